	.target	sm_90a

	.elftype	@"ET_EXEC"


//--------------------- .note.nv.tkinfo           --------------------------
	.section	.note.nv.tkinfo,"",@"SHT_NOTE"
	.sectionflags	@"SHF_NOTE_NV_TKINFO"
	.tkinfo
        /*0018*/ 	.word	0x00000002
        /*0030*/ 	.string	""
        /*0030*/ 	.string	"ptxas"
        /*0030*/ 	.string	"Cuda compilation tools, release 13.0, V13.0.88"
        /*0030*/ 	.string	"Build cuda_13.0.r13.0/compiler.36424714_0"
        /*0030*/ 	.string	"-arch sm_90a -m 64 "



//--------------------- .note.nv.cuinfo           --------------------------
	.section	.note.nv.cuinfo,"",@"SHT_NOTE"
	.sectionflags	@"SHF_NOTE_NV_CUINFO"
        /*0018*/ 	.short	0x0002
        /*001a*/ 	.short	0x005a
        /*001c*/ 	.short	0x0082
	.zero		2


//--------------------- .nv.info                  --------------------------
	.section	.nv.info,"",@"SHT_CUDA_INFO"
	.align	4


	//----- nvinfo : EIATTR_REGCOUNT
	.align		4
        /*0000*/ 	.byte	0x04, 0x2f
        /*0002*/ 	.short	(.L_21 - .L_20)
	.align		4
.L_20:
        /*0004*/ 	.word	index@(_ZN7cutlass13device_kernelIN5flash11enable_sm90INS1_16FlashAttnFwdSm90INS1_25CollectiveMainloopFwdSm90ILi2EN4cute5tupleIJNS5_1CILi1EEES8_S8_EEENS6_IJNS7_ILi128EEENS7_ILi96EEENS7_ILi64EEEEEELi256ENS_6half_tEfNS_4arch4Sm90ELb1ELb0ELb1ELb1ELb1ELb1ELb1ELb1ELb0ELb1ELb0ELb0EEENS1_21CollectiveEpilogueFwdINS6_IJSA_NS7_ILi256EEESB_EEES9_SE_SG_Li256ELb1ELb1ELb0ELb0EEENS1_36VarlenDynamicPersistentTileSchedulerILi128ELi96ELi256ELi128ELb0ELb1ELb1ELb1ELb1ELb1EEEEEEEEEvNT_6ParamsE)
        /*0008*/ 	.word	0x000000a8


	//----- nvinfo : EIATTR_FRAME_SIZE
	.align		4
.L_21:
        /*000c*/ 	.byte	0x04, 0x11
        /*000e*/ 	.short	(.L_23 - .L_22)
	.align		4
.L_22:
        /*0010*/ 	.word	index@(_ZN7cutlass13device_kernelIN5flash11enable_sm90INS1_16FlashAttnFwdSm90INS1_25CollectiveMainloopFwdSm90ILi2EN4cute5tupleIJNS5_1CILi1EEES8_S8_EEENS6_IJNS7_ILi128EEENS7_ILi96EEENS7_ILi64EEEEEELi256ENS_6half_tEfNS_4arch4Sm90ELb1ELb0ELb1ELb1ELb1ELb1ELb1ELb1ELb0ELb1ELb0ELb0EEENS1_21CollectiveEpilogueFwdINS6_IJSA_NS7_ILi256EEESB_EEES9_SE_SG_Li256ELb1ELb1ELb0ELb0EEENS1_36VarlenDynamicPersistentTileSchedulerILi128ELi96ELi256ELi128ELb0ELb1ELb1ELb1ELb1ELb1EEEEEEEEEvNT_6ParamsE)
        /*0014*/ 	.word	0x00000100


	//----- nvinfo : EIATTR_REGCOUNT
	.align		4
.L_23:
        /*0018*/ 	.byte	0x04, 0x2f
        /*001a*/ 	.short	(.L_25 - .L_24)
	.align		4
.L_24:
        /*001c*/ 	.word	index@(_ZN7cutlass13device_kernelIN5flash11enable_sm90INS1_16FlashAttnFwdSm90INS1_25CollectiveMainloopFwdSm90ILi2EN4cute5tupleIJNS5_1CILi1EEES8_S8_EEENS6_IJNS7_ILi128EEENS7_ILi96EEENS7_ILi64EEEEEELi256ENS_6half_tEfNS_4arch4Sm90ELb1ELb0ELb1ELb1ELb1ELb0ELb1ELb1ELb0ELb1ELb0ELb0EEENS1_21CollectiveEpilogueFwdINS6_IJSA_NS7_ILi256EEESB_EEES9_SE_SG_Li256ELb1ELb1ELb0ELb0EEENS1_36VarlenDynamicPersistentTileSchedulerILi128ELi96ELi256ELi128ELb0ELb1ELb1ELb1ELb1ELb1EEEEEEEEEvNT_6ParamsE)
        /*0020*/ 	.word	0x000000a8


	//----- nvinfo : EIATTR_FRAME_SIZE
	.align		4
.L_25:
        /*0024*/ 	.byte	0x04, 0x11
        /*0026*/ 	.short	(.L_27 - .L_26)
	.align		4
.L_26:
        /*0028*/ 	.word	index@(_ZN7cutlass13device_kernelIN5flash11enable_sm90INS1_16FlashAttnFwdSm90INS1_25CollectiveMainloopFwdSm90ILi2EN4cute5tupleIJNS5_1CILi1EEES8_S8_EEENS6_IJNS7_ILi128EEENS7_ILi96EEENS7_ILi64EEEEEELi256ENS_6half_tEfNS_4arch4Sm90ELb1ELb0ELb1ELb1ELb1ELb0ELb1ELb1ELb0ELb1ELb0ELb0EEENS1_21CollectiveEpilogueFwdINS6_IJSA_NS7_ILi256EEESB_EEES9_SE_SG_Li256ELb1ELb1ELb0ELb0EEENS1_36VarlenDynamicPersistentTileSchedulerILi128ELi96ELi256ELi128ELb0ELb1ELb1ELb1ELb1ELb1EEEEEEEEEvNT_6ParamsE)
        /*002c*/ 	.word	0x00000028


	//----- nvinfo : EIATTR_REGCOUNT
	.align		4
.L_27:
        /*0030*/ 	.byte	0x04, 0x2f
        /*0032*/ 	.short	(.L_29 - .L_28)
	.align		4
.L_28:
        /*0034*/ 	.word	index@(_ZN7cutlass13device_kernelIN5flash11enable_sm90INS1_16FlashAttnFwdSm90INS1_25CollectiveMainloopFwdSm90ILi2EN4cute5tupleIJNS5_1CILi1EEES8_S8_EEENS6_IJNS7_ILi128EEENS7_ILi96EEENS7_ILi64EEEEEELi256ENS_6half_tEfNS_4arch4Sm90ELb1ELb0ELb1ELb1ELb1ELb1ELb0ELb1ELb0ELb1ELb0ELb0EEENS1_21CollectiveEpilogueFwdINS6_IJSA_NS7_ILi256EEESB_EEES9_SE_SG_Li256ELb1ELb1ELb0ELb0EEENS1_36VarlenDynamicPersistentTileSchedulerILi128ELi96ELi256ELi128ELb0ELb1ELb1ELb1ELb1ELb1EEEEEEEEEvNT_6ParamsE)
        /*0038*/ 	.word	0x000000a8


	//----- nvinfo : EIATTR_FRAME_SIZE
	.align		4
.L_29:
        /*003c*/ 	.byte	0x04, 0x11
        /*003e*/ 	.short	(.L_31 - .L_30)
	.align		4
.L_30:
        /*0040*/ 	.word	index@(_ZN7cutlass13device_kernelIN5flash11enable_sm90INS1_16FlashAttnFwdSm90INS1_25CollectiveMainloopFwdSm90ILi2EN4cute5tupleIJNS5_1CILi1EEES8_S8_EEENS6_IJNS7_ILi128EEENS7_ILi96EEENS7_ILi64EEEEEELi256ENS_6half_tEfNS_4arch4Sm90ELb1ELb0ELb1ELb1ELb1ELb1ELb0ELb1ELb0ELb1ELb0ELb0EEENS1_21CollectiveEpilogueFwdINS6_IJSA_NS7_ILi256EEESB_EEES9_SE_SG_Li256ELb1ELb1ELb0ELb0EEENS1_36VarlenDynamicPersistentTileSchedulerILi128ELi96ELi256ELi128ELb0ELb1ELb1ELb1ELb1ELb1EEEEEEEEEvNT_6ParamsE)
        /*0044*/ 	.word	0x00000060


	//----- nvinfo : EIATTR_REGCOUNT
	.align		4
.L_31:
        /*0048*/ 	.byte	0x04, 0x2f
        /*004a*/ 	.short	(.L_33 - .L_32)
	.align		4
.L_32:
        /*004c*/ 	.word	index@(_ZN7cutlass13device_kernelIN5flash11enable_sm90INS1_16FlashAttnFwdSm90INS1_25CollectiveMainloopFwdSm90ILi2EN4cute5tupleIJNS5_1CILi1EEES8_S8_EEENS6_IJNS7_ILi128EEENS7_ILi96EEENS7_ILi64EEEEEELi256ENS_6half_tEfNS_4arch4Sm90ELb1ELb0ELb1ELb1ELb1ELb0ELb0ELb1ELb0ELb1ELb0ELb0EEENS1_21CollectiveEpilogueFwdINS6_IJSA_NS7_ILi256EEESB_EEES9_SE_SG_Li256ELb1ELb1ELb0ELb0EEENS1_36VarlenDynamicPersistentTileSchedulerILi128ELi96ELi256ELi128ELb0ELb1ELb1ELb1ELb1ELb1EEEEEEEEEvNT_6ParamsE)
        /*0050*/ 	.word	0x000000a8


	//----- nvinfo : EIATTR_FRAME_SIZE
	.align		4
.L_33:
        /*0054*/ 	.byte	0x04, 0x11
        /*0056*/ 	.short	(.L_35 - .L_34)
	.align		4
.L_34:
        /*0058*/ 	.word	index@(_ZN7cutlass13device_kernelIN5flash11enable_sm90INS1_16FlashAttnFwdSm90INS1_25CollectiveMainloopFwdSm90ILi2EN4cute5tupleIJNS5_1CILi1EEES8_S8_EEENS6_IJNS7_ILi128EEENS7_ILi96EEENS7_ILi64EEEEEELi256ENS_6half_tEfNS_4arch4Sm90ELb1ELb0ELb1ELb1ELb1ELb0ELb0ELb1ELb0ELb1ELb0ELb0EEENS1_21CollectiveEpilogueFwdINS6_IJSA_NS7_ILi256EEESB_EEES9_SE_SG_Li256ELb1ELb1ELb0ELb0EEENS1_36VarlenDynamicPersistentTileSchedulerILi128ELi96ELi256ELi128ELb0ELb1ELb1ELb1ELb1ELb1EEEEEEEEEvNT_6ParamsE)
        /*005c*/ 	.word	0x00000028


	//----- nvinfo : EIATTR_REGCOUNT
	.align		4
.L_35:
        /*0060*/ 	.byte	0x04, 0x2f
        /*0062*/ 	.short	(.L_37 - .L_36)
	.align		4
.L_36:
        /*0064*/ 	.word	index@(_ZN7cutlass13device_kernelIN5flash11enable_sm90INS1_16FlashAttnFwdSm90INS1_25CollectiveMainloopFwdSm90ILi2EN4cute5tupleIJNS5_1CILi1EEES8_S8_EEENS6_IJNS7_ILi128EEENS7_ILi96EEENS7_ILi64EEEEEELi256ENS_6half_tEfNS_4arch4Sm90ELb1ELb0ELb1ELb0ELb1ELb0ELb1ELb1ELb0ELb1ELb0ELb0EEENS1_21CollectiveEpilogueFwdINS6_IJSA_NS7_ILi256EEESB_EEES9_SE_SG_Li256ELb0ELb1ELb0ELb0EEENS1_30DynamicPersistentTileSchedulerILi256ELi128ELb0ELb1ELb1EEEEEEEEEvNT_6ParamsE)
        /*0068*/ 	.word	0x000000a8


	//----- nvinfo : EIATTR_FRAME_SIZE
	.align		4
.L_37:
        /*006c*/ 	.byte	0x04, 0x11
        /*006e*/ 	.short	(.L_39 - .L_38)
	.align		4
.L_38:
        /*0070*/ 	.word	index@(_ZN7cutlass13device_kernelIN5flash11enable_sm90INS1_16FlashAttnFwdSm90INS1_25CollectiveMainloopFwdSm90ILi2EN4cute5tupleIJNS5_1CILi1EEES8_S8_EEENS6_IJNS7_ILi128EEENS7_ILi96EEENS7_ILi64EEEEEELi256ENS_6half_tEfNS_4arch4Sm90ELb1ELb0ELb1ELb0ELb1ELb0ELb1ELb1ELb0ELb1ELb0ELb0EEENS1_21CollectiveEpilogueFwdINS6_IJSA_NS7_ILi256EEESB_EEES9_SE_SG_Li256ELb0ELb1ELb0ELb0EEENS1_30DynamicPersistentTileSchedulerILi256ELi128ELb0ELb1ELb1EEEEEEEEEvNT_6ParamsE)
        /*0074*/ 	.word	0x00000010


	//----- nvinfo : EIATTR_REGCOUNT
	.align		4
.L_39:
        /*0078*/ 	.byte	0x04, 0x2f
        /*007a*/ 	.short	(.L_41 - .L_40)
	.align		4
.L_40:
        /*007c*/ 	.word	index@(_ZN7cutlass13device_kernelIN5flash11enable_sm90INS1_16FlashAttnFwdSm90INS1_25CollectiveMainloopFwdSm90ILi2EN4cute5tupleIJNS5_1CILi1EEES8_S8_EEENS6_IJNS7_ILi128EEENS7_ILi96EEENS7_ILi64EEEEEELi256ENS_6half_tEfNS_4arch4Sm90ELb1ELb0ELb1ELb0ELb1ELb0ELb0ELb1ELb0ELb1ELb0ELb0EEENS1_21CollectiveEpilogueFwdINS6_IJSA_NS7_ILi256EEESB_EEES9_SE_SG_Li256ELb0ELb1ELb0ELb0EEENS1_30DynamicPersistentTileSchedulerILi256ELi128ELb0ELb1ELb1EEEEEEEEEvNT_6ParamsE)
        /*0080*/ 	.word	0x000000a8


	//----- nvinfo : EIATTR_FRAME_SIZE
	.align		4
.L_41:
        /*0084*/ 	.byte	0x04, 0x11
        /*0086*/ 	.short	(.L_43 - .L_42)
	.align		4
.L_42:
        /*0088*/ 	.word	index@(_ZN7cutlass13device_kernelIN5flash11enable_sm90INS1_16FlashAttnFwdSm90INS1_25CollectiveMainloopFwdSm90ILi2EN4cute5tupleIJNS5_1CILi1EEES8_S8_EEENS6_IJNS7_ILi128EEENS7_ILi96EEENS7_ILi64EEEEEELi256ENS_6half_tEfNS_4arch4Sm90ELb1ELb0ELb1ELb0ELb1ELb0ELb0ELb1ELb0ELb1ELb0ELb0EEENS1_21CollectiveEpilogueFwdINS6_IJSA_NS7_ILi256EEESB_EEES9_SE_SG_Li256ELb0ELb1ELb0ELb0EEENS1_30DynamicPersistentTileSchedulerILi256ELi128ELb0ELb1ELb1EEEEEEEEEvNT_6ParamsE)
        /*008c*/ 	.word	0x00000008


	//----- nvinfo : EIATTR_REGCOUNT
	.align		4
.L_43:
        /*0090*/ 	.byte	0x04, 0x2f
        /*0092*/ 	.short	(.L_45 - .L_44)
	.align		4
.L_44:
        /*0094*/ 	.word	index@(_ZN7cutlass13device_kernelIN5flash11enable_sm90INS1_16FlashAttnFwdSm90INS1_25CollectiveMainloopFwdSm90ILi2EN4cute5tupleIJNS5_1CILi1EEES8_S8_EEENS6_IJNS7_ILi128EEENS7_ILi96EEENS7_ILi64EEEEEELi256ENS_6half_tEfNS_4arch4Sm90ELb0ELb1ELb1ELb1ELb1ELb1ELb1ELb1ELb0ELb1ELb0ELb0EEENS1_21CollectiveEpilogueFwdINS6_IJSA_NS7_ILi256EEESB_EEES9_SE_SG_Li256ELb1ELb1ELb0ELb0EEENS1_36VarlenDynamicPersistentTileSchedulerILi128ELi96ELi256ELi128ELb0ELb1ELb1ELb1ELb0ELb1EEEEEEEEEvNT_6ParamsE)
        /*0098*/ 	.word	0x000000a8


	//----- nvinfo : EIATTR_FRAME_SIZE
	.align		4
.L_45:
        /*009c*/ 	.byte	0x04, 0x11
        /*009e*/ 	.short	(.L_47 - .L_46)
	.align		4
.L_46:
        /*00a0*/ 	.word	index@($_ZN7cutlass13device_kernelIN5flash11enable_sm90INS1_16FlashAttnFwdSm90INS1_25CollectiveMainloopFwdSm90ILi2EN4cute5tupleIJNS5_1CILi1EEES8_S8_EEENS6_IJNS7_ILi128EEENS7_ILi96EEENS7_ILi64EEEEEELi256ENS_6half_tEfNS_4arch4Sm90ELb0ELb1ELb1ELb1ELb1ELb1ELb1ELb1ELb0ELb1ELb0ELb0EEENS1_21CollectiveEpilogueFwdINS6_IJSA_NS7_ILi256EEESB_EEES9_SE_SG_Li256ELb1ELb1ELb0ELb0EEENS1_36VarlenDynamicPersistentTileSchedulerILi128ELi96ELi256ELi128ELb0ELb1ELb1ELb1ELb0ELb1EEEEEEEEEvNT_6ParamsE$_ZZN5flash25CollectiveMainloopFwdSm90ILi2EN4cute5tupleIJNS1_1CILi1EEES4_S4_EEENS2_IJNS3_ILi128EEENS3_ILi96EEENS3_ILi64EEEEEELi256EN7cutlass6half_tEfNSA_4arch4Sm90ELb0ELb1ELb1ELb1ELb1ELb1ELb1ELb1ELb0ELb1ELb0ELb0EE3mmaINS_16FlashAttnFwdSm90ISE_NS_21CollectiveEpilogueFwdINS2_IJS6_NS3_ILi256EEES7_EEES5_SB_SD_Li256ELb1ELb1ELb0ELb0EEENS_36VarlenDynamicPersistentTileSchedulerILi128ELi96ELi256ELi128ELb0ELb1ELb1ELb1ELb0ELb1EEEE13SharedStorageENS1_6TensorINS1_11ArrayEngineIfLm128EEENS1_6LayoutINS2_IJNS2_IJNS3_ILi2EEEST_NS3_ILi32EEEEEES4_S4_EEENS2_IJNS2_IJS4_ST_NS3_ILi4EEEEEENS3_ILi0EEESZ_EEEEEEENS_7SoftmaxILi2ELi0EEEEEbRKNSE_6ParamsENSA_13PipelineAsyncILi2EEES19_RNSA_13PipelineStateILj2EEERT0_RT1_iRiRKNS_16SeqlenInfoQKNewKILb1ELb1EEENS2_IJiiiiEEERT_ENKUliT_T0_T1_E_clIZSF_ISO_S12_S14_EbS17_S19_S19_S1C_S1E_S1G_iS1H_S1L_S1M_S1O_EUlRS1P_iE0_NS3_ILb1EEES1W_EEDaiS1P_S1Q_S1R_)
        /*00a4*/ 	.word	0x000004b0


	//----- nvinfo : EIATTR_FRAME_SIZE
	.align		4
.L_47:
        /*00a8*/ 	.byte	0x04, 0x11
        /*00aa*/ 	.short	(.L_49 - .L_48)
	.align		4
.L_48:
        /*00ac*/ 	.word	index@(_ZN7cutlass13device_kernelIN5flash11enable_sm90INS1_16FlashAttnFwdSm90INS1_25CollectiveMainloopFwdSm90ILi2EN4cute5tupleIJNS5_1CILi1EEES8_S8_EEENS6_IJNS7_ILi128EEENS7_ILi96EEENS7_ILi64EEEEEELi256ENS_6half_tEfNS_4arch4Sm90ELb0ELb1ELb1ELb1ELb1ELb1ELb1ELb1ELb0ELb1ELb0ELb0EEENS1_21CollectiveEpilogueFwdINS6_IJSA_NS7_ILi256EEESB_EEES9_SE_SG_Li256ELb1ELb1ELb0ELb0EEENS1_36VarlenDynamicPersistentTileSchedulerILi128ELi96ELi256ELi128ELb0ELb1ELb1ELb1ELb0ELb1EEEEEEEEEvNT_6ParamsE)
        /*00b0*/ 	.word	0x000004b0


	//----- nvinfo : EIATTR_REGCOUNT
	.align		4
.L_49:
        /*00b4*/ 	.byte	0x04, 0x2f
        /*00b6*/ 	.short	(.L_51 - .L_50)
	.align		4
.L_50:
        /*00b8*/ 	.word	index@(_ZN7cutlass13device_kernelIN5flash11enable_sm90INS1_16FlashAttnFwdSm90INS1_25CollectiveMainloopFwdSm90ILi2EN4cute5tupleIJNS5_1CILi1EEES8_S8_EEENS6_IJNS7_ILi128EEENS7_ILi96EEENS7_ILi64EEEEEELi256ENS_6half_tEfNS_4arch4Sm90ELb0ELb1ELb1ELb1ELb1ELb0ELb1ELb1ELb0ELb1ELb0ELb0EEENS1_21CollectiveEpilogueFwdINS6_IJSA_NS7_ILi256EEESB_EEES9_SE_SG_Li256ELb1ELb1ELb0ELb0EEENS1_36VarlenDynamicPersistentTileSchedulerILi128ELi96ELi256ELi128ELb0ELb1ELb1ELb1ELb0ELb1EEEEEEEEEvNT_6ParamsE)
        /*00bc*/ 	.word	0x000000a8


	//----- nvinfo : EIATTR_FRAME_SIZE
	.align		4
.L_51:
        /*00c0*/ 	.byte	0x04, 0x11
        /*00c2*/ 	.short	(.L_53 - .L_52)
	.align		4
.L_52:
        /*00c4*/ 	.word	index@($_ZN7cutlass13device_kernelIN5flash11enable_sm90INS1_16FlashAttnFwdSm90INS1_25CollectiveMainloopFwdSm90ILi2EN4cute5tupleIJNS5_1CILi1EEES8_S8_EEENS6_IJNS7_ILi128EEENS7_ILi96EEENS7_ILi64EEEEEELi256ENS_6half_tEfNS_4arch4Sm90ELb0ELb1ELb1ELb1ELb1ELb0ELb1ELb1ELb0ELb1ELb0ELb0EEENS1_21CollectiveEpilogueFwdINS6_IJSA_NS7_ILi256EEESB_EEES9_SE_SG_Li256ELb1ELb1ELb0ELb0EEENS1_36VarlenDynamicPersistentTileSchedulerILi128ELi96ELi256ELi128ELb0ELb1ELb1ELb1ELb0ELb1EEEEEEEEEvNT_6ParamsE$_ZZN5flash25CollectiveMainloopFwdSm90ILi2EN4cute5tupleIJNS1_1CILi1EEES4_S4_EEENS2_IJNS3_ILi128EEENS3_ILi96EEENS3_ILi64EEEEEELi256EN7cutlass6half_tEfNSA_4arch4Sm90ELb0ELb1ELb1ELb1ELb1ELb0ELb1ELb1ELb0ELb1ELb0ELb0EE3mmaINS_16FlashAttnFwdSm90ISE_NS_21CollectiveEpilogueFwdINS2_IJS6_NS3_ILi256EEES7_EEES5_SB_SD_Li256ELb1ELb1ELb0ELb0EEENS_36VarlenDynamicPersistentTileSchedulerILi128ELi96ELi256ELi128ELb0ELb1ELb1ELb1ELb0ELb1EEEE13SharedStorageENS1_6TensorINS1_11ArrayEngineIfLm128EEENS1_6LayoutINS2_IJNS2_IJNS3_ILi2EEEST_NS3_ILi32EEEEEES4_S4_EEENS2_IJNS2_IJS4_ST_NS3_ILi4EEEEEENS3_ILi0EEESZ_EEEEEEENS_7SoftmaxILi2ELi0EEEEEbRKNSE_6ParamsENSA_13PipelineAsyncILi2EEES19_RNSA_13PipelineStateILj2EEERT0_RT1_iRiRKNS_16SeqlenInfoQKNewKILb1ELb0EEENS2_IJiiiiEEERT_ENKUliT_T0_T1_E_clIZSF_ISO_S12_S14_EbS17_S19_S19_S1C_S1E_S1G_iS1H_S1L_S1M_S1O_EUlRS1P_iE1_NS3_ILb0EEENS3_ILb1EEEEEDaiS1P_S1Q_S1R_)
        /*00c8*/ 	.word	0x00000480


	//----- nvinfo : EIATTR_FRAME_SIZE
	.align		4
.L_53:
        /*00cc*/ 	.byte	0x04, 0x11
        /*00ce*/ 	.short	(.L_55 - .L_54)
	.align		4
.L_54:
        /*00d0*/ 	.word	index@(_ZN7cutlass13device_kernelIN5flash11enable_sm90INS1_16FlashAttnFwdSm90INS1_25CollectiveMainloopFwdSm90ILi2EN4cute5tupleIJNS5_1CILi1EEES8_S8_EEENS6_IJNS7_ILi128EEENS7_ILi96EEENS7_ILi64EEEEEELi256ENS_6half_tEfNS_4arch4Sm90ELb0ELb1ELb1ELb1ELb1ELb0ELb1ELb1ELb0ELb1ELb0ELb0EEENS1_21CollectiveEpilogueFwdINS6_IJSA_NS7_ILi256EEESB_EEES9_SE_SG_Li256ELb1ELb1ELb0ELb0EEENS1_36VarlenDynamicPersistentTileSchedulerILi128ELi96ELi256ELi128ELb0ELb1ELb1ELb1ELb0ELb1EEEEEEEEEvNT_6ParamsE)
        /*00d4*/ 	.word	0x00000480


	//----- nvinfo : EIATTR_REGCOUNT
	.align		4
.L_55:
        /*00d8*/ 	.byte	0x04, 0x2f
        /*00da*/ 	.short	(.L_57 - .L_56)
	.align		4
.L_56:
        /*00dc*/ 	.word	index@(_ZN7cutlass13device_kernelIN5flash11enable_sm90INS1_16FlashAttnFwdSm90INS1_25CollectiveMainloopFwdSm90ILi2EN4cute5tupleIJNS5_1CILi1EEES8_S8_EEENS6_IJNS7_ILi128EEENS7_ILi96EEENS7_ILi64EEEEEELi256ENS_6half_tEfNS_4arch4Sm90ELb0ELb1ELb1ELb1ELb1ELb1ELb0ELb1ELb0ELb1ELb0ELb0EEENS1_21CollectiveEpilogueFwdINS6_IJSA_NS7_ILi256EEESB_EEES9_SE_SG_Li256ELb1ELb1ELb0ELb0EEENS1_36VarlenDynamicPersistentTileSchedulerILi128ELi96ELi256ELi128ELb0ELb1ELb1ELb1ELb0ELb1EEEEEEEEEvNT_6ParamsE)
        /*00e0*/ 	.word	0x000000a8


	//----- nvinfo : EIATTR_FRAME_SIZE
	.align		4
.L_57:
        /*00e4*/ 	.byte	0x04, 0x11
        /*00e6*/ 	.short	(.L_59 - .L_58)
	.align		4
.L_58:
        /*00e8*/ 	.word	index@(_ZN7cutlass13device_kernelIN5flash11enable_sm90INS1_16FlashAttnFwdSm90INS1_25CollectiveMainloopFwdSm90ILi2EN4cute5tupleIJNS5_1CILi1EEES8_S8_EEENS6_IJNS7_ILi128EEENS7_ILi96EEENS7_ILi64EEEEEELi256ENS_6half_tEfNS_4arch4Sm90ELb0ELb1ELb1ELb1ELb1ELb1ELb0ELb1ELb0ELb1ELb0ELb0EEENS1_21CollectiveEpilogueFwdINS6_IJSA_NS7_ILi256EEESB_EEES9_SE_SG_Li256ELb1ELb1ELb0ELb0EEENS1_36VarlenDynamicPersistentTileSchedulerILi128ELi96ELi256ELi128ELb0ELb1ELb1ELb1ELb0ELb1EEEEEEEEEvNT_6ParamsE)
        /*00ec*/ 	.word	0x00000040


	//----- nvinfo : EIATTR_REGCOUNT
	.align		4
.L_59:
        /*00f0*/ 	.byte	0x04, 0x2f
        /*00f2*/ 	.short	(.L_61 - .L_60)
	.align		4
.L_60:
        /*00f4*/ 	.word	index@(_ZN7cutlass13device_kernelIN5flash11enable_sm90INS1_16FlashAttnFwdSm90INS1_25CollectiveMainloopFwdSm90ILi2EN4cute5tupleIJNS5_1CILi1EEES8_S8_EEENS6_IJNS7_ILi128EEENS7_ILi96EEENS7_ILi64EEEEEELi256ENS_6half_tEfNS_4arch4Sm90ELb0ELb1ELb1ELb1ELb1ELb0ELb0ELb1ELb0ELb1ELb0ELb0EEENS1_21CollectiveEpilogueFwdINS6_IJSA_NS7_ILi256EEESB_EEES9_SE_SG_Li256ELb1ELb1ELb0ELb0EEENS1_36VarlenDynamicPersistentTileSchedulerILi128ELi96ELi256ELi128ELb0ELb1ELb1ELb1ELb0ELb1EEEEEEEEEvNT_6ParamsE)
        /*00f8*/ 	.word	0x000000a8


	//----- nvinfo : EIATTR_FRAME_SIZE
	.align		4
.L_61:
        /*00fc*/ 	.byte	0x04, 0x11
        /*00fe*/ 	.short	(.L_63 - .L_62)
	.align		4
.L_62:
        /*0100*/ 	.word	index@(_ZN7cutlass13device_kernelIN5flash11enable_sm90INS1_16FlashAttnFwdSm90INS1_25CollectiveMainloopFwdSm90ILi2EN4cute5tupleIJNS5_1CILi1EEES8_S8_EEENS6_IJNS7_ILi128EEENS7_ILi96EEENS7_ILi64EEEEEELi256ENS_6half_tEfNS_4arch4Sm90ELb0ELb1ELb1ELb1ELb1ELb0ELb0ELb1ELb0ELb1ELb0ELb0EEENS1_21CollectiveEpilogueFwdINS6_IJSA_NS7_ILi256EEESB_EEES9_SE_SG_Li256ELb1ELb1ELb0ELb0EEENS1_36VarlenDynamicPersistentTileSchedulerILi128ELi96ELi256ELi128ELb0ELb1ELb1ELb1ELb0ELb1EEEEEEEEEvNT_6ParamsE)
        /*0104*/ 	.word	0x00000018


	//----- nvinfo : EIATTR_REGCOUNT
	.align		4
.L_63:
        /*0108*/ 	.byte	0x04, 0x2f
        /*010a*/ 	.short	(.L_65 - .L_64)
	.align		4
.L_64:
        /*010c*/ 	.word	index@(_ZN7cutlass13device_kernelIN5flash11enable_sm90INS1_16FlashAttnFwdSm90INS1_25CollectiveMainloopFwdSm90ILi2EN4cute5tupleIJNS5_1CILi1EEES8_S8_EEENS6_IJNS7_ILi128EEENS7_ILi96EEENS7_ILi64EEEEEELi256ENS_6half_tEfNS_4arch4Sm90ELb0ELb1ELb1ELb0ELb1ELb0ELb1ELb1ELb0ELb1ELb0ELb0EEENS1_21CollectiveEpilogueFwdINS6_IJSA_NS7_ILi256EEESB_EEES9_SE_SG_Li256ELb0ELb1ELb0ELb0EEENS1_30DynamicPersistentTileSchedulerILi256ELi128ELb0ELb1ELb1EEEEEEEEEvNT_6ParamsE)
        /*0110*/ 	.word	0x000000a8


	//----- nvinfo : EIATTR_FRAME_SIZE
	.align		4
.L_65:
        /*0114*/ 	.byte	0x04, 0x11
        /*0116*/ 	.short	(.L_67 - .L_66)
	.align		4
.L_66:
        /*0118*/ 	.word	index@($_ZN7cutlass13device_kernelIN5flash11enable_sm90INS1_16FlashAttnFwdSm90INS1_25CollectiveMainloopFwdSm90ILi2EN4cute5tupleIJNS5_1CILi1EEES8_S8_EEENS6_IJNS7_ILi128EEENS7_ILi96EEENS7_ILi64EEEEEELi256ENS_6half_tEfNS_4arch4Sm90ELb0ELb1ELb1ELb0ELb1ELb0ELb1ELb1ELb0ELb1ELb0ELb0EEENS1_21CollectiveEpilogueFwdINS6_IJSA_NS7_ILi256EEESB_EEES9_SE_SG_Li256ELb0ELb1ELb0ELb0EEENS1_30DynamicPersistentTileSchedulerILi256ELi128ELb0ELb1ELb1EEEEEEEEEvNT_6ParamsE$_ZZN5flash25CollectiveMainloopFwdSm90ILi2EN4cute5tupleIJNS1_1CILi1EEES4_S4_EEENS2_IJNS3_ILi128EEENS3_ILi96EEENS3_ILi64EEEEEELi256EN7cutlass6half_tEfNSA_4arch4Sm90ELb0ELb1ELb1ELb0ELb1ELb0ELb1ELb1ELb0ELb1ELb0ELb0EE3mmaINS_16FlashAttnFwdSm90ISE_NS_21CollectiveEpilogueFwdINS2_IJS6_NS3_ILi256EEES7_EEES5_SB_SD_Li256ELb0ELb1ELb0ELb0EEENS_30DynamicPersistentTileSchedulerILi256ELi128ELb0ELb1ELb1EEEE13SharedStorageENS1_6TensorINS1_11ArrayEngineIfLm128EEENS1_6LayoutINS2_IJNS2_IJNS3_ILi2EEEST_NS3_ILi32EEEEEES4_S4_EEENS2_IJNS2_IJS4_ST_NS3_ILi4EEEEEENS3_ILi0EEESZ_EEEEEEENS_7SoftmaxILi2ELi0EEEEEbRKNSE_6ParamsENSA_13PipelineAsyncILi2EEES19_RNSA_13PipelineStateILj2EEERT0_RT1_iRiRKNS_16SeqlenInfoQKNewKILb0ELb0EEENS2_IJiiiiEEERT_ENKUliT_T0_T1_E_clIZSF_ISO_S12_S14_EbS17_S19_S19_S1C_S1E_S1G_iS1H_S1L_S1M_S1O_EUlRS1P_iE1_NS3_ILb0EEENS3_ILb1EEEEEDaiS1P_S1Q_S1R_)
        /*011c*/ 	.word	0x00000460


	//----- nvinfo : EIATTR_FRAME_SIZE
	.align		4
.L_67:
        /*0120*/ 	.byte	0x04, 0x11
        /*0122*/ 	.short	(.L_69 - .L_68)
	.align		4
.L_68:
        /*0124*/ 	.word	index@(_ZN7cutlass13device_kernelIN5flash11enable_sm90INS1_16FlashAttnFwdSm90INS1_25CollectiveMainloopFwdSm90ILi2EN4cute5tupleIJNS5_1CILi1EEES8_S8_EEENS6_IJNS7_ILi128EEENS7_ILi96EEENS7_ILi64EEEEEELi256ENS_6half_tEfNS_4arch4Sm90ELb0ELb1ELb1ELb0ELb1ELb0ELb1ELb1ELb0ELb1ELb0ELb0EEENS1_21CollectiveEpilogueFwdINS6_IJSA_NS7_ILi256EEESB_EEES9_SE_SG_Li256ELb0ELb1ELb0ELb0EEENS1_30DynamicPersistentTileSchedulerILi256ELi128ELb0ELb1ELb1EEEEEEEEEvNT_6ParamsE)
        /*0128*/ 	.word	0x00000460


	//----- nvinfo : EIATTR_REGCOUNT
	.align		4
.L_69:
        /*012c*/ 	.byte	0x04, 0x2f
        /*012e*/ 	.short	(.L_71 - .L_70)
	.align		4
.L_70:
        /*0130*/ 	.word	index@(_ZN7cutlass13device_kernelIN5flash11enable_sm90INS1_16FlashAttnFwdSm90INS1_25CollectiveMainloopFwdSm90ILi2EN4cute5tupleIJNS5_1CILi1EEES8_S8_EEENS6_IJNS7_ILi128EEENS7_ILi96EEENS7_ILi64EEEEEELi256ENS_6half_tEfNS_4arch4Sm90ELb0ELb1ELb1ELb0ELb1ELb0ELb0ELb1ELb0ELb1ELb0ELb0EEENS1_21CollectiveEpilogueFwdINS6_IJSA_NS7_ILi256EEESB_EEES9_SE_SG_Li256ELb0ELb1ELb0ELb0EEENS1_30DynamicPersistentTileSchedulerILi256ELi128ELb0ELb1ELb1EEEEEEEEEvNT_6ParamsE)
        /*0134*/ 	.word	0x000000a8


	//----- nvinfo : EIATTR_FRAME_SIZE
	.align		4
.L_71:
        /*0138*/ 	.byte	0x04, 0x11
        /*013a*/ 	.short	(.L_73 - .L_72)
	.align		4
.L_72:
        /*013c*/ 	.word	index@(_ZN7cutlass13device_kernelIN5flash11enable_sm90INS1_16FlashAttnFwdSm90INS1_25CollectiveMainloopFwdSm90ILi2EN4cute5tupleIJNS5_1CILi1EEES8_S8_EEENS6_IJNS7_ILi128EEENS7_ILi96EEENS7_ILi64EEEEEELi256ENS_6half_tEfNS_4arch4Sm90ELb0ELb1ELb1ELb0ELb1ELb0ELb0ELb1ELb0ELb1ELb0ELb0EEENS1_21CollectiveEpilogueFwdINS6_IJSA_NS7_ILi256EEESB_EEES9_SE_SG_Li256ELb0ELb1ELb0ELb0EEENS1_30DynamicPersistentTileSchedulerILi256ELi128ELb0ELb1ELb1EEEEEEEEEvNT_6ParamsE)
        /*0140*/ 	.word	0x00000008


	//----- nvinfo : EIATTR_REGCOUNT
	.align		4
.L_73:
        /*0144*/ 	.byte	0x04, 0x2f
        /*0146*/ 	.short	(.L_75 - .L_74)
	.align		4
.L_74:
        /*0148*/ 	.word	index@(_ZN7cutlass13device_kernelIN5flash11enable_sm90INS1_16FlashAttnFwdSm90INS1_25CollectiveMainloopFwdSm90ILi2EN4cute5tupleIJNS5_1CILi1EEES8_S8_EEENS6_IJNS7_ILi128EEENS7_ILi96EEENS7_ILi64EEEEEELi256ENS_6half_tEfNS_4arch4Sm90ELb0ELb0ELb1ELb1ELb1ELb1ELb1ELb1ELb0ELb1ELb0ELb0EEENS1_21CollectiveEpilogueFwdINS6_IJSA_NS7_ILi256EEESB_EEES9_SE_SG_Li256ELb1ELb1ELb0ELb0EEENS1_36VarlenDynamicPersistentTileSchedulerILi128ELi96ELi256ELi128ELb0ELb1ELb1ELb0ELb1ELb1EEEEEEEEEvNT_6ParamsE)
        /*014c*/ 	.word	0x000000a8


	//----- nvinfo : EIATTR_FRAME_SIZE
	.align		4
.L_75:
        /*0150*/ 	.byte	0x04, 0x11
        /*0152*/ 	.short	(.L_77 - .L_76)
	.align		4
.L_76:
        /*0154*/ 	.word	index@(_ZN7cutlass13device_kernelIN5flash11enable_sm90INS1_16FlashAttnFwdSm90INS1_25CollectiveMainloopFwdSm90ILi2EN4cute5tupleIJNS5_1CILi1EEES8_S8_EEENS6_IJNS7_ILi128EEENS7_ILi96EEENS7_ILi64EEEEEELi256ENS_6half_tEfNS_4arch4Sm90ELb0ELb0ELb1ELb1ELb1ELb1ELb1ELb1ELb0ELb1ELb0ELb0EEENS1_21CollectiveEpilogueFwdINS6_IJSA_NS7_ILi256EEESB_EEES9_SE_SG_Li256ELb1ELb1ELb0ELb0EEENS1_36VarlenDynamicPersistentTileSchedulerILi128ELi96ELi256ELi128ELb0ELb1ELb1ELb0ELb1ELb1EEEEEEEEEvNT_6ParamsE)
        /*0158*/ 	.word	0x00000090


	//----- nvinfo : EIATTR_REGCOUNT
	.align		4
.L_77:
        /*015c*/ 	.byte	0x04, 0x2f
        /*015e*/ 	.short	(.L_79 - .L_78)
	.align		4
.L_78:
        /*0160*/ 	.word	index@(_ZN7cutlass13device_kernelIN5flash11enable_sm90INS1_16FlashAttnFwdSm90INS1_25CollectiveMainloopFwdSm90ILi2EN4cute5tupleIJNS5_1CILi1EEES8_S8_EEENS6_IJNS7_ILi128EEENS7_ILi96EEENS7_ILi64EEEEEELi256ENS_6half_tEfNS_4arch4Sm90ELb0ELb0ELb1ELb1ELb1ELb0ELb1ELb1ELb0ELb1ELb0ELb0EEENS1_21CollectiveEpilogueFwdINS6_IJSA_NS7_ILi256EEESB_EEES9_SE_SG_Li256ELb1ELb1ELb0ELb0EEENS1_36VarlenDynamicPersistentTileSchedulerILi128ELi96ELi256ELi128ELb0ELb1ELb1ELb0ELb1ELb1EEEEEEEEEvNT_6ParamsE)
        /*0164*/ 	.word	0x000000a8


	//----- nvinfo : EIATTR_FRAME_SIZE
	.align		4
.L_79:
        /*0168*/ 	.byte	0x04, 0x11
        /*016a*/ 	.short	(.L_81 - .L_80)
	.align		4
.L_80:
        /*016c*/ 	.word	index@(_ZN7cutlass13device_kernelIN5flash11enable_sm90INS1_16FlashAttnFwdSm90INS1_25CollectiveMainloopFwdSm90ILi2EN4cute5tupleIJNS5_1CILi1EEES8_S8_EEENS6_IJNS7_ILi128EEENS7_ILi96EEENS7_ILi64EEEEEELi256ENS_6half_tEfNS_4arch4Sm90ELb0ELb0ELb1ELb1ELb1ELb0ELb1ELb1ELb0ELb1ELb0ELb0EEENS1_21CollectiveEpilogueFwdINS6_IJSA_NS7_ILi256EEESB_EEES9_SE_SG_Li256ELb1ELb1ELb0ELb0EEENS1_36VarlenDynamicPersistentTileSchedulerILi128ELi96ELi256ELi128ELb0ELb1ELb1ELb0ELb1ELb1EEEEEEEEEvNT_6ParamsE)
        /*0170*/ 	.word	0x00000028


	//----- nvinfo : EIATTR_REGCOUNT
	.align		4
.L_81:
        /*0174*/ 	.byte	0x04, 0x2f
        /*0176*/ 	.short	(.L_83 - .L_82)
	.align		4
.L_82:
        /*0178*/ 	.word	index@(_ZN7cutlass13device_kernelIN5flash11enable_sm90INS1_16FlashAttnFwdSm90INS1_25CollectiveMainloopFwdSm90ILi2EN4cute5tupleIJNS5_1CILi1EEES8_S8_EEENS6_IJNS7_ILi128EEENS7_ILi96EEENS7_ILi64EEEEEELi256ENS_6half_tEfNS_4arch4Sm90ELb0ELb0ELb1ELb1ELb1ELb1ELb0ELb1ELb0ELb1ELb0ELb0EEENS1_21CollectiveEpilogueFwdINS6_IJSA_NS7_ILi256EEESB_EEES9_SE_SG_Li256ELb1ELb1ELb0ELb0EEENS1_36VarlenDynamicPersistentTileSchedulerILi128ELi96ELi256ELi128ELb0ELb1ELb1ELb0ELb1ELb1EEEEEEEEEvNT_6ParamsE)
        /*017c*/ 	.word	0x000000a8


	//----- nvinfo : EIATTR_FRAME_SIZE
	.align		4
.L_83:
        /*0180*/ 	.byte	0x04, 0x11
        /*0182*/ 	.short	(.L_85 - .L_84)
	.align		4
.L_84:
        /*0184*/ 	.word	index@(_ZN7cutlass13device_kernelIN5flash11enable_sm90INS1_16FlashAttnFwdSm90INS1_25CollectiveMainloopFwdSm90ILi2EN4cute5tupleIJNS5_1CILi1EEES8_S8_EEENS6_IJNS7_ILi128EEENS7_ILi96EEENS7_ILi64EEEEEELi256ENS_6half_tEfNS_4arch4Sm90ELb0ELb0ELb1ELb1ELb1ELb1ELb0ELb1ELb0ELb1ELb0ELb0EEENS1_21CollectiveEpilogueFwdINS6_IJSA_NS7_ILi256EEESB_EEES9_SE_SG_Li256ELb1ELb1ELb0ELb0EEENS1_36VarlenDynamicPersistentTileSchedulerILi128ELi96ELi256ELi128ELb0ELb1ELb1ELb0ELb1ELb1EEEEEEEEEvNT_6ParamsE)
        /*0188*/ 	.word	0x00000060


	//----- nvinfo : EIATTR_REGCOUNT
	.align		4
.L_85:
        /*018c*/ 	.byte	0x04, 0x2f
        /*018e*/ 	.short	(.L_87 - .L_86)
	.align		4
.L_86:
        /*0190*/ 	.word	index@(_ZN7cutlass13device_kernelIN5flash11enable_sm90INS1_16FlashAttnFwdSm90INS1_25CollectiveMainloopFwdSm90ILi2EN4cute5tupleIJNS5_1CILi1EEES8_S8_EEENS6_IJNS7_ILi128EEENS7_ILi96EEENS7_ILi64EEEEEELi256ENS_6half_tEfNS_4arch4Sm90ELb0ELb0ELb1ELb1ELb1ELb0ELb0ELb1ELb0ELb1ELb0ELb0EEENS1_21CollectiveEpilogueFwdINS6_IJSA_NS7_ILi256EEESB_EEES9_SE_SG_Li256ELb1ELb1ELb0ELb0EEENS1_36VarlenDynamicPersistentTileSchedulerILi128ELi96ELi256ELi128ELb0ELb1ELb1ELb0ELb1ELb1EEEEEEEEEvNT_6ParamsE)
        /*0194*/ 	.word	0x000000a8


	//----- nvinfo : EIATTR_FRAME_SIZE
	.align		4
.L_87:
        /*0198*/ 	.byte	0x04, 0x11
        /*019a*/ 	.short	(.L_89 - .L_88)
	.align		4
.L_88:
        /*019c*/ 	.word	index@(_ZN7cutlass13device_kernelIN5flash11enable_sm90INS1_16FlashAttnFwdSm90INS1_25CollectiveMainloopFwdSm90ILi2EN4cute5tupleIJNS5_1CILi1EEES8_S8_EEENS6_IJNS7_ILi128EEENS7_ILi96EEENS7_ILi64EEEEEELi256ENS_6half_tEfNS_4arch4Sm90ELb0ELb0ELb1ELb1ELb1ELb0ELb0ELb1ELb0ELb1ELb0ELb0EEENS1_21CollectiveEpilogueFwdINS6_IJSA_NS7_ILi256EEESB_EEES9_SE_SG_Li256ELb1ELb1ELb0ELb0EEENS1_36VarlenDynamicPersistentTileSchedulerILi128ELi96ELi256ELi128ELb0ELb1ELb1ELb0ELb1ELb1EEEEEEEEEvNT_6ParamsE)
        /*01a0*/ 	.word	0x00000030


	//----- nvinfo : EIATTR_REGCOUNT
	.align		4
.L_89:
        /*01a4*/ 	.byte	0x04, 0x2f
        /*01a6*/ 	.short	(.L_91 - .L_90)
	.align		4
.L_90:
        /*01a8*/ 	.word	index@(_ZN7cutlass13device_kernelIN5flash11enable_sm90INS1_16FlashAttnFwdSm90INS1_25CollectiveMainloopFwdSm90ILi2EN4cute5tupleIJNS5_1CILi1EEES8_S8_EEENS6_IJNS7_ILi128EEENS7_ILi96EEENS7_ILi64EEEEEELi256ENS_6half_tEfNS_4arch4Sm90ELb0ELb0ELb1ELb0ELb1ELb0ELb1ELb1ELb0ELb1ELb0ELb0EEENS1_21CollectiveEpilogueFwdINS6_IJSA_NS7_ILi256EEESB_EEES9_SE_SG_Li256ELb0ELb1ELb0ELb0EEENS1_29StaticPersistentTileSchedulerILb0EEEEEEEEEvNT_6ParamsE)
        /*01ac*/ 	.word	0x000000a8


	//----- nvinfo : EIATTR_FRAME_SIZE
	.align		4
.L_91:
        /*01b0*/ 	.byte	0x04, 0x11
        /*01b2*/ 	.short	(.L_93 - .L_92)
	.align		4
.L_92:
        /*01b4*/ 	.word	index@(_ZN7cutlass13device_kernelIN5flash11enable_sm90INS1_16FlashAttnFwdSm90INS1_25CollectiveMainloopFwdSm90ILi2EN4cute5tupleIJNS5_1CILi1EEES8_S8_EEENS6_IJNS7_ILi128EEENS7_ILi96EEENS7_ILi64EEEEEELi256ENS_6half_tEfNS_4arch4Sm90ELb0ELb0ELb1ELb0ELb1ELb0ELb1ELb1ELb0ELb1ELb0ELb0EEENS1_21CollectiveEpilogueFwdINS6_IJSA_NS7_ILi256EEESB_EEES9_SE_SG_Li256ELb0ELb1ELb0ELb0EEENS1_29StaticPersistentTileSchedulerILb0EEEEEEEEEvNT_6ParamsE)
        /*01b8*/ 	.word	0x00000020


	//----- nvinfo : EIATTR_REGCOUNT
	.align		4
.L_93:
        /*01bc*/ 	.byte	0x04, 0x2f
        /*01be*/ 	.short	(.L_95 - .L_94)
	.align		4
.L_94:
        /*01c0*/ 	.word	index@(_ZN7cutlass13device_kernelIN5flash11enable_sm90INS1_16FlashAttnFwdSm90INS1_25CollectiveMainloopFwdSm90ILi2EN4cute5tupleIJNS5_1CILi1EEES8_S8_EEENS6_IJNS7_ILi128EEENS7_ILi96EEENS7_ILi64EEEEEELi256ENS_6half_tEfNS_4arch4Sm90ELb0ELb0ELb1ELb0ELb1ELb0ELb0ELb1ELb0ELb1ELb0ELb0EEENS1_21CollectiveEpilogueFwdINS6_IJSA_NS7_ILi256EEESB_EEES9_SE_SG_Li256ELb0ELb1ELb0ELb0EEENS1_29StaticPersistentTileSchedulerILb0EEEEEEEEEvNT_6ParamsE)
        /*01c4*/ 	.word	0x000000a8


	//----- nvinfo : EIATTR_FRAME_SIZE
	.align		4
.L_95:
        /*01c8*/ 	.byte	0x04, 0x11
        /*01ca*/ 	.short	(.L_97 - .L_96)
	.align		4
.L_96:
        /*01cc*/ 	.word	index@(_ZN7cutlass13device_kernelIN5flash11enable_sm90INS1_16FlashAttnFwdSm90INS1_25CollectiveMainloopFwdSm90ILi2EN4cute5tupleIJNS5_1CILi1EEES8_S8_EEENS6_IJNS7_ILi128EEENS7_ILi96EEENS7_ILi64EEEEEELi256ENS_6half_tEfNS_4arch4Sm90ELb0ELb0ELb1ELb0ELb1ELb0ELb0ELb1ELb0ELb1ELb0ELb0EEENS1_21CollectiveEpilogueFwdINS6_IJSA_NS7_ILi256EEESB_EEES9_SE_SG_Li256ELb0ELb1ELb0ELb0EEENS1_29StaticPersistentTileSchedulerILb0EEEEEEEEEvNT_6ParamsE)
        /*01d0*/ 	.word	0x00000020


	//----- nvinfo : EIATTR_MIN_STACK_SIZE
	.align		4
.L_97:
        /*01d4*/ 	.byte	0x04, 0x12
        /*01d6*/ 	.short	(.L_99 - .L_98)
	.align		4
.L_98:
        /*01d8*/ 	.word	index@(_ZN7cutlass13device_kernelIN5flash11enable_sm90INS1_16FlashAttnFwdSm90INS1_25CollectiveMainloopFwdSm90ILi2EN4cute5tupleIJNS5_1CILi1EEES8_S8_EEENS6_IJNS7_ILi128EEENS7_ILi96EEENS7_ILi64EEEEEELi256ENS_6half_tEfNS_4arch4Sm90ELb0ELb0ELb1ELb0ELb1ELb0ELb0ELb1ELb0ELb1ELb0ELb0EEENS1_21CollectiveEpilogueFwdINS6_IJSA_NS7_ILi256EEESB_EEES9_SE_SG_Li256ELb0ELb1ELb0ELb0EEENS1_29StaticPersistentTileSchedulerILb0EEEEEEEEEvNT_6ParamsE)
        /*01dc*/ 	.word	0x00000020


	//----- nvinfo : EIATTR_MIN_STACK_SIZE
	.align		4
.L_99:
        /*01e0*/ 	.byte	0x04, 0x12
        /*01e2*/ 	.short	(.L_101 - .L_100)
	.align		4
.L_100:
        /*01e4*/ 	.word	index@(_ZN7cutlass13device_kernelIN5flash11enable_sm90INS1_16FlashAttnFwdSm90INS1_25CollectiveMainloopFwdSm90ILi2EN4cute5tupleIJNS5_1CILi1EEES8_S8_EEENS6_IJNS7_ILi128EEENS7_ILi96EEENS7_ILi64EEEEEELi256ENS_6half_tEfNS_4arch4Sm90ELb0ELb0ELb1ELb0ELb1ELb0ELb1ELb1ELb0ELb1ELb0ELb0EEENS1_21CollectiveEpilogueFwdINS6_IJSA_NS7_ILi256EEESB_EEES9_SE_SG_Li256ELb0ELb1ELb0ELb0EEENS1_29StaticPersistentTileSchedulerILb0EEEEEEEEEvNT_6ParamsE)
        /*01e8*/ 	.word	0x00000020


	//----- nvinfo : EIATTR_MIN_STACK_SIZE
	.align		4
.L_101:
        /*01ec*/ 	.byte	0x04, 0x12
        /*01ee*/ 	.short	(.L_103 - .L_102)
	.align		4
.L_102:
        /*01f0*/ 	.word	index@(_ZN7cutlass13device_kernelIN5flash11enable_sm90INS1_16FlashAttnFwdSm90INS1_25CollectiveMainloopFwdSm90ILi2EN4cute5tupleIJNS5_1CILi1EEES8_S8_EEENS6_IJNS7_ILi128EEENS7_ILi96EEENS7_ILi64EEEEEELi256ENS_6half_tEfNS_4arch4Sm90ELb0ELb0ELb1ELb1ELb1ELb0ELb0ELb1ELb0ELb1ELb0ELb0EEENS1_21CollectiveEpilogueFwdINS6_IJSA_NS7_ILi256EEESB_EEES9_SE_SG_Li256ELb1ELb1ELb0ELb0EEENS1_36VarlenDynamicPersistentTileSchedulerILi128ELi96ELi256ELi128ELb0ELb1ELb1ELb0ELb1ELb1EEEEEEEEEvNT_6ParamsE)
        /*01f4*/ 	.word	0x00000030


	//----- nvinfo : EIATTR_MIN_STACK_SIZE
	.align		4
.L_103:
        /*01f8*/ 	.byte	0x04, 0x12
        /*01fa*/ 	.short	(.L_105 - .L_104)
	.align		4
.L_104:
        /*01fc*/ 	.word	index@(_ZN7cutlass13device_kernelIN5flash11enable_sm90INS1_16FlashAttnFwdSm90INS1_25CollectiveMainloopFwdSm90ILi2EN4cute5tupleIJNS5_1CILi1EEES8_S8_EEENS6_IJNS7_ILi128EEENS7_ILi96EEENS7_ILi64EEEEEELi256ENS_6half_tEfNS_4arch4Sm90ELb0ELb0ELb1ELb1ELb1ELb1ELb0ELb1ELb0ELb1ELb0ELb0EEENS1_21CollectiveEpilogueFwdINS6_IJSA_NS7_ILi256EEESB_EEES9_SE_SG_Li256ELb1ELb1ELb0ELb0EEENS1_36VarlenDynamicPersistentTileSchedulerILi128ELi96ELi256ELi128ELb0ELb1ELb1ELb0ELb1ELb1EEEEEEEEEvNT_6ParamsE)
        /*0200*/ 	.word	0x00000060


	//----- nvinfo : EIATTR_MIN_STACK_SIZE
	.align		4
.L_105:
        /*0204*/ 	.byte	0x04, 0x12
        /*0206*/ 	.short	(.L_107 - .L_106)
	.align		4
.L_106:
        /*0208*/ 	.word	index@(_ZN7cutlass13device_kernelIN5flash11enable_sm90INS1_16FlashAttnFwdSm90INS1_25CollectiveMainloopFwdSm90ILi2EN4cute5tupleIJNS5_1CILi1EEES8_S8_EEENS6_IJNS7_ILi128EEENS7_ILi96EEENS7_ILi64EEEEEELi256ENS_6half_tEfNS_4arch4Sm90ELb0ELb0ELb1ELb1ELb1ELb0ELb1ELb1ELb0ELb1ELb0ELb0EEENS1_21CollectiveEpilogueFwdINS6_IJSA_NS7_ILi256EEESB_EEES9_SE_SG_Li256ELb1ELb1ELb0ELb0EEENS1_36VarlenDynamicPersistentTileSchedulerILi128ELi96ELi256ELi128ELb0ELb1ELb1ELb0ELb1ELb1EEEEEEEEEvNT_6ParamsE)
        /*020c*/ 	.word	0x00000028


	//----- nvinfo : EIATTR_MIN_STACK_SIZE
	.align		4
.L_107:
        /*0210*/ 	.byte	0x04, 0x12
        /*0212*/ 	.short	(.L_109 - .L_108)
	.align		4
.L_108:
        /*0214*/ 	.word	index@(_ZN7cutlass13device_kernelIN5flash11enable_sm90INS1_16FlashAttnFwdSm90INS1_25CollectiveMainloopFwdSm90ILi2EN4cute5tupleIJNS5_1CILi1EEES8_S8_EEENS6_IJNS7_ILi128EEENS7_ILi96EEENS7_ILi64EEEEEELi256ENS_6half_tEfNS_4arch4Sm90ELb0ELb0ELb1ELb1ELb1ELb1ELb1ELb1ELb0ELb1ELb0ELb0EEENS1_21CollectiveEpilogueFwdINS6_IJSA_NS7_ILi256EEESB_EEES9_SE_SG_Li256ELb1ELb1ELb0ELb0EEENS1_36VarlenDynamicPersistentTileSchedulerILi128ELi96ELi256ELi128ELb0ELb1ELb1ELb0ELb1ELb1EEEEEEEEEvNT_6ParamsE)
        /*0218*/ 	.word	0x00000090


	//----- nvinfo : EIATTR_MIN_STACK_SIZE
	.align		4
.L_109:
        /*021c*/ 	.byte	0x04, 0x12
        /*021e*/ 	.short	(.L_111 - .L_110)
	.align		4
.L_110:
        /*0220*/ 	.word	index@(_ZN7cutlass13device_kernelIN5flash11enable_sm90INS1_16FlashAttnFwdSm90INS1_25CollectiveMainloopFwdSm90ILi2EN4cute5tupleIJNS5_1CILi1EEES8_S8_EEENS6_IJNS7_ILi128EEENS7_ILi96EEENS7_ILi64EEEEEELi256ENS_6half_tEfNS_4arch4Sm90ELb0ELb1ELb1ELb0ELb1ELb0ELb0ELb1ELb0ELb1ELb0ELb0EEENS1_21CollectiveEpilogueFwdINS6_IJSA_NS7_ILi256EEESB_EEES9_SE_SG_Li256ELb0ELb1ELb0ELb0EEENS1_30DynamicPersistentTileSchedulerILi256ELi128ELb0ELb1ELb1EEEEEEEEEvNT_6ParamsE)
        /*0224*/ 	.word	0x00000008


	//----- nvinfo : EIATTR_MIN_STACK_SIZE
	.align		4
.L_111:
        /*0228*/ 	.byte	0x04, 0x12
        /*022a*/ 	.short	(.L_113 - .L_112)
	.align		4
.L_112:
        /*022c*/ 	.word	index@(_ZN7cutlass13device_kernelIN5flash11enable_sm90INS1_16FlashAttnFwdSm90INS1_25CollectiveMainloopFwdSm90ILi2EN4cute5tupleIJNS5_1CILi1EEES8_S8_EEENS6_IJNS7_ILi128EEENS7_ILi96EEENS7_ILi64EEEEEELi256ENS_6half_tEfNS_4arch4Sm90ELb0ELb1ELb1ELb0ELb1ELb0ELb1ELb1ELb0ELb1ELb0ELb0EEENS1_21CollectiveEpilogueFwdINS6_IJSA_NS7_ILi256EEESB_EEES9_SE_SG_Li256ELb0ELb1ELb0ELb0EEENS1_30DynamicPersistentTileSchedulerILi256ELi128ELb0ELb1ELb1EEEEEEEEEvNT_6ParamsE)
        /*0230*/ 	.word	0x00000460


	//----- nvinfo : EIATTR_MIN_STACK_SIZE
	.align		4
.L_113:
        /*0234*/ 	.byte	0x04, 0x12
        /*0236*/ 	.short	(.L_115 - .L_114)
	.align		4
.L_114:
        /*0238*/ 	.word	index@(_ZN7cutlass13device_kernelIN5flash11enable_sm90INS1_16FlashAttnFwdSm90INS1_25CollectiveMainloopFwdSm90ILi2EN4cute5tupleIJNS5_1CILi1EEES8_S8_EEENS6_IJNS7_ILi128EEENS7_ILi96EEENS7_ILi64EEEEEELi256ENS_6half_tEfNS_4arch4Sm90ELb0ELb1ELb1ELb1ELb1ELb0ELb0ELb1ELb0ELb1ELb0ELb0EEENS1_21CollectiveEpilogueFwdINS6_IJSA_NS7_ILi256EEESB_EEES9_SE_SG_Li256ELb1ELb1ELb0ELb0EEENS1_36VarlenDynamicPersistentTileSchedulerILi128ELi96ELi256ELi128ELb0ELb1ELb1ELb1ELb0ELb1EEEEEEEEEvNT_6ParamsE)
        /*023c*/ 	.word	0x00000018


	//----- nvinfo : EIATTR_MIN_STACK_SIZE
	.align		4
.L_115:
        /*0240*/ 	.byte	0x04, 0x12
        /*0242*/ 	.short	(.L_117 - .L_116)
	.align		4
.L_116:
        /*0244*/ 	.word	index@(_ZN7cutlass13device_kernelIN5flash11enable_sm90INS1_16FlashAttnFwdSm90INS1_25CollectiveMainloopFwdSm90ILi2EN4cute5tupleIJNS5_1CILi1EEES8_S8_EEENS6_IJNS7_ILi128EEENS7_ILi96EEENS7_ILi64EEEEEELi256ENS_6half_tEfNS_4arch4Sm90ELb0ELb1ELb1ELb1ELb1ELb1ELb0ELb1ELb0ELb1ELb0ELb0EEENS1_21CollectiveEpilogueFwdINS6_IJSA_NS7_ILi256EEESB_EEES9_SE_SG_Li256ELb1ELb1ELb0ELb0EEENS1_36VarlenDynamicPersistentTileSchedulerILi128ELi96ELi256ELi128ELb0ELb1ELb1ELb1ELb0ELb1EEEEEEEEEvNT_6ParamsE)
        /*0248*/ 	.word	0x00000040


	//----- nvinfo : EIATTR_MIN_STACK_SIZE
	.align		4
.L_117:
        /*024c*/ 	.byte	0x04, 0x12
        /*024e*/ 	.short	(.L_119 - .L_118)
	.align		4
.L_118:
        /*0250*/ 	.word	index@(_ZN7cutlass13device_kernelIN5flash11enable_sm90INS1_16FlashAttnFwdSm90INS1_25CollectiveMainloopFwdSm90ILi2EN4cute5tupleIJNS5_1CILi1EEES8_S8_EEENS6_IJNS7_ILi128EEENS7_ILi96EEENS7_ILi64EEEEEELi256ENS_6half_tEfNS_4arch4Sm90ELb0ELb1ELb1ELb1ELb1ELb0ELb1ELb1ELb0ELb1ELb0ELb0EEENS1_21CollectiveEpilogueFwdINS6_IJSA_NS7_ILi256EEESB_EEES9_SE_SG_Li256ELb1ELb1ELb0ELb0EEENS1_36VarlenDynamicPersistentTileSchedulerILi128ELi96ELi256ELi128ELb0ELb1ELb1ELb1ELb0ELb1EEEEEEEEEvNT_6ParamsE)
        /*0254*/ 	.word	0x00000480


	//----- nvinfo : EIATTR_MIN_STACK_SIZE
	.align		4
.L_119:
        /*0258*/ 	.byte	0x04, 0x12
        /*025a*/ 	.short	(.L_121 - .L_120)
	.align		4
.L_120:
        /*025c*/ 	.word	index@(_ZN7cutlass13device_kernelIN5flash11enable_sm90INS1_16FlashAttnFwdSm90INS1_25CollectiveMainloopFwdSm90ILi2EN4cute5tupleIJNS5_1CILi1EEES8_S8_EEENS6_IJNS7_ILi128EEENS7_ILi96EEENS7_ILi64EEEEEELi256ENS_6half_tEfNS_4arch4Sm90ELb0ELb1ELb1ELb1ELb1ELb1ELb1ELb1ELb0ELb1ELb0ELb0EEENS1_21CollectiveEpilogueFwdINS6_IJSA_NS7_ILi256EEESB_EEES9_SE_SG_Li256ELb1ELb1ELb0ELb0EEENS1_36VarlenDynamicPersistentTileSchedulerILi128ELi96ELi256ELi128ELb0ELb1ELb1ELb1ELb0ELb1EEEEEEEEEvNT_6ParamsE)
        /*0260*/ 	.word	0x000004b0


	//----- nvinfo : EIATTR_MIN_STACK_SIZE
	.align		4
.L_121:
        /*0264*/ 	.byte	0x04, 0x12
        /*0266*/ 	.short	(.L_123 - .L_122)
	.align		4
.L_122:
        /*0268*/ 	.word	index@(_ZN7cutlass13device_kernelIN5flash11enable_sm90INS1_16FlashAttnFwdSm90INS1_25CollectiveMainloopFwdSm90ILi2EN4cute5tupleIJNS5_1CILi1EEES8_S8_EEENS6_IJNS7_ILi128EEENS7_ILi96EEENS7_ILi64EEEEEELi256ENS_6half_tEfNS_4arch4Sm90ELb1ELb0ELb1ELb0ELb1ELb0ELb0ELb1ELb0ELb1ELb0ELb0EEENS1_21CollectiveEpilogueFwdINS6_IJSA_NS7_ILi256EEESB_EEES9_SE_SG_Li256ELb0ELb1ELb0ELb0EEENS1_30DynamicPersistentTileSchedulerILi256ELi128ELb0ELb1ELb1EEEEEEEEEvNT_6ParamsE)
        /*026c*/ 	.word	0x00000008


	//----- nvinfo : EIATTR_MIN_STACK_SIZE
	.align		4
.L_123:
        /*0270*/ 	.byte	0x04, 0x12
        /*0272*/ 	.short	(.L_125 - .L_124)
	.align		4
.L_124:
        /*0274*/ 	.word	index@(_ZN7cutlass13device_kernelIN5flash11enable_sm90INS1_16FlashAttnFwdSm90INS1_25CollectiveMainloopFwdSm90ILi2EN4cute5tupleIJNS5_1CILi1EEES8_S8_EEENS6_IJNS7_ILi128EEENS7_ILi96EEENS7_ILi64EEEEEELi256ENS_6half_tEfNS_4arch4Sm90ELb1ELb0ELb1ELb0ELb1ELb0ELb1ELb1ELb0ELb1ELb0ELb0EEENS1_21CollectiveEpilogueFwdINS6_IJSA_NS7_ILi256EEESB_EEES9_SE_SG_Li256ELb0ELb1ELb0ELb0EEENS1_30DynamicPersistentTileSchedulerILi256ELi128ELb0ELb1ELb1EEEEEEEEEvNT_6ParamsE)
        /*0278*/ 	.word	0x00000010


	//----- nvinfo : EIATTR_MIN_STACK_SIZE
	.align		4
.L_125:
        /*027c*/ 	.byte	0x04, 0x12
        /*027e*/ 	.short	(.L_127 - .L_126)
	.align		4
.L_126:
        /*0280*/ 	.word	index@(_ZN7cutlass13device_kernelIN5flash11enable_sm90INS1_16FlashAttnFwdSm90INS1_25CollectiveMainloopFwdSm90ILi2EN4cute5tupleIJNS5_1CILi1EEES8_S8_EEENS6_IJNS7_ILi128EEENS7_ILi96EEENS7_ILi64EEEEEELi256ENS_6half_tEfNS_4arch4Sm90ELb1ELb0ELb1ELb1ELb1ELb0ELb0ELb1ELb0ELb1ELb0ELb0EEENS1_21CollectiveEpilogueFwdINS6_IJSA_NS7_ILi256EEESB_EEES9_SE_SG_Li256ELb1ELb1ELb0ELb0EEENS1_36VarlenDynamicPersistentTileSchedulerILi128ELi96ELi256ELi128ELb0ELb1ELb1ELb1ELb1ELb1EEEEEEEEEvNT_6ParamsE)
        /*0284*/ 	.word	0x00000028


	//----- nvinfo : EIATTR_MIN_STACK_SIZE
	.align		4
.L_127:
        /*0288*/ 	.byte	0x04, 0x12
        /*028a*/ 	.short	(.L_129 - .L_128)
	.align		4
.L_128:
        /*028c*/ 	.word	index@(_ZN7cutlass13device_kernelIN5flash11enable_sm90INS1_16FlashAttnFwdSm90INS1_25CollectiveMainloopFwdSm90ILi2EN4cute5tupleIJNS5_1CILi1EEES8_S8_EEENS6_IJNS7_ILi128EEENS7_ILi96EEENS7_ILi64EEEEEELi256ENS_6half_tEfNS_4arch4Sm90ELb1ELb0ELb1ELb1ELb1ELb1ELb0ELb1ELb0ELb1ELb0ELb0EEENS1_21CollectiveEpilogueFwdINS6_IJSA_NS7_ILi256EEESB_EEES9_SE_SG_Li256ELb1ELb1ELb0ELb0EEENS1_36VarlenDynamicPersistentTileSchedulerILi128ELi96ELi256ELi128ELb0ELb1ELb1ELb1ELb1ELb1EEEEEEEEEvNT_6ParamsE)
        /*0290*/ 	.word	0x00000060


	//----- nvinfo : EIATTR_MIN_STACK_SIZE
	.align		4
.L_129:
        /*0294*/ 	.byte	0x04, 0x12
        /*0296*/ 	.short	(.L_131 - .L_130)
	.align		4
.L_130:
        /*0298*/ 	.word	index@(_ZN7cutlass13device_kernelIN5flash11enable_sm90INS1_16FlashAttnFwdSm90INS1_25CollectiveMainloopFwdSm90ILi2EN4cute5tupleIJNS5_1CILi1EEES8_S8_EEENS6_IJNS7_ILi128EEENS7_ILi96EEENS7_ILi64EEEEEELi256ENS_6half_tEfNS_4arch4Sm90ELb1ELb0ELb1ELb1ELb1ELb0ELb1ELb1ELb0ELb1ELb0ELb0EEENS1_21CollectiveEpilogueFwdINS6_IJSA_NS7_ILi256EEESB_EEES9_SE_SG_Li256ELb1ELb1ELb0ELb0EEENS1_36VarlenDynamicPersistentTileSchedulerILi128ELi96ELi256ELi128ELb0ELb1ELb1ELb1ELb1ELb1EEEEEEEEEvNT_6ParamsE)
        /*029c*/ 	.word	0x00000028


	//----- nvinfo : EIATTR_MIN_STACK_SIZE
	.align		4
.L_131:
        /*02a0*/ 	.byte	0x04, 0x12
        /*02a2*/ 	.short	(.L_133 - .L_132)
	.align		4
.L_132:
        /*02a4*/ 	.word	index@(_ZN7cutlass13device_kernelIN5flash11enable_sm90INS1_16FlashAttnFwdSm90INS1_25CollectiveMainloopFwdSm90ILi2EN4cute5tupleIJNS5_1CILi1EEES8_S8_EEENS6_IJNS7_ILi128EEENS7_ILi96EEENS7_ILi64EEEEEELi256ENS_6half_tEfNS_4arch4Sm90ELb1ELb0ELb1ELb1ELb1ELb1ELb1ELb1ELb0ELb1ELb0ELb0EEENS1_21CollectiveEpilogueFwdINS6_IJSA_NS7_ILi256EEESB_EEES9_SE_SG_Li256ELb1ELb1ELb0ELb0EEENS1_36VarlenDynamicPersistentTileSchedulerILi128ELi96ELi256ELi128ELb0ELb1ELb1ELb1ELb1ELb1EEEEEEEEEvNT_6ParamsE)
        /*02a8*/ 	.word	0x00000100
.L_133:


//--------------------- .nv.compat                --------------------------
	.section	.nv.compat,"",@"SHT_CUDA_COMPAT_INFO"
	.align	4
        /*0000*/ 	.byte	0x02, 0x09, 0x01, 0x00, 0x02, 0x02, 0x04, 0x00, 0x02, 0x05, 0x05, 0x00, 0x03, 0x07, 0x01, 0x01
        /*0010*/ 	.byte	0x02, 0x03, 0x01, 0x00, 0x02, 0x06, 0x01, 0x00, 0x04, 0x0b, 0x08, 0x00, 0x00, 0x00, 0x00, 0x00
        /*0020*/ 	.byte	0x00, 0x00, 0x00, 0x00


//--------------------- .nv.info._ZN7cutlass13device_kernelIN5flash11enable_sm90INS1_16FlashAttnFwdSm90INS1_25CollectiveMainloopFwdSm90ILi2EN4cute5tupleIJNS5_1CILi1EEES8_S8_EEENS6_IJNS7_ILi128EEENS7_ILi96EEENS7_ILi64EEEEEELi256ENS_6half_tEfNS_4arch4Sm90ELb0ELb0ELb1ELb0ELb1ELb0ELb0ELb1ELb0ELb1ELb0ELb0EEENS1_21CollectiveEpilogueFwdINS6_IJSA_NS7_ILi256EEESB_EEES9_SE_SG_Li256ELb0ELb1ELb0ELb0EEENS1_29StaticPersistentTileSchedulerILb0EEEEEEEEEvNT_6ParamsE --------------------------
	.section	.nv.info._ZN7cutlass13device_kernelIN5flash11enable_sm90INS1_16FlashAttnFwdSm90INS1_25CollectiveMainloopFwdSm90ILi2EN4cute5tupleIJNS5_1CILi1EEES8_S8_EEENS6_IJNS7_ILi128EEENS7_ILi96EEENS7_ILi64EEEEEELi256ENS_6half_tEfNS_4arch4Sm90ELb0ELb0ELb1ELb0ELb1ELb0ELb0ELb1ELb0ELb1ELb0ELb0EEENS1_21CollectiveEpilogueFwdINS6_IJSA_NS7_ILi256EEESB_EEES9_SE_SG_Li256ELb0ELb1ELb0ELb0EEENS1_29StaticPersistentTileSchedulerILb0EEEEEEEEEvNT_6ParamsE,"",@"SHT_CUDA_INFO"
	.sectionflags	@""
	.align	4


	//----- nvinfo : EIATTR_CUDA_API_VERSION
	.align		4
        /*0000*/ 	.byte	0x04, 0x37
        /*0002*/ 	.short	(.L_135 - .L_134)
.L_134:
        /*0004*/ 	.word	0x00000082


	//----- nvinfo : EIATTR_KPARAM_INFO
	.align		4
.L_135:
        /*0008*/ 	.byte	0x04, 0x17
        /*000a*/ 	.short	(.L_137 - .L_136)
.L_136:
        /*000c*/ 	.word	0x00000000
        /*0010*/ 	.short	0x0000
        /*0012*/ 	.short	0x0070
        /*0014*/ 	.byte	0x00, 0xf0, 0x01, 0x28


	//----- nvinfo : EIATTR_SPARSE_MMA_MASK
	.align		4
.L_137:
        /*0018*/ 	.byte	0x03, 0x50
        /*001a*/ 	.short	0x0000


	//----- nvinfo : EIATTR_MAXREG_COUNT
	.align		4
        /*001c*/ 	.byte	0x03, 0x1b
        /*001e*/ 	.short	0x00a8


	//----- nvinfo : EIATTR_NUM_BARRIERS
	.align		4
        /*0020*/ 	.byte	0x02, 0x4c
        /*0022*/ 	.byte	0x10
	.zero		1


	//----- nvinfo : EIATTR_EXTERNS
	.align		4
        /*0024*/ 	.byte	0x04, 0x0f
        /*0026*/ 	.short	(.L_139 - .L_138)


	//   ....[0]....
	.align		4
.L_138:
        /*0028*/ 	.word	index@(__assertfail)


	//----- nvinfo : EIATTR_ANNOTATIONS
	.align		4
.L_139:
        /*002c*/ 	.byte	0x04, 0x55
        /*002e*/ 	.short	(.L_141 - .L_140)


	//   ....[0]....
.L_140:
        /*0030*/ 	.word	0x00000001
        /*0034*/ 	.byte	0x60, 0x7e, 0x00, 0x00, 0x01, 0x00, 0x00, 0x00, 0x10, 0x82, 0x00, 0x00, 0x01, 0x00, 0x00, 0x00
        /*0044*/ 	.byte	0x50, 0x8d, 0x00, 0x00, 0x01, 0x00, 0x00, 0x00, 0x30, 0x90, 0x00, 0x00, 0x01, 0x00, 0x00, 0x00
        /*0054*/ 	.byte	0x40, 0x9d, 0x00, 0x00, 0x01, 0x00, 0x00, 0x00, 0x10, 0x9f, 0x00, 0x00, 0x01, 0x00, 0x00, 0x00
        /*0064*/ 	.byte	0xe0, 0xa0, 0x00, 0x00, 0x01, 0x00, 0x00, 0x00, 0x10, 0xa1, 0x00, 0x00, 0x01, 0x00, 0x00, 0x00
        /*0074*/ 	.byte	0x40, 0xa1, 0x00, 0x00, 0x01, 0x00, 0x00, 0x00, 0x70, 0xa1, 0x00, 0x00, 0x01, 0x00, 0x00, 0x00
        /*0084*/ 	.byte	0x90, 0xa2, 0x00, 0x00, 0x01, 0x00, 0x00, 0x00, 0x90, 0xa3, 0x00, 0x00, 0x01, 0x00, 0x00, 0x00
        /*0094*/ 	.byte	0xf0, 0xa3, 0x00, 0x00, 0x01, 0x00, 0x00, 0x00, 0x30, 0xa4, 0x00, 0x00, 0x01, 0x00, 0x00, 0x00
        /*00a4*/ 	.byte	0x80, 0xa4, 0x00, 0x00, 0x01, 0x00, 0x00, 0x00, 0xa0, 0xa4, 0x00, 0x00, 0x01, 0x00, 0x00, 0x00
        /*00b4*/ 	.byte	0x90, 0xb6, 0x00, 0x00, 0x01, 0x00, 0x00, 0x00, 0xe0, 0xb6, 0x00, 0x00


	//----- nvinfo : EIATTR_MERCURY_ISA_VERSION
	.align		4
.L_141:
        /*00c0*/ 	.byte	0x03, 0x5f
        /*00c2*/ 	.short	0x0101


	//----- nvinfo : EIATTR_INT_WARP_WIDE_INSTR_OFFSETS
	.align		4
        /*00c4*/ 	.byte	0x04, 0x31
        /*00c6*/ 	.short	(.L_143 - .L_142)


	//   ....[0]....
.L_142:
        /*00c8*/ 	.word	0x000000c0


	//   ....[1]....
        /*00cc*/ 	.word	0x000000d0


	//   ....[2]....
        /*00d0*/ 	.word	0x00000170


	//----- nvinfo : EIATTR_COOP_GROUP_MASK_REGIDS
	.align		4
.L_143:
        /*00d4*/ 	.byte	0x04, 0x29
        /*00d6*/ 	.short	(.L_145 - .L_144)


	//   ....[0]....
.L_144:
        /*00d8*/ 	.word	0xffffffff


	//   ....[1]....
        /*00dc*/ 	.word	0xffffffff


	//   ....[2]....
        /*00e0*/ 	.word	0xffffffff


	//   ....[3]....
        /*00e4*/ 	.word	0xffffffff


	//   ....[4]....
        /*00e8*/ 	.word	0xffffffff


	//   ....[5]....
        /*00ec*/ 	.word	0xffffffff


	//   ....[6]....
        /*00f0*/ 	.word	0xffffffff


	//   ....[7]....
        /*00f4*/ 	.word	0xffffffff


	//   ....[8]....
        /*00f8*/ 	.word	0xffffffff


	//   ....[9]....
        /*00fc*/ 	.word	0xffffffff


	//   ....[10]....
        /*0100*/ 	.word	0xffffffff


	//   ....[11]....
        /*0104*/ 	.word	0xffffffff


	//   ....[12]....
        /*0108*/ 	.word	0xffffffff


	//   ....[13]....
        /*010c*/ 	.word	0xffffffff


	//   ....[14]....
        /*0110*/ 	.word	0xffffffff


	//   ....[15]....
        /*0114*/ 	.word	0xffffffff


	//   ....[16]....
        /*0118*/ 	.word	0xffffffff


	//   ....[17]....
        /*011c*/ 	.word	0xffffffff


	//   ....[18]....
        /*0120*/ 	.word	0xffffffff


	//   ....[19]....
        /*0124*/ 	.word	0xffffffff


	//   ....[20]....
        /*0128*/ 	.word	0xffffffff


	//   ....[21]....
        /*012c*/ 	.word	0xffffffff


	//   ....[22]....
        /*0130*/ 	.word	0xffffffff


	//   ....[23]....
        /*0134*/ 	.word	0xffffffff


	//   ....[24]....
        /*0138*/ 	.word	0xffffffff


	//   ....[25]....
        /*013c*/ 	.word	0xffffffff


	//   ....[26]....
        /*0140*/ 	.word	0xffffffff


	//   ....[27]....
        /*0144*/ 	.word	0xffffffff


	//   ....[28]....
        /*0148*/ 	.word	0xffffffff


	//   ....[29]....
        /*014c*/ 	.word	0xffffffff


	//   ....[30]....
        /*0150*/ 	.word	0xffffffff


	//   ....[31]....
        /*0154*/ 	.word	0xffffffff


	//   ....[32]....
        /*0158*/ 	.word	0xffffffff


	//   ....[33]....
        /*015c*/ 	.word	0xffffffff


	//   ....[34]....
        /*0160*/ 	.word	0xffffffff


	//   ....[35]....
        /*0164*/ 	.word	0xffffffff


	//   ....[36]....
        /*0168*/ 	.word	0xffffffff


	//   ....[37]....
        /*016c*/ 	.word	0xffffffff


	//   ....[38]....
        /*0170*/ 	.word	0xffffffff


	//   ....[39]....
        /*0174*/ 	.word	0xffffffff


	//   ....[40]....
        /*0178*/ 	.word	0xffffffff


	//   ....[41]....
        /*017c*/ 	.word	0xffffffff


	//   ....[42]....
        /*0180*/ 	.word	0xffffffff


	//   ....[43]....
        /*0184*/ 	.word	0xffffffff


	//   ....[44]....
        /*0188*/ 	.word	0xffffffff


	//   ....[45]....
        /*018c*/ 	.word	0xffffffff


	//   ....[46]....
        /*0190*/ 	.word	0xffffffff


	//   ....[47]....
        /*0194*/ 	.word	0xffffffff


	//   ....[48]....
        /*0198*/ 	.word	0xffffffff


	//   ....[49]....
        /*019c*/ 	.word	0xffffffff


	//   ....[50]....
        /*01a0*/ 	.word	0xffffffff


	//   ....[51]....
        /*01a4*/ 	.word	0xffffffff


	//   ....[52]....
        /*01a8*/ 	.word	0xffffffff


	//   ....[53]....
        /*01ac*/ 	.word	0xffffffff


	//   ....[54]....
        /*01b0*/ 	.word	0xffffffff


	//   ....[55]....
        /*01b4*/ 	.word	0xffffffff


	//   ....[56]....
        /*01b8*/ 	.word	0xffffffff


	//   ....[57]....
        /*01bc*/ 	.word	0xffffffff


	//   ....[58]....
        /*01c0*/ 	.word	0xffffffff


	//   ....[59]....
        /*01c4*/ 	.word	0xffffffff


	//   ....[60]....
        /*01c8*/ 	.word	0xffffffff


	//   ....[61]....
        /*01cc*/ 	.word	0xffffffff


	//   ....[62]....
        /*01d0*/ 	.word	0xffffffff


	//   ....[63]....
        /*01d4*/ 	.word	0xffffffff


	//   ....[64]....
        /*01d8*/ 	.word	0xffffffff


	//   ....[65]....
        /*01dc*/ 	.word	0xffffffff


	//   ....[66]....
        /*01e0*/ 	.word	0xffffffff


	//   ....[67]....
        /*01e4*/ 	.word	0xffffffff


	//   ....[68]....
        /*01e8*/ 	.word	0xffffffff


	//   ....[69]....
        /*01ec*/ 	.word	0xffffffff


	//   ....[70]....
        /*01f0*/ 	.word	0xffffffff


	//   ....[71]....
        /*01f4*/ 	.word	0xffffffff


	//   ....[72]....
        /*01f8*/ 	.word	0xffffffff


	//   ....[73]....
        /*01fc*/ 	.word	0xffffffff


	//   ....[74]....
        /*0200*/ 	.word	0xffffffff


	//   ....[75]....
        /*0204*/ 	.word	0xffffffff


	//   ....[76]....
        /*0208*/ 	.word	0xffffffff


	//   ....[77]....
        /*020c*/ 	.word	0xffffffff


	//   ....[78]....
        /*0210*/ 	.word	0xffffffff


	//   ....[79]....
        /*0214*/ 	.word	0xffffffff


	//   ....[80]....
        /*0218*/ 	.word	0xffffffff


	//   ....[81]....
        /*021c*/ 	.word	0xffffffff


	//   ....[82]....
        /*0220*/ 	.word	0xffffffff


	//   ....[83]....
        /*0224*/ 	.word	0xffffffff


	//   ....[84]....
        /*0228*/ 	.word	0xffffffff


	//   ....[85]....
        /*022c*/ 	.word	0xffffffff


	//   ....[86]....
        /*0230*/ 	.word	0xffffffff


	//   ....[87]....
        /*0234*/ 	.word	0xffffffff


	//   ....[88]....
        /*0238*/ 	.word	0xffffffff


	//   ....[89]....
        /*023c*/ 	.word	0xffffffff


	//   ....[90]....
        /*0240*/ 	.word	0xffffffff


	//   ....[91]....
        /*0244*/ 	.word	0xffffffff


	//   ....[92]....
        /*0248*/ 	.word	0xffffffff


	//   ....[93]....
        /*024c*/ 	.word	0xffffffff


	//   ....[94]....
        /*0250*/ 	.word	0xffffffff


	//   ....[95]....
        /*0254*/ 	.word	0xffffffff


	//   ....[96]....
        /*0258*/ 	.word	0x0500000f


	//   ....[97]....
        /*025c*/ 	.word	0x0500000f


	//   ....[98]....
        /*0260*/ 	.word	0x0500000f


	//   ....[99]....
        /*0264*/ 	.word	0x0500000f


	//   ....[100]....
        /*0268*/ 	.word	0x0500000f


	//   ....[101]....
        /*026c*/ 	.word	0x0500000f


	//   ....[102]....
        /*0270*/ 	.word	0x0500000f


	//   ....[103]....
        /*0274*/ 	.word	0x0500000f


	//   ....[104]....
        /*0278*/ 	.word	0x0500000f


	//   ....[105]....
        /*027c*/ 	.word	0x0500000f


	//   ....[106]....
        /*0280*/ 	.word	0x0500000f


	//   ....[107]....
        /*0284*/ 	.word	0x0500000f


	//   ....[108]....
        /*0288*/ 	.word	0x0500000f


	//   ....[109]....
        /*028c*/ 	.word	0x0500000f


	//   ....[110]....
        /*0290*/ 	.word	0x0500000f


	//   ....[111]....
        /*0294*/ 	.word	0x0500000f


	//   ....[112]....
        /*0298*/ 	.word	0x0500000f


	//   ....[113]....
        /*029c*/ 	.word	0x0500000f


	//   ....[114]....
        /*02a0*/ 	.word	0x0500000f


	//   ....[115]....
        /*02a4*/ 	.word	0x0500000f


	//   ....[116]....
        /*02a8*/ 	.word	0x0500000f


	//   ....[117]....
        /*02ac*/ 	.word	0x0500000f


	//   ....[118]....
        /*02b0*/ 	.word	0x0500000f


	//   ....[119]....
        /*02b4*/ 	.word	0x0500000f


	//   ....[120]....
        /*02b8*/ 	.word	0x0500000f


	//   ....[121]....
        /*02bc*/ 	.word	0x0500000f


	//   ....[122]....
        /*02c0*/ 	.word	0x0500000f


	//   ....[123]....
        /*02c4*/ 	.word	0x0500000f


	//   ....[124]....
        /*02c8*/ 	.word	0x0500000f


	//   ....[125]....
        /*02cc*/ 	.word	0x0500000f


	//   ....[126]....
        /*02d0*/ 	.word	0x0500000f


	//   ....[127]....
        /*02d4*/ 	.word	0x0500000f


	//   ....[128]....
        /*02d8*/ 	.word	0x0500000f


	//   ....[129]....
        /*02dc*/ 	.word	0x0500000f


	//   ....[130]....
        /*02e0*/ 	.word	0x0500000f


	//   ....[131]....
        /*02e4*/ 	.word	0x0500000f


	//   ....[132]....
        /*02e8*/ 	.word	0x0500000f


	//   ....[133]....
        /*02ec*/ 	.word	0x0500000f


	//   ....[134]....
        /*02f0*/ 	.word	0x0500000f


	//   ....[135]....
        /*02f4*/ 	.word	0x0500000f


	//   ....[136]....
        /*02f8*/ 	.word	0x0500000f


	//   ....[137]....
        /*02fc*/ 	.word	0x0500000f


	//   ....[138]....
        /*0300*/ 	.word	0x0500000f


	//   ....[139]....
        /*0304*/ 	.word	0x0500000f


	//   ....[140]....
        /*0308*/ 	.word	0x0500000f


	//   ....[141]....
        /*030c*/ 	.word	0x0500000f


	//   ....[142]....
        /*0310*/ 	.word	0x0500000f


	//   ....[143]....
        /*0314*/ 	.word	0x0500000f


	//   ....[144]....
        /*0318*/ 	.word	0x0500000f


	//   ....[145]....
        /*031c*/ 	.word	0x0500000f


	//   ....[146]....
        /*0320*/ 	.word	0x0500000f


	//   ....[147]....
        /*0324*/ 	.word	0x0500000f


	//   ....[148]....
        /*0328*/ 	.word	0x0500000f


	//   ....[149]....
        /*032c*/ 	.word	0x0500000f


	//   ....[150]....
        /*0330*/ 	.word	0x0500000f


	//   ....[151]....
        /*0334*/ 	.word	0x0500000f


	//   ....[152]....
        /*0338*/ 	.word	0x0500000f


	//   ....[153]....
        /*033c*/ 	.word	0x0500000f


	//   ....[154]....
        /*0340*/ 	.word	0x0500000f


	//   ....[155]....
        /*0344*/ 	.word	0x0500000f


	//   ....[156]....
        /*0348*/ 	.word	0x0500000f


	//   ....[157]....
        /*034c*/ 	.word	0x0500000f


	//   ....[158]....
        /*0350*/ 	.word	0x0500000f


	//   ....[159]....
        /*0354*/ 	.word	0x0500000f


	//   ....[160]....
        /*0358*/ 	.word	0x0500000f


	//   ....[161]....
        /*035c*/ 	.word	0x0500000f


	//----- nvinfo : EIATTR_COOP_GROUP_INSTR_OFFSETS
	.align		4
.L_145:
        /*0360*/ 	.byte	0x04, 0x28
        /*0362*/ 	.short	(.L_147 - .L_146)


	//   ....[0]....
.L_146:
        /*0364*/ 	.word	0x00000080


	//   ....[1]....
        /*0368*/ 	.word	0x00000090


	//   ....[2]....
        /*036c*/ 	.word	0x000002d0


	//   ....[3]....
        /*0370*/ 	.word	0x00000430


	//   ....[4]....
        /*0374*/ 	.word	0x00000550


	//   ....[5]....
        /*0378*/ 	.word	0x000006b0


	//   ....[6]....
        /*037c*/ 	.word	0x00000ce0


	//   ....[7]....
        /*0380*/ 	.word	0x00002030


	//   ....[8]....
        /*0384*/ 	.word	0x000020b0


	//   ....[9]....
        /*0388*/ 	.word	0x000024f0


	//   ....[10]....
        /*038c*/ 	.word	0x00002570


	//   ....[11]....
        /*0390*/ 	.word	0x00003b00


	//   ....[12]....
        /*0394*/ 	.word	0x00003b70


	//   ....[13]....
        /*0398*/ 	.word	0x00003ff0


	//   ....[14]....
        /*039c*/ 	.word	0x000041b0


	//   ....[15]....
        /*03a0*/ 	.word	0x000054f0


	//   ....[16]....
        /*03a4*/ 	.word	0x00005530


	//   ....[17]....
        /*03a8*/ 	.word	0x000055f0


	//   ....[18]....
        /*03ac*/ 	.word	0x00005620


	//   ....[19]....
        /*03b0*/ 	.word	0x00007050


	//   ....[20]....
        /*03b4*/ 	.word	0x00007080


	//   ....[21]....
        /*03b8*/ 	.word	0x000071c0


	//   ....[22]....
        /*03bc*/ 	.word	0x00007250


	//   ....[23]....
        /*03c0*/ 	.word	0x000076d0


	//   ....[24]....
        /*03c4*/ 	.word	0x00007710


	//   ....[25]....
        /*03c8*/ 	.word	0x00007860


	//   ....[26]....
        /*03cc*/ 	.word	0x00007880


	//   ....[27]....
        /*03d0*/ 	.word	0x000079b0


	//   ....[28]....
        /*03d4*/ 	.word	0x000079d0


	//   ....[29]....
        /*03d8*/ 	.word	0x00007b10


	//   ....[30]....
        /*03dc*/ 	.word	0x00007b50


	//   ....[31]....
        /*03e0*/ 	.word	0x00009180


	//   ....[32]....
        /*03e4*/ 	.word	0x000091b0


	//   ....[33]....
        /*03e8*/ 	.word	0x000091e0


	//   ....[34]....
        /*03ec*/ 	.word	0x000091f0


	//   ....[35]....
        /*03f0*/ 	.word	0x00009230


	//   ....[36]....
        /*03f4*/ 	.word	0x00009270


	//   ....[37]....
        /*03f8*/ 	.word	0x00009290


	//   ....[38]....
        /*03fc*/ 	.word	0x000092f0


	//   ....[39]....
        /*0400*/ 	.word	0x00009310


	//   ....[40]....
        /*0404*/ 	.word	0x00009330


	//   ....[41]....
        /*0408*/ 	.word	0x00009370


	//   ....[42]....
        /*040c*/ 	.word	0x000093a0


	//   ....[43]....
        /*0410*/ 	.word	0x00009a00


	//   ....[44]....
        /*0414*/ 	.word	0x00009a20


	//   ....[45]....
        /*0418*/ 	.word	0x00009a40


	//   ....[46]....
        /*041c*/ 	.word	0x00009a90


	//   ....[47]....
        /*0420*/ 	.word	0x00009ae0


	//   ....[48]....
        /*0424*/ 	.word	0x00009b00


	//   ....[49]....
        /*0428*/ 	.word	0x00009b50


	//   ....[50]....
        /*042c*/ 	.word	0x00009b70


	//   ....[51]....
        /*0430*/ 	.word	0x00009bc0


	//   ....[52]....
        /*0434*/ 	.word	0x00009be0


	//   ....[53]....
        /*0438*/ 	.word	0x00009c30


	//   ....[54]....
        /*043c*/ 	.word	0x00009c50


	//   ....[55]....
        /*0440*/ 	.word	0x00009ca0


	//   ....[56]....
        /*0444*/ 	.word	0x00009cc0


	//   ....[57]....
        /*0448*/ 	.word	0x00009d00


	//   ....[58]....
        /*044c*/ 	.word	0x00009d20


	//   ....[59]....
        /*0450*/ 	.word	0x0000a0b0


	//   ....[60]....
        /*0454*/ 	.word	0x0000a1a0


	//   ....[61]....
        /*0458*/ 	.word	0x0000a330


	//   ....[62]....
        /*045c*/ 	.word	0x0000a360


	//   ....[63]....
        /*0460*/ 	.word	0x0000a3b0


	//   ....[64]....
        /*0464*/ 	.word	0x0000a400


	//   ....[65]....
        /*0468*/ 	.word	0x0000a450


	//   ....[66]....
        /*046c*/ 	.word	0x0000a4c0


	//   ....[67]....
        /*0470*/ 	.word	0x0000a4d0


	//   ....[68]....
        /*0474*/ 	.word	0x0000a500


	//   ....[69]....
        /*0478*/ 	.word	0x0000a520


	//   ....[70]....
        /*047c*/ 	.word	0x0000a550


	//   ....[71]....
        /*0480*/ 	.word	0x0000ace0


	//   ....[72]....
        /*0484*/ 	.word	0x0000ad00


	//   ....[73]....
        /*0488*/ 	.word	0x0000ad10


	//   ....[74]....
        /*048c*/ 	.word	0x0000ad20


	//   ....[75]....
        /*0490*/ 	.word	0x0000ad40


	//   ....[76]....
        /*0494*/ 	.word	0x0000ad70


	//   ....[77]....
        /*0498*/ 	.word	0x0000ad90


	//   ....[78]....
        /*049c*/ 	.word	0x0000adc0


	//   ....[79]....
        /*04a0*/ 	.word	0x0000ade0


	//   ....[80]....
        /*04a4*/ 	.word	0x0000ae10


	//   ....[81]....
        /*04a8*/ 	.word	0x0000ae30


	//   ....[82]....
        /*04ac*/ 	.word	0x0000ae60


	//   ....[83]....
        /*04b0*/ 	.word	0x0000b1d0


	//   ....[84]....
        /*04b4*/ 	.word	0x0000b1f0


	//   ....[85]....
        /*04b8*/ 	.word	0x0000b200


	//   ....[86]....
        /*04bc*/ 	.word	0x0000b220


	//   ....[87]....
        /*04c0*/ 	.word	0x0000b240


	//   ....[88]....
        /*04c4*/ 	.word	0x0000b2a0


	//   ....[89]....
        /*04c8*/ 	.word	0x0000b2c0


	//   ....[90]....
        /*04cc*/ 	.word	0x0000b320


	//   ....[91]....
        /*04d0*/ 	.word	0x0000b340


	//   ....[92]....
        /*04d4*/ 	.word	0x0000b3a0


	//   ....[93]....
        /*04d8*/ 	.word	0x0000b3d0


	//   ....[94]....
        /*04dc*/ 	.word	0x0000b420


	//   ....[95]....
        /*04e0*/ 	.word	0x0000b7e0


	//   ....[96]....
        /*04e4*/ 	.word	0x0000bcf0


	//   ....[97]....
        /*04e8*/ 	.word	0x0000bde0


	//   ....[98]....
        /*04ec*/ 	.word	0x0000be80


	//   ....[99]....
        /*04f0*/ 	.word	0x0000bef0


	//   ....[100]....
        /*04f4*/ 	.word	0x0000bfa0


	//   ....[101]....
        /*04f8*/ 	.word	0x0000c0a0


	//   ....[102]....
        /*04fc*/ 	.word	0x0000c0f0


	//   ....[103]....
        /*0500*/ 	.word	0x0000c1f0


	//   ....[104]....
        /*0504*/ 	.word	0x0000c240


	//   ....[105]....
        /*0508*/ 	.word	0x0000c2a0


	//   ....[106]....
        /*050c*/ 	.word	0x0000c370


	//   ....[107]....
        /*0510*/ 	.word	0x0000c460


	//   ....[108]....
        /*0514*/ 	.word	0x0000c4b0


	//   ....[109]....
        /*0518*/ 	.word	0x0000c540


	//   ....[110]....
        /*051c*/ 	.word	0x0000c5b0


	//   ....[111]....
        /*0520*/ 	.word	0x0000c630


	//   ....[112]....
        /*0524*/ 	.word	0x0000c6d0


	//   ....[113]....
        /*0528*/ 	.word	0x0000c730


	//   ....[114]....
        /*052c*/ 	.word	0x0000c7f0


	//   ....[115]....
        /*0530*/ 	.word	0x0000c850


	//   ....[116]....
        /*0534*/ 	.word	0x0000c910


	//   ....[117]....
        /*0538*/ 	.word	0x0000c970


	//   ....[118]....
        /*053c*/ 	.word	0x0000ca30


	//   ....[119]....
        /*0540*/ 	.word	0x0000ca90


	//   ....[120]....
        /*0544*/ 	.word	0x0000cb50


	//   ....[121]....
        /*0548*/ 	.word	0x0000cbb0


	//   ....[122]....
        /*054c*/ 	.word	0x0000cc70


	//   ....[123]....
        /*0550*/ 	.word	0x0000ccd0


	//   ....[124]....
        /*0554*/ 	.word	0x0000cd70


	//   ....[125]....
        /*0558*/ 	.word	0x0000ceb0


	//   ....[126]....
        /*055c*/ 	.word	0x0000cf90


	//   ....[127]....
        /*0560*/ 	.word	0x0000d020


	//   ....[128]....
        /*0564*/ 	.word	0x0000d160


	//   ....[129]....
        /*0568*/ 	.word	0x0000d1c0


	//   ....[130]....
        /*056c*/ 	.word	0x0000d2e0


	//   ....[131]....
        /*0570*/ 	.word	0x0000d340


	//   ....[132]....
        /*0574*/ 	.word	0x0000d460


	//   ....[133]....
        /*0578*/ 	.word	0x0000d4c0


	//   ....[134]....
        /*057c*/ 	.word	0x0000d5d0


	//   ....[135]....
        /*0580*/ 	.word	0x0000d630


	//   ....[136]....
        /*0584*/ 	.word	0x0000d710


	//   ....[137]....
        /*0588*/ 	.word	0x0000d7f0


	//   ....[138]....
        /*058c*/ 	.word	0x0000d890


	//   ....[139]....
        /*0590*/ 	.word	0x0000d8f0


	//   ....[140]....
        /*0594*/ 	.word	0x0000d990


	//   ....[141]....
        /*0598*/ 	.word	0x0000d9f0


	//   ....[142]....
        /*059c*/ 	.word	0x0000da90


	//   ....[143]....
        /*05a0*/ 	.word	0x0000daf0


	//   ....[144]....
        /*05a4*/ 	.word	0x0000dba0


	//   ....[145]....
        /*05a8*/ 	.word	0x0000dc00


	//   ....[146]....
        /*05ac*/ 	.word	0x0000dcb0


	//   ....[147]....
        /*05b0*/ 	.word	0x0000dd10


	//   ....[148]....
        /*05b4*/ 	.word	0x0000ddc0


	//   ....[149]....
        /*05b8*/ 	.word	0x0000dea0


	//   ....[150]....
        /*05bc*/ 	.word	0x0000df40


	//   ....[151]....
        /*05c0*/ 	.word	0x0000dfa0


	//   ....[152]....
        /*05c4*/ 	.word	0x0000e070


	//   ....[153]....
        /*05c8*/ 	.word	0x0000e0d0


	//   ....[154]....
        /*05cc*/ 	.word	0x0000e1a0


	//   ....[155]....
        /*05d0*/ 	.word	0x0000e200


	//   ....[156]....
        /*05d4*/ 	.word	0x0000e2d0


	//   ....[157]....
        /*05d8*/ 	.word	0x0000e330


	//   ....[158]....
        /*05dc*/ 	.word	0x0000e400


	//   ....[159]....
        /*05e0*/ 	.word	0x0000e460


	//   ....[160]....
        /*05e4*/ 	.word	0x0000e540


	//   ....[161]....
        /*05e8*/ 	.word	0x0000e650


	//----- nvinfo : EIATTR_REG_RECONFIG
	.align		4
.L_147:
        /*05ec*/ 	.byte	0x01, 0x54
	.zero		2


	//----- nvinfo : EIATTR_SYSCALL_OFFSETS
	.align		4
        /*05f0*/ 	.byte	0x04, 0x46
        /*05f2*/ 	.short	(.L_149 - .L_148)


	//   ....[0]....
.L_148:
        /*05f4*/ 	.word	0x00001040


	//   ....[1]....
        /*05f8*/ 	.word	0x00008a40


	//   ....[2]....
        /*05fc*/ 	.word	0x00008b80


	//   ....[3]....
        /*0600*/ 	.word	0x00008c70


	//   ....[4]....
        /*0604*/ 	.word	0x00009700


	//----- nvinfo : EIATTR_MBARRIER_INSTR_OFFSETS
	.align		4
.L_149:
        /*0608*/ 	.byte	0x04, 0x39
        /*060a*/ 	.short	(.L_151 - .L_150)


	//   ....[0]....
.L_150:
        /*060c*/ 	.word	0x00000180
        /*0610*/ 	.word	0x000000ff
        /*0614*/ 	.word	0x00022800
        /*0618*/ 	.short	0x0100
        /*061a*/ 	.byte	0x08
	.zero		1


	//   ....[1]....
        /*061c*/ 	.word	0x00000190
        /*0620*/ 	.word	0x000000ff
        /*0624*/ 	.word	0x00022820
        /*0628*/ 	.short	0x0100
        /*062a*/ 	.byte	0x08
	.zero		1


	//   ....[2]....
        /*062c*/ 	.word	0x00000280
        /*0630*/ 	.word	0x000000ff
        /*0634*/ 	.word	0x00022830
        /*0638*/ 	.short	0x0100
        /*063a*/ 	.byte	0x08
	.zero		1


	//   ....[3]....
        /*063c*/ 	.word	0x00000290
        /*0640*/ 	.word	0x000000ff
        /*0644*/ 	.word	0x00022840
        /*0648*/ 	.short	0x0100
        /*064a*/ 	.byte	0x08
	.zero		1


	//   ....[4]....
        /*064c*/ 	.word	0x000002a0
        /*0650*/ 	.word	0x000000ff
        /*0654*/ 	.word	0x00022838
        /*0658*/ 	.short	0x0100
        /*065a*/ 	.byte	0x08
	.zero		1


	//   ....[5]....
        /*065c*/ 	.word	0x000002b0
        /*0660*/ 	.word	0x000000ff
        /*0664*/ 	.word	0x00022848
        /*0668*/ 	.short	0x0100
        /*066a*/ 	.byte	0x08
	.zero		1


	//   ....[6]....
        /*066c*/ 	.word	0x000003e0
        /*0670*/ 	.word	0x000000ff
        /*0674*/ 	.word	0x00022850
        /*0678*/ 	.short	0x0100
        /*067a*/ 	.byte	0x08
	.zero		1


	//   ....[7]....
        /*067c*/ 	.word	0x000003f0
        /*0680*/ 	.word	0x000000ff
        /*0684*/ 	.word	0x00022860
        /*0688*/ 	.short	0x0100
        /*068a*/ 	.byte	0x08
	.zero		1


	//   ....[8]....
        /*068c*/ 	.word	0x00000400
        /*0690*/ 	.word	0x000000ff
        /*0694*/ 	.word	0x00022858
        /*0698*/ 	.short	0x0100
        /*069a*/ 	.byte	0x08
	.zero		1


	//   ....[9]....
        /*069c*/ 	.word	0x00000410
        /*06a0*/ 	.word	0x000000ff
        /*06a4*/ 	.word	0x00022868
        /*06a8*/ 	.short	0x0100
        /*06aa*/ 	.byte	0x08
	.zero		1


	//   ....[10]....
        /*06ac*/ 	.word	0x00000500
        /*06b0*/ 	.word	0x000000ff
        /*06b4*/ 	.word	0x00022870
        /*06b8*/ 	.short	0x0100
        /*06ba*/ 	.byte	0x06
	.zero		1


	//   ....[11]....
        /*06bc*/ 	.word	0x00000510
        /*06c0*/ 	.word	0x000000ff
        /*06c4*/ 	.word	0x00022880
        /*06c8*/ 	.short	0x0100
        /*06ca*/ 	.byte	0x06
	.zero		1


	//   ....[12]....
        /*06cc*/ 	.word	0x00000520
        /*06d0*/ 	.word	0x000000ff
        /*06d4*/ 	.word	0x00022878
        /*06d8*/ 	.short	0x0100
        /*06da*/ 	.byte	0x06
	.zero		1


	//   ....[13]....
        /*06dc*/ 	.word	0x00000530
        /*06e0*/ 	.word	0x000000ff
        /*06e4*/ 	.word	0x00022888
        /*06e8*/ 	.short	0x0100
        /*06ea*/ 	.byte	0x06
	.zero		1


	//   ....[14]....
        /*06ec*/ 	.word	0x00000660
        /*06f0*/ 	.word	0x000000ff
        /*06f4*/ 	.word	0x00022890
        /*06f8*/ 	.short	0x0100
        /*06fa*/ 	.byte	0x08
	.zero		1


	//   ....[15]....
        /*06fc*/ 	.word	0x00000670
        /*0700*/ 	.word	0x000000ff
        /*0704*/ 	.word	0x000228a0
        /*0708*/ 	.short	0x0100
        /*070a*/ 	.byte	0x08
	.zero		1


	//   ....[16]....
        /*070c*/ 	.word	0x00000680
        /*0710*/ 	.word	0x000000ff
        /*0714*/ 	.word	0x00022898
        /*0718*/ 	.short	0x0100
        /*071a*/ 	.byte	0x08
	.zero		1


	//   ....[17]....
        /*071c*/ 	.word	0x00000690
        /*0720*/ 	.word	0x000000ff
        /*0724*/ 	.word	0x000228a8
        /*0728*/ 	.short	0x0100
        /*072a*/ 	.byte	0x08
	.zero		1


	//   ....[18]....
        /*072c*/ 	.word	0x000007d0
        /*0730*/ 	.word	0x000000ff
        /*0734*/ 	.word	0x000228b0
        /*0738*/ 	.short	0x0100
        /*073a*/ 	.byte	0x08
	.zero		1


	//   ....[19]....
        /*073c*/ 	.word	0x000007e0
        /*0740*/ 	.word	0x000000ff
        /*0744*/ 	.word	0x000228c0
        /*0748*/ 	.short	0x0100
        /*074a*/ 	.byte	0x08
	.zero		1


	//   ....[20]....
        /*074c*/ 	.word	0x000007f0
        /*0750*/ 	.word	0x000000ff
        /*0754*/ 	.word	0x000228b8
        /*0758*/ 	.short	0x0100
        /*075a*/ 	.byte	0x08
	.zero		1


	//   ....[21]....
        /*075c*/ 	.word	0x00000800
        /*0760*/ 	.word	0x000000ff
        /*0764*/ 	.word	0x000228c8
        /*0768*/ 	.short	0x0100
        /*076a*/ 	.byte	0x08
	.zero		1


	//   ....[22]....
        /*076c*/ 	.word	0x00001090
        /*0770*/ 	.word	0x000000ff
        /*0774*/ 	.word	0x00022800
        /*0778*/ 	.short	0x010a
        /*077a*/ 	.byte	0x29
	.zero		1


	//   ....[23]....
        /*077c*/ 	.word	0x00001160
        /*0780*/ 	.word	0x000000ff
        /*0784*/ 	.word	0x00022830
        /*0788*/ 	.short	0x010a
        /*078a*/ 	.byte	0x16
	.zero		1


	//   ....[24]....
        /*078c*/ 	.word	0x000011a0
        /*0790*/ 	.word	0x000000ff
        /*0794*/ 	.word	0x00022830
        /*0798*/ 	.short	0x010a
        /*079a*/ 	.byte	0x16
	.zero		1


	//   ....[25]....
        /*079c*/ 	.word	0x00001a00
        /*07a0*/ 	.word	0x000000ff
        /*07a4*/ 	.word	0x00000000
        /*07a8*/ 	.short	0x0101
        /*07aa*/ 	.byte	0x06
	.zero		1


	//   ....[26]....
        /*07ac*/ 	.word	0x00002d90
        /*07b0*/ 	.word	0x000000ff
        /*07b4*/ 	.word	0x00022850
        /*07b8*/ 	.short	0x010a
        /*07ba*/ 	.byte	0x16
	.zero		1


	//   ....[27]....
        /*07bc*/ 	.word	0x00002dd0
        /*07c0*/ 	.word	0x000000ff
        /*07c4*/ 	.word	0x00022850
        /*07c8*/ 	.short	0x010a
        /*07ca*/ 	.byte	0x16
	.zero		1


	//   ....[28]....
        /*07cc*/ 	.word	0x000030f0
        /*07d0*/ 	.word	0x000000ff
        /*07d4*/ 	.word	0x00000000
        /*07d8*/ 	.short	0x0101
        /*07da*/ 	.byte	0x16
	.zero		1


	//   ....[29]....
        /*07dc*/ 	.word	0x000032a0
        /*07e0*/ 	.word	0x000000ff
        /*07e4*/ 	.word	0x00022830
        /*07e8*/ 	.short	0x010a
        /*07ea*/ 	.byte	0x19
	.zero		1


	//   ....[30]....
        /*07ec*/ 	.word	0x000032f0
        /*07f0*/ 	.word	0x000000ff
        /*07f4*/ 	.word	0x00022830
        /*07f8*/ 	.short	0x010a
        /*07fa*/ 	.byte	0x19
	.zero		1


	//   ....[31]....
        /*07fc*/ 	.word	0x00003820
        /*0800*/ 	.word	0x000000ff
        /*0804*/ 	.word	0x00000000
        /*0808*/ 	.short	0x0101
        /*080a*/ 	.byte	0x06
	.zero		1


	//   ....[32]....
        /*080c*/ 	.word	0x000051a0
        /*0810*/ 	.word	0x000000ff
        /*0814*/ 	.word	0x00022850
        /*0818*/ 	.short	0x010a
        /*081a*/ 	.byte	0x19
	.zero		1


	//   ....[33]....
        /*081c*/ 	.word	0x00005200
        /*0820*/ 	.word	0x000000ff
        /*0824*/ 	.word	0x00022850
        /*0828*/ 	.short	0x010a
        /*082a*/ 	.byte	0x19
	.zero		1


	//   ....[34]....
        /*082c*/ 	.word	0x000054d0
        /*0830*/ 	.word	0x000000ff
        /*0834*/ 	.word	0x00000000
        /*0838*/ 	.short	0x0101
        /*083a*/ 	.byte	0x19
	.zero		1


	//   ....[35]....
        /*083c*/ 	.word	0x000076f0
        /*0840*/ 	.word	0x000000ff
        /*0844*/ 	.word	0x00000000
        /*0848*/ 	.short	0x0101
        /*084a*/ 	.byte	0x16
	.zero		1


	//   ....[36]....
        /*084c*/ 	.word	0x00008f90
        /*0850*/ 	.word	0x00000016
        /*0854*/ 	.word	0x00022840
        /*0858*/ 	.short	0x010a
        /*085a*/ 	.byte	0x3f
	.zero		1


	//   ....[37]....
        /*085c*/ 	.word	0x000094e0
        /*0860*/ 	.word	0x00000016
        /*0864*/ 	.word	0x00022830
        /*0868*/ 	.short	0x0107
        /*086a*/ 	.byte	0x3f
	.zero		1


	//   ....[38]....
        /*086c*/ 	.word	0x000095a0
        /*0870*/ 	.word	0x00000016
        /*0874*/ 	.word	0x00022830
        /*0878*/ 	.short	0x0101
        /*087a*/ 	.byte	0x3f
	.zero		1


	//   ....[39]....
        /*087c*/ 	.word	0x00009dd0
        /*0880*/ 	.word	0x000000ff
        /*0884*/ 	.word	0x00022800
        /*0888*/ 	.short	0x0107
        /*088a*/ 	.byte	0x25
	.zero		1


	//   ....[40]....
        /*088c*/ 	.word	0x00009e30
        /*0890*/ 	.word	0x000000ff
        /*0894*/ 	.word	0x00022800
        /*0898*/ 	.short	0x0101
        /*089a*/ 	.byte	0x25
	.zero		1


	//   ....[41]....
        /*089c*/ 	.word	0x00009e50
        /*08a0*/ 	.word	0x000000ff
        /*08a4*/ 	.word	0x00022820
        /*08a8*/ 	.short	0x010a
        /*08aa*/ 	.byte	0x25
	.zero		1


	//   ....[42]....
        /*08ac*/ 	.word	0x00009ee0
        /*08b0*/ 	.word	0x00000016
        /*08b4*/ 	.word	0x00022860
        /*08b8*/ 	.short	0x010a
        /*08ba*/ 	.byte	0x3f
	.zero		1


	//   ....[43]....
        /*08bc*/ 	.word	0x0000a7c0
        /*08c0*/ 	.word	0x00000016
        /*08c4*/ 	.word	0x00022850
        /*08c8*/ 	.short	0x0107
        /*08ca*/ 	.byte	0x3f
	.zero		1


	//   ....[44]....
        /*08cc*/ 	.word	0x0000a8a0
        /*08d0*/ 	.word	0x00000016
        /*08d4*/ 	.word	0x00022850
        /*08d8*/ 	.short	0x0101
        /*08da*/ 	.byte	0x3f
	.zero		1


	//   ....[45]....
        /*08dc*/ 	.word	0x0000ab40
        /*08e0*/ 	.word	0x00000012
        /*08e4*/ 	.word	0x00022840
        /*08e8*/ 	.short	0x010a
        /*08ea*/ 	.byte	0x3f
	.zero		1


	//   ....[46]....
        /*08ec*/ 	.word	0x0000af10
        /*08f0*/ 	.word	0x00000012
        /*08f4*/ 	.word	0x00022830
        /*08f8*/ 	.short	0x0107
        /*08fa*/ 	.byte	0x3f
	.zero		1


	//   ....[47]....
        /*08fc*/ 	.word	0x0000afd0
        /*0900*/ 	.word	0x00000012
        /*0904*/ 	.word	0x00022830
        /*0908*/ 	.short	0x0101
        /*090a*/ 	.byte	0x3f
	.zero		1


	//   ....[48]....
        /*090c*/ 	.word	0x0000b000
        /*0910*/ 	.word	0x00000012
        /*0914*/ 	.word	0x00022860
        /*0918*/ 	.short	0x010a
        /*091a*/ 	.byte	0x3f
	.zero		1


	//   ....[49]....
        /*091c*/ 	.word	0x0000b520
        /*0920*/ 	.word	0x00000012
        /*0924*/ 	.word	0x00022850
        /*0928*/ 	.short	0x0107
        /*092a*/ 	.byte	0x3f
	.zero		1


	//   ....[50]....
        /*092c*/ 	.word	0x0000b5f0
        /*0930*/ 	.word	0x00000012
        /*0934*/ 	.word	0x00022850
        /*0938*/ 	.short	0x0101
        /*093a*/ 	.byte	0x3f
	.zero		1


	//   ....[51]....
        /*093c*/ 	.word	0x0000b760
        /*0940*/ 	.word	0x00000004
        /*0944*/ 	.word	0x00022820
        /*0948*/ 	.short	0x010a
        /*094a*/ 	.byte	0x3f
	.zero		1


	//   ....[52]....
        /*094c*/ 	.word	0x0000b8e0
        /*0950*/ 	.word	0x00000003
        /*0954*/ 	.word	0x00022840
        /*0958*/ 	.short	0x010a
        /*095a*/ 	.byte	0x3f
	.zero		1


	//   ....[53]....
        /*095c*/ 	.word	0x0000b980
        /*0960*/ 	.word	0x00000011
        /*0964*/ 	.word	0x00022840
        /*0968*/ 	.short	0x010a
        /*096a*/ 	.byte	0x3f
	.zero		1


	//   ....[54]....
        /*096c*/ 	.word	0x0000b9c0
        /*0970*/ 	.word	0x00000003
        /*0974*/ 	.word	0x00022860
        /*0978*/ 	.short	0x010a
        /*097a*/ 	.byte	0x3f
	.zero		1


	//   ....[55]....
        /*097c*/ 	.word	0x0000ba00
        /*0980*/ 	.word	0x00000011
        /*0984*/ 	.word	0x00022860
        /*0988*/ 	.short	0x010a
        /*098a*/ 	.byte	0x3f
	.zero		1


	//   ....[56]....
        /*098c*/ 	.word	0x0000ba70
        /*0990*/ 	.word	0x00000003
        /*0994*/ 	.word	0x00022800
        /*0998*/ 	.short	0x010a
        /*099a*/ 	.byte	0x3f
	.zero		1


	//   ....[57]....
        /*099c*/ 	.word	0x0000bad0
        /*09a0*/ 	.word	0x00000003
        /*09a4*/ 	.word	0x00022830
        /*09a8*/ 	.short	0x010a
        /*09aa*/ 	.byte	0x3f
	.zero		1


	//   ....[58]....
        /*09ac*/ 	.word	0x0000bb30
        /*09b0*/ 	.word	0x00000009
        /*09b4*/ 	.word	0x00022850
        /*09b8*/ 	.short	0x010a
        /*09ba*/ 	.byte	0x3f
	.zero		1


	//   ....[59]....
        /*09bc*/ 	.word	0x0000bba0
        /*09c0*/ 	.word	0x00000000
        /*09c4*/ 	.word	0x00022830
        /*09c8*/ 	.short	0x010a
        /*09ca*/ 	.byte	0x3f
	.zero		1


	//   ....[60]....
        /*09cc*/ 	.word	0x0000bc10
        /*09d0*/ 	.word	0x00000008
        /*09d4*/ 	.word	0x00022850
        /*09d8*/ 	.short	0x010a
        /*09da*/ 	.byte	0x3f
	.zero		1


	//   ....[61]....
        /*09dc*/ 	.word	0x0000bd30
        /*09e0*/ 	.word	0x00000016
        /*09e4*/ 	.word	0x00022840
        /*09e8*/ 	.short	0x010a
        /*09ea*/ 	.byte	0x3f
	.zero		1


	//   ....[62]....
        /*09ec*/ 	.word	0x0000cdb0
        /*09f0*/ 	.word	0x00000003
        /*09f4*/ 	.word	0x00022820
        /*09f8*/ 	.short	0x010a
        /*09fa*/ 	.byte	0x3f
	.zero		1


	//   ....[63]....
        /*09fc*/ 	.word	0x0000ce00
        /*0a00*/ 	.word	0x00000016
        /*0a04*/ 	.word	0x00022860
        /*0a08*/ 	.short	0x010a
        /*0a0a*/ 	.byte	0x3f
	.zero		1


	//   ....[64]....
        /*0a0c*/ 	.word	0x0000d740
        /*0a10*/ 	.word	0x00000012
        /*0a14*/ 	.word	0x00022840
        /*0a18*/ 	.short	0x010a
        /*0a1a*/ 	.byte	0x3f
	.zero		1


	//   ....[65]....
        /*0a1c*/ 	.word	0x0000ddf0
        /*0a20*/ 	.word	0x00000012
        /*0a24*/ 	.word	0x00022860
        /*0a28*/ 	.short	0x010a
        /*0a2a*/ 	.byte	0x3f
	.zero		1


	//   ....[66]....
        /*0a2c*/ 	.word	0x0000e570
        /*0a30*/ 	.word	0x00000004
        /*0a34*/ 	.word	0x00022820
        /*0a38*/ 	.short	0x010a
        /*0a3a*/ 	.byte	0x3f
	.zero		1


	//   ....[67]....
        /*0a3c*/ 	.word	0x0000e710
        /*0a40*/ 	.word	0x00000003
        /*0a44*/ 	.word	0x00022840
        /*0a48*/ 	.short	0x010a
        /*0a4a*/ 	.byte	0x3f
	.zero		1


	//   ....[68]....
        /*0a4c*/ 	.word	0x0000e760
        /*0a50*/ 	.word	0x00000011
        /*0a54*/ 	.word	0x00022840
        /*0a58*/ 	.short	0x010a
        /*0a5a*/ 	.byte	0x3f
	.zero		1


	//   ....[69]....
        /*0a5c*/ 	.word	0x0000e7b0
        /*0a60*/ 	.word	0x00000003
        /*0a64*/ 	.word	0x00022860
        /*0a68*/ 	.short	0x010a
        /*0a6a*/ 	.byte	0x3f
	.zero		1


	//----- nvinfo : EIATTR_NUM_MBARRIERS
	.align		4
.L_151:
        /*0a6c*/ 	.byte	0x03, 0x38
        /*0a6e*/ 	.short	0x0016


	//----- nvinfo : EIATTR_EXIT_INSTR_OFFSETS
	.align		4
        /*0a70*/ 	.byte	0x04, 0x1c
        /*0a72*/ 	.short	(.L_153 - .L_152)


	//   ....[0]....
.L_152:
        /*0a74*/ 	.word	0x00000950


	//   ....[1]....
        /*0a78*/ 	.word	0x00007cb0


	//   ....[2]....
        /*0a7c*/ 	.word	0x0000ba50


	//----- nvinfo : EIATTR_MAX_THREADS
	.align		4
.L_153:
        /*0a80*/ 	.byte	0x04, 0x05
        /*0a82*/ 	.short	(.L_155 - .L_154)
.L_154:
        /*0a84*/ 	.word	0x00000180
        /*0a88*/ 	.word	0x00000001
        /*0a8c*/ 	.word	0x00000001


	//----- nvinfo : EIATTR_CRS_STACK_SIZE
	.align		4
.L_155:
        /*0a90*/ 	.byte	0x04, 0x1e
        /*0a92*/ 	.short	(.L_157 - .L_156)
.L_156:
        /*0a94*/ 	.word	0x00000000


	//----- nvinfo : EIATTR_CBANK_PARAM_SIZE
	.align		4
.L_157:
        /*0a98*/ 	.byte	0x03, 0x19
        /*0a9a*/ 	.short	0x0a70


	//----- nvinfo : EIATTR_PARAM_CBANK
	.align		4
        /*0a9c*/ 	.byte	0x04, 0x0a
        /*0a9e*/ 	.short	(.L_159 - .L_158)
	.align		4
.L_158:
        /*0aa0*/ 	.word	index@(.nv.constant0._ZN7cutlass13device_kernelIN5flash11enable_sm90INS1_16FlashAttnFwdSm90INS1_25CollectiveMainloopFwdSm90ILi2EN4cute5tupleIJNS5_1CILi1EEES8_S8_EEENS6_IJNS7_ILi128EEENS7_ILi96EEENS7_ILi64EEEEEELi256ENS_6half_tEfNS_4arch4Sm90ELb0ELb0ELb1ELb0ELb1ELb0ELb0ELb1ELb0ELb1ELb0ELb0EEENS1_21CollectiveEpilogueFwdINS6_IJSA_NS7_ILi256EEESB_EEES9_SE_SG_Li256ELb0ELb1ELb0ELb0EEENS1_29StaticPersistentTileSchedulerILb0EEEEEEEEEvNT_6ParamsE)
        /*0aa4*/ 	.short	0x0210
        /*0aa6*/ 	.short	0x0a70


	//----- nvinfo : EIATTR_SW_WAR
	.align		4
.L_159:
        /*0aa8*/ 	.byte	0x04, 0x36
        /*0aaa*/ 	.short	(.L_161 - .L_160)
.L_160:
        /*0aac*/ 	.word	0x00000008
.L_161:


//--------------------- .nv.info._ZN7cutlass13device_kernelIN5flash11enable_sm90INS1_16FlashAttnFwdSm90INS1_25CollectiveMainloopFwdSm90ILi2EN4cute5tupleIJNS5_1CILi1EEES8_S8_EEENS6_IJNS7_ILi128EEENS7_ILi96EEENS7_ILi64EEEEEELi256ENS_6half_tEfNS_4arch4Sm90ELb0ELb0ELb1ELb0ELb1ELb0ELb1ELb1ELb0ELb1ELb0ELb0EEENS1_21CollectiveEpilogueFwdINS6_IJSA_NS7_ILi256EEESB_EEES9_SE_SG_Li256ELb0ELb1ELb0ELb0EEENS1_29StaticPersistentTileSchedulerILb0EEEEEEEEEvNT_6ParamsE --------------------------
	.section	.nv.info._ZN7cutlass13device_kernelIN5flash11enable_sm90INS1_16FlashAttnFwdSm90INS1_25CollectiveMainloopFwdSm90ILi2EN4cute5tupleIJNS5_1CILi1EEES8_S8_EEENS6_IJNS7_ILi128EEENS7_ILi96EEENS7_ILi64EEEEEELi256ENS_6half_tEfNS_4arch4Sm90ELb0ELb0ELb1ELb0ELb1ELb0ELb1ELb1ELb0ELb1ELb0ELb0EEENS1_21CollectiveEpilogueFwdINS6_IJSA_NS7_ILi256EEESB_EEES9_SE_SG_Li256ELb0ELb1ELb0ELb0EEENS1_29StaticPersistentTileSchedulerILb0EEEEEEEEEvNT_6ParamsE,"",@"SHT_CUDA_INFO"
	.sectionflags	@""
	.align	4


	//----- nvinfo : EIATTR_CUDA_API_VERSION
	.align		4
        /*0000*/ 	.byte	0x04, 0x37
        /*0002*/ 	.short	(.L_163 - .L_162)
.L_162:
        /*0004*/ 	.word	0x00000082


	//----- nvinfo : EIATTR_KPARAM_INFO
	.align		4
.L_163:
        /*0008*/ 	.byte	0x04, 0x17
        /*000a*/ 	.short	(.L_165 - .L_164)
.L_164:
        /*000c*/ 	.word	0x00000000
        /*0010*/ 	.short	0x0000
        /*0012*/ 	.short	0x0070
        /*0014*/ 	.byte	0x00, 0xf0, 0x01, 0x2c


	//----- nvinfo : EIATTR_SPARSE_MMA_MASK
	.align		4
.L_165:
        /*0018*/ 	.byte	0x03, 0x50
        /*001a*/ 	.short	0x0000


	//----- nvinfo : EIATTR_MAXREG_COUNT
	.align		4
        /*001c*/ 	.byte	0x03, 0x1b
        /*001e*/ 	.short	0x00a8


	//----- nvinfo : EIATTR_NUM_BARRIERS
	.align		4
        /*0020*/ 	.byte	0x02, 0x4c
        /*0022*/ 	.byte	0x10
	.zero		1


	//----- nvinfo : EIATTR_EXTERNS
	.align		4
        /*0024*/ 	.byte	0x04, 0x0f
        /*0026*/ 	.short	(.L_167 - .L_166)


	//   ....[0]....
	.align		4
.L_166:
        /*0028*/ 	.word	index@(__assertfail)


	//----- nvinfo : EIATTR_ANNOTATIONS
	.align		4
.L_167:
        /*002c*/ 	.byte	0x04, 0x55
        /*002e*/ 	.short	(.L_169 - .L_168)


	//   ....[0]....
.L_168:
        /* <DEDUP_REMOVED lines=12> */


	//----- nvinfo : EIATTR_MERCURY_ISA_VERSION
	.align		4
.L_169:
        /*00e0*/ 	.byte	0x03, 0x5f
        /*00e2*/ 	.short	0x0101


	//----- nvinfo : EIATTR_INT_WARP_WIDE_INSTR_OFFSETS
	.align		4
        /*00e4*/ 	.byte	0x04, 0x31
        /*00e6*/ 	.short	(.L_171 - .L_170)


	//   ....[0]....
.L_170:
        /*00e8*/ 	.word	0x000000c0


	//   ....[1]....
        /*00ec*/ 	.word	0x000000d0


	//   ....[2]....
        /*00f0*/ 	.word	0x000000e0


	//   ....[3]....
        /*00f4*/ 	.word	0x00000180


	//----- nvinfo : EIATTR_COOP_GROUP_MASK_REGIDS
	.align		4
.L_171:
        /*00f8*/ 	.byte	0x04, 0x29
        /*00fa*/ 	.short	(.L_173 - .L_172)


	//   ....[0]....
.L_172:
        /*00fc*/ 	.word	0xffffffff


	//   ....[1]....
        /*0100*/ 	.word	0xffffffff


	//   ....[2]....
        /*0104*/ 	.word	0xffffffff


	//   ....[3]....
        /*0108*/ 	.word	0xffffffff


	//   ....[4]....
        /*010c*/ 	.word	0xffffffff


	//   ....[5]....
        /*0110*/ 	.word	0xffffffff


	//   ....[6]....
        /*0114*/ 	.word	0xffffffff


	//   ....[7]....
        /*0118*/ 	.word	0xffffffff


	//   ....[8]....
        /*011c*/ 	.word	0xffffffff


	//   ....[9]....
        /*0120*/ 	.word	0xffffffff


	//   ....[10]....
        /*0124*/ 	.word	0xffffffff


	//   ....[11]....
        /*0128*/ 	.word	0xffffffff


	//   ....[12]....
        /*012c*/ 	.word	0xffffffff


	//   ....[13]....
        /*0130*/ 	.word	0xffffffff


	//   ....[14]....
        /*0134*/ 	.word	0xffffffff


	//   ....[15]....
        /*0138*/ 	.word	0xffffffff


	//   ....[16]....
        /*013c*/ 	.word	0xffffffff


	//   ....[17]....
        /*0140*/ 	.word	0xffffffff


	//   ....[18]....
        /*0144*/ 	.word	0xffffffff


	//   ....[19]....
        /*0148*/ 	.word	0xffffffff


	//   ....[20]....
        /*014c*/ 	.word	0xffffffff


	//   ....[21]....
        /*0150*/ 	.word	0xffffffff


	//   ....[22]....
        /*0154*/ 	.word	0xffffffff


	//   ....[23]....
        /*0158*/ 	.word	0xffffffff


	//   ....[24]....
        /*015c*/ 	.word	0xffffffff


	//   ....[25]....
        /*0160*/ 	.word	0xffffffff


	//   ....[26]....
        /*0164*/ 	.word	0xffffffff


	//   ....[27]....
        /*0168*/ 	.word	0xffffffff


	//   ....[28]....
        /*016c*/ 	.word	0xffffffff


	//   ....[29]....
        /*0170*/ 	.word	0xffffffff


	//   ....[30]....
        /*0174*/ 	.word	0xffffffff


	//   ....[31]....
        /*0178*/ 	.word	0xffffffff


	//   ....[32]....
        /*017c*/ 	.word	0xffffffff


	//   ....[33]....
        /*0180*/ 	.word	0xffffffff


	//   ....[34]....
        /*0184*/ 	.word	0xffffffff


	//   ....[35]....
        /*0188*/ 	.word	0xffffffff


	//   ....[36]....
        /*018c*/ 	.word	0xffffffff


	//   ....[37]....
        /*0190*/ 	.word	0xffffffff


	//   ....[38]....
        /*0194*/ 	.word	0xffffffff


	//   ....[39]....
        /*0198*/ 	.word	0xffffffff


	//   ....[40]....
        /*019c*/ 	.word	0xffffffff


	//   ....[41]....
        /*01a0*/ 	.word	0xffffffff


	//   ....[42]....
        /*01a4*/ 	.word	0xffffffff


	//   ....[43]....
        /*01a8*/ 	.word	0xffffffff


	//   ....[44]....
        /*01ac*/ 	.word	0xffffffff


	//   ....[45]....
        /*01b0*/ 	.word	0xffffffff


	//   ....[46]....
        /*01b4*/ 	.word	0xffffffff


	//   ....[47]....
        /*01b8*/ 	.word	0xffffffff


	//   ....[48]....
        /*01bc*/ 	.word	0xffffffff


	//   ....[49]....
        /*01c0*/ 	.word	0xffffffff


	//   ....[50]....
        /*01c4*/ 	.word	0xffffffff


	//   ....[51]....
        /*01c8*/ 	.word	0xffffffff


	//   ....[52]....
        /*01cc*/ 	.word	0xffffffff


	//   ....[53]....
        /*01d0*/ 	.word	0xffffffff


	//   ....[54]....
        /*01d4*/ 	.word	0xffffffff


	//   ....[55]....
        /*01d8*/ 	.word	0xffffffff


	//   ....[56]....
        /*01dc*/ 	.word	0xffffffff


	//   ....[57]....
        /*01e0*/ 	.word	0xffffffff


	//   ....[58]....
        /*01e4*/ 	.word	0xffffffff


	//   ....[59]....
        /*01e8*/ 	.word	0xffffffff


	//   ....[60]....
        /*01ec*/ 	.word	0xffffffff


	//   ....[61]....
        /*01f0*/ 	.word	0xffffffff


	//   ....[62]....
        /*01f4*/ 	.word	0xffffffff


	//   ....[63]....
        /*01f8*/ 	.word	0xffffffff


	//   ....[64]....
        /*01fc*/ 	.word	0xffffffff


	//   ....[65]....
        /*0200*/ 	.word	0xffffffff


	//   ....[66]....
        /*0204*/ 	.word	0xffffffff


	//   ....[67]....
        /*0208*/ 	.word	0xffffffff


	//   ....[68]....
        /*020c*/ 	.word	0xffffffff


	//   ....[69]....
        /*0210*/ 	.word	0xffffffff


	//   ....[70]....
        /*0214*/ 	.word	0xffffffff


	//   ....[71]....
        /*0218*/ 	.word	0xffffffff


	//   ....[72]....
        /*021c*/ 	.word	0xffffffff


	//   ....[73]....
        /*0220*/ 	.word	0xffffffff


	//   ....[74]....
        /*0224*/ 	.word	0xffffffff


	//   ....[75]....
        /*0228*/ 	.word	0xffffffff


	//   ....[76]....
        /*022c*/ 	.word	0xffffffff


	//   ....[77]....
        /*0230*/ 	.word	0xffffffff


	//   ....[78]....
        /*0234*/ 	.word	0xffffffff


	//   ....[79]....
        /*0238*/ 	.word	0xffffffff


	//   ....[80]....
        /*023c*/ 	.word	0xffffffff


	//   ....[81]....
        /*0240*/ 	.word	0xffffffff


	//   ....[82]....
        /*0244*/ 	.word	0xffffffff


	//   ....[83]....
        /*0248*/ 	.word	0xffffffff


	//   ....[84]....
        /*024c*/ 	.word	0xffffffff


	//   ....[85]....
        /*0250*/ 	.word	0xffffffff


	//   ....[86]....
        /*0254*/ 	.word	0xffffffff


	//   ....[87]....
        /*0258*/ 	.word	0xffffffff


	//   ....[88]....
        /*025c*/ 	.word	0xffffffff


	//   ....[89]....
        /*0260*/ 	.word	0xffffffff


	//   ....[90]....
        /*0264*/ 	.word	0xffffffff


	//   ....[91]....
        /*0268*/ 	.word	0xffffffff


	//   ....[92]....
        /*026c*/ 	.word	0xffffffff


	//   ....[93]....
        /*0270*/ 	.word	0xffffffff


	//   ....[94]....
        /*0274*/ 	.word	0xffffffff


	//   ....[95]....
        /*0278*/ 	.word	0xffffffff


	//   ....[96]....
        /*027c*/ 	.word	0xffffffff


	//   ....[97]....
        /*0280*/ 	.word	0xffffffff


	//   ....[98]....
        /*0284*/ 	.word	0xffffffff


	//   ....[99]....
        /*0288*/ 	.word	0xffffffff


	//   ....[100]....
        /*028c*/ 	.word	0xffffffff


	//   ....[101]....
        /*0290*/ 	.word	0xffffffff


	//   ....[102]....
        /*0294*/ 	.word	0xffffffff


	//   ....[103]....
        /*0298*/ 	.word	0xffffffff


	//   ....[104]....
        /*029c*/ 	.word	0xffffffff


	//   ....[105]....
        /*02a0*/ 	.word	0xffffffff


	//   ....[106]....
        /*02a4*/ 	.word	0xffffffff


	//   ....[107]....
        /*02a8*/ 	.word	0xffffffff


	//   ....[108]....
        /*02ac*/ 	.word	0xffffffff


	//   ....[109]....
        /*02b0*/ 	.word	0xffffffff


	//   ....[110]....
        /*02b4*/ 	.word	0xffffffff


	//   ....[111]....
        /*02b8*/ 	.word	0xffffffff


	//   ....[112]....
        /*02bc*/ 	.word	0x0500000f


	//   ....[113]....
        /*02c0*/ 	.word	0x0500000f


	//   ....[114]....
        /*02c4*/ 	.word	0x0500000f


	//   ....[115]....
        /*02c8*/ 	.word	0x0500000f


	//   ....[116]....
        /*02cc*/ 	.word	0x0500000f


	//   ....[117]....
        /*02d0*/ 	.word	0x0500000f


	//   ....[118]....
        /*02d4*/ 	.word	0x0500000f


	//   ....[119]....
        /*02d8*/ 	.word	0x0500000f


	//   ....[120]....
        /*02dc*/ 	.word	0x0500000f


	//   ....[121]....
        /*02e0*/ 	.word	0x0500000f


	//   ....[122]....
        /*02e4*/ 	.word	0x0500000f


	//   ....[123]....
        /*02e8*/ 	.word	0x0500000f


	//   ....[124]....
        /*02ec*/ 	.word	0x0500000f


	//   ....[125]....
        /*02f0*/ 	.word	0x0500000f


	//   ....[126]....
        /*02f4*/ 	.word	0x0500000f


	//   ....[127]....
        /*02f8*/ 	.word	0x0500000f


	//   ....[128]....
        /*02fc*/ 	.word	0x0500000f


	//   ....[129]....
        /*0300*/ 	.word	0x0500000f


	//   ....[130]....
        /*0304*/ 	.word	0x0500000f


	//   ....[131]....
        /*0308*/ 	.word	0x0500000f


	//   ....[132]....
        /*030c*/ 	.word	0x0500000f


	//   ....[133]....
        /*0310*/ 	.word	0x0500000f


	//   ....[134]....
        /*0314*/ 	.word	0x0500000f


	//   ....[135]....
        /*0318*/ 	.word	0x0500000f


	//   ....[136]....
        /*031c*/ 	.word	0x0500000f


	//   ....[137]....
        /*0320*/ 	.word	0x0500000f


	//   ....[138]....
        /*0324*/ 	.word	0x0500000f


	//   ....[139]....
        /*0328*/ 	.word	0x0500000f


	//   ....[140]....
        /*032c*/ 	.word	0x0500000f


	//   ....[141]....
        /*0330*/ 	.word	0x0500000f


	//   ....[142]....
        /*0334*/ 	.word	0x0500000f


	//   ....[143]....
        /*0338*/ 	.word	0x0500000f


	//   ....[144]....
        /*033c*/ 	.word	0x0500000f


	//   ....[145]....
        /*0340*/ 	.word	0x0500000f


	//   ....[146]....
        /*0344*/ 	.word	0x0500000f


	//   ....[147]....
        /*0348*/ 	.word	0x0500000f


	//   ....[148]....
        /*034c*/ 	.word	0x0500000f


	//   ....[149]....
        /*0350*/ 	.word	0x0500000f


	//   ....[150]....
        /*0354*/ 	.word	0x0500000f


	//   ....[151]....
        /*0358*/ 	.word	0x0500000f


	//   ....[152]....
        /*035c*/ 	.word	0x0500000f


	//   ....[153]....
        /*0360*/ 	.word	0x0500000f


	//   ....[154]....
        /*0364*/ 	.word	0x0500000f


	//   ....[155]....
        /*0368*/ 	.word	0x0500000f


	//   ....[156]....
        /*036c*/ 	.word	0x0500000f


	//   ....[157]....
        /*0370*/ 	.word	0x0500000f


	//   ....[158]....
        /*0374*/ 	.word	0x0500000f


	//   ....[159]....
        /*0378*/ 	.word	0x0500000f


	//   ....[160]....
        /*037c*/ 	.word	0x0500000f


	//   ....[161]....
        /*0380*/ 	.word	0x0500000f


	//   ....[162]....
        /*0384*/ 	.word	0x0500000f


	//   ....[163]....
        /*0388*/ 	.word	0x0500000f


	//   ....[164]....
        /*038c*/ 	.word	0x0500000f


	//   ....[165]....
        /*0390*/ 	.word	0x0500000f


	//   ....[166]....
        /*0394*/ 	.word	0x0500000f


	//   ....[167]....
        /*0398*/ 	.word	0x0500000f


	//   ....[168]....
        /*039c*/ 	.word	0x0500000f


	//   ....[169]....
        /*03a0*/ 	.word	0x0500000f


	//   ....[170]....
        /*03a4*/ 	.word	0x0500000f


	//   ....[171]....
        /*03a8*/ 	.word	0x0500000f


	//   ....[172]....
        /*03ac*/ 	.word	0x0500000f


	//   ....[173]....
        /*03b0*/ 	.word	0x0500000f


	//   ....[174]....
        /*03b4*/ 	.word	0x0500000f


	//   ....[175]....
        /*03b8*/ 	.word	0x0500000f


	//   ....[176]....
        /*03bc*/ 	.word	0x0500000f


	//   ....[177]....
        /*03c0*/ 	.word	0x0500000f


	//   ....[178]....
        /*03c4*/ 	.word	0x0500000f


	//   ....[179]....
        /*03c8*/ 	.word	0x0500000f


	//   ....[180]....
        /*03cc*/ 	.word	0x0500000f


	//   ....[181]....
        /*03d0*/ 	.word	0x0500000f


	//   ....[182]....
        /*03d4*/ 	.word	0x0500000f


	//   ....[183]....
        /*03d8*/ 	.word	0x0500000f


	//   ....[184]....
        /*03dc*/ 	.word	0x0500000f


	//   ....[185]....
        /*03e0*/ 	.word	0x0500000f


	//   ....[186]....
        /*03e4*/ 	.word	0x0500000f


	//   ....[187]....
        /*03e8*/ 	.word	0x0500000f


	//   ....[188]....
        /*03ec*/ 	.word	0x0500000f


	//   ....[189]....
        /*03f0*/ 	.word	0x0500000f


	//   ....[190]....
        /*03f4*/ 	.word	0x0500000f


	//   ....[191]....
        /*03f8*/ 	.word	0x0500000f


	//   ....[192]....
        /*03fc*/ 	.word	0x0500000f


	//   ....[193]....
        /*0400*/ 	.word	0x0500000f


	//----- nvinfo : EIATTR_COOP_GROUP_INSTR_OFFSETS
	.align		4
.L_173:
        /*0404*/ 	.byte	0x04, 0x28
        /*0406*/ 	.short	(.L_175 - .L_174)


	//   ....[0]....
.L_174:
        /*0408*/ 	.word	0x00000080


	//   ....[1]....
        /*040c*/ 	.word	0x00000090


	//   ....[2]....
        /*0410*/ 	.word	0x000002f0


	//   ....[3]....
        /*0414*/ 	.word	0x00000450


	//   ....[4]....
        /*0418*/ 	.word	0x00000570


	//   ....[5]....
        /*041c*/ 	.word	0x000006d0


	//   ....[6]....
        /*0420*/ 	.word	0x00000d00


	//   ....[7]....
        /*0424*/ 	.word	0x00002a40


	//   ....[8]....
        /*0428*/ 	.word	0x00002ae0


	//   ....[9]....
        /*042c*/ 	.word	0x00002af0


	//   ....[10]....
        /*0430*/ 	.word	0x00002b60


	//   ....[11]....
        /*0434*/ 	.word	0x00004cb0


	//   ....[12]....
        /*0438*/ 	.word	0x00004d00


	//   ....[13]....
        /*043c*/ 	.word	0x00004d20


	//   ....[14]....
        /*0440*/ 	.word	0x00004d50


	//   ....[15]....
        /*0444*/ 	.word	0x000062d0


	//   ....[16]....
        /*0448*/ 	.word	0x00006310


	//   ....[17]....
        /*044c*/ 	.word	0x00006440


	//   ....[18]....
        /*0450*/ 	.word	0x00006460


	//   ....[19]....
        /*0454*/ 	.word	0x00007d10


	//   ....[20]....
        /*0458*/ 	.word	0x00007d40


	//   ....[21]....
        /*045c*/ 	.word	0x00007e20


	//   ....[22]....
        /*0460*/ 	.word	0x00007e50


	//   ....[23]....
        /*0464*/ 	.word	0x000084d0


	//   ....[24]....
        /*0468*/ 	.word	0x00008510


	//   ....[25]....
        /*046c*/ 	.word	0x00008650


	//   ....[26]....
        /*0470*/ 	.word	0x00008670


	//   ....[27]....
        /*0474*/ 	.word	0x000087a0


	//   ....[28]....
        /*0478*/ 	.word	0x000087c0


	//   ....[29]....
        /*047c*/ 	.word	0x00008900


	//   ....[30]....
        /*0480*/ 	.word	0x00008940


	//   ....[31]....
        /*0484*/ 	.word	0x0000a050


	//   ....[32]....
        /*0488*/ 	.word	0x0000a080


	//   ....[33]....
        /*048c*/ 	.word	0x0000a0b0


	//   ....[34]....
        /*0490*/ 	.word	0x0000a0c0


	//   ....[35]....
        /*0494*/ 	.word	0x0000a100


	//   ....[36]....
        /*0498*/ 	.word	0x0000a140


	//   ....[37]....
        /*049c*/ 	.word	0x0000a160


	//   ....[38]....
        /*04a0*/ 	.word	0x0000a1c0


	//   ....[39]....
        /*04a4*/ 	.word	0x0000a1e0


	//   ....[40]....
        /*04a8*/ 	.word	0x0000a200


	//   ....[41]....
        /*04ac*/ 	.word	0x0000a240


	//   ....[42]....
        /*04b0*/ 	.word	0x0000a270


	//   ....[43]....
        /*04b4*/ 	.word	0x0000a8e0


	//   ....[44]....
        /*04b8*/ 	.word	0x0000a910


	//   ....[45]....
        /*04bc*/ 	.word	0x0000a960


	//   ....[46]....
        /*04c0*/ 	.word	0x0000a980


	//   ....[47]....
        /*04c4*/ 	.word	0x0000a9a0


	//   ....[48]....
        /*04c8*/ 	.word	0x0000a9b0


	//   ....[49]....
        /*04cc*/ 	.word	0x0000a9c0


	//   ....[50]....
        /*04d0*/ 	.word	0x0000a9d0


	//   ....[51]....
        /*04d4*/ 	.word	0x0000a9e0


	//   ....[52]....
        /*04d8*/ 	.word	0x0000aa20


	//   ....[53]....
        /*04dc*/ 	.word	0x0000aa50


	//   ....[54]....
        /*04e0*/ 	.word	0x0000aae0


	//   ....[55]....
        /*04e4*/ 	.word	0x0000ac10


	//   ....[56]....
        /*04e8*/ 	.word	0x0000ac80


	//   ....[57]....
        /*04ec*/ 	.word	0x0000ae10


	//   ....[58]....
        /*04f0*/ 	.word	0x0000ae30


	//   ....[59]....
        /*04f4*/ 	.word	0x0000b380


	//   ....[60]....
        /*04f8*/ 	.word	0x0000b3b0


	//   ....[61]....
        /*04fc*/ 	.word	0x0000b3c0


	//   ....[62]....
        /*0500*/ 	.word	0x0000b400


	//   ....[63]....
        /*0504*/ 	.word	0x0000b4b0


	//   ....[64]....
        /*0508*/ 	.word	0x0000b4d0


	//   ....[65]....
        /*050c*/ 	.word	0x0000b5a0


	//   ....[66]....
        /*0510*/ 	.word	0x0000b5c0


	//   ....[67]....
        /*0514*/ 	.word	0x0000b650


	//   ....[68]....
        /*0518*/ 	.word	0x0000b670


	//   ....[69]....
        /*051c*/ 	.word	0x0000b700


	//   ....[70]....
        /*0520*/ 	.word	0x0000b720


	//   ....[71]....
        /*0524*/ 	.word	0x0000b7b0


	//   ....[72]....
        /*0528*/ 	.word	0x0000b7d0


	//   ....[73]....
        /*052c*/ 	.word	0x0000b860


	//   ....[74]....
        /*0530*/ 	.word	0x0000b8b0


	//   ....[75]....
        /*0534*/ 	.word	0x0000bc60


	//   ....[76]....
        /*0538*/ 	.word	0x0000bd50


	//   ....[77]....
        /*053c*/ 	.word	0x0000bee0


	//   ....[78]....
        /*0540*/ 	.word	0x0000bf10


	//   ....[79]....
        /*0544*/ 	.word	0x0000bf60


	//   ....[80]....
        /*0548*/ 	.word	0x0000bfb0


	//   ....[81]....
        /*054c*/ 	.word	0x0000c000


	//   ....[82]....
        /*0550*/ 	.word	0x0000c070


	//   ....[83]....
        /*0554*/ 	.word	0x0000c080


	//   ....[84]....
        /*0558*/ 	.word	0x0000c0b0


	//   ....[85]....
        /*055c*/ 	.word	0x0000c0d0


	//   ....[86]....
        /*0560*/ 	.word	0x0000c100


	//   ....[87]....
        /*0564*/ 	.word	0x0000c890


	//   ....[88]....
        /*0568*/ 	.word	0x0000c8b0


	//   ....[89]....
        /*056c*/ 	.word	0x0000c8c0


	//   ....[90]....
        /*0570*/ 	.word	0x0000c8d0


	//   ....[91]....
        /*0574*/ 	.word	0x0000c8f0


	//   ....[92]....
        /*0578*/ 	.word	0x0000c920


	//   ....[93]....
        /*057c*/ 	.word	0x0000c930


	//   ....[94]....
        /*0580*/ 	.word	0x0000c950


	//   ....[95]....
        /*0584*/ 	.word	0x0000c980


	//   ....[96]....
        /*0588*/ 	.word	0x0000c9c0


	//   ....[97]....
        /*058c*/ 	.word	0x0000c9f0


	//   ....[98]....
        /*0590*/ 	.word	0x0000ca10


	//   ....[99]....
        /*0594*/ 	.word	0x0000cd80


	//   ....[100]....
        /*0598*/ 	.word	0x0000cda0


	//   ....[101]....
        /*059c*/ 	.word	0x0000cdb0


	//   ....[102]....
        /*05a0*/ 	.word	0x0000cdd0


	//   ....[103]....
        /*05a4*/ 	.word	0x0000cdf0


	//   ....[104]....
        /*05a8*/ 	.word	0x0000ce50


	//   ....[105]....
        /*05ac*/ 	.word	0x0000ce70


	//   ....[106]....
        /*05b0*/ 	.word	0x0000ced0


	//   ....[107]....
        /*05b4*/ 	.word	0x0000cef0


	//   ....[108]....
        /*05b8*/ 	.word	0x0000cf50


	//   ....[109]....
        /*05bc*/ 	.word	0x0000cf80


	//   ....[110]....
        /*05c0*/ 	.word	0x0000cfd0


	//   ....[111]....
        /*05c4*/ 	.word	0x0000d390


	//   ....[112]....
        /*05c8*/ 	.word	0x0000d8e0


	//   ....[113]....
        /*05cc*/ 	.word	0x0000d9d0


	//   ....[114]....
        /*05d0*/ 	.word	0x0000da70


	//   ....[115]....
        /*05d4*/ 	.word	0x0000dae0


	//   ....[116]....
        /*05d8*/ 	.word	0x0000db90


	//   ....[117]....
        /*05dc*/ 	.word	0x0000dc90


	//   ....[118]....
        /*05e0*/ 	.word	0x0000dce0


	//   ....[119]....
        /*05e4*/ 	.word	0x0000dde0


	//   ....[120]....
        /*05e8*/ 	.word	0x0000de30


	//   ....[121]....
        /*05ec*/ 	.word	0x0000de90


	//   ....[122]....
        /*05f0*/ 	.word	0x0000df60


	//   ....[123]....
        /*05f4*/ 	.word	0x0000e050


	//   ....[124]....
        /*05f8*/ 	.word	0x0000e0a0


	//   ....[125]....
        /*05fc*/ 	.word	0x0000e160


	//   ....[126]....
        /*0600*/ 	.word	0x0000e200


	//   ....[127]....
        /*0604*/ 	.word	0x0000e290


	//   ....[128]....
        /*0608*/ 	.word	0x0000e360


	//   ....[129]....
        /*060c*/ 	.word	0x0000e480


	//   ....[130]....
        /*0610*/ 	.word	0x0000e4f0


	//   ....[131]....
        /*0614*/ 	.word	0x0000e550


	//   ....[132]....
        /*0618*/ 	.word	0x0000e640


	//   ....[133]....
        /*061c*/ 	.word	0x0000e6e0


	//   ....[134]....
        /*0620*/ 	.word	0x0000e7e0


	//   ....[135]....
        /*0624*/ 	.word	0x0000e8e0


	//   ....[136]....
        /*0628*/ 	.word	0x0000e950


	//   ....[137]....
        /*062c*/ 	.word	0x0000e9b0


	//   ....[138]....
        /*0630*/ 	.word	0x0000ea80


	//   ....[139]....
        /*0634*/ 	.word	0x0000eba0


	//   ....[140]....
        /*0638*/ 	.word	0x0000ebf0


	//   ....[141]....
        /*063c*/ 	.word	0x0000ec80


	//   ....[142]....
        /*0640*/ 	.word	0x0000ed20


	//   ....[143]....
        /*0644*/ 	.word	0x0000eda0


	//   ....[144]....
        /*0648*/ 	.word	0x0000ee70


	//   ....[145]....
        /*064c*/ 	.word	0x0000ef80


	//   ....[146]....
        /*0650*/ 	.word	0x0000efd0


	//   ....[147]....
        /*0654*/ 	.word	0x0000f040


	//   ....[148]....
        /*0658*/ 	.word	0x0000f130


	//   ....[149]....
        /*065c*/ 	.word	0x0000f240


	//   ....[150]....
        /*0660*/ 	.word	0x0000f290


	//   ....[151]....
        /*0664*/ 	.word	0x0000f300


	//   ....[152]....
        /*0668*/ 	.word	0x0000f3f0


	//   ....[153]....
        /*066c*/ 	.word	0x0000f500


	//   ....[154]....
        /*0670*/ 	.word	0x0000f550


	//   ....[155]....
        /*0674*/ 	.word	0x0000f5c0


	//   ....[156]....
        /*0678*/ 	.word	0x0000f6a0


	//   ....[157]....
        /*067c*/ 	.word	0x0000f7e0


	//   ....[158]....
        /*0680*/ 	.word	0x0000f8b0


	//   ....[159]....
        /*0684*/ 	.word	0x0000f950


	//   ....[160]....
        /*0688*/ 	.word	0x0000fa90


	//   ....[161]....
        /*068c*/ 	.word	0x0000faf0


	//   ....[162]....
        /*0690*/ 	.word	0x0000fc10


	//   ....[163]....
        /*0694*/ 	.word	0x0000fc70


	//   ....[164]....
        /*0698*/ 	.word	0x0000fd90


	//   ....[165]....
        /*069c*/ 	.word	0x0000fdf0


	//   ....[166]....
        /*06a0*/ 	.word	0x0000ff00


	//   ....[167]....
        /*06a4*/ 	.word	0x0000ff60


	//   ....[168]....
        /*06a8*/ 	.word	0x00010040


	//   ....[169]....
        /*06ac*/ 	.word	0x00010120


	//   ....[170]....
        /*06b0*/ 	.word	0x000101c0


	//   ....[171]....
        /*06b4*/ 	.word	0x00010220


	//   ....[172]....
        /*06b8*/ 	.word	0x000102c0


	//   ....[173]....
        /*06bc*/ 	.word	0x00010320


	//   ....[174]....
        /*06c0*/ 	.word	0x000103c0


	//   ....[175]....
        /*06c4*/ 	.word	0x00010420


	//   ....[176]....
        /*06c8*/ 	.word	0x000104d0


	//   ....[177]....
        /*06cc*/ 	.word	0x00010530


	//   ....[178]....
        /*06d0*/ 	.word	0x000105e0


	//   ....[179]....
        /*06d4*/ 	.word	0x00010640


	//   ....[180]....
        /*06d8*/ 	.word	0x000106f0


	//   ....[181]....
        /*06dc*/ 	.word	0x000107d0


	//   ....[182]....
        /*06e0*/ 	.word	0x00010870


	//   ....[183]....
        /*06e4*/ 	.word	0x000108d0


	//   ....[184]....
        /*06e8*/ 	.word	0x000109a0


	//   ....[185]....
        /*06ec*/ 	.word	0x00010a00


	//   ....[186]....
        /*06f0*/ 	.word	0x00010ad0


	//   ....[187]....
        /*06f4*/ 	.word	0x00010b30


	//   ....[188]....
        /*06f8*/ 	.word	0x00010c00


	//   ....[189]....
        /*06fc*/ 	.word	0x00010c60


	//   ....[190]....
        /*0700*/ 	.word	0x00010d30


	//   ....[191]....
        /*0704*/ 	.word	0x00010d90


	//   ....[192]....
        /*0708*/ 	.word	0x00010e70


	//   ....[193]....
        /*070c*/ 	.word	0x00010f80


	//----- nvinfo : EIATTR_REG_RECONFIG
	.align		4
.L_175:
        /*0710*/ 	.byte	0x01, 0x54
	.zero		2


	//----- nvinfo : EIATTR_SYSCALL_OFFSETS
	.align		4
        /*0714*/ 	.byte	0x04, 0x46
        /*0716*/ 	.short	(.L_177 - .L_176)


	//   ....[0]....
.L_176:
        /*0718*/ 	.word	0x00001070


	//   ....[1]....
        /*071c*/ 	.word	0x00009900


	//   ....[2]....
        /*0720*/ 	.word	0x00009a40


	//   ....[3]....
        /*0724*/ 	.word	0x00009b30


	//   ....[4]....
        /*0728*/ 	.word	0x0000a5e0


	//   ....[5]....
        /*072c*/ 	.word	0x0000b0a0


	//----- nvinfo : EIATTR_MBARRIER_INSTR_OFFSETS
	.align		4
.L_177:
        /*0730*/ 	.byte	0x04, 0x39
        /*0732*/ 	.short	(.L_179 - .L_178)


	//   ....[0]....
.L_178:
        /*0734*/ 	.word	0x00000190
        /*0738*/ 	.word	0x000000ff
        /*073c*/ 	.word	0x00032400
        /*0740*/ 	.short	0x0100
        /*0742*/ 	.byte	0x08
	.zero		1


	//   ....[1]....
        /*0744*/ 	.word	0x000001a0
        /*0748*/ 	.word	0x000000ff
        /*074c*/ 	.word	0x00032410
        /*0750*/ 	.short	0x0100
        /*0752*/ 	.byte	0x08
	.zero		1


	//   ....[2]....
        /*0754*/ 	.word	0x000001b0
        /*0758*/ 	.word	0x000000ff
        /*075c*/ 	.word	0x00032420
        /*0760*/ 	.short	0x0100
        /*0762*/ 	.byte	0x08
	.zero		1


	//   ....[3]....
        /*0764*/ 	.word	0x000002a0
        /*0768*/ 	.word	0x000000ff
        /*076c*/ 	.word	0x00032430
        /*0770*/ 	.short	0x0100
        /*0772*/ 	.byte	0x08
	.zero		1


	//   ....[4]....
        /*0774*/ 	.word	0x000002b0
        /*0778*/ 	.word	0x000000ff
        /*077c*/ 	.word	0x00032440
        /*0780*/ 	.short	0x0100
        /*0782*/ 	.byte	0x08
	.zero		1


	//   ....[5]....
        /*0784*/ 	.word	0x000002c0
        /*0788*/ 	.word	0x000000ff
        /*078c*/ 	.word	0x00032438
        /*0790*/ 	.short	0x0100
        /*0792*/ 	.byte	0x08
	.zero		1


	//   ....[6]....
        /*0794*/ 	.word	0x000002d0
        /*0798*/ 	.word	0x000000ff
        /*079c*/ 	.word	0x00032448
        /*07a0*/ 	.short	0x0100
        /*07a2*/ 	.byte	0x08
	.zero		1


	//   ....[7]....
        /*07a4*/ 	.word	0x00000400
        /*07a8*/ 	.word	0x000000ff
        /*07ac*/ 	.word	0x00032450
        /*07b0*/ 	.short	0x0100
        /*07b2*/ 	.byte	0x08
	.zero		1


	//   ....[8]....
        /*07b4*/ 	.word	0x00000410
        /*07b8*/ 	.word	0x000000ff
        /*07bc*/ 	.word	0x00032460
        /*07c0*/ 	.short	0x0100
        /*07c2*/ 	.byte	0x08
	.zero		1


	//   ....[9]....
        /*07c4*/ 	.word	0x00000420
        /*07c8*/ 	.word	0x000000ff
        /*07cc*/ 	.word	0x00032458
        /*07d0*/ 	.short	0x0100
        /*07d2*/ 	.byte	0x08
	.zero		1


	//   ....[10]....
        /*07d4*/ 	.word	0x00000430
        /*07d8*/ 	.word	0x000000ff
        /*07dc*/ 	.word	0x00032468
        /*07e0*/ 	.short	0x0100
        /*07e2*/ 	.byte	0x08
	.zero		1


	//   ....[11]....
        /*07e4*/ 	.word	0x00000520
        /*07e8*/ 	.word	0x000000ff
        /*07ec*/ 	.word	0x00032470
        /*07f0*/ 	.short	0x0100
        /*07f2*/ 	.byte	0x06
	.zero		1


	//   ....[12]....
        /*07f4*/ 	.word	0x00000530
        /*07f8*/ 	.word	0x000000ff
        /*07fc*/ 	.word	0x00032480
        /*0800*/ 	.short	0x0100
        /*0802*/ 	.byte	0x06
	.zero		1


	//   ....[13]....
        /*0804*/ 	.word	0x00000540
        /*0808*/ 	.word	0x000000ff
        /*080c*/ 	.word	0x00032478
        /*0810*/ 	.short	0x0100
        /*0812*/ 	.byte	0x06
	.zero		1


	//   ....[14]....
        /*0814*/ 	.word	0x00000550
        /*0818*/ 	.word	0x000000ff
        /*081c*/ 	.word	0x00032488
        /*0820*/ 	.short	0x0100
        /*0822*/ 	.byte	0x06
	.zero		1


	//   ....[15]....
        /*0824*/ 	.word	0x00000680
        /*0828*/ 	.word	0x000000ff
        /*082c*/ 	.word	0x00032490
        /*0830*/ 	.short	0x0100
        /*0832*/ 	.byte	0x08
	.zero		1


	//   ....[16]....
        /*0834*/ 	.word	0x00000690
        /*0838*/ 	.word	0x000000ff
        /*083c*/ 	.word	0x000324a0
        /*0840*/ 	.short	0x0100
        /*0842*/ 	.byte	0x08
	.zero		1


	//   ....[17]....
        /*0844*/ 	.word	0x000006a0
        /*0848*/ 	.word	0x000000ff
        /*084c*/ 	.word	0x00032498
        /*0850*/ 	.short	0x0100
        /*0852*/ 	.byte	0x08
	.zero		1


	//   ....[18]....
        /*0854*/ 	.word	0x000006b0
        /*0858*/ 	.word	0x000000ff
        /*085c*/ 	.word	0x000324a8
        /*0860*/ 	.short	0x0100
        /*0862*/ 	.byte	0x08
	.zero		1


	//   ....[19]....
        /*0864*/ 	.word	0x000007f0
        /*0868*/ 	.word	0x000000ff
        /*086c*/ 	.word	0x000324b0
        /*0870*/ 	.short	0x0100
        /*0872*/ 	.byte	0x08
	.zero		1


	//   ....[20]....
        /*0874*/ 	.word	0x00000800
        /*0878*/ 	.word	0x000000ff
        /*087c*/ 	.word	0x000324c0
        /*0880*/ 	.short	0x0100
        /*0882*/ 	.byte	0x08
	.zero		1


	//   ....[21]....
        /*0884*/ 	.word	0x00000810
        /*0888*/ 	.word	0x000000ff
        /*088c*/ 	.word	0x000324b8
        /*0890*/ 	.short	0x0100
        /*0892*/ 	.byte	0x08
	.zero		1


	//   ....[22]....
        /*0894*/ 	.word	0x00000820
        /*0898*/ 	.word	0x000000ff
        /*089c*/ 	.word	0x000324c8
        /*08a0*/ 	.short	0x0100
        /*08a2*/ 	.byte	0x08
	.zero		1


	//   ....[23]....
        /*08a4*/ 	.word	0x000010c0
        /*08a8*/ 	.word	0x000000ff
        /*08ac*/ 	.word	0x00032400
        /*08b0*/ 	.short	0x010a
        /*08b2*/ 	.byte	0x33
	.zero		1


	//   ....[24]....
        /*08b4*/ 	.word	0x00001190
        /*08b8*/ 	.word	0x000000ff
        /*08bc*/ 	.word	0x00032430
        /*08c0*/ 	.short	0x010a
        /*08c2*/ 	.byte	0x1b
	.zero		1


	//   ....[25]....
        /*08c4*/ 	.word	0x000011d0
        /*08c8*/ 	.word	0x000000ff
        /*08cc*/ 	.word	0x00032430
        /*08d0*/ 	.short	0x010a
        /*08d2*/ 	.byte	0x1b
	.zero		1


	//   ....[26]....
        /*08d4*/ 	.word	0x00001430
        /*08d8*/ 	.word	0x000000ff
        /*08dc*/ 	.word	0x00032410
        /*08e0*/ 	.short	0x010a
        /*08e2*/ 	.byte	0x33
	.zero		1


	//   ....[27]....
        /*08e4*/ 	.word	0x00001470
        /*08e8*/ 	.word	0x000000ff
        /*08ec*/ 	.word	0x00032450
        /*08f0*/ 	.short	0x010a
        /*08f2*/ 	.byte	0x1b
	.zero		1


	//   ....[28]....
        /*08f4*/ 	.word	0x000014b0
        /*08f8*/ 	.word	0x000000ff
        /*08fc*/ 	.word	0x00032450
        /*0900*/ 	.short	0x010a
        /*0902*/ 	.byte	0x1b
	.zero		1


	//   ....[29]....
        /*0904*/ 	.word	0x000022a0
        /*0908*/ 	.word	0x000000ff
        /*090c*/ 	.word	0x00000000
        /*0910*/ 	.short	0x0101
        /*0912*/ 	.byte	0x06
	.zero		1


	//   ....[30]....
        /*0914*/ 	.word	0x00003830
        /*0918*/ 	.word	0x000000ff
        /*091c*/ 	.word	0x00000000
        /*0920*/ 	.short	0x0101
        /*0922*/ 	.byte	0x1b
	.zero		1


	//   ....[31]....
        /*0924*/ 	.word	0x000039a0
        /*0928*/ 	.word	0x000000ff
        /*092c*/ 	.word	0x00032430
        /*0930*/ 	.short	0x010a
        /*0932*/ 	.byte	0x1d
	.zero		1


	//   ....[32]....
        /*0934*/ 	.word	0x000039e0
        /*0938*/ 	.word	0x000000ff
        /*093c*/ 	.word	0x00032430
        /*0940*/ 	.short	0x010a
        /*0942*/ 	.byte	0x1d
	.zero		1


	//   ....[33]....
        /*0944*/ 	.word	0x00003b60
        /*0948*/ 	.word	0x000000ff
        /*094c*/ 	.word	0x00032450
        /*0950*/ 	.short	0x010a
        /*0952*/ 	.byte	0x1d
	.zero		1


	//   ....[34]....
        /*0954*/ 	.word	0x00003ba0
        /*0958*/ 	.word	0x000000ff
        /*095c*/ 	.word	0x00032450
        /*0960*/ 	.short	0x010a
        /*0962*/ 	.byte	0x1d
	.zero		1


	//   ....[35]....
        /*0964*/ 	.word	0x000047d0
        /*0968*/ 	.word	0x000000ff
        /*096c*/ 	.word	0x00000000
        /*0970*/ 	.short	0x0101
        /*0972*/ 	.byte	0x06
	.zero		1


	//   ....[36]....
        /*0974*/ 	.word	0x000062b0
        /*0978*/ 	.word	0x000000ff
        /*097c*/ 	.word	0x00000000
        /*0980*/ 	.short	0x0101
        /*0982*/ 	.byte	0x1d
	.zero		1


	//   ....[37]....
        /*0984*/ 	.word	0x000084f0
        /*0988*/ 	.word	0x000000cc
        /*098c*/ 	.word	0x00000000
        /*0990*/ 	.short	0x0101
        /*0992*/ 	.byte	0x3f
	.zero		1


	//   ....[38]....
        /*0994*/ 	.word	0x00009e50
        /*0998*/ 	.word	0x00000011
        /*099c*/ 	.word	0x00032440
        /*09a0*/ 	.short	0x010a
        /*09a2*/ 	.byte	0x3f
	.zero		1


	//   ....[39]....
        /*09a4*/ 	.word	0x0000a3b0
        /*09a8*/ 	.word	0x00000011
        /*09ac*/ 	.word	0x00032430
        /*09b0*/ 	.short	0x0107
        /*09b2*/ 	.byte	0x3f
	.zero		1


	//   ....[40]....
        /*09b4*/ 	.word	0x0000a470
        /*09b8*/ 	.word	0x00000011
        /*09bc*/ 	.word	0x00032430
        /*09c0*/ 	.short	0x0101
        /*09c2*/ 	.byte	0x3f
	.zero		1


	//   ....[41]....
        /*09c4*/ 	.word	0x0000af20
        /*09c8*/ 	.word	0x000000ff
        /*09cc*/ 	.word	0x00032400
        /*09d0*/ 	.short	0x0107
        /*09d2*/ 	.byte	0x25
	.zero		1


	//   ....[42]....
        /*09d4*/ 	.word	0x0000af70
        /*09d8*/ 	.word	0x000000ff
        /*09dc*/ 	.word	0x00032400
        /*09e0*/ 	.short	0x0101
        /*09e2*/ 	.byte	0x25
	.zero		1


	//   ....[43]....
        /*09e4*/ 	.word	0x0000b970
        /*09e8*/ 	.word	0x000000ff
        /*09ec*/ 	.word	0x00032410
        /*09f0*/ 	.short	0x0107
        /*09f2*/ 	.byte	0x25
	.zero		1


	//   ....[44]....
        /*09f4*/ 	.word	0x0000b9d0
        /*09f8*/ 	.word	0x000000ff
        /*09fc*/ 	.word	0x00032410
        /*0a00*/ 	.short	0x0101
        /*0a02*/ 	.byte	0x25
	.zero		1


	//   ....[45]....
        /*0a04*/ 	.word	0x0000b9f0
        /*0a08*/ 	.word	0x000000ff
        /*0a0c*/ 	.word	0x00032420
        /*0a10*/ 	.short	0x010a
        /*0a12*/ 	.byte	0x25
	.zero		1


	//   ....[46]....
        /*0a14*/ 	.word	0x0000ba80
        /*0a18*/ 	.word	0x00000011
        /*0a1c*/ 	.word	0x00032460
        /*0a20*/ 	.short	0x010a
        /*0a22*/ 	.byte	0x3f
	.zero		1


	//   ....[47]....
        /*0a24*/ 	.word	0x0000c370
        /*0a28*/ 	.word	0x00000011
        /*0a2c*/ 	.word	0x00032450
        /*0a30*/ 	.short	0x0107
        /*0a32*/ 	.byte	0x3f
	.zero		1


	//   ....[48]....
        /*0a34*/ 	.word	0x0000c450
        /*0a38*/ 	.word	0x00000011
        /*0a3c*/ 	.word	0x00032450
        /*0a40*/ 	.short	0x0101
        /*0a42*/ 	.byte	0x3f
	.zero		1


	//   ....[49]....
        /*0a44*/ 	.word	0x0000c6f0
        /*0a48*/ 	.word	0x00000011
        /*0a4c*/ 	.word	0x00032440
        /*0a50*/ 	.short	0x010a
        /*0a52*/ 	.byte	0x3f
	.zero		1


	//   ....[50]....
        /*0a54*/ 	.word	0x0000cac0
        /*0a58*/ 	.word	0x00000011
        /*0a5c*/ 	.word	0x00032430
        /*0a60*/ 	.short	0x0107
        /*0a62*/ 	.byte	0x3f
	.zero		1


	//   ....[51]....
        /*0a64*/ 	.word	0x0000cb80
        /*0a68*/ 	.word	0x00000011
        /*0a6c*/ 	.word	0x00032430
        /*0a70*/ 	.short	0x0101
        /*0a72*/ 	.byte	0x3f
	.zero		1


	//   ....[52]....
        /*0a74*/ 	.word	0x0000cbb0
        /*0a78*/ 	.word	0x00000011
        /*0a7c*/ 	.word	0x00032460
        /*0a80*/ 	.short	0x010a
        /*0a82*/ 	.byte	0x3f
	.zero		1


	//   ....[53]....
        /*0a84*/ 	.word	0x0000d0d0
        /*0a88*/ 	.word	0x00000011
        /*0a8c*/ 	.word	0x00032450
        /*0a90*/ 	.short	0x0107
        /*0a92*/ 	.byte	0x3f
	.zero		1


	//   ....[54]....
        /*0a94*/ 	.word	0x0000d1a0
        /*0a98*/ 	.word	0x00000011
        /*0a9c*/ 	.word	0x00032450
        /*0aa0*/ 	.short	0x0101
        /*0aa2*/ 	.byte	0x3f
	.zero		1


	//   ....[55]....
        /*0aa4*/ 	.word	0x0000d310
        /*0aa8*/ 	.word	0x00000007
        /*0aac*/ 	.word	0x00032420
        /*0ab0*/ 	.short	0x010a
        /*0ab2*/ 	.byte	0x3f
	.zero		1


	//   ....[56]....
        /*0ab4*/ 	.word	0x0000d490
        /*0ab8*/ 	.word	0x00000005
        /*0abc*/ 	.word	0x00032440
        /*0ac0*/ 	.short	0x010a
        /*0ac2*/ 	.byte	0x3f
	.zero		1


	//   ....[57]....
        /*0ac4*/ 	.word	0x0000d530
        /*0ac8*/ 	.word	0x00000003
        /*0acc*/ 	.word	0x00032440
        /*0ad0*/ 	.short	0x010a
        /*0ad2*/ 	.byte	0x3f
	.zero		1


	//   ....[58]....
        /*0ad4*/ 	.word	0x0000d570
        /*0ad8*/ 	.word	0x00000005
        /*0adc*/ 	.word	0x00032460
        /*0ae0*/ 	.short	0x010a
        /*0ae2*/ 	.byte	0x3f
	.zero		1


	//   ....[59]....
        /*0ae4*/ 	.word	0x0000d5b0
        /*0ae8*/ 	.word	0x00000003
        /*0aec*/ 	.word	0x00032460
        /*0af0*/ 	.short	0x010a
        /*0af2*/ 	.byte	0x3f
	.zero		1


	//   ....[60]....
        /*0af4*/ 	.word	0x0000d620
        /*0af8*/ 	.word	0x00000003
        /*0afc*/ 	.word	0x00032400
        /*0b00*/ 	.short	0x010a
        /*0b02*/ 	.byte	0x3f
	.zero		1


	//   ....[61]....
        /*0b04*/ 	.word	0x0000d680
        /*0b08*/ 	.word	0x00000004
        /*0b0c*/ 	.word	0x00032430
        /*0b10*/ 	.short	0x010a
        /*0b12*/ 	.byte	0x3f
	.zero		1


	//   ....[62]....
        /*0b14*/ 	.word	0x0000d6e0
        /*0b18*/ 	.word	0x00000005
        /*0b1c*/ 	.word	0x00032410
        /*0b20*/ 	.short	0x010a
        /*0b22*/ 	.byte	0x3f
	.zero		1


	//   ....[63]....
        /*0b24*/ 	.word	0x0000d740
        /*0b28*/ 	.word	0x00000000
        /*0b2c*/ 	.word	0x00032450
        /*0b30*/ 	.short	0x010a
        /*0b32*/ 	.byte	0x3f
	.zero		1


	//   ....[64]....
        /*0b34*/ 	.word	0x0000d7a0
        /*0b38*/ 	.word	0x00000005
        /*0b3c*/ 	.word	0x00032430
        /*0b40*/ 	.short	0x010a
        /*0b42*/ 	.byte	0x3f
	.zero		1


	//   ....[65]....
        /*0b44*/ 	.word	0x0000d800
        /*0b48*/ 	.word	0x00000005
        /*0b4c*/ 	.word	0x00032450
        /*0b50*/ 	.short	0x010a
        /*0b52*/ 	.byte	0x3f
	.zero		1


	//   ....[66]....
        /*0b54*/ 	.word	0x0000d920
        /*0b58*/ 	.word	0x00000011
        /*0b5c*/ 	.word	0x00032440
        /*0b60*/ 	.short	0x010a
        /*0b62*/ 	.byte	0x3f
	.zero		1


	//   ....[67]....
        /*0b64*/ 	.word	0x0000f6e0
        /*0b68*/ 	.word	0x00000003
        /*0b6c*/ 	.word	0x00032420
        /*0b70*/ 	.short	0x010a
        /*0b72*/ 	.byte	0x3f
	.zero		1


	//   ....[68]....
        /*0b74*/ 	.word	0x0000f730
        /*0b78*/ 	.word	0x00000011
        /*0b7c*/ 	.word	0x00032460
        /*0b80*/ 	.short	0x010a
        /*0b82*/ 	.byte	0x3f
	.zero		1


	//   ....[69]....
        /*0b84*/ 	.word	0x00010070
        /*0b88*/ 	.word	0x00000011
        /*0b8c*/ 	.word	0x00032440
        /*0b90*/ 	.short	0x010a
        /*0b92*/ 	.byte	0x3f
	.zero		1


	//   ....[70]....
        /*0b94*/ 	.word	0x00010720
        /*0b98*/ 	.word	0x00000011
        /*0b9c*/ 	.word	0x00032460
        /*0ba0*/ 	.short	0x010a
        /*0ba2*/ 	.byte	0x3f
	.zero		1


	//   ....[71]....
        /*0ba4*/ 	.word	0x00010ea0
        /*0ba8*/ 	.word	0x00000007
        /*0bac*/ 	.word	0x00032420
        /*0bb0*/ 	.short	0x010a
        /*0bb2*/ 	.byte	0x3f
	.zero		1


	//   ....[72]....
        /*0bb4*/ 	.word	0x00011040
        /*0bb8*/ 	.word	0x00000005
        /*0bbc*/ 	.word	0x00032440
        /*0bc0*/ 	.short	0x010a
        /*0bc2*/ 	.byte	0x3f
	.zero		1


	//   ....[73]....
        /*0bc4*/ 	.word	0x00011090
        /*0bc8*/ 	.word	0x00000003
        /*0bcc*/ 	.word	0x00032440
        /*0bd0*/ 	.short	0x010a
        /*0bd2*/ 	.byte	0x3f
	.zero		1


	//   ....[74]....
        /*0bd4*/ 	.word	0x000110e0
        /*0bd8*/ 	.word	0x00000005
        /*0bdc*/ 	.word	0x00032460
        /*0be0*/ 	.short	0x010a
        /*0be2*/ 	.byte	0x3f
	.zero		1


	//----- nvinfo : EIATTR_NUM_MBARRIERS
	.align		4
.L_179:
        /*0be4*/ 	.byte	0x03, 0x38
        /*0be6*/ 	.short	0x0017


	//----- nvinfo : EIATTR_EXIT_INSTR_OFFSETS
	.align		4
        /*0be8*/ 	.byte	0x04, 0x1c
        /*0bea*/ 	.short	(.L_181 - .L_180)


	//   ....[0]....
.L_180:
        /*0bec*/ 	.word	0x00000970


	//   ....[1]....
        /*0bf0*/ 	.word	0x00008aa0


	//   ....[2]....
        /*0bf4*/ 	.word	0x0000d600


	//----- nvinfo : EIATTR_MAX_THREADS
	.align		4
.L_181:
        /*0bf8*/ 	.byte	0x04, 0x05
        /*0bfa*/ 	.short	(.L_183 - .L_182)
.L_182:
        /*0bfc*/ 	.word	0x00000180
        /*0c00*/ 	.word	0x00000001
        /*0c04*/ 	.word	0x00000001


	//----- nvinfo : EIATTR_CRS_STACK_SIZE
	.align		4
.L_183:
        /*0c08*/ 	.byte	0x04, 0x1e
        /*0c0a*/ 	.short	(.L_185 - .L_184)
.L_184:
        /*0c0c*/ 	.word	0x00000000


	//----- nvinfo : EIATTR_CBANK_PARAM_SIZE
	.align		4
.L_185:
        /*0c10*/ 	.byte	0x03, 0x19
        /*0c12*/ 	.short	0x0b70


	//----- nvinfo : EIATTR_PARAM_CBANK
	.align		4
        /*0c14*/ 	.byte	0x04, 0x0a
        /*0c16*/ 	.short	(.L_187 - .L_186)
	.align		4
.L_186:
        /*0c18*/ 	.word	index@(.nv.constant0._ZN7cutlass13device_kernelIN5flash11enable_sm90INS1_16FlashAttnFwdSm90INS1_25CollectiveMainloopFwdSm90ILi2EN4cute5tupleIJNS5_1CILi1EEES8_S8_EEENS6_IJNS7_ILi128EEENS7_ILi96EEENS7_ILi64EEEEEELi256ENS_6half_tEfNS_4arch4Sm90ELb0ELb0ELb1ELb0ELb1ELb0ELb1ELb1ELb0ELb1ELb0ELb0EEENS1_21CollectiveEpilogueFwdINS6_IJSA_NS7_ILi256EEESB_EEES9_SE_SG_Li256ELb0ELb1ELb0ELb0EEENS1_29StaticPersistentTileSchedulerILb0EEEEEEEEEvNT_6ParamsE)
        /*0c1c*/ 	.short	0x0210
        /*0c1e*/ 	.short	0x0b70


	//----- nvinfo : EIATTR_SW_WAR
	.align		4
.L_187:
        /*0c20*/ 	.byte	0x04, 0x36
        /*0c22*/ 	.short	(.L_189 - .L_188)
.L_188:
        /*0c24*/ 	.word	0x00000008
.L_189:


//--------------------- .nv.info._ZN7cutlass13device_kernelIN5flash11enable_sm90INS1_16FlashAttnFwdSm90INS1_25CollectiveMainloopFwdSm90ILi2EN4cute5tupleIJNS5_1CILi1EEES8_S8_EEENS6_IJNS7_ILi128EEENS7_ILi96EEENS7_ILi64EEEEEELi256ENS_6half_tEfNS_4arch4Sm90ELb0ELb0ELb1ELb1ELb1ELb0ELb0ELb1ELb0ELb1ELb0ELb0EEENS1_21CollectiveEpilogueFwdINS6_IJSA_NS7_ILi256EEESB_EEES9_SE_SG_Li256ELb1ELb1ELb0ELb0EEENS1_36VarlenDynamicPersistentTileSchedulerILi128ELi96ELi256ELi128ELb0ELb1ELb1ELb0ELb1ELb1EEEEEEEEEvNT_6ParamsE --------------------------
	.section	.nv.info._ZN7cutlass13device_kernelIN5flash11enable_sm90INS1_16FlashAttnFwdSm90INS1_25CollectiveMainloopFwdSm90ILi2EN4cute5tupleIJNS5_1CILi1EEES8_S8_EEENS6_IJNS7_ILi128EEENS7_ILi96EEENS7_ILi64EEEEEELi256ENS_6half_tEfNS_4arch4Sm90ELb0ELb0ELb1ELb1ELb1ELb0ELb0ELb1ELb0ELb1ELb0ELb0EEENS1_21CollectiveEpilogueFwdINS6_IJSA_NS7_ILi256EEESB_EEES9_SE_SG_Li256ELb1ELb1ELb0ELb0EEENS1_36VarlenDynamicPersistentTileSchedulerILi128ELi96ELi256ELi128ELb0ELb1ELb1ELb0ELb1ELb1EEEEEEEEEvNT_6ParamsE,"",@"SHT_CUDA_INFO"
	.sectionflags	@""
	.align	4


	//----- nvinfo : EIATTR_CUDA_API_VERSION
	.align		4
        /*0000*/ 	.byte	0x04, 0x37
        /*0002*/ 	.short	(.L_191 - .L_190)
.L_190:
        /*0004*/ 	.word	0x00000082


	//----- nvinfo : EIATTR_KPARAM_INFO
	.align		4
.L_191:
        /*0008*/ 	.byte	0x04, 0x17
        /*000a*/ 	.short	(.L_193 - .L_192)
.L_192:
        /*000c*/ 	.word	0x00000000
        /*0010*/ 	.short	0x0000
        /*0012*/ 	.short	0x0070
        /*0014*/ 	.byte	0x00, 0xf0, 0x01, 0x2a


	//----- nvinfo : EIATTR_SPARSE_MMA_MASK
	.align		4
.L_193:
        /*0018*/ 	.byte	0x03, 0x50
        /*001a*/ 	.short	0x0000


	//----- nvinfo : EIATTR_MAXREG_COUNT
	.align		4
        /*001c*/ 	.byte	0x03, 0x1b
        /*001e*/ 	.short	0x00a8


	//----- nvinfo : EIATTR_NUM_BARRIERS
	.align		4
        /*0020*/ 	.byte	0x02, 0x4c
        /*0022*/ 	.byte	0x10
	.zero		1


	//----- nvinfo : EIATTR_EXTERNS
	.align		4
        /*0024*/ 	.byte	0x04, 0x0f
        /*0026*/ 	.short	(.L_195 - .L_194)


	//   ....[0]....
	.align		4
.L_194:
        /*0028*/ 	.word	index@(__assertfail)


	//----- nvinfo : EIATTR_ANNOTATIONS
	.align		4
.L_195:
        /*002c*/ 	.byte	0x04, 0x55
        /*002e*/ 	.short	(.L_197 - .L_196)


	//   ....[0]....
.L_196:
        /* <DEDUP_REMOVED lines=14> */
        /*0104*/ 	.byte	0xc0, 0xe2, 0x00, 0x00


	//----- nvinfo : EIATTR_MERCURY_ISA_VERSION
	.align		4
.L_197:
        /*0108*/ 	.byte	0x03, 0x5f
        /*010a*/ 	.short	0x0101


	//----- nvinfo : EIATTR_UNUSED_LOAD_BYTE_OFFSET
	.align		4
        /*010c*/ 	.byte	0x04, 0x44
        /*010e*/ 	.short	(.L_199 - .L_198)


	//   ....[0]....
.L_198:
        /*0110*/ 	.word	0x00000970
        /*0114*/ 	.word	0x0000fff0


	//   ....[1]....
        /*0118*/ 	.word	0x00006640
        /*011c*/ 	.word	0x0000fff0


	//----- nvinfo : EIATTR_INT_WARP_WIDE_INSTR_OFFSETS
	.align		4
.L_199:
        /*0120*/ 	.byte	0x04, 0x31
        /*0122*/ 	.short	(.L_201 - .L_200)


	//   ....[0]....
.L_200:
        /*0124*/ 	.word	0x000000c0


	//   ....[1]....
        /*0128*/ 	.word	0x000000d0


	//   ....[2]....
        /*012c*/ 	.word	0x00000170


	//   ....[3]....
        /*0130*/ 	.word	0x0000a400


	//   ....[4]....
        /*0134*/ 	.word	0x0000a490


	//   ....[5]....
        /*0138*/ 	.word	0x0000d7e0


	//   ....[6]....
        /*013c*/ 	.word	0x0000d870


	//----- nvinfo : EIATTR_COOP_GROUP_MASK_REGIDS
	.align		4
.L_201:
        /*0140*/ 	.byte	0x04, 0x29
        /*0142*/ 	.short	(.L_203 - .L_202)


	//   ....[0]....
.L_202:
        /*0144*/ 	.word	0xffffffff


	//   ....[1]....
        /*0148*/ 	.word	0xffffffff


	//   ....[2]....
        /*014c*/ 	.word	0xffffffff


	//   ....[3]....
        /*0150*/ 	.word	0xffffffff


	//   ....[4]....
        /*0154*/ 	.word	0xffffffff


	//   ....[5]....
        /*0158*/ 	.word	0xffffffff


	//   ....[6]....
        /*015c*/ 	.word	0xffffffff


	//   ....[7]....
        /*0160*/ 	.word	0xffffffff


	//   ....[8]....
        /*0164*/ 	.word	0xffffffff


	//   ....[9]....
        /*0168*/ 	.word	0xffffffff


	//   ....[10]....
        /*016c*/ 	.word	0xffffffff


	//   ....[11]....
        /*0170*/ 	.word	0xffffffff


	//   ....[12]....
        /*0174*/ 	.word	0xffffffff


	//   ....[13]....
        /*0178*/ 	.word	0xffffffff


	//   ....[14]....
        /*017c*/ 	.word	0xffffffff


	//   ....[15]....
        /*0180*/ 	.word	0xffffffff


	//   ....[16]....
        /*0184*/ 	.word	0xffffffff


	//   ....[17]....
        /*0188*/ 	.word	0xffffffff


	//   ....[18]....
        /*018c*/ 	.word	0xffffffff


	//   ....[19]....
        /*0190*/ 	.word	0xffffffff


	//   ....[20]....
        /*0194*/ 	.word	0xffffffff


	//   ....[21]....
        /*0198*/ 	.word	0xffffffff


	//   ....[22]....
        /*019c*/ 	.word	0xffffffff


	//   ....[23]....
        /*01a0*/ 	.word	0xffffffff


	//   ....[24]....
        /*01a4*/ 	.word	0xffffffff


	//   ....[25]....
        /*01a8*/ 	.word	0xffffffff


	//   ....[26]....
        /*01ac*/ 	.word	0xffffffff


	//   ....[27]....
        /*01b0*/ 	.word	0xffffffff


	//   ....[28]....
        /*01b4*/ 	.word	0xffffffff


	//   ....[29]....
        /*01b8*/ 	.word	0xffffffff


	//   ....[30]....
        /*01bc*/ 	.word	0xffffffff


	//   ....[31]....
        /*01c0*/ 	.word	0xffffffff


	//   ....[32]....
        /*01c4*/ 	.word	0xffffffff


	//   ....[33]....
        /*01c8*/ 	.word	0xffffffff


	//   ....[34]....
        /*01cc*/ 	.word	0xffffffff


	//   ....[35]....
        /*01d0*/ 	.word	0xffffffff


	//   ....[36]....
        /*01d4*/ 	.word	0xffffffff


	//   ....[37]....
        /*01d8*/ 	.word	0xffffffff


	//   ....[38]....
        /*01dc*/ 	.word	0xffffffff


	//   ....[39]....
        /*01e0*/ 	.word	0xffffffff


	//   ....[40]....
        /*01e4*/ 	.word	0xffffffff


	//   ....[41]....
        /*01e8*/ 	.word	0xffffffff


	//   ....[42]....
        /*01ec*/ 	.word	0xffffffff


	//   ....[43]....
        /*01f0*/ 	.word	0xffffffff


	//   ....[44]....
        /*01f4*/ 	.word	0xffffffff


	//   ....[45]....
        /*01f8*/ 	.word	0xffffffff


	//   ....[46]....
        /*01fc*/ 	.word	0xffffffff


	//   ....[47]....
        /*0200*/ 	.word	0xffffffff


	//   ....[48]....
        /*0204*/ 	.word	0xffffffff


	//   ....[49]....
        /*0208*/ 	.word	0xffffffff


	//   ....[50]....
        /*020c*/ 	.word	0xffffffff


	//   ....[51]....
        /*0210*/ 	.word	0xffffffff


	//   ....[52]....
        /*0214*/ 	.word	0xffffffff


	//   ....[53]....
        /*0218*/ 	.word	0xffffffff


	//   ....[54]....
        /*021c*/ 	.word	0xffffffff


	//   ....[55]....
        /*0220*/ 	.word	0xffffffff


	//   ....[56]....
        /*0224*/ 	.word	0xffffffff


	//   ....[57]....
        /*0228*/ 	.word	0xffffffff


	//   ....[58]....
        /*022c*/ 	.word	0xffffffff


	//   ....[59]....
        /*0230*/ 	.word	0xffffffff


	//   ....[60]....
        /*0234*/ 	.word	0xffffffff


	//   ....[61]....
        /*0238*/ 	.word	0xffffffff


	//   ....[62]....
        /*023c*/ 	.word	0xffffffff


	//   ....[63]....
        /*0240*/ 	.word	0xffffffff


	//   ....[64]....
        /*0244*/ 	.word	0xffffffff


	//   ....[65]....
        /*0248*/ 	.word	0xffffffff


	//   ....[66]....
        /*024c*/ 	.word	0xffffffff


	//   ....[67]....
        /*0250*/ 	.word	0xffffffff


	//   ....[68]....
        /*0254*/ 	.word	0xffffffff


	//   ....[69]....
        /*0258*/ 	.word	0xffffffff


	//   ....[70]....
        /*025c*/ 	.word	0xffffffff


	//   ....[71]....
        /*0260*/ 	.word	0xffffffff


	//   ....[72]....
        /*0264*/ 	.word	0xffffffff


	//   ....[73]....
        /*0268*/ 	.word	0xffffffff


	//   ....[74]....
        /*026c*/ 	.word	0xffffffff


	//   ....[75]....
        /*0270*/ 	.word	0xffffffff


	//   ....[76]....
        /*0274*/ 	.word	0xffffffff


	//   ....[77]....
        /*0278*/ 	.word	0xffffffff


	//   ....[78]....
        /*027c*/ 	.word	0xffffffff


	//   ....[79]....
        /*0280*/ 	.word	0xffffffff


	//   ....[80]....
        /*0284*/ 	.word	0xffffffff


	//   ....[81]....
        /*0288*/ 	.word	0xffffffff


	//   ....[82]....
        /*028c*/ 	.word	0xffffffff


	//   ....[83]....
        /*0290*/ 	.word	0xffffffff


	//   ....[84]....
        /*0294*/ 	.word	0xffffffff


	//   ....[85]....
        /*0298*/ 	.word	0xffffffff


	//   ....[86]....
        /*029c*/ 	.word	0xffffffff


	//   ....[87]....
        /*02a0*/ 	.word	0xffffffff


	//   ....[88]....
        /*02a4*/ 	.word	0xffffffff


	//   ....[89]....
        /*02a8*/ 	.word	0xffffffff


	//   ....[90]....
        /*02ac*/ 	.word	0xffffffff


	//   ....[91]....
        /*02b0*/ 	.word	0xffffffff


	//   ....[92]....
        /*02b4*/ 	.word	0xffffffff


	//   ....[93]....
        /*02b8*/ 	.word	0xffffffff


	//   ....[94]....
        /*02bc*/ 	.word	0xffffffff


	//   ....[95]....
        /*02c0*/ 	.word	0xffffffff


	//   ....[96]....
        /*02c4*/ 	.word	0xffffffff


	//   ....[97]....
        /*02c8*/ 	.word	0xffffffff


	//   ....[98]....
        /*02cc*/ 	.word	0xffffffff


	//   ....[99]....
        /*02d0*/ 	.word	0xffffffff


	//   ....[100]....
        /*02d4*/ 	.word	0xffffffff


	//   ....[101]....
        /*02d8*/ 	.word	0xffffffff


	//   ....[102]....
        /*02dc*/ 	.word	0xffffffff


	//   ....[103]....
        /*02e0*/ 	.word	0xffffffff


	//   ....[104]....
        /*02e4*/ 	.word	0xffffffff


	//   ....[105]....
        /*02e8*/ 	.word	0xffffffff


	//   ....[106]....
        /*02ec*/ 	.word	0xffffffff


	//   ....[107]....
        /*02f0*/ 	.word	0xffffffff


	//   ....[108]....
        /*02f4*/ 	.word	0xffffffff


	//   ....[109]....
        /*02f8*/ 	.word	0xffffffff


	//   ....[110]....
        /*02fc*/ 	.word	0xffffffff


	//   ....[111]....
        /*0300*/ 	.word	0xffffffff


	//   ....[112]....
        /*0304*/ 	.word	0xffffffff


	//   ....[113]....
        /*0308*/ 	.word	0xffffffff


	//   ....[114]....
        /*030c*/ 	.word	0xffffffff


	//   ....[115]....
        /*0310*/ 	.word	0xffffffff


	//   ....[116]....
        /*0314*/ 	.word	0xffffffff


	//   ....[117]....
        /*0318*/ 	.word	0xffffffff


	//   ....[118]....
        /*031c*/ 	.word	0xffffffff


	//   ....[119]....
        /*0320*/ 	.word	0xffffffff


	//   ....[120]....
        /*0324*/ 	.word	0xffffffff


	//   ....[121]....
        /*0328*/ 	.word	0xffffffff


	//   ....[122]....
        /*032c*/ 	.word	0xffffffff


	//   ....[123]....
        /*0330*/ 	.word	0xffffffff


	//   ....[124]....
        /*0334*/ 	.word	0xffffffff


	//   ....[125]....
        /*0338*/ 	.word	0xffffffff


	//   ....[126]....
        /*033c*/ 	.word	0xffffffff


	//   ....[127]....
        /*0340*/ 	.word	0xffffffff


	//   ....[128]....
        /*0344*/ 	.word	0xffffffff


	//   ....[129]....
        /*0348*/ 	.word	0xffffffff


	//   ....[130]....
        /*034c*/ 	.word	0xffffffff


	//   ....[131]....
        /*0350*/ 	.word	0xffffffff


	//   ....[132]....
        /*0354*/ 	.word	0xffffffff


	//   ....[133]....
        /*0358*/ 	.word	0xffffffff


	//   ....[134]....
        /*035c*/ 	.word	0xffffffff


	//   ....[135]....
        /*0360*/ 	.word	0xffffffff


	//   ....[136]....
        /*0364*/ 	.word	0xffffffff


	//   ....[137]....
        /*0368*/ 	.word	0x0500000f


	//   ....[138]....
        /*036c*/ 	.word	0x0500000f


	//   ....[139]....
        /*0370*/ 	.word	0x0500000f


	//   ....[140]....
        /*0374*/ 	.word	0x0500000f


	//   ....[141]....
        /*0378*/ 	.word	0x0500000f


	//   ....[142]....
        /*037c*/ 	.word	0x0500000f


	//   ....[143]....
        /*0380*/ 	.word	0x0500000f


	//   ....[144]....
        /*0384*/ 	.word	0x0500000f


	//   ....[145]....
        /*0388*/ 	.word	0x0500000f


	//   ....[146]....
        /*038c*/ 	.word	0x0500000f


	//   ....[147]....
        /*0390*/ 	.word	0x0500000f


	//   ....[148]....
        /*0394*/ 	.word	0x0500000f


	//   ....[149]....
        /*0398*/ 	.word	0x0500000f


	//   ....[150]....
        /*039c*/ 	.word	0x0500000f


	//   ....[151]....
        /*03a0*/ 	.word	0x0500000f


	//   ....[152]....
        /*03a4*/ 	.word	0x0500000f


	//   ....[153]....
        /*03a8*/ 	.word	0x0500000f


	//   ....[154]....
        /*03ac*/ 	.word	0x0500000f


	//   ....[155]....
        /*03b0*/ 	.word	0x0500000f


	//   ....[156]....
        /*03b4*/ 	.word	0x0500000f


	//   ....[157]....
        /*03b8*/ 	.word	0x0500000f


	//   ....[158]....
        /*03bc*/ 	.word	0x0500000f


	//   ....[159]....
        /*03c0*/ 	.word	0x0500000f


	//   ....[160]....
        /*03c4*/ 	.word	0x0500000f


	//   ....[161]....
        /*03c8*/ 	.word	0x0500000f


	//   ....[162]....
        /*03cc*/ 	.word	0x0500000f


	//   ....[163]....
        /*03d0*/ 	.word	0x0500000f


	//   ....[164]....
        /*03d4*/ 	.word	0x0500000f


	//   ....[165]....
        /*03d8*/ 	.word	0x0500000f


	//   ....[166]....
        /*03dc*/ 	.word	0x0500000f


	//   ....[167]....
        /*03e0*/ 	.word	0x0500000f


	//   ....[168]....
        /*03e4*/ 	.word	0x0500000f


	//   ....[169]....
        /*03e8*/ 	.word	0x0500000f


	//   ....[170]....
        /*03ec*/ 	.word	0x0500000f


	//   ....[171]....
        /*03f0*/ 	.word	0x0500000f


	//   ....[172]....
        /*03f4*/ 	.word	0x0500000f


	//   ....[173]....
        /*03f8*/ 	.word	0x0500000f


	//   ....[174]....
        /*03fc*/ 	.word	0x0500000f


	//   ....[175]....
        /*0400*/ 	.word	0x0500000f


	//   ....[176]....
        /*0404*/ 	.word	0x0500000f


	//   ....[177]....
        /*0408*/ 	.word	0x0500000f


	//   ....[178]....
        /*040c*/ 	.word	0x0500000f


	//   ....[179]....
        /*0410*/ 	.word	0x0500000f


	//   ....[180]....
        /*0414*/ 	.word	0x0500000f


	//   ....[181]....
        /*0418*/ 	.word	0x0500000f


	//   ....[182]....
        /*041c*/ 	.word	0x0500000f


	//   ....[183]....
        /*0420*/ 	.word	0x0500000f


	//   ....[184]....
        /*0424*/ 	.word	0x0500000f


	//   ....[185]....
        /*0428*/ 	.word	0x0500000f


	//   ....[186]....
        /*042c*/ 	.word	0x0500000f


	//   ....[187]....
        /*0430*/ 	.word	0x0500000f


	//   ....[188]....
        /*0434*/ 	.word	0x0500000f


	//   ....[189]....
        /*0438*/ 	.word	0x0500000f


	//   ....[190]....
        /*043c*/ 	.word	0x0500000f


	//   ....[191]....
        /*0440*/ 	.word	0x0500000f


	//   ....[192]....
        /*0444*/ 	.word	0x0500000f


	//   ....[193]....
        /*0448*/ 	.word	0x0500000f


	//   ....[194]....
        /*044c*/ 	.word	0x0500000f


	//   ....[195]....
        /*0450*/ 	.word	0x0500000f


	//   ....[196]....
        /*0454*/ 	.word	0x0500000f


	//   ....[197]....
        /*0458*/ 	.word	0x0500000f


	//   ....[198]....
        /*045c*/ 	.word	0x0500000f


	//   ....[199]....
        /*0460*/ 	.word	0x0500000f


	//   ....[200]....
        /*0464*/ 	.word	0x0500000f


	//   ....[201]....
        /*0468*/ 	.word	0x0500000f


	//   ....[202]....
        /*046c*/ 	.word	0x0500000f


	//   ....[203]....
        /*0470*/ 	.word	0x0500000f


	//   ....[204]....
        /*0474*/ 	.word	0x0500000f


	//   ....[205]....
        /*0478*/ 	.word	0x0500000f


	//   ....[206]....
        /*047c*/ 	.word	0x0500000f


	//   ....[207]....
        /*0480*/ 	.word	0x0500000f


	//   ....[208]....
        /*0484*/ 	.word	0x0500000f


	//   ....[209]....
        /*0488*/ 	.word	0x0500000f


	//   ....[210]....
        /*048c*/ 	.word	0x0500000f


	//   ....[211]....
        /*0490*/ 	.word	0x0500000f


	//   ....[212]....
        /*0494*/ 	.word	0x0500000f


	//   ....[213]....
        /*0498*/ 	.word	0x0500000f


	//   ....[214]....
        /*049c*/ 	.word	0x0500000f


	//   ....[215]....
        /*04a0*/ 	.word	0x0500000f


	//   ....[216]....
        /*04a4*/ 	.word	0x0500000f


	//   ....[217]....
        /*04a8*/ 	.word	0x0500000f


	//   ....[218]....
        /*04ac*/ 	.word	0x0500000f


	//   ....[219]....
        /*04b0*/ 	.word	0x0500000f


	//----- nvinfo : EIATTR_COOP_GROUP_INSTR_OFFSETS
	.align		4
.L_203:
        /*04b4*/ 	.byte	0x04, 0x28
        /*04b6*/ 	.short	(.L_205 - .L_204)


	//   ....[0]....
.L_204:
        /*04b8*/ 	.word	0x00000080


	//   ....[1]....
        /*04bc*/ 	.word	0x00000090


	//   ....[2]....
        /*04c0*/ 	.word	0x000002d0


	//   ....[3]....
        /*04c4*/ 	.word	0x00000430


	//   ....[4]....
        /*04c8*/ 	.word	0x00000550


	//   ....[5]....
        /*04cc*/ 	.word	0x000006b0


	//   ....[6]....
        /*04d0*/ 	.word	0x00001580


	//   ....[7]....
        /*04d4*/ 	.word	0x00002770


	//   ....[8]....
        /*04d8*/ 	.word	0x000027f0


	//   ....[9]....
        /*04dc*/ 	.word	0x00002c30


	//   ....[10]....
        /*04e0*/ 	.word	0x00002cb0


	//   ....[11]....
        /*04e4*/ 	.word	0x000041f0


	//   ....[12]....
        /*04e8*/ 	.word	0x00004270


	//   ....[13]....
        /*04ec*/ 	.word	0x000046f0


	//   ....[14]....
        /*04f0*/ 	.word	0x000048b0


	//   ....[15]....
        /*04f4*/ 	.word	0x00005bc0


	//   ....[16]....
        /*04f8*/ 	.word	0x00005c40


	//   ....[17]....
        /*04fc*/ 	.word	0x00005cb0


	//   ....[18]....
        /*0500*/ 	.word	0x00005cd0


	//   ....[19]....
        /*0504*/ 	.word	0x00007750


	//   ....[20]....
        /*0508*/ 	.word	0x00007780


	//   ....[21]....
        /*050c*/ 	.word	0x00007850


	//   ....[22]....
        /*0510*/ 	.word	0x00007880


	//   ....[23]....
        /*0514*/ 	.word	0x00008070


	//   ....[24]....
        /*0518*/ 	.word	0x000080a0


	//   ....[25]....
        /*051c*/ 	.word	0x000081e0


	//   ....[26]....
        /*0520*/ 	.word	0x00008200


	//   ....[27]....
        /*0524*/ 	.word	0x00008340


	//   ....[28]....
        /*0528*/ 	.word	0x00008360


	//   ....[29]....
        /*052c*/ 	.word	0x000084b0


	//   ....[30]....
        /*0530*/ 	.word	0x000084d0


	//   ....[31]....
        /*0534*/ 	.word	0x00008e20


	//   ....[32]....
        /*0538*/ 	.word	0x00008e50


	//   ....[33]....
        /*053c*/ 	.word	0x00008fa0


	//   ....[34]....
        /*0540*/ 	.word	0x00008fc0


	//   ....[35]....
        /*0544*/ 	.word	0x00009100


	//   ....[36]....
        /*0548*/ 	.word	0x00009120


	//   ....[37]....
        /*054c*/ 	.word	0x00009270


	//   ....[38]....
        /*0550*/ 	.word	0x00009290


	//   ....[39]....
        /*0554*/ 	.word	0x00009450


	//   ....[40]....
        /*0558*/ 	.word	0x00009620


	//   ....[41]....
        /*055c*/ 	.word	0x00009650


	//   ....[42]....
        /*0560*/ 	.word	0x00009680


	//   ....[43]....
        /*0564*/ 	.word	0x000096b0


	//   ....[44]....
        /*0568*/ 	.word	0x000096e0


	//   ....[45]....
        /*056c*/ 	.word	0x00009710


	//   ....[46]....
        /*0570*/ 	.word	0x00009860


	//   ....[47]....
        /*0574*/ 	.word	0x00009890


	//   ....[48]....
        /*0578*/ 	.word	0x000098c0


	//   ....[49]....
        /*057c*/ 	.word	0x000098f0


	//   ....[50]....
        /*0580*/ 	.word	0x00009920


	//   ....[51]....
        /*0584*/ 	.word	0x00009950


	//   ....[52]....
        /*0588*/ 	.word	0x000099e0


	//   ....[53]....
        /*058c*/ 	.word	0x00009a10


	//   ....[54]....
        /*0590*/ 	.word	0x00009a90


	//   ....[55]....
        /*0594*/ 	.word	0x0000afa0


	//   ....[56]....
        /*0598*/ 	.word	0x0000afc0


	//   ....[57]....
        /*059c*/ 	.word	0x0000b050


	//   ....[58]....
        /*05a0*/ 	.word	0x0000b070


	//   ....[59]....
        /*05a4*/ 	.word	0x0000b0f0


	//   ....[60]....
        /*05a8*/ 	.word	0x0000b110


	//   ....[61]....
        /*05ac*/ 	.word	0x0000b190


	//   ....[62]....
        /*05b0*/ 	.word	0x0000b1b0


	//   ....[63]....
        /*05b4*/ 	.word	0x0000b230


	//   ....[64]....
        /*05b8*/ 	.word	0x0000b250


	//   ....[65]....
        /*05bc*/ 	.word	0x0000b260


	//   ....[66]....
        /*05c0*/ 	.word	0x0000b270


	//   ....[67]....
        /*05c4*/ 	.word	0x0000baa0


	//   ....[68]....
        /*05c8*/ 	.word	0x0000bad0


	//   ....[69]....
        /*05cc*/ 	.word	0x0000bb90


	//   ....[70]....
        /*05d0*/ 	.word	0x0000bba0


	//   ....[71]....
        /*05d4*/ 	.word	0x0000bc30


	//   ....[72]....
        /*05d8*/ 	.word	0x0000bc40


	//   ....[73]....
        /*05dc*/ 	.word	0x0000bcd0


	//   ....[74]....
        /*05e0*/ 	.word	0x0000bce0


	//   ....[75]....
        /*05e4*/ 	.word	0x0000bd70


	//   ....[76]....
        /*05e8*/ 	.word	0x0000bd80


	//   ....[77]....
        /*05ec*/ 	.word	0x0000be10


	//   ....[78]....
        /*05f0*/ 	.word	0x0000be20


	//   ....[79]....
        /*05f4*/ 	.word	0x0000bea0


	//   ....[80]....
        /*05f8*/ 	.word	0x0000beb0


	//   ....[81]....
        /*05fc*/ 	.word	0x0000bec0


	//   ....[82]....
        /*0600*/ 	.word	0x0000bed0


	//   ....[83]....
        /*0604*/ 	.word	0x0000c340


	//   ....[84]....
        /*0608*/ 	.word	0x0000c370


	//   ....[85]....
        /*060c*/ 	.word	0x0000c3d0


	//   ....[86]....
        /*0610*/ 	.word	0x0000c480


	//   ....[87]....
        /*0614*/ 	.word	0x0000c4a0


	//   ....[88]....
        /*0618*/ 	.word	0x0000c550


	//   ....[89]....
        /*061c*/ 	.word	0x0000c560


	//   ....[90]....
        /*0620*/ 	.word	0x0000c590


	//   ....[91]....
        /*0624*/ 	.word	0x0000c620


	//   ....[92]....
        /*0628*/ 	.word	0x0000c6c0


	//   ....[93]....
        /*062c*/ 	.word	0x0000c6e0


	//   ....[94]....
        /*0630*/ 	.word	0x0000c6f0


	//   ....[95]....
        /*0634*/ 	.word	0x0000ce20


	//   ....[96]....
        /*0638*/ 	.word	0x0000ce40


	//   ....[97]....
        /*063c*/ 	.word	0x0000ce50


	//   ....[98]....
        /*0640*/ 	.word	0x0000ce90


	//   ....[99]....
        /*0644*/ 	.word	0x0000cea0


	//   ....[100]....
        /*0648*/ 	.word	0x0000cee0


	//   ....[101]....
        /*064c*/ 	.word	0x0000cef0


	//   ....[102]....
        /*0650*/ 	.word	0x0000cf30


	//   ....[103]....
        /*0654*/ 	.word	0x0000cf40


	//   ....[104]....
        /*0658*/ 	.word	0x0000cf80


	//   ....[105]....
        /*065c*/ 	.word	0x0000cf90


	//   ....[106]....
        /*0660*/ 	.word	0x0000cfa0


	//   ....[107]....
        /*0664*/ 	.word	0x0000d310


	//   ....[108]....
        /*0668*/ 	.word	0x0000d330


	//   ....[109]....
        /*066c*/ 	.word	0x0000d340


	//   ....[110]....
        /*0670*/ 	.word	0x0000d350


	//   ....[111]....
        /*0674*/ 	.word	0x0000d360


	//   ....[112]....
        /*0678*/ 	.word	0x0000d380


	//   ....[113]....
        /*067c*/ 	.word	0x0000d3f0


	//   ....[114]....
        /*0680*/ 	.word	0x0000d420


	//   ....[115]....
        /*0684*/ 	.word	0x0000d430


	//   ....[116]....
        /*0688*/ 	.word	0x0000d4a0


	//   ....[117]....
        /*068c*/ 	.word	0x0000d4b0


	//   ....[118]....
        /*0690*/ 	.word	0x0000d5b0


	//   ....[119]....
        /*0694*/ 	.word	0x0000da60


	//   ....[120]....
        /*0698*/ 	.word	0x0000dab0


	//   ....[121]....
        /*069c*/ 	.word	0x0000dae0


	//   ....[122]....
        /*06a0*/ 	.word	0x0000daf0


	//   ....[123]....
        /*06a4*/ 	.word	0x0000db20


	//   ....[124]....
        /*06a8*/ 	.word	0x0000db50


	//   ....[125]....
        /*06ac*/ 	.word	0x0000db80


	//   ....[126]....
        /*06b0*/ 	.word	0x0000dbb0


	//   ....[127]....
        /*06b4*/ 	.word	0x0000dd30


	//   ....[128]....
        /*06b8*/ 	.word	0x0000dd60


	//   ....[129]....
        /*06bc*/ 	.word	0x0000dd90


	//   ....[130]....
        /*06c0*/ 	.word	0x0000ddc0


	//   ....[131]....
        /*06c4*/ 	.word	0x0000ddf0


	//   ....[132]....
        /*06c8*/ 	.word	0x0000de20


	//   ....[133]....
        /*06cc*/ 	.word	0x0000dee0


	//   ....[134]....
        /*06d0*/ 	.word	0x0000df00


	//   ....[135]....
        /*06d4*/ 	.word	0x0000df70


	//   ....[136]....
        /*06d8*/ 	.word	0x0000e3e0


	//   ....[137]....
        /*06dc*/ 	.word	0x0000e8c0


	//   ....[138]....
        /*06e0*/ 	.word	0x0000e9b0


	//   ....[139]....
        /*06e4*/ 	.word	0x0000ea50


	//   ....[140]....
        /*06e8*/ 	.word	0x0000eab0


	//   ....[141]....
        /*06ec*/ 	.word	0x0000eba0


	//   ....[142]....
        /*06f0*/ 	.word	0x0000ec10


	//   ....[143]....
        /*06f4*/ 	.word	0x0000ed00


	//   ....[144]....
        /*06f8*/ 	.word	0x0000ed70


	//   ....[145]....
        /*06fc*/ 	.word	0x0000ee60


	//   ....[146]....
        /*0700*/ 	.word	0x0000eed0


	//   ....[147]....
        /*0704*/ 	.word	0x0000efc0


	//   ....[148]....
        /*0708*/ 	.word	0x0000f030


	//   ....[149]....
        /*070c*/ 	.word	0x0000f0d0


	//   ....[150]....
        /*0710*/ 	.word	0x0000f1d0


	//   ....[151]....
        /*0714*/ 	.word	0x0000f230


	//   ....[152]....
        /*0718*/ 	.word	0x0000f290


	//   ....[153]....
        /*071c*/ 	.word	0x0000f380


	//   ....[154]....
        /*0720*/ 	.word	0x0000f3e0


	//   ....[155]....
        /*0724*/ 	.word	0x0000f4e0


	//   ....[156]....
        /*0728*/ 	.word	0x0000f540


	//   ....[157]....
        /*072c*/ 	.word	0x0000f640


	//   ....[158]....
        /*0730*/ 	.word	0x0000f6a0


	//   ....[159]....
        /*0734*/ 	.word	0x0000f7a0


	//   ....[160]....
        /*0738*/ 	.word	0x0000f800


	//   ....[161]....
        /*073c*/ 	.word	0x0000f900


	//   ....[162]....
        /*0740*/ 	.word	0x0000f960


	//   ....[163]....
        /*0744*/ 	.word	0x0000fa60


	//   ....[164]....
        /*0748*/ 	.word	0x0000fac0


	//   ....[165]....
        /*074c*/ 	.word	0x0000fb60


	//   ....[166]....
        /*0750*/ 	.word	0x0000fce0


	//   ....[167]....
        /*0754*/ 	.word	0x0000fdc0


	//   ....[168]....
        /*0758*/ 	.word	0x0000fe70


	//   ....[169]....
        /*075c*/ 	.word	0x0000ff80


	//   ....[170]....
        /*0760*/ 	.word	0x0000ffe0


	//   ....[171]....
        /*0764*/ 	.word	0x000100f0


	//   ....[172]....
        /*0768*/ 	.word	0x00010150


	//   ....[173]....
        /*076c*/ 	.word	0x00010260


	//   ....[174]....
        /*0770*/ 	.word	0x000102c0


	//   ....[175]....
        /*0774*/ 	.word	0x000103d0


	//   ....[176]....
        /*0778*/ 	.word	0x00010430


	//   ....[177]....
        /*077c*/ 	.word	0x000104f0


	//   ....[178]....
        /*0780*/ 	.word	0x00010650


	//   ....[179]....
        /*0784*/ 	.word	0x000106f0


	//   ....[180]....
        /*0788*/ 	.word	0x00010750


	//   ....[181]....
        /*078c*/ 	.word	0x00010800


	//   ....[182]....
        /*0790*/ 	.word	0x00010860


	//   ....[183]....
        /*0794*/ 	.word	0x00010910


	//   ....[184]....
        /*0798*/ 	.word	0x00010970


	//   ....[185]....
        /*079c*/ 	.word	0x00010a20


	//   ....[186]....
        /*07a0*/ 	.word	0x00010a80


	//   ....[187]....
        /*07a4*/ 	.word	0x00010b30


	//   ....[188]....
        /*07a8*/ 	.word	0x00010b90


	//   ....[189]....
        /*07ac*/ 	.word	0x00010c40


	//   ....[190]....
        /*07b0*/ 	.word	0x00010d20


	//   ....[191]....
        /*07b4*/ 	.word	0x00010dc0


	//   ....[192]....
        /*07b8*/ 	.word	0x00010e20


	//   ....[193]....
        /*07bc*/ 	.word	0x00010ef0


	//   ....[194]....
        /*07c0*/ 	.word	0x00010f50


	//   ....[195]....
        /*07c4*/ 	.word	0x00011020


	//   ....[196]....
        /*07c8*/ 	.word	0x00011080


	//   ....[197]....
        /*07cc*/ 	.word	0x00011160


	//   ....[198]....
        /*07d0*/ 	.word	0x000111c0


	//   ....[199]....
        /*07d4*/ 	.word	0x00011290


	//   ....[200]....
        /*07d8*/ 	.word	0x000112f0


	//   ....[201]....
        /*07dc*/ 	.word	0x000113c0


	//   ....[202]....
        /*07e0*/ 	.word	0x00011450


	//   ....[203]....
        /*07e4*/ 	.word	0x000114f0


	//   ....[204]....
        /*07e8*/ 	.word	0x00011610


	//   ....[205]....
        /*07ec*/ 	.word	0x00011680


	//   ....[206]....
        /*07f0*/ 	.word	0x000116f0


	//   ....[207]....
        /*07f4*/ 	.word	0x00011760


	//   ....[208]....
        /*07f8*/ 	.word	0x000117d0


	//   ....[209]....
        /*07fc*/ 	.word	0x00011850


	//   ....[210]....
        /*0800*/ 	.word	0x000118e0


	//   ....[211]....
        /*0804*/ 	.word	0x00011970


	//   ....[212]....
        /*0808*/ 	.word	0x000119e0


	//   ....[213]....
        /*080c*/ 	.word	0x00011a50


	//   ....[214]....
        /*0810*/ 	.word	0x00011ac0


	//   ....[215]....
        /*0814*/ 	.word	0x00011b40


	//   ....[216]....
        /*0818*/ 	.word	0x00011bb0


	//   ....[217]....
        /*081c*/ 	.word	0x00011c50


	//   ....[218]....
        /*0820*/ 	.word	0x00011ce0


	//   ....[219]....
        /*0824*/ 	.word	0x00011e00


	//----- nvinfo : EIATTR_REG_RECONFIG
	.align		4
.L_205:
        /*0828*/ 	.byte	0x01, 0x54
	.zero		2


	//----- nvinfo : EIATTR_SYSCALL_OFFSETS
	.align		4
        /*082c*/ 	.byte	0x04, 0x46
        /*082e*/ 	.short	(.L_207 - .L_206)


	//   ....[0]....
.L_206:
        /*0830*/ 	.word	0x00001760


	//   ....[1]....
        /*0834*/ 	.word	0x0000a5f0


	//   ....[2]....
        /*0838*/ 	.word	0x0000a740


	//   ....[3]....
        /*083c*/ 	.word	0x0000a830


	//   ....[4]....
        /*0840*/ 	.word	0x0000b700


	//----- nvinfo : EIATTR_MBARRIER_INSTR_OFFSETS
	.align		4
.L_207:
        /*0844*/ 	.byte	0x04, 0x39
        /*0846*/ 	.short	(.L_209 - .L_208)


	//   ....[0]....
.L_208:
        /*0848*/ 	.word	0x00000180
        /*084c*/ 	.word	0x000000ff
        /*0850*/ 	.word	0x00022800
        /*0854*/ 	.short	0x0100
        /*0856*/ 	.byte	0x08
	.zero		1


	//   ....[1]....
        /*0858*/ 	.word	0x00000190
        /*085c*/ 	.word	0x000000ff
        /*0860*/ 	.word	0x00022820
        /*0864*/ 	.short	0x0100
        /*0866*/ 	.byte	0x08
	.zero		1


	//   ....[2]....
        /*0868*/ 	.word	0x00000280
        /*086c*/ 	.word	0x000000ff
        /*0870*/ 	.word	0x00022830
        /*0874*/ 	.short	0x0100
        /*0876*/ 	.byte	0x08
	.zero		1


	//   ....[3]....
        /*0878*/ 	.word	0x00000290
        /*087c*/ 	.word	0x000000ff
        /*0880*/ 	.word	0x00022840
        /*0884*/ 	.short	0x0100
        /*0886*/ 	.byte	0x08
	.zero		1


	//   ....[4]....
        /*0888*/ 	.word	0x000002a0
        /*088c*/ 	.word	0x000000ff
        /*0890*/ 	.word	0x00022838
        /*0894*/ 	.short	0x0100
        /*0896*/ 	.byte	0x08
	.zero		1


	//   ....[5]....
        /*0898*/ 	.word	0x000002b0
        /*089c*/ 	.word	0x000000ff
        /*08a0*/ 	.word	0x00022848
        /*08a4*/ 	.short	0x0100
        /*08a6*/ 	.byte	0x08
	.zero		1


	//   ....[6]....
        /*08a8*/ 	.word	0x000003e0
        /*08ac*/ 	.word	0x000000ff
        /*08b0*/ 	.word	0x00022850
        /*08b4*/ 	.short	0x0100
        /*08b6*/ 	.byte	0x08
	.zero		1


	//   ....[7]....
        /*08b8*/ 	.word	0x000003f0
        /*08bc*/ 	.word	0x000000ff
        /*08c0*/ 	.word	0x00022860
        /*08c4*/ 	.short	0x0100
        /*08c6*/ 	.byte	0x08
	.zero		1


	//   ....[8]....
        /*08c8*/ 	.word	0x00000400
        /*08cc*/ 	.word	0x000000ff
        /*08d0*/ 	.word	0x00022858
        /*08d4*/ 	.short	0x0100
        /*08d6*/ 	.byte	0x08
	.zero		1


	//   ....[9]....
        /*08d8*/ 	.word	0x00000410
        /*08dc*/ 	.word	0x000000ff
        /*08e0*/ 	.word	0x00022868
        /*08e4*/ 	.short	0x0100
        /*08e6*/ 	.byte	0x08
	.zero		1


	//   ....[10]....
        /*08e8*/ 	.word	0x00000500
        /*08ec*/ 	.word	0x000000ff
        /*08f0*/ 	.word	0x00022870
        /*08f4*/ 	.short	0x0100
        /*08f6*/ 	.byte	0x06
	.zero		1


	//   ....[11]....
        /*08f8*/ 	.word	0x00000510
        /*08fc*/ 	.word	0x000000ff
        /*0900*/ 	.word	0x00022880
        /*0904*/ 	.short	0x0100
        /*0906*/ 	.byte	0x06
	.zero		1


	//   ....[12]....
        /*0908*/ 	.word	0x00000520
        /*090c*/ 	.word	0x000000ff
        /*0910*/ 	.word	0x00022878
        /*0914*/ 	.short	0x0100
        /*0916*/ 	.byte	0x06
	.zero		1


	//   ....[13]....
        /*0918*/ 	.word	0x00000530
        /*091c*/ 	.word	0x000000ff
        /*0920*/ 	.word	0x00022888
        /*0924*/ 	.short	0x0100
        /*0926*/ 	.byte	0x06
	.zero		1


	//   ....[14]....
        /*0928*/ 	.word	0x00000660
        /*092c*/ 	.word	0x000000ff
        /*0930*/ 	.word	0x00022890
        /*0934*/ 	.short	0x0100
        /*0936*/ 	.byte	0x08
	.zero		1


	//   ....[15]....
        /*0938*/ 	.word	0x00000670
        /*093c*/ 	.word	0x000000ff
        /*0940*/ 	.word	0x000228a0
        /*0944*/ 	.short	0x0100
        /*0946*/ 	.byte	0x08
	.zero		1


	//   ....[16]....
        /*0948*/ 	.word	0x00000680
        /*094c*/ 	.word	0x000000ff
        /*0950*/ 	.word	0x00022898
        /*0954*/ 	.short	0x0100
        /*0956*/ 	.byte	0x08
	.zero		1


	//   ....[17]....
        /*0958*/ 	.word	0x00000690
        /*095c*/ 	.word	0x000000ff
        /*0960*/ 	.word	0x000228a8
        /*0964*/ 	.short	0x0100
        /*0966*/ 	.byte	0x08
	.zero		1


	//   ....[18]....
        /*0968*/ 	.word	0x000007d0
        /*096c*/ 	.word	0x000000ff
        /*0970*/ 	.word	0x000228b0
        /*0974*/ 	.short	0x0100
        /*0976*/ 	.byte	0x08
	.zero		1


	//   ....[19]....
        /*0978*/ 	.word	0x000007e0
        /*097c*/ 	.word	0x000000ff
        /*0980*/ 	.word	0x000228c0
        /*0984*/ 	.short	0x0100
        /*0986*/ 	.byte	0x08
	.zero		1


	//   ....[20]....
        /*0988*/ 	.word	0x000007f0
        /*098c*/ 	.word	0x000000ff
        /*0990*/ 	.word	0x000228b8
        /*0994*/ 	.short	0x0100
        /*0996*/ 	.byte	0x08
	.zero		1


	//   ....[21]....
        /*0998*/ 	.word	0x00000800
        /*099c*/ 	.word	0x000000ff
        /*09a0*/ 	.word	0x000228c8
        /*09a4*/ 	.short	0x0100
        /*09a6*/ 	.byte	0x08
	.zero		1


	//   ....[22]....
        /*09a8*/ 	.word	0x000017d0
        /*09ac*/ 	.word	0x000000ff
        /*09b0*/ 	.word	0x00022800
        /*09b4*/ 	.short	0x010a
        /*09b6*/ 	.byte	0x2d
	.zero		1


	//   ....[23]....
        /*09b8*/ 	.word	0x000018a0
        /*09bc*/ 	.word	0x000000ff
        /*09c0*/ 	.word	0x00022830
        /*09c4*/ 	.short	0x010a
        /*09c6*/ 	.byte	0x16
	.zero		1


	//   ....[24]....
        /*09c8*/ 	.word	0x000018e0
        /*09cc*/ 	.word	0x000000ff
        /*09d0*/ 	.word	0x00022830
        /*09d4*/ 	.short	0x010a
        /*09d6*/ 	.byte	0x16
	.zero		1


	//   ....[25]....
        /*09d8*/ 	.word	0x00002140
        /*09dc*/ 	.word	0x000000ff
        /*09e0*/ 	.word	0x00000000
        /*09e4*/ 	.short	0x0101
        /*09e6*/ 	.byte	0x06
	.zero		1


	//   ....[26]....
        /*09e8*/ 	.word	0x000034d0
        /*09ec*/ 	.word	0x000000ff
        /*09f0*/ 	.word	0x00022850
        /*09f4*/ 	.short	0x010a
        /*09f6*/ 	.byte	0x16
	.zero		1


	//   ....[27]....
        /*09f8*/ 	.word	0x00003510
        /*09fc*/ 	.word	0x000000ff
        /*0a00*/ 	.word	0x00022850
        /*0a04*/ 	.short	0x010a
        /*0a06*/ 	.byte	0x16
	.zero		1


	//   ....[28]....
        /*0a08*/ 	.word	0x00003830
        /*0a0c*/ 	.word	0x000000ff
        /*0a10*/ 	.word	0x00000000
        /*0a14*/ 	.short	0x0101
        /*0a16*/ 	.byte	0x16
	.zero		1


	//   ....[29]....
        /*0a18*/ 	.word	0x000039a0
        /*0a1c*/ 	.word	0x000000ff
        /*0a20*/ 	.word	0x00022830
        /*0a24*/ 	.short	0x010a
        /*0a26*/ 	.byte	0x18
	.zero		1


	//   ....[30]....
        /*0a28*/ 	.word	0x000039e0
        /*0a2c*/ 	.word	0x000000ff
        /*0a30*/ 	.word	0x00022830
        /*0a34*/ 	.short	0x010a
        /*0a36*/ 	.byte	0x18
	.zero		1


	//   ....[31]....
        /*0a38*/ 	.word	0x00003f30
        /*0a3c*/ 	.word	0x000000ff
        /*0a40*/ 	.word	0x00000000
        /*0a44*/ 	.short	0x0101
        /*0a46*/ 	.byte	0x06
	.zero		1


	//   ....[32]....
        /*0a48*/ 	.word	0x00005880
        /*0a4c*/ 	.word	0x000000ff
        /*0a50*/ 	.word	0x00022850
        /*0a54*/ 	.short	0x010a
        /*0a56*/ 	.byte	0x18
	.zero		1


	//   ....[33]....
        /*0a58*/ 	.word	0x000058d0
        /*0a5c*/ 	.word	0x000000ff
        /*0a60*/ 	.word	0x00022850
        /*0a64*/ 	.short	0x010a
        /*0a66*/ 	.byte	0x18
	.zero		1


	//   ....[34]....
        /*0a68*/ 	.word	0x00005ba0
        /*0a6c*/ 	.word	0x000000ff
        /*0a70*/ 	.word	0x00000000
        /*0a74*/ 	.short	0x0101
        /*0a76*/ 	.byte	0x18
	.zero		1


	//   ....[35]....
        /*0a78*/ 	.word	0x00008060
        /*0a7c*/ 	.word	0x00000003
        /*0a80*/ 	.word	0x00000000
        /*0a84*/ 	.short	0x0101
        /*0a86*/ 	.byte	0x3f
	.zero		1


	//   ....[36]....
        /*0a88*/ 	.word	0x0000ad10
        /*0a8c*/ 	.word	0x00000021
        /*0a90*/ 	.word	0x00022840
        /*0a94*/ 	.short	0x010a
        /*0a96*/ 	.byte	0x3f
	.zero		1


	//   ....[37]....
        /*0a98*/ 	.word	0x0000b370
        /*0a9c*/ 	.word	0x00000021
        /*0aa0*/ 	.word	0x00022830
        /*0aa4*/ 	.short	0x0107
        /*0aa6*/ 	.byte	0x3f
	.zero		1


	//   ....[38]....
        /*0aa8*/ 	.word	0x0000b450
        /*0aac*/ 	.word	0x00000021
        /*0ab0*/ 	.word	0x00022830
        /*0ab4*/ 	.short	0x0101
        /*0ab6*/ 	.byte	0x3f
	.zero		1


	//   ....[39]....
        /*0ab8*/ 	.word	0x0000bfd0
        /*0abc*/ 	.word	0x00000016
        /*0ac0*/ 	.word	0x00022800
        /*0ac4*/ 	.short	0x0107
        /*0ac6*/ 	.byte	0x3f
	.zero		1


	//   ....[40]....
        /*0ac8*/ 	.word	0x0000c0c0
        /*0acc*/ 	.word	0x00000016
        /*0ad0*/ 	.word	0x00022800
        /*0ad4*/ 	.short	0x0101
        /*0ad6*/ 	.byte	0x3f
	.zero		1


	//   ....[41]....
        /*0ad8*/ 	.word	0x0000c0e0
        /*0adc*/ 	.word	0x00000016
        /*0ae0*/ 	.word	0x00022820
        /*0ae4*/ 	.short	0x010a
        /*0ae6*/ 	.byte	0x3f
	.zero		1


	//   ....[42]....
        /*0ae8*/ 	.word	0x0000c170
        /*0aec*/ 	.word	0x00000021
        /*0af0*/ 	.word	0x00022860
        /*0af4*/ 	.short	0x010a
        /*0af6*/ 	.byte	0x3f
	.zero		1


	//   ....[43]....
        /*0af8*/ 	.word	0x0000c870
        /*0afc*/ 	.word	0x00000021
        /*0b00*/ 	.word	0x00022850
        /*0b04*/ 	.short	0x0107
        /*0b06*/ 	.byte	0x3f
	.zero		1


	//   ....[44]....
        /*0b08*/ 	.word	0x0000c940
        /*0b0c*/ 	.word	0x00000021
        /*0b10*/ 	.word	0x00022850
        /*0b14*/ 	.short	0x0101
        /*0b16*/ 	.byte	0x3f
	.zero		1


	//   ....[45]....
        /*0b18*/ 	.word	0x0000cc80
        /*0b1c*/ 	.word	0x0000000a
        /*0b20*/ 	.word	0x00022840
        /*0b24*/ 	.short	0x010a
        /*0b26*/ 	.byte	0x3f
	.zero		1


	//   ....[46]....
        /*0b28*/ 	.word	0x0000d050
        /*0b2c*/ 	.word	0x0000000a
        /*0b30*/ 	.word	0x00022830
        /*0b34*/ 	.short	0x0107
        /*0b36*/ 	.byte	0x3f
	.zero		1


	//   ....[47]....
        /*0b38*/ 	.word	0x0000d110
        /*0b3c*/ 	.word	0x0000000a
        /*0b40*/ 	.word	0x00022830
        /*0b44*/ 	.short	0x0101
        /*0b46*/ 	.byte	0x3f
	.zero		1


	//   ....[48]....
        /*0b48*/ 	.word	0x0000d140
        /*0b4c*/ 	.word	0x0000000a
        /*0b50*/ 	.word	0x00022860
        /*0b54*/ 	.short	0x010a
        /*0b56*/ 	.byte	0x3f
	.zero		1


	//   ....[49]....
        /*0b58*/ 	.word	0x0000d660
        /*0b5c*/ 	.word	0x0000000a
        /*0b60*/ 	.word	0x00022850
        /*0b64*/ 	.short	0x0107
        /*0b66*/ 	.byte	0x3f
	.zero		1


	//   ....[50]....
        /*0b68*/ 	.word	0x0000d720
        /*0b6c*/ 	.word	0x0000000a
        /*0b70*/ 	.word	0x00022850
        /*0b74*/ 	.short	0x0101
        /*0b76*/ 	.byte	0x3f
	.zero		1


	//   ....[51]....
        /*0b78*/ 	.word	0x0000e360
        /*0b7c*/ 	.word	0x00000007
        /*0b80*/ 	.word	0x00022820
        /*0b84*/ 	.short	0x010a
        /*0b86*/ 	.byte	0x3f
	.zero		1


	//   ....[52]....
        /*0b88*/ 	.word	0x0000e4e0
        /*0b8c*/ 	.word	0x00000005
        /*0b90*/ 	.word	0x00022840
        /*0b94*/ 	.short	0x010a
        /*0b96*/ 	.byte	0x3f
	.zero		1


	//   ....[53]....
        /*0b98*/ 	.word	0x0000e580
        /*0b9c*/ 	.word	0x00000003
        /*0ba0*/ 	.word	0x00022840
        /*0ba4*/ 	.short	0x010a
        /*0ba6*/ 	.byte	0x3f
	.zero		1


	//   ....[54]....
        /*0ba8*/ 	.word	0x0000e5c0
        /*0bac*/ 	.word	0x00000005
        /*0bb0*/ 	.word	0x00022860
        /*0bb4*/ 	.short	0x010a
        /*0bb6*/ 	.byte	0x3f
	.zero		1


	//   ....[55]....
        /*0bb8*/ 	.word	0x0000e600
        /*0bbc*/ 	.word	0x00000003
        /*0bc0*/ 	.word	0x00022860
        /*0bc4*/ 	.short	0x010a
        /*0bc6*/ 	.byte	0x3f
	.zero		1


	//   ....[56]....
        /*0bc8*/ 	.word	0x0000e670
        /*0bcc*/ 	.word	0x00000003
        /*0bd0*/ 	.word	0x00022800
        /*0bd4*/ 	.short	0x010a
        /*0bd6*/ 	.byte	0x3f
	.zero		1


	//   ....[57]....
        /*0bd8*/ 	.word	0x0000e6d0
        /*0bdc*/ 	.word	0x00000003
        /*0be0*/ 	.word	0x00022830
        /*0be4*/ 	.short	0x010a
        /*0be6*/ 	.byte	0x3f
	.zero		1


	//   ....[58]....
        /*0be8*/ 	.word	0x0000e730
        /*0bec*/ 	.word	0x00000009
        /*0bf0*/ 	.word	0x00022850
        /*0bf4*/ 	.short	0x010a
        /*0bf6*/ 	.byte	0x3f
	.zero		1


	//   ....[59]....
        /*0bf8*/ 	.word	0x0000e790
        /*0bfc*/ 	.word	0x00000000
        /*0c00*/ 	.word	0x00022830
        /*0c04*/ 	.short	0x010a
        /*0c06*/ 	.byte	0x3f
	.zero		1


	//   ....[60]....
        /*0c08*/ 	.word	0x0000e7f0
        /*0c0c*/ 	.word	0x0000000a
        /*0c10*/ 	.word	0x00022850
        /*0c14*/ 	.short	0x010a
        /*0c16*/ 	.byte	0x3f
	.zero		1


	//   ....[61]....
        /*0c18*/ 	.word	0x0000e900
        /*0c1c*/ 	.word	0x00000021
        /*0c20*/ 	.word	0x00022840
        /*0c24*/ 	.short	0x010a
        /*0c26*/ 	.byte	0x3f
	.zero		1


	//   ....[62]....
        /*0c28*/ 	.word	0x0000fbe0
        /*0c2c*/ 	.word	0x00000016
        /*0c30*/ 	.word	0x00022820
        /*0c34*/ 	.short	0x010a
        /*0c36*/ 	.byte	0x3f
	.zero		1


	//   ....[63]....
        /*0c38*/ 	.word	0x0000fc30
        /*0c3c*/ 	.word	0x00000021
        /*0c40*/ 	.word	0x00022860
        /*0c44*/ 	.short	0x010a
        /*0c46*/ 	.byte	0x3f
	.zero		1


	//   ....[64]....
        /*0c48*/ 	.word	0x000105a0
        /*0c4c*/ 	.word	0x0000000a
        /*0c50*/ 	.word	0x00022840
        /*0c54*/ 	.short	0x010a
        /*0c56*/ 	.byte	0x3f
	.zero		1


	//   ....[65]....
        /*0c58*/ 	.word	0x00010c70
        /*0c5c*/ 	.word	0x0000000a
        /*0c60*/ 	.word	0x00022860
        /*0c64*/ 	.short	0x010a
        /*0c66*/ 	.byte	0x3f
	.zero		1


	//   ....[66]....
        /*0c68*/ 	.word	0x00011d20
        /*0c6c*/ 	.word	0x00000007
        /*0c70*/ 	.word	0x00022820
        /*0c74*/ 	.short	0x010a
        /*0c76*/ 	.byte	0x3f
	.zero		1


	//   ....[67]....
        /*0c78*/ 	.word	0x00011ec0
        /*0c7c*/ 	.word	0x00000005
        /*0c80*/ 	.word	0x00022840
        /*0c84*/ 	.short	0x010a
        /*0c86*/ 	.byte	0x3f
	.zero		1


	//   ....[68]....
        /*0c88*/ 	.word	0x00011f10
        /*0c8c*/ 	.word	0x00000003
        /*0c90*/ 	.word	0x00022840
        /*0c94*/ 	.short	0x010a
        /*0c96*/ 	.byte	0x3f
	.zero		1


	//   ....[69]....
        /*0c98*/ 	.word	0x00011f60
        /*0c9c*/ 	.word	0x00000005
        /*0ca0*/ 	.word	0x00022860
        /*0ca4*/ 	.short	0x010a
        /*0ca6*/ 	.byte	0x3f
	.zero		1


	//----- nvinfo : EIATTR_NUM_MBARRIERS
	.align		4
.L_209:
        /*0ca8*/ 	.byte	0x03, 0x38
        /*0caa*/ 	.short	0x0016


	//----- nvinfo : EIATTR_EXIT_INSTR_OFFSETS
	.align		4
        /*0cac*/ 	.byte	0x04, 0x1c
        /*0cae*/ 	.short	(.L_211 - .L_210)


	//   ....[0]....
.L_210:
        /*0cb0*/ 	.word	0x000009b0


	//   ....[1]....
        /*0cb4*/ 	.word	0x00009400


	//   ....[2]....
        /*0cb8*/ 	.word	0x0000e650


	//----- nvinfo : EIATTR_MAX_THREADS
	.align		4
.L_211:
        /*0cbc*/ 	.byte	0x04, 0x05
        /*0cbe*/ 	.short	(.L_213 - .L_212)
.L_212:
        /*0cc0*/ 	.word	0x00000180
        /*0cc4*/ 	.word	0x00000001
        /*0cc8*/ 	.word	0x00000001


	//----- nvinfo : EIATTR_CRS_STACK_SIZE
	.align		4
.L_213:
        /*0ccc*/ 	.byte	0x04, 0x1e
        /*0cce*/ 	.short	(.L_215 - .L_214)
.L_214:
        /*0cd0*/ 	.word	0x00000000


	//----- nvinfo : EIATTR_CBANK_PARAM_SIZE
	.align		4
.L_215:
        /*0cd4*/ 	.byte	0x03, 0x19
        /*0cd6*/ 	.short	0x0af0


	//----- nvinfo : EIATTR_PARAM_CBANK
	.align		4
        /*0cd8*/ 	.byte	0x04, 0x0a
        /*0cda*/ 	.short	(.L_217 - .L_216)
	.align		4
.L_216:
        /*0cdc*/ 	.word	index@(.nv.constant0._ZN7cutlass13device_kernelIN5flash11enable_sm90INS1_16FlashAttnFwdSm90INS1_25CollectiveMainloopFwdSm90ILi2EN4cute5tupleIJNS5_1CILi1EEES8_S8_EEENS6_IJNS7_ILi128EEENS7_ILi96EEENS7_ILi64EEEEEELi256ENS_6half_tEfNS_4arch4Sm90ELb0ELb0ELb1ELb1ELb1ELb0ELb0ELb1ELb0ELb1ELb0ELb0EEENS1_21CollectiveEpilogueFwdINS6_IJSA_NS7_ILi256EEESB_EEES9_SE_SG_Li256ELb1ELb1ELb0ELb0EEENS1_36VarlenDynamicPersistentTileSchedulerILi128ELi96ELi256ELi128ELb0ELb1ELb1ELb0ELb1ELb1EEEEEEEEEvNT_6ParamsE)
        /*0ce0*/ 	.short	0x0210
        /*0ce2*/ 	.short	0x0af0


	//----- nvinfo : EIATTR_SW_WAR
	.align		4
.L_217:
        /*0ce4*/ 	.byte	0x04, 0x36
        /*0ce6*/ 	.short	(.L_219 - .L_218)
.L_218:
        /*0ce8*/ 	.word	0x00000008
.L_219:


//--------------------- .nv.info._ZN7cutlass13device_kernelIN5flash11enable_sm90INS1_16FlashAttnFwdSm90INS1_25CollectiveMainloopFwdSm90ILi2EN4cute5tupleIJNS5_1CILi1EEES8_S8_EEENS6_IJNS7_ILi128EEENS7_ILi96EEENS7_ILi64EEEEEELi256ENS_6half_tEfNS_4arch4Sm90ELb0ELb0ELb1ELb1ELb1ELb1ELb0ELb1ELb0ELb1ELb0ELb0EEENS1_21CollectiveEpilogueFwdINS6_IJSA_NS7_ILi256EEESB_EEES9_SE_SG_Li256ELb1ELb1ELb0ELb0EEENS1_36VarlenDynamicPersistentTileSchedulerILi128ELi96ELi256ELi128ELb0ELb1ELb1ELb0ELb1ELb1EEEEEEEEEvNT_6ParamsE --------------------------
	.section	.nv.info._ZN7cutlass13device_kernelIN5flash11enable_sm90INS1_16FlashAttnFwdSm90INS1_25CollectiveMainloopFwdSm90ILi2EN4cute5tupleIJNS5_1CILi1EEES8_S8_EEENS6_IJNS7_ILi128EEENS7_ILi96EEENS7_ILi64EEEEEELi256ENS_6half_tEfNS_4arch4Sm90ELb0ELb0ELb1ELb1ELb1ELb1ELb0ELb1ELb0ELb1ELb0ELb0EEENS1_21CollectiveEpilogueFwdINS6_IJSA_NS7_ILi256EEESB_EEES9_SE_SG_Li256ELb1ELb1ELb0ELb0EEENS1_36VarlenDynamicPersistentTileSchedulerILi128ELi96ELi256ELi128ELb0ELb1ELb1ELb0ELb1ELb1EEEEEEEEEvNT_6ParamsE,"",@"SHT_CUDA_INFO"
	.sectionflags	@""
	.align	4


	//----- nvinfo : EIATTR_CUDA_API_VERSION
	.align		4
        /*0000*/ 	.byte	0x04, 0x37
        /*0002*/ 	.short	(.L_221 - .L_220)
.L_220:
        /*0004*/ 	.word	0x00000082


	//----- nvinfo : EIATTR_KPARAM_INFO
	.align		4
.L_221:
        /*0008*/ 	.byte	0x04, 0x17
        /*000a*/ 	.short	(.L_223 - .L_222)
.L_222:
        /*000c*/ 	.word	0x00000000
        /*0010*/ 	.short	0x0000
        /*0012*/ 	.short	0x0070
        /*0014*/ 	.byte	0x00, 0xf0, 0x01, 0x2a


	//----- nvinfo : EIATTR_SPARSE_MMA_MASK
	.align		4
.L_223:
        /*0018*/ 	.byte	0x03, 0x50
        /*001a*/ 	.short	0x0000


	//----- nvinfo : EIATTR_MAXREG_COUNT
	.align		4
        /*001c*/ 	.byte	0x03, 0x1b
        /*001e*/ 	.short	0x00a8


	//----- nvinfo : EIATTR_NUM_BARRIERS
	.align		4
        /*0020*/ 	.byte	0x02, 0x4c
        /*0022*/ 	.byte	0x10
	.zero		1


	//----- nvinfo : EIATTR_EXTERNS
	.align		4
        /*0024*/ 	.byte	0x04, 0x0f
        /*0026*/ 	.short	(.L_225 - .L_224)


	//   ....[0]....
	.align		4
.L_224:
        /*0028*/ 	.word	index@(__assertfail)


	//----- nvinfo : EIATTR_ANNOTATIONS
	.align		4
.L_225:
        /*002c*/ 	.byte	0x04, 0x55
        /*002e*/ 	.short	(.L_227 - .L_226)


	//   ....[0]....
.L_226:
        /* <DEDUP_REMOVED lines=50> */


	//----- nvinfo : EIATTR_MERCURY_ISA_VERSION
	.align		4
.L_227:
        /*0338*/ 	.byte	0x03, 0x5f
        /*033a*/ 	.short	0x0101


	//----- nvinfo : EIATTR_UNUSED_LOAD_BYTE_OFFSET
	.align		4
        /*033c*/ 	.byte	0x04, 0x44
        /*033e*/ 	.short	(.L_229 - .L_228)


	//   ....[0]....
.L_228:
        /*0340*/ 	.word	0x00000a40
        /*0344*/ 	.word	0x0000fff0


	//   ....[1]....
        /*0348*/ 	.word	0x0000d9d0
        /*034c*/ 	.word	0x0000fff0


	//----- nvinfo : EIATTR_INT_WARP_WIDE_INSTR_OFFSETS
	.align		4
.L_229:
        /*0350*/ 	.byte	0x04, 0x31
        /*0352*/ 	.short	(.L_231 - .L_230)


	//   ....[0]....
.L_230:
        /*0354*/ 	.word	0x00000120


	//   ....[1]....
        /*0358*/ 	.word	0x000001c0


	//   ....[2]....
        /*035c*/ 	.word	0x00000230


	//   ....[3]....
        /*0360*/ 	.word	0x00012fd0


	//   ....[4]....
        /*0364*/ 	.word	0x00013060


	//   ....[5]....
        /*0368*/ 	.word	0x00016460


	//   ....[6]....
        /*036c*/ 	.word	0x000164f0


	//----- nvinfo : EIATTR_COOP_GROUP_MASK_REGIDS
	.align		4
.L_231:
        /*0370*/ 	.byte	0x04, 0x29
        /*0372*/ 	.short	(.L_233 - .L_232)


	//   ....[0]....
.L_232:
        /*0374*/ 	.word	0xffffffff


	//   ....[1]....
        /*0378*/ 	.word	0xffffffff


	//   ....[2]....
        /*037c*/ 	.word	0xffffffff


	//   ....[3]....
        /*0380*/ 	.word	0xffffffff


	//   ....[4]....
        /*0384*/ 	.word	0xffffffff


	//   ....[5]....
        /*0388*/ 	.word	0xffffffff


	//   ....[6]....
        /*038c*/ 	.word	0xffffffff


	//   ....[7]....
        /*0390*/ 	.word	0xffffffff


	//   ....[8]....
        /*0394*/ 	.word	0xffffffff


	//   ....[9]....
        /*0398*/ 	.word	0xffffffff


	//   ....[10]....
        /*039c*/ 	.word	0xffffffff


	//   ....[11]....
        /*03a0*/ 	.word	0xffffffff


	//   ....[12]....
        /*03a4*/ 	.word	0xffffffff


	//   ....[13]....
        /*03a8*/ 	.word	0xffffffff


	//   ....[14]....
        /*03ac*/ 	.word	0xffffffff


	//   ....[15]....
        /*03b0*/ 	.word	0xffffffff


	//   ....[16]....
        /*03b4*/ 	.word	0xffffffff


	//   ....[17]....
        /*03b8*/ 	.word	0xffffffff


	//   ....[18]....
        /*03bc*/ 	.word	0xffffffff


	//   ....[19]....
        /*03c0*/ 	.word	0xffffffff


	//   ....[20]....
        /*03c4*/ 	.word	0xffffffff


	//   ....[21]....
        /*03c8*/ 	.word	0xffffffff


	//   ....[22]....
        /*03cc*/ 	.word	0xffffffff


	//   ....[23]....
        /*03d0*/ 	.word	0xffffffff


	//   ....[24]....
        /*03d4*/ 	.word	0xffffffff


	//   ....[25]....
        /*03d8*/ 	.word	0xffffffff


	//   ....[26]....
        /*03dc*/ 	.word	0xffffffff


	//   ....[27]....
        /*03e0*/ 	.word	0xffffffff


	//   ....[28]....
        /*03e4*/ 	.word	0xffffffff


	//   ....[29]....
        /*03e8*/ 	.word	0xffffffff


	//   ....[30]....
        /*03ec*/ 	.word	0xffffffff


	//   ....[31]....
        /*03f0*/ 	.word	0xffffffff


	//   ....[32]....
        /*03f4*/ 	.word	0xffffffff


	//   ....[33]....
        /*03f8*/ 	.word	0xffffffff


	//   ....[34]....
        /*03fc*/ 	.word	0xffffffff


	//   ....[35]....
        /*0400*/ 	.word	0xffffffff


	//   ....[36]....
        /*0404*/ 	.word	0xffffffff


	//   ....[37]....
        /*0408*/ 	.word	0xffffffff


	//   ....[38]....
        /*040c*/ 	.word	0xffffffff


	//   ....[39]....
        /*0410*/ 	.word	0xffffffff


	//   ....[40]....
        /*0414*/ 	.word	0xffffffff


	//   ....[41]....
        /*0418*/ 	.word	0xffffffff


	//   ....[42]....
        /*041c*/ 	.word	0xffffffff


	//   ....[43]....
        /*0420*/ 	.word	0xffffffff


	//   ....[44]....
        /*0424*/ 	.word	0xffffffff


	//   ....[45]....
        /*0428*/ 	.word	0xffffffff


	//   ....[46]....
        /*042c*/ 	.word	0xffffffff


	//   ....[47]....
        /*0430*/ 	.word	0xffffffff


	//   ....[48]....
        /*0434*/ 	.word	0xffffffff


	//   ....[49]....
        /*0438*/ 	.word	0xffffffff


	//   ....[50]....
        /*043c*/ 	.word	0xffffffff


	//   ....[51]....
        /*0440*/ 	.word	0xffffffff


	//   ....[52]....
        /*0444*/ 	.word	0xffffffff


	//   ....[53]....
        /*0448*/ 	.word	0xffffffff


	//   ....[54]....
        /*044c*/ 	.word	0xffffffff


	//   ....[55]....
        /*0450*/ 	.word	0xffffffff


	//   ....[56]....
        /*0454*/ 	.word	0xffffffff


	//   ....[57]....
        /*0458*/ 	.word	0xffffffff


	//   ....[58]....
        /*045c*/ 	.word	0xffffffff


	//   ....[59]....
        /*0460*/ 	.word	0xffffffff


	//   ....[60]....
        /*0464*/ 	.word	0xffffffff


	//   ....[61]....
        /*0468*/ 	.word	0xffffffff


	//   ....[62]....
        /*046c*/ 	.word	0xffffffff


	//   ....[63]....
        /*0470*/ 	.word	0xffffffff


	//   ....[64]....
        /*0474*/ 	.word	0xffffffff


	//   ....[65]....
        /*0478*/ 	.word	0xffffffff


	//   ....[66]....
        /*047c*/ 	.word	0xffffffff


	//   ....[67]....
        /*0480*/ 	.word	0xffffffff


	//   ....[68]....
        /*0484*/ 	.word	0xffffffff


	//   ....[69]....
        /*0488*/ 	.word	0xffffffff


	//   ....[70]....
        /*048c*/ 	.word	0xffffffff


	//   ....[71]....
        /*0490*/ 	.word	0xffffffff


	//   ....[72]....
        /*0494*/ 	.word	0xffffffff


	//   ....[73]....
        /*0498*/ 	.word	0xffffffff


	//   ....[74]....
        /*049c*/ 	.word	0xffffffff


	//   ....[75]....
        /*04a0*/ 	.word	0xffffffff


	//   ....[76]....
        /*04a4*/ 	.word	0xffffffff


	//   ....[77]....
        /*04a8*/ 	.word	0xffffffff


	//   ....[78]....
        /*04ac*/ 	.word	0xffffffff


	//   ....[79]....
        /*04b0*/ 	.word	0xffffffff


	//   ....[80]....
        /*04b4*/ 	.word	0xffffffff


	//   ....[81]....
        /*04b8*/ 	.word	0xffffffff


	//   ....[82]....
        /*04bc*/ 	.word	0xffffffff


	//   ....[83]....
        /*04c0*/ 	.word	0xffffffff


	//   ....[84]....
        /*04c4*/ 	.word	0xffffffff


	//   ....[85]....
        /*04c8*/ 	.word	0xffffffff


	//   ....[86]....
        /*04cc*/ 	.word	0xffffffff


	//   ....[87]....
        /*04d0*/ 	.word	0xffffffff


	//   ....[88]....
        /*04d4*/ 	.word	0xffffffff


	//   ....[89]....
        /*04d8*/ 	.word	0xffffffff


	//   ....[90]....
        /*04dc*/ 	.word	0xffffffff


	//   ....[91]....
        /*04e0*/ 	.word	0xffffffff


	//   ....[92]....
        /*04e4*/ 	.word	0xffffffff


	//   ....[93]....
        /*04e8*/ 	.word	0xffffffff


	//   ....[94]....
        /*04ec*/ 	.word	0xffffffff


	//   ....[95]....
        /*04f0*/ 	.word	0xffffffff


	//   ....[96]....
        /*04f4*/ 	.word	0xffffffff


	//   ....[97]....
        /*04f8*/ 	.word	0xffffffff


	//   ....[98]....
        /*04fc*/ 	.word	0xffffffff


	//   ....[99]....
        /*0500*/ 	.word	0xffffffff


	//   ....[100]....
        /*0504*/ 	.word	0xffffffff


	//   ....[101]....
        /*0508*/ 	.word	0xffffffff


	//   ....[102]....
        /*050c*/ 	.word	0xffffffff


	//   ....[103]....
        /*0510*/ 	.word	0xffffffff


	//   ....[104]....
        /*0514*/ 	.word	0xffffffff


	//   ....[105]....
        /*0518*/ 	.word	0xffffffff


	//   ....[106]....
        /*051c*/ 	.word	0xffffffff


	//   ....[107]....
        /*0520*/ 	.word	0xffffffff


	//   ....[108]....
        /*0524*/ 	.word	0xffffffff


	//   ....[109]....
        /*0528*/ 	.word	0xffffffff


	//   ....[110]....
        /*052c*/ 	.word	0xffffffff


	//   ....[111]....
        /*0530*/ 	.word	0xffffffff


	//   ....[112]....
        /*0534*/ 	.word	0xffffffff


	//   ....[113]....
        /*0538*/ 	.word	0xffffffff


	//   ....[114]....
        /*053c*/ 	.word	0xffffffff


	//   ....[115]....
        /*0540*/ 	.word	0xffffffff


	//   ....[116]....
        /*0544*/ 	.word	0xffffffff


	//   ....[117]....
        /*0548*/ 	.word	0xffffffff


	//   ....[118]....
        /*054c*/ 	.word	0xffffffff


	//   ....[119]....
        /*0550*/ 	.word	0xffffffff


	//   ....[120]....
        /*0554*/ 	.word	0xffffffff


	//   ....[121]....
        /*0558*/ 	.word	0xffffffff


	//   ....[122]....
        /*055c*/ 	.word	0xffffffff


	//   ....[123]....
        /*0560*/ 	.word	0xffffffff


	//   ....[124]....
        /*0564*/ 	.word	0xffffffff


	//   ....[125]....
        /*0568*/ 	.word	0xffffffff


	//   ....[126]....
        /*056c*/ 	.word	0xffffffff


	//   ....[127]....
        /*0570*/ 	.word	0xffffffff


	//   ....[128]....
        /*0574*/ 	.word	0xffffffff


	//   ....[129]....
        /*0578*/ 	.word	0xffffffff


	//   ....[130]....
        /*057c*/ 	.word	0xffffffff


	//   ....[131]....
        /*0580*/ 	.word	0xffffffff


	//   ....[132]....
        /*0584*/ 	.word	0xffffffff


	//   ....[133]....
        /*0588*/ 	.word	0xffffffff


	//   ....[134]....
        /*058c*/ 	.word	0xffffffff


	//   ....[135]....
        /*0590*/ 	.word	0xffffffff


	//   ....[136]....
        /*0594*/ 	.word	0xffffffff


	//   ....[137]....
        /*0598*/ 	.word	0xffffffff


	//   ....[138]....
        /*059c*/ 	.word	0xffffffff


	//   ....[139]....
        /*05a0*/ 	.word	0xffffffff


	//   ....[140]....
        /*05a4*/ 	.word	0xffffffff


	//   ....[141]....
        /*05a8*/ 	.word	0xffffffff


	//   ....[142]....
        /*05ac*/ 	.word	0xffffffff


	//   ....[143]....
        /*05b0*/ 	.word	0xffffffff


	//   ....[144]....
        /*05b4*/ 	.word	0xffffffff


	//   ....[145]....
        /*05b8*/ 	.word	0xffffffff


	//   ....[146]....
        /*05bc*/ 	.word	0xffffffff


	//   ....[147]....
        /*05c0*/ 	.word	0xffffffff


	//   ....[148]....
        /*05c4*/ 	.word	0xffffffff


	//   ....[149]....
        /*05c8*/ 	.word	0xffffffff


	//   ....[150]....
        /*05cc*/ 	.word	0xffffffff


	//   ....[151]....
        /*05d0*/ 	.word	0xffffffff


	//   ....[152]....
        /*05d4*/ 	.word	0xffffffff


	//   ....[153]....
        /*05d8*/ 	.word	0xffffffff


	//   ....[154]....
        /*05dc*/ 	.word	0xffffffff


	//   ....[155]....
        /*05e0*/ 	.word	0xffffffff


	//   ....[156]....
        /*05e4*/ 	.word	0xffffffff


	//   ....[157]....
        /*05e8*/ 	.word	0xffffffff


	//   ....[158]....
        /*05ec*/ 	.word	0xffffffff


	//   ....[159]....
        /*05f0*/ 	.word	0xffffffff


	//   ....[160]....
        /*05f4*/ 	.word	0xffffffff


	//   ....[161]....
        /*05f8*/ 	.word	0xffffffff


	//   ....[162]....
        /*05fc*/ 	.word	0xffffffff


	//   ....[163]....
        /*0600*/ 	.word	0x0500000f


	//   ....[164]....
        /*0604*/ 	.word	0x0500000f


	//   ....[165]....
        /*0608*/ 	.word	0x0500000f


	//   ....[166]....
        /*060c*/ 	.word	0x0500000f


	//   ....[167]....
        /*0610*/ 	.word	0x0500000f


	//   ....[168]....
        /*0614*/ 	.word	0x0500000f


	//   ....[169]....
        /*0618*/ 	.word	0x0500000f


	//   ....[170]....
        /*061c*/ 	.word	0x0500000f


	//   ....[171]....
        /*0620*/ 	.word	0x0500000f


	//   ....[172]....
        /*0624*/ 	.word	0x0500000f


	//   ....[173]....
        /*0628*/ 	.word	0x0500000f


	//   ....[174]....
        /*062c*/ 	.word	0x0500000f


	//   ....[175]....
        /*0630*/ 	.word	0x0500000f


	//   ....[176]....
        /*0634*/ 	.word	0x0500000f


	//   ....[177]....
        /*0638*/ 	.word	0x0500000f


	//   ....[178]....
        /*063c*/ 	.word	0x0500000f


	//   ....[179]....
        /*0640*/ 	.word	0x0500000f


	//   ....[180]....
        /*0644*/ 	.word	0x0500000f


	//   ....[181]....
        /*0648*/ 	.word	0x0500000f


	//   ....[182]....
        /*064c*/ 	.word	0x0500000f


	//   ....[183]....
        /*0650*/ 	.word	0x0500000f


	//   ....[184]....
        /*0654*/ 	.word	0x0500000f


	//   ....[185]....
        /*0658*/ 	.word	0x0500000f


	//   ....[186]....
        /*065c*/ 	.word	0x0500000f


	//   ....[187]....
        /*0660*/ 	.word	0x0500000f


	//   ....[188]....
        /*0664*/ 	.word	0x0500000f


	//   ....[189]....
        /*0668*/ 	.word	0x0500000f


	//   ....[190]....
        /*066c*/ 	.word	0x0500000f


	//   ....[191]....
        /*0670*/ 	.word	0x0500000f


	//   ....[192]....
        /*0674*/ 	.word	0x0500000f


	//   ....[193]....
        /*0678*/ 	.word	0x0500000f


	//   ....[194]....
        /*067c*/ 	.word	0x0500000f


	//   ....[195]....
        /*0680*/ 	.word	0x0500000f


	//   ....[196]....
        /*0684*/ 	.word	0x0500000f


	//   ....[197]....
        /*0688*/ 	.word	0x0500000f


	//   ....[198]....
        /*068c*/ 	.word	0x0500000f


	//   ....[199]....
        /*0690*/ 	.word	0x0500000f


	//   ....[200]....
        /*0694*/ 	.word	0x0500000f


	//   ....[201]....
        /*0698*/ 	.word	0x0500000f


	//   ....[202]....
        /*069c*/ 	.word	0x0500000f


	//   ....[203]....
        /*06a0*/ 	.word	0x0500000f


	//   ....[204]....
        /*06a4*/ 	.word	0x0500000f


	//   ....[205]....
        /*06a8*/ 	.word	0x0500000f


	//   ....[206]....
        /*06ac*/ 	.word	0x0500000f


	//   ....[207]....
        /*06b0*/ 	.word	0x0500000f


	//   ....[208]....
        /*06b4*/ 	.word	0x0500000f


	//   ....[209]....
        /*06b8*/ 	.word	0x0500000f


	//   ....[210]....
        /*06bc*/ 	.word	0x0500000f


	//   ....[211]....
        /*06c0*/ 	.word	0x0500000f


	//   ....[212]....
        /*06c4*/ 	.word	0x0500000f


	//   ....[213]....
        /*06c8*/ 	.word	0x0500000f


	//   ....[214]....
        /*06cc*/ 	.word	0x0500000f


	//   ....[215]....
        /*06d0*/ 	.word	0x0500000f


	//   ....[216]....
        /*06d4*/ 	.word	0x0500000f


	//   ....[217]....
        /*06d8*/ 	.word	0x0500000f


	//   ....[218]....
        /*06dc*/ 	.word	0x0500000f


	//   ....[219]....
        /*06e0*/ 	.word	0x0500000f


	//   ....[220]....
        /*06e4*/ 	.word	0x0500000f


	//   ....[221]....
        /*06e8*/ 	.word	0x0500000f


	//   ....[222]....
        /*06ec*/ 	.word	0x0500000f


	//   ....[223]....
        /*06f0*/ 	.word	0x0500000f


	//   ....[224]....
        /*06f4*/ 	.word	0x0500000f


	//   ....[225]....
        /*06f8*/ 	.word	0x0500000f


	//   ....[226]....
        /*06fc*/ 	.word	0x0500000f


	//   ....[227]....
        /*0700*/ 	.word	0x0500000f


	//   ....[228]....
        /*0704*/ 	.word	0x0500000f


	//   ....[229]....
        /*0708*/ 	.word	0x0500000f


	//   ....[230]....
        /*070c*/ 	.word	0x0500000f


	//   ....[231]....
        /*0710*/ 	.word	0x0500000f


	//   ....[232]....
        /*0714*/ 	.word	0x0500000f


	//   ....[233]....
        /*0718*/ 	.word	0x0500000f


	//   ....[234]....
        /*071c*/ 	.word	0x0500000f


	//   ....[235]....
        /*0720*/ 	.word	0x0500000f


	//   ....[236]....
        /*0724*/ 	.word	0x0500000f


	//   ....[237]....
        /*0728*/ 	.word	0x0500000f


	//   ....[238]....
        /*072c*/ 	.word	0x0500000f


	//   ....[239]....
        /*0730*/ 	.word	0x0500000f


	//   ....[240]....
        /*0734*/ 	.word	0x0500000f


	//   ....[241]....
        /*0738*/ 	.word	0x0500000f


	//   ....[242]....
        /*073c*/ 	.word	0x0500000f


	//   ....[243]....
        /*0740*/ 	.word	0x0500000f


	//   ....[244]....
        /*0744*/ 	.word	0x0500000f


	//   ....[245]....
        /*0748*/ 	.word	0x0500000f


	//   ....[246]....
        /*074c*/ 	.word	0x0500000f


	//   ....[247]....
        /*0750*/ 	.word	0x0500000f


	//   ....[248]....
        /*0754*/ 	.word	0x0500000f


	//   ....[249]....
        /*0758*/ 	.word	0x0500000f


	//   ....[250]....
        /*075c*/ 	.word	0x0500000f


	//   ....[251]....
        /*0760*/ 	.word	0x0500000f


	//   ....[252]....
        /*0764*/ 	.word	0x0500000f


	//   ....[253]....
        /*0768*/ 	.word	0x0500000f


	//   ....[254]....
        /*076c*/ 	.word	0x0500000f


	//   ....[255]....
        /*0770*/ 	.word	0x0500000f


	//   ....[0]....
        /*0774*/ 	.word	0x0500000f


	//   ....[1]....
        /*0778*/ 	.word	0x0500000f


	//   ....[2]....
        /*077c*/ 	.word	0x0500000f


	//   ....[3]....
        /*0780*/ 	.word	0x0500000f


	//   ....[4]....
        /*0784*/ 	.word	0x0500000f


	//   ....[5]....
        /*0788*/ 	.word	0x0500000f


	//   ....[6]....
        /*078c*/ 	.word	0x0500000f


	//   ....[7]....
        /*0790*/ 	.word	0x0500000f


	//   ....[8]....
        /*0794*/ 	.word	0x0500000f


	//   ....[9]....
        /*0798*/ 	.word	0x0500000f


	//   ....[10]....
        /*079c*/ 	.word	0x0500000f


	//   ....[11]....
        /*07a0*/ 	.word	0x0500000f


	//   ....[12]....
        /*07a4*/ 	.word	0x0500000f


	//   ....[13]....
        /*07a8*/ 	.word	0x0500000f


	//   ....[14]....
        /*07ac*/ 	.word	0x0500000f


	//   ....[15]....
        /*07b0*/ 	.word	0x0500000f


	//   ....[16]....
        /*07b4*/ 	.word	0x0500000f


	//   ....[17]....
        /*07b8*/ 	.word	0x0500000f


	//   ....[18]....
        /*07bc*/ 	.word	0x0500000f


	//   ....[19]....
        /*07c0*/ 	.word	0x0500000f


	//----- nvinfo : EIATTR_COOP_GROUP_INSTR_OFFSETS
	.align		4
.L_233:
        /*07c4*/ 	.byte	0x04, 0x28
        /*07c6*/ 	.short	(.L_235 - .L_234)


	//   ....[0]....
.L_234:
        /*07c8*/ 	.word	0x00000060


	//   ....[1]....
        /*07cc*/ 	.word	0x00000130


	//   ....[2]....
        /*07d0*/ 	.word	0x000001e0


	//   ....[3]....
        /*07d4*/ 	.word	0x000003a0


	//   ....[4]....
        /*07d8*/ 	.word	0x00000500


	//   ....[5]....
        /*07dc*/ 	.word	0x00000620


	//   ....[6]....
        /*07e0*/ 	.word	0x00000780


	//   ....[7]....
        /*07e4*/ 	.word	0x00002ca0


	//   ....[8]....
        /*07e8*/ 	.word	0x00002cb0


	//   ....[9]....
        /*07ec*/ 	.word	0x00003360


	//   ....[10]....
        /*07f0*/ 	.word	0x00003370


	//   ....[11]....
        /*07f4*/ 	.word	0x00003ee0


	//   ....[12]....
        /*07f8*/ 	.word	0x00003ef0


	//   ....[13]....
        /*07fc*/ 	.word	0x00004670


	//   ....[14]....
        /*0800*/ 	.word	0x00004680


	//   ....[15]....
        /*0804*/ 	.word	0x00005020


	//   ....[16]....
        /*0808*/ 	.word	0x00005030


	//   ....[17]....
        /*080c*/ 	.word	0x00005140


	//   ....[18]....
        /*0810*/ 	.word	0x00005150


	//   ....[19]....
        /*0814*/ 	.word	0x00005510


	//   ....[20]....
        /*0818*/ 	.word	0x00005540


	//   ....[21]....
        /*081c*/ 	.word	0x00005810


	//   ....[22]....
        /*0820*/ 	.word	0x00005830


	//   ....[23]....
        /*0824*/ 	.word	0x00006170


	//   ....[24]....
        /*0828*/ 	.word	0x00006720


	//   ....[25]....
        /*082c*/ 	.word	0x00006730


	//   ....[26]....
        /*0830*/ 	.word	0x00006740


	//   ....[27]....
        /*0834*/ 	.word	0x00006750


	//   ....[28]....
        /*0838*/ 	.word	0x000077a0


	//   ....[29]....
        /*083c*/ 	.word	0x000077b0


	//   ....[30]....
        /*0840*/ 	.word	0x000077c0


	//   ....[31]....
        /*0844*/ 	.word	0x000077d0


	//   ....[32]....
        /*0848*/ 	.word	0x00009860


	//   ....[33]....
        /*084c*/ 	.word	0x00009890


	//   ....[34]....
        /*0850*/ 	.word	0x00009c50


	//   ....[35]....
        /*0854*/ 	.word	0x00009ca0


	//   ....[36]....
        /*0858*/ 	.word	0x0000b380


	//   ....[37]....
        /*085c*/ 	.word	0x0000b3e0


	//   ....[38]....
        /*0860*/ 	.word	0x0000be10


	//   ....[39]....
        /*0864*/ 	.word	0x0000be70


	//   ....[40]....
        /*0868*/ 	.word	0x0000cf50


	//   ....[41]....
        /*086c*/ 	.word	0x0000cfa0


	//   ....[42]....
        /*0870*/ 	.word	0x0000cff0


	//   ....[43]....
        /*0874*/ 	.word	0x0000d030


	//   ....[44]....
        /*0878*/ 	.word	0x0000ee90


	//   ....[45]....
        /*087c*/ 	.word	0x0000eed0


	//   ....[46]....
        /*0880*/ 	.word	0x0000ef10


	//   ....[47]....
        /*0884*/ 	.word	0x0000ef50


	//   ....[48]....
        /*0888*/ 	.word	0x0000f500


	//   ....[49]....
        /*088c*/ 	.word	0x0000f520


	//   ....[50]....
        /*0890*/ 	.word	0x0000f670


	//   ....[51]....
        /*0894*/ 	.word	0x0000f690


	//   ....[52]....
        /*0898*/ 	.word	0x0000f7d0


	//   ....[53]....
        /*089c*/ 	.word	0x0000f7f0


	//   ....[54]....
        /*08a0*/ 	.word	0x0000f940


	//   ....[55]....
        /*08a4*/ 	.word	0x0000f960


	//   ....[56]....
        /*08a8*/ 	.word	0x00010290


	//   ....[57]....
        /*08ac*/ 	.word	0x000102a0


	//   ....[58]....
        /*08b0*/ 	.word	0x000104e0


	//   ....[59]....
        /*08b4*/ 	.word	0x000104f0


	//   ....[60]....
        /*08b8*/ 	.word	0x00010720


	//   ....[61]....
        /*08bc*/ 	.word	0x00010730


	//   ....[62]....
        /*08c0*/ 	.word	0x00010960


	//   ....[63]....
        /*08c4*/ 	.word	0x00010970


	//   ....[64]....
        /*08c8*/ 	.word	0x00010c00


	//   ....[65]....
        /*08cc*/ 	.word	0x00010db0


	//   ....[66]....
        /*08d0*/ 	.word	0x00010de0


	//   ....[67]....
        /*08d4*/ 	.word	0x00010e10


	//   ....[68]....
        /*08d8*/ 	.word	0x00010e40


	//   ....[69]....
        /*08dc*/ 	.word	0x00010e70


	//   ....[70]....
        /*08e0*/ 	.word	0x00010ea0


	//   ....[71]....
        /*08e4*/ 	.word	0x00011010


	//   ....[72]....
        /*08e8*/ 	.word	0x00011040


	//   ....[73]....
        /*08ec*/ 	.word	0x00011070


	//   ....[74]....
        /*08f0*/ 	.word	0x000110a0


	//   ....[75]....
        /*08f4*/ 	.word	0x000110d0


	//   ....[76]....
        /*08f8*/ 	.word	0x00011100


	//   ....[77]....
        /*08fc*/ 	.word	0x00011190


	//   ....[78]....
        /*0900*/ 	.word	0x000111c0


	//   ....[79]....
        /*0904*/ 	.word	0x00011240


	//   ....[80]....
        /*0908*/ 	.word	0x00011d70


	//   ....[81]....
        /*090c*/ 	.word	0x00013ba0


	//   ....[82]....
        /*0910*/ 	.word	0x00013bc0


	//   ....[83]....
        /*0914*/ 	.word	0x00013c50


	//   ....[84]....
        /*0918*/ 	.word	0x00013c70


	//   ....[85]....
        /*091c*/ 	.word	0x00013cf0


	//   ....[86]....
        /*0920*/ 	.word	0x00013d10


	//   ....[87]....
        /*0924*/ 	.word	0x00013d90


	//   ....[88]....
        /*0928*/ 	.word	0x00013db0


	//   ....[89]....
        /*092c*/ 	.word	0x00013e30


	//   ....[90]....
        /*0930*/ 	.word	0x00013e50


	//   ....[91]....
        /*0934*/ 	.word	0x00013e60


	//   ....[92]....
        /*0938*/ 	.word	0x00013e70


	//   ....[93]....
        /*093c*/ 	.word	0x000146f0


	//   ....[94]....
        /*0940*/ 	.word	0x00014720


	//   ....[95]....
        /*0944*/ 	.word	0x000147e0


	//   ....[96]....
        /*0948*/ 	.word	0x000147f0


	//   ....[97]....
        /*094c*/ 	.word	0x00014880


	//   ....[98]....
        /*0950*/ 	.word	0x00014890


	//   ....[99]....
        /*0954*/ 	.word	0x00014920


	//   ....[100]....
        /*0958*/ 	.word	0x00014930


	//   ....[101]....
        /*095c*/ 	.word	0x000149c0


	//   ....[102]....
        /*0960*/ 	.word	0x000149d0


	//   ....[103]....
        /*0964*/ 	.word	0x00014a60


	//   ....[104]....
        /*0968*/ 	.word	0x00014a70


	//   ....[105]....
        /*096c*/ 	.word	0x00014af0


	//   ....[106]....
        /*0970*/ 	.word	0x00014b00


	//   ....[107]....
        /*0974*/ 	.word	0x00014b10


	//   ....[108]....
        /*0978*/ 	.word	0x00014b80


	//   ....[109]....
        /*097c*/ 	.word	0x00014f90


	//   ....[110]....
        /*0980*/ 	.word	0x00014fb0


	//   ....[111]....
        /*0984*/ 	.word	0x00014fd0


	//   ....[112]....
        /*0988*/ 	.word	0x000150e0


	//   ....[113]....
        /*098c*/ 	.word	0x000150f0


	//   ....[114]....
        /*0990*/ 	.word	0x00015120


	//   ....[115]....
        /*0994*/ 	.word	0x000151b0


	//   ....[116]....
        /*0998*/ 	.word	0x00015260


	//   ....[117]....
        /*099c*/ 	.word	0x00015270


	//   ....[118]....
        /*09a0*/ 	.word	0x000152a0


	//   ....[119]....
        /*09a4*/ 	.word	0x000152b0


	//   ....[120]....
        /*09a8*/ 	.word	0x00015340


	//   ....[121]....
        /*09ac*/ 	.word	0x00015a80


	//   ....[122]....
        /*09b0*/ 	.word	0x00015aa0


	//   ....[123]....
        /*09b4*/ 	.word	0x00015af0


	//   ....[124]....
        /*09b8*/ 	.word	0x00015b00


	//   ....[125]....
        /*09bc*/ 	.word	0x00015b40


	//   ....[126]....
        /*09c0*/ 	.word	0x00015b50


	//   ....[127]....
        /*09c4*/ 	.word	0x00015b90


	//   ....[128]....
        /*09c8*/ 	.word	0x00015ba0


	//   ....[129]....
        /*09cc*/ 	.word	0x00015be0


	//   ....[130]....
        /*09d0*/ 	.word	0x00015bf0


	//   ....[131]....
        /*09d4*/ 	.word	0x00015c00


	//   ....[132]....
        /*09d8*/ 	.word	0x00015c40


	//   ....[133]....
        /*09dc*/ 	.word	0x00015f80


	//   ....[134]....
        /*09e0*/ 	.word	0x00015fa0


	//   ....[135]....
        /*09e4*/ 	.word	0x00015fb0


	//   ....[136]....
        /*09e8*/ 	.word	0x00015fd0


	//   ....[137]....
        /*09ec*/ 	.word	0x00016040


	//   ....[138]....
        /*09f0*/ 	.word	0x00016060


	//   ....[139]....
        /*09f4*/ 	.word	0x000160c0


	//   ....[140]....
        /*09f8*/ 	.word	0x000160e0


	//   ....[141]....
        /*09fc*/ 	.word	0x00016140


	//   ....[142]....
        /*0a00*/ 	.word	0x00016160


	//   ....[143]....
        /*0a04*/ 	.word	0x000161c0


	//   ....[144]....
        /*0a08*/ 	.word	0x000161e0


	//   ....[145]....
        /*0a0c*/ 	.word	0x000166d0


	//   ....[146]....
        /*0a10*/ 	.word	0x00016700


	//   ....[147]....
        /*0a14*/ 	.word	0x00016730


	//   ....[148]....
        /*0a18*/ 	.word	0x00016760


	//   ....[149]....
        /*0a1c*/ 	.word	0x00016790


	//   ....[150]....
        /*0a20*/ 	.word	0x000167c0


	//   ....[151]....
        /*0a24*/ 	.word	0x000167f0


	//   ....[152]....
        /*0a28*/ 	.word	0x00016820


	//   ....[153]....
        /*0a2c*/ 	.word	0x000169a0


	//   ....[154]....
        /*0a30*/ 	.word	0x000169d0


	//   ....[155]....
        /*0a34*/ 	.word	0x00016a00


	//   ....[156]....
        /*0a38*/ 	.word	0x00016a30


	//   ....[157]....
        /*0a3c*/ 	.word	0x00016a60


	//   ....[158]....
        /*0a40*/ 	.word	0x00016a90


	//   ....[159]....
        /*0a44*/ 	.word	0x00016b50


	//   ....[160]....
        /*0a48*/ 	.word	0x00016b70


	//   ....[161]....
        /*0a4c*/ 	.word	0x00016be0


	//   ....[162]....
        /*0a50*/ 	.word	0x00017050


	//   ....[163]....
        /*0a54*/ 	.word	0x00017370


	//   ....[164]....
        /*0a58*/ 	.word	0x00017400


	//   ....[165]....
        /*0a5c*/ 	.word	0x000174a0


	//   ....[166]....
        /*0a60*/ 	.word	0x00017530


	//   ....[167]....
        /*0a64*/ 	.word	0x00017620


	//   ....[168]....
        /*0a68*/ 	.word	0x000176b0


	//   ....[169]....
        /*0a6c*/ 	.word	0x00017750


	//   ....[170]....
        /*0a70*/ 	.word	0x000177e0


	//   ....[171]....
        /*0a74*/ 	.word	0x000178d0


	//   ....[172]....
        /*0a78*/ 	.word	0x00017960


	//   ....[173]....
        /*0a7c*/ 	.word	0x000179f0


	//   ....[174]....
        /*0a80*/ 	.word	0x00017a80


	//   ....[175]....
        /*0a84*/ 	.word	0x00017bb0


	//   ....[176]....
        /*0a88*/ 	.word	0x00017c50


	//   ....[177]....
        /*0a8c*/ 	.word	0x00017ce0


	//   ....[178]....
        /*0a90*/ 	.word	0x00017d30


	//   ....[179]....
        /*0a94*/ 	.word	0x00017d80


	//   ....[180]....
        /*0a98*/ 	.word	0x00017e60


	//   ....[181]....
        /*0a9c*/ 	.word	0x00017ef0


	//   ....[182]....
        /*0aa0*/ 	.word	0x00017f40


	//   ....[183]....
        /*0aa4*/ 	.word	0x00017f90


	//   ....[184]....
        /*0aa8*/ 	.word	0x000181a0


	//   ....[185]....
        /*0aac*/ 	.word	0x000181f0


	//   ....[186]....
        /*0ab0*/ 	.word	0x00018280


	//   ....[187]....
        /*0ab4*/ 	.word	0x00018310


	//   ....[188]....
        /*0ab8*/ 	.word	0x000183a0


	//   ....[189]....
        /*0abc*/ 	.word	0x00018430


	//   ....[190]....
        /*0ac0*/ 	.word	0x000184c0


	//   ....[191]....
        /*0ac4*/ 	.word	0x00018550


	//   ....[192]....
        /*0ac8*/ 	.word	0x00018610


	//   ....[193]....
        /*0acc*/ 	.word	0x000188f0


	//   ....[194]....
        /*0ad0*/ 	.word	0x000189e0


	//   ....[195]....
        /*0ad4*/ 	.word	0x00018a80


	//   ....[196]....
        /*0ad8*/ 	.word	0x00018ae0


	//   ....[197]....
        /*0adc*/ 	.word	0x00018bd0


	//   ....[198]....
        /*0ae0*/ 	.word	0x00018c40


	//   ....[199]....
        /*0ae4*/ 	.word	0x00018d30


	//   ....[200]....
        /*0ae8*/ 	.word	0x00018da0


	//   ....[201]....
        /*0aec*/ 	.word	0x00018e90


	//   ....[202]....
        /*0af0*/ 	.word	0x00018f00


	//   ....[203]....
        /*0af4*/ 	.word	0x00018ff0


	//   ....[204]....
        /*0af8*/ 	.word	0x00019060


	//   ....[205]....
        /*0afc*/ 	.word	0x00019100


	//   ....[206]....
        /*0b00*/ 	.word	0x000191f0


	//   ....[207]....
        /*0b04*/ 	.word	0x00019260


	//   ....[208]....
        /*0b08*/ 	.word	0x000192c0


	//   ....[209]....
        /*0b0c*/ 	.word	0x000193b0


	//   ....[210]....
        /*0b10*/ 	.word	0x00019410


	//   ....[211]....
        /*0b14*/ 	.word	0x00019510


	//   ....[212]....
        /*0b18*/ 	.word	0x00019570


	//   ....[213]....
        /*0b1c*/ 	.word	0x00019670


	//   ....[214]....
        /*0b20*/ 	.word	0x000196d0


	//   ....[215]....
        /*0b24*/ 	.word	0x000197d0


	//   ....[216]....
        /*0b28*/ 	.word	0x00019830


	//   ....[217]....
        /*0b2c*/ 	.word	0x00019930


	//   ....[218]....
        /*0b30*/ 	.word	0x00019990


	//   ....[219]....
        /*0b34*/ 	.word	0x00019a90


	//   ....[220]....
        /*0b38*/ 	.word	0x00019af0


	//   ....[221]....
        /*0b3c*/ 	.word	0x00019bd0


	//   ....[222]....
        /*0b40*/ 	.word	0x00019d10


	//   ....[223]....
        /*0b44*/ 	.word	0x00019df0


	//   ....[224]....
        /*0b48*/ 	.word	0x00019e70


	//   ....[225]....
        /*0b4c*/ 	.word	0x00019fc0


	//   ....[226]....
        /*0b50*/ 	.word	0x0001a020


	//   ....[227]....
        /*0b54*/ 	.word	0x0001a130


	//   ....[228]....
        /*0b58*/ 	.word	0x0001a190


	//   ....[229]....
        /*0b5c*/ 	.word	0x0001a2a0


	//   ....[230]....
        /*0b60*/ 	.word	0x0001a300


	//   ....[231]....
        /*0b64*/ 	.word	0x0001a410


	//   ....[232]....
        /*0b68*/ 	.word	0x0001a470


	//   ....[233]....
        /*0b6c*/ 	.word	0x0001a530


	//   ....[234]....
        /*0b70*/ 	.word	0x0001a690


	//   ....[235]....
        /*0b74*/ 	.word	0x0001a730


	//   ....[236]....
        /*0b78*/ 	.word	0x0001a790


	//   ....[237]....
        /*0b7c*/ 	.word	0x0001a840


	//   ....[238]....
        /*0b80*/ 	.word	0x0001a8a0


	//   ....[239]....
        /*0b84*/ 	.word	0x0001a950


	//   ....[240]....
        /*0b88*/ 	.word	0x0001a9b0


	//   ....[241]....
        /*0b8c*/ 	.word	0x0001aa60


	//   ....[242]....
        /*0b90*/ 	.word	0x0001aac0


	//   ....[243]....
        /*0b94*/ 	.word	0x0001ab70


	//   ....[244]....
        /*0b98*/ 	.word	0x0001abd0


	//   ....[245]....
        /*0b9c*/ 	.word	0x0001ac80


	//   ....[246]....
        /*0ba0*/ 	.word	0x0001ad70


	//   ....[247]....
        /*0ba4*/ 	.word	0x0001ae10


	//   ....[248]....
        /*0ba8*/ 	.word	0x0001ae70


	//   ....[249]....
        /*0bac*/ 	.word	0x0001af40


	//   ....[250]....
        /*0bb0*/ 	.word	0x0001afa0


	//   ....[251]....
        /*0bb4*/ 	.word	0x0001b070


	//   ....[252]....
        /*0bb8*/ 	.word	0x0001b0d0


	//   ....[253]....
        /*0bbc*/ 	.word	0x0001b1a0


	//   ....[254]....
        /*0bc0*/ 	.word	0x0001b200


	//   ....[255]....
        /*0bc4*/ 	.word	0x0001b2d0


	//   ....[0]....
        /*0bc8*/ 	.word	0x0001b330


	//   ....[1]....
        /*0bcc*/ 	.word	0x0001b400


	//   ....[2]....
        /*0bd0*/ 	.word	0x0001b490


	//   ....[3]....
        /*0bd4*/ 	.word	0x0001b530


	//   ....[4]....
        /*0bd8*/ 	.word	0x0001b650


	//   ....[5]....
        /*0bdc*/ 	.word	0x0001b6c0


	//   ....[6]....
        /*0be0*/ 	.word	0x0001b730


	//   ....[7]....
        /*0be4*/ 	.word	0x0001b7a0


	//   ....[8]....
        /*0be8*/ 	.word	0x0001b810


	//   ....[9]....
        /*0bec*/ 	.word	0x0001b890


	//   ....[10]....
        /*0bf0*/ 	.word	0x0001b920


	//   ....[11]....
        /*0bf4*/ 	.word	0x0001b9b0


	//   ....[12]....
        /*0bf8*/ 	.word	0x0001ba20


	//   ....[13]....
        /*0bfc*/ 	.word	0x0001ba90


	//   ....[14]....
        /*0c00*/ 	.word	0x0001bb00


	//   ....[15]....
        /*0c04*/ 	.word	0x0001bb80


	//   ....[16]....
        /*0c08*/ 	.word	0x0001bbf0


	//   ....[17]....
        /*0c0c*/ 	.word	0x0001bc90


	//   ....[18]....
        /*0c10*/ 	.word	0x0001bd20


	//   ....[19]....
        /*0c14*/ 	.word	0x0001be40


	//----- nvinfo : EIATTR_REG_RECONFIG
	.align		4
.L_235:
        /*0c18*/ 	.byte	0x01, 0x54
	.zero		2


	//----- nvinfo : EIATTR_SYSCALL_OFFSETS
	.align		4
        /*0c1c*/ 	.byte	0x04, 0x46
        /*0c1e*/ 	.short	(.L_237 - .L_236)


	//   ....[0]....
.L_236:
        /*0c20*/ 	.word	0x000018c0


	//   ....[1]....
        /*0c24*/ 	.word	0x00001a10


	//   ....[2]....
        /*0c28*/ 	.word	0x00006310


	//   ....[3]....
        /*0c2c*/ 	.word	0x00006690


	//   ....[4]....
        /*0c30*/ 	.word	0x000131c0


	//   ....[5]....
        /*0c34*/ 	.word	0x00013310


	//   ....[6]....
        /*0c38*/ 	.word	0x00013400


	//   ....[7]....
        /*0c3c*/ 	.word	0x00014320


	//----- nvinfo : EIATTR_MBARRIER_INSTR_OFFSETS
	.align		4
.L_237:
        /*0c40*/ 	.byte	0x04, 0x39
        /*0c42*/ 	.short	(.L_239 - .L_238)


	//   ....[0]....
.L_238:
        /*0c44*/ 	.word	0x00000250
        /*0c48*/ 	.word	0x000000ff
        /*0c4c*/ 	.word	0x00022800
        /*0c50*/ 	.short	0x0100
        /*0c52*/ 	.byte	0x08
	.zero		1


	//   ....[1]....
        /*0c54*/ 	.word	0x00000260
        /*0c58*/ 	.word	0x000000ff
        /*0c5c*/ 	.word	0x00022820
        /*0c60*/ 	.short	0x0100
        /*0c62*/ 	.byte	0x08
	.zero		1


	//   ....[2]....
        /*0c64*/ 	.word	0x00000350
        /*0c68*/ 	.word	0x000000ff
        /*0c6c*/ 	.word	0x00022830
        /*0c70*/ 	.short	0x0100
        /*0c72*/ 	.byte	0x08
	.zero		1


	//   ....[3]....
        /*0c74*/ 	.word	0x00000360
        /*0c78*/ 	.word	0x000000ff
        /*0c7c*/ 	.word	0x00022840
        /*0c80*/ 	.short	0x0100
        /*0c82*/ 	.byte	0x08
	.zero		1


	//   ....[4]....
        /*0c84*/ 	.word	0x00000370
        /*0c88*/ 	.word	0x000000ff
        /*0c8c*/ 	.word	0x00022838
        /*0c90*/ 	.short	0x0100
        /*0c92*/ 	.byte	0x08
	.zero		1


	//   ....[5]....
        /*0c94*/ 	.word	0x00000380
        /*0c98*/ 	.word	0x000000ff
        /*0c9c*/ 	.word	0x00022848
        /*0ca0*/ 	.short	0x0100
        /*0ca2*/ 	.byte	0x08
	.zero		1


	//   ....[6]....
        /*0ca4*/ 	.word	0x000004b0
        /*0ca8*/ 	.word	0x000000ff
        /*0cac*/ 	.word	0x00022850
        /*0cb0*/ 	.short	0x0100
        /*0cb2*/ 	.byte	0x08
	.zero		1


	//   ....[7]....
        /*0cb4*/ 	.word	0x000004c0
        /*0cb8*/ 	.word	0x000000ff
        /*0cbc*/ 	.word	0x00022860
        /*0cc0*/ 	.short	0x0100
        /*0cc2*/ 	.byte	0x08
	.zero		1


	//   ....[8]....
        /*0cc4*/ 	.word	0x000004d0
        /*0cc8*/ 	.word	0x000000ff
        /*0ccc*/ 	.word	0x00022858
        /*0cd0*/ 	.short	0x0100
        /*0cd2*/ 	.byte	0x08
	.zero		1


	//   ....[9]....
        /*0cd4*/ 	.word	0x000004e0
        /*0cd8*/ 	.word	0x000000ff
        /*0cdc*/ 	.word	0x00022868
        /*0ce0*/ 	.short	0x0100
        /*0ce2*/ 	.byte	0x08
	.zero		1


	//   ....[10]....
        /*0ce4*/ 	.word	0x000005d0
        /*0ce8*/ 	.word	0x000000ff
        /*0cec*/ 	.word	0x00022870
        /*0cf0*/ 	.short	0x0100
        /*0cf2*/ 	.byte	0x06
	.zero		1


	//   ....[11]....
        /*0cf4*/ 	.word	0x000005e0
        /*0cf8*/ 	.word	0x000000ff
        /*0cfc*/ 	.word	0x00022880
        /*0d00*/ 	.short	0x0100
        /*0d02*/ 	.byte	0x06
	.zero		1


	//   ....[12]....
        /*0d04*/ 	.word	0x000005f0
        /*0d08*/ 	.word	0x000000ff
        /*0d0c*/ 	.word	0x00022878
        /*0d10*/ 	.short	0x0100
        /*0d12*/ 	.byte	0x06
	.zero		1


	//   ....[13]....
        /*0d14*/ 	.word	0x00000600
        /*0d18*/ 	.word	0x000000ff
        /*0d1c*/ 	.word	0x00022888
        /*0d20*/ 	.short	0x0100
        /*0d22*/ 	.byte	0x06
	.zero		1


	//   ....[14]....
        /*0d24*/ 	.word	0x00000730
        /*0d28*/ 	.word	0x000000ff
        /*0d2c*/ 	.word	0x00022890
        /*0d30*/ 	.short	0x0100
        /*0d32*/ 	.byte	0x08
	.zero		1


	//   ....[15]....
        /*0d34*/ 	.word	0x00000740
        /*0d38*/ 	.word	0x000000ff
        /*0d3c*/ 	.word	0x000228a0
        /*0d40*/ 	.short	0x0100
        /*0d42*/ 	.byte	0x08
	.zero		1


	//   ....[16]....
        /*0d44*/ 	.word	0x00000750
        /*0d48*/ 	.word	0x000000ff
        /*0d4c*/ 	.word	0x00022898
        /*0d50*/ 	.short	0x0100
        /*0d52*/ 	.byte	0x08
	.zero		1


	//   ....[17]....
        /*0d54*/ 	.word	0x00000760
        /*0d58*/ 	.word	0x000000ff
        /*0d5c*/ 	.word	0x000228a8
        /*0d60*/ 	.short	0x0100
        /*0d62*/ 	.byte	0x08
	.zero		1


	//   ....[18]....
        /*0d64*/ 	.word	0x00000890
        /*0d68*/ 	.word	0x000000ff
        /*0d6c*/ 	.word	0x000228b0
        /*0d70*/ 	.short	0x0100
        /*0d72*/ 	.byte	0x08
	.zero		1


	//   ....[19]....
        /*0d74*/ 	.word	0x000008a0
        /*0d78*/ 	.word	0x000000ff
        /*0d7c*/ 	.word	0x000228c0
        /*0d80*/ 	.short	0x0100
        /*0d82*/ 	.byte	0x08
	.zero		1


	//   ....[20]....
        /*0d84*/ 	.word	0x000008b0
        /*0d88*/ 	.word	0x000000ff
        /*0d8c*/ 	.word	0x000228b8
        /*0d90*/ 	.short	0x0100
        /*0d92*/ 	.byte	0x08
	.zero		1


	//   ....[21]....
        /*0d94*/ 	.word	0x000008c0
        /*0d98*/ 	.word	0x000000ff
        /*0d9c*/ 	.word	0x000228c8
        /*0da0*/ 	.short	0x0100
        /*0da2*/ 	.byte	0x08
	.zero		1


	//   ....[22]....
        /*0da4*/ 	.word	0x00002c50
        /*0da8*/ 	.word	0x00000059
        /*0dac*/ 	.word	0x00022890
        /*0db0*/ 	.short	0x010a
        /*0db2*/ 	.byte	0x3f
	.zero		1


	//   ....[23]....
        /*0db4*/ 	.word	0x00003e80
        /*0db8*/ 	.word	0x00000059
        /*0dbc*/ 	.word	0x00022890
        /*0dc0*/ 	.short	0x010a
        /*0dc2*/ 	.byte	0x3f
	.zero		1


	//   ....[24]....
        /*0dc4*/ 	.word	0x00004e60
        /*0dc8*/ 	.word	0x00000059
        /*0dcc*/ 	.word	0x00022890
        /*0dd0*/ 	.short	0x010a
        /*0dd2*/ 	.byte	0x3f
	.zero		1


	//   ....[25]....
        /*0dd4*/ 	.word	0x00005320
        /*0dd8*/ 	.word	0x0000000b
        /*0ddc*/ 	.word	0x00000000
        /*0de0*/ 	.short	0x0101
        /*0de2*/ 	.byte	0x3f
	.zero		1


	//   ....[26]....
        /*0de4*/ 	.word	0x00005360
        /*0de8*/ 	.word	0x00000059
        /*0dec*/ 	.word	0x000228b0
        /*0df0*/ 	.short	0x010a
        /*0df2*/ 	.byte	0x3f
	.zero		1


	//   ....[27]....
        /*0df4*/ 	.word	0x00005ba0
        /*0df8*/ 	.word	0x00000059
        /*0dfc*/ 	.word	0x00000000
        /*0e00*/ 	.short	0x0101
        /*0e02*/ 	.byte	0x3f
	.zero		1


	//   ....[28]....
        /*0e04*/ 	.word	0x000063b0
        /*0e08*/ 	.word	0x00000013
        /*0e0c*/ 	.word	0x00022800
        /*0e10*/ 	.short	0x010a
        /*0e12*/ 	.byte	0x3f
	.zero		1


	//   ....[29]....
        /*0e14*/ 	.word	0x00006400
        /*0e18*/ 	.word	0x00000013
        /*0e1c*/ 	.word	0x00022800
        /*0e20*/ 	.short	0x010a
        /*0e22*/ 	.byte	0x3f
	.zero		1


	//   ....[30]....
        /*0e24*/ 	.word	0x00006a60
        /*0e28*/ 	.word	0x00000013
        /*0e2c*/ 	.word	0x00022800
        /*0e30*/ 	.short	0x010a
        /*0e32*/ 	.byte	0x3f
	.zero		1


	//   ....[31]....
        /*0e34*/ 	.word	0x000079a0
        /*0e38*/ 	.word	0x00000013
        /*0e3c*/ 	.word	0x00022800
        /*0e40*/ 	.short	0x010a
        /*0e42*/ 	.byte	0x3f
	.zero		1


	//   ....[32]....
        /*0e44*/ 	.word	0x00008830
        /*0e48*/ 	.word	0x00000006
        /*0e4c*/ 	.word	0x00022830
        /*0e50*/ 	.short	0x010a
        /*0e52*/ 	.byte	0x3f
	.zero		1


	//   ....[33]....
        /*0e54*/ 	.word	0x000088e0
        /*0e58*/ 	.word	0x00000006
        /*0e5c*/ 	.word	0x00022830
        /*0e60*/ 	.short	0x010a
        /*0e62*/ 	.byte	0x3f
	.zero		1


	//   ....[34]....
        /*0e64*/ 	.word	0x0000a110
        /*0e68*/ 	.word	0x00000000
        /*0e6c*/ 	.word	0x00000000
        /*0e70*/ 	.short	0x0101
        /*0e72*/ 	.byte	0x3f
	.zero		1


	//   ....[35]....
        /*0e74*/ 	.word	0x0000a590
        /*0e78*/ 	.word	0x00000006
        /*0e7c*/ 	.word	0x00022850
        /*0e80*/ 	.short	0x010a
        /*0e82*/ 	.byte	0x3f
	.zero		1


	//   ....[36]....
        /*0e84*/ 	.word	0x0000a5e0
        /*0e88*/ 	.word	0x00000006
        /*0e8c*/ 	.word	0x00022850
        /*0e90*/ 	.short	0x010a
        /*0e92*/ 	.byte	0x3f
	.zero		1


	//   ....[37]....
        /*0e94*/ 	.word	0x0000a9c0
        /*0e98*/ 	.word	0x00000006
        /*0e9c*/ 	.word	0x00000000
        /*0ea0*/ 	.short	0x0101
        /*0ea2*/ 	.byte	0x3f
	.zero		1


	//   ....[38]....
        /*0ea4*/ 	.word	0x0000aad0
        /*0ea8*/ 	.word	0x00000007
        /*0eac*/ 	.word	0x00022830
        /*0eb0*/ 	.short	0x010a
        /*0eb2*/ 	.byte	0x3f
	.zero		1


	//   ....[39]....
        /*0eb4*/ 	.word	0x0000ab40
        /*0eb8*/ 	.word	0x00000007
        /*0ebc*/ 	.word	0x00022830
        /*0ec0*/ 	.short	0x010a
        /*0ec2*/ 	.byte	0x3f
	.zero		1


	//   ....[40]....
        /*0ec4*/ 	.word	0x0000c210
        /*0ec8*/ 	.word	0x0000009e
        /*0ecc*/ 	.word	0x00000000
        /*0ed0*/ 	.short	0x0101
        /*0ed2*/ 	.byte	0x3f
	.zero		1


	//   ....[41]....
        /*0ed4*/ 	.word	0x0000cae0
        /*0ed8*/ 	.word	0x00000007
        /*0edc*/ 	.word	0x00022850
        /*0ee0*/ 	.short	0x010a
        /*0ee2*/ 	.byte	0x3f
	.zero		1


	//   ....[42]....
        /*0ee4*/ 	.word	0x0000cb30
        /*0ee8*/ 	.word	0x00000007
        /*0eec*/ 	.word	0x00022850
        /*0ef0*/ 	.short	0x010a
        /*0ef2*/ 	.byte	0x3f
	.zero		1


	//   ....[43]....
        /*0ef4*/ 	.word	0x0000cf10
        /*0ef8*/ 	.word	0x00000007
        /*0efc*/ 	.word	0x00000000
        /*0f00*/ 	.short	0x0101
        /*0f02*/ 	.byte	0x3f
	.zero		1


	//   ....[44]....
        /*0f04*/ 	.word	0x0000f510
        /*0f08*/ 	.word	0x00000003
        /*0f0c*/ 	.word	0x00000000
        /*0f10*/ 	.short	0x0101
        /*0f12*/ 	.byte	0x3f
	.zero		1


	//   ....[45]....
        /*0f14*/ 	.word	0x00011e50
        /*0f18*/ 	.word	0x00000016
        /*0f1c*/ 	.word	0x00022820
        /*0f20*/ 	.short	0x010a
        /*0f22*/ 	.byte	0x3f
	.zero		1


	//   ....[46]....
        /*0f24*/ 	.word	0x00011ee0
        /*0f28*/ 	.word	0x00000003
        /*0f2c*/ 	.word	0x000228a0
        /*0f30*/ 	.short	0x010a
        /*0f32*/ 	.byte	0x3f
	.zero		1


	//   ....[47]....
        /*0f34*/ 	.word	0x00012130
        /*0f38*/ 	.word	0x00000003
        /*0f3c*/ 	.word	0x000228c0
        /*0f40*/ 	.short	0x010a
        /*0f42*/ 	.byte	0x3f
	.zero		1


	//   ....[48]....
        /*0f44*/ 	.word	0x00012740
        /*0f48*/ 	.word	0x00000006
        /*0f4c*/ 	.word	0x000228a0
        /*0f50*/ 	.short	0x010a
        /*0f52*/ 	.byte	0x3f
	.zero		1


	//   ....[49]....
        /*0f54*/ 	.word	0x00012980
        /*0f58*/ 	.word	0x00000006
        /*0f5c*/ 	.word	0x000228c0
        /*0f60*/ 	.short	0x010a
        /*0f62*/ 	.byte	0x3f
	.zero		1


	//   ....[50]....
        /*0f64*/ 	.word	0x00013900
        /*0f68*/ 	.word	0x00000020
        /*0f6c*/ 	.word	0x00022840
        /*0f70*/ 	.short	0x010a
        /*0f72*/ 	.byte	0x3f
	.zero		1


	//   ....[51]....
        /*0f74*/ 	.word	0x00013f70
        /*0f78*/ 	.word	0x00000020
        /*0f7c*/ 	.word	0x00022830
        /*0f80*/ 	.short	0x0107
        /*0f82*/ 	.byte	0x3f
	.zero		1


	//   ....[52]....
        /*0f84*/ 	.word	0x00014050
        /*0f88*/ 	.word	0x00000020
        /*0f8c*/ 	.word	0x00022830
        /*0f90*/ 	.short	0x0101
        /*0f92*/ 	.byte	0x3f
	.zero		1


	//   ....[53]....
        /*0f94*/ 	.word	0x00014c20
        /*0f98*/ 	.word	0x00000016
        /*0f9c*/ 	.word	0x00022800
        /*0fa0*/ 	.short	0x0107
        /*0fa2*/ 	.byte	0x3f
	.zero		1


	//   ....[54]....
        /*0fa4*/ 	.word	0x00014d10
        /*0fa8*/ 	.word	0x00000016
        /*0fac*/ 	.word	0x00022800
        /*0fb0*/ 	.short	0x0101
        /*0fb2*/ 	.byte	0x3f
	.zero		1


	//   ....[55]....
        /*0fb4*/ 	.word	0x00014d30
        /*0fb8*/ 	.word	0x00000016
        /*0fbc*/ 	.word	0x00022820
        /*0fc0*/ 	.short	0x010a
        /*0fc2*/ 	.byte	0x3f
	.zero		1


	//   ....[56]....
        /*0fc4*/ 	.word	0x00014dc0
        /*0fc8*/ 	.word	0x00000020
        /*0fcc*/ 	.word	0x00022860
        /*0fd0*/ 	.short	0x010a
        /*0fd2*/ 	.byte	0x3f
	.zero		1


	//   ....[57]....
        /*0fd4*/ 	.word	0x000154c0
        /*0fd8*/ 	.word	0x00000020
        /*0fdc*/ 	.word	0x00022850
        /*0fe0*/ 	.short	0x0107
        /*0fe2*/ 	.byte	0x3f
	.zero		1


	//   ....[58]....
        /*0fe4*/ 	.word	0x00015590
        /*0fe8*/ 	.word	0x00000020
        /*0fec*/ 	.word	0x00022850
        /*0ff0*/ 	.short	0x0101
        /*0ff2*/ 	.byte	0x3f
	.zero		1


	//   ....[59]....
        /*0ff4*/ 	.word	0x000158e0
        /*0ff8*/ 	.word	0x00000004
        /*0ffc*/ 	.word	0x00022840
        /*1000*/ 	.short	0x010a
        /*1002*/ 	.byte	0x3f
	.zero		1


	//   ....[60]....
        /*1004*/ 	.word	0x00015cc0
        /*1008*/ 	.word	0x00000004
        /*100c*/ 	.word	0x00022830
        /*1010*/ 	.short	0x0107
        /*1012*/ 	.byte	0x3f
	.zero		1


	//   ....[61]....
        /*1014*/ 	.word	0x00015d80
        /*1018*/ 	.word	0x00000004
        /*101c*/ 	.word	0x00022830
        /*1020*/ 	.short	0x0101
        /*1022*/ 	.byte	0x3f
	.zero		1


	//   ....[62]....
        /*1024*/ 	.word	0x00015db0
        /*1028*/ 	.word	0x00000004
        /*102c*/ 	.word	0x00022860
        /*1030*/ 	.short	0x010a
        /*1032*/ 	.byte	0x3f
	.zero		1


	//   ....[63]....
        /*1034*/ 	.word	0x000162d0
        /*1038*/ 	.word	0x00000004
        /*103c*/ 	.word	0x00022850
        /*1040*/ 	.short	0x0107
        /*1042*/ 	.byte	0x3f
	.zero		1


	//   ....[64]....
        /*1044*/ 	.word	0x00016390
        /*1048*/ 	.word	0x00000004
        /*104c*/ 	.word	0x00022850
        /*1050*/ 	.short	0x0101
        /*1052*/ 	.byte	0x3f
	.zero		1


	//   ....[65]....
        /*1054*/ 	.word	0x00016fd0
        /*1058*/ 	.word	0x00000004
        /*105c*/ 	.word	0x00022820
        /*1060*/ 	.short	0x010a
        /*1062*/ 	.byte	0x3f
	.zero		1


	//   ....[66]....
        /*1064*/ 	.word	0x00017140
        /*1068*/ 	.word	0x00000005
        /*106c*/ 	.word	0x00022840
        /*1070*/ 	.short	0x010a
        /*1072*/ 	.byte	0x3f
	.zero		1


	//   ....[67]....
        /*1074*/ 	.word	0x000171e0
        /*1078*/ 	.word	0x00000019
        /*107c*/ 	.word	0x00022840
        /*1080*/ 	.short	0x010a
        /*1082*/ 	.byte	0x3f
	.zero		1


	//   ....[68]....
        /*1084*/ 	.word	0x00017220
        /*1088*/ 	.word	0x00000005
        /*108c*/ 	.word	0x00022860
        /*1090*/ 	.short	0x010a
        /*1092*/ 	.byte	0x3f
	.zero		1


	//   ....[69]....
        /*1094*/ 	.word	0x00017260
        /*1098*/ 	.word	0x00000019
        /*109c*/ 	.word	0x00022860
        /*10a0*/ 	.short	0x010a
        /*10a2*/ 	.byte	0x3f
	.zero		1


	//   ....[70]....
        /*10a4*/ 	.word	0x000172c0
        /*10a8*/ 	.word	0x00000059
        /*10ac*/ 	.word	0x00022890
        /*10b0*/ 	.short	0x010a
        /*10b2*/ 	.byte	0x3f
	.zero		1


	//   ....[71]....
        /*10b4*/ 	.word	0x00017570
        /*10b8*/ 	.word	0x00000059
        /*10bc*/ 	.word	0x00022890
        /*10c0*/ 	.short	0x010a
        /*10c2*/ 	.byte	0x3f
	.zero		1


	//   ....[72]....
        /*10c4*/ 	.word	0x00017820
        /*10c8*/ 	.word	0x00000059
        /*10cc*/ 	.word	0x00022890
        /*10d0*/ 	.short	0x010a
        /*10d2*/ 	.byte	0x3f
	.zero		1


	//   ....[73]....
        /*10d4*/ 	.word	0x00017ab0
        /*10d8*/ 	.word	0x00000059
        /*10dc*/ 	.word	0x000228b0
        /*10e0*/ 	.short	0x010a
        /*10e2*/ 	.byte	0x3f
	.zero		1


	//   ....[74]....
        /*10e4*/ 	.word	0x00017db0
        /*10e8*/ 	.word	0x00000013
        /*10ec*/ 	.word	0x00022800
        /*10f0*/ 	.short	0x010a
        /*10f2*/ 	.byte	0x3f
	.zero		1


	//   ....[75]....
        /*10f4*/ 	.word	0x00017fc0
        /*10f8*/ 	.word	0x00000013
        /*10fc*/ 	.word	0x00022800
        /*1100*/ 	.short	0x010a
        /*1102*/ 	.byte	0x3f
	.zero		1


	//   ....[76]....
        /*1104*/ 	.word	0x00018010
        /*1108*/ 	.word	0x00000006
        /*110c*/ 	.word	0x00022830
        /*1110*/ 	.short	0x010a
        /*1112*/ 	.byte	0x3f
	.zero		1


	//   ....[77]....
        /*1114*/ 	.word	0x00018060
        /*1118*/ 	.word	0x00000006
        /*111c*/ 	.word	0x00022850
        /*1120*/ 	.short	0x010a
        /*1122*/ 	.byte	0x3f
	.zero		1


	//   ....[78]....
        /*1124*/ 	.word	0x000180b0
        /*1128*/ 	.word	0x00000007
        /*112c*/ 	.word	0x00022830
        /*1130*/ 	.short	0x010a
        /*1132*/ 	.byte	0x3f
	.zero		1


	//   ....[79]....
        /*1134*/ 	.word	0x00018100
        /*1138*/ 	.word	0x00000007
        /*113c*/ 	.word	0x00022850
        /*1140*/ 	.short	0x010a
        /*1142*/ 	.byte	0x3f
	.zero		1


	//   ....[80]....
        /*1144*/ 	.word	0x000186d0
        /*1148*/ 	.word	0x00000016
        /*114c*/ 	.word	0x00022820
        /*1150*/ 	.short	0x010a
        /*1152*/ 	.byte	0x3f
	.zero		1


	//   ....[81]....
        /*1154*/ 	.word	0x00018720
        /*1158*/ 	.word	0x00000003
        /*115c*/ 	.word	0x000228a0
        /*1160*/ 	.short	0x010a
        /*1162*/ 	.byte	0x3f
	.zero		1


	//   ....[82]....
        /*1164*/ 	.word	0x00018770
        /*1168*/ 	.word	0x00000003
        /*116c*/ 	.word	0x000228c0
        /*1170*/ 	.short	0x010a
        /*1172*/ 	.byte	0x3f
	.zero		1


	//   ....[83]....
        /*1174*/ 	.word	0x000187c0
        /*1178*/ 	.word	0x00000006
        /*117c*/ 	.word	0x000228a0
        /*1180*/ 	.short	0x010a
        /*1182*/ 	.byte	0x3f
	.zero		1


	//   ....[84]....
        /*1184*/ 	.word	0x00018810
        /*1188*/ 	.word	0x00000006
        /*118c*/ 	.word	0x000228c0
        /*1190*/ 	.short	0x010a
        /*1192*/ 	.byte	0x3f
	.zero		1


	//   ....[85]....
        /*1194*/ 	.word	0x00018930
        /*1198*/ 	.word	0x00000020
        /*119c*/ 	.word	0x00022840
        /*11a0*/ 	.short	0x010a
        /*11a2*/ 	.byte	0x3f
	.zero		1


	//   ....[86]....
        /*11a4*/ 	.word	0x00019c10
        /*11a8*/ 	.word	0x00000016
        /*11ac*/ 	.word	0x00022820
        /*11b0*/ 	.short	0x010a
        /*11b2*/ 	.byte	0x3f
	.zero		1


	//   ....[87]....
        /*11b4*/ 	.word	0x00019c60
        /*11b8*/ 	.word	0x00000020
        /*11bc*/ 	.word	0x00022860
        /*11c0*/ 	.short	0x010a
        /*11c2*/ 	.byte	0x3f
	.zero		1


	//   ....[88]....
        /*11c4*/ 	.word	0x0001a5e0
        /*11c8*/ 	.word	0x00000004
        /*11cc*/ 	.word	0x00022840
        /*11d0*/ 	.short	0x010a
        /*11d2*/ 	.byte	0x3f
	.zero		1


	//   ....[89]....
        /*11d4*/ 	.word	0x0001acc0
        /*11d8*/ 	.word	0x00000004
        /*11dc*/ 	.word	0x00022860
        /*11e0*/ 	.short	0x010a
        /*11e2*/ 	.byte	0x3f
	.zero		1


	//   ....[90]....
        /*11e4*/ 	.word	0x0001bd60
        /*11e8*/ 	.word	0x00000004
        /*11ec*/ 	.word	0x00022820
        /*11f0*/ 	.short	0x010a
        /*11f2*/ 	.byte	0x3f
	.zero		1


	//   ....[91]....
        /*11f4*/ 	.word	0x0001bf00
        /*11f8*/ 	.word	0x00000005
        /*11fc*/ 	.word	0x00022840
        /*1200*/ 	.short	0x010a
        /*1202*/ 	.byte	0x3f
	.zero		1


	//   ....[92]....
        /*1204*/ 	.word	0x0001bf50
        /*1208*/ 	.word	0x00000019
        /*120c*/ 	.word	0x00022840
        /*1210*/ 	.short	0x010a
        /*1212*/ 	.byte	0x3f
	.zero		1


	//   ....[93]....
        /*1214*/ 	.word	0x0001bfa0
        /*1218*/ 	.word	0x00000005
        /*121c*/ 	.word	0x00022860
        /*1220*/ 	.short	0x010a
        /*1222*/ 	.byte	0x3f
	.zero		1


	//----- nvinfo : EIATTR_NUM_MBARRIERS
	.align		4
.L_239:
        /*1224*/ 	.byte	0x03, 0x38
        /*1226*/ 	.short	0x0016


	//----- nvinfo : EIATTR_EXIT_INSTR_OFFSETS
	.align		4
        /*1228*/ 	.byte	0x04, 0x1c
        /*122a*/ 	.short	(.L_241 - .L_240)


	//   ....[0]....
.L_240:
        /*122c*/ 	.word	0x000172b0


	//----- nvinfo : EIATTR_MAX_THREADS
	.align		4
.L_241:
        /*1230*/ 	.byte	0x04, 0x05
        /*1232*/ 	.short	(.L_243 - .L_242)
.L_242:
        /*1234*/ 	.word	0x00000180
        /*1238*/ 	.word	0x00000001
        /*123c*/ 	.word	0x00000001


	//----- nvinfo : EIATTR_CRS_STACK_SIZE
	.align		4
.L_243:
        /*1240*/ 	.byte	0x04, 0x1e
        /*1242*/ 	.short	(.L_245 - .L_244)
.L_244:
        /*1244*/ 	.word	0x00000000


	//----- nvinfo : EIATTR_CBANK_PARAM_SIZE
	.align		4
.L_245:
        /*1248*/ 	.byte	0x03, 0x19
        /*124a*/ 	.short	0x0af0


	//----- nvinfo : EIATTR_PARAM_CBANK
	.align		4
        /*124c*/ 	.byte	0x04, 0x0a
        /*124e*/ 	.short	(.L_247 - .L_246)
	.align		4
.L_246:
        /*1250*/ 	.word	index@(.nv.constant0._ZN7cutlass13device_kernelIN5flash11enable_sm90INS1_16FlashAttnFwdSm90INS1_25CollectiveMainloopFwdSm90ILi2EN4cute5tupleIJNS5_1CILi1EEES8_S8_EEENS6_IJNS7_ILi128EEENS7_ILi96EEENS7_ILi64EEEEEELi256ENS_6half_tEfNS_4arch4Sm90ELb0ELb0ELb1ELb1ELb1ELb1ELb0ELb1ELb0ELb1ELb0ELb0EEENS1_21CollectiveEpilogueFwdINS6_IJSA_NS7_ILi256EEESB_EEES9_SE_SG_Li256ELb1ELb1ELb0ELb0EEENS1_36VarlenDynamicPersistentTileSchedulerILi128ELi96ELi256ELi128ELb0ELb1ELb1ELb0ELb1ELb1EEEEEEEEEvNT_6ParamsE)
        /*1254*/ 	.short	0x0210
        /*1256*/ 	.short	0x0af0


	//----- nvinfo : EIATTR_SW_WAR
	.align		4
.L_247:
        /*1258*/ 	.byte	0x04, 0x36
        /*125a*/ 	.short	(.L_249 - .L_248)
.L_248:
        /*125c*/ 	.word	0x00000008
.L_249:


//--------------------- .nv.info._ZN7cutlass13device_kernelIN5flash11enable_sm90INS1_16FlashAttnFwdSm90INS1_25CollectiveMainloopFwdSm90ILi2EN4cute5tupleIJNS5_1CILi1EEES8_S8_EEENS6_IJNS7_ILi128EEENS7_ILi96EEENS7_ILi64EEEEEELi256ENS_6half_tEfNS_4arch4Sm90ELb0ELb0ELb1ELb1ELb1ELb0ELb1ELb1ELb0ELb1ELb0ELb0EEENS1_21CollectiveEpilogueFwdINS6_IJSA_NS7_ILi256EEESB_EEES9_SE_SG_Li256ELb1ELb1ELb0ELb0EEENS1_36VarlenDynamicPersistentTileSchedulerILi128ELi96ELi256ELi128ELb0ELb1ELb1ELb0ELb1ELb1EEEEEEEEEvNT_6ParamsE --------------------------
	.section	.nv.info._ZN7cutlass13device_kernelIN5flash11enable_sm90INS1_16FlashAttnFwdSm90INS1_25CollectiveMainloopFwdSm90ILi2EN4cute5tupleIJNS5_1CILi1EEES8_S8_EEENS6_IJNS7_ILi128EEENS7_ILi96EEENS7_ILi64EEEEEELi256ENS_6half_tEfNS_4arch4Sm90ELb0ELb0ELb1ELb1ELb1ELb0ELb1ELb1ELb0ELb1ELb0ELb0EEENS1_21CollectiveEpilogueFwdINS6_IJSA_NS7_ILi256EEESB_EEES9_SE_SG_Li256ELb1ELb1ELb0ELb0EEENS1_36VarlenDynamicPersistentTileSchedulerILi128ELi96ELi256ELi128ELb0ELb1ELb1ELb0ELb1ELb1EEEEEEEEEvNT_6ParamsE,"",@"SHT_CUDA_INFO"
	.sectionflags	@""
	.align	4


	//----- nvinfo : EIATTR_CUDA_API_VERSION
	.align		4
        /*0000*/ 	.byte	0x04, 0x37
        /*0002*/ 	.short	(.L_251 - .L_250)
.L_250:
        /*0004*/ 	.word	0x00000082


	//----- nvinfo : EIATTR_KPARAM_INFO
	.align		4
.L_251:
        /*0008*/ 	.byte	0x04, 0x17
        /*000a*/ 	.short	(.L_253 - .L_252)
.L_252:
        /*000c*/ 	.word	0x00000000
        /*0010*/ 	.short	0x0000
        /*0012*/ 	.short	0x0070
        /*0014*/ 	.byte	0x00, 0xf0, 0x01, 0x2e


	//----- nvinfo : EIATTR_SPARSE_MMA_MASK
	.align		4
.L_253:
        /*0018*/ 	.byte	0x03, 0x50
        /*001a*/ 	.short	0x0000


	//----- nvinfo : EIATTR_MAXREG_COUNT
	.align		4
        /*001c*/ 	.byte	0x03, 0x1b
        /*001e*/ 	.short	0x00a8


	//----- nvinfo : EIATTR_NUM_BARRIERS
	.align		4
        /*0020*/ 	.byte	0x02, 0x4c
        /*0022*/ 	.byte	0x10
	.zero		1


	//----- nvinfo : EIATTR_EXTERNS
	.align		4
        /*0024*/ 	.byte	0x04, 0x0f
        /*0026*/ 	.short	(.L_255 - .L_254)


	//   ....[0]....
	.align		4
.L_254:
        /*0028*/ 	.word	index@(__assertfail)


	//----- nvinfo : EIATTR_ANNOTATIONS
	.align		4
.L_255:
        /*002c*/ 	.byte	0x04, 0x55
        /*002e*/ 	.short	(.L_257 - .L_256)


	//   ....[0]....
.L_256:
        /* <DEDUP_REMOVED lines=18> */


	//----- nvinfo : EIATTR_MERCURY_ISA_VERSION
	.align		4
.L_257:
        /*0140*/ 	.byte	0x03, 0x5f
        /*0142*/ 	.short	0x0101


	//----- nvinfo : EIATTR_UNUSED_LOAD_BYTE_OFFSET
	.align		4
        /*0144*/ 	.byte	0x04, 0x44
        /*0146*/ 	.short	(.L_259 - .L_258)


	//   ....[0]....
.L_258:
        /*0148*/ 	.word	0x000009b0
        /*014c*/ 	.word	0x0000fff0


	//   ....[1]....
        /*0150*/ 	.word	0x000075d0
        /*0154*/ 	.word	0x0000fff0


	//----- nvinfo : EIATTR_INT_WARP_WIDE_INSTR_OFFSETS
	.align		4
.L_259:
        /*0158*/ 	.byte	0x04, 0x31
        /*015a*/ 	.short	(.L_261 - .L_260)


	//   ....[0]....
.L_260:
        /*015c*/ 	.word	0x000000c0


	//   ....[1]....
        /*0160*/ 	.word	0x000000d0


	//   ....[2]....
        /*0164*/ 	.word	0x000000e0


	//   ....[3]....
        /*0168*/ 	.word	0x00000180


	//   ....[4]....
        /*016c*/ 	.word	0x0000b4a0


	//   ....[5]....
        /*0170*/ 	.word	0x0000b530


	//   ....[6]....
        /*0174*/ 	.word	0x0000f3d0


	//   ....[7]....
        /*0178*/ 	.word	0x0000f460


	//----- nvinfo : EIATTR_COOP_GROUP_MASK_REGIDS
	.align		4
.L_261:
        /*017c*/ 	.byte	0x04, 0x29
        /*017e*/ 	.short	(.L_263 - .L_262)


	//   ....[0]....
.L_262:
        /*0180*/ 	.word	0xffffffff


	//   ....[1]....
        /*0184*/ 	.word	0xffffffff


	//   ....[2]....
        /*0188*/ 	.word	0xffffffff


	//   ....[3]....
        /*018c*/ 	.word	0xffffffff


	//   ....[4]....
        /*0190*/ 	.word	0xffffffff


	//   ....[5]....
        /*0194*/ 	.word	0xffffffff


	//   ....[6]....
        /*0198*/ 	.word	0xffffffff


	//   ....[7]....
        /*019c*/ 	.word	0xffffffff


	//   ....[8]....
        /*01a0*/ 	.word	0xffffffff


	//   ....[9]....
        /*01a4*/ 	.word	0xffffffff


	//   ....[10]....
        /*01a8*/ 	.word	0xffffffff


	//   ....[11]....
        /*01ac*/ 	.word	0xffffffff


	//   ....[12]....
        /*01b0*/ 	.word	0xffffffff


	//   ....[13]....
        /*01b4*/ 	.word	0xffffffff


	//   ....[14]....
        /*01b8*/ 	.word	0xffffffff


	//   ....[15]....
        /*01bc*/ 	.word	0xffffffff


	//   ....[16]....
        /*01c0*/ 	.word	0xffffffff


	//   ....[17]....
        /*01c4*/ 	.word	0xffffffff


	//   ....[18]....
        /*01c8*/ 	.word	0xffffffff


	//   ....[19]....
        /*01cc*/ 	.word	0xffffffff


	//   ....[20]....
        /*01d0*/ 	.word	0xffffffff


	//   ....[21]....
        /*01d4*/ 	.word	0xffffffff


	//   ....[22]....
        /*01d8*/ 	.word	0xffffffff


	//   ....[23]....
        /*01dc*/ 	.word	0xffffffff


	//   ....[24]....
        /*01e0*/ 	.word	0xffffffff


	//   ....[25]....
        /*01e4*/ 	.word	0xffffffff


	//   ....[26]....
        /*01e8*/ 	.word	0xffffffff


	//   ....[27]....
        /*01ec*/ 	.word	0xffffffff


	//   ....[28]....
        /*01f0*/ 	.word	0xffffffff


	//   ....[29]....
        /*01f4*/ 	.word	0xffffffff


	//   ....[30]....
        /*01f8*/ 	.word	0xffffffff


	//   ....[31]....
        /*01fc*/ 	.word	0xffffffff


	//   ....[32]....
        /*0200*/ 	.word	0xffffffff


	//   ....[33]....
        /*0204*/ 	.word	0xffffffff


	//   ....[34]....
        /*0208*/ 	.word	0xffffffff


	//   ....[35]....
        /*020c*/ 	.word	0xffffffff


	//   ....[36]....
        /*0210*/ 	.word	0xffffffff


	//   ....[37]....
        /*0214*/ 	.word	0xffffffff


	//   ....[38]....
        /*0218*/ 	.word	0xffffffff


	//   ....[39]....
        /*021c*/ 	.word	0xffffffff


	//   ....[40]....
        /*0220*/ 	.word	0xffffffff


	//   ....[41]....
        /*0224*/ 	.word	0xffffffff


	//   ....[42]....
        /*0228*/ 	.word	0xffffffff


	//   ....[43]....
        /*022c*/ 	.word	0xffffffff


	//   ....[44]....
        /*0230*/ 	.word	0xffffffff


	//   ....[45]....
        /*0234*/ 	.word	0xffffffff


	//   ....[46]....
        /*0238*/ 	.word	0xffffffff


	//   ....[47]....
        /*023c*/ 	.word	0xffffffff


	//   ....[48]....
        /*0240*/ 	.word	0xffffffff


	//   ....[49]....
        /*0244*/ 	.word	0xffffffff


	//   ....[50]....
        /*0248*/ 	.word	0xffffffff


	//   ....[51]....
        /*024c*/ 	.word	0xffffffff


	//   ....[52]....
        /*0250*/ 	.word	0xffffffff


	//   ....[53]....
        /*0254*/ 	.word	0xffffffff


	//   ....[54]....
        /*0258*/ 	.word	0xffffffff


	//   ....[55]....
        /*025c*/ 	.word	0xffffffff


	//   ....[56]....
        /*0260*/ 	.word	0xffffffff


	//   ....[57]....
        /*0264*/ 	.word	0xffffffff


	//   ....[58]....
        /*0268*/ 	.word	0xffffffff


	//   ....[59]....
        /*026c*/ 	.word	0xffffffff


	//   ....[60]....
        /*0270*/ 	.word	0xffffffff


	//   ....[61]....
        /*0274*/ 	.word	0xffffffff


	//   ....[62]....
        /*0278*/ 	.word	0xffffffff


	//   ....[63]....
        /*027c*/ 	.word	0xffffffff


	//   ....[64]....
        /*0280*/ 	.word	0xffffffff


	//   ....[65]....
        /*0284*/ 	.word	0xffffffff


	//   ....[66]....
        /*0288*/ 	.word	0xffffffff


	//   ....[67]....
        /*028c*/ 	.word	0xffffffff


	//   ....[68]....
        /*0290*/ 	.word	0xffffffff


	//   ....[69]....
        /*0294*/ 	.word	0xffffffff


	//   ....[70]....
        /*0298*/ 	.word	0xffffffff


	//   ....[71]....
        /*029c*/ 	.word	0xffffffff


	//   ....[72]....
        /*02a0*/ 	.word	0xffffffff


	//   ....[73]....
        /*02a4*/ 	.word	0xffffffff


	//   ....[74]....
        /*02a8*/ 	.word	0xffffffff


	//   ....[75]....
        /*02ac*/ 	.word	0xffffffff


	//   ....[76]....
        /*02b0*/ 	.word	0xffffffff


	//   ....[77]....
        /*02b4*/ 	.word	0xffffffff


	//   ....[78]....
        /*02b8*/ 	.word	0xffffffff


	//   ....[79]....
        /*02bc*/ 	.word	0xffffffff


	//   ....[80]....
        /*02c0*/ 	.word	0xffffffff


	//   ....[81]....
        /*02c4*/ 	.word	0xffffffff


	//   ....[82]....
        /*02c8*/ 	.word	0xffffffff


	//   ....[83]....
        /*02cc*/ 	.word	0xffffffff


	//   ....[84]....
        /*02d0*/ 	.word	0xffffffff


	//   ....[85]....
        /*02d4*/ 	.word	0xffffffff


	//   ....[86]....
        /*02d8*/ 	.word	0xffffffff


	//   ....[87]....
        /*02dc*/ 	.word	0xffffffff


	//   ....[88]....
        /*02e0*/ 	.word	0xffffffff


	//   ....[89]....
        /*02e4*/ 	.word	0xffffffff


	//   ....[90]....
        /*02e8*/ 	.word	0xffffffff


	//   ....[91]....
        /*02ec*/ 	.word	0xffffffff


	//   ....[92]....
        /*02f0*/ 	.word	0xffffffff


	//   ....[93]....
        /*02f4*/ 	.word	0xffffffff


	//   ....[94]....
        /*02f8*/ 	.word	0xffffffff


	//   ....[95]....
        /*02fc*/ 	.word	0xffffffff


	//   ....[96]....
        /*0300*/ 	.word	0xffffffff


	//   ....[97]....
        /*0304*/ 	.word	0xffffffff


	//   ....[98]....
        /*0308*/ 	.word	0xffffffff


	//   ....[99]....
        /*030c*/ 	.word	0xffffffff


	//   ....[100]....
        /*0310*/ 	.word	0xffffffff


	//   ....[101]....
        /*0314*/ 	.word	0xffffffff


	//   ....[102]....
        /*0318*/ 	.word	0xffffffff


	//   ....[103]....
        /*031c*/ 	.word	0xffffffff


	//   ....[104]....
        /*0320*/ 	.word	0xffffffff


	//   ....[105]....
        /*0324*/ 	.word	0xffffffff


	//   ....[106]....
        /*0328*/ 	.word	0xffffffff


	//   ....[107]....
        /*032c*/ 	.word	0xffffffff


	//   ....[108]....
        /*0330*/ 	.word	0xffffffff


	//   ....[109]....
        /*0334*/ 	.word	0xffffffff


	//   ....[110]....
        /*0338*/ 	.word	0xffffffff


	//   ....[111]....
        /*033c*/ 	.word	0xffffffff


	//   ....[112]....
        /*0340*/ 	.word	0xffffffff


	//   ....[113]....
        /*0344*/ 	.word	0xffffffff


	//   ....[114]....
        /*0348*/ 	.word	0xffffffff


	//   ....[115]....
        /*034c*/ 	.word	0xffffffff


	//   ....[116]....
        /*0350*/ 	.word	0xffffffff


	//   ....[117]....
        /*0354*/ 	.word	0xffffffff


	//   ....[118]....
        /*0358*/ 	.word	0xffffffff


	//   ....[119]....
        /*035c*/ 	.word	0xffffffff


	//   ....[120]....
        /*0360*/ 	.word	0xffffffff


	//   ....[121]....
        /*0364*/ 	.word	0xffffffff


	//   ....[122]....
        /*0368*/ 	.word	0xffffffff


	//   ....[123]....
        /*036c*/ 	.word	0xffffffff


	//   ....[124]....
        /*0370*/ 	.word	0xffffffff


	//   ....[125]....
        /*0374*/ 	.word	0xffffffff


	//   ....[126]....
        /*0378*/ 	.word	0xffffffff


	//   ....[127]....
        /*037c*/ 	.word	0xffffffff


	//   ....[128]....
        /*0380*/ 	.word	0xffffffff


	//   ....[129]....
        /*0384*/ 	.word	0xffffffff


	//   ....[130]....
        /*0388*/ 	.word	0xffffffff


	//   ....[131]....
        /*038c*/ 	.word	0xffffffff


	//   ....[132]....
        /*0390*/ 	.word	0xffffffff


	//   ....[133]....
        /*0394*/ 	.word	0xffffffff


	//   ....[134]....
        /*0398*/ 	.word	0xffffffff


	//   ....[135]....
        /*039c*/ 	.word	0xffffffff


	//   ....[136]....
        /*03a0*/ 	.word	0xffffffff


	//   ....[137]....
        /*03a4*/ 	.word	0xffffffff


	//   ....[138]....
        /*03a8*/ 	.word	0xffffffff


	//   ....[139]....
        /*03ac*/ 	.word	0xffffffff


	//   ....[140]....
        /*03b0*/ 	.word	0xffffffff


	//   ....[141]....
        /*03b4*/ 	.word	0xffffffff


	//   ....[142]....
        /*03b8*/ 	.word	0xffffffff


	//   ....[143]....
        /*03bc*/ 	.word	0xffffffff


	//   ....[144]....
        /*03c0*/ 	.word	0xffffffff


	//   ....[145]....
        /*03c4*/ 	.word	0xffffffff


	//   ....[146]....
        /*03c8*/ 	.word	0xffffffff


	//   ....[147]....
        /*03cc*/ 	.word	0xffffffff


	//   ....[148]....
        /*03d0*/ 	.word	0xffffffff


	//   ....[149]....
        /*03d4*/ 	.word	0xffffffff


	//   ....[150]....
        /*03d8*/ 	.word	0xffffffff


	//   ....[151]....
        /*03dc*/ 	.word	0xffffffff


	//   ....[152]....
        /*03e0*/ 	.word	0xffffffff


	//   ....[153]....
        /*03e4*/ 	.word	0x0500000f


	//   ....[154]....
        /*03e8*/ 	.word	0x0500000f


	//   ....[155]....
        /*03ec*/ 	.word	0x0500000f


	//   ....[156]....
        /*03f0*/ 	.word	0x0500000f


	//   ....[157]....
        /*03f4*/ 	.word	0x0500000f


	//   ....[158]....
        /*03f8*/ 	.word	0x0500000f


	//   ....[159]....
        /*03fc*/ 	.word	0x0500000f


	//   ....[160]....
        /*0400*/ 	.word	0x0500000f


	//   ....[161]....
        /*0404*/ 	.word	0x0500000f


	//   ....[162]....
        /*0408*/ 	.word	0x0500000f


	//   ....[163]....
        /*040c*/ 	.word	0x0500000f


	//   ....[164]....
        /*0410*/ 	.word	0x0500000f


	//   ....[165]....
        /*0414*/ 	.word	0x0500000f


	//   ....[166]....
        /*0418*/ 	.word	0x0500000f


	//   ....[167]....
        /*041c*/ 	.word	0x0500000f


	//   ....[168]....
        /*0420*/ 	.word	0x0500000f


	//   ....[169]....
        /*0424*/ 	.word	0x0500000f


	//   ....[170]....
        /*0428*/ 	.word	0x0500000f


	//   ....[171]....
        /*042c*/ 	.word	0x0500000f


	//   ....[172]....
        /*0430*/ 	.word	0x0500000f


	//   ....[173]....
        /*0434*/ 	.word	0x0500000f


	//   ....[174]....
        /*0438*/ 	.word	0x0500000f


	//   ....[175]....
        /*043c*/ 	.word	0x0500000f


	//   ....[176]....
        /*0440*/ 	.word	0x0500000f


	//   ....[177]....
        /*0444*/ 	.word	0x0500000f


	//   ....[178]....
        /*0448*/ 	.word	0x0500000f


	//   ....[179]....
        /*044c*/ 	.word	0x0500000f


	//   ....[180]....
        /*0450*/ 	.word	0x0500000f


	//   ....[181]....
        /*0454*/ 	.word	0x0500000f


	//   ....[182]....
        /*0458*/ 	.word	0x0500000f


	//   ....[183]....
        /*045c*/ 	.word	0x0500000f


	//   ....[184]....
        /*0460*/ 	.word	0x0500000f


	//   ....[185]....
        /*0464*/ 	.word	0x0500000f


	//   ....[186]....
        /*0468*/ 	.word	0x0500000f


	//   ....[187]....
        /*046c*/ 	.word	0x0500000f


	//   ....[188]....
        /*0470*/ 	.word	0x0500000f


	//   ....[189]....
        /*0474*/ 	.word	0x0500000f


	//   ....[190]....
        /*0478*/ 	.word	0x0500000f


	//   ....[191]....
        /*047c*/ 	.word	0x0500000f


	//   ....[192]....
        /*0480*/ 	.word	0x0500000f


	//   ....[193]....
        /*0484*/ 	.word	0x0500000f


	//   ....[194]....
        /*0488*/ 	.word	0x0500000f


	//   ....[195]....
        /*048c*/ 	.word	0x0500000f


	//   ....[196]....
        /*0490*/ 	.word	0x0500000f


	//   ....[197]....
        /*0494*/ 	.word	0x0500000f


	//   ....[198]....
        /*0498*/ 	.word	0x0500000f


	//   ....[199]....
        /*049c*/ 	.word	0x0500000f


	//   ....[200]....
        /*04a0*/ 	.word	0x0500000f


	//   ....[201]....
        /*04a4*/ 	.word	0x0500000f


	//   ....[202]....
        /*04a8*/ 	.word	0x0500000f


	//   ....[203]....
        /*04ac*/ 	.word	0x0500000f


	//   ....[204]....
        /*04b0*/ 	.word	0x0500000f


	//   ....[205]....
        /*04b4*/ 	.word	0x0500000f


	//   ....[206]....
        /*04b8*/ 	.word	0x0500000f


	//   ....[207]....
        /*04bc*/ 	.word	0x0500000f


	//   ....[208]....
        /*04c0*/ 	.word	0x0500000f


	//   ....[209]....
        /*04c4*/ 	.word	0x0500000f


	//   ....[210]....
        /*04c8*/ 	.word	0x0500000f


	//   ....[211]....
        /*04cc*/ 	.word	0x0500000f


	//   ....[212]....
        /*04d0*/ 	.word	0x0500000f


	//   ....[213]....
        /*04d4*/ 	.word	0x0500000f


	//   ....[214]....
        /*04d8*/ 	.word	0x0500000f


	//   ....[215]....
        /*04dc*/ 	.word	0x0500000f


	//   ....[216]....
        /*04e0*/ 	.word	0x0500000f


	//   ....[217]....
        /*04e4*/ 	.word	0x0500000f


	//   ....[218]....
        /*04e8*/ 	.word	0x0500000f


	//   ....[219]....
        /*04ec*/ 	.word	0x0500000f


	//   ....[220]....
        /*04f0*/ 	.word	0x0500000f


	//   ....[221]....
        /*04f4*/ 	.word	0x0500000f


	//   ....[222]....
        /*04f8*/ 	.word	0x0500000f


	//   ....[223]....
        /*04fc*/ 	.word	0x0500000f


	//   ....[224]....
        /*0500*/ 	.word	0x0500000f


	//   ....[225]....
        /*0504*/ 	.word	0x0500000f


	//   ....[226]....
        /*0508*/ 	.word	0x0500000f


	//   ....[227]....
        /*050c*/ 	.word	0x0500000f


	//   ....[228]....
        /*0510*/ 	.word	0x0500000f


	//   ....[229]....
        /*0514*/ 	.word	0x0500000f


	//   ....[230]....
        /*0518*/ 	.word	0x0500000f


	//   ....[231]....
        /*051c*/ 	.word	0x0500000f


	//   ....[232]....
        /*0520*/ 	.word	0x0500000f


	//   ....[233]....
        /*0524*/ 	.word	0x0500000f


	//   ....[234]....
        /*0528*/ 	.word	0x0500000f


	//   ....[235]....
        /*052c*/ 	.word	0x0500000f


	//   ....[236]....
        /*0530*/ 	.word	0x0500000f


	//   ....[237]....
        /*0534*/ 	.word	0x0500000f


	//   ....[238]....
        /*0538*/ 	.word	0x0500000f


	//   ....[239]....
        /*053c*/ 	.word	0x0500000f


	//   ....[240]....
        /*0540*/ 	.word	0x0500000f


	//   ....[241]....
        /*0544*/ 	.word	0x0500000f


	//   ....[242]....
        /*0548*/ 	.word	0x0500000f


	//   ....[243]....
        /*054c*/ 	.word	0x0500000f


	//   ....[244]....
        /*0550*/ 	.word	0x0500000f


	//   ....[245]....
        /*0554*/ 	.word	0x0500000f


	//   ....[246]....
        /*0558*/ 	.word	0x0500000f


	//   ....[247]....
        /*055c*/ 	.word	0x0500000f


	//   ....[248]....
        /*0560*/ 	.word	0x0500000f


	//   ....[249]....
        /*0564*/ 	.word	0x0500000f


	//   ....[250]....
        /*0568*/ 	.word	0x0500000f


	//   ....[251]....
        /*056c*/ 	.word	0x0500000f


	//----- nvinfo : EIATTR_COOP_GROUP_INSTR_OFFSETS
	.align		4
.L_263:
        /*0570*/ 	.byte	0x04, 0x28
        /*0572*/ 	.short	(.L_265 - .L_264)


	//   ....[0]....
.L_264:
        /*0574*/ 	.word	0x00000080


	//   ....[1]....
        /*0578*/ 	.word	0x00000090


	//   ....[2]....
        /*057c*/ 	.word	0x000002f0


	//   ....[3]....
        /*0580*/ 	.word	0x00000450


	//   ....[4]....
        /*0584*/ 	.word	0x00000570


	//   ....[5]....
        /*0588*/ 	.word	0x000006d0


	//   ....[6]....
        /*058c*/ 	.word	0x000015d0


	//   ....[7]....
        /*0590*/ 	.word	0x00003420


	//   ....[8]....
        /*0594*/ 	.word	0x00003460


	//   ....[9]....
        /*0598*/ 	.word	0x00003480


	//   ....[10]....
        /*059c*/ 	.word	0x000034a0


	//   ....[11]....
        /*05a0*/ 	.word	0x00005480


	//   ....[12]....
        /*05a4*/ 	.word	0x00005560


	//   ....[13]....
        /*05a8*/ 	.word	0x00005580


	//   ....[14]....
        /*05ac*/ 	.word	0x000055e0


	//   ....[15]....
        /*05b0*/ 	.word	0x00006b50


	//   ....[16]....
        /*05b4*/ 	.word	0x00006b90


	//   ....[17]....
        /*05b8*/ 	.word	0x00006c40


	//   ....[18]....
        /*05bc*/ 	.word	0x00006c70


	//   ....[19]....
        /*05c0*/ 	.word	0x00008710


	//   ....[20]....
        /*05c4*/ 	.word	0x00008740


	//   ....[21]....
        /*05c8*/ 	.word	0x00008810


	//   ....[22]....
        /*05cc*/ 	.word	0x00008850


	//   ....[23]....
        /*05d0*/ 	.word	0x00009040


	//   ....[24]....
        /*05d4*/ 	.word	0x00009080


	//   ....[25]....
        /*05d8*/ 	.word	0x000091d0


	//   ....[26]....
        /*05dc*/ 	.word	0x000091f0


	//   ....[27]....
        /*05e0*/ 	.word	0x00009330


	//   ....[28]....
        /*05e4*/ 	.word	0x00009350


	//   ....[29]....
        /*05e8*/ 	.word	0x000094a0


	//   ....[30]....
        /*05ec*/ 	.word	0x000094c0


	//   ....[31]....
        /*05f0*/ 	.word	0x00009ed0


	//   ....[32]....
        /*05f4*/ 	.word	0x00009ee0


	//   ....[33]....
        /*05f8*/ 	.word	0x0000a020


	//   ....[34]....
        /*05fc*/ 	.word	0x0000a040


	//   ....[35]....
        /*0600*/ 	.word	0x0000a180


	//   ....[36]....
        /*0604*/ 	.word	0x0000a1a0


	//   ....[37]....
        /*0608*/ 	.word	0x0000a2f0


	//   ....[38]....
        /*060c*/ 	.word	0x0000a310


	//   ....[39]....
        /*0610*/ 	.word	0x0000a4d0


	//   ....[40]....
        /*0614*/ 	.word	0x0000a6a0


	//   ....[41]....
        /*0618*/ 	.word	0x0000a6d0


	//   ....[42]....
        /*061c*/ 	.word	0x0000a700


	//   ....[43]....
        /*0620*/ 	.word	0x0000a730


	//   ....[44]....
        /*0624*/ 	.word	0x0000a760


	//   ....[45]....
        /*0628*/ 	.word	0x0000a790


	//   ....[46]....
        /*062c*/ 	.word	0x0000a8e0


	//   ....[47]....
        /*0630*/ 	.word	0x0000a910


	//   ....[48]....
        /*0634*/ 	.word	0x0000a940


	//   ....[49]....
        /*0638*/ 	.word	0x0000a970


	//   ....[50]....
        /*063c*/ 	.word	0x0000a9a0


	//   ....[51]....
        /*0640*/ 	.word	0x0000a9d0


	//   ....[52]....
        /*0644*/ 	.word	0x0000aa60


	//   ....[53]....
        /*0648*/ 	.word	0x0000aa90


	//   ....[54]....
        /*064c*/ 	.word	0x0000ab10


	//   ....[55]....
        /*0650*/ 	.word	0x0000c070


	//   ....[56]....
        /*0654*/ 	.word	0x0000c090


	//   ....[57]....
        /*0658*/ 	.word	0x0000c120


	//   ....[58]....
        /*065c*/ 	.word	0x0000c140


	//   ....[59]....
        /*0660*/ 	.word	0x0000c1c0


	//   ....[60]....
        /*0664*/ 	.word	0x0000c1e0


	//   ....[61]....
        /*0668*/ 	.word	0x0000c260


	//   ....[62]....
        /*066c*/ 	.word	0x0000c280


	//   ....[63]....
        /*0670*/ 	.word	0x0000c300


	//   ....[64]....
        /*0674*/ 	.word	0x0000c320


	//   ....[65]....
        /*0678*/ 	.word	0x0000c330


	//   ....[66]....
        /*067c*/ 	.word	0x0000c340


	//   ....[67]....
        /*0680*/ 	.word	0x0000cac0


	//   ....[68]....
        /*0684*/ 	.word	0x0000cae0


	//   ....[69]....
        /*0688*/ 	.word	0x0000cb00


	//   ....[70]....
        /*068c*/ 	.word	0x0000cb10


	//   ....[71]....
        /*0690*/ 	.word	0x0000cb40


	//   ....[72]....
        /*0694*/ 	.word	0x0000cb60


	//   ....[73]....
        /*0698*/ 	.word	0x0000cbd0


	//   ....[74]....
        /*069c*/ 	.word	0x0000cc50


	//   ....[75]....
        /*06a0*/ 	.word	0x0000cc70


	//   ....[76]....
        /*06a4*/ 	.word	0x0000cc90


	//   ....[77]....
        /*06a8*/ 	.word	0x0000cd50


	//   ....[78]....
        /*06ac*/ 	.word	0x0000cda0


	//   ....[79]....
        /*06b0*/ 	.word	0x0000cdc0


	//   ....[80]....
        /*06b4*/ 	.word	0x0000ce30


	//   ....[81]....
        /*06b8*/ 	.word	0x0000cf10


	//   ....[82]....
        /*06bc*/ 	.word	0x0000cf40


	//   ....[83]....
        /*06c0*/ 	.word	0x0000d5d0


	//   ....[84]....
        /*06c4*/ 	.word	0x0000d600


	//   ....[85]....
        /*06c8*/ 	.word	0x0000d610


	//   ....[86]....
        /*06cc*/ 	.word	0x0000d620


	//   ....[87]....
        /*06d0*/ 	.word	0x0000d6e0


	//   ....[88]....
        /*06d4*/ 	.word	0x0000d730


	//   ....[89]....
        /*06d8*/ 	.word	0x0000d7a0


	//   ....[90]....
        /*06dc*/ 	.word	0x0000d820


	//   ....[91]....
        /*06e0*/ 	.word	0x0000d880


	//   ....[92]....
        /*06e4*/ 	.word	0x0000d8b0


	//   ....[93]....
        /*06e8*/ 	.word	0x0000d910


	//   ....[94]....
        /*06ec*/ 	.word	0x0000d940


	//   ....[95]....
        /*06f0*/ 	.word	0x0000d9a0


	//   ....[96]....
        /*06f4*/ 	.word	0x0000d9d0


	//   ....[97]....
        /*06f8*/ 	.word	0x0000da20


	//   ....[98]....
        /*06fc*/ 	.word	0x0000da50


	//   ....[99]....
        /*0700*/ 	.word	0x0000df80


	//   ....[100]....
        /*0704*/ 	.word	0x0000dfa0


	//   ....[101]....
        /*0708*/ 	.word	0x0000dff0


	//   ....[102]....
        /*070c*/ 	.word	0x0000e0b0


	//   ....[103]....
        /*0710*/ 	.word	0x0000e0c0


	//   ....[104]....
        /*0714*/ 	.word	0x0000e0f0


	//   ....[105]....
        /*0718*/ 	.word	0x0000e180


	//   ....[106]....
        /*071c*/ 	.word	0x0000e230


	//   ....[107]....
        /*0720*/ 	.word	0x0000e240


	//   ....[108]....
        /*0724*/ 	.word	0x0000e270


	//   ....[109]....
        /*0728*/ 	.word	0x0000e280


	//   ....[110]....
        /*072c*/ 	.word	0x0000e310


	//   ....[111]....
        /*0730*/ 	.word	0x0000ea30


	//   ....[112]....
        /*0734*/ 	.word	0x0000ea50


	//   ....[113]....
        /*0738*/ 	.word	0x0000ea60


	//   ....[114]....
        /*073c*/ 	.word	0x0000eaa0


	//   ....[115]....
        /*0740*/ 	.word	0x0000eab0


	//   ....[116]....
        /*0744*/ 	.word	0x0000eaf0


	//   ....[117]....
        /*0748*/ 	.word	0x0000eb00


	//   ....[118]....
        /*074c*/ 	.word	0x0000eb40


	//   ....[119]....
        /*0750*/ 	.word	0x0000eb50


	//   ....[120]....
        /*0754*/ 	.word	0x0000eb90


	//   ....[121]....
        /*0758*/ 	.word	0x0000eba0


	//   ....[122]....
        /*075c*/ 	.word	0x0000ebb0


	//   ....[123]....
        /*0760*/ 	.word	0x0000ef10


	//   ....[124]....
        /*0764*/ 	.word	0x0000ef30


	//   ....[125]....
        /*0768*/ 	.word	0x0000ef40


	//   ....[126]....
        /*076c*/ 	.word	0x0000ef50


	//   ....[127]....
        /*0770*/ 	.word	0x0000ef60


	//   ....[128]....
        /*0774*/ 	.word	0x0000ef80


	//   ....[129]....
        /*0778*/ 	.word	0x0000eff0


	//   ....[130]....
        /*077c*/ 	.word	0x0000f020


	//   ....[131]....
        /*0780*/ 	.word	0x0000f030


	//   ....[132]....
        /*0784*/ 	.word	0x0000f0a0


	//   ....[133]....
        /*0788*/ 	.word	0x0000f0c0


	//   ....[134]....
        /*078c*/ 	.word	0x0000f1b0


	//   ....[135]....
        /*0790*/ 	.word	0x0000f650


	//   ....[136]....
        /*0794*/ 	.word	0x0000f6a0


	//   ....[137]....
        /*0798*/ 	.word	0x0000f6d0


	//   ....[138]....
        /*079c*/ 	.word	0x0000f6e0


	//   ....[139]....
        /*07a0*/ 	.word	0x0000f710


	//   ....[140]....
        /*07a4*/ 	.word	0x0000f740


	//   ....[141]....
        /*07a8*/ 	.word	0x0000f770


	//   ....[142]....
        /*07ac*/ 	.word	0x0000f7a0


	//   ....[143]....
        /*07b0*/ 	.word	0x0000f920


	//   ....[144]....
        /*07b4*/ 	.word	0x0000f950


	//   ....[145]....
        /*07b8*/ 	.word	0x0000f980


	//   ....[146]....
        /*07bc*/ 	.word	0x0000f9b0


	//   ....[147]....
        /*07c0*/ 	.word	0x0000f9e0


	//   ....[148]....
        /*07c4*/ 	.word	0x0000fa10


	//   ....[149]....
        /*07c8*/ 	.word	0x0000fad0


	//   ....[150]....
        /*07cc*/ 	.word	0x0000faf0


	//   ....[151]....
        /*07d0*/ 	.word	0x0000fb60


	//   ....[152]....
        /*07d4*/ 	.word	0x0000ffd0


	//   ....[153]....
        /*07d8*/ 	.word	0x00010530


	//   ....[154]....
        /*07dc*/ 	.word	0x00010620


	//   ....[155]....
        /*07e0*/ 	.word	0x000106c0


	//   ....[156]....
        /*07e4*/ 	.word	0x00010720


	//   ....[157]....
        /*07e8*/ 	.word	0x00010810


	//   ....[158]....
        /*07ec*/ 	.word	0x00010880


	//   ....[159]....
        /*07f0*/ 	.word	0x00010970


	//   ....[160]....
        /*07f4*/ 	.word	0x000109e0


	//   ....[161]....
        /*07f8*/ 	.word	0x00010ad0


	//   ....[162]....
        /*07fc*/ 	.word	0x00010b40


	//   ....[163]....
        /*0800*/ 	.word	0x00010c30


	//   ....[164]....
        /*0804*/ 	.word	0x00010ca0


	//   ....[165]....
        /*0808*/ 	.word	0x00010d40


	//   ....[166]....
        /*080c*/ 	.word	0x00010e40


	//   ....[167]....
        /*0810*/ 	.word	0x00010e90


	//   ....[168]....
        /*0814*/ 	.word	0x00010ef0


	//   ....[169]....
        /*0818*/ 	.word	0x00011010


	//   ....[170]....
        /*081c*/ 	.word	0x00011090


	//   ....[171]....
        /*0820*/ 	.word	0x00011180


	//   ....[172]....
        /*0824*/ 	.word	0x00011250


	//   ....[173]....
        /*0828*/ 	.word	0x00011300


	//   ....[174]....
        /*082c*/ 	.word	0x00011400


	//   ....[175]....
        /*0830*/ 	.word	0x00011470


	//   ....[176]....
        /*0834*/ 	.word	0x00011580


	//   ....[177]....
        /*0838*/ 	.word	0x00011600


	//   ....[178]....
        /*083c*/ 	.word	0x00011670


	//   ....[179]....
        /*0840*/ 	.word	0x00011740


	//   ....[180]....
        /*0844*/ 	.word	0x000117d0


	//   ....[181]....
        /*0848*/ 	.word	0x000118a0


	//   ....[182]....
        /*084c*/ 	.word	0x00011940


	//   ....[183]....
        /*0850*/ 	.word	0x000119e0


	//   ....[184]....
        /*0854*/ 	.word	0x00011a40


	//   ....[185]....
        /*0858*/ 	.word	0x00011ae0


	//   ....[186]....
        /*085c*/ 	.word	0x00011c30


	//   ....[187]....
        /*0860*/ 	.word	0x00011c80


	//   ....[188]....
        /*0864*/ 	.word	0x00011ce0


	//   ....[189]....
        /*0868*/ 	.word	0x00011dd0


	//   ....[190]....
        /*086c*/ 	.word	0x00011ed0


	//   ....[191]....
        /*0870*/ 	.word	0x00011f20


	//   ....[192]....
        /*0874*/ 	.word	0x00011f80


	//   ....[193]....
        /*0878*/ 	.word	0x00012070


	//   ....[194]....
        /*087c*/ 	.word	0x00012170


	//   ....[195]....
        /*0880*/ 	.word	0x000121c0


	//   ....[196]....
        /*0884*/ 	.word	0x00012220


	//   ....[197]....
        /*0888*/ 	.word	0x00012300


	//   ....[198]....
        /*088c*/ 	.word	0x00012430


	//   ....[199]....
        /*0890*/ 	.word	0x00012510


	//   ....[200]....
        /*0894*/ 	.word	0x000125a0


	//   ....[201]....
        /*0898*/ 	.word	0x000126b0


	//   ....[202]....
        /*089c*/ 	.word	0x00012710


	//   ....[203]....
        /*08a0*/ 	.word	0x00012820


	//   ....[204]....
        /*08a4*/ 	.word	0x00012880


	//   ....[205]....
        /*08a8*/ 	.word	0x00012990


	//   ....[206]....
        /*08ac*/ 	.word	0x000129f0


	//   ....[207]....
        /*08b0*/ 	.word	0x00012b00


	//   ....[208]....
        /*08b4*/ 	.word	0x00012b60


	//   ....[209]....
        /*08b8*/ 	.word	0x00012c20


	//   ....[210]....
        /*08bc*/ 	.word	0x00012d80


	//   ....[211]....
        /*08c0*/ 	.word	0x00012e20


	//   ....[212]....
        /*08c4*/ 	.word	0x00012e80


	//   ....[213]....
        /*08c8*/ 	.word	0x00012f30


	//   ....[214]....
        /*08cc*/ 	.word	0x00012f90


	//   ....[215]....
        /*08d0*/ 	.word	0x00013040


	//   ....[216]....
        /*08d4*/ 	.word	0x000130a0


	//   ....[217]....
        /*08d8*/ 	.word	0x00013150


	//   ....[218]....
        /*08dc*/ 	.word	0x000131b0


	//   ....[219]....
        /*08e0*/ 	.word	0x00013260


	//   ....[220]....
        /*08e4*/ 	.word	0x000132c0


	//   ....[221]....
        /*08e8*/ 	.word	0x00013370


	//   ....[222]....
        /*08ec*/ 	.word	0x00013450


	//   ....[223]....
        /*08f0*/ 	.word	0x000134f0


	//   ....[224]....
        /*08f4*/ 	.word	0x00013550


	//   ....[225]....
        /*08f8*/ 	.word	0x00013620


	//   ....[226]....
        /*08fc*/ 	.word	0x00013680


	//   ....[227]....
        /*0900*/ 	.word	0x00013750


	//   ....[228]....
        /*0904*/ 	.word	0x000137b0


	//   ....[229]....
        /*0908*/ 	.word	0x00013890


	//   ....[230]....
        /*090c*/ 	.word	0x000138f0


	//   ....[231]....
        /*0910*/ 	.word	0x000139c0


	//   ....[232]....
        /*0914*/ 	.word	0x00013a20


	//   ....[233]....
        /*0918*/ 	.word	0x00013af0


	//   ....[234]....
        /*091c*/ 	.word	0x00013b80


	//   ....[235]....
        /*0920*/ 	.word	0x00013c20


	//   ....[236]....
        /*0924*/ 	.word	0x00013d40


	//   ....[237]....
        /*0928*/ 	.word	0x00013db0


	//   ....[238]....
        /*092c*/ 	.word	0x00013e20


	//   ....[239]....
        /*0930*/ 	.word	0x00013e90


	//   ....[240]....
        /*0934*/ 	.word	0x00013f00


	//   ....[241]....
        /*0938*/ 	.word	0x00013f80


	//   ....[242]....
        /*093c*/ 	.word	0x00014010


	//   ....[243]....
        /*0940*/ 	.word	0x000140a0


	//   ....[244]....
        /*0944*/ 	.word	0x00014110


	//   ....[245]....
        /*0948*/ 	.word	0x00014180


	//   ....[246]....
        /*094c*/ 	.word	0x000141f0


	//   ....[247]....
        /*0950*/ 	.word	0x00014270


	//   ....[248]....
        /*0954*/ 	.word	0x000142e0


	//   ....[249]....
        /*0958*/ 	.word	0x00014380


	//   ....[250]....
        /*095c*/ 	.word	0x00014410


	//   ....[251]....
        /*0960*/ 	.word	0x00014530


	//----- nvinfo : EIATTR_REG_RECONFIG
	.align		4
.L_265:
        /*0964*/ 	.byte	0x01, 0x54
	.zero		2


	//----- nvinfo : EIATTR_SYSCALL_OFFSETS
	.align		4
        /*0968*/ 	.byte	0x04, 0x46
        /*096a*/ 	.short	(.L_267 - .L_266)


	//   ....[0]....
.L_266:
        /*096c*/ 	.word	0x00001770


	//   ....[1]....
        /*0970*/ 	.word	0x0000b690


	//   ....[2]....
        /*0974*/ 	.word	0x0000b7e0


	//   ....[3]....
        /*0978*/ 	.word	0x0000b8d0


	//   ....[4]....
        /*097c*/ 	.word	0x0000c6c0


	//   ....[5]....
        /*0980*/ 	.word	0x0000d220


	//----- nvinfo : EIATTR_MBARRIER_INSTR_OFFSETS
	.align		4
.L_267:
        /*0984*/ 	.byte	0x04, 0x39
        /*0986*/ 	.short	(.L_269 - .L_268)


	//   ....[0]....
.L_268:
        /*0988*/ 	.word	0x00000190
        /*098c*/ 	.word	0x000000ff
        /*0990*/ 	.word	0x00032400
        /*0994*/ 	.short	0x0100
        /*0996*/ 	.byte	0x08
	.zero		1


	//   ....[1]....
        /*0998*/ 	.word	0x000001a0
        /*099c*/ 	.word	0x000000ff
        /*09a0*/ 	.word	0x00032410
        /*09a4*/ 	.short	0x0100
        /*09a6*/ 	.byte	0x08
	.zero		1


	//   ....[2]....
        /*09a8*/ 	.word	0x000001b0
        /*09ac*/ 	.word	0x000000ff
        /*09b0*/ 	.word	0x00032420
        /*09b4*/ 	.short	0x0100
        /*09b6*/ 	.byte	0x08
	.zero		1


	//   ....[3]....
        /*09b8*/ 	.word	0x000002a0
        /*09bc*/ 	.word	0x000000ff
        /*09c0*/ 	.word	0x00032430
        /*09c4*/ 	.short	0x0100
        /*09c6*/ 	.byte	0x08
	.zero		1


	//   ....[4]....
        /*09c8*/ 	.word	0x000002b0
        /*09cc*/ 	.word	0x000000ff
        /*09d0*/ 	.word	0x00032440
        /*09d4*/ 	.short	0x0100
        /*09d6*/ 	.byte	0x08
	.zero		1


	//   ....[5]....
        /*09d8*/ 	.word	0x000002c0
        /*09dc*/ 	.word	0x000000ff
        /*09e0*/ 	.word	0x00032438
        /*09e4*/ 	.short	0x0100
        /*09e6*/ 	.byte	0x08
	.zero		1


	//   ....[6]....
        /*09e8*/ 	.word	0x000002d0
        /*09ec*/ 	.word	0x000000ff
        /*09f0*/ 	.word	0x00032448
        /*09f4*/ 	.short	0x0100
        /*09f6*/ 	.byte	0x08
	.zero		1


	//   ....[7]....
        /*09f8*/ 	.word	0x00000400
        /*09fc*/ 	.word	0x000000ff
        /*0a00*/ 	.word	0x00032450
        /*0a04*/ 	.short	0x0100
        /*0a06*/ 	.byte	0x08
	.zero		1


	//   ....[8]....
        /*0a08*/ 	.word	0x00000410
        /*0a0c*/ 	.word	0x000000ff
        /*0a10*/ 	.word	0x00032460
        /*0a14*/ 	.short	0x0100
        /*0a16*/ 	.byte	0x08
	.zero		1


	//   ....[9]....
        /*0a18*/ 	.word	0x00000420
        /*0a1c*/ 	.word	0x000000ff
        /*0a20*/ 	.word	0x00032458
        /*0a24*/ 	.short	0x0100
        /*0a26*/ 	.byte	0x08
	.zero		1


	//   ....[10]....
        /*0a28*/ 	.word	0x00000430
        /*0a2c*/ 	.word	0x000000ff
        /*0a30*/ 	.word	0x00032468
        /*0a34*/ 	.short	0x0100
        /*0a36*/ 	.byte	0x08
	.zero		1


	//   ....[11]....
        /*0a38*/ 	.word	0x00000520
        /*0a3c*/ 	.word	0x000000ff
        /*0a40*/ 	.word	0x00032470
        /*0a44*/ 	.short	0x0100
        /*0a46*/ 	.byte	0x06
	.zero		1


	//   ....[12]....
        /*0a48*/ 	.word	0x00000530
        /*0a4c*/ 	.word	0x000000ff
        /*0a50*/ 	.word	0x00032480
        /*0a54*/ 	.short	0x0100
        /*0a56*/ 	.byte	0x06
	.zero		1


	//   ....[13]....
        /*0a58*/ 	.word	0x00000540
        /*0a5c*/ 	.word	0x000000ff
        /*0a60*/ 	.word	0x00032478
        /*0a64*/ 	.short	0x0100
        /*0a66*/ 	.byte	0x06
	.zero		1


	//   ....[14]....
        /*0a68*/ 	.word	0x00000550
        /*0a6c*/ 	.word	0x000000ff
        /*0a70*/ 	.word	0x00032488
        /*0a74*/ 	.short	0x0100
        /*0a76*/ 	.byte	0x06
	.zero		1


	//   ....[15]....
        /*0a78*/ 	.word	0x00000680
        /*0a7c*/ 	.word	0x000000ff
        /*0a80*/ 	.word	0x00032490
        /*0a84*/ 	.short	0x0100
        /*0a86*/ 	.byte	0x08
	.zero		1


	//   ....[16]....
        /*0a88*/ 	.word	0x00000690
        /*0a8c*/ 	.word	0x000000ff
        /*0a90*/ 	.word	0x000324a0
        /*0a94*/ 	.short	0x0100
        /*0a96*/ 	.byte	0x08
	.zero		1


	//   ....[17]....
        /*0a98*/ 	.word	0x000006a0
        /*0a9c*/ 	.word	0x000000ff
        /*0aa0*/ 	.word	0x00032498
        /*0aa4*/ 	.short	0x0100
        /*0aa6*/ 	.byte	0x08
	.zero		1


	//   ....[18]....
        /*0aa8*/ 	.word	0x000006b0
        /*0aac*/ 	.word	0x000000ff
        /*0ab0*/ 	.word	0x000324a8
        /*0ab4*/ 	.short	0x0100
        /*0ab6*/ 	.byte	0x08
	.zero		1


	//   ....[19]....
        /*0ab8*/ 	.word	0x000007f0
        /*0abc*/ 	.word	0x000000ff
        /*0ac0*/ 	.word	0x000324b0
        /*0ac4*/ 	.short	0x0100
        /*0ac6*/ 	.byte	0x08
	.zero		1


	//   ....[20]....
        /*0ac8*/ 	.word	0x00000800
        /*0acc*/ 	.word	0x000000ff
        /*0ad0*/ 	.word	0x000324c0
        /*0ad4*/ 	.short	0x0100
        /*0ad6*/ 	.byte	0x08
	.zero		1


	//   ....[21]....
        /*0ad8*/ 	.word	0x00000810
        /*0adc*/ 	.word	0x000000ff
        /*0ae0*/ 	.word	0x000324b8
        /*0ae4*/ 	.short	0x0100
        /*0ae6*/ 	.byte	0x08
	.zero		1


	//   ....[22]....
        /*0ae8*/ 	.word	0x00000820
        /*0aec*/ 	.word	0x000000ff
        /*0af0*/ 	.word	0x000324c8
        /*0af4*/ 	.short	0x0100
        /*0af6*/ 	.byte	0x08
	.zero		1


	//   ....[23]....
        /*0af8*/ 	.word	0x00001800
        /*0afc*/ 	.word	0x000000ff
        /*0b00*/ 	.word	0x00032400
        /*0b04*/ 	.short	0x010a
        /*0b06*/ 	.byte	0x28
	.zero		1


	//   ....[24]....
        /*0b08*/ 	.word	0x000018d0
        /*0b0c*/ 	.word	0x000000ff
        /*0b10*/ 	.word	0x00032430
        /*0b14*/ 	.short	0x010a
        /*0b16*/ 	.byte	0x34
	.zero		1


	//   ....[25]....
        /*0b18*/ 	.word	0x00001910
        /*0b1c*/ 	.word	0x000000ff
        /*0b20*/ 	.word	0x00032430
        /*0b24*/ 	.short	0x010a
        /*0b26*/ 	.byte	0x34
	.zero		1


	//   ....[26]....
        /*0b28*/ 	.word	0x00001c70
        /*0b2c*/ 	.word	0x000000ff
        /*0b30*/ 	.word	0x00032410
        /*0b34*/ 	.short	0x010a
        /*0b36*/ 	.byte	0x28
	.zero		1


	//   ....[27]....
        /*0b38*/ 	.word	0x00001cb0
        /*0b3c*/ 	.word	0x000000ff
        /*0b40*/ 	.word	0x00032450
        /*0b44*/ 	.short	0x010a
        /*0b46*/ 	.byte	0x34
	.zero		1


	//   ....[28]....
        /*0b48*/ 	.word	0x00001cf0
        /*0b4c*/ 	.word	0x000000ff
        /*0b50*/ 	.word	0x00032450
        /*0b54*/ 	.short	0x010a
        /*0b56*/ 	.byte	0x34
	.zero		1


	//   ....[29]....
        /*0b58*/ 	.word	0x00002c30
        /*0b5c*/ 	.word	0x000000ff
        /*0b60*/ 	.word	0x00000000
        /*0b64*/ 	.short	0x0101
        /*0b66*/ 	.byte	0x05
	.zero		1


	//   ....[30]....
        /*0b68*/ 	.word	0x000041b0
        /*0b6c*/ 	.word	0x000000ff
        /*0b70*/ 	.word	0x00000000
        /*0b74*/ 	.short	0x0101
        /*0b76*/ 	.byte	0x34
	.zero		1


	//   ....[31]....
        /*0b78*/ 	.word	0x000042f0
        /*0b7c*/ 	.word	0x000000ff
        /*0b80*/ 	.word	0x00032430
        /*0b84*/ 	.short	0x010a
        /*0b86*/ 	.byte	0x04
	.zero		1


	//   ....[32]....
        /*0b88*/ 	.word	0x00004330
        /*0b8c*/ 	.word	0x000000ff
        /*0b90*/ 	.word	0x00032430
        /*0b94*/ 	.short	0x010a
        /*0b96*/ 	.byte	0x04
	.zero		1


	//   ....[33]....
        /*0b98*/ 	.word	0x00004540
        /*0b9c*/ 	.word	0x000000ff
        /*0ba0*/ 	.word	0x00032450
        /*0ba4*/ 	.short	0x010a
        /*0ba6*/ 	.byte	0x04
	.zero		1


	//   ....[34]....
        /*0ba8*/ 	.word	0x00004580
        /*0bac*/ 	.word	0x000000ff
        /*0bb0*/ 	.word	0x00032450
        /*0bb4*/ 	.short	0x010a
        /*0bb6*/ 	.byte	0x04
	.zero		1


	//   ....[35]....
        /*0bb8*/ 	.word	0x00005470
        /*0bbc*/ 	.word	0x000000ff
        /*0bc0*/ 	.word	0x00000000
        /*0bc4*/ 	.short	0x0101
        /*0bc6*/ 	.byte	0x05
	.zero		1


	//   ....[36]....
        /*0bc8*/ 	.word	0x00006b30
        /*0bcc*/ 	.word	0x000000ff
        /*0bd0*/ 	.word	0x00000000
        /*0bd4*/ 	.short	0x0101
        /*0bd6*/ 	.byte	0x04
	.zero		1


	//   ....[37]....
        /*0bd8*/ 	.word	0x00009070
        /*0bdc*/ 	.word	0x00000097
        /*0be0*/ 	.word	0x00000000
        /*0be4*/ 	.short	0x0101
        /*0be6*/ 	.byte	0x3f
	.zero		1


	//   ....[38]....
        /*0be8*/ 	.word	0x0000bdd0
        /*0bec*/ 	.word	0x00000019
        /*0bf0*/ 	.word	0x00032440
        /*0bf4*/ 	.short	0x010a
        /*0bf6*/ 	.byte	0x3f
	.zero		1


	//   ....[39]....
        /*0bf8*/ 	.word	0x0000c440
        /*0bfc*/ 	.word	0x00000019
        /*0c00*/ 	.word	0x00032430
        /*0c04*/ 	.short	0x0107
        /*0c06*/ 	.byte	0x3f
	.zero		1


	//   ....[40]....
        /*0c08*/ 	.word	0x0000c510
        /*0c0c*/ 	.word	0x00000019
        /*0c10*/ 	.word	0x00032430
        /*0c14*/ 	.short	0x0101
        /*0c16*/ 	.byte	0x3f
	.zero		1


	//   ....[41]....
        /*0c18*/ 	.word	0x0000d060
        /*0c1c*/ 	.word	0x00000016
        /*0c20*/ 	.word	0x00032400
        /*0c24*/ 	.short	0x0107
        /*0c26*/ 	.byte	0x3f
	.zero		1


	//   ....[42]....
        /*0c28*/ 	.word	0x0000d0f0
        /*0c2c*/ 	.word	0x00000016
        /*0c30*/ 	.word	0x00032400
        /*0c34*/ 	.short	0x0101
        /*0c36*/ 	.byte	0x3f
	.zero		1


	//   ....[43]....
        /*0c38*/ 	.word	0x0000db70
        /*0c3c*/ 	.word	0x00000016
        /*0c40*/ 	.word	0x00032410
        /*0c44*/ 	.short	0x0107
        /*0c46*/ 	.byte	0x3f
	.zero		1


	//   ....[44]....
        /*0c48*/ 	.word	0x0000dc70
        /*0c4c*/ 	.word	0x00000016
        /*0c50*/ 	.word	0x00032410
        /*0c54*/ 	.short	0x0101
        /*0c56*/ 	.byte	0x3f
	.zero		1


	//   ....[45]....
        /*0c58*/ 	.word	0x0000dc90
        /*0c5c*/ 	.word	0x00000016
        /*0c60*/ 	.word	0x00032420
        /*0c64*/ 	.short	0x010a
        /*0c66*/ 	.byte	0x3f
	.zero		1


	//   ....[46]....
        /*0c68*/ 	.word	0x0000dd10
        /*0c6c*/ 	.word	0x00000019
        /*0c70*/ 	.word	0x00032460
        /*0c74*/ 	.short	0x010a
        /*0c76*/ 	.byte	0x3f
	.zero		1


	//   ....[47]....
        /*0c78*/ 	.word	0x0000e490
        /*0c7c*/ 	.word	0x00000019
        /*0c80*/ 	.word	0x00032450
        /*0c84*/ 	.short	0x0107
        /*0c86*/ 	.byte	0x3f
	.zero		1


	//   ....[48]....
        /*0c88*/ 	.word	0x0000e550
        /*0c8c*/ 	.word	0x00000019
        /*0c90*/ 	.word	0x00032450
        /*0c94*/ 	.short	0x0101
        /*0c96*/ 	.byte	0x3f
	.zero		1


	//   ....[49]....
        /*0c98*/ 	.word	0x0000e890
        /*0c9c*/ 	.word	0x0000000a
        /*0ca0*/ 	.word	0x00032440
        /*0ca4*/ 	.short	0x010a
        /*0ca6*/ 	.byte	0x3f
	.zero		1


	//   ....[50]....
        /*0ca8*/ 	.word	0x0000ec60
        /*0cac*/ 	.word	0x0000000a
        /*0cb0*/ 	.word	0x00032430
        /*0cb4*/ 	.short	0x0107
        /*0cb6*/ 	.byte	0x3f
	.zero		1


	//   ....[51]....
        /*0cb8*/ 	.word	0x0000ed10
        /*0cbc*/ 	.word	0x0000000a
        /*0cc0*/ 	.word	0x00032430
        /*0cc4*/ 	.short	0x0101
        /*0cc6*/ 	.byte	0x3f
	.zero		1


	//   ....[52]....
        /*0cc8*/ 	.word	0x0000ed40
        /*0ccc*/ 	.word	0x0000000a
        /*0cd0*/ 	.word	0x00032460
        /*0cd4*/ 	.short	0x010a
        /*0cd6*/ 	.byte	0x3f
	.zero		1


	//   ....[53]....
        /*0cd8*/ 	.word	0x0000f260
        /*0cdc*/ 	.word	0x0000000a
        /*0ce0*/ 	.word	0x00032450
        /*0ce4*/ 	.short	0x0107
        /*0ce6*/ 	.byte	0x3f
	.zero		1


	//   ....[54]....
        /*0ce8*/ 	.word	0x0000f310
        /*0cec*/ 	.word	0x0000000a
        /*0cf0*/ 	.word	0x00032450
        /*0cf4*/ 	.short	0x0101
        /*0cf6*/ 	.byte	0x3f
	.zero		1


	//   ....[55]....
        /*0cf8*/ 	.word	0x0000ff50
        /*0cfc*/ 	.word	0x00000005
        /*0d00*/ 	.word	0x00032420
        /*0d04*/ 	.short	0x010a
        /*0d06*/ 	.byte	0x3f
	.zero		1


	//   ....[56]....
        /*0d08*/ 	.word	0x000100f0
        /*0d0c*/ 	.word	0x00000003
        /*0d10*/ 	.word	0x00032440
        /*0d14*/ 	.short	0x010a
        /*0d16*/ 	.byte	0x3f
	.zero		1


	//   ....[57]....
        /*0d18*/ 	.word	0x00010190
        /*0d1c*/ 	.word	0x00000005
        /*0d20*/ 	.word	0x00032440
        /*0d24*/ 	.short	0x010a
        /*0d26*/ 	.byte	0x3f
	.zero		1


	//   ....[58]....
        /*0d28*/ 	.word	0x000101d0
        /*0d2c*/ 	.word	0x00000003
        /*0d30*/ 	.word	0x00032460
        /*0d34*/ 	.short	0x010a
        /*0d36*/ 	.byte	0x3f
	.zero		1


	//   ....[59]....
        /*0d38*/ 	.word	0x00010210
        /*0d3c*/ 	.word	0x00000005
        /*0d40*/ 	.word	0x00032460
        /*0d44*/ 	.short	0x010a
        /*0d46*/ 	.byte	0x3f
	.zero		1


	//   ....[60]....
        /*0d48*/ 	.word	0x00010280
        /*0d4c*/ 	.word	0x00000003
        /*0d50*/ 	.word	0x00032400
        /*0d54*/ 	.short	0x010a
        /*0d56*/ 	.byte	0x3f
	.zero		1


	//   ....[61]....
        /*0d58*/ 	.word	0x000102e0
        /*0d5c*/ 	.word	0x00000004
        /*0d60*/ 	.word	0x00032430
        /*0d64*/ 	.short	0x010a
        /*0d66*/ 	.byte	0x3f
	.zero		1


	//   ....[62]....
        /*0d68*/ 	.word	0x00010340
        /*0d6c*/ 	.word	0x00000005
        /*0d70*/ 	.word	0x00032410
        /*0d74*/ 	.short	0x010a
        /*0d76*/ 	.byte	0x3f
	.zero		1


	//   ....[63]....
        /*0d78*/ 	.word	0x000103a0
        /*0d7c*/ 	.word	0x00000000
        /*0d80*/ 	.word	0x00032450
        /*0d84*/ 	.short	0x010a
        /*0d86*/ 	.byte	0x3f
	.zero		1


	//   ....[64]....
        /*0d88*/ 	.word	0x00010400
        /*0d8c*/ 	.word	0x00000099
        /*0d90*/ 	.word	0x00032430
        /*0d94*/ 	.short	0x010a
        /*0d96*/ 	.byte	0x3f
	.zero		1


	//   ....[65]....
        /*0d98*/ 	.word	0x00010460
        /*0d9c*/ 	.word	0x000000cb
        /*0da0*/ 	.word	0x00032450
        /*0da4*/ 	.short	0x010a
        /*0da6*/ 	.byte	0x3f
	.zero		1


	//   ....[66]....
        /*0da8*/ 	.word	0x00010570
        /*0dac*/ 	.word	0x00000019
        /*0db0*/ 	.word	0x00032440
        /*0db4*/ 	.short	0x010a
        /*0db6*/ 	.byte	0x3f
	.zero		1


	//   ....[67]....
        /*0db8*/ 	.word	0x00012330
        /*0dbc*/ 	.word	0x00000016
        /*0dc0*/ 	.word	0x00032420
        /*0dc4*/ 	.short	0x010a
        /*0dc6*/ 	.byte	0x3f
	.zero		1


	//   ....[68]....
        /*0dc8*/ 	.word	0x00012380
        /*0dcc*/ 	.word	0x00000019
        /*0dd0*/ 	.word	0x00032460
        /*0dd4*/ 	.short	0x010a
        /*0dd6*/ 	.byte	0x3f
	.zero		1


	//   ....[69]....
        /*0dd8*/ 	.word	0x00012cd0
        /*0ddc*/ 	.word	0x0000000a
        /*0de0*/ 	.word	0x00032440
        /*0de4*/ 	.short	0x010a
        /*0de6*/ 	.byte	0x3f
	.zero		1


	//   ....[70]....
        /*0de8*/ 	.word	0x000133a0
        /*0dec*/ 	.word	0x0000000a
        /*0df0*/ 	.word	0x00032460
        /*0df4*/ 	.short	0x010a
        /*0df6*/ 	.byte	0x3f
	.zero		1


	//   ....[71]....
        /*0df8*/ 	.word	0x00014450
        /*0dfc*/ 	.word	0x00000005
        /*0e00*/ 	.word	0x00032420
        /*0e04*/ 	.short	0x010a
        /*0e06*/ 	.byte	0x3f
	.zero		1


	//   ....[72]....
        /*0e08*/ 	.word	0x000145f0
        /*0e0c*/ 	.word	0x00000003
        /*0e10*/ 	.word	0x00032440
        /*0e14*/ 	.short	0x010a
        /*0e16*/ 	.byte	0x3f
	.zero		1


	//   ....[73]....
        /*0e18*/ 	.word	0x00014640
        /*0e1c*/ 	.word	0x00000005
        /*0e20*/ 	.word	0x00032440
        /*0e24*/ 	.short	0x010a
        /*0e26*/ 	.byte	0x3f
	.zero		1


	//   ....[74]....
        /*0e28*/ 	.word	0x00014690
        /*0e2c*/ 	.word	0x00000003
        /*0e30*/ 	.word	0x00032460
        /*0e34*/ 	.short	0x010a
        /*0e36*/ 	.byte	0x3f
	.zero		1


	//----- nvinfo : EIATTR_NUM_MBARRIERS
	.align		4
.L_269:
        /*0e38*/ 	.byte	0x03, 0x38
        /*0e3a*/ 	.short	0x0017


	//----- nvinfo : EIATTR_EXIT_INSTR_OFFSETS
	.align		4
        /*0e3c*/ 	.byte	0x04, 0x1c
        /*0e3e*/ 	.short	(.L_271 - .L_270)


	//   ....[0]....
.L_270:
        /*0e40*/ 	.word	0x000009f0


	//   ....[1]....
        /*0e44*/ 	.word	0x0000a480


	//   ....[2]....
        /*0e48*/ 	.word	0x00010260


	//----- nvinfo : EIATTR_MAX_THREADS
	.align		4
.L_271:
        /*0e4c*/ 	.byte	0x04, 0x05
        /*0e4e*/ 	.short	(.L_273 - .L_272)
.L_272:
        /*0e50*/ 	.word	0x00000180
        /*0e54*/ 	.word	0x00000001
        /*0e58*/ 	.word	0x00000001


	//----- nvinfo : EIATTR_CRS_STACK_SIZE
	.align		4
.L_273:
        /*0e5c*/ 	.byte	0x04, 0x1e
        /*0e5e*/ 	.short	(.L_275 - .L_274)
.L_274:
        /*0e60*/ 	.word	0x00000000


	//----- nvinfo : EIATTR_CBANK_PARAM_SIZE
	.align		4
.L_275:
        /*0e64*/ 	.byte	0x03, 0x19
        /*0e66*/ 	.short	0x0bf0


	//----- nvinfo : EIATTR_PARAM_CBANK
	.align		4
        /*0e68*/ 	.byte	0x04, 0x0a
        /*0e6a*/ 	.short	(.L_277 - .L_276)
	.align		4
.L_276:
        /*0e6c*/ 	.word	index@(.nv.constant0._ZN7cutlass13device_kernelIN5flash11enable_sm90INS1_16FlashAttnFwdSm90INS1_25CollectiveMainloopFwdSm90ILi2EN4cute5tupleIJNS5_1CILi1EEES8_S8_EEENS6_IJNS7_ILi128EEENS7_ILi96EEENS7_ILi64EEEEEELi256ENS_6half_tEfNS_4arch4Sm90ELb0ELb0ELb1ELb1ELb1ELb0ELb1ELb1ELb0ELb1ELb0ELb0EEENS1_21CollectiveEpilogueFwdINS6_IJSA_NS7_ILi256EEESB_EEES9_SE_SG_Li256ELb1ELb1ELb0ELb0EEENS1_36VarlenDynamicPersistentTileSchedulerILi128ELi96ELi256ELi128ELb0ELb1ELb1ELb0ELb1ELb1EEEEEEEEEvNT_6ParamsE)
        /*0e70*/ 	.short	0x0210
        /*0e72*/ 	.short	0x0bf0


	//----- nvinfo : EIATTR_SW_WAR
	.align		4
.L_277:
        /*0e74*/ 	.byte	0x04, 0x36
        /*0e76*/ 	.short	(.L_279 - .L_278)
.L_278:
        /*0e78*/ 	.word	0x00000008
.L_279:


//--------------------- .nv.info._ZN7cutlass13device_kernelIN5flash11enable_sm90INS1_16FlashAttnFwdSm90INS1_25CollectiveMainloopFwdSm90ILi2EN4cute5tupleIJNS5_1CILi1EEES8_S8_EEENS6_IJNS7_ILi128EEENS7_ILi96EEENS7_ILi64EEEEEELi256ENS_6half_tEfNS_4arch4Sm90ELb0ELb0ELb1ELb1ELb1ELb1ELb1ELb1ELb0ELb1ELb0ELb0EEENS1_21CollectiveEpilogueFwdINS6_IJSA_NS7_ILi256EEESB_EEES9_SE_SG_Li256ELb1ELb1ELb0ELb0EEENS1_36VarlenDynamicPersistentTileSchedulerILi128ELi96ELi256ELi128ELb0ELb1ELb1ELb0ELb1ELb1EEEEEEEEEvNT_6ParamsE --------------------------
	.section	.nv.info._ZN7cutlass13device_kernelIN5flash11enable_sm90INS1_16FlashAttnFwdSm90INS1_25CollectiveMainloopFwdSm90ILi2EN4cute5tupleIJNS5_1CILi1EEES8_S8_EEENS6_IJNS7_ILi128EEENS7_ILi96EEENS7_ILi64EEEEEELi256ENS_6half_tEfNS_4arch4Sm90ELb0ELb0ELb1ELb1ELb1ELb1ELb1ELb1ELb0ELb1ELb0ELb0EEENS1_21CollectiveEpilogueFwdINS6_IJSA_NS7_ILi256EEESB_EEES9_SE_SG_Li256ELb1ELb1ELb0ELb0EEENS1_36VarlenDynamicPersistentTileSchedulerILi128ELi96ELi256ELi128ELb0ELb1ELb1ELb0ELb1ELb1EEEEEEEEEvNT_6ParamsE,"",@"SHT_CUDA_INFO"
	.sectionflags	@""
	.align	4


	//----- nvinfo : EIATTR_CUDA_API_VERSION
	.align		4
        /*0000*/ 	.byte	0x04, 0x37
        /*0002*/ 	.short	(.L_281 - .L_280)
.L_280:
        /*0004*/ 	.word	0x00000082


	//----- nvinfo : EIATTR_KPARAM_INFO
	.align		4
.L_281:
        /*0008*/ 	.byte	0x04, 0x17
        /*000a*/ 	.short	(.L_283 - .L_282)
.L_282:
        /*000c*/ 	.word	0x00000000
        /*0010*/ 	.short	0x0000
        /*0012*/ 	.short	0x0070
        /*0014*/ 	.byte	0x00, 0xf0, 0x01, 0x2e


	//----- nvinfo : EIATTR_SPARSE_MMA_MASK
	.align		4
.L_283:
        /*0018*/ 	.byte	0x03, 0x50
        /*001a*/ 	.short	0x0000


	//----- nvinfo : EIATTR_MAXREG_COUNT
	.align		4
        /*001c*/ 	.byte	0x03, 0x1b
        /*001e*/ 	.short	0x00a8


	//----- nvinfo : EIATTR_NUM_BARRIERS
	.align		4
        /*0020*/ 	.byte	0x02, 0x4c
        /*0022*/ 	.byte	0x10
	.zero		1


	//----- nvinfo : EIATTR_EXTERNS
	.align		4
        /*0024*/ 	.byte	0x04, 0x0f
        /*0026*/ 	.short	(.L_285 - .L_284)


	//   ....[0]....
	.align		4
.L_284:
        /*0028*/ 	.word	index@(__assertfail)


	//----- nvinfo : EIATTR_ANNOTATIONS
	.align		4
.L_285:
        /*002c*/ 	.byte	0x04, 0x55
        /*002e*/ 	.short	(.L_287 - .L_286)


	//   ....[0]....
.L_286:
        /* <DEDUP_REMOVED lines=69> */


	//----- nvinfo : EIATTR_MERCURY_ISA_VERSION
	.align		4
.L_287:
        /*0470*/ 	.byte	0x03, 0x5f
        /*0472*/ 	.short	0x0101


	//----- nvinfo : EIATTR_UNUSED_LOAD_BYTE_OFFSET
	.align		4
        /*0474*/ 	.byte	0x04, 0x44
        /*0476*/ 	.short	(.L_289 - .L_288)


	//   ....[0]....
.L_288:
        /*0478*/ 	.word	0x00000a70
        /*047c*/ 	.word	0x0000fff0


	//   ....[1]....
        /*0480*/ 	.word	0x0000ef90
        /*0484*/ 	.word	0x0000fff0


	//----- nvinfo : EIATTR_INT_WARP_WIDE_INSTR_OFFSETS
	.align		4
.L_289:
        /*0488*/ 	.byte	0x04, 0x31
        /*048a*/ 	.short	(.L_291 - .L_290)


	//   ....[0]....
.L_290:
        /*048c*/ 	.word	0x00000120


	//   ....[1]....
        /*0490*/ 	.word	0x00000160


	//   ....[2]....
        /*0494*/ 	.word	0x000001d0


	//   ....[3]....
        /*0498*/ 	.word	0x00000240


	//   ....[4]....
        /*049c*/ 	.word	0x00014340


	//   ....[5]....
        /*04a0*/ 	.word	0x000143d0


	//   ....[6]....
        /*04a4*/ 	.word	0x00018380


	//   ....[7]....
        /*04a8*/ 	.word	0x00018410


	//----- nvinfo : EIATTR_COOP_GROUP_MASK_REGIDS
	.align		4
.L_291:
        /*04ac*/ 	.byte	0x04, 0x29
        /*04ae*/ 	.short	(.L_293 - .L_292)


	//   ....[0]....
.L_292:
        /*04b0*/ 	.word	0xffffffff


	//   ....[1]....
        /*04b4*/ 	.word	0xffffffff


	//   ....[2]....
        /*04b8*/ 	.word	0xffffffff


	//   ....[3]....
        /*04bc*/ 	.word	0xffffffff


	//   ....[4]....
        /*04c0*/ 	.word	0xffffffff


	//   ....[5]....
        /*04c4*/ 	.word	0xffffffff


	//   ....[6]....
        /*04c8*/ 	.word	0xffffffff


	//   ....[7]....
        /*04cc*/ 	.word	0xffffffff


	//   ....[8]....
        /*04d0*/ 	.word	0xffffffff


	//   ....[9]....
        /*04d4*/ 	.word	0xffffffff


	//   ....[10]....
        /*04d8*/ 	.word	0xffffffff


	//   ....[11]....
        /*04dc*/ 	.word	0xffffffff


	//   ....[12]....
        /*04e0*/ 	.word	0xffffffff


	//   ....[13]....
        /*04e4*/ 	.word	0xffffffff


	//   ....[14]....
        /*04e8*/ 	.word	0xffffffff


	//   ....[15]....
        /*04ec*/ 	.word	0xffffffff


	//   ....[16]....
        /*04f0*/ 	.word	0xffffffff


	//   ....[17]....
        /*04f4*/ 	.word	0xffffffff


	//   ....[18]....
        /*04f8*/ 	.word	0xffffffff


	//   ....[19]....
        /*04fc*/ 	.word	0xffffffff


	//   ....[20]....
        /*0500*/ 	.word	0xffffffff


	//   ....[21]....
        /*0504*/ 	.word	0xffffffff


	//   ....[22]....
        /*0508*/ 	.word	0xffffffff


	//   ....[23]....
        /*050c*/ 	.word	0xffffffff


	//   ....[24]....
        /*0510*/ 	.word	0xffffffff


	//   ....[25]....
        /*0514*/ 	.word	0xffffffff


	//   ....[26]....
        /*0518*/ 	.word	0xffffffff


	//   ....[27]....
        /*051c*/ 	.word	0xffffffff


	//   ....[28]....
        /*0520*/ 	.word	0xffffffff


	//   ....[29]....
        /*0524*/ 	.word	0xffffffff


	//   ....[30]....
        /*0528*/ 	.word	0xffffffff


	//   ....[31]....
        /*052c*/ 	.word	0xffffffff


	//   ....[32]....
        /*0530*/ 	.word	0xffffffff


	//   ....[33]....
        /*0534*/ 	.word	0xffffffff


	//   ....[34]....
        /*0538*/ 	.word	0xffffffff


	//   ....[35]....
        /*053c*/ 	.word	0xffffffff


	//   ....[36]....
        /*0540*/ 	.word	0xffffffff


	//   ....[37]....
        /*0544*/ 	.word	0xffffffff


	//   ....[38]....
        /*0548*/ 	.word	0xffffffff


	//   ....[39]....
        /*054c*/ 	.word	0xffffffff


	//   ....[40]....
        /*0550*/ 	.word	0xffffffff


	//   ....[41]....
        /*0554*/ 	.word	0xffffffff


	//   ....[42]....
        /*0558*/ 	.word	0xffffffff


	//   ....[43]....
        /*055c*/ 	.word	0xffffffff


	//   ....[44]....
        /*0560*/ 	.word	0xffffffff


	//   ....[45]....
        /*0564*/ 	.word	0xffffffff


	//   ....[46]....
        /*0568*/ 	.word	0xffffffff


	//   ....[47]....
        /*056c*/ 	.word	0xffffffff


	//   ....[48]....
        /*0570*/ 	.word	0xffffffff


	//   ....[49]....
        /*0574*/ 	.word	0xffffffff


	//   ....[50]....
        /*0578*/ 	.word	0xffffffff


	//   ....[51]....
        /*057c*/ 	.word	0xffffffff


	//   ....[52]....
        /*0580*/ 	.word	0xffffffff


	//   ....[53]....
        /*0584*/ 	.word	0xffffffff


	//   ....[54]....
        /*0588*/ 	.word	0xffffffff


	//   ....[55]....
        /*058c*/ 	.word	0xffffffff


	//   ....[56]....
        /*0590*/ 	.word	0xffffffff


	//   ....[57]....
        /*0594*/ 	.word	0xffffffff


	//   ....[58]....
        /*0598*/ 	.word	0xffffffff


	//   ....[59]....
        /*059c*/ 	.word	0xffffffff


	//   ....[60]....
        /*05a0*/ 	.word	0xffffffff


	//   ....[61]....
        /*05a4*/ 	.word	0xffffffff


	//   ....[62]....
        /*05a8*/ 	.word	0xffffffff


	//   ....[63]....
        /*05ac*/ 	.word	0xffffffff


	//   ....[64]....
        /*05b0*/ 	.word	0xffffffff


	//   ....[65]....
        /*05b4*/ 	.word	0xffffffff


	//   ....[66]....
        /*05b8*/ 	.word	0xffffffff


	//   ....[67]....
        /*05bc*/ 	.word	0xffffffff


	//   ....[68]....
        /*05c0*/ 	.word	0xffffffff


	//   ....[69]....
        /*05c4*/ 	.word	0xffffffff


	//   ....[70]....
        /*05c8*/ 	.word	0xffffffff


	//   ....[71]....
        /*05cc*/ 	.word	0xffffffff


	//   ....[72]....
        /*05d0*/ 	.word	0xffffffff


	//   ....[73]....
        /*05d4*/ 	.word	0xffffffff


	//   ....[74]....
        /*05d8*/ 	.word	0xffffffff


	//   ....[75]....
        /*05dc*/ 	.word	0xffffffff


	//   ....[76]....
        /*05e0*/ 	.word	0xffffffff


	//   ....[77]....
        /*05e4*/ 	.word	0xffffffff


	//   ....[78]....
        /*05e8*/ 	.word	0xffffffff


	//   ....[79]....
        /*05ec*/ 	.word	0xffffffff


	//   ....[80]....
        /*05f0*/ 	.word	0xffffffff


	//   ....[81]....
        /*05f4*/ 	.word	0xffffffff


	//   ....[82]....
        /*05f8*/ 	.word	0xffffffff


	//   ....[83]....
        /*05fc*/ 	.word	0xffffffff


	//   ....[84]....
        /*0600*/ 	.word	0xffffffff


	//   ....[85]....
        /*0604*/ 	.word	0xffffffff


	//   ....[86]....
        /*0608*/ 	.word	0xffffffff


	//   ....[87]....
        /*060c*/ 	.word	0xffffffff


	//   ....[88]....
        /*0610*/ 	.word	0xffffffff


	//   ....[89]....
        /*0614*/ 	.word	0xffffffff


	//   ....[90]....
        /*0618*/ 	.word	0xffffffff


	//   ....[91]....
        /*061c*/ 	.word	0xffffffff


	//   ....[92]....
        /*0620*/ 	.word	0xffffffff


	//   ....[93]....
        /*0624*/ 	.word	0xffffffff


	//   ....[94]....
        /*0628*/ 	.word	0xffffffff


	//   ....[95]....
        /*062c*/ 	.word	0xffffffff


	//   ....[96]....
        /*0630*/ 	.word	0xffffffff


	//   ....[97]....
        /*0634*/ 	.word	0xffffffff


	//   ....[98]....
        /*0638*/ 	.word	0xffffffff


	//   ....[99]....
        /*063c*/ 	.word	0xffffffff


	//   ....[100]....
        /*0640*/ 	.word	0xffffffff


	//   ....[101]....
        /*0644*/ 	.word	0xffffffff


	//   ....[102]....
        /*0648*/ 	.word	0xffffffff


	//   ....[103]....
        /*064c*/ 	.word	0xffffffff


	//   ....[104]....
        /*0650*/ 	.word	0xffffffff


	//   ....[105]....
        /*0654*/ 	.word	0xffffffff


	//   ....[106]....
        /*0658*/ 	.word	0xffffffff


	//   ....[107]....
        /*065c*/ 	.word	0xffffffff


	//   ....[108]....
        /*0660*/ 	.word	0xffffffff


	//   ....[109]....
        /*0664*/ 	.word	0xffffffff


	//   ....[110]....
        /*0668*/ 	.word	0xffffffff


	//   ....[111]....
        /*066c*/ 	.word	0xffffffff


	//   ....[112]....
        /*0670*/ 	.word	0xffffffff


	//   ....[113]....
        /*0674*/ 	.word	0xffffffff


	//   ....[114]....
        /*0678*/ 	.word	0xffffffff


	//   ....[115]....
        /*067c*/ 	.word	0xffffffff


	//   ....[116]....
        /*0680*/ 	.word	0xffffffff


	//   ....[117]....
        /*0684*/ 	.word	0xffffffff


	//   ....[118]....
        /*0688*/ 	.word	0xffffffff


	//   ....[119]....
        /*068c*/ 	.word	0xffffffff


	//   ....[120]....
        /*0690*/ 	.word	0xffffffff


	//   ....[121]....
        /*0694*/ 	.word	0xffffffff


	//   ....[122]....
        /*0698*/ 	.word	0xffffffff


	//   ....[123]....
        /*069c*/ 	.word	0xffffffff


	//   ....[124]....
        /*06a0*/ 	.word	0xffffffff


	//   ....[125]....
        /*06a4*/ 	.word	0xffffffff


	//   ....[126]....
        /*06a8*/ 	.word	0xffffffff


	//   ....[127]....
        /*06ac*/ 	.word	0xffffffff


	//   ....[128]....
        /*06b0*/ 	.word	0xffffffff


	//   ....[129]....
        /*06b4*/ 	.word	0xffffffff


	//   ....[130]....
        /*06b8*/ 	.word	0xffffffff


	//   ....[131]....
        /*06bc*/ 	.word	0xffffffff


	//   ....[132]....
        /*06c0*/ 	.word	0xffffffff


	//   ....[133]....
        /*06c4*/ 	.word	0xffffffff


	//   ....[134]....
        /*06c8*/ 	.word	0xffffffff


	//   ....[135]....
        /*06cc*/ 	.word	0xffffffff


	//   ....[136]....
        /*06d0*/ 	.word	0xffffffff


	//   ....[137]....
        /*06d4*/ 	.word	0xffffffff


	//   ....[138]....
        /*06d8*/ 	.word	0xffffffff


	//   ....[139]....
        /*06dc*/ 	.word	0xffffffff


	//   ....[140]....
        /*06e0*/ 	.word	0xffffffff


	//   ....[141]....
        /*06e4*/ 	.word	0xffffffff


	//   ....[142]....
        /*06e8*/ 	.word	0xffffffff


	//   ....[143]....
        /*06ec*/ 	.word	0xffffffff


	//   ....[144]....
        /*06f0*/ 	.word	0xffffffff


	//   ....[145]....
        /*06f4*/ 	.word	0xffffffff


	//   ....[146]....
        /*06f8*/ 	.word	0xffffffff


	//   ....[147]....
        /*06fc*/ 	.word	0xffffffff


	//   ....[148]....
        /*0700*/ 	.word	0xffffffff


	//   ....[149]....
        /*0704*/ 	.word	0xffffffff


	//   ....[150]....
        /*0708*/ 	.word	0xffffffff


	//   ....[151]....
        /*070c*/ 	.word	0xffffffff


	//   ....[152]....
        /*0710*/ 	.word	0xffffffff


	//   ....[153]....
        /*0714*/ 	.word	0xffffffff


	//   ....[154]....
        /*0718*/ 	.word	0xffffffff


	//   ....[155]....
        /*071c*/ 	.word	0xffffffff


	//   ....[156]....
        /*0720*/ 	.word	0xffffffff


	//   ....[157]....
        /*0724*/ 	.word	0xffffffff


	//   ....[158]....
        /*0728*/ 	.word	0xffffffff


	//   ....[159]....
        /*072c*/ 	.word	0xffffffff


	//   ....[160]....
        /*0730*/ 	.word	0xffffffff


	//   ....[161]....
        /*0734*/ 	.word	0xffffffff


	//   ....[162]....
        /*0738*/ 	.word	0xffffffff


	//   ....[163]....
        /*073c*/ 	.word	0xffffffff


	//   ....[164]....
        /*0740*/ 	.word	0xffffffff


	//   ....[165]....
        /*0744*/ 	.word	0xffffffff


	//   ....[166]....
        /*0748*/ 	.word	0xffffffff


	//   ....[167]....
        /*074c*/ 	.word	0xffffffff


	//   ....[168]....
        /*0750*/ 	.word	0xffffffff


	//   ....[169]....
        /*0754*/ 	.word	0xffffffff


	//   ....[170]....
        /*0758*/ 	.word	0xffffffff


	//   ....[171]....
        /*075c*/ 	.word	0xffffffff


	//   ....[172]....
        /*0760*/ 	.word	0xffffffff


	//   ....[173]....
        /*0764*/ 	.word	0xffffffff


	//   ....[174]....
        /*0768*/ 	.word	0xffffffff


	//   ....[175]....
        /*076c*/ 	.word	0xffffffff


	//   ....[176]....
        /*0770*/ 	.word	0xffffffff


	//   ....[177]....
        /*0774*/ 	.word	0xffffffff


	//   ....[178]....
        /*0778*/ 	.word	0xffffffff


	//   ....[179]....
        /*077c*/ 	.word	0x0500000f


	//   ....[180]....
        /*0780*/ 	.word	0x0500000f


	//   ....[181]....
        /*0784*/ 	.word	0x0500000f


	//   ....[182]....
        /*0788*/ 	.word	0x0500000f


	//   ....[183]....
        /*078c*/ 	.word	0x0500000f


	//   ....[184]....
        /*0790*/ 	.word	0x0500000f


	//   ....[185]....
        /*0794*/ 	.word	0x0500000f


	//   ....[186]....
        /*0798*/ 	.word	0x0500000f


	//   ....[187]....
        /*079c*/ 	.word	0x0500000f


	//   ....[188]....
        /*07a0*/ 	.word	0x0500000f


	//   ....[189]....
        /*07a4*/ 	.word	0x0500000f


	//   ....[190]....
        /*07a8*/ 	.word	0x0500000f


	//   ....[191]....
        /*07ac*/ 	.word	0x0500000f


	//   ....[192]....
        /*07b0*/ 	.word	0x0500000f


	//   ....[193]....
        /*07b4*/ 	.word	0x0500000f


	//   ....[194]....
        /*07b8*/ 	.word	0x0500000f


	//   ....[195]....
        /*07bc*/ 	.word	0x0500000f


	//   ....[196]....
        /*07c0*/ 	.word	0x0500000f


	//   ....[197]....
        /*07c4*/ 	.word	0x0500000f


	//   ....[198]....
        /*07c8*/ 	.word	0x0500000f


	//   ....[199]....
        /*07cc*/ 	.word	0x0500000f


	//   ....[200]....
        /*07d0*/ 	.word	0x0500000f


	//   ....[201]....
        /*07d4*/ 	.word	0x0500000f


	//   ....[202]....
        /*07d8*/ 	.word	0x0500000f


	//   ....[203]....
        /*07dc*/ 	.word	0x0500000f


	//   ....[204]....
        /*07e0*/ 	.word	0x0500000f


	//   ....[205]....
        /*07e4*/ 	.word	0x0500000f


	//   ....[206]....
        /*07e8*/ 	.word	0x0500000f


	//   ....[207]....
        /*07ec*/ 	.word	0x0500000f


	//   ....[208]....
        /*07f0*/ 	.word	0x0500000f


	//   ....[209]....
        /*07f4*/ 	.word	0x0500000f


	//   ....[210]....
        /*07f8*/ 	.word	0x0500000f


	//   ....[211]....
        /*07fc*/ 	.word	0x0500000f


	//   ....[212]....
        /*0800*/ 	.word	0x0500000f


	//   ....[213]....
        /*0804*/ 	.word	0x0500000f


	//   ....[214]....
        /*0808*/ 	.word	0x0500000f


	//   ....[215]....
        /*080c*/ 	.word	0x0500000f


	//   ....[216]....
        /*0810*/ 	.word	0x0500000f


	//   ....[217]....
        /*0814*/ 	.word	0x0500000f


	//   ....[218]....
        /*0818*/ 	.word	0x0500000f


	//   ....[219]....
        /*081c*/ 	.word	0x0500000f


	//   ....[220]....
        /*0820*/ 	.word	0x0500000f


	//   ....[221]....
        /*0824*/ 	.word	0x0500000f


	//   ....[222]....
        /*0828*/ 	.word	0x0500000f


	//   ....[223]....
        /*082c*/ 	.word	0x0500000f


	//   ....[224]....
        /*0830*/ 	.word	0x0500000f


	//   ....[225]....
        /*0834*/ 	.word	0x0500000f


	//   ....[226]....
        /*0838*/ 	.word	0x0500000f


	//   ....[227]....
        /*083c*/ 	.word	0x0500000f


	//   ....[228]....
        /*0840*/ 	.word	0x0500000f


	//   ....[229]....
        /*0844*/ 	.word	0x0500000f


	//   ....[230]....
        /*0848*/ 	.word	0x0500000f


	//   ....[231]....
        /*084c*/ 	.word	0x0500000f


	//   ....[232]....
        /*0850*/ 	.word	0x0500000f


	//   ....[233]....
        /*0854*/ 	.word	0x0500000f


	//   ....[234]....
        /*0858*/ 	.word	0x0500000f


	//   ....[235]....
        /*085c*/ 	.word	0x0500000f


	//   ....[236]....
        /*0860*/ 	.word	0x0500000f


	//   ....[237]....
        /*0864*/ 	.word	0x0500000f


	//   ....[238]....
        /*0868*/ 	.word	0x0500000f


	//   ....[239]....
        /*086c*/ 	.word	0x0500000f


	//   ....[240]....
        /*0870*/ 	.word	0x0500000f


	//   ....[241]....
        /*0874*/ 	.word	0x0500000f


	//   ....[242]....
        /*0878*/ 	.word	0x0500000f


	//   ....[243]....
        /*087c*/ 	.word	0x0500000f


	//   ....[244]....
        /*0880*/ 	.word	0x0500000f


	//   ....[245]....
        /*0884*/ 	.word	0x0500000f


	//   ....[246]....
        /*0888*/ 	.word	0x0500000f


	//   ....[247]....
        /*088c*/ 	.word	0x0500000f


	//   ....[248]....
        /*0890*/ 	.word	0x0500000f


	//   ....[249]....
        /*0894*/ 	.word	0x0500000f


	//   ....[250]....
        /*0898*/ 	.word	0x0500000f


	//   ....[251]....
        /*089c*/ 	.word	0x0500000f


	//   ....[252]....
        /*08a0*/ 	.word	0x0500000f


	//   ....[253]....
        /*08a4*/ 	.word	0x0500000f


	//   ....[254]....
        /*08a8*/ 	.word	0x0500000f


	//   ....[255]....
        /*08ac*/ 	.word	0x0500000f


	//   ....[0]....
        /*08b0*/ 	.word	0x0500000f


	//   ....[1]....
        /*08b4*/ 	.word	0x0500000f


	//   ....[2]....
        /*08b8*/ 	.word	0x0500000f


	//   ....[3]....
        /*08bc*/ 	.word	0x0500000f


	//   ....[4]....
        /*08c0*/ 	.word	0x0500000f


	//   ....[5]....
        /*08c4*/ 	.word	0x0500000f


	//   ....[6]....
        /*08c8*/ 	.word	0x0500000f


	//   ....[7]....
        /*08cc*/ 	.word	0x0500000f


	//   ....[8]....
        /*08d0*/ 	.word	0x0500000f


	//   ....[9]....
        /*08d4*/ 	.word	0x0500000f


	//   ....[10]....
        /*08d8*/ 	.word	0x0500000f


	//   ....[11]....
        /*08dc*/ 	.word	0x0500000f


	//   ....[12]....
        /*08e0*/ 	.word	0x0500000f


	//   ....[13]....
        /*08e4*/ 	.word	0x0500000f


	//   ....[14]....
        /*08e8*/ 	.word	0x0500000f


	//   ....[15]....
        /*08ec*/ 	.word	0x0500000f


	//   ....[16]....
        /*08f0*/ 	.word	0x0500000f


	//   ....[17]....
        /*08f4*/ 	.word	0x0500000f


	//   ....[18]....
        /*08f8*/ 	.word	0x0500000f


	//   ....[19]....
        /*08fc*/ 	.word	0x0500000f


	//   ....[20]....
        /*0900*/ 	.word	0x0500000f


	//   ....[21]....
        /*0904*/ 	.word	0x0500000f


	//   ....[22]....
        /*0908*/ 	.word	0x0500000f


	//   ....[23]....
        /*090c*/ 	.word	0x0500000f


	//   ....[24]....
        /*0910*/ 	.word	0x0500000f


	//   ....[25]....
        /*0914*/ 	.word	0x0500000f


	//   ....[26]....
        /*0918*/ 	.word	0x0500000f


	//   ....[27]....
        /*091c*/ 	.word	0x0500000f


	//   ....[28]....
        /*0920*/ 	.word	0x0500000f


	//   ....[29]....
        /*0924*/ 	.word	0x0500000f


	//   ....[30]....
        /*0928*/ 	.word	0x0500000f


	//   ....[31]....
        /*092c*/ 	.word	0x0500000f


	//   ....[32]....
        /*0930*/ 	.word	0x0500000f


	//   ....[33]....
        /*0934*/ 	.word	0x0500000f


	//   ....[34]....
        /*0938*/ 	.word	0x0500000f


	//   ....[35]....
        /*093c*/ 	.word	0x0500000f


	//   ....[36]....
        /*0940*/ 	.word	0x0500000f


	//   ....[37]....
        /*0944*/ 	.word	0x0500000f


	//   ....[38]....
        /*0948*/ 	.word	0x0500000f


	//   ....[39]....
        /*094c*/ 	.word	0x0500000f


	//   ....[40]....
        /*0950*/ 	.word	0x0500000f


	//   ....[41]....
        /*0954*/ 	.word	0x0500000f


	//   ....[42]....
        /*0958*/ 	.word	0x0500000f


	//   ....[43]....
        /*095c*/ 	.word	0x0500000f


	//   ....[44]....
        /*0960*/ 	.word	0x0500000f


	//   ....[45]....
        /*0964*/ 	.word	0x0500000f


	//   ....[46]....
        /*0968*/ 	.word	0x0500000f


	//   ....[47]....
        /*096c*/ 	.word	0x0500000f


	//   ....[48]....
        /*0970*/ 	.word	0x0500000f


	//   ....[49]....
        /*0974*/ 	.word	0x0500000f


	//   ....[50]....
        /*0978*/ 	.word	0x0500000f


	//   ....[51]....
        /*097c*/ 	.word	0x0500000f


	//----- nvinfo : EIATTR_COOP_GROUP_INSTR_OFFSETS
	.align		4
.L_293:
        /*0980*/ 	.byte	0x04, 0x28
        /*0982*/ 	.short	(.L_295 - .L_294)


	//   ....[0]....
.L_294:
        /*0984*/ 	.word	0x00000060


	//   ....[1]....
        /*0988*/ 	.word	0x00000130


	//   ....[2]....
        /*098c*/ 	.word	0x000001f0


	//   ....[3]....
        /*0990*/ 	.word	0x000003c0


	//   ....[4]....
        /*0994*/ 	.word	0x00000520


	//   ....[5]....
        /*0998*/ 	.word	0x00000640


	//   ....[6]....
        /*099c*/ 	.word	0x000007a0


	//   ....[7]....
        /*09a0*/ 	.word	0x00002c30


	//   ....[8]....
        /*09a4*/ 	.word	0x00002c40


	//   ....[9]....
        /*09a8*/ 	.word	0x000032f0


	//   ....[10]....
        /*09ac*/ 	.word	0x00003300


	//   ....[11]....
        /*09b0*/ 	.word	0x00003e70


	//   ....[12]....
        /*09b4*/ 	.word	0x00003e80


	//   ....[13]....
        /*09b8*/ 	.word	0x00004600


	//   ....[14]....
        /*09bc*/ 	.word	0x00004610


	//   ....[15]....
        /*09c0*/ 	.word	0x00005000


	//   ....[16]....
        /*09c4*/ 	.word	0x00005010


	//   ....[17]....
        /*09c8*/ 	.word	0x00005120


	//   ....[18]....
        /*09cc*/ 	.word	0x00005130


	//   ....[19]....
        /*09d0*/ 	.word	0x000054e0


	//   ....[20]....
        /*09d4*/ 	.word	0x00005510


	//   ....[21]....
        /*09d8*/ 	.word	0x000057e0


	//   ....[22]....
        /*09dc*/ 	.word	0x00005800


	//   ....[23]....
        /*09e0*/ 	.word	0x00006190


	//   ....[24]....
        /*09e4*/ 	.word	0x00006710


	//   ....[25]....
        /*09e8*/ 	.word	0x00006720


	//   ....[26]....
        /*09ec*/ 	.word	0x00006730


	//   ....[27]....
        /*09f0*/ 	.word	0x00006740


	//   ....[28]....
        /*09f4*/ 	.word	0x000077a0


	//   ....[29]....
        /*09f8*/ 	.word	0x000077b0


	//   ....[30]....
        /*09fc*/ 	.word	0x000077c0


	//   ....[31]....
        /*0a00*/ 	.word	0x000077d0


	//   ....[32]....
        /*0a04*/ 	.word	0x0000a6e0


	//   ....[33]....
        /*0a08*/ 	.word	0x0000a7c0


	//   ....[34]....
        /*0a0c*/ 	.word	0x0000a7f0


	//   ....[35]....
        /*0a10*/ 	.word	0x0000a870


	//   ....[36]....
        /*0a14*/ 	.word	0x0000c9f0


	//   ....[37]....
        /*0a18*/ 	.word	0x0000ca50


	//   ....[38]....
        /*0a1c*/ 	.word	0x0000d4d0


	//   ....[39]....
        /*0a20*/ 	.word	0x0000d540


	//   ....[40]....
        /*0a24*/ 	.word	0x0000e510


	//   ....[41]....
        /*0a28*/ 	.word	0x0000e570


	//   ....[42]....
        /*0a2c*/ 	.word	0x0000e5d0


	//   ....[43]....
        /*0a30*/ 	.word	0x0000e5f0


	//   ....[44]....
        /*0a34*/ 	.word	0x000100c0


	//   ....[45]....
        /*0a38*/ 	.word	0x000101e0


	//   ....[46]....
        /*0a3c*/ 	.word	0x000104e0


	//   ....[47]....
        /*0a40*/ 	.word	0x00010520


	//   ....[48]....
        /*0a44*/ 	.word	0x00010a50


	//   ....[49]....
        /*0a48*/ 	.word	0x00010ab0


	//   ....[50]....
        /*0a4c*/ 	.word	0x00010bf0


	//   ....[51]....
        /*0a50*/ 	.word	0x00010c10


	//   ....[52]....
        /*0a54*/ 	.word	0x00010d50


	//   ....[53]....
        /*0a58*/ 	.word	0x00010d70


	//   ....[54]....
        /*0a5c*/ 	.word	0x00010ec0


	//   ....[55]....
        /*0a60*/ 	.word	0x00010ee0


	//   ....[56]....
        /*0a64*/ 	.word	0x00011880


	//   ....[57]....
        /*0a68*/ 	.word	0x00011890


	//   ....[58]....
        /*0a6c*/ 	.word	0x00011a30


	//   ....[59]....
        /*0a70*/ 	.word	0x00011a40


	//   ....[60]....
        /*0a74*/ 	.word	0x00011bd0


	//   ....[61]....
        /*0a78*/ 	.word	0x00011be0


	//   ....[62]....
        /*0a7c*/ 	.word	0x00011d70


	//   ....[63]....
        /*0a80*/ 	.word	0x00011d80


	//   ....[64]....
        /*0a84*/ 	.word	0x00011f60


	//   ....[65]....
        /*0a88*/ 	.word	0x00012130


	//   ....[66]....
        /*0a8c*/ 	.word	0x00012160


	//   ....[67]....
        /*0a90*/ 	.word	0x00012190


	//   ....[68]....
        /*0a94*/ 	.word	0x000121c0


	//   ....[69]....
        /*0a98*/ 	.word	0x000121f0


	//   ....[70]....
        /*0a9c*/ 	.word	0x00012220


	//   ....[71]....
        /*0aa0*/ 	.word	0x00012390


	//   ....[72]....
        /*0aa4*/ 	.word	0x000123c0


	//   ....[73]....
        /*0aa8*/ 	.word	0x000123f0


	//   ....[74]....
        /*0aac*/ 	.word	0x00012420


	//   ....[75]....
        /*0ab0*/ 	.word	0x00012450


	//   ....[76]....
        /*0ab4*/ 	.word	0x00012480


	//   ....[77]....
        /*0ab8*/ 	.word	0x00012510


	//   ....[78]....
        /*0abc*/ 	.word	0x00012540


	//   ....[79]....
        /*0ac0*/ 	.word	0x000125c0


	//   ....[80]....
        /*0ac4*/ 	.word	0x000130e0


	//   ....[81]....
        /*0ac8*/ 	.word	0x00014f40


	//   ....[82]....
        /*0acc*/ 	.word	0x00014f60


	//   ....[83]....
        /*0ad0*/ 	.word	0x00014ff0


	//   ....[84]....
        /*0ad4*/ 	.word	0x00015010


	//   ....[85]....
        /*0ad8*/ 	.word	0x00015090


	//   ....[86]....
        /*0adc*/ 	.word	0x000150b0


	//   ....[87]....
        /*0ae0*/ 	.word	0x00015130


	//   ....[88]....
        /*0ae4*/ 	.word	0x00015150


	//   ....[89]....
        /*0ae8*/ 	.word	0x000151d0


	//   ....[90]....
        /*0aec*/ 	.word	0x000151f0


	//   ....[91]....
        /*0af0*/ 	.word	0x00015200


	//   ....[92]....
        /*0af4*/ 	.word	0x00015210


	//   ....[93]....
        /*0af8*/ 	.word	0x000159c0


	//   ....[94]....
        /*0afc*/ 	.word	0x000159f0


	//   ....[95]....
        /*0b00*/ 	.word	0x00015ae0


	//   ....[96]....
        /*0b04*/ 	.word	0x00015af0


	//   ....[97]....
        /*0b08*/ 	.word	0x00015b80


	//   ....[98]....
        /*0b0c*/ 	.word	0x00015b90


	//   ....[99]....
        /*0b10*/ 	.word	0x00015ba0


	//   ....[100]....
        /*0b14*/ 	.word	0x00015c40


	//   ....[101]....
        /*0b18*/ 	.word	0x00015c70


	//   ....[102]....
        /*0b1c*/ 	.word	0x00015cf0


	//   ....[103]....
        /*0b20*/ 	.word	0x00015d20


	//   ....[104]....
        /*0b24*/ 	.word	0x00015da0


	//   ....[105]....
        /*0b28*/ 	.word	0x00015dd0


	//   ....[106]....
        /*0b2c*/ 	.word	0x00015df0


	//   ....[107]....
        /*0b30*/ 	.word	0x00015e40


	//   ....[108]....
        /*0b34*/ 	.word	0x00015e50


	//   ....[109]....
        /*0b38*/ 	.word	0x00016520


	//   ....[110]....
        /*0b3c*/ 	.word	0x00016550


	//   ....[111]....
        /*0b40*/ 	.word	0x00016570


	//   ....[112]....
        /*0b44*/ 	.word	0x00016640


	//   ....[113]....
        /*0b48*/ 	.word	0x00016670


	//   ....[114]....
        /*0b4c*/ 	.word	0x000166e0


	//   ....[115]....
        /*0b50*/ 	.word	0x00016750


	//   ....[116]....
        /*0b54*/ 	.word	0x00016760


	//   ....[117]....
        /*0b58*/ 	.word	0x000167e0


	//   ....[118]....
        /*0b5c*/ 	.word	0x000167f0


	//   ....[119]....
        /*0b60*/ 	.word	0x00016870


	//   ....[120]....
        /*0b64*/ 	.word	0x00016880


	//   ....[121]....
        /*0b68*/ 	.word	0x00016900


	//   ....[122]....
        /*0b6c*/ 	.word	0x00016910


	//   ....[123]....
        /*0b70*/ 	.word	0x00016990


	//   ....[124]....
        /*0b74*/ 	.word	0x000169a0


	//   ....[125]....
        /*0b78*/ 	.word	0x00016ed0


	//   ....[126]....
        /*0b7c*/ 	.word	0x00016ef0


	//   ....[127]....
        /*0b80*/ 	.word	0x00016f20


	//   ....[128]....
        /*0b84*/ 	.word	0x00017000


	//   ....[129]....
        /*0b88*/ 	.word	0x00017010


	//   ....[130]....
        /*0b8c*/ 	.word	0x00017040


	//   ....[131]....
        /*0b90*/ 	.word	0x000170d0


	//   ....[132]....
        /*0b94*/ 	.word	0x00017180


	//   ....[133]....
        /*0b98*/ 	.word	0x00017190


	//   ....[134]....
        /*0b9c*/ 	.word	0x000171c0


	//   ....[135]....
        /*0ba0*/ 	.word	0x000171d0


	//   ....[136]....
        /*0ba4*/ 	.word	0x00017260


	//   ....[137]....
        /*0ba8*/ 	.word	0x000179a0


	//   ....[138]....
        /*0bac*/ 	.word	0x000179c0


	//   ....[139]....
        /*0bb0*/ 	.word	0x00017a10


	//   ....[140]....
        /*0bb4*/ 	.word	0x00017a20


	//   ....[141]....
        /*0bb8*/ 	.word	0x00017a60


	//   ....[142]....
        /*0bbc*/ 	.word	0x00017a70


	//   ....[143]....
        /*0bc0*/ 	.word	0x00017ab0


	//   ....[144]....
        /*0bc4*/ 	.word	0x00017ac0


	//   ....[145]....
        /*0bc8*/ 	.word	0x00017b00


	//   ....[146]....
        /*0bcc*/ 	.word	0x00017b10


	//   ....[147]....
        /*0bd0*/ 	.word	0x00017b20


	//   ....[148]....
        /*0bd4*/ 	.word	0x00017b60


	//   ....[149]....
        /*0bd8*/ 	.word	0x00017ea0


	//   ....[150]....
        /*0bdc*/ 	.word	0x00017ec0


	//   ....[151]....
        /*0be0*/ 	.word	0x00017ed0


	//   ....[152]....
        /*0be4*/ 	.word	0x00017ef0


	//   ....[153]....
        /*0be8*/ 	.word	0x00017f60


	//   ....[154]....
        /*0bec*/ 	.word	0x00017f80


	//   ....[155]....
        /*0bf0*/ 	.word	0x00017fe0


	//   ....[156]....
        /*0bf4*/ 	.word	0x00018000


	//   ....[157]....
        /*0bf8*/ 	.word	0x00018060


	//   ....[158]....
        /*0bfc*/ 	.word	0x00018080


	//   ....[159]....
        /*0c00*/ 	.word	0x000180e0


	//   ....[160]....
        /*0c04*/ 	.word	0x00018100


	//   ....[161]....
        /*0c08*/ 	.word	0x000185f0


	//   ....[162]....
        /*0c0c*/ 	.word	0x00018620


	//   ....[163]....
        /*0c10*/ 	.word	0x00018650


	//   ....[164]....
        /*0c14*/ 	.word	0x00018680


	//   ....[165]....
        /*0c18*/ 	.word	0x000186b0


	//   ....[166]....
        /*0c1c*/ 	.word	0x000186e0


	//   ....[167]....
        /*0c20*/ 	.word	0x00018710


	//   ....[168]....
        /*0c24*/ 	.word	0x00018740


	//   ....[169]....
        /*0c28*/ 	.word	0x000188c0


	//   ....[170]....
        /*0c2c*/ 	.word	0x000188f0


	//   ....[171]....
        /*0c30*/ 	.word	0x00018920


	//   ....[172]....
        /*0c34*/ 	.word	0x00018950


	//   ....[173]....
        /*0c38*/ 	.word	0x00018980


	//   ....[174]....
        /*0c3c*/ 	.word	0x000189b0


	//   ....[175]....
        /*0c40*/ 	.word	0x00018a70


	//   ....[176]....
        /*0c44*/ 	.word	0x00018a90


	//   ....[177]....
        /*0c48*/ 	.word	0x00018b00


	//   ....[178]....
        /*0c4c*/ 	.word	0x00018f70


	//   ....[179]....
        /*0c50*/ 	.word	0x00019290


	//   ....[180]....
        /*0c54*/ 	.word	0x00019320


	//   ....[181]....
        /*0c58*/ 	.word	0x000193c0


	//   ....[182]....
        /*0c5c*/ 	.word	0x00019450


	//   ....[183]....
        /*0c60*/ 	.word	0x00019540


	//   ....[184]....
        /*0c64*/ 	.word	0x000195d0


	//   ....[185]....
        /*0c68*/ 	.word	0x00019670


	//   ....[186]....
        /*0c6c*/ 	.word	0x00019700


	//   ....[187]....
        /*0c70*/ 	.word	0x000197f0


	//   ....[188]....
        /*0c74*/ 	.word	0x00019880


	//   ....[189]....
        /*0c78*/ 	.word	0x00019910


	//   ....[190]....
        /*0c7c*/ 	.word	0x000199a0


	//   ....[191]....
        /*0c80*/ 	.word	0x00019ad0


	//   ....[192]....
        /*0c84*/ 	.word	0x00019b70


	//   ....[193]....
        /*0c88*/ 	.word	0x00019c00


	//   ....[194]....
        /*0c8c*/ 	.word	0x00019c50


	//   ....[195]....
        /*0c90*/ 	.word	0x00019ca0


	//   ....[196]....
        /*0c94*/ 	.word	0x00019d80


	//   ....[197]....
        /*0c98*/ 	.word	0x00019e10


	//   ....[198]....
        /*0c9c*/ 	.word	0x00019e60


	//   ....[199]....
        /*0ca0*/ 	.word	0x00019eb0


	//   ....[200]....
        /*0ca4*/ 	.word	0x0001a110


	//   ....[201]....
        /*0ca8*/ 	.word	0x0001a160


	//   ....[202]....
        /*0cac*/ 	.word	0x0001a1f0


	//   ....[203]....
        /*0cb0*/ 	.word	0x0001a280


	//   ....[204]....
        /*0cb4*/ 	.word	0x0001a310


	//   ....[205]....
        /*0cb8*/ 	.word	0x0001a3a0


	//   ....[206]....
        /*0cbc*/ 	.word	0x0001a430


	//   ....[207]....
        /*0cc0*/ 	.word	0x0001a4c0


	//   ....[208]....
        /*0cc4*/ 	.word	0x0001a580


	//   ....[209]....
        /*0cc8*/ 	.word	0x0001a860


	//   ....[210]....
        /*0ccc*/ 	.word	0x0001a950


	//   ....[211]....
        /*0cd0*/ 	.word	0x0001a9f0


	//   ....[212]....
        /*0cd4*/ 	.word	0x0001aa50


	//   ....[213]....
        /*0cd8*/ 	.word	0x0001ab40


	//   ....[214]....
        /*0cdc*/ 	.word	0x0001abb0


	//   ....[215]....
        /*0ce0*/ 	.word	0x0001aca0


	//   ....[216]....
        /*0ce4*/ 	.word	0x0001ad10


	//   ....[217]....
        /*0ce8*/ 	.word	0x0001ae00


	//   ....[218]....
        /*0cec*/ 	.word	0x0001ae70


	//   ....[219]....
        /*0cf0*/ 	.word	0x0001af60


	//   ....[220]....
        /*0cf4*/ 	.word	0x0001afd0


	//   ....[221]....
        /*0cf8*/ 	.word	0x0001b070


	//   ....[222]....
        /*0cfc*/ 	.word	0x0001b160


	//   ....[223]....
        /*0d00*/ 	.word	0x0001b220


	//   ....[224]....
        /*0d04*/ 	.word	0x0001b280


	//   ....[225]....
        /*0d08*/ 	.word	0x0001b370


	//   ....[226]....
        /*0d0c*/ 	.word	0x0001b3d0


	//   ....[227]....
        /*0d10*/ 	.word	0x0001b4c0


	//   ....[228]....
        /*0d14*/ 	.word	0x0001b520


	//   ....[229]....
        /*0d18*/ 	.word	0x0001b620


	//   ....[230]....
        /*0d1c*/ 	.word	0x0001b690


	//   ....[231]....
        /*0d20*/ 	.word	0x0001b730


	//   ....[232]....
        /*0d24*/ 	.word	0x0001b800


	//   ....[233]....
        /*0d28*/ 	.word	0x0001b8a0


	//   ....[234]....
        /*0d2c*/ 	.word	0x0001b970


	//   ....[235]....
        /*0d30*/ 	.word	0x0001ba10


	//   ....[236]....
        /*0d34*/ 	.word	0x0001bac0


	//   ....[237]....
        /*0d38*/ 	.word	0x0001bba0


	//   ....[238]....
        /*0d3c*/ 	.word	0x0001bdd0


	//   ....[239]....
        /*0d40*/ 	.word	0x0001be80


	//   ....[240]....
        /*0d44*/ 	.word	0x0001bf50


	//   ....[241]....
        /*0d48*/ 	.word	0x0001c040


	//   ....[242]....
        /*0d4c*/ 	.word	0x0001c100


	//   ....[243]....
        /*0d50*/ 	.word	0x0001c1c0


	//   ....[244]....
        /*0d54*/ 	.word	0x0001c280


	//   ....[245]....
        /*0d58*/ 	.word	0x0001c340


	//   ....[246]....
        /*0d5c*/ 	.word	0x0001c400


	//   ....[247]....
        /*0d60*/ 	.word	0x0001c4c0


	//   ....[248]....
        /*0d64*/ 	.word	0x0001c580


	//   ....[249]....
        /*0d68*/ 	.word	0x0001c640


	//   ....[250]....
        /*0d6c*/ 	.word	0x0001c700


	//   ....[251]....
        /*0d70*/ 	.word	0x0001c7b0


	//   ....[252]....
        /*0d74*/ 	.word	0x0001c810


	//   ....[253]....
        /*0d78*/ 	.word	0x0001c8f0


	//   ....[254]....
        /*0d7c*/ 	.word	0x0001ca30


	//   ....[255]....
        /*0d80*/ 	.word	0x0001cb10


	//   ....[0]....
        /*0d84*/ 	.word	0x0001cb90


	//   ....[1]....
        /*0d88*/ 	.word	0x0001ccc0


	//   ....[2]....
        /*0d8c*/ 	.word	0x0001cd20


	//   ....[3]....
        /*0d90*/ 	.word	0x0001ce30


	//   ....[4]....
        /*0d94*/ 	.word	0x0001ce90


	//   ....[5]....
        /*0d98*/ 	.word	0x0001cfa0


	//   ....[6]....
        /*0d9c*/ 	.word	0x0001d000


	//   ....[7]....
        /*0da0*/ 	.word	0x0001d110


	//   ....[8]....
        /*0da4*/ 	.word	0x0001d170


	//   ....[9]....
        /*0da8*/ 	.word	0x0001d230


	//   ....[10]....
        /*0dac*/ 	.word	0x0001d390


	//   ....[11]....
        /*0db0*/ 	.word	0x0001d430


	//   ....[12]....
        /*0db4*/ 	.word	0x0001d490


	//   ....[13]....
        /*0db8*/ 	.word	0x0001d540


	//   ....[14]....
        /*0dbc*/ 	.word	0x0001d5a0


	//   ....[15]....
        /*0dc0*/ 	.word	0x0001d650


	//   ....[16]....
        /*0dc4*/ 	.word	0x0001d6b0


	//   ....[17]....
        /*0dc8*/ 	.word	0x0001d760


	//   ....[18]....
        /*0dcc*/ 	.word	0x0001d7c0


	//   ....[19]....
        /*0dd0*/ 	.word	0x0001d870


	//   ....[20]....
        /*0dd4*/ 	.word	0x0001d8d0


	//   ....[21]....
        /*0dd8*/ 	.word	0x0001d980


	//   ....[22]....
        /*0ddc*/ 	.word	0x0001da70


	//   ....[23]....
        /*0de0*/ 	.word	0x0001db10


	//   ....[24]....
        /*0de4*/ 	.word	0x0001db70


	//   ....[25]....
        /*0de8*/ 	.word	0x0001dc40


	//   ....[26]....
        /*0dec*/ 	.word	0x0001dca0


	//   ....[27]....
        /*0df0*/ 	.word	0x0001dd70


	//   ....[28]....
        /*0df4*/ 	.word	0x0001ddd0


	//   ....[29]....
        /*0df8*/ 	.word	0x0001dea0


	//   ....[30]....
        /*0dfc*/ 	.word	0x0001df00


	//   ....[31]....
        /*0e00*/ 	.word	0x0001dfd0


	//   ....[32]....
        /*0e04*/ 	.word	0x0001e030


	//   ....[33]....
        /*0e08*/ 	.word	0x0001e100


	//   ....[34]....
        /*0e0c*/ 	.word	0x0001e190


	//   ....[35]....
        /*0e10*/ 	.word	0x0001e230


	//   ....[36]....
        /*0e14*/ 	.word	0x0001e350


	//   ....[37]....
        /*0e18*/ 	.word	0x0001e3c0


	//   ....[38]....
        /*0e1c*/ 	.word	0x0001e430


	//   ....[39]....
        /*0e20*/ 	.word	0x0001e4a0


	//   ....[40]....
        /*0e24*/ 	.word	0x0001e510


	//   ....[41]....
        /*0e28*/ 	.word	0x0001e590


	//   ....[42]....
        /*0e2c*/ 	.word	0x0001e620


	//   ....[43]....
        /*0e30*/ 	.word	0x0001e6b0


	//   ....[44]....
        /*0e34*/ 	.word	0x0001e720


	//   ....[45]....
        /*0e38*/ 	.word	0x0001e790


	//   ....[46]....
        /*0e3c*/ 	.word	0x0001e800


	//   ....[47]....
        /*0e40*/ 	.word	0x0001e880


	//   ....[48]....
        /*0e44*/ 	.word	0x0001e8f0


	//   ....[49]....
        /*0e48*/ 	.word	0x0001e990


	//   ....[50]....
        /*0e4c*/ 	.word	0x0001ea20


	//   ....[51]....
        /*0e50*/ 	.word	0x0001eb40


	//----- nvinfo : EIATTR_REG_RECONFIG
	.align		4
.L_295:
        /*0e54*/ 	.byte	0x01, 0x54
	.zero		2


	//----- nvinfo : EIATTR_SYSCALL_OFFSETS
	.align		4
        /*0e58*/ 	.byte	0x04, 0x46
        /*0e5a*/ 	.short	(.L_297 - .L_296)


	//   ....[0]....
.L_296:
        /*0e5c*/ 	.word	0x00001810


	//   ....[1]....
        /*0e60*/ 	.word	0x00001960


	//   ....[2]....
        /*0e64*/ 	.word	0x00006300


	//   ....[3]....
        /*0e68*/ 	.word	0x00006680


	//   ....[4]....
        /*0e6c*/ 	.word	0x00014530


	//   ....[5]....
        /*0e70*/ 	.word	0x00014680


	//   ....[6]....
        /*0e74*/ 	.word	0x00014770


	//   ....[7]....
        /*0e78*/ 	.word	0x000155d0


	//   ....[8]....
        /*0e7c*/ 	.word	0x00016120


	//----- nvinfo : EIATTR_MBARRIER_INSTR_OFFSETS
	.align		4
.L_297:
        /*0e80*/ 	.byte	0x04, 0x39
        /*0e82*/ 	.short	(.L_299 - .L_298)


	//   ....[0]....
.L_298:
        /*0e84*/ 	.word	0x00000260
        /*0e88*/ 	.word	0x000000ff
        /*0e8c*/ 	.word	0x00032400
        /*0e90*/ 	.short	0x0100
        /*0e92*/ 	.byte	0x08
	.zero		1


	//   ....[1]....
        /*0e94*/ 	.word	0x00000270
        /*0e98*/ 	.word	0x000000ff
        /*0e9c*/ 	.word	0x00032410
        /*0ea0*/ 	.short	0x0100
        /*0ea2*/ 	.byte	0x08
	.zero		1


	//   ....[2]....
        /*0ea4*/ 	.word	0x00000280
        /*0ea8*/ 	.word	0x000000ff
        /*0eac*/ 	.word	0x00032420
        /*0eb0*/ 	.short	0x0100
        /*0eb2*/ 	.byte	0x08
	.zero		1


	//   ....[3]....
        /*0eb4*/ 	.word	0x00000370
        /*0eb8*/ 	.word	0x000000ff
        /*0ebc*/ 	.word	0x00032430
        /*0ec0*/ 	.short	0x0100
        /*0ec2*/ 	.byte	0x08
	.zero		1


	//   ....[4]....
        /*0ec4*/ 	.word	0x00000380
        /*0ec8*/ 	.word	0x000000ff
        /*0ecc*/ 	.word	0x00032440
        /*0ed0*/ 	.short	0x0100
        /*0ed2*/ 	.byte	0x08
	.zero		1


	//   ....[5]....
        /*0ed4*/ 	.word	0x00000390
        /*0ed8*/ 	.word	0x000000ff
        /*0edc*/ 	.word	0x00032438
        /*0ee0*/ 	.short	0x0100
        /*0ee2*/ 	.byte	0x08
	.zero		1


	//   ....[6]....
        /*0ee4*/ 	.word	0x000003a0
        /*0ee8*/ 	.word	0x000000ff
        /*0eec*/ 	.word	0x00032448
        /*0ef0*/ 	.short	0x0100
        /*0ef2*/ 	.byte	0x08
	.zero		1


	//   ....[7]....
        /*0ef4*/ 	.word	0x000004d0
        /*0ef8*/ 	.word	0x000000ff
        /*0efc*/ 	.word	0x00032450
        /*0f00*/ 	.short	0x0100
        /*0f02*/ 	.byte	0x08
	.zero		1


	//   ....[8]....
        /*0f04*/ 	.word	0x000004e0
        /*0f08*/ 	.word	0x000000ff
        /*0f0c*/ 	.word	0x00032460
        /*0f10*/ 	.short	0x0100
        /*0f12*/ 	.byte	0x08
	.zero		1


	//   ....[9]....
        /*0f14*/ 	.word	0x000004f0
        /*0f18*/ 	.word	0x000000ff
        /*0f1c*/ 	.word	0x00032458
        /*0f20*/ 	.short	0x0100
        /*0f22*/ 	.byte	0x08
	.zero		1


	//   ....[10]....
        /*0f24*/ 	.word	0x00000500
        /*0f28*/ 	.word	0x000000ff
        /*0f2c*/ 	.word	0x00032468
        /*0f30*/ 	.short	0x0100
        /*0f32*/ 	.byte	0x08
	.zero		1


	//   ....[11]....
        /*0f34*/ 	.word	0x000005f0
        /*0f38*/ 	.word	0x000000ff
        /*0f3c*/ 	.word	0x00032470
        /*0f40*/ 	.short	0x0100
        /*0f42*/ 	.byte	0x06
	.zero		1


	//   ....[12]....
        /*0f44*/ 	.word	0x00000600
        /*0f48*/ 	.word	0x000000ff
        /*0f4c*/ 	.word	0x00032480
        /*0f50*/ 	.short	0x0100
        /*0f52*/ 	.byte	0x06
	.zero		1


	//   ....[13]....
        /*0f54*/ 	.word	0x00000610
        /*0f58*/ 	.word	0x000000ff
        /*0f5c*/ 	.word	0x00032478
        /*0f60*/ 	.short	0x0100
        /*0f62*/ 	.byte	0x06
	.zero		1


	//   ....[14]....
        /*0f64*/ 	.word	0x00000620
        /*0f68*/ 	.word	0x000000ff
        /*0f6c*/ 	.word	0x00032488
        /*0f70*/ 	.short	0x0100
        /*0f72*/ 	.byte	0x06
	.zero		1


	//   ....[15]....
        /*0f74*/ 	.word	0x00000750
        /*0f78*/ 	.word	0x000000ff
        /*0f7c*/ 	.word	0x00032490
        /*0f80*/ 	.short	0x0100
        /*0f82*/ 	.byte	0x08
	.zero		1


	//   ....[16]....
        /*0f84*/ 	.word	0x00000760
        /*0f88*/ 	.word	0x000000ff
        /*0f8c*/ 	.word	0x000324a0
        /*0f90*/ 	.short	0x0100
        /*0f92*/ 	.byte	0x08
	.zero		1


	//   ....[17]....
        /*0f94*/ 	.word	0x00000770
        /*0f98*/ 	.word	0x000000ff
        /*0f9c*/ 	.word	0x00032498
        /*0fa0*/ 	.short	0x0100
        /*0fa2*/ 	.byte	0x08
	.zero		1


	//   ....[18]....
        /*0fa4*/ 	.word	0x00000780
        /*0fa8*/ 	.word	0x000000ff
        /*0fac*/ 	.word	0x000324a8
        /*0fb0*/ 	.short	0x0100
        /*0fb2*/ 	.byte	0x08
	.zero		1


	//   ....[19]....
        /*0fb4*/ 	.word	0x000008b0
        /*0fb8*/ 	.word	0x000000ff
        /*0fbc*/ 	.word	0x000324b0
        /*0fc0*/ 	.short	0x0100
        /*0fc2*/ 	.byte	0x08
	.zero		1


	//   ....[20]....
        /*0fc4*/ 	.word	0x000008c0
        /*0fc8*/ 	.word	0x000000ff
        /*0fcc*/ 	.word	0x000324c0
        /*0fd0*/ 	.short	0x0100
        /*0fd2*/ 	.byte	0x08
	.zero		1


	//   ....[21]....
        /*0fd4*/ 	.word	0x000008d0
        /*0fd8*/ 	.word	0x000000ff
        /*0fdc*/ 	.word	0x000324b8
        /*0fe0*/ 	.short	0x0100
        /*0fe2*/ 	.byte	0x08
	.zero		1


	//   ....[22]....
        /*0fe4*/ 	.word	0x000008e0
        /*0fe8*/ 	.word	0x000000ff
        /*0fec*/ 	.word	0x000324c8
        /*0ff0*/ 	.short	0x0100
        /*0ff2*/ 	.byte	0x08
	.zero		1


	//   ....[23]....
        /*0ff4*/ 	.word	0x00002be0
        /*0ff8*/ 	.word	0x00000004
        /*0ffc*/ 	.word	0x00032490
        /*1000*/ 	.short	0x010a
        /*1002*/ 	.byte	0x3f
	.zero		1


	//   ....[24]....
        /*1004*/ 	.word	0x00003e10
        /*1008*/ 	.word	0x00000004
        /*100c*/ 	.word	0x00032490
        /*1010*/ 	.short	0x010a
        /*1012*/ 	.byte	0x3f
	.zero		1


	//   ....[25]....
        /*1014*/ 	.word	0x00004e40
        /*1018*/ 	.word	0x00000004
        /*101c*/ 	.word	0x00032490
        /*1020*/ 	.short	0x010a
        /*1022*/ 	.byte	0x3f
	.zero		1


	//   ....[26]....
        /*1024*/ 	.word	0x000052f0
        /*1028*/ 	.word	0x0000000b
        /*102c*/ 	.word	0x00000000
        /*1030*/ 	.short	0x0101
        /*1032*/ 	.byte	0x3f
	.zero		1


	//   ....[27]....
        /*1034*/ 	.word	0x00005330
        /*1038*/ 	.word	0x00000004
        /*103c*/ 	.word	0x000324b0
        /*1040*/ 	.short	0x010a
        /*1042*/ 	.byte	0x3f
	.zero		1


	//   ....[28]....
        /*1044*/ 	.word	0x00005b70
        /*1048*/ 	.word	0x00000004
        /*104c*/ 	.word	0x00000000
        /*1050*/ 	.short	0x0101
        /*1052*/ 	.byte	0x3f
	.zero		1


	//   ....[29]....
        /*1054*/ 	.word	0x000063a0
        /*1058*/ 	.word	0x00000013
        /*105c*/ 	.word	0x00032400
        /*1060*/ 	.short	0x010a
        /*1062*/ 	.byte	0x3f
	.zero		1


	//   ....[30]....
        /*1064*/ 	.word	0x000063f0
        /*1068*/ 	.word	0x00000013
        /*106c*/ 	.word	0x00032400
        /*1070*/ 	.short	0x010a
        /*1072*/ 	.byte	0x3f
	.zero		1


	//   ....[31]....
        /*1074*/ 	.word	0x00006a60
        /*1078*/ 	.word	0x00000013
        /*107c*/ 	.word	0x00032400
        /*1080*/ 	.short	0x010a
        /*1082*/ 	.byte	0x3f
	.zero		1


	//   ....[32]....
        /*1084*/ 	.word	0x000079a0
        /*1088*/ 	.word	0x00000013
        /*108c*/ 	.word	0x00032400
        /*1090*/ 	.short	0x010a
        /*1092*/ 	.byte	0x3f
	.zero		1


	//   ....[33]....
        /*1094*/ 	.word	0x00008890
        /*1098*/ 	.word	0x00000003
        /*109c*/ 	.word	0x00032430
        /*10a0*/ 	.short	0x010a
        /*10a2*/ 	.byte	0x3f
	.zero		1


	//   ....[34]....
        /*10a4*/ 	.word	0x00008900
        /*10a8*/ 	.word	0x00000003
        /*10ac*/ 	.word	0x00032430
        /*10b0*/ 	.short	0x010a
        /*10b2*/ 	.byte	0x3f
	.zero		1


	//   ....[35]....
        /*10b4*/ 	.word	0x00008d00
        /*10b8*/ 	.word	0x00000013
        /*10bc*/ 	.word	0x00032410
        /*10c0*/ 	.short	0x010a
        /*10c2*/ 	.byte	0x3f
	.zero		1


	//   ....[36]....
        /*10c4*/ 	.word	0x00008d50
        /*10c8*/ 	.word	0x00000003
        /*10cc*/ 	.word	0x00032450
        /*10d0*/ 	.short	0x010a
        /*10d2*/ 	.byte	0x3f
	.zero		1


	//   ....[37]....
        /*10d4*/ 	.word	0x00008d90
        /*10d8*/ 	.word	0x00000003
        /*10dc*/ 	.word	0x00032450
        /*10e0*/ 	.short	0x010a
        /*10e2*/ 	.byte	0x3f
	.zero		1


	//   ....[38]....
        /*10e4*/ 	.word	0x0000aac0
        /*10e8*/ 	.word	0x00000005
        /*10ec*/ 	.word	0x00000000
        /*10f0*/ 	.short	0x0101
        /*10f2*/ 	.byte	0x3f
	.zero		1


	//   ....[39]....
        /*10f4*/ 	.word	0x0000b640
        /*10f8*/ 	.word	0x00000003
        /*10fc*/ 	.word	0x00000000
        /*1100*/ 	.short	0x0101
        /*1102*/ 	.byte	0x3f
	.zero		1


	//   ....[40]....
        /*1104*/ 	.word	0x0000b750
        /*1108*/ 	.word	0x00000003
        /*110c*/ 	.word	0x00032430
        /*1110*/ 	.short	0x010a
        /*1112*/ 	.byte	0x3f
	.zero		1


	//   ....[41]....
        /*1114*/ 	.word	0x0000b7c0
        /*1118*/ 	.word	0x00000003
        /*111c*/ 	.word	0x00032430
        /*1120*/ 	.short	0x010a
        /*1122*/ 	.byte	0x3f
	.zero		1


	//   ....[42]....
        /*1124*/ 	.word	0x0000ba70
        /*1128*/ 	.word	0x00000003
        /*112c*/ 	.word	0x00032450
        /*1130*/ 	.short	0x010a
        /*1132*/ 	.byte	0x3f
	.zero		1


	//   ....[43]....
        /*1134*/ 	.word	0x0000bab0
        /*1138*/ 	.word	0x00000003
        /*113c*/ 	.word	0x00032450
        /*1140*/ 	.short	0x010a
        /*1142*/ 	.byte	0x3f
	.zero		1


	//   ....[44]....
        /*1144*/ 	.word	0x0000d7b0
        /*1148*/ 	.word	0x00000007
        /*114c*/ 	.word	0x00000000
        /*1150*/ 	.short	0x0101
        /*1152*/ 	.byte	0x3f
	.zero		1


	//   ....[45]....
        /*1154*/ 	.word	0x0000e4d0
        /*1158*/ 	.word	0x00000003
        /*115c*/ 	.word	0x00000000
        /*1160*/ 	.short	0x0101
        /*1162*/ 	.byte	0x3f
	.zero		1


	//   ....[46]....
        /*1164*/ 	.word	0x00010a70
        /*1168*/ 	.word	0x00000000
        /*116c*/ 	.word	0x00000000
        /*1170*/ 	.short	0x0101
        /*1172*/ 	.byte	0x3f
	.zero		1


	//   ....[47]....
        /*1174*/ 	.word	0x000131c0
        /*1178*/ 	.word	0x00000017
        /*117c*/ 	.word	0x00032420
        /*1180*/ 	.short	0x010a
        /*1182*/ 	.byte	0x3f
	.zero		1


	//   ....[48]....
        /*1184*/ 	.word	0x00013270
        /*1188*/ 	.word	0x00000003
        /*118c*/ 	.word	0x000324a0
        /*1190*/ 	.short	0x010a
        /*1192*/ 	.byte	0x3f
	.zero		1


	//   ....[49]....
        /*1194*/ 	.word	0x000134a0
        /*1198*/ 	.word	0x00000003
        /*119c*/ 	.word	0x000324c0
        /*11a0*/ 	.short	0x010a
        /*11a2*/ 	.byte	0x3f
	.zero		1


	//   ....[50]....
        /*11a4*/ 	.word	0x00013ad0
        /*11a8*/ 	.word	0x00000006
        /*11ac*/ 	.word	0x000324a0
        /*11b0*/ 	.short	0x010a
        /*11b2*/ 	.byte	0x3f
	.zero		1


	//   ....[51]....
        /*11b4*/ 	.word	0x00013cf0
        /*11b8*/ 	.word	0x00000006
        /*11bc*/ 	.word	0x000324c0
        /*11c0*/ 	.short	0x010a
        /*11c2*/ 	.byte	0x3f
	.zero		1


	//   ....[52]....
        /*11c4*/ 	.word	0x00014c80
        /*11c8*/ 	.word	0x0000001e
        /*11cc*/ 	.word	0x00032440
        /*11d0*/ 	.short	0x010a
        /*11d2*/ 	.byte	0x3f
	.zero		1


	//   ....[53]....
        /*11d4*/ 	.word	0x00015310
        /*11d8*/ 	.word	0x0000001e
        /*11dc*/ 	.word	0x00032430
        /*11e0*/ 	.short	0x0107
        /*11e2*/ 	.byte	0x3f
	.zero		1


	//   ....[54]....
        /*11e4*/ 	.word	0x000153e0
        /*11e8*/ 	.word	0x0000001e
        /*11ec*/ 	.word	0x00032430
        /*11f0*/ 	.short	0x0101
        /*11f2*/ 	.byte	0x3f
	.zero		1


	//   ....[55]....
        /*11f4*/ 	.word	0x00015f60
        /*11f8*/ 	.word	0x00000017
        /*11fc*/ 	.word	0x00032400
        /*1200*/ 	.short	0x0107
        /*1202*/ 	.byte	0x3f
	.zero		1


	//   ....[56]....
        /*1204*/ 	.word	0x00015ff0
        /*1208*/ 	.word	0x00000017
        /*120c*/ 	.word	0x00032400
        /*1210*/ 	.short	0x0101
        /*1212*/ 	.byte	0x3f
	.zero		1


	//   ....[57]....
        /*1214*/ 	.word	0x00016a90
        /*1218*/ 	.word	0x00000017
        /*121c*/ 	.word	0x00032410
        /*1220*/ 	.short	0x0107
        /*1222*/ 	.byte	0x3f
	.zero		1


	//   ....[58]....
        /*1224*/ 	.word	0x00016b90
        /*1228*/ 	.word	0x00000017
        /*122c*/ 	.word	0x00032410
        /*1230*/ 	.short	0x0101
        /*1232*/ 	.byte	0x3f
	.zero		1


	//   ....[59]....
        /*1234*/ 	.word	0x00016bb0
        /*1238*/ 	.word	0x00000017
        /*123c*/ 	.word	0x00032420
        /*1240*/ 	.short	0x010a
        /*1242*/ 	.byte	0x3f
	.zero		1


	//   ....[60]....
        /*1244*/ 	.word	0x00016c90
        /*1248*/ 	.word	0x0000001e
        /*124c*/ 	.word	0x00032460
        /*1250*/ 	.short	0x010a
        /*1252*/ 	.byte	0x3f
	.zero		1


	//   ....[61]....
        /*1254*/ 	.word	0x000173e0
        /*1258*/ 	.word	0x0000001e
        /*125c*/ 	.word	0x00032450
        /*1260*/ 	.short	0x0107
        /*1262*/ 	.byte	0x3f
	.zero		1


	//   ....[62]....
        /*1264*/ 	.word	0x000174b0
        /*1268*/ 	.word	0x0000001e
        /*126c*/ 	.word	0x00032450
        /*1270*/ 	.short	0x0101
        /*1272*/ 	.byte	0x3f
	.zero		1


	//   ....[63]....
        /*1274*/ 	.word	0x00017800
        /*1278*/ 	.word	0x00000004
        /*127c*/ 	.word	0x00032440
        /*1280*/ 	.short	0x010a
        /*1282*/ 	.byte	0x3f
	.zero		1


	//   ....[64]....
        /*1284*/ 	.word	0x00017be0
        /*1288*/ 	.word	0x00000004
        /*128c*/ 	.word	0x00032430
        /*1290*/ 	.short	0x0107
        /*1292*/ 	.byte	0x3f
	.zero		1


	//   ....[65]....
        /*1294*/ 	.word	0x00017ca0
        /*1298*/ 	.word	0x00000004
        /*129c*/ 	.word	0x00032430
        /*12a0*/ 	.short	0x0101
        /*12a2*/ 	.byte	0x3f
	.zero		1


	//   ....[66]....
        /*12a4*/ 	.word	0x00017cd0
        /*12a8*/ 	.word	0x00000004
        /*12ac*/ 	.word	0x00032460
        /*12b0*/ 	.short	0x010a
        /*12b2*/ 	.byte	0x3f
	.zero		1


	//   ....[67]....
        /*12b4*/ 	.word	0x000181f0
        /*12b8*/ 	.word	0x00000004
        /*12bc*/ 	.word	0x00032450
        /*12c0*/ 	.short	0x0107
        /*12c2*/ 	.byte	0x3f
	.zero		1


	//   ....[68]....
        /*12c4*/ 	.word	0x000182b0
        /*12c8*/ 	.word	0x00000004
        /*12cc*/ 	.word	0x00032450
        /*12d0*/ 	.short	0x0101
        /*12d2*/ 	.byte	0x3f
	.zero		1


	//   ....[69]....
        /*12d4*/ 	.word	0x00018ef0
        /*12d8*/ 	.word	0x00000005
        /*12dc*/ 	.word	0x00032420
        /*12e0*/ 	.short	0x010a
        /*12e2*/ 	.byte	0x3f
	.zero		1


	//   ....[70]....
        /*12e4*/ 	.word	0x00019060
        /*12e8*/ 	.word	0x00000003
        /*12ec*/ 	.word	0x00032440
        /*12f0*/ 	.short	0x010a
        /*12f2*/ 	.byte	0x3f
	.zero		1


	//   ....[71]....
        /*12f4*/ 	.word	0x00019100
        /*12f8*/ 	.word	0x00000019
        /*12fc*/ 	.word	0x00032440
        /*1300*/ 	.short	0x010a
        /*1302*/ 	.byte	0x3f
	.zero		1


	//   ....[72]....
        /*1304*/ 	.word	0x00019140
        /*1308*/ 	.word	0x00000003
        /*130c*/ 	.word	0x00032460
        /*1310*/ 	.short	0x010a
        /*1312*/ 	.byte	0x3f
	.zero		1


	//   ....[73]....
        /*1314*/ 	.word	0x00019180
        /*1318*/ 	.word	0x00000019
        /*131c*/ 	.word	0x00032460
        /*1320*/ 	.short	0x010a
        /*1322*/ 	.byte	0x3f
	.zero		1


	//   ....[74]....
        /*1324*/ 	.word	0x000191e0
        /*1328*/ 	.word	0x00000004
        /*132c*/ 	.word	0x00032490
        /*1330*/ 	.short	0x010a
        /*1332*/ 	.byte	0x3f
	.zero		1


	//   ....[75]....
        /*1334*/ 	.word	0x00019490
        /*1338*/ 	.word	0x00000004
        /*133c*/ 	.word	0x00032490
        /*1340*/ 	.short	0x010a
        /*1342*/ 	.byte	0x3f
	.zero		1


	//   ....[76]....
        /*1344*/ 	.word	0x00019740
        /*1348*/ 	.word	0x00000004
        /*134c*/ 	.word	0x00032490
        /*1350*/ 	.short	0x010a
        /*1352*/ 	.byte	0x3f
	.zero		1


	//   ....[77]....
        /*1354*/ 	.word	0x000199d0
        /*1358*/ 	.word	0x00000004
        /*135c*/ 	.word	0x000324b0
        /*1360*/ 	.short	0x010a
        /*1362*/ 	.byte	0x3f
	.zero		1


	//   ....[78]....
        /*1364*/ 	.word	0x00019cd0
        /*1368*/ 	.word	0x00000013
        /*136c*/ 	.word	0x00032400
        /*1370*/ 	.short	0x010a
        /*1372*/ 	.byte	0x3f
	.zero		1


	//   ....[79]....
        /*1374*/ 	.word	0x00019ee0
        /*1378*/ 	.word	0x00000013
        /*137c*/ 	.word	0x00032400
        /*1380*/ 	.short	0x010a
        /*1382*/ 	.byte	0x3f
	.zero		1


	//   ....[80]....
        /*1384*/ 	.word	0x00019f30
        /*1388*/ 	.word	0x00000003
        /*138c*/ 	.word	0x00032430
        /*1390*/ 	.short	0x010a
        /*1392*/ 	.byte	0x3f
	.zero		1


	//   ....[81]....
        /*1394*/ 	.word	0x00019f80
        /*1398*/ 	.word	0x00000013
        /*139c*/ 	.word	0x00032410
        /*13a0*/ 	.short	0x010a
        /*13a2*/ 	.byte	0x3f
	.zero		1


	//   ....[82]....
        /*13a4*/ 	.word	0x00019fd0
        /*13a8*/ 	.word	0x00000003
        /*13ac*/ 	.word	0x00032450
        /*13b0*/ 	.short	0x010a
        /*13b2*/ 	.byte	0x3f
	.zero		1


	//   ....[83]....
        /*13b4*/ 	.word	0x0001a020
        /*13b8*/ 	.word	0x00000003
        /*13bc*/ 	.word	0x00032430
        /*13c0*/ 	.short	0x010a
        /*13c2*/ 	.byte	0x3f
	.zero		1


	//   ....[84]....
        /*13c4*/ 	.word	0x0001a070
        /*13c8*/ 	.word	0x00000003
        /*13cc*/ 	.word	0x00032450
        /*13d0*/ 	.short	0x010a
        /*13d2*/ 	.byte	0x3f
	.zero		1


	//   ....[85]....
        /*13d4*/ 	.word	0x0001a640
        /*13d8*/ 	.word	0x00000017
        /*13dc*/ 	.word	0x00032420
        /*13e0*/ 	.short	0x010a
        /*13e2*/ 	.byte	0x3f
	.zero		1


	//   ....[86]....
        /*13e4*/ 	.word	0x0001a690
        /*13e8*/ 	.word	0x00000003
        /*13ec*/ 	.word	0x000324a0
        /*13f0*/ 	.short	0x010a
        /*13f2*/ 	.byte	0x3f
	.zero		1


	//   ....[87]....
        /*13f4*/ 	.word	0x0001a6e0
        /*13f8*/ 	.word	0x00000003
        /*13fc*/ 	.word	0x000324c0
        /*1400*/ 	.short	0x010a
        /*1402*/ 	.byte	0x3f
	.zero		1


	//   ....[88]....
        /*1404*/ 	.word	0x0001a730
        /*1408*/ 	.word	0x00000006
        /*140c*/ 	.word	0x000324a0
        /*1410*/ 	.short	0x010a
        /*1412*/ 	.byte	0x3f
	.zero		1


	//   ....[89]....
        /*1414*/ 	.word	0x0001a780
        /*1418*/ 	.word	0x00000006
        /*141c*/ 	.word	0x000324c0
        /*1420*/ 	.short	0x010a
        /*1422*/ 	.byte	0x3f
	.zero		1


	//   ....[90]....
        /*1424*/ 	.word	0x0001a8a0
        /*1428*/ 	.word	0x0000001e
        /*142c*/ 	.word	0x00032440
        /*1430*/ 	.short	0x010a
        /*1432*/ 	.byte	0x3f
	.zero		1


	//   ....[91]....
        /*1434*/ 	.word	0x0001c930
        /*1438*/ 	.word	0x00000017
        /*143c*/ 	.word	0x00032420
        /*1440*/ 	.short	0x010a
        /*1442*/ 	.byte	0x3f
	.zero		1


	//   ....[92]....
        /*1444*/ 	.word	0x0001c980
        /*1448*/ 	.word	0x0000001e
        /*144c*/ 	.word	0x00032460
        /*1450*/ 	.short	0x010a
        /*1452*/ 	.byte	0x3f
	.zero		1


	//   ....[93]....
        /*1454*/ 	.word	0x0001d2e0
        /*1458*/ 	.word	0x00000004
        /*145c*/ 	.word	0x00032440
        /*1460*/ 	.short	0x010a
        /*1462*/ 	.byte	0x3f
	.zero		1


	//   ....[94]....
        /*1464*/ 	.word	0x0001d9c0
        /*1468*/ 	.word	0x00000004
        /*146c*/ 	.word	0x00032460
        /*1470*/ 	.short	0x010a
        /*1472*/ 	.byte	0x3f
	.zero		1


	//   ....[95]....
        /*1474*/ 	.word	0x0001ea60
        /*1478*/ 	.word	0x00000005
        /*147c*/ 	.word	0x00032420
        /*1480*/ 	.short	0x010a
        /*1482*/ 	.byte	0x3f
	.zero		1


	//   ....[96]....
        /*1484*/ 	.word	0x0001ec00
        /*1488*/ 	.word	0x00000003
        /*148c*/ 	.word	0x00032440
        /*1490*/ 	.short	0x010a
        /*1492*/ 	.byte	0x3f
	.zero		1


	//   ....[97]....
        /*1494*/ 	.word	0x0001ec50
        /*1498*/ 	.word	0x00000019
        /*149c*/ 	.word	0x00032440
        /*14a0*/ 	.short	0x010a
        /*14a2*/ 	.byte	0x3f
	.zero		1


	//   ....[98]....
        /*14a4*/ 	.word	0x0001eca0
        /*14a8*/ 	.word	0x00000003
        /*14ac*/ 	.word	0x00032460
        /*14b0*/ 	.short	0x010a
        /*14b2*/ 	.byte	0x3f
	.zero		1


	//----- nvinfo : EIATTR_NUM_MBARRIERS
	.align		4
.L_299:
        /*14b4*/ 	.byte	0x03, 0x38
        /*14b6*/ 	.short	0x0017


	//----- nvinfo : EIATTR_EXIT_INSTR_OFFSETS
	.align		4
        /*14b8*/ 	.byte	0x04, 0x1c
        /*14ba*/ 	.short	(.L_301 - .L_300)


	//   ....[0]....
.L_300:
        /*14bc*/ 	.word	0x000191d0


	//----- nvinfo : EIATTR_MAX_THREADS
	.align		4
.L_301:
        /*14c0*/ 	.byte	0x04, 0x05
        /*14c2*/ 	.short	(.L_303 - .L_302)
.L_302:
        /*14c4*/ 	.word	0x00000180
        /*14c8*/ 	.word	0x00000001
        /*14cc*/ 	.word	0x00000001


	//----- nvinfo : EIATTR_CRS_STACK_SIZE
	.align		4
.L_303:
        /*14d0*/ 	.byte	0x04, 0x1e
        /*14d2*/ 	.short	(.L_305 - .L_304)
.L_304:
        /*14d4*/ 	.word	0x00000000


	//----- nvinfo : EIATTR_CBANK_PARAM_SIZE
	.align		4
.L_305:
        /*14d8*/ 	.byte	0x03, 0x19
        /*14da*/ 	.short	0x0bf0


	//----- nvinfo : EIATTR_PARAM_CBANK
	.align		4
        /*14dc*/ 	.byte	0x04, 0x0a
        /*14de*/ 	.short	(.L_307 - .L_306)
	.align		4
.L_306:
        /*14e0*/ 	.word	index@(.nv.constant0._ZN7cutlass13device_kernelIN5flash11enable_sm90INS1_16FlashAttnFwdSm90INS1_25CollectiveMainloopFwdSm90ILi2EN4cute5tupleIJNS5_1CILi1EEES8_S8_EEENS6_IJNS7_ILi128EEENS7_ILi96EEENS7_ILi64EEEEEELi256ENS_6half_tEfNS_4arch4Sm90ELb0ELb0ELb1ELb1ELb1ELb1ELb1ELb1ELb0ELb1ELb0ELb0EEENS1_21CollectiveEpilogueFwdINS6_IJSA_NS7_ILi256EEESB_EEES9_SE_SG_Li256ELb1ELb1ELb0ELb0EEENS1_36VarlenDynamicPersistentTileSchedulerILi128ELi96ELi256ELi128ELb0ELb1ELb1ELb0ELb1ELb1EEEEEEEEEvNT_6ParamsE)
        /*14e4*/ 	.short	0x0210
        /*14e6*/ 	.short	0x0bf0


	//----- nvinfo : EIATTR_SW_WAR
	.align		4
.L_307:
        /*14e8*/ 	.byte	0x04, 0x36
        /*14ea*/ 	.short	(.L_309 - .L_308)
.L_308:
        /*14ec*/ 	.word	0x00000008
.L_309:


//--------------------- .nv.info._ZN7cutlass13device_kernelIN5flash11enable_sm90INS1_16FlashAttnFwdSm90INS1_25CollectiveMainloopFwdSm90ILi2EN4cute5tupleIJNS5_1CILi1EEES8_S8_EEENS6_IJNS7_ILi128EEENS7_ILi96EEENS7_ILi64EEEEEELi256ENS_6half_tEfNS_4arch4Sm90ELb0ELb1ELb1ELb0ELb1ELb0ELb0ELb1ELb0ELb1ELb0ELb0EEENS1_21CollectiveEpilogueFwdINS6_IJSA_NS7_ILi256EEESB_EEES9_SE_SG_Li256ELb0ELb1ELb0ELb0EEENS1_30DynamicPersistentTileSchedulerILi256ELi128ELb0ELb1ELb1EEEEEEEEEvNT_6ParamsE --------------------------
	.section	.nv.info._ZN7cutlass13device_kernelIN5flash11enable_sm90INS1_16FlashAttnFwdSm90INS1_25CollectiveMainloopFwdSm90ILi2EN4cute5tupleIJNS5_1CILi1EEES8_S8_EEENS6_IJNS7_ILi128EEENS7_ILi96EEENS7_ILi64EEEEEELi256ENS_6half_tEfNS_4arch4Sm90ELb0ELb1ELb1ELb0ELb1ELb0ELb0ELb1ELb0ELb1ELb0ELb0EEENS1_21CollectiveEpilogueFwdINS6_IJSA_NS7_ILi256EEESB_EEES9_SE_SG_Li256ELb0ELb1ELb0ELb0EEENS1_30DynamicPersistentTileSchedulerILi256ELi128ELb0ELb1ELb1EEEEEEEEEvNT_6ParamsE,"",@"SHT_CUDA_INFO"
	.sectionflags	@""
	.align	4


	//----- nvinfo : EIATTR_CUDA_API_VERSION
	.align		4
        /*0000*/ 	.byte	0x04, 0x37
        /*0002*/ 	.short	(.L_311 - .L_310)
.L_310:
        /*0004*/ 	.word	0x00000082


	//----- nvinfo : EIATTR_KPARAM_INFO
	.align		4
.L_311:
        /*0008*/ 	.byte	0x04, 0x17
        /*000a*/ 	.short	(.L_313 - .L_312)
.L_312:
        /*000c*/ 	.word	0x00000000
        /*0010*/ 	.short	0x0000
        /*0012*/ 	.short	0x0070
        /*0014*/ 	.byte	0x00, 0xf0, 0x01, 0x2a


	//----- nvinfo : EIATTR_SPARSE_MMA_MASK
	.align		4
.L_313:
        /*0018*/ 	.byte	0x03, 0x50
        /*001a*/ 	.short	0x0000


	//----- nvinfo : EIATTR_MAXREG_COUNT
	.align		4
        /*001c*/ 	.byte	0x03, 0x1b
        /*001e*/ 	.short	0x00a8


	//----- nvinfo : EIATTR_NUM_BARRIERS
	.align		4
        /*0020*/ 	.byte	0x02, 0x4c
        /*0022*/ 	.byte	0x10
	.zero		1


	//----- nvinfo : EIATTR_EXTERNS
	.align		4
        /*0024*/ 	.byte	0x04, 0x0f
        /*0026*/ 	.short	(.L_315 - .L_314)


	//   ....[0]....
	.align		4
.L_314:
        /*0028*/ 	.word	index@(__assertfail)


	//----- nvinfo : EIATTR_ANNOTATIONS
	.align		4
.L_315:
        /*002c*/ 	.byte	0x04, 0x55
        /*002e*/ 	.short	(.L_317 - .L_316)


	//   ....[0]....
.L_316:
        /*0030*/ 	.word	0x00000001
        /*0034*/ 	.byte	0x50, 0x12, 0x01, 0x00, 0x01, 0x00, 0x00, 0x00, 0xc0, 0x15, 0x01, 0x00, 0x01, 0x00, 0x00, 0x00
        /*0044*/ 	.byte	0x00, 0x16, 0x01, 0x00, 0x01, 0x00, 0x00, 0x00, 0x60, 0x36, 0x01, 0x00, 0x01, 0x00, 0x00, 0x00
        /*0054*/ 	.byte	0x80, 0x36, 0x01, 0x00, 0x01, 0x00, 0x00, 0x00, 0x20, 0x39, 0x01, 0x00, 0x01, 0x00, 0x00, 0x00
        /*0064*/ 	.byte	0x60, 0x50, 0x01, 0x00, 0x01, 0x00, 0x00, 0x00, 0x00, 0x69, 0x01, 0x00


	//----- nvinfo : EIATTR_MERCURY_ISA_VERSION
	.align		4
.L_317:
        /*0070*/ 	.byte	0x03, 0x5f
        /*0072*/ 	.short	0x0101


	//----- nvinfo : EIATTR_INT_WARP_WIDE_INSTR_OFFSETS
	.align		4
        /*0074*/ 	.byte	0x04, 0x31
        /*0076*/ 	.short	(.L_319 - .L_318)


	//   ....[0]....
.L_318:
        /*0078*/ 	.word	0x000000c0


	//   ....[1]....
        /*007c*/ 	.word	0x000000d0


	//   ....[2]....
        /*0080*/ 	.word	0x00000170


	//   ....[3]....
        /*0084*/ 	.word	0x00011f80


	//   ....[4]....
        /*0088*/ 	.word	0x00012010


	//   ....[5]....
        /*008c*/ 	.word	0x00014df0


	//   ....[6]....
        /*0090*/ 	.word	0x00014e80


	//----- nvinfo : EIATTR_COOP_GROUP_MASK_REGIDS
	.align		4
.L_319:
        /*0094*/ 	.byte	0x04, 0x29
        /*0096*/ 	.short	(.L_321 - .L_320)


	//   ....[0]....
.L_320:
        /*0098*/ 	.word	0xffffffff


	//   ....[1]....
        /*009c*/ 	.word	0xffffffff


	//   ....[2]....
        /*00a0*/ 	.word	0xffffffff


	//   ....[3]....
        /*00a4*/ 	.word	0xffffffff


	//   ....[4]....
        /*00a8*/ 	.word	0xffffffff


	//   ....[5]....
        /*00ac*/ 	.word	0xffffffff


	//   ....[6]....
        /*00b0*/ 	.word	0xffffffff


	//   ....[7]....
        /*00b4*/ 	.word	0xffffffff


	//   ....[8]....
        /*00b8*/ 	.word	0xffffffff


	//   ....[9]....
        /*00bc*/ 	.word	0xffffffff


	//   ....[10]....
        /*00c0*/ 	.word	0xffffffff


	//   ....[11]....
        /*00c4*/ 	.word	0xffffffff


	//   ....[12]....
        /*00c8*/ 	.word	0xffffffff


	//   ....[13]....
        /*00cc*/ 	.word	0xffffffff


	//   ....[14]....
        /*00d0*/ 	.word	0xffffffff


	//   ....[15]....
        /*00d4*/ 	.word	0xffffffff


	//   ....[16]....
        /*00d8*/ 	.word	0xffffffff


	//   ....[17]....
        /*00dc*/ 	.word	0xffffffff


	//   ....[18]....
        /*00e0*/ 	.word	0xffffffff


	//   ....[19]....
        /*00e4*/ 	.word	0xffffffff


	//   ....[20]....
        /*00e8*/ 	.word	0xffffffff


	//   ....[21]....
        /*00ec*/ 	.word	0xffffffff


	//   ....[22]....
        /*00f0*/ 	.word	0xffffffff


	//   ....[23]....
        /*00f4*/ 	.word	0xffffffff


	//   ....[24]....
        /*00f8*/ 	.word	0xffffffff


	//   ....[25]....
        /*00fc*/ 	.word	0xffffffff


	//   ....[26]....
        /*0100*/ 	.word	0xffffffff


	//   ....[27]....
        /*0104*/ 	.word	0xffffffff


	//   ....[28]....
        /*0108*/ 	.word	0xffffffff


	//   ....[29]....
        /*010c*/ 	.word	0xffffffff


	//   ....[30]....
        /*0110*/ 	.word	0xffffffff


	//   ....[31]....
        /*0114*/ 	.word	0xffffffff


	//   ....[32]....
        /*0118*/ 	.word	0xffffffff


	//   ....[33]....
        /*011c*/ 	.word	0xffffffff


	//   ....[34]....
        /*0120*/ 	.word	0xffffffff


	//   ....[35]....
        /*0124*/ 	.word	0xffffffff


	//   ....[36]....
        /*0128*/ 	.word	0xffffffff


	//   ....[37]....
        /*012c*/ 	.word	0xffffffff


	//   ....[38]....
        /*0130*/ 	.word	0xffffffff


	//   ....[39]....
        /*0134*/ 	.word	0xffffffff


	//   ....[40]....
        /*0138*/ 	.word	0xffffffff


	//   ....[41]....
        /*013c*/ 	.word	0xffffffff


	//   ....[42]....
        /*0140*/ 	.word	0xffffffff


	//   ....[43]....
        /*0144*/ 	.word	0xffffffff


	//   ....[44]....
        /*0148*/ 	.word	0xffffffff


	//   ....[45]....
        /*014c*/ 	.word	0xffffffff


	//   ....[46]....
        /*0150*/ 	.word	0xffffffff


	//   ....[47]....
        /*0154*/ 	.word	0xffffffff


	//   ....[48]....
        /*0158*/ 	.word	0xffffffff


	//   ....[49]....
        /*015c*/ 	.word	0xffffffff


	//   ....[50]....
        /*0160*/ 	.word	0xffffffff


	//   ....[51]....
        /*0164*/ 	.word	0xffffffff


	//   ....[52]....
        /*0168*/ 	.word	0xffffffff


	//   ....[53]....
        /*016c*/ 	.word	0xffffffff


	//   ....[54]....
        /*0170*/ 	.word	0xffffffff


	//   ....[55]....
        /*0174*/ 	.word	0xffffffff


	//   ....[56]....
        /*0178*/ 	.word	0xffffffff


	//   ....[57]....
        /*017c*/ 	.word	0xffffffff


	//   ....[58]....
        /*0180*/ 	.word	0xffffffff


	//   ....[59]....
        /*0184*/ 	.word	0xffffffff


	//   ....[60]....
        /*0188*/ 	.word	0xffffffff


	//   ....[61]....
        /*018c*/ 	.word	0xffffffff


	//   ....[62]....
        /*0190*/ 	.word	0xffffffff


	//   ....[63]....
        /*0194*/ 	.word	0xffffffff


	//   ....[64]....
        /*0198*/ 	.word	0xffffffff


	//   ....[65]....
        /*019c*/ 	.word	0xffffffff


	//   ....[66]....
        /*01a0*/ 	.word	0xffffffff


	//   ....[67]....
        /*01a4*/ 	.word	0xffffffff


	//   ....[68]....
        /*01a8*/ 	.word	0xffffffff


	//   ....[69]....
        /*01ac*/ 	.word	0xffffffff


	//   ....[70]....
        /*01b0*/ 	.word	0xffffffff


	//   ....[71]....
        /*01b4*/ 	.word	0xffffffff


	//   ....[72]....
        /*01b8*/ 	.word	0xffffffff


	//   ....[73]....
        /*01bc*/ 	.word	0xffffffff


	//   ....[74]....
        /*01c0*/ 	.word	0xffffffff


	//   ....[75]....
        /*01c4*/ 	.word	0xffffffff


	//   ....[76]....
        /*01c8*/ 	.word	0xffffffff


	//   ....[77]....
        /*01cc*/ 	.word	0xffffffff


	//   ....[78]....
        /*01d0*/ 	.word	0xffffffff


	//   ....[79]....
        /*01d4*/ 	.word	0xffffffff


	//   ....[80]....
        /*01d8*/ 	.word	0xffffffff


	//   ....[81]....
        /*01dc*/ 	.word	0xffffffff


	//   ....[82]....
        /*01e0*/ 	.word	0xffffffff


	//   ....[83]....
        /*01e4*/ 	.word	0xffffffff


	//   ....[84]....
        /*01e8*/ 	.word	0xffffffff


	//   ....[85]....
        /*01ec*/ 	.word	0xffffffff


	//   ....[86]....
        /*01f0*/ 	.word	0xffffffff


	//   ....[87]....
        /*01f4*/ 	.word	0xffffffff


	//   ....[88]....
        /*01f8*/ 	.word	0xffffffff


	//   ....[89]....
        /*01fc*/ 	.word	0xffffffff


	//   ....[90]....
        /*0200*/ 	.word	0xffffffff


	//   ....[91]....
        /*0204*/ 	.word	0xffffffff


	//   ....[92]....
        /*0208*/ 	.word	0xffffffff


	//   ....[93]....
        /*020c*/ 	.word	0xffffffff


	//   ....[94]....
        /*0210*/ 	.word	0xffffffff


	//   ....[95]....
        /*0214*/ 	.word	0xffffffff


	//   ....[96]....
        /*0218*/ 	.word	0xffffffff


	//   ....[97]....
        /*021c*/ 	.word	0xffffffff


	//   ....[98]....
        /*0220*/ 	.word	0xffffffff


	//   ....[99]....
        /*0224*/ 	.word	0xffffffff


	//   ....[100]....
        /*0228*/ 	.word	0xffffffff


	//   ....[101]....
        /*022c*/ 	.word	0xffffffff


	//   ....[102]....
        /*0230*/ 	.word	0xffffffff


	//   ....[103]....
        /*0234*/ 	.word	0xffffffff


	//   ....[104]....
        /*0238*/ 	.word	0xffffffff


	//   ....[105]....
        /*023c*/ 	.word	0xffffffff


	//   ....[106]....
        /*0240*/ 	.word	0xffffffff


	//   ....[107]....
        /*0244*/ 	.word	0xffffffff


	//   ....[108]....
        /*0248*/ 	.word	0xffffffff


	//   ....[109]....
        /*024c*/ 	.word	0xffffffff


	//   ....[110]....
        /*0250*/ 	.word	0xffffffff


	//   ....[111]....
        /*0254*/ 	.word	0xffffffff


	//   ....[112]....
        /*0258*/ 	.word	0xffffffff


	//   ....[113]....
        /*025c*/ 	.word	0xffffffff


	//   ....[114]....
        /*0260*/ 	.word	0xffffffff


	//   ....[115]....
        /*0264*/ 	.word	0xffffffff


	//   ....[116]....
        /*0268*/ 	.word	0xffffffff


	//   ....[117]....
        /*026c*/ 	.word	0xffffffff


	//   ....[118]....
        /*0270*/ 	.word	0xffffffff


	//   ....[119]....
        /*0274*/ 	.word	0xffffffff


	//   ....[120]....
        /*0278*/ 	.word	0x0500000f


	//   ....[121]....
        /*027c*/ 	.word	0x0500000f


	//   ....[122]....
        /*0280*/ 	.word	0x0500000f


	//   ....[123]....
        /*0284*/ 	.word	0x0500000f


	//   ....[124]....
        /*0288*/ 	.word	0x0500000f


	//   ....[125]....
        /*028c*/ 	.word	0x0500000f


	//   ....[126]....
        /*0290*/ 	.word	0x0500000f


	//   ....[127]....
        /*0294*/ 	.word	0x0500000f


	//   ....[128]....
        /*0298*/ 	.word	0x0500000f


	//   ....[129]....
        /*029c*/ 	.word	0x0500000f


	//   ....[130]....
        /*02a0*/ 	.word	0x0500000f


	//   ....[131]....
        /*02a4*/ 	.word	0x0500000f


	//   ....[132]....
        /*02a8*/ 	.word	0x0500000f


	//   ....[133]....
        /*02ac*/ 	.word	0x0500000f


	//   ....[134]....
        /*02b0*/ 	.word	0x0500000f


	//   ....[135]....
        /*02b4*/ 	.word	0x0500000f


	//   ....[136]....
        /*02b8*/ 	.word	0x0500000f


	//   ....[137]....
        /*02bc*/ 	.word	0x0500000f


	//   ....[138]....
        /*02c0*/ 	.word	0x0500000f


	//   ....[139]....
        /*02c4*/ 	.word	0x0500000f


	//   ....[140]....
        /*02c8*/ 	.word	0x0500000f


	//   ....[141]....
        /*02cc*/ 	.word	0x0500000f


	//   ....[142]....
        /*02d0*/ 	.word	0x0500000f


	//   ....[143]....
        /*02d4*/ 	.word	0x0500000f


	//   ....[144]....
        /*02d8*/ 	.word	0x0500000f


	//   ....[145]....
        /*02dc*/ 	.word	0x0500000f


	//   ....[146]....
        /*02e0*/ 	.word	0x0500000f


	//   ....[147]....
        /*02e4*/ 	.word	0x0500000f


	//   ....[148]....
        /*02e8*/ 	.word	0x0500000f


	//   ....[149]....
        /*02ec*/ 	.word	0x0500000f


	//   ....[150]....
        /*02f0*/ 	.word	0x0500000f


	//   ....[151]....
        /*02f4*/ 	.word	0x0500000f


	//   ....[152]....
        /*02f8*/ 	.word	0x0500000f


	//   ....[153]....
        /*02fc*/ 	.word	0x0500000f


	//   ....[154]....
        /*0300*/ 	.word	0x0500000f


	//   ....[155]....
        /*0304*/ 	.word	0x0500000f


	//   ....[156]....
        /*0308*/ 	.word	0x0500000f


	//   ....[157]....
        /*030c*/ 	.word	0x0500000f


	//   ....[158]....
        /*0310*/ 	.word	0x0500000f


	//   ....[159]....
        /*0314*/ 	.word	0x0500000f


	//   ....[160]....
        /*0318*/ 	.word	0x0500000f


	//   ....[161]....
        /*031c*/ 	.word	0x0500000f


	//   ....[162]....
        /*0320*/ 	.word	0x0500000f


	//   ....[163]....
        /*0324*/ 	.word	0x0500000f


	//   ....[164]....
        /*0328*/ 	.word	0x0500000f


	//   ....[165]....
        /*032c*/ 	.word	0x0500000f


	//   ....[166]....
        /*0330*/ 	.word	0x0500000f


	//   ....[167]....
        /*0334*/ 	.word	0x0500000f


	//   ....[168]....
        /*0338*/ 	.word	0x0500000f


	//   ....[169]....
        /*033c*/ 	.word	0x0500000f


	//   ....[170]....
        /*0340*/ 	.word	0x0500000f


	//   ....[171]....
        /*0344*/ 	.word	0x0500000f


	//   ....[172]....
        /*0348*/ 	.word	0x0500000f


	//   ....[173]....
        /*034c*/ 	.word	0x0500000f


	//   ....[174]....
        /*0350*/ 	.word	0x0500000f


	//   ....[175]....
        /*0354*/ 	.word	0x0500000f


	//   ....[176]....
        /*0358*/ 	.word	0x0500000f


	//   ....[177]....
        /*035c*/ 	.word	0x0500000f


	//   ....[178]....
        /*0360*/ 	.word	0x0500000f


	//   ....[179]....
        /*0364*/ 	.word	0x0500000f


	//   ....[180]....
        /*0368*/ 	.word	0x0500000f


	//   ....[181]....
        /*036c*/ 	.word	0x0500000f


	//   ....[182]....
        /*0370*/ 	.word	0x0500000f


	//   ....[183]....
        /*0374*/ 	.word	0x0500000f


	//   ....[184]....
        /*0378*/ 	.word	0x0500000f


	//   ....[185]....
        /*037c*/ 	.word	0x0500000f


	//   ....[186]....
        /*0380*/ 	.word	0x0500000f


	//----- nvinfo : EIATTR_COOP_GROUP_INSTR_OFFSETS
	.align		4
.L_321:
        /*0384*/ 	.byte	0x04, 0x28
        /*0386*/ 	.short	(.L_323 - .L_322)


	//   ....[0]....
.L_322:
        /*0388*/ 	.word	0x00000080


	//   ....[1]....
        /*038c*/ 	.word	0x00000090


	//   ....[2]....
        /*0390*/ 	.word	0x000002d0


	//   ....[3]....
        /*0394*/ 	.word	0x00000430


	//   ....[4]....
        /*0398*/ 	.word	0x00000550


	//   ....[5]....
        /*039c*/ 	.word	0x000006b0


	//   ....[6]....
        /*03a0*/ 	.word	0x00001960


	//   ....[7]....
        /*03a4*/ 	.word	0x000022b0


	//   ....[8]....
        /*03a8*/ 	.word	0x00002b20


	//   ....[9]....
        /*03ac*/ 	.word	0x00003810


	//   ....[10]....
        /*03b0*/ 	.word	0x000038b0


	//   ....[11]....
        /*03b4*/ 	.word	0x00003cb0


	//   ....[12]....
        /*03b8*/ 	.word	0x00003d60


	//   ....[13]....
        /*03bc*/ 	.word	0x00005260


	//   ....[14]....
        /*03c0*/ 	.word	0x00005880


	//   ....[15]....
        /*03c4*/ 	.word	0x000065c0


	//   ....[16]....
        /*03c8*/ 	.word	0x000066e0


	//   ....[17]....
        /*03cc*/ 	.word	0x00006d40


	//   ....[18]....
        /*03d0*/ 	.word	0x00006dd0


	//   ....[19]....
        /*03d4*/ 	.word	0x00008e20


	//   ....[20]....
        /*03d8*/ 	.word	0x00008eb0


	//   ....[21]....
        /*03dc*/ 	.word	0x00009330


	//   ....[22]....
        /*03e0*/ 	.word	0x000094f0


	//   ....[23]....
        /*03e4*/ 	.word	0x0000aea0


	//   ....[24]....
        /*03e8*/ 	.word	0x0000b440


	//   ....[25]....
        /*03ec*/ 	.word	0x0000c210


	//   ....[26]....
        /*03f0*/ 	.word	0x0000c330


	//   ....[27]....
        /*03f4*/ 	.word	0x0000cb40


	//   ....[28]....
        /*03f8*/ 	.word	0x0000cd10


	//   ....[29]....
        /*03fc*/ 	.word	0x0000de60


	//   ....[30]....
        /*0400*/ 	.word	0x0000dee0


	//   ....[31]....
        /*0404*/ 	.word	0x0000df50


	//   ....[32]....
        /*0408*/ 	.word	0x0000dfa0


	//   ....[33]....
        /*040c*/ 	.word	0x0000fad0


	//   ....[34]....
        /*0410*/ 	.word	0x0000fb00


	//   ....[35]....
        /*0414*/ 	.word	0x0000fb30


	//   ....[36]....
        /*0418*/ 	.word	0x0000fb90


	//   ....[37]....
        /*041c*/ 	.word	0x000100a0


	//   ....[38]....
        /*0420*/ 	.word	0x000100d0


	//   ....[39]....
        /*0424*/ 	.word	0x00010210


	//   ....[40]....
        /*0428*/ 	.word	0x00010230


	//   ....[41]....
        /*042c*/ 	.word	0x00010370


	//   ....[42]....
        /*0430*/ 	.word	0x00010390


	//   ....[43]....
        /*0434*/ 	.word	0x000104e0


	//   ....[44]....
        /*0438*/ 	.word	0x00010500


	//   ....[45]....
        /*043c*/ 	.word	0x00010c20


	//   ....[46]....
        /*0440*/ 	.word	0x00010c40


	//   ....[47]....
        /*0444*/ 	.word	0x00010d80


	//   ....[48]....
        /*0448*/ 	.word	0x00010da0


	//   ....[49]....
        /*044c*/ 	.word	0x00010ee0


	//   ....[50]....
        /*0450*/ 	.word	0x00010f00


	//   ....[51]....
        /*0454*/ 	.word	0x00011050


	//   ....[52]....
        /*0458*/ 	.word	0x00011070


	//   ....[53]....
        /*045c*/ 	.word	0x00011280


	//   ....[54]....
        /*0460*/ 	.word	0x000129d0


	//   ....[55]....
        /*0464*/ 	.word	0x000129f0


	//   ....[56]....
        /*0468*/ 	.word	0x00012a00


	//   ....[57]....
        /*046c*/ 	.word	0x00012a40


	//   ....[58]....
        /*0470*/ 	.word	0x00012a90


	//   ....[59]....
        /*0474*/ 	.word	0x00012ab0


	//   ....[60]....
        /*0478*/ 	.word	0x00012b00


	//   ....[61]....
        /*047c*/ 	.word	0x00012b20


	//   ....[62]....
        /*0480*/ 	.word	0x00012b70


	//   ....[63]....
        /*0484*/ 	.word	0x00012b90


	//   ....[64]....
        /*0488*/ 	.word	0x00012bc0


	//   ....[65]....
        /*048c*/ 	.word	0x00012bf0


	//   ....[66]....
        /*0490*/ 	.word	0x00013220


	//   ....[67]....
        /*0494*/ 	.word	0x00013240


	//   ....[68]....
        /*0498*/ 	.word	0x00013270


	//   ....[69]....
        /*049c*/ 	.word	0x000132b0


	//   ....[70]....
        /*04a0*/ 	.word	0x00013300


	//   ....[71]....
        /*04a4*/ 	.word	0x00013320


	//   ....[72]....
        /*04a8*/ 	.word	0x00013370


	//   ....[73]....
        /*04ac*/ 	.word	0x00013390


	//   ....[74]....
        /*04b0*/ 	.word	0x000133e0


	//   ....[75]....
        /*04b4*/ 	.word	0x00013400


	//   ....[76]....
        /*04b8*/ 	.word	0x00013450


	//   ....[77]....
        /*04bc*/ 	.word	0x00013470


	//   ....[78]....
        /*04c0*/ 	.word	0x000134c0


	//   ....[79]....
        /*04c4*/ 	.word	0x000134e0


	//   ....[80]....
        /*04c8*/ 	.word	0x00013510


	//   ....[81]....
        /*04cc*/ 	.word	0x00013530


	//   ....[82]....
        /*04d0*/ 	.word	0x00013960


	//   ....[83]....
        /*04d4*/ 	.word	0x000139b0


	//   ....[84]....
        /*04d8*/ 	.word	0x000139d0


	//   ....[85]....
        /*04dc*/ 	.word	0x00013aa0


	//   ....[86]....
        /*04e0*/ 	.word	0x00013ab0


	//   ....[87]....
        /*04e4*/ 	.word	0x00013ae0


	//   ....[88]....
        /*04e8*/ 	.word	0x00013b70


	//   ....[89]....
        /*04ec*/ 	.word	0x00013c10


	//   ....[90]....
        /*04f0*/ 	.word	0x00013c30


	//   ....[91]....
        /*04f4*/ 	.word	0x00013cd0


	//   ....[92]....
        /*04f8*/ 	.word	0x00013cf0


	//   ....[93]....
        /*04fc*/ 	.word	0x00013d00


	//   ....[94]....
        /*0500*/ 	.word	0x00014420


	//   ....[95]....
        /*0504*/ 	.word	0x00014440


	//   ....[96]....
        /*0508*/ 	.word	0x00014450


	//   ....[97]....
        /*050c*/ 	.word	0x00014460


	//   ....[98]....
        /*0510*/ 	.word	0x00014480


	//   ....[99]....
        /*0514*/ 	.word	0x000144e0


	//   ....[100]....
        /*0518*/ 	.word	0x00014500


	//   ....[101]....
        /*051c*/ 	.word	0x00014510


	//   ....[102]....
        /*0520*/ 	.word	0x00014550


	//   ....[103]....
        /*0524*/ 	.word	0x00014580


	//   ....[104]....
        /*0528*/ 	.word	0x00014590


	//   ....[105]....
        /*052c*/ 	.word	0x000145b0


	//   ....[106]....
        /*0530*/ 	.word	0x00014910


	//   ....[107]....
        /*0534*/ 	.word	0x00014930


	//   ....[108]....
        /*0538*/ 	.word	0x00014940


	//   ....[109]....
        /*053c*/ 	.word	0x00014950


	//   ....[110]....
        /*0540*/ 	.word	0x00014960


	//   ....[111]....
        /*0544*/ 	.word	0x00014980


	//   ....[112]....
        /*0548*/ 	.word	0x000149f0


	//   ....[113]....
        /*054c*/ 	.word	0x00014a10


	//   ....[114]....
        /*0550*/ 	.word	0x00014a70


	//   ....[115]....
        /*0554*/ 	.word	0x00014a80


	//   ....[116]....
        /*0558*/ 	.word	0x00014af0


	//   ....[117]....
        /*055c*/ 	.word	0x00014b60


	//   ....[118]....
        /*0560*/ 	.word	0x00014fa0


	//   ....[119]....
        /*0564*/ 	.word	0x00015180


	//   ....[120]....
        /*0568*/ 	.word	0x000157d0


	//   ....[121]....
        /*056c*/ 	.word	0x000158b0


	//   ....[122]....
        /*0570*/ 	.word	0x00015950


	//   ....[123]....
        /*0574*/ 	.word	0x000159d0


	//   ....[124]....
        /*0578*/ 	.word	0x00015a80


	//   ....[125]....
        /*057c*/ 	.word	0x00015ae0


	//   ....[126]....
        /*0580*/ 	.word	0x00015ba0


	//   ....[127]....
        /*0584*/ 	.word	0x00015c00


	//   ....[128]....
        /*0588*/ 	.word	0x00015cc0


	//   ....[129]....
        /*058c*/ 	.word	0x00015d20


	//   ....[130]....
        /*0590*/ 	.word	0x00015de0


	//   ....[131]....
        /*0594*/ 	.word	0x00015e40


	//   ....[132]....
        /*0598*/ 	.word	0x00015ee0


	//   ....[133]....
        /*059c*/ 	.word	0x00015f70


	//   ....[134]....
        /*05a0*/ 	.word	0x00015fe0


	//   ....[135]....
        /*05a4*/ 	.word	0x00016060


	//   ....[136]....
        /*05a8*/ 	.word	0x00016100


	//   ....[137]....
        /*05ac*/ 	.word	0x00016160


	//   ....[138]....
        /*05b0*/ 	.word	0x00016220


	//   ....[139]....
        /*05b4*/ 	.word	0x00016280


	//   ....[140]....
        /*05b8*/ 	.word	0x00016340


	//   ....[141]....
        /*05bc*/ 	.word	0x000163a0


	//   ....[142]....
        /*05c0*/ 	.word	0x00016460


	//   ....[143]....
        /*05c4*/ 	.word	0x000164c0


	//   ....[144]....
        /*05c8*/ 	.word	0x00016580


	//   ....[145]....
        /*05cc*/ 	.word	0x000165e0


	//   ....[146]....
        /*05d0*/ 	.word	0x000166a0


	//   ....[147]....
        /*05d4*/ 	.word	0x00016700


	//   ....[148]....
        /*05d8*/ 	.word	0x000167a0


	//   ....[149]....
        /*05dc*/ 	.word	0x000168d0


	//   ....[150]....
        /*05e0*/ 	.word	0x000169a0


	//   ....[151]....
        /*05e4*/ 	.word	0x00016a30


	//   ....[152]....
        /*05e8*/ 	.word	0x00016b60


	//   ....[153]....
        /*05ec*/ 	.word	0x00016bc0


	//   ....[154]....
        /*05f0*/ 	.word	0x00016cd0


	//   ....[155]....
        /*05f4*/ 	.word	0x00016d30


	//   ....[156]....
        /*05f8*/ 	.word	0x00016e40


	//   ....[157]....
        /*05fc*/ 	.word	0x00016ea0


	//   ....[158]....
        /*0600*/ 	.word	0x00016fb0


	//   ....[159]....
        /*0604*/ 	.word	0x00017010


	//   ....[160]....
        /*0608*/ 	.word	0x000170d0


	//   ....[161]....
        /*060c*/ 	.word	0x00017230


	//   ....[162]....
        /*0610*/ 	.word	0x000172d0


	//   ....[163]....
        /*0614*/ 	.word	0x00017330


	//   ....[164]....
        /*0618*/ 	.word	0x000173d0


	//   ....[165]....
        /*061c*/ 	.word	0x00017430


	//   ....[166]....
        /*0620*/ 	.word	0x000174e0


	//   ....[167]....
        /*0624*/ 	.word	0x00017540


	//   ....[168]....
        /*0628*/ 	.word	0x000175e0


	//   ....[169]....
        /*062c*/ 	.word	0x00017640


	//   ....[170]....
        /*0630*/ 	.word	0x000176e0


	//   ....[171]....
        /*0634*/ 	.word	0x00017740


	//   ....[172]....
        /*0638*/ 	.word	0x000177e0


	//   ....[173]....
        /*063c*/ 	.word	0x000178c0


	//   ....[174]....
        /*0640*/ 	.word	0x00017960


	//   ....[175]....
        /*0644*/ 	.word	0x000179c0


	//   ....[176]....
        /*0648*/ 	.word	0x00017a90


	//   ....[177]....
        /*064c*/ 	.word	0x00017af0


	//   ....[178]....
        /*0650*/ 	.word	0x00017bc0


	//   ....[179]....
        /*0654*/ 	.word	0x00017c20


	//   ....[180]....
        /*0658*/ 	.word	0x00017cf0


	//   ....[181]....
        /*065c*/ 	.word	0x00017d50


	//   ....[182]....
        /*0660*/ 	.word	0x00017e20


	//   ....[183]....
        /*0664*/ 	.word	0x00017e80


	//   ....[184]....
        /*0668*/ 	.word	0x00017f50


	//   ....[185]....
        /*066c*/ 	.word	0x00017fe0


	//   ....[186]....
        /*0670*/ 	.word	0x00018100


	//----- nvinfo : EIATTR_REG_RECONFIG
	.align		4
.L_323:
        /*0674*/ 	.byte	0x01, 0x54
	.zero		2


	//----- nvinfo : EIATTR_SYSCALL_OFFSETS
	.align		4
        /*0678*/ 	.byte	0x04, 0x46
        /*067a*/ 	.short	(.L_325 - .L_324)


	//   ....[0]....
.L_324:
        /*067c*/ 	.word	0x00001b40


	//   ....[1]....
        /*0680*/ 	.word	0x00012170


	//   ....[2]....
        /*0684*/ 	.word	0x000122c0


	//   ....[3]....
        /*0688*/ 	.word	0x000123b0


	//   ....[4]....
        /*068c*/ 	.word	0x00012ed0


	//----- nvinfo : EIATTR_MBARRIER_INSTR_OFFSETS
	.align		4
.L_325:
        /*0690*/ 	.byte	0x04, 0x39
        /*0692*/ 	.short	(.L_327 - .L_326)


	//   ....[0]....
.L_326:
        /*0694*/ 	.word	0x00000180
        /*0698*/ 	.word	0x000000ff
        /*069c*/ 	.word	0x00022800
        /*06a0*/ 	.short	0x0100
        /*06a2*/ 	.byte	0x08
	.zero		1


	//   ....[1]....
        /*06a4*/ 	.word	0x00000190
        /*06a8*/ 	.word	0x000000ff
        /*06ac*/ 	.word	0x00022820
        /*06b0*/ 	.short	0x0100
        /*06b2*/ 	.byte	0x08
	.zero		1


	//   ....[2]....
        /*06b4*/ 	.word	0x00000280
        /*06b8*/ 	.word	0x000000ff
        /*06bc*/ 	.word	0x00022830
        /*06c0*/ 	.short	0x0100
        /*06c2*/ 	.byte	0x08
	.zero		1


	//   ....[3]....
        /*06c4*/ 	.word	0x00000290
        /*06c8*/ 	.word	0x000000ff
        /*06cc*/ 	.word	0x00022840
        /*06d0*/ 	.short	0x0100
        /*06d2*/ 	.byte	0x08
	.zero		1


	//   ....[4]....
        /*06d4*/ 	.word	0x000002a0
        /*06d8*/ 	.word	0x000000ff
        /*06dc*/ 	.word	0x00022838
        /*06e0*/ 	.short	0x0100
        /*06e2*/ 	.byte	0x08
	.zero		1


	//   ....[5]....
        /*06e4*/ 	.word	0x000002b0
        /*06e8*/ 	.word	0x000000ff
        /*06ec*/ 	.word	0x00022848
        /*06f0*/ 	.short	0x0100
        /*06f2*/ 	.byte	0x08
	.zero		1


	//   ....[6]....
        /*06f4*/ 	.word	0x000003e0
        /*06f8*/ 	.word	0x000000ff
        /*06fc*/ 	.word	0x00022850
        /*0700*/ 	.short	0x0100
        /*0702*/ 	.byte	0x08
	.zero		1


	//   ....[7]....
        /*0704*/ 	.word	0x000003f0
        /*0708*/ 	.word	0x000000ff
        /*070c*/ 	.word	0x00022860
        /*0710*/ 	.short	0x0100
        /*0712*/ 	.byte	0x08
	.zero		1


	//   ....[8]....
        /*0714*/ 	.word	0x00000400
        /*0718*/ 	.word	0x000000ff
        /*071c*/ 	.word	0x00022858
        /*0720*/ 	.short	0x0100
        /*0722*/ 	.byte	0x08
	.zero		1


	//   ....[9]....
        /*0724*/ 	.word	0x00000410
        /*0728*/ 	.word	0x000000ff
        /*072c*/ 	.word	0x00022868
        /*0730*/ 	.short	0x0100
        /*0732*/ 	.byte	0x08
	.zero		1


	//   ....[10]....
        /*0734*/ 	.word	0x00000500
        /*0738*/ 	.word	0x000000ff
        /*073c*/ 	.word	0x00022870
        /*0740*/ 	.short	0x0100
        /*0742*/ 	.byte	0x06
	.zero		1


	//   ....[11]....
        /*0744*/ 	.word	0x00000510
        /*0748*/ 	.word	0x000000ff
        /*074c*/ 	.word	0x00022880
        /*0750*/ 	.short	0x0100
        /*0752*/ 	.byte	0x06
	.zero		1


	//   ....[12]....
        /*0754*/ 	.word	0x00000520
        /*0758*/ 	.word	0x000000ff
        /*075c*/ 	.word	0x00022878
        /*0760*/ 	.short	0x0100
        /*0762*/ 	.byte	0x06
	.zero		1


	//   ....[13]....
        /*0764*/ 	.word	0x00000530
        /*0768*/ 	.word	0x000000ff
        /*076c*/ 	.word	0x00022888
        /*0770*/ 	.short	0x0100
        /*0772*/ 	.byte	0x06
	.zero		1


	//   ....[14]....
        /*0774*/ 	.word	0x00000660
        /*0778*/ 	.word	0x000000ff
        /*077c*/ 	.word	0x00022890
        /*0780*/ 	.short	0x0100
        /*0782*/ 	.byte	0x08
	.zero		1


	//   ....[15]....
        /*0784*/ 	.word	0x00000670
        /*0788*/ 	.word	0x000000ff
        /*078c*/ 	.word	0x000228a0
        /*0790*/ 	.short	0x0100
        /*0792*/ 	.byte	0x08
	.zero		1


	//   ....[16]....
        /*0794*/ 	.word	0x00000680
        /*0798*/ 	.word	0x000000ff
        /*079c*/ 	.word	0x00022898
        /*07a0*/ 	.short	0x0100
        /*07a2*/ 	.byte	0x08
	.zero		1


	//   ....[17]....
        /*07a4*/ 	.word	0x00000690
        /*07a8*/ 	.word	0x000000ff
        /*07ac*/ 	.word	0x000228a8
        /*07b0*/ 	.short	0x0100
        /*07b2*/ 	.byte	0x08
	.zero		1


	//   ....[18]....
        /*07b4*/ 	.word	0x000007d0
        /*07b8*/ 	.word	0x000000ff
        /*07bc*/ 	.word	0x000228b0
        /*07c0*/ 	.short	0x0100
        /*07c2*/ 	.byte	0x08
	.zero		1


	//   ....[19]....
        /*07c4*/ 	.word	0x000007e0
        /*07c8*/ 	.word	0x000000ff
        /*07cc*/ 	.word	0x000228c0
        /*07d0*/ 	.short	0x0100
        /*07d2*/ 	.byte	0x08
	.zero		1


	//   ....[20]....
        /*07d4*/ 	.word	0x000007f0
        /*07d8*/ 	.word	0x000000ff
        /*07dc*/ 	.word	0x000228b8
        /*07e0*/ 	.short	0x0100
        /*07e2*/ 	.byte	0x08
	.zero		1


	//   ....[21]....
        /*07e4*/ 	.word	0x00000800
        /*07e8*/ 	.word	0x000000ff
        /*07ec*/ 	.word	0x000228c8
        /*07f0*/ 	.short	0x0100
        /*07f2*/ 	.byte	0x08
	.zero		1


	//   ....[22]....
        /*07f4*/ 	.word	0x00001bf0
        /*07f8*/ 	.word	0x00000006
        /*07fc*/ 	.word	0x00022800
        /*0800*/ 	.short	0x010a
        /*0802*/ 	.byte	0x3f
	.zero		1


	//   ....[23]....
        /*0804*/ 	.word	0x00001cc0
        /*0808*/ 	.word	0x000000ff
        /*080c*/ 	.word	0x00022830
        /*0810*/ 	.short	0x010a
        /*0812*/ 	.byte	0x18
	.zero		1


	//   ....[24]....
        /*0814*/ 	.word	0x00001d00
        /*0818*/ 	.word	0x000000ff
        /*081c*/ 	.word	0x00022830
        /*0820*/ 	.short	0x010a
        /*0822*/ 	.byte	0x18
	.zero		1


	//   ....[25]....
        /*0824*/ 	.word	0x000023c0
        /*0828*/ 	.word	0x000000ff
        /*082c*/ 	.word	0x00000000
        /*0830*/ 	.short	0x0101
        /*0832*/ 	.byte	0x05
	.zero		1


	//   ....[26]....
        /*0834*/ 	.word	0x000045f0
        /*0838*/ 	.word	0x000000ff
        /*083c*/ 	.word	0x00022850
        /*0840*/ 	.short	0x010a
        /*0842*/ 	.byte	0x18
	.zero		1


	//   ....[27]....
        /*0844*/ 	.word	0x00004630
        /*0848*/ 	.word	0x000000ff
        /*084c*/ 	.word	0x00022850
        /*0850*/ 	.short	0x010a
        /*0852*/ 	.byte	0x18
	.zero		1


	//   ....[28]....
        /*0854*/ 	.word	0x00004980
        /*0858*/ 	.word	0x000000ff
        /*085c*/ 	.word	0x00000000
        /*0860*/ 	.short	0x0101
        /*0862*/ 	.byte	0x18
	.zero		1


	//   ....[29]....
        /*0864*/ 	.word	0x00004d10
        /*0868*/ 	.word	0x000000ff
        /*086c*/ 	.word	0x00022830
        /*0870*/ 	.short	0x010a
        /*0872*/ 	.byte	0x18
	.zero		1


	//   ....[30]....
        /*0874*/ 	.word	0x00004d50
        /*0878*/ 	.word	0x000000ff
        /*087c*/ 	.word	0x00022830
        /*0880*/ 	.short	0x010a
        /*0882*/ 	.byte	0x18
	.zero		1


	//   ....[31]....
        /*0884*/ 	.word	0x00005310
        /*0888*/ 	.word	0x000000ff
        /*088c*/ 	.word	0x00000000
        /*0890*/ 	.short	0x0101
        /*0892*/ 	.byte	0x0a
	.zero		1


	//   ....[32]....
        /*0894*/ 	.word	0x00007eb0
        /*0898*/ 	.word	0x000000ff
        /*089c*/ 	.word	0x00022850
        /*08a0*/ 	.short	0x010a
        /*08a2*/ 	.byte	0x18
	.zero		1


	//   ....[33]....
        /*08a4*/ 	.word	0x00007f00
        /*08a8*/ 	.word	0x000000ff
        /*08ac*/ 	.word	0x00022850
        /*08b0*/ 	.short	0x010a
        /*08b2*/ 	.byte	0x18
	.zero		1


	//   ....[34]....
        /*08b4*/ 	.word	0x000081f0
        /*08b8*/ 	.word	0x000000ff
        /*08bc*/ 	.word	0x00000000
        /*08c0*/ 	.short	0x0101
        /*08c2*/ 	.byte	0x18
	.zero		1


	//   ....[35]....
        /*08c4*/ 	.word	0x000085e0
        /*08c8*/ 	.word	0x000000ff
        /*08cc*/ 	.word	0x00022830
        /*08d0*/ 	.short	0x010a
        /*08d2*/ 	.byte	0x1b
	.zero		1


	//   ....[36]....
        /*08d4*/ 	.word	0x00008620
        /*08d8*/ 	.word	0x000000ff
        /*08dc*/ 	.word	0x00022830
        /*08e0*/ 	.short	0x010a
        /*08e2*/ 	.byte	0x1b
	.zero		1


	//   ....[37]....
        /*08e4*/ 	.word	0x00008b80
        /*08e8*/ 	.word	0x000000ff
        /*08ec*/ 	.word	0x00000000
        /*08f0*/ 	.short	0x0101
        /*08f2*/ 	.byte	0x06
	.zero		1


	//   ....[38]....
        /*08f4*/ 	.word	0x0000a4c0
        /*08f8*/ 	.word	0x000000ff
        /*08fc*/ 	.word	0x00022850
        /*0900*/ 	.short	0x010a
        /*0902*/ 	.byte	0x1b
	.zero		1


	//   ....[39]....
        /*0904*/ 	.word	0x0000a510
        /*0908*/ 	.word	0x000000ff
        /*090c*/ 	.word	0x00022850
        /*0910*/ 	.short	0x010a
        /*0912*/ 	.byte	0x1b
	.zero		1


	//   ....[40]....
        /*0914*/ 	.word	0x0000a7e0
        /*0918*/ 	.word	0x000000ff
        /*091c*/ 	.word	0x00000000
        /*0920*/ 	.short	0x0101
        /*0922*/ 	.byte	0x1b
	.zero		1


	//   ....[41]....
        /*0924*/ 	.word	0x0000a980
        /*0928*/ 	.word	0x000000ff
        /*092c*/ 	.word	0x00022830
        /*0930*/ 	.short	0x010a
        /*0932*/ 	.byte	0x19
	.zero		1


	//   ....[42]....
        /*0934*/ 	.word	0x0000a9c0
        /*0938*/ 	.word	0x000000ff
        /*093c*/ 	.word	0x00022830
        /*0940*/ 	.short	0x010a
        /*0942*/ 	.byte	0x19
	.zero		1


	//   ....[43]....
        /*0944*/ 	.word	0x0000af60
        /*0948*/ 	.word	0x000000ff
        /*094c*/ 	.word	0x00000000
        /*0950*/ 	.short	0x0101
        /*0952*/ 	.byte	0x06
	.zero		1


	//   ....[44]....
        /*0954*/ 	.word	0x0000db00
        /*0958*/ 	.word	0x000000ff
        /*095c*/ 	.word	0x00022850
        /*0960*/ 	.short	0x010a
        /*0962*/ 	.byte	0x19
	.zero		1


	//   ....[45]....
        /*0964*/ 	.word	0x0000db50
        /*0968*/ 	.word	0x000000ff
        /*096c*/ 	.word	0x00022850
        /*0970*/ 	.short	0x010a
        /*0972*/ 	.byte	0x19
	.zero		1


	//   ....[46]....
        /*0974*/ 	.word	0x0000de40
        /*0978*/ 	.word	0x000000ff
        /*097c*/ 	.word	0x00000000
        /*0980*/ 	.short	0x0101
        /*0982*/ 	.byte	0x19
	.zero		1


	//   ....[47]....
        /*0984*/ 	.word	0x000100c0
        /*0988*/ 	.word	0x000000b0
        /*098c*/ 	.word	0x00000000
        /*0990*/ 	.short	0x0101
        /*0992*/ 	.byte	0x3f
	.zero		1


	//   ....[48]....
        /*0994*/ 	.word	0x000127b0
        /*0998*/ 	.word	0x00000016
        /*099c*/ 	.word	0x00022840
        /*09a0*/ 	.short	0x010a
        /*09a2*/ 	.byte	0x3f
	.zero		1


	//   ....[49]....
        /*09a4*/ 	.word	0x00012cb0
        /*09a8*/ 	.word	0x00000016
        /*09ac*/ 	.word	0x00022830
        /*09b0*/ 	.short	0x0107
        /*09b2*/ 	.byte	0x3f
	.zero		1


	//   ....[50]....
        /*09b4*/ 	.word	0x00012d80
        /*09b8*/ 	.word	0x00000016
        /*09bc*/ 	.word	0x00022830
        /*09c0*/ 	.short	0x0101
        /*09c2*/ 	.byte	0x3f
	.zero		1


	//   ....[51]....
        /*09c4*/ 	.word	0x000135f0
        /*09c8*/ 	.word	0x00000011
        /*09cc*/ 	.word	0x00022800
        /*09d0*/ 	.short	0x0107
        /*09d2*/ 	.byte	0x3f
	.zero		1


	//   ....[52]....
        /*09d4*/ 	.word	0x000136e0
        /*09d8*/ 	.word	0x00000011
        /*09dc*/ 	.word	0x00022800
        /*09e0*/ 	.short	0x0101
        /*09e2*/ 	.byte	0x3f
	.zero		1


	//   ....[53]....
        /*09e4*/ 	.word	0x00013700
        /*09e8*/ 	.word	0x00000011
        /*09ec*/ 	.word	0x00022820
        /*09f0*/ 	.short	0x010a
        /*09f2*/ 	.byte	0x3f
	.zero		1


	//   ....[54]....
        /*09f4*/ 	.word	0x00013790
        /*09f8*/ 	.word	0x00000016
        /*09fc*/ 	.word	0x00022860
        /*0a00*/ 	.short	0x010a
        /*0a02*/ 	.byte	0x3f
	.zero		1


	//   ....[55]....
        /*0a04*/ 	.word	0x00013e80
        /*0a08*/ 	.word	0x00000016
        /*0a0c*/ 	.word	0x00022850
        /*0a10*/ 	.short	0x0107
        /*0a12*/ 	.byte	0x3f
	.zero		1


	//   ....[56]....
        /*0a14*/ 	.word	0x00013f50
        /*0a18*/ 	.word	0x00000016
        /*0a1c*/ 	.word	0x00022850
        /*0a20*/ 	.short	0x0101
        /*0a22*/ 	.byte	0x3f
	.zero		1


	//   ....[57]....
        /*0a24*/ 	.word	0x00014280
        /*0a28*/ 	.word	0x0000000a
        /*0a2c*/ 	.word	0x00022840
        /*0a30*/ 	.short	0x010a
        /*0a32*/ 	.byte	0x3f
	.zero		1


	//   ....[58]....
        /*0a34*/ 	.word	0x00014650
        /*0a38*/ 	.word	0x0000000a
        /*0a3c*/ 	.word	0x00022830
        /*0a40*/ 	.short	0x0107
        /*0a42*/ 	.byte	0x3f
	.zero		1


	//   ....[59]....
        /*0a44*/ 	.word	0x00014710
        /*0a48*/ 	.word	0x0000000a
        /*0a4c*/ 	.word	0x00022830
        /*0a50*/ 	.short	0x0101
        /*0a52*/ 	.byte	0x3f
	.zero		1


	//   ....[60]....
        /*0a54*/ 	.word	0x00014740
        /*0a58*/ 	.word	0x0000000a
        /*0a5c*/ 	.word	0x00022860
        /*0a60*/ 	.short	0x010a
        /*0a62*/ 	.byte	0x3f
	.zero		1


	//   ....[61]....
        /*0a64*/ 	.word	0x00014c60
        /*0a68*/ 	.word	0x0000000a
        /*0a6c*/ 	.word	0x00022850
        /*0a70*/ 	.short	0x0107
        /*0a72*/ 	.byte	0x3f
	.zero		1


	//   ....[62]....
        /*0a74*/ 	.word	0x00014d20
        /*0a78*/ 	.word	0x0000000a
        /*0a7c*/ 	.word	0x00022850
        /*0a80*/ 	.short	0x0101
        /*0a82*/ 	.byte	0x3f
	.zero		1


	//   ....[63]....
        /*0a84*/ 	.word	0x00015100
        /*0a88*/ 	.word	0x00000005
        /*0a8c*/ 	.word	0x00022820
        /*0a90*/ 	.short	0x010a
        /*0a92*/ 	.byte	0x3f
	.zero		1


	//   ....[64]....
        /*0a94*/ 	.word	0x00015280
        /*0a98*/ 	.word	0x00000003
        /*0a9c*/ 	.word	0x00022840
        /*0aa0*/ 	.short	0x010a
        /*0aa2*/ 	.byte	0x3f
	.zero		1


	//   ....[65]....
        /*0aa4*/ 	.word	0x00015320
        /*0aa8*/ 	.word	0x00000005
        /*0aac*/ 	.word	0x00022840
        /*0ab0*/ 	.short	0x010a
        /*0ab2*/ 	.byte	0x3f
	.zero		1


	//   ....[66]....
        /*0ab4*/ 	.word	0x00015360
        /*0ab8*/ 	.word	0x00000003
        /*0abc*/ 	.word	0x00022860
        /*0ac0*/ 	.short	0x010a
        /*0ac2*/ 	.byte	0x3f
	.zero		1


	//   ....[67]....
        /*0ac4*/ 	.word	0x000153a0
        /*0ac8*/ 	.word	0x00000005
        /*0acc*/ 	.word	0x00022860
        /*0ad0*/ 	.short	0x010a
        /*0ad2*/ 	.byte	0x3f
	.zero		1


	//   ....[68]....
        /*0ad4*/ 	.word	0x00015400
        /*0ad8*/ 	.word	0x00000006
        /*0adc*/ 	.word	0x00022800
        /*0ae0*/ 	.short	0x010a
        /*0ae2*/ 	.byte	0x3f
	.zero		1


	//   ....[69]....
        /*0ae4*/ 	.word	0x00015460
        /*0ae8*/ 	.word	0x00000000
        /*0aec*/ 	.word	0x00022830
        /*0af0*/ 	.short	0x010a
        /*0af2*/ 	.byte	0x3f
	.zero		1


	//   ....[70]....
        /*0af4*/ 	.word	0x000154c0
        /*0af8*/ 	.word	0x0000000a
        /*0afc*/ 	.word	0x00022850
        /*0b00*/ 	.short	0x010a
        /*0b02*/ 	.byte	0x3f
	.zero		1


	//   ....[71]....
        /*0b04*/ 	.word	0x00015520
        /*0b08*/ 	.word	0x00000004
        /*0b0c*/ 	.word	0x00022830
        /*0b10*/ 	.short	0x010a
        /*0b12*/ 	.byte	0x3f
	.zero		1


	//   ....[72]....
        /*0b14*/ 	.word	0x00015580
        /*0b18*/ 	.word	0x0000000a
        /*0b1c*/ 	.word	0x00022850
        /*0b20*/ 	.short	0x010a
        /*0b22*/ 	.byte	0x3f
	.zero		1


	//   ....[73]....
        /*0b24*/ 	.word	0x000155e0
        /*0b28*/ 	.word	0x00000003
        /*0b2c*/ 	.word	0x00022830
        /*0b30*/ 	.short	0x010a
        /*0b32*/ 	.byte	0x3f
	.zero		1


	//   ....[74]....
        /*0b34*/ 	.word	0x00015640
        /*0b38*/ 	.word	0x00000009
        /*0b3c*/ 	.word	0x00022850
        /*0b40*/ 	.short	0x010a
        /*0b42*/ 	.byte	0x3f
	.zero		1


	//   ....[75]....
        /*0b44*/ 	.word	0x000156a0
        /*0b48*/ 	.word	0x00000004
        /*0b4c*/ 	.word	0x00022830
        /*0b50*/ 	.short	0x010a
        /*0b52*/ 	.byte	0x3f
	.zero		1


	//   ....[76]....
        /*0b54*/ 	.word	0x00015700
        /*0b58*/ 	.word	0x0000000a
        /*0b5c*/ 	.word	0x00022850
        /*0b60*/ 	.short	0x010a
        /*0b62*/ 	.byte	0x3f
	.zero		1


	//   ....[77]....
        /*0b64*/ 	.word	0x00015800
        /*0b68*/ 	.word	0x00000016
        /*0b6c*/ 	.word	0x00022840
        /*0b70*/ 	.short	0x010a
        /*0b72*/ 	.byte	0x3f
	.zero		1


	//   ....[78]....
        /*0b74*/ 	.word	0x000167d0
        /*0b78*/ 	.word	0x00000011
        /*0b7c*/ 	.word	0x00022820
        /*0b80*/ 	.short	0x010a
        /*0b82*/ 	.byte	0x3f
	.zero		1


	//   ....[79]....
        /*0b84*/ 	.word	0x00016820
        /*0b88*/ 	.word	0x00000016
        /*0b8c*/ 	.word	0x00022860
        /*0b90*/ 	.short	0x010a
        /*0b92*/ 	.byte	0x3f
	.zero		1


	//   ....[80]....
        /*0b94*/ 	.word	0x00017180
        /*0b98*/ 	.word	0x0000000a
        /*0b9c*/ 	.word	0x00022840
        /*0ba0*/ 	.short	0x010a
        /*0ba2*/ 	.byte	0x3f
	.zero		1


	//   ....[81]....
        /*0ba4*/ 	.word	0x00017810
        /*0ba8*/ 	.word	0x0000000a
        /*0bac*/ 	.word	0x00022860
        /*0bb0*/ 	.short	0x010a
        /*0bb2*/ 	.byte	0x3f
	.zero		1


	//   ....[82]....
        /*0bb4*/ 	.word	0x00018020
        /*0bb8*/ 	.word	0x00000005
        /*0bbc*/ 	.word	0x00022820
        /*0bc0*/ 	.short	0x010a
        /*0bc2*/ 	.byte	0x3f
	.zero		1


	//   ....[83]....
        /*0bc4*/ 	.word	0x000181c0
        /*0bc8*/ 	.word	0x00000003
        /*0bcc*/ 	.word	0x00022840
        /*0bd0*/ 	.short	0x010a
        /*0bd2*/ 	.byte	0x3f
	.zero		1


	//   ....[84]....
        /*0bd4*/ 	.word	0x00018210
        /*0bd8*/ 	.word	0x00000005
        /*0bdc*/ 	.word	0x00022840
        /*0be0*/ 	.short	0x010a
        /*0be2*/ 	.byte	0x3f
	.zero		1


	//   ....[85]....
        /*0be4*/ 	.word	0x00018260
        /*0be8*/ 	.word	0x00000003
        /*0bec*/ 	.word	0x00022860
        /*0bf0*/ 	.short	0x010a
        /*0bf2*/ 	.byte	0x3f
	.zero		1


	//----- nvinfo : EIATTR_NUM_MBARRIERS
	.align		4
.L_327:
        /*0bf4*/ 	.byte	0x03, 0x38
        /*0bf6*/ 	.short	0x0016


	//----- nvinfo : EIATTR_EXIT_INSTR_OFFSETS
	.align		4
        /*0bf8*/ 	.byte	0x04, 0x1c
        /*0bfa*/ 	.short	(.L_329 - .L_328)


	//   ....[0]....
.L_328:
        /*0bfc*/ 	.word	0x00000960


	//   ....[1]....
        /*0c00*/ 	.word	0x000111f0


	//   ....[2]....
        /*0c04*/ 	.word	0x000153f0


	//----- nvinfo : EIATTR_MAX_THREADS
	.align		4
.L_329:
        /*0c08*/ 	.byte	0x04, 0x05
        /*0c0a*/ 	.short	(.L_331 - .L_330)
.L_330:
        /*0c0c*/ 	.word	0x00000180
        /*0c10*/ 	.word	0x00000001
        /*0c14*/ 	.word	0x00000001


	//----- nvinfo : EIATTR_CRS_STACK_SIZE
	.align		4
.L_331:
        /*0c18*/ 	.byte	0x04, 0x1e
        /*0c1a*/ 	.short	(.L_333 - .L_332)
.L_332:
        /*0c1c*/ 	.word	0x00000000


	//----- nvinfo : EIATTR_CBANK_PARAM_SIZE
	.align		4
.L_333:
        /*0c20*/ 	.byte	0x03, 0x19
        /*0c22*/ 	.short	0x0af0


	//----- nvinfo : EIATTR_PARAM_CBANK
	.align		4
        /*0c24*/ 	.byte	0x04, 0x0a
        /*0c26*/ 	.short	(.L_335 - .L_334)
	.align		4
.L_334:
        /*0c28*/ 	.word	index@(.nv.constant0._ZN7cutlass13device_kernelIN5flash11enable_sm90INS1_16FlashAttnFwdSm90INS1_25CollectiveMainloopFwdSm90ILi2EN4cute5tupleIJNS5_1CILi1EEES8_S8_EEENS6_IJNS7_ILi128EEENS7_ILi96EEENS7_ILi64EEEEEELi256ENS_6half_tEfNS_4arch4Sm90ELb0ELb1ELb1ELb0ELb1ELb0ELb0ELb1ELb0ELb1ELb0ELb0EEENS1_21CollectiveEpilogueFwdINS6_IJSA_NS7_ILi256EEESB_EEES9_SE_SG_Li256ELb0ELb1ELb0ELb0EEENS1_30DynamicPersistentTileSchedulerILi256ELi128ELb0ELb1ELb1EEEEEEEEEvNT_6ParamsE)
        /*0c2c*/ 	.short	0x0210
        /*0c2e*/ 	.short	0x0af0


	//----- nvinfo : EIATTR_SW_WAR
	.align		4
.L_335:
        /*0c30*/ 	.byte	0x04, 0x36
        /*0c32*/ 	.short	(.L_337 - .L_336)
.L_336:
        /*0c34*/ 	.word	0x00000008
.L_337:


//--------------------- .nv.info._ZN7cutlass13device_kernelIN5flash11enable_sm90INS1_16FlashAttnFwdSm90INS1_25CollectiveMainloopFwdSm90ILi2EN4cute5tupleIJNS5_1CILi1EEES8_S8_EEENS6_IJNS7_ILi128EEENS7_ILi96EEENS7_ILi64EEEEEELi256ENS_6half_tEfNS_4arch4Sm90ELb0ELb1ELb1ELb0ELb1ELb0ELb1ELb1ELb0ELb1ELb0ELb0EEENS1_21CollectiveEpilogueFwdINS6_IJSA_NS7_ILi256EEESB_EEES9_SE_SG_Li256ELb0ELb1ELb0ELb0EEENS1_30DynamicPersistentTileSchedulerILi256ELi128ELb0ELb1ELb1EEEEEEEEEvNT_6ParamsE --------------------------
	.section	.nv.info._ZN7cutlass13device_kernelIN5flash11enable_sm90INS1_16FlashAttnFwdSm90INS1_25CollectiveMainloopFwdSm90ILi2EN4cute5tupleIJNS5_1CILi1EEES8_S8_EEENS6_IJNS7_ILi128EEENS7_ILi96EEENS7_ILi64EEEEEELi256ENS_6half_tEfNS_4arch4Sm90ELb0ELb1ELb1ELb0ELb1ELb0ELb1ELb1ELb0ELb1ELb0ELb0EEENS1_21CollectiveEpilogueFwdINS6_IJSA_NS7_ILi256EEESB_EEES9_SE_SG_Li256ELb0ELb1ELb0ELb0EEENS1_30DynamicPersistentTileSchedulerILi256ELi128ELb0ELb1ELb1EEEEEEEEEvNT_6ParamsE,"",@"SHT_CUDA_INFO"
	.sectionflags	@""
	.align	4


	//----- nvinfo : EIATTR_CUDA_API_VERSION
	.align		4
        /*0000*/ 	.byte	0x04, 0x37
        /*0002*/ 	.short	(.L_339 - .L_338)
.L_338:
        /*0004*/ 	.word	0x00000082


	//----- nvinfo : EIATTR_KPARAM_INFO
	.align		4
.L_339:
        /*0008*/ 	.byte	0x04, 0x17
        /*000a*/ 	.short	(.L_341 - .L_340)
.L_340:
        /*000c*/ 	.word	0x00000000
        /*0010*/ 	.short	0x0000
        /*0012*/ 	.short	0x0070
        /*0014*/ 	.byte	0x00, 0xf0, 0x01, 0x2e


	//----- nvinfo : EIATTR_SPARSE_MMA_MASK
	.align		4
.L_341:
        /*0018*/ 	.byte	0x03, 0x50
        /*001a*/ 	.short	0x0000


	//----- nvinfo : EIATTR_MAXREG_COUNT
	.align		4
        /*001c*/ 	.byte	0x03, 0x1b
        /*001e*/ 	.short	0x00a8


	//----- nvinfo : EIATTR_NUM_BARRIERS
	.align		4
        /*0020*/ 	.byte	0x02, 0x4c
        /*0022*/ 	.byte	0x10
	.zero		1


	//----- nvinfo : EIATTR_EXTERNS
	.align		4
        /*0024*/ 	.byte	0x04, 0x0f
        /*0026*/ 	.short	(.L_343 - .L_342)


	//   ....[0]....
	.align		4
.L_342:
        /*0028*/ 	.word	index@(__assertfail)


	//----- nvinfo : EIATTR_ANNOTATIONS
	.align		4
.L_343:
        /*002c*/ 	.byte	0x04, 0x55
        /*002e*/ 	.short	(.L_345 - .L_344)


	//   ....[0]....
.L_344:
        /* <DEDUP_REMOVED lines=10> */


	//----- nvinfo : EIATTR_MERCURY_ISA_VERSION
	.align		4
.L_345:
        /*00c0*/ 	.byte	0x03, 0x5f
        /*00c2*/ 	.short	0x0101


	//----- nvinfo : EIATTR_INT_WARP_WIDE_INSTR_OFFSETS
	.align		4
        /*00c4*/ 	.byte	0x04, 0x31
        /*00c6*/ 	.short	(.L_347 - .L_346)


	//   ....[0]....
.L_346:
        /*00c8*/ 	.word	0x000000c0


	//   ....[1]....
        /*00cc*/ 	.word	0x000000d0


	//   ....[2]....
        /*00d0*/ 	.word	0x000000e0


	//   ....[3]....
        /*00d4*/ 	.word	0x00000180


	//   ....[4]....
        /*00d8*/ 	.word	0x00023810


	//   ....[5]....
        /*00dc*/ 	.word	0x000238a0


	//   ....[6]....
        /*00e0*/ 	.word	0x000273c0


	//   ....[7]....
        /*00e4*/ 	.word	0x00027450


	//----- nvinfo : EIATTR_COOP_GROUP_MASK_REGIDS
	.align		4
.L_347:
        /*00e8*/ 	.byte	0x04, 0x29
        /*00ea*/ 	.short	(.L_349 - .L_348)


	//   ....[0]....
.L_348:
        /*00ec*/ 	.word	0xffffffff


	//   ....[1]....
        /*00f0*/ 	.word	0xffffffff


	//   ....[2]....
        /*00f4*/ 	.word	0xffffffff


	//   ....[3]....
        /*00f8*/ 	.word	0xffffffff


	//   ....[4]....
        /*00fc*/ 	.word	0xffffffff


	//   ....[5]....
        /*0100*/ 	.word	0xffffffff


	//   ....[6]....
        /*0104*/ 	.word	0xffffffff


	//   ....[7]....
        /*0108*/ 	.word	0xffffffff


	//   ....[8]....
        /*010c*/ 	.word	0xffffffff


	//   ....[9]....
        /*0110*/ 	.word	0xffffffff


	//   ....[10]....
        /*0114*/ 	.word	0xffffffff


	//   ....[11]....
        /*0118*/ 	.word	0xffffffff


	//   ....[12]....
        /*011c*/ 	.word	0xffffffff


	//   ....[13]....
        /*0120*/ 	.word	0xffffffff


	//   ....[14]....
        /*0124*/ 	.word	0xffffffff


	//   ....[15]....
        /*0128*/ 	.word	0xffffffff


	//   ....[16]....
        /*012c*/ 	.word	0xffffffff


	//   ....[17]....
        /*0130*/ 	.word	0xffffffff


	//   ....[18]....
        /*0134*/ 	.word	0xffffffff


	//   ....[19]....
        /*0138*/ 	.word	0xffffffff


	//   ....[20]....
        /*013c*/ 	.word	0xffffffff


	//   ....[21]....
        /*0140*/ 	.word	0xffffffff


	//   ....[22]....
        /*0144*/ 	.word	0xffffffff


	//   ....[23]....
        /*0148*/ 	.word	0xffffffff


	//   ....[24]....
        /*014c*/ 	.word	0xffffffff


	//   ....[25]....
        /*0150*/ 	.word	0xffffffff


	//   ....[26]....
        /*0154*/ 	.word	0xffffffff


	//   ....[27]....
        /*0158*/ 	.word	0xffffffff


	//   ....[28]....
        /*015c*/ 	.word	0xffffffff


	//   ....[29]....
        /*0160*/ 	.word	0xffffffff


	//   ....[30]....
        /*0164*/ 	.word	0xffffffff


	//   ....[31]....
        /*0168*/ 	.word	0xffffffff


	//   ....[32]....
        /*016c*/ 	.word	0xffffffff


	//   ....[33]....
        /*0170*/ 	.word	0xffffffff


	//   ....[34]....
        /*0174*/ 	.word	0xffffffff


	//   ....[35]....
        /*0178*/ 	.word	0xffffffff


	//   ....[36]....
        /*017c*/ 	.word	0xffffffff


	//   ....[37]....
        /*0180*/ 	.word	0xffffffff


	//   ....[38]....
        /*0184*/ 	.word	0xffffffff


	//   ....[39]....
        /*0188*/ 	.word	0xffffffff


	//   ....[40]....
        /*018c*/ 	.word	0xffffffff


	//   ....[41]....
        /*0190*/ 	.word	0xffffffff


	//   ....[42]....
        /*0194*/ 	.word	0xffffffff


	//   ....[43]....
        /*0198*/ 	.word	0xffffffff


	//   ....[44]....
        /*019c*/ 	.word	0xffffffff


	//   ....[45]....
        /*01a0*/ 	.word	0xffffffff


	//   ....[46]....
        /*01a4*/ 	.word	0xffffffff


	//   ....[47]....
        /*01a8*/ 	.word	0xffffffff


	//   ....[48]....
        /*01ac*/ 	.word	0xffffffff


	//   ....[49]....
        /*01b0*/ 	.word	0xffffffff


	//   ....[50]....
        /*01b4*/ 	.word	0xffffffff


	//   ....[51]....
        /*01b8*/ 	.word	0xffffffff


	//   ....[52]....
        /*01bc*/ 	.word	0xffffffff


	//   ....[53]....
        /*01c0*/ 	.word	0xffffffff


	//   ....[54]....
        /*01c4*/ 	.word	0xffffffff


	//   ....[55]....
        /*01c8*/ 	.word	0xffffffff


	//   ....[56]....
        /*01cc*/ 	.word	0xffffffff


	//   ....[57]....
        /*01d0*/ 	.word	0xffffffff


	//   ....[58]....
        /*01d4*/ 	.word	0xffffffff


	//   ....[59]....
        /*01d8*/ 	.word	0xffffffff


	//   ....[60]....
        /*01dc*/ 	.word	0xffffffff


	//   ....[61]....
        /*01e0*/ 	.word	0xffffffff


	//   ....[62]....
        /*01e4*/ 	.word	0xffffffff


	//   ....[63]....
        /*01e8*/ 	.word	0xffffffff


	//   ....[64]....
        /*01ec*/ 	.word	0xffffffff


	//   ....[65]....
        /*01f0*/ 	.word	0xffffffff


	//   ....[66]....
        /*01f4*/ 	.word	0xffffffff


	//   ....[67]....
        /*01f8*/ 	.word	0xffffffff


	//   ....[68]....
        /*01fc*/ 	.word	0xffffffff


	//   ....[69]....
        /*0200*/ 	.word	0xffffffff


	//   ....[70]....
        /*0204*/ 	.word	0xffffffff


	//   ....[71]....
        /*0208*/ 	.word	0xffffffff


	//   ....[72]....
        /*020c*/ 	.word	0xffffffff


	//   ....[73]....
        /*0210*/ 	.word	0xffffffff


	//   ....[74]....
        /*0214*/ 	.word	0xffffffff


	//   ....[75]....
        /*0218*/ 	.word	0xffffffff


	//   ....[76]....
        /*021c*/ 	.word	0xffffffff


	//   ....[77]....
        /*0220*/ 	.word	0xffffffff


	//   ....[78]....
        /*0224*/ 	.word	0xffffffff


	//   ....[79]....
        /*0228*/ 	.word	0xffffffff


	//   ....[80]....
        /*022c*/ 	.word	0xffffffff


	//   ....[81]....
        /*0230*/ 	.word	0xffffffff


	//   ....[82]....
        /*0234*/ 	.word	0xffffffff


	//   ....[83]....
        /*0238*/ 	.word	0xffffffff


	//   ....[84]....
        /*023c*/ 	.word	0xffffffff


	//   ....[85]....
        /*0240*/ 	.word	0xffffffff


	//   ....[86]....
        /*0244*/ 	.word	0xffffffff


	//   ....[87]....
        /*0248*/ 	.word	0xffffffff


	//   ....[88]....
        /*024c*/ 	.word	0xffffffff


	//   ....[89]....
        /*0250*/ 	.word	0xffffffff


	//   ....[90]....
        /*0254*/ 	.word	0xffffffff


	//   ....[91]....
        /*0258*/ 	.word	0xffffffff


	//   ....[92]....
        /*025c*/ 	.word	0xffffffff


	//   ....[93]....
        /*0260*/ 	.word	0xffffffff


	//   ....[94]....
        /*0264*/ 	.word	0xffffffff


	//   ....[95]....
        /*0268*/ 	.word	0xffffffff


	//   ....[96]....
        /*026c*/ 	.word	0xffffffff


	//   ....[97]....
        /*0270*/ 	.word	0xffffffff


	//   ....[98]....
        /*0274*/ 	.word	0xffffffff


	//   ....[99]....
        /*0278*/ 	.word	0xffffffff


	//   ....[100]....
        /*027c*/ 	.word	0xffffffff


	//   ....[101]....
        /*0280*/ 	.word	0xffffffff


	//   ....[102]....
        /*0284*/ 	.word	0xffffffff


	//   ....[103]....
        /*0288*/ 	.word	0xffffffff


	//   ....[104]....
        /*028c*/ 	.word	0xffffffff


	//   ....[105]....
        /*0290*/ 	.word	0xffffffff


	//   ....[106]....
        /*0294*/ 	.word	0xffffffff


	//   ....[107]....
        /*0298*/ 	.word	0xffffffff


	//   ....[108]....
        /*029c*/ 	.word	0xffffffff


	//   ....[109]....
        /*02a0*/ 	.word	0xffffffff


	//   ....[110]....
        /*02a4*/ 	.word	0xffffffff


	//   ....[111]....
        /*02a8*/ 	.word	0xffffffff


	//   ....[112]....
        /*02ac*/ 	.word	0xffffffff


	//   ....[113]....
        /*02b0*/ 	.word	0xffffffff


	//   ....[114]....
        /*02b4*/ 	.word	0xffffffff


	//   ....[115]....
        /*02b8*/ 	.word	0xffffffff


	//   ....[116]....
        /*02bc*/ 	.word	0xffffffff


	//   ....[117]....
        /*02c0*/ 	.word	0xffffffff


	//   ....[118]....
        /*02c4*/ 	.word	0xffffffff


	//   ....[119]....
        /*02c8*/ 	.word	0xffffffff


	//   ....[120]....
        /*02cc*/ 	.word	0xffffffff


	//   ....[121]....
        /*02d0*/ 	.word	0xffffffff


	//   ....[122]....
        /*02d4*/ 	.word	0xffffffff


	//   ....[123]....
        /*02d8*/ 	.word	0xffffffff


	//   ....[124]....
        /*02dc*/ 	.word	0xffffffff


	//   ....[125]....
        /*02e0*/ 	.word	0xffffffff


	//   ....[126]....
        /*02e4*/ 	.word	0xffffffff


	//   ....[127]....
        /*02e8*/ 	.word	0xffffffff


	//   ....[128]....
        /*02ec*/ 	.word	0xffffffff


	//   ....[129]....
        /*02f0*/ 	.word	0xffffffff


	//   ....[130]....
        /*02f4*/ 	.word	0x0500000f


	//   ....[131]....
        /*02f8*/ 	.word	0x0500000f


	//   ....[132]....
        /*02fc*/ 	.word	0x0500000f


	//   ....[133]....
        /*0300*/ 	.word	0x0500000f


	//   ....[134]....
        /*0304*/ 	.word	0x0500000f


	//   ....[135]....
        /*0308*/ 	.word	0x0500000f


	//   ....[136]....
        /*030c*/ 	.word	0x0500000f


	//   ....[137]....
        /*0310*/ 	.word	0x0500000f


	//   ....[138]....
        /*0314*/ 	.word	0x0500000f


	//   ....[139]....
        /*0318*/ 	.word	0x0500000f


	//   ....[140]....
        /*031c*/ 	.word	0x0500000f


	//   ....[141]....
        /*0320*/ 	.word	0x0500000f


	//   ....[142]....
        /*0324*/ 	.word	0x0500000f


	//   ....[143]....
        /*0328*/ 	.word	0x0500000f


	//   ....[144]....
        /*032c*/ 	.word	0x0500000f


	//   ....[145]....
        /*0330*/ 	.word	0x0500000f


	//   ....[146]....
        /*0334*/ 	.word	0x0500000f


	//   ....[147]....
        /*0338*/ 	.word	0x0500000f


	//   ....[148]....
        /*033c*/ 	.word	0x0500000f


	//   ....[149]....
        /*0340*/ 	.word	0x0500000f


	//   ....[150]....
        /*0344*/ 	.word	0x0500000f


	//   ....[151]....
        /*0348*/ 	.word	0x0500000f


	//   ....[152]....
        /*034c*/ 	.word	0x0500000f


	//   ....[153]....
        /*0350*/ 	.word	0x0500000f


	//   ....[154]....
        /*0354*/ 	.word	0x0500000f


	//   ....[155]....
        /*0358*/ 	.word	0x0500000f


	//   ....[156]....
        /*035c*/ 	.word	0x0500000f


	//   ....[157]....
        /*0360*/ 	.word	0x0500000f


	//   ....[158]....
        /*0364*/ 	.word	0x0500000f


	//   ....[159]....
        /*0368*/ 	.word	0x0500000f


	//   ....[160]....
        /*036c*/ 	.word	0x0500000f


	//   ....[161]....
        /*0370*/ 	.word	0x0500000f


	//   ....[162]....
        /*0374*/ 	.word	0x0500000f


	//   ....[163]....
        /*0378*/ 	.word	0x0500000f


	//   ....[164]....
        /*037c*/ 	.word	0x0500000f


	//   ....[165]....
        /*0380*/ 	.word	0x0500000f


	//   ....[166]....
        /*0384*/ 	.word	0x0500000f


	//   ....[167]....
        /*0388*/ 	.word	0x0500000f


	//   ....[168]....
        /*038c*/ 	.word	0x0500000f


	//   ....[169]....
        /*0390*/ 	.word	0x0500000f


	//   ....[170]....
        /*0394*/ 	.word	0x0500000f


	//   ....[171]....
        /*0398*/ 	.word	0x0500000f


	//   ....[172]....
        /*039c*/ 	.word	0x0500000f


	//   ....[173]....
        /*03a0*/ 	.word	0x0500000f


	//   ....[174]....
        /*03a4*/ 	.word	0x0500000f


	//   ....[175]....
        /*03a8*/ 	.word	0x0500000f


	//   ....[176]....
        /*03ac*/ 	.word	0x0500000f


	//   ....[177]....
        /*03b0*/ 	.word	0x0500000f


	//   ....[178]....
        /*03b4*/ 	.word	0x0500000f


	//   ....[179]....
        /*03b8*/ 	.word	0x0500000f


	//   ....[180]....
        /*03bc*/ 	.word	0x0500000f


	//   ....[181]....
        /*03c0*/ 	.word	0x0500000f


	//   ....[182]....
        /*03c4*/ 	.word	0x0500000f


	//   ....[183]....
        /*03c8*/ 	.word	0x0500000f


	//   ....[184]....
        /*03cc*/ 	.word	0x0500000f


	//   ....[185]....
        /*03d0*/ 	.word	0x0500000f


	//   ....[186]....
        /*03d4*/ 	.word	0x0500000f


	//   ....[187]....
        /*03d8*/ 	.word	0x0500000f


	//   ....[188]....
        /*03dc*/ 	.word	0x0500000f


	//   ....[189]....
        /*03e0*/ 	.word	0x0500000f


	//   ....[190]....
        /*03e4*/ 	.word	0x0500000f


	//   ....[191]....
        /*03e8*/ 	.word	0x0500000f


	//   ....[192]....
        /*03ec*/ 	.word	0x0500000f


	//   ....[193]....
        /*03f0*/ 	.word	0x0500000f


	//   ....[194]....
        /*03f4*/ 	.word	0x0500000f


	//   ....[195]....
        /*03f8*/ 	.word	0x0500000f


	//   ....[196]....
        /*03fc*/ 	.word	0x0500000f


	//   ....[197]....
        /*0400*/ 	.word	0x0500000f


	//   ....[198]....
        /*0404*/ 	.word	0x0500000f


	//   ....[199]....
        /*0408*/ 	.word	0x0500000f


	//   ....[200]....
        /*040c*/ 	.word	0x0500000f


	//   ....[201]....
        /*0410*/ 	.word	0x0500000f


	//   ....[202]....
        /*0414*/ 	.word	0x0500000f


	//   ....[203]....
        /*0418*/ 	.word	0x0500000f


	//   ....[204]....
        /*041c*/ 	.word	0x0500000f


	//   ....[205]....
        /*0420*/ 	.word	0x0500000f


	//   ....[206]....
        /*0424*/ 	.word	0x0500000f


	//   ....[207]....
        /*0428*/ 	.word	0x0500000f


	//   ....[208]....
        /*042c*/ 	.word	0x0500000f


	//   ....[209]....
        /*0430*/ 	.word	0x0500000f


	//   ....[210]....
        /*0434*/ 	.word	0x0500000f


	//   ....[211]....
        /*0438*/ 	.word	0x0500000f


	//   ....[212]....
        /*043c*/ 	.word	0x0500000f


	//   ....[213]....
        /*0440*/ 	.word	0xffffffff


	//   ....[214]....
        /*0444*/ 	.word	0xffffffff


	//   ....[215]....
        /*0448*/ 	.word	0xffffffff


	//   ....[216]....
        /*044c*/ 	.word	0xffffffff


	//   ....[217]....
        /*0450*/ 	.word	0xffffffff


	//   ....[218]....
        /*0454*/ 	.word	0xffffffff


	//----- nvinfo : EIATTR_COOP_GROUP_INSTR_OFFSETS
	.align		4
.L_349:
        /*0458*/ 	.byte	0x04, 0x28
        /*045a*/ 	.short	(.L_351 - .L_350)


	//   ....[0]....
.L_350:
        /*045c*/ 	.word	0x00000080


	//   ....[1]....
        /*0460*/ 	.word	0x00000090


	//   ....[2]....
        /*0464*/ 	.word	0x000002f0


	//   ....[3]....
        /*0468*/ 	.word	0x00000450


	//   ....[4]....
        /*046c*/ 	.word	0x00000570


	//   ....[5]....
        /*0470*/ 	.word	0x000006d0


	//   ....[6]....
        /*0474*/ 	.word	0x00001e00


	//   ....[7]....
        /*0478*/ 	.word	0x000040a0


	//   ....[8]....
        /*047c*/ 	.word	0x000048c0


	//   ....[9]....
        /*0480*/ 	.word	0x00005ea0


	//   ....[10]....
        /*0484*/ 	.word	0x00005f30


	//   ....[11]....
        /*0488*/ 	.word	0x00006270


	//   ....[12]....
        /*048c*/ 	.word	0x00006290


	//   ....[13]....
        /*0490*/ 	.word	0x0000b750


	//   ....[14]....
        /*0494*/ 	.word	0x0000b8b0


	//   ....[15]....
        /*0498*/ 	.word	0x0000ba10


	//   ....[16]....
        /*049c*/ 	.word	0x0000ba40


	//   ....[17]....
        /*04a0*/ 	.word	0x00015340


	//   ....[18]....
        /*04a4*/ 	.word	0x00015a10


	//   ....[19]....
        /*04a8*/ 	.word	0x00016bd0


	//   ....[20]....
        /*04ac*/ 	.word	0x00016c30


	//   ....[21]....
        /*04b0*/ 	.word	0x00016c70


	//   ....[22]....
        /*04b4*/ 	.word	0x00016c90


	//   ....[23]....
        /*04b8*/ 	.word	0x0001f0b0


	//   ....[24]....
        /*04bc*/ 	.word	0x0001f0d0


	//   ....[25]....
        /*04c0*/ 	.word	0x0001f130


	//   ....[26]....
        /*04c4*/ 	.word	0x0001f170


	//   ....[27]....
        /*04c8*/ 	.word	0x00020e30


	//   ....[28]....
        /*04cc*/ 	.word	0x00020e40


	//   ....[29]....
        /*04d0*/ 	.word	0x00021050


	//   ....[30]....
        /*04d4*/ 	.word	0x00021070


	//   ....[31]....
        /*04d8*/ 	.word	0x00021800


	//   ....[32]....
        /*04dc*/ 	.word	0x00021820


	//   ....[33]....
        /*04e0*/ 	.word	0x00021970


	//   ....[34]....
        /*04e4*/ 	.word	0x00021990


	//   ....[35]....
        /*04e8*/ 	.word	0x00021ad0


	//   ....[36]....
        /*04ec*/ 	.word	0x00021af0


	//   ....[37]....
        /*04f0*/ 	.word	0x00021c40


	//   ....[38]....
        /*04f4*/ 	.word	0x00021c60


	//   ....[39]....
        /*04f8*/ 	.word	0x000223b0


	//   ....[40]....
        /*04fc*/ 	.word	0x000223d0


	//   ....[41]....
        /*0500*/ 	.word	0x00022510


	//   ....[42]....
        /*0504*/ 	.word	0x00022530


	//   ....[43]....
        /*0508*/ 	.word	0x00022670


	//   ....[44]....
        /*050c*/ 	.word	0x00022690


	//   ....[45]....
        /*0510*/ 	.word	0x000227e0


	//   ....[46]....
        /*0514*/ 	.word	0x00022800


	//   ....[47]....
        /*0518*/ 	.word	0x00022a10


	//   ....[48]....
        /*051c*/ 	.word	0x00024270


	//   ....[49]....
        /*0520*/ 	.word	0x00024290


	//   ....[50]....
        /*0524*/ 	.word	0x000242a0


	//   ....[51]....
        /*0528*/ 	.word	0x000242e0


	//   ....[52]....
        /*052c*/ 	.word	0x00024330


	//   ....[53]....
        /*0530*/ 	.word	0x00024350


	//   ....[54]....
        /*0534*/ 	.word	0x000243a0


	//   ....[55]....
        /*0538*/ 	.word	0x000243c0


	//   ....[56]....
        /*053c*/ 	.word	0x00024410


	//   ....[57]....
        /*0540*/ 	.word	0x00024430


	//   ....[58]....
        /*0544*/ 	.word	0x00024460


	//   ....[59]....
        /*0548*/ 	.word	0x00024490


	//   ....[60]....
        /*054c*/ 	.word	0x00024ae0


	//   ....[61]....
        /*0550*/ 	.word	0x00024b20


	//   ....[62]....
        /*0554*/ 	.word	0x00024b30


	//   ....[63]....
        /*0558*/ 	.word	0x00024b50


	//   ....[64]....
        /*055c*/ 	.word	0x00024b70


	//   ....[65]....
        /*0560*/ 	.word	0x00024b90


	//   ....[66]....
        /*0564*/ 	.word	0x00024ba0


	//   ....[67]....
        /*0568*/ 	.word	0x00024bc0


	//   ....[68]....
        /*056c*/ 	.word	0x00024bf0


	//   ....[69]....
        /*0570*/ 	.word	0x00024c20


	//   ....[70]....
        /*0574*/ 	.word	0x00024c60


	//   ....[71]....
        /*0578*/ 	.word	0x00024cc0


	//   ....[72]....
        /*057c*/ 	.word	0x00024de0


	//   ....[73]....
        /*0580*/ 	.word	0x00024e70


	//   ....[74]....
        /*0584*/ 	.word	0x00024e80


	//   ....[75]....
        /*0588*/ 	.word	0x00024f90


	//   ....[76]....
        /*058c*/ 	.word	0x00025610


	//   ....[77]....
        /*0590*/ 	.word	0x00025640


	//   ....[78]....
        /*0594*/ 	.word	0x00025650


	//   ....[79]....
        /*0598*/ 	.word	0x00025690


	//   ....[80]....
        /*059c*/ 	.word	0x00025750


	//   ....[81]....
        /*05a0*/ 	.word	0x000257b0


	//   ....[82]....
        /*05a4*/ 	.word	0x00025830


	//   ....[83]....
        /*05a8*/ 	.word	0x00025850


	//   ....[84]....
        /*05ac*/ 	.word	0x000258e0


	//   ....[85]....
        /*05b0*/ 	.word	0x00025900


	//   ....[86]....
        /*05b4*/ 	.word	0x00025990


	//   ....[87]....
        /*05b8*/ 	.word	0x000259b0


	//   ....[88]....
        /*05bc*/ 	.word	0x00025a40


	//   ....[89]....
        /*05c0*/ 	.word	0x00025a60


	//   ....[90]....
        /*05c4*/ 	.word	0x00025af0


	//   ....[91]....
        /*05c8*/ 	.word	0x00025b40


	//   ....[92]....
        /*05cc*/ 	.word	0x00025f70


	//   ....[93]....
        /*05d0*/ 	.word	0x00025fc0


	//   ....[94]....
        /*05d4*/ 	.word	0x00025fe0


	//   ....[95]....
        /*05d8*/ 	.word	0x000260a0


	//   ....[96]....
        /*05dc*/ 	.word	0x000260c0


	//   ....[97]....
        /*05e0*/ 	.word	0x00026170


	//   ....[98]....
        /*05e4*/ 	.word	0x00026180


	//   ....[99]....
        /*05e8*/ 	.word	0x000261b0


	//   ....[100]....
        /*05ec*/ 	.word	0x00026240


	//   ....[101]....
        /*05f0*/ 	.word	0x000262e0


	//   ....[102]....
        /*05f4*/ 	.word	0x00026300


	//   ....[103]....
        /*05f8*/ 	.word	0x00026310


	//   ....[104]....
        /*05fc*/ 	.word	0x00026a10


	//   ....[105]....
        /*0600*/ 	.word	0x00026a30


	//   ....[106]....
        /*0604*/ 	.word	0x00026a40


	//   ....[107]....
        /*0608*/ 	.word	0x00026a50


	//   ....[108]....
        /*060c*/ 	.word	0x00026a70


	//   ....[109]....
        /*0610*/ 	.word	0x00026ad0


	//   ....[110]....
        /*0614*/ 	.word	0x00026af0


	//   ....[111]....
        /*0618*/ 	.word	0x00026b00


	//   ....[112]....
        /*061c*/ 	.word	0x00026b40


	//   ....[113]....
        /*0620*/ 	.word	0x00026b70


	//   ....[114]....
        /*0624*/ 	.word	0x00026b80


	//   ....[115]....
        /*0628*/ 	.word	0x00026ba0


	//   ....[116]....
        /*062c*/ 	.word	0x00026ef0


	//   ....[117]....
        /*0630*/ 	.word	0x00026f10


	//   ....[118]....
        /*0634*/ 	.word	0x00026f20


	//   ....[119]....
        /*0638*/ 	.word	0x00026f30


	//   ....[120]....
        /*063c*/ 	.word	0x00026f40


	//   ....[121]....
        /*0640*/ 	.word	0x00026f60


	//   ....[122]....
        /*0644*/ 	.word	0x00026fd0


	//   ....[123]....
        /*0648*/ 	.word	0x00026ff0


	//   ....[124]....
        /*064c*/ 	.word	0x00027050


	//   ....[125]....
        /*0650*/ 	.word	0x00027060


	//   ....[126]....
        /*0654*/ 	.word	0x000270d0


	//   ....[127]....
        /*0658*/ 	.word	0x00027140


	//   ....[128]....
        /*065c*/ 	.word	0x00027570


	//   ....[129]....
        /*0660*/ 	.word	0x00027750


	//   ....[130]....
        /*0664*/ 	.word	0x00027d10


	//   ....[131]....
        /*0668*/ 	.word	0x00027df0


	//   ....[132]....
        /*066c*/ 	.word	0x00027e90


	//   ....[133]....
        /*0670*/ 	.word	0x00027f10


	//   ....[134]....
        /*0674*/ 	.word	0x00027fc0


	//   ....[135]....
        /*0678*/ 	.word	0x00028020


	//   ....[136]....
        /*067c*/ 	.word	0x000280e0


	//   ....[137]....
        /*0680*/ 	.word	0x00028140


	//   ....[138]....
        /*0684*/ 	.word	0x00028200


	//   ....[139]....
        /*0688*/ 	.word	0x00028260


	//   ....[140]....
        /*068c*/ 	.word	0x00028320


	//   ....[141]....
        /*0690*/ 	.word	0x00028380


	//   ....[142]....
        /*0694*/ 	.word	0x00028420


	//   ....[143]....
        /*0698*/ 	.word	0x000284d0


	//   ....[144]....
        /*069c*/ 	.word	0x00028570


	//   ....[145]....
        /*06a0*/ 	.word	0x00028600


	//   ....[146]....
        /*06a4*/ 	.word	0x000286d0


	//   ....[147]....
        /*06a8*/ 	.word	0x000287e0


	//   ....[148]....
        /*06ac*/ 	.word	0x00028860


	//   ....[149]....
        /*06b0*/ 	.word	0x000288c0


	//   ....[150]....
        /*06b4*/ 	.word	0x000289a0


	//   ....[151]....
        /*06b8*/ 	.word	0x00028a20


	//   ....[152]....
        /*06bc*/ 	.word	0x00028b20


	//   ....[153]....
        /*06c0*/ 	.word	0x00028c20


	//   ....[154]....
        /*06c4*/ 	.word	0x00028c90


	//   ....[155]....
        /*06c8*/ 	.word	0x00028cf0


	//   ....[156]....
        /*06cc*/ 	.word	0x00028dc0


	//   ....[157]....
        /*06d0*/ 	.word	0x00028ee0


	//   ....[158]....
        /*06d4*/ 	.word	0x00028f30


	//   ....[159]....
        /*06d8*/ 	.word	0x00028fc0


	//   ....[160]....
        /*06dc*/ 	.word	0x00029060


	//   ....[161]....
        /*06e0*/ 	.word	0x000290e0


	//   ....[162]....
        /*06e4*/ 	.word	0x000291b0


	//   ....[163]....
        /*06e8*/ 	.word	0x000292c0


	//   ....[164]....
        /*06ec*/ 	.word	0x00029310


	//   ....[165]....
        /*06f0*/ 	.word	0x00029380


	//   ....[166]....
        /*06f4*/ 	.word	0x00029470


	//   ....[167]....
        /*06f8*/ 	.word	0x00029580


	//   ....[168]....
        /*06fc*/ 	.word	0x000295d0


	//   ....[169]....
        /*0700*/ 	.word	0x00029640


	//   ....[170]....
        /*0704*/ 	.word	0x00029730


	//   ....[171]....
        /*0708*/ 	.word	0x00029840


	//   ....[172]....
        /*070c*/ 	.word	0x00029890


	//   ....[173]....
        /*0710*/ 	.word	0x00029900


	//   ....[174]....
        /*0714*/ 	.word	0x000299e0


	//   ....[175]....
        /*0718*/ 	.word	0x00029b10


	//   ....[176]....
        /*071c*/ 	.word	0x00029be0


	//   ....[177]....
        /*0720*/ 	.word	0x00029c70


	//   ....[178]....
        /*0724*/ 	.word	0x00029da0


	//   ....[179]....
        /*0728*/ 	.word	0x00029e00


	//   ....[180]....
        /*072c*/ 	.word	0x00029f10


	//   ....[181]....
        /*0730*/ 	.word	0x00029f70


	//   ....[182]....
        /*0734*/ 	.word	0x0002a080


	//   ....[183]....
        /*0738*/ 	.word	0x0002a0e0


	//   ....[184]....
        /*073c*/ 	.word	0x0002a1f0


	//   ....[185]....
        /*0740*/ 	.word	0x0002a250


	//   ....[186]....
        /*0744*/ 	.word	0x0002a310


	//   ....[187]....
        /*0748*/ 	.word	0x0002a470


	//   ....[188]....
        /*074c*/ 	.word	0x0002a510


	//   ....[189]....
        /*0750*/ 	.word	0x0002a570


	//   ....[190]....
        /*0754*/ 	.word	0x0002a610


	//   ....[191]....
        /*0758*/ 	.word	0x0002a670


	//   ....[192]....
        /*075c*/ 	.word	0x0002a720


	//   ....[193]....
        /*0760*/ 	.word	0x0002a780


	//   ....[194]....
        /*0764*/ 	.word	0x0002a820


	//   ....[195]....
        /*0768*/ 	.word	0x0002a880


	//   ....[196]....
        /*076c*/ 	.word	0x0002a920


	//   ....[197]....
        /*0770*/ 	.word	0x0002a980


	//   ....[198]....
        /*0774*/ 	.word	0x0002aa20


	//   ....[199]....
        /*0778*/ 	.word	0x0002ab00


	//   ....[200]....
        /*077c*/ 	.word	0x0002aba0


	//   ....[201]....
        /*0780*/ 	.word	0x0002ac00


	//   ....[202]....
        /*0784*/ 	.word	0x0002acd0


	//   ....[203]....
        /*0788*/ 	.word	0x0002ad30


	//   ....[204]....
        /*078c*/ 	.word	0x0002ae00


	//   ....[205]....
        /*0790*/ 	.word	0x0002ae60


	//   ....[206]....
        /*0794*/ 	.word	0x0002af30


	//   ....[207]....
        /*0798*/ 	.word	0x0002af90


	//   ....[208]....
        /*079c*/ 	.word	0x0002b060


	//   ....[209]....
        /*07a0*/ 	.word	0x0002b0c0


	//   ....[210]....
        /*07a4*/ 	.word	0x0002b190


	//   ....[211]....
        /*07a8*/ 	.word	0x0002b220


	//   ....[212]....
        /*07ac*/ 	.word	0x0002b340


	//   ....[213]....
        /*07b0*/ 	.word	0x0002d9b0


	//   ....[214]....
        /*07b4*/ 	.word	0x0002e140


	//   ....[215]....
        /*07b8*/ 	.word	0x0002f3e0


	//   ....[216]....
        /*07bc*/ 	.word	0x0002f440


	//   ....[217]....
        /*07c0*/ 	.word	0x0002f4a0


	//   ....[218]....
        /*07c4*/ 	.word	0x0002f4c0


	//----- nvinfo : EIATTR_REG_RECONFIG
	.align		4
.L_351:
        /*07c8*/ 	.byte	0x01, 0x54
	.zero		2


	//----- nvinfo : EIATTR_SYSCALL_OFFSETS
	.align		4
        /*07cc*/ 	.byte	0x04, 0x46
        /*07ce*/ 	.short	(.L_353 - .L_352)


	//   ....[0]....
.L_352:
        /*07d0*/ 	.word	0x00002370


	//   ....[1]....
        /*07d4*/ 	.word	0x00023a00


	//   ....[2]....
        /*07d8*/ 	.word	0x00023b50


	//   ....[3]....
        /*07dc*/ 	.word	0x00023c40


	//   ....[4]....
        /*07e0*/ 	.word	0x00024770


	//   ....[5]....
        /*07e4*/ 	.word	0x000252e0


	//----- nvinfo : EIATTR_MBARRIER_INSTR_OFFSETS
	.align		4
.L_353:
        /*07e8*/ 	.byte	0x04, 0x39
        /*07ea*/ 	.short	(.L_355 - .L_354)


	//   ....[0]....
.L_354:
        /*07ec*/ 	.word	0x00000190
        /*07f0*/ 	.word	0x000000ff
        /*07f4*/ 	.word	0x00032400
        /*07f8*/ 	.short	0x0100
        /*07fa*/ 	.byte	0x08
	.zero		1


	//   ....[1]....
        /*07fc*/ 	.word	0x000001a0
        /*0800*/ 	.word	0x000000ff
        /*0804*/ 	.word	0x00032410
        /*0808*/ 	.short	0x0100
        /*080a*/ 	.byte	0x08
	.zero		1


	//   ....[2]....
        /*080c*/ 	.word	0x000001b0
        /*0810*/ 	.word	0x000000ff
        /*0814*/ 	.word	0x00032420
        /*0818*/ 	.short	0x0100
        /*081a*/ 	.byte	0x08
	.zero		1


	//   ....[3]....
        /*081c*/ 	.word	0x000002a0
        /*0820*/ 	.word	0x000000ff
        /*0824*/ 	.word	0x00032430
        /*0828*/ 	.short	0x0100
        /*082a*/ 	.byte	0x08
	.zero		1


	//   ....[4]....
        /*082c*/ 	.word	0x000002b0
        /*0830*/ 	.word	0x000000ff
        /*0834*/ 	.word	0x00032440
        /*0838*/ 	.short	0x0100
        /*083a*/ 	.byte	0x08
	.zero		1


	//   ....[5]....
        /*083c*/ 	.word	0x000002c0
        /*0840*/ 	.word	0x000000ff
        /*0844*/ 	.word	0x00032438
        /*0848*/ 	.short	0x0100
        /*084a*/ 	.byte	0x08
	.zero		1


	//   ....[6]....
        /*084c*/ 	.word	0x000002d0
        /*0850*/ 	.word	0x000000ff
        /*0854*/ 	.word	0x00032448
        /*0858*/ 	.short	0x0100
        /*085a*/ 	.byte	0x08
	.zero		1


	//   ....[7]....
        /*085c*/ 	.word	0x00000400
        /*0860*/ 	.word	0x000000ff
        /*0864*/ 	.word	0x00032450
        /*0868*/ 	.short	0x0100
        /*086a*/ 	.byte	0x08
	.zero		1


	//   ....[8]....
        /*086c*/ 	.word	0x00000410
        /*0870*/ 	.word	0x000000ff
        /*0874*/ 	.word	0x00032460
        /*0878*/ 	.short	0x0100
        /*087a*/ 	.byte	0x08
	.zero		1


	//   ....[9]....
        /*087c*/ 	.word	0x00000420
        /*0880*/ 	.word	0x000000ff
        /*0884*/ 	.word	0x00032458
        /*0888*/ 	.short	0x0100
        /*088a*/ 	.byte	0x08
	.zero		1


	//   ....[10]....
        /*088c*/ 	.word	0x00000430
        /*0890*/ 	.word	0x000000ff
        /*0894*/ 	.word	0x00032468
        /*0898*/ 	.short	0x0100
        /*089a*/ 	.byte	0x08
	.zero		1


	//   ....[11]....
        /*089c*/ 	.word	0x00000520
        /*08a0*/ 	.word	0x000000ff
        /*08a4*/ 	.word	0x00032470
        /*08a8*/ 	.short	0x0100
        /*08aa*/ 	.byte	0x06
	.zero		1


	//   ....[12]....
        /*08ac*/ 	.word	0x00000530
        /*08b0*/ 	.word	0x000000ff
        /*08b4*/ 	.word	0x00032480
        /*08b8*/ 	.short	0x0100
        /*08ba*/ 	.byte	0x06
	.zero		1


	//   ....[13]....
        /*08bc*/ 	.word	0x00000540
        /*08c0*/ 	.word	0x000000ff
        /*08c4*/ 	.word	0x00032478
        /*08c8*/ 	.short	0x0100
        /*08ca*/ 	.byte	0x06
	.zero		1


	//   ....[14]....
        /*08cc*/ 	.word	0x00000550
        /*08d0*/ 	.word	0x000000ff
        /*08d4*/ 	.word	0x00032488
        /*08d8*/ 	.short	0x0100
        /*08da*/ 	.byte	0x06
	.zero		1


	//   ....[15]....
        /*08dc*/ 	.word	0x00000680
        /*08e0*/ 	.word	0x000000ff
        /*08e4*/ 	.word	0x00032490
        /*08e8*/ 	.short	0x0100
        /*08ea*/ 	.byte	0x08
	.zero		1


	//   ....[16]....
        /*08ec*/ 	.word	0x00000690
        /*08f0*/ 	.word	0x000000ff
        /*08f4*/ 	.word	0x000324a0
        /*08f8*/ 	.short	0x0100
        /*08fa*/ 	.byte	0x08
	.zero		1


	//   ....[17]....
        /*08fc*/ 	.word	0x000006a0
        /*0900*/ 	.word	0x000000ff
        /*0904*/ 	.word	0x00032498
        /*0908*/ 	.short	0x0100
        /*090a*/ 	.byte	0x08
	.zero		1


	//   ....[18]....
        /*090c*/ 	.word	0x000006b0
        /*0910*/ 	.word	0x000000ff
        /*0914*/ 	.word	0x000324a8
        /*0918*/ 	.short	0x0100
        /*091a*/ 	.byte	0x08
	.zero		1


	//   ....[19]....
        /*091c*/ 	.word	0x000007f0
        /*0920*/ 	.word	0x000000ff
        /*0924*/ 	.word	0x000324b0
        /*0928*/ 	.short	0x0100
        /*092a*/ 	.byte	0x08
	.zero		1


	//   ....[20]....
        /*092c*/ 	.word	0x00000800
        /*0930*/ 	.word	0x000000ff
        /*0934*/ 	.word	0x000324c0
        /*0938*/ 	.short	0x0100
        /*093a*/ 	.byte	0x08
	.zero		1


	//   ....[21]....
        /*093c*/ 	.word	0x00000810
        /*0940*/ 	.word	0x000000ff
        /*0944*/ 	.word	0x000324b8
        /*0948*/ 	.short	0x0100
        /*094a*/ 	.byte	0x08
	.zero		1


	//   ....[22]....
        /*094c*/ 	.word	0x00000820
        /*0950*/ 	.word	0x000000ff
        /*0954*/ 	.word	0x000324c8
        /*0958*/ 	.short	0x0100
        /*095a*/ 	.byte	0x08
	.zero		1


	//   ....[23]....
        /*095c*/ 	.word	0x000025f0
        /*0960*/ 	.word	0x000000ff
        /*0964*/ 	.word	0x00032400
        /*0968*/ 	.short	0x010a
        /*096a*/ 	.byte	0x2a
	.zero		1


	//   ....[24]....
        /*096c*/ 	.word	0x00002a30
        /*0970*/ 	.word	0x00000014
        /*0974*/ 	.word	0x00000000
        /*0978*/ 	.short	0x010a
        /*097a*/ 	.byte	0x3f
	.zero		1


	//   ....[25]....
        /*097c*/ 	.word	0x00002a90
        /*0980*/ 	.word	0x00000014
        /*0984*/ 	.word	0x00000000
        /*0988*/ 	.short	0x010a
        /*098a*/ 	.byte	0x3f
	.zero		1


	//   ....[26]....
        /*098c*/ 	.word	0x00002e40
        /*0990*/ 	.word	0x000000ff
        /*0994*/ 	.word	0x00032410
        /*0998*/ 	.short	0x010a
        /*099a*/ 	.byte	0x2a
	.zero		1


	//   ....[27]....
        /*099c*/ 	.word	0x00002f40
        /*09a0*/ 	.word	0x00000008
        /*09a4*/ 	.word	0x00000000
        /*09a8*/ 	.short	0x010a
        /*09aa*/ 	.byte	0x3f
	.zero		1


	//   ....[28]....
        /*09ac*/ 	.word	0x00002fa0
        /*09b0*/ 	.word	0x00000008
        /*09b4*/ 	.word	0x00000000
        /*09b8*/ 	.short	0x010a
        /*09ba*/ 	.byte	0x3f
	.zero		1


	//   ....[29]....
        /*09bc*/ 	.word	0x00003ce0
        /*09c0*/ 	.word	0x00000006
        /*09c4*/ 	.word	0x00000000
        /*09c8*/ 	.short	0x0101
        /*09ca*/ 	.byte	0x3f
	.zero		1


	//   ....[30]....
        /*09cc*/ 	.word	0x00009610
        /*09d0*/ 	.word	0x00000000
        /*09d4*/ 	.word	0x00000000
        /*09d8*/ 	.short	0x0101
        /*09da*/ 	.byte	0x3f
	.zero		1


	//   ....[31]....
        /*09dc*/ 	.word	0x00009d40
        /*09e0*/ 	.word	0x00000004
        /*09e4*/ 	.word	0x00000000
        /*09e8*/ 	.short	0x010a
        /*09ea*/ 	.byte	0x3f
	.zero		1


	//   ....[32]....
        /*09ec*/ 	.word	0x00009de0
        /*09f0*/ 	.word	0x00000006
        /*09f4*/ 	.word	0x00000000
        /*09f8*/ 	.short	0x010a
        /*09fa*/ 	.byte	0x3f
	.zero		1


	//   ....[33]....
        /*09fc*/ 	.word	0x0000a1f0
        /*0a00*/ 	.word	0x00000003
        /*0a04*/ 	.word	0x00000000
        /*0a08*/ 	.short	0x010a
        /*0a0a*/ 	.byte	0x3f
	.zero		1


	//   ....[34]....
        /*0a0c*/ 	.word	0x0000a2c0
        /*0a10*/ 	.word	0x00000012
        /*0a14*/ 	.word	0x00000000
        /*0a18*/ 	.short	0x010a
        /*0a1a*/ 	.byte	0x3f
	.zero		1


	//   ....[35]....
        /*0a1c*/ 	.word	0x0000b000
        /*0a20*/ 	.word	0x00000003
        /*0a24*/ 	.word	0x00000000
        /*0a28*/ 	.short	0x0101
        /*0a2a*/ 	.byte	0x3f
	.zero		1


	//   ....[36]....
        /*0a2c*/ 	.word	0x00013970
        /*0a30*/ 	.word	0x00000000
        /*0a34*/ 	.word	0x00000000
        /*0a38*/ 	.short	0x0101
        /*0a3a*/ 	.byte	0x3f
	.zero		1


	//   ....[37]....
        /*0a3c*/ 	.word	0x00013b70
        /*0a40*/ 	.word	0x00000007
        /*0a44*/ 	.word	0x00000000
        /*0a48*/ 	.short	0x010a
        /*0a4a*/ 	.byte	0x3f
	.zero		1


	//   ....[38]....
        /*0a4c*/ 	.word	0x00013c20
        /*0a50*/ 	.word	0x00000000
        /*0a54*/ 	.word	0x00000000
        /*0a58*/ 	.short	0x010a
        /*0a5a*/ 	.byte	0x3f
	.zero		1


	//   ....[39]....
        /*0a5c*/ 	.word	0x00014050
        /*0a60*/ 	.word	0x00000007
        /*0a64*/ 	.word	0x00000000
        /*0a68*/ 	.short	0x010a
        /*0a6a*/ 	.byte	0x3f
	.zero		1


	//   ....[40]....
        /*0a6c*/ 	.word	0x00014150
        /*0a70*/ 	.word	0x00000007
        /*0a74*/ 	.word	0x00000000
        /*0a78*/ 	.short	0x010a
        /*0a7a*/ 	.byte	0x3f
	.zero		1


	//   ....[41]....
        /*0a7c*/ 	.word	0x00014e90
        /*0a80*/ 	.word	0x00000004
        /*0a84*/ 	.word	0x00000000
        /*0a88*/ 	.short	0x0101
        /*0a8a*/ 	.byte	0x3f
	.zero		1


	//   ....[42]....
        /*0a8c*/ 	.word	0x0001ec70
        /*0a90*/ 	.word	0x00000007
        /*0a94*/ 	.word	0x00000000
        /*0a98*/ 	.short	0x0101
        /*0a9a*/ 	.byte	0x3f
	.zero		1


	//   ....[43]....
        /*0a9c*/ 	.word	0x00021810
        /*0aa0*/ 	.word	0x000000ff
        /*0aa4*/ 	.word	0x00000000
        /*0aa8*/ 	.short	0x0101
        /*0aaa*/ 	.byte	0x05
	.zero		1


	//   ....[44]....
        /*0aac*/ 	.word	0x00024040
        /*0ab0*/ 	.word	0x00000018
        /*0ab4*/ 	.word	0x00032440
        /*0ab8*/ 	.short	0x010a
        /*0aba*/ 	.byte	0x3f
	.zero		1


	//   ....[45]....
        /*0abc*/ 	.word	0x00024550
        /*0ac0*/ 	.word	0x00000018
        /*0ac4*/ 	.word	0x00032430
        /*0ac8*/ 	.short	0x0107
        /*0aca*/ 	.byte	0x3f
	.zero		1


	//   ....[46]....
        /*0acc*/ 	.word	0x00024600
        /*0ad0*/ 	.word	0x00000018
        /*0ad4*/ 	.word	0x00032430
        /*0ad8*/ 	.short	0x0101
        /*0ada*/ 	.byte	0x3f
	.zero		1


	//   ....[47]....
        /*0adc*/ 	.word	0x00025120
        /*0ae0*/ 	.word	0x00000011
        /*0ae4*/ 	.word	0x00032400
        /*0ae8*/ 	.short	0x0107
        /*0aea*/ 	.byte	0x3f
	.zero		1


	//   ....[48]....
        /*0aec*/ 	.word	0x000251b0
        /*0af0*/ 	.word	0x00000011
        /*0af4*/ 	.word	0x00032400
        /*0af8*/ 	.short	0x0101
        /*0afa*/ 	.byte	0x3f
	.zero		1


	//   ....[49]....
        /*0afc*/ 	.word	0x00025c00
        /*0b00*/ 	.word	0x00000011
        /*0b04*/ 	.word	0x00032410
        /*0b08*/ 	.short	0x0107
        /*0b0a*/ 	.byte	0x3f
	.zero		1


	//   ....[50]....
        /*0b0c*/ 	.word	0x00025cf0
        /*0b10*/ 	.word	0x00000011
        /*0b14*/ 	.word	0x00032410
        /*0b18*/ 	.short	0x0101
        /*0b1a*/ 	.byte	0x3f
	.zero		1


	//   ....[51]....
        /*0b1c*/ 	.word	0x00025d10
        /*0b20*/ 	.word	0x00000011
        /*0b24*/ 	.word	0x00032420
        /*0b28*/ 	.short	0x010a
        /*0b2a*/ 	.byte	0x3f
	.zero		1


	//   ....[52]....
        /*0b2c*/ 	.word	0x00025d90
        /*0b30*/ 	.word	0x00000018
        /*0b34*/ 	.word	0x00032460
        /*0b38*/ 	.short	0x010a
        /*0b3a*/ 	.byte	0x3f
	.zero		1


	//   ....[53]....
        /*0b3c*/ 	.word	0x00026490
        /*0b40*/ 	.word	0x00000018
        /*0b44*/ 	.word	0x00032450
        /*0b48*/ 	.short	0x0107
        /*0b4a*/ 	.byte	0x3f
	.zero		1


	//   ....[54]....
        /*0b4c*/ 	.word	0x00026550
        /*0b50*/ 	.word	0x00000018
        /*0b54*/ 	.word	0x00032450
        /*0b58*/ 	.short	0x0101
        /*0b5a*/ 	.byte	0x3f
	.zero		1


	//   ....[55]....
        /*0b5c*/ 	.word	0x00026870
        /*0b60*/ 	.word	0x0000000a
        /*0b64*/ 	.word	0x00032440
        /*0b68*/ 	.short	0x010a
        /*0b6a*/ 	.byte	0x3f
	.zero		1


	//   ....[56]....
        /*0b6c*/ 	.word	0x00026c40
        /*0b70*/ 	.word	0x0000000a
        /*0b74*/ 	.word	0x00032430
        /*0b78*/ 	.short	0x0107
        /*0b7a*/ 	.byte	0x3f
	.zero		1


	//   ....[57]....
        /*0b7c*/ 	.word	0x00026cf0
        /*0b80*/ 	.word	0x0000000a
        /*0b84*/ 	.word	0x00032430
        /*0b88*/ 	.short	0x0101
        /*0b8a*/ 	.byte	0x3f
	.zero		1


	//   ....[58]....
        /*0b8c*/ 	.word	0x00026d20
        /*0b90*/ 	.word	0x0000000a
        /*0b94*/ 	.word	0x00032460
        /*0b98*/ 	.short	0x010a
        /*0b9a*/ 	.byte	0x3f
	.zero		1


	//   ....[59]....
        /*0b9c*/ 	.word	0x00027240
        /*0ba0*/ 	.word	0x0000000a
        /*0ba4*/ 	.word	0x00032450
        /*0ba8*/ 	.short	0x0107
        /*0baa*/ 	.byte	0x3f
	.zero		1


	//   ....[60]....
        /*0bac*/ 	.word	0x000272f0
        /*0bb0*/ 	.word	0x0000000a
        /*0bb4*/ 	.word	0x00032450
        /*0bb8*/ 	.short	0x0101
        /*0bba*/ 	.byte	0x3f
	.zero		1


	//   ....[61]....
        /*0bbc*/ 	.word	0x000276d0
        /*0bc0*/ 	.word	0x00000007
        /*0bc4*/ 	.word	0x00032420
        /*0bc8*/ 	.short	0x010a
        /*0bca*/ 	.byte	0x3f
	.zero		1


	//   ....[62]....
        /*0bcc*/ 	.word	0x00027870
        /*0bd0*/ 	.word	0x00000005
        /*0bd4*/ 	.word	0x00032440
        /*0bd8*/ 	.short	0x010a
        /*0bda*/ 	.byte	0x3f
	.zero		1


	//   ....[63]....
        /*0bdc*/ 	.word	0x00027910
        /*0be0*/ 	.word	0x00000003
        /*0be4*/ 	.word	0x00032440
        /*0be8*/ 	.short	0x010a
        /*0bea*/ 	.byte	0x3f
	.zero		1


	//   ....[64]....
        /*0bec*/ 	.word	0x00027950
        /*0bf0*/ 	.word	0x00000005
        /*0bf4*/ 	.word	0x00032460
        /*0bf8*/ 	.short	0x010a
        /*0bfa*/ 	.byte	0x3f
	.zero		1


	//   ....[65]....
        /*0bfc*/ 	.word	0x00027990
        /*0c00*/ 	.word	0x00000003
        /*0c04*/ 	.word	0x00032460
        /*0c08*/ 	.short	0x010a
        /*0c0a*/ 	.byte	0x3f
	.zero		1


	//   ....[66]....
        /*0c0c*/ 	.word	0x00027a00
        /*0c10*/ 	.word	0x00000009
        /*0c14*/ 	.word	0x00032400
        /*0c18*/ 	.short	0x010a
        /*0c1a*/ 	.byte	0x3f
	.zero		1


	//   ....[67]....
        /*0c1c*/ 	.word	0x00027a50
        /*0c20*/ 	.word	0x00000014
        /*0c24*/ 	.word	0x00000000
        /*0c28*/ 	.short	0x010a
        /*0c2a*/ 	.byte	0x3f
	.zero		1


	//   ....[68]....
        /*0c2c*/ 	.word	0x00027ab0
        /*0c30*/ 	.word	0x00000009
        /*0c34*/ 	.word	0x00032410
        /*0c38*/ 	.short	0x010a
        /*0c3a*/ 	.byte	0x3f
	.zero		1


	//   ....[69]....
        /*0c3c*/ 	.word	0x00027b00
        /*0c40*/ 	.word	0x00000008
        /*0c44*/ 	.word	0x00000000
        /*0c48*/ 	.short	0x010a
        /*0c4a*/ 	.byte	0x3f
	.zero		1


	//   ....[70]....
        /*0c4c*/ 	.word	0x00027b50
        /*0c50*/ 	.word	0x00000006
        /*0c54*/ 	.word	0x00000000
        /*0c58*/ 	.short	0x010a
        /*0c5a*/ 	.byte	0x3f
	.zero		1


	//   ....[71]....
        /*0c5c*/ 	.word	0x00027ba0
        /*0c60*/ 	.word	0x00000012
        /*0c64*/ 	.word	0x00000000
        /*0c68*/ 	.short	0x010a
        /*0c6a*/ 	.byte	0x3f
	.zero		1


	//   ....[72]....
        /*0c6c*/ 	.word	0x00027bf0
        /*0c70*/ 	.word	0x00000000
        /*0c74*/ 	.word	0x00000000
        /*0c78*/ 	.short	0x010a
        /*0c7a*/ 	.byte	0x3f
	.zero		1


	//   ....[73]....
        /*0c7c*/ 	.word	0x00027c40
        /*0c80*/ 	.word	0x00000007
        /*0c84*/ 	.word	0x00000000
        /*0c88*/ 	.short	0x010a
        /*0c8a*/ 	.byte	0x3f
	.zero		1


	//   ....[74]....
        /*0c8c*/ 	.word	0x00027d40
        /*0c90*/ 	.word	0x00000018
        /*0c94*/ 	.word	0x00032440
        /*0c98*/ 	.short	0x010a
        /*0c9a*/ 	.byte	0x3f
	.zero		1


	//   ....[75]....
        /*0c9c*/ 	.word	0x00029a10
        /*0ca0*/ 	.word	0x00000011
        /*0ca4*/ 	.word	0x00032420
        /*0ca8*/ 	.short	0x010a
        /*0caa*/ 	.byte	0x3f
	.zero		1


	//   ....[76]....
        /*0cac*/ 	.word	0x00029a60
        /*0cb0*/ 	.word	0x00000018
        /*0cb4*/ 	.word	0x00032460
        /*0cb8*/ 	.short	0x010a
        /*0cba*/ 	.byte	0x3f
	.zero		1


	//   ....[77]....
        /*0cbc*/ 	.word	0x0002a3c0
        /*0cc0*/ 	.word	0x0000000a
        /*0cc4*/ 	.word	0x00032440
        /*0cc8*/ 	.short	0x010a
        /*0cca*/ 	.byte	0x3f
	.zero		1


	//   ....[78]....
        /*0ccc*/ 	.word	0x0002aa50
        /*0cd0*/ 	.word	0x0000000a
        /*0cd4*/ 	.word	0x00032460
        /*0cd8*/ 	.short	0x010a
        /*0cda*/ 	.byte	0x3f
	.zero		1


	//   ....[79]....
        /*0cdc*/ 	.word	0x0002b260
        /*0ce0*/ 	.word	0x00000007
        /*0ce4*/ 	.word	0x00032420
        /*0ce8*/ 	.short	0x010a
        /*0cea*/ 	.byte	0x3f
	.zero		1


	//   ....[80]....
        /*0cec*/ 	.word	0x0002b400
        /*0cf0*/ 	.word	0x00000005
        /*0cf4*/ 	.word	0x00032440
        /*0cf8*/ 	.short	0x010a
        /*0cfa*/ 	.byte	0x3f
	.zero		1


	//   ....[81]....
        /*0cfc*/ 	.word	0x0002b450
        /*0d00*/ 	.word	0x00000003
        /*0d04*/ 	.word	0x00032440
        /*0d08*/ 	.short	0x010a
        /*0d0a*/ 	.byte	0x3f
	.zero		1


	//   ....[82]....
        /*0d0c*/ 	.word	0x0002b4a0
        /*0d10*/ 	.word	0x00000005
        /*0d14*/ 	.word	0x00032460
        /*0d18*/ 	.short	0x010a
        /*0d1a*/ 	.byte	0x3f
	.zero		1


	//   ....[83]....
        /*0d1c*/ 	.word	0x0002b840
        /*0d20*/ 	.word	0x0000000c
        /*0d24*/ 	.word	0x00000000
        /*0d28*/ 	.short	0x010a
        /*0d2a*/ 	.byte	0x3f
	.zero		1


	//   ....[84]....
        /*0d2c*/ 	.word	0x0002b980
        /*0d30*/ 	.word	0x00000002
        /*0d34*/ 	.word	0x00000000
        /*0d38*/ 	.short	0x010a
        /*0d3a*/ 	.byte	0x3f
	.zero		1


	//   ....[85]....
        /*0d3c*/ 	.word	0x0002bfe0
        /*0d40*/ 	.word	0x0000000b
        /*0d44*/ 	.word	0x00000000
        /*0d48*/ 	.short	0x010a
        /*0d4a*/ 	.byte	0x3f
	.zero		1


	//   ....[86]....
        /*0d4c*/ 	.word	0x0002c120
        /*0d50*/ 	.word	0x00000008
        /*0d54*/ 	.word	0x00000000
        /*0d58*/ 	.short	0x010a
        /*0d5a*/ 	.byte	0x3f
	.zero		1


	//   ....[87]....
        /*0d5c*/ 	.word	0x0002d410
        /*0d60*/ 	.word	0x00000007
        /*0d64*/ 	.word	0x00000000
        /*0d68*/ 	.short	0x0101
        /*0d6a*/ 	.byte	0x3f
	.zero		1


	//   ....[88]....
        /*0d6c*/ 	.word	0x000471b0
        /*0d70*/ 	.word	0x00000000
        /*0d74*/ 	.word	0x00000000
        /*0d78*/ 	.short	0x0101
        /*0d7a*/ 	.byte	0x3f
	.zero		1


	//   ....[89]....
        /*0d7c*/ 	.word	0x000471d0
        /*0d80*/ 	.word	0x00000002
        /*0d84*/ 	.word	0x00000000
        /*0d88*/ 	.short	0x010a
        /*0d8a*/ 	.byte	0x3f
	.zero		1


	//   ....[90]....
        /*0d8c*/ 	.word	0x00047220
        /*0d90*/ 	.word	0x00000008
        /*0d94*/ 	.word	0x00000000
        /*0d98*/ 	.short	0x010a
        /*0d9a*/ 	.byte	0x3f
	.zero		1


	//----- nvinfo : EIATTR_NUM_MBARRIERS
	.align		4
.L_355:
        /*0d9c*/ 	.byte	0x03, 0x38
        /*0d9e*/ 	.short	0x0017


	//----- nvinfo : EIATTR_EXIT_INSTR_OFFSETS
	.align		4
        /*0da0*/ 	.byte	0x04, 0x1c
        /*0da2*/ 	.short	(.L_357 - .L_356)


	//   ....[0]....
.L_356:
        /*0da4*/ 	.word	0x00000a80


	//   ....[1]....
        /*0da8*/ 	.word	0x00022980


	//   ....[2]....
        /*0dac*/ 	.word	0x000279e0


	//----- nvinfo : EIATTR_MAX_THREADS
	.align		4
.L_357:
        /*0db0*/ 	.byte	0x04, 0x05
        /*0db2*/ 	.short	(.L_359 - .L_358)
.L_358:
        /*0db4*/ 	.word	0x00000180
        /*0db8*/ 	.word	0x00000001
        /*0dbc*/ 	.word	0x00000001


	//----- nvinfo : EIATTR_CRS_STACK_SIZE
	.align		4
.L_359:
        /*0dc0*/ 	.byte	0x04, 0x1e
        /*0dc2*/ 	.short	(.L_361 - .L_360)
.L_360:
        /*0dc4*/ 	.word	0x00000000


	//----- nvinfo : EIATTR_CBANK_PARAM_SIZE
	.align		4
.L_361:
        /*0dc8*/ 	.byte	0x03, 0x19
        /*0dca*/ 	.short	0x0bf0


	//----- nvinfo : EIATTR_PARAM_CBANK
	.align		4
        /*0dcc*/ 	.byte	0x04, 0x0a
        /*0dce*/ 	.short	(.L_363 - .L_362)
	.align		4
.L_362:
        /*0dd0*/ 	.word	index@(.nv.constant0._ZN7cutlass13device_kernelIN5flash11enable_sm90INS1_16FlashAttnFwdSm90INS1_25CollectiveMainloopFwdSm90ILi2EN4cute5tupleIJNS5_1CILi1EEES8_S8_EEENS6_IJNS7_ILi128EEENS7_ILi96EEENS7_ILi64EEEEEELi256ENS_6half_tEfNS_4arch4Sm90ELb0ELb1ELb1ELb0ELb1ELb0ELb1ELb1ELb0ELb1ELb0ELb0EEENS1_21CollectiveEpilogueFwdINS6_IJSA_NS7_ILi256EEESB_EEES9_SE_SG_Li256ELb0ELb1ELb0ELb0EEENS1_30DynamicPersistentTileSchedulerILi256ELi128ELb0ELb1ELb1EEEEEEEEEvNT_6ParamsE)
        /*0dd4*/ 	.short	0x0210
        /*0dd6*/ 	.short	0x0bf0


	//----- nvinfo : EIATTR_SW_WAR
	.align		4
.L_363:
        /*0dd8*/ 	.byte	0x04, 0x36
        /*0dda*/ 	.short	(.L_365 - .L_364)
.L_364:
        /*0ddc*/ 	.word	0x00000008
.L_365:


//--------------------- .nv.info._ZN7cutlass13device_kernelIN5flash11enable_sm90INS1_16FlashAttnFwdSm90INS1_25CollectiveMainloopFwdSm90ILi2EN4cute5tupleIJNS5_1CILi1EEES8_S8_EEENS6_IJNS7_ILi128EEENS7_ILi96EEENS7_ILi64EEEEEELi256ENS_6half_tEfNS_4arch4Sm90ELb0ELb1ELb1ELb1ELb1ELb0ELb0ELb1ELb0ELb1ELb0ELb0EEENS1_21CollectiveEpilogueFwdINS6_IJSA_NS7_ILi256EEESB_EEES9_SE_SG_Li256ELb1ELb1ELb0ELb0EEENS1_36VarlenDynamicPersistentTileSchedulerILi128ELi96ELi256ELi128ELb0ELb1ELb1ELb1ELb0ELb1EEEEEEEEEvNT_6ParamsE --------------------------
	.section	.nv.info._ZN7cutlass13device_kernelIN5flash11enable_sm90INS1_16FlashAttnFwdSm90INS1_25CollectiveMainloopFwdSm90ILi2EN4cute5tupleIJNS5_1CILi1EEES8_S8_EEENS6_IJNS7_ILi128EEENS7_ILi96EEENS7_ILi64EEEEEELi256ENS_6half_tEfNS_4arch4Sm90ELb0ELb1ELb1ELb1ELb1ELb0ELb0ELb1ELb0ELb1ELb0ELb0EEENS1_21CollectiveEpilogueFwdINS6_IJSA_NS7_ILi256EEESB_EEES9_SE_SG_Li256ELb1ELb1ELb0ELb0EEENS1_36VarlenDynamicPersistentTileSchedulerILi128ELi96ELi256ELi128ELb0ELb1ELb1ELb1ELb0ELb1EEEEEEEEEvNT_6ParamsE,"",@"SHT_CUDA_INFO"
	.sectionflags	@""
	.align	4


	//----- nvinfo : EIATTR_CUDA_API_VERSION
	.align		4
        /*0000*/ 	.byte	0x04, 0x37
        /*0002*/ 	.short	(.L_367 - .L_366)
.L_366:
        /*0004*/ 	.word	0x00000082


	//----- nvinfo : EIATTR_KPARAM_INFO
	.align		4
.L_367:
        /*0008*/ 	.byte	0x04, 0x17
        /*000a*/ 	.short	(.L_369 - .L_368)
.L_368:
        /*000c*/ 	.word	0x00000000
        /*0010*/ 	.short	0x0000
        /*0012*/ 	.short	0x0070
        /*0014*/ 	.byte	0x00, 0xf0, 0x01, 0x2a


	//----- nvinfo : EIATTR_SPARSE_MMA_MASK
	.align		4
.L_369:
        /*0018*/ 	.byte	0x03, 0x50
        /*001a*/ 	.short	0x0000


	//----- nvinfo : EIATTR_MAXREG_COUNT
	.align		4
        /*001c*/ 	.byte	0x03, 0x1b
        /*001e*/ 	.short	0x00a8


	//----- nvinfo : EIATTR_NUM_BARRIERS
	.align		4
        /*0020*/ 	.byte	0x02, 0x4c
        /*0022*/ 	.byte	0x10
	.zero		1


	//----- nvinfo : EIATTR_EXTERNS
	.align		4
        /*0024*/ 	.byte	0x04, 0x0f
        /*0026*/ 	.short	(.L_371 - .L_370)


	//   ....[0]....
	.align		4
.L_370:
        /*0028*/ 	.word	index@(__assertfail)


	//----- nvinfo : EIATTR_ANNOTATIONS
	.align		4
.L_371:
        /*002c*/ 	.byte	0x04, 0x55
        /*002e*/ 	.short	(.L_373 - .L_372)


	//   ....[0]....
.L_372:
        /* <DEDUP_REMOVED lines=9> */


	//----- nvinfo : EIATTR_MERCURY_ISA_VERSION
	.align		4
.L_373:
        /*00a8*/ 	.byte	0x03, 0x5f
        /*00aa*/ 	.short	0x0101


	//----- nvinfo : EIATTR_UNUSED_LOAD_BYTE_OFFSET
	.align		4
        /*00ac*/ 	.byte	0x04, 0x44
        /*00ae*/ 	.short	(.L_375 - .L_374)


	//   ....[0]....
.L_374:
        /*00b0*/ 	.word	0x00000960
        /*00b4*/ 	.word	0x0000fff0


	//   ....[1]....
        /*00b8*/ 	.word	0x0000e9b0
        /*00bc*/ 	.word	0x0000fff0


	//----- nvinfo : EIATTR_INT_WARP_WIDE_INSTR_OFFSETS
	.align		4
.L_375:
        /*00c0*/ 	.byte	0x04, 0x31
        /*00c2*/ 	.short	(.L_377 - .L_376)


	//   ....[0]....
.L_376:
        /*00c4*/ 	.word	0x000000c0


	//   ....[1]....
        /*00c8*/ 	.word	0x000000d0


	//   ....[2]....
        /*00cc*/ 	.word	0x00000170


	//   ....[3]....
        /*00d0*/ 	.word	0x00012cd0


	//   ....[4]....
        /*00d4*/ 	.word	0x00012d60


	//   ....[5]....
        /*00d8*/ 	.word	0x00016060


	//   ....[6]....
        /*00dc*/ 	.word	0x000160f0


	//----- nvinfo : EIATTR_COOP_GROUP_MASK_REGIDS
	.align		4
.L_377:
        /*00e0*/ 	.byte	0x04, 0x29
        /*00e2*/ 	.short	(.L_379 - .L_378)


	//   ....[0]....
.L_378:
        /*00e4*/ 	.word	0xffffffff


	//   ....[1]....
        /*00e8*/ 	.word	0xffffffff


	//   ....[2]....
        /*00ec*/ 	.word	0xffffffff


	//   ....[3]....
        /*00f0*/ 	.word	0xffffffff


	//   ....[4]....
        /*00f4*/ 	.word	0xffffffff


	//   ....[5]....
        /*00f8*/ 	.word	0xffffffff


	//   ....[6]....
        /*00fc*/ 	.word	0xffffffff


	//   ....[7]....
        /*0100*/ 	.word	0xffffffff


	//   ....[8]....
        /*0104*/ 	.word	0xffffffff


	//   ....[9]....
        /*0108*/ 	.word	0xffffffff


	//   ....[10]....
        /*010c*/ 	.word	0xffffffff


	//   ....[11]....
        /*0110*/ 	.word	0xffffffff


	//   ....[12]....
        /*0114*/ 	.word	0xffffffff


	//   ....[13]....
        /*0118*/ 	.word	0xffffffff


	//   ....[14]....
        /*011c*/ 	.word	0xffffffff


	//   ....[15]....
        /*0120*/ 	.word	0xffffffff


	//   ....[16]....
        /*0124*/ 	.word	0xffffffff


	//   ....[17]....
        /*0128*/ 	.word	0xffffffff


	//   ....[18]....
        /*012c*/ 	.word	0xffffffff


	//   ....[19]....
        /*0130*/ 	.word	0xffffffff


	//   ....[20]....
        /*0134*/ 	.word	0xffffffff


	//   ....[21]....
        /*0138*/ 	.word	0xffffffff


	//   ....[22]....
        /*013c*/ 	.word	0xffffffff


	//   ....[23]....
        /*0140*/ 	.word	0xffffffff


	//   ....[24]....
        /*0144*/ 	.word	0xffffffff


	//   ....[25]....
        /*0148*/ 	.word	0xffffffff


	//   ....[26]....
        /*014c*/ 	.word	0xffffffff


	//   ....[27]....
        /*0150*/ 	.word	0xffffffff


	//   ....[28]....
        /*0154*/ 	.word	0xffffffff


	//   ....[29]....
        /*0158*/ 	.word	0xffffffff


	//   ....[30]....
        /*015c*/ 	.word	0xffffffff


	//   ....[31]....
        /*0160*/ 	.word	0xffffffff


	//   ....[32]....
        /*0164*/ 	.word	0xffffffff


	//   ....[33]....
        /*0168*/ 	.word	0xffffffff


	//   ....[34]....
        /*016c*/ 	.word	0xffffffff


	//   ....[35]....
        /*0170*/ 	.word	0xffffffff


	//   ....[36]....
        /*0174*/ 	.word	0xffffffff


	//   ....[37]....
        /*0178*/ 	.word	0xffffffff


	//   ....[38]....
        /*017c*/ 	.word	0xffffffff


	//   ....[39]....
        /*0180*/ 	.word	0xffffffff


	//   ....[40]....
        /*0184*/ 	.word	0xffffffff


	//   ....[41]....
        /*0188*/ 	.word	0xffffffff


	//   ....[42]....
        /*018c*/ 	.word	0xffffffff


	//   ....[43]....
        /*0190*/ 	.word	0xffffffff


	//   ....[44]....
        /*0194*/ 	.word	0xffffffff


	//   ....[45]....
        /*0198*/ 	.word	0xffffffff


	//   ....[46]....
        /*019c*/ 	.word	0xffffffff


	//   ....[47]....
        /*01a0*/ 	.word	0xffffffff


	//   ....[48]....
        /*01a4*/ 	.word	0xffffffff


	//   ....[49]....
        /*01a8*/ 	.word	0xffffffff


	//   ....[50]....
        /*01ac*/ 	.word	0xffffffff


	//   ....[51]....
        /*01b0*/ 	.word	0xffffffff


	//   ....[52]....
        /*01b4*/ 	.word	0xffffffff


	//   ....[53]....
        /*01b8*/ 	.word	0xffffffff


	//   ....[54]....
        /*01bc*/ 	.word	0xffffffff


	//   ....[55]....
        /*01c0*/ 	.word	0xffffffff


	//   ....[56]....
        /*01c4*/ 	.word	0xffffffff


	//   ....[57]....
        /*01c8*/ 	.word	0xffffffff


	//   ....[58]....
        /*01cc*/ 	.word	0xffffffff


	//   ....[59]....
        /*01d0*/ 	.word	0xffffffff


	//   ....[60]....
        /*01d4*/ 	.word	0xffffffff


	//   ....[61]....
        /*01d8*/ 	.word	0xffffffff


	//   ....[62]....
        /*01dc*/ 	.word	0xffffffff


	//   ....[63]....
        /*01e0*/ 	.word	0xffffffff


	//   ....[64]....
        /*01e4*/ 	.word	0xffffffff


	//   ....[65]....
        /*01e8*/ 	.word	0xffffffff


	//   ....[66]....
        /*01ec*/ 	.word	0xffffffff


	//   ....[67]....
        /*01f0*/ 	.word	0xffffffff


	//   ....[68]....
        /*01f4*/ 	.word	0xffffffff


	//   ....[69]....
        /*01f8*/ 	.word	0xffffffff


	//   ....[70]....
        /*01fc*/ 	.word	0xffffffff


	//   ....[71]....
        /*0200*/ 	.word	0xffffffff


	//   ....[72]....
        /*0204*/ 	.word	0xffffffff


	//   ....[73]....
        /*0208*/ 	.word	0xffffffff


	//   ....[74]....
        /*020c*/ 	.word	0xffffffff


	//   ....[75]....
        /*0210*/ 	.word	0xffffffff


	//   ....[76]....
        /*0214*/ 	.word	0xffffffff


	//   ....[77]....
        /*0218*/ 	.word	0xffffffff


	//   ....[78]....
        /*021c*/ 	.word	0xffffffff


	//   ....[79]....
        /*0220*/ 	.word	0xffffffff


	//   ....[80]....
        /*0224*/ 	.word	0xffffffff


	//   ....[81]....
        /*0228*/ 	.word	0xffffffff


	//   ....[82]....
        /*022c*/ 	.word	0xffffffff


	//   ....[83]....
        /*0230*/ 	.word	0xffffffff


	//   ....[84]....
        /*0234*/ 	.word	0xffffffff


	//   ....[85]....
        /*0238*/ 	.word	0xffffffff


	//   ....[86]....
        /*023c*/ 	.word	0xffffffff


	//   ....[87]....
        /*0240*/ 	.word	0xffffffff


	//   ....[88]....
        /*0244*/ 	.word	0xffffffff


	//   ....[89]....
        /*0248*/ 	.word	0xffffffff


	//   ....[90]....
        /*024c*/ 	.word	0xffffffff


	//   ....[91]....
        /*0250*/ 	.word	0xffffffff


	//   ....[92]....
        /*0254*/ 	.word	0xffffffff


	//   ....[93]....
        /*0258*/ 	.word	0xffffffff


	//   ....[94]....
        /*025c*/ 	.word	0xffffffff


	//   ....[95]....
        /*0260*/ 	.word	0xffffffff


	//   ....[96]....
        /*0264*/ 	.word	0xffffffff


	//   ....[97]....
        /*0268*/ 	.word	0xffffffff


	//   ....[98]....
        /*026c*/ 	.word	0xffffffff


	//   ....[99]....
        /*0270*/ 	.word	0xffffffff


	//   ....[100]....
        /*0274*/ 	.word	0xffffffff


	//   ....[101]....
        /*0278*/ 	.word	0xffffffff


	//   ....[102]....
        /*027c*/ 	.word	0xffffffff


	//   ....[103]....
        /*0280*/ 	.word	0xffffffff


	//   ....[104]....
        /*0284*/ 	.word	0xffffffff


	//   ....[105]....
        /*0288*/ 	.word	0xffffffff


	//   ....[106]....
        /*028c*/ 	.word	0xffffffff


	//   ....[107]....
        /*0290*/ 	.word	0xffffffff


	//   ....[108]....
        /*0294*/ 	.word	0xffffffff


	//   ....[109]....
        /*0298*/ 	.word	0xffffffff


	//   ....[110]....
        /*029c*/ 	.word	0xffffffff


	//   ....[111]....
        /*02a0*/ 	.word	0xffffffff


	//   ....[112]....
        /*02a4*/ 	.word	0xffffffff


	//   ....[113]....
        /*02a8*/ 	.word	0xffffffff


	//   ....[114]....
        /*02ac*/ 	.word	0xffffffff


	//   ....[115]....
        /*02b0*/ 	.word	0xffffffff


	//   ....[116]....
        /*02b4*/ 	.word	0xffffffff


	//   ....[117]....
        /*02b8*/ 	.word	0xffffffff


	//   ....[118]....
        /*02bc*/ 	.word	0xffffffff


	//   ....[119]....
        /*02c0*/ 	.word	0xffffffff


	//   ....[120]....
        /*02c4*/ 	.word	0xffffffff


	//   ....[121]....
        /*02c8*/ 	.word	0xffffffff


	//   ....[122]....
        /*02cc*/ 	.word	0xffffffff


	//   ....[123]....
        /*02d0*/ 	.word	0xffffffff


	//   ....[124]....
        /*02d4*/ 	.word	0xffffffff


	//   ....[125]....
        /*02d8*/ 	.word	0xffffffff


	//   ....[126]....
        /*02dc*/ 	.word	0xffffffff


	//   ....[127]....
        /*02e0*/ 	.word	0xffffffff


	//   ....[128]....
        /*02e4*/ 	.word	0xffffffff


	//   ....[129]....
        /*02e8*/ 	.word	0xffffffff


	//   ....[130]....
        /*02ec*/ 	.word	0xffffffff


	//   ....[131]....
        /*02f0*/ 	.word	0xffffffff


	//   ....[132]....
        /*02f4*/ 	.word	0xffffffff


	//   ....[133]....
        /*02f8*/ 	.word	0xffffffff


	//   ....[134]....
        /*02fc*/ 	.word	0xffffffff


	//   ....[135]....
        /*0300*/ 	.word	0xffffffff


	//   ....[136]....
        /*0304*/ 	.word	0xffffffff


	//   ....[137]....
        /*0308*/ 	.word	0xffffffff


	//   ....[138]....
        /*030c*/ 	.word	0xffffffff


	//   ....[139]....
        /*0310*/ 	.word	0xffffffff


	//   ....[140]....
        /*0314*/ 	.word	0xffffffff


	//   ....[141]....
        /*0318*/ 	.word	0xffffffff


	//   ....[142]....
        /*031c*/ 	.word	0xffffffff


	//   ....[143]....
        /*0320*/ 	.word	0xffffffff


	//   ....[144]....
        /*0324*/ 	.word	0xffffffff


	//   ....[145]....
        /*0328*/ 	.word	0xffffffff


	//   ....[146]....
        /*032c*/ 	.word	0xffffffff


	//   ....[147]....
        /*0330*/ 	.word	0xffffffff


	//   ....[148]....
        /*0334*/ 	.word	0xffffffff


	//   ....[149]....
        /*0338*/ 	.word	0xffffffff


	//   ....[150]....
        /*033c*/ 	.word	0xffffffff


	//   ....[151]....
        /*0340*/ 	.word	0x0500000f


	//   ....[152]....
        /*0344*/ 	.word	0x0500000f


	//   ....[153]....
        /*0348*/ 	.word	0x0500000f


	//   ....[154]....
        /*034c*/ 	.word	0x0500000f


	//   ....[155]....
        /*0350*/ 	.word	0x0500000f


	//   ....[156]....
        /*0354*/ 	.word	0x0500000f


	//   ....[157]....
        /*0358*/ 	.word	0x0500000f


	//   ....[158]....
        /*035c*/ 	.word	0x0500000f


	//   ....[159]....
        /*0360*/ 	.word	0x0500000f


	//   ....[160]....
        /*0364*/ 	.word	0x0500000f


	//   ....[161]....
        /*0368*/ 	.word	0x0500000f


	//   ....[162]....
        /*036c*/ 	.word	0x0500000f


	//   ....[163]....
        /*0370*/ 	.word	0x0500000f


	//   ....[164]....
        /*0374*/ 	.word	0x0500000f


	//   ....[165]....
        /*0378*/ 	.word	0x0500000f


	//   ....[166]....
        /*037c*/ 	.word	0x0500000f


	//   ....[167]....
        /*0380*/ 	.word	0x0500000f


	//   ....[168]....
        /*0384*/ 	.word	0x0500000f


	//   ....[169]....
        /*0388*/ 	.word	0x0500000f


	//   ....[170]....
        /*038c*/ 	.word	0x0500000f


	//   ....[171]....
        /*0390*/ 	.word	0x0500000f


	//   ....[172]....
        /*0394*/ 	.word	0x0500000f


	//   ....[173]....
        /*0398*/ 	.word	0x0500000f


	//   ....[174]....
        /*039c*/ 	.word	0x0500000f


	//   ....[175]....
        /*03a0*/ 	.word	0x0500000f


	//   ....[176]....
        /*03a4*/ 	.word	0x0500000f


	//   ....[177]....
        /*03a8*/ 	.word	0x0500000f


	//   ....[178]....
        /*03ac*/ 	.word	0x0500000f


	//   ....[179]....
        /*03b0*/ 	.word	0x0500000f


	//   ....[180]....
        /*03b4*/ 	.word	0x0500000f


	//   ....[181]....
        /*03b8*/ 	.word	0x0500000f


	//   ....[182]....
        /*03bc*/ 	.word	0x0500000f


	//   ....[183]....
        /*03c0*/ 	.word	0x0500000f


	//   ....[184]....
        /*03c4*/ 	.word	0x0500000f


	//   ....[185]....
        /*03c8*/ 	.word	0x0500000f


	//   ....[186]....
        /*03cc*/ 	.word	0x0500000f


	//   ....[187]....
        /*03d0*/ 	.word	0x0500000f


	//   ....[188]....
        /*03d4*/ 	.word	0x0500000f


	//   ....[189]....
        /*03d8*/ 	.word	0x0500000f


	//   ....[190]....
        /*03dc*/ 	.word	0x0500000f


	//   ....[191]....
        /*03e0*/ 	.word	0x0500000f


	//   ....[192]....
        /*03e4*/ 	.word	0x0500000f


	//   ....[193]....
        /*03e8*/ 	.word	0x0500000f


	//   ....[194]....
        /*03ec*/ 	.word	0x0500000f


	//   ....[195]....
        /*03f0*/ 	.word	0x0500000f


	//   ....[196]....
        /*03f4*/ 	.word	0x0500000f


	//   ....[197]....
        /*03f8*/ 	.word	0x0500000f


	//   ....[198]....
        /*03fc*/ 	.word	0x0500000f


	//   ....[199]....
        /*0400*/ 	.word	0x0500000f


	//   ....[200]....
        /*0404*/ 	.word	0x0500000f


	//   ....[201]....
        /*0408*/ 	.word	0x0500000f


	//   ....[202]....
        /*040c*/ 	.word	0x0500000f


	//   ....[203]....
        /*0410*/ 	.word	0x0500000f


	//   ....[204]....
        /*0414*/ 	.word	0x0500000f


	//   ....[205]....
        /*0418*/ 	.word	0x0500000f


	//   ....[206]....
        /*041c*/ 	.word	0x0500000f


	//   ....[207]....
        /*0420*/ 	.word	0x0500000f


	//   ....[208]....
        /*0424*/ 	.word	0x0500000f


	//   ....[209]....
        /*0428*/ 	.word	0x0500000f


	//   ....[210]....
        /*042c*/ 	.word	0x0500000f


	//   ....[211]....
        /*0430*/ 	.word	0x0500000f


	//   ....[212]....
        /*0434*/ 	.word	0x0500000f


	//   ....[213]....
        /*0438*/ 	.word	0x0500000f


	//   ....[214]....
        /*043c*/ 	.word	0x0500000f


	//   ....[215]....
        /*0440*/ 	.word	0x0500000f


	//   ....[216]....
        /*0444*/ 	.word	0x0500000f


	//   ....[217]....
        /*0448*/ 	.word	0x0500000f


	//   ....[218]....
        /*044c*/ 	.word	0x0500000f


	//   ....[219]....
        /*0450*/ 	.word	0x0500000f


	//   ....[220]....
        /*0454*/ 	.word	0x0500000f


	//   ....[221]....
        /*0458*/ 	.word	0x0500000f


	//   ....[222]....
        /*045c*/ 	.word	0x0500000f


	//   ....[223]....
        /*0460*/ 	.word	0x0500000f


	//   ....[224]....
        /*0464*/ 	.word	0x0500000f


	//   ....[225]....
        /*0468*/ 	.word	0x0500000f


	//   ....[226]....
        /*046c*/ 	.word	0x0500000f


	//   ....[227]....
        /*0470*/ 	.word	0x0500000f


	//   ....[228]....
        /*0474*/ 	.word	0x0500000f


	//   ....[229]....
        /*0478*/ 	.word	0x0500000f


	//   ....[230]....
        /*047c*/ 	.word	0x0500000f


	//   ....[231]....
        /*0480*/ 	.word	0x0500000f


	//   ....[232]....
        /*0484*/ 	.word	0x0500000f


	//   ....[233]....
        /*0488*/ 	.word	0x0500000f


	//----- nvinfo : EIATTR_COOP_GROUP_INSTR_OFFSETS
	.align		4
.L_379:
        /*048c*/ 	.byte	0x04, 0x28
        /*048e*/ 	.short	(.L_381 - .L_380)


	//   ....[0]....
.L_380:
        /*0490*/ 	.word	0x00000080


	//   ....[1]....
        /*0494*/ 	.word	0x00000090


	//   ....[2]....
        /*0498*/ 	.word	0x000002d0


	//   ....[3]....
        /*049c*/ 	.word	0x00000430


	//   ....[4]....
        /*04a0*/ 	.word	0x00000550


	//   ....[5]....
        /*04a4*/ 	.word	0x000006b0


	//   ....[6]....
        /*04a8*/ 	.word	0x00001a80


	//   ....[7]....
        /*04ac*/ 	.word	0x000023d0


	//   ....[8]....
        /*04b0*/ 	.word	0x00002a20


	//   ....[9]....
        /*04b4*/ 	.word	0x00003850


	//   ....[10]....
        /*04b8*/ 	.word	0x00003910


	//   ....[11]....
        /*04bc*/ 	.word	0x00003da0


	//   ....[12]....
        /*04c0*/ 	.word	0x00003e70


	//   ....[13]....
        /*04c4*/ 	.word	0x00005340


	//   ....[14]....
        /*04c8*/ 	.word	0x000058f0


	//   ....[15]....
        /*04cc*/ 	.word	0x000066c0


	//   ....[16]....
        /*04d0*/ 	.word	0x000067e0


	//   ....[17]....
        /*04d4*/ 	.word	0x00006fc0


	//   ....[18]....
        /*04d8*/ 	.word	0x00007190


	//   ....[19]....
        /*04dc*/ 	.word	0x00008f10


	//   ....[20]....
        /*04e0*/ 	.word	0x00008f90


	//   ....[21]....
        /*04e4*/ 	.word	0x00009430


	//   ....[22]....
        /*04e8*/ 	.word	0x000095f0


	//   ....[23]....
        /*04ec*/ 	.word	0x0000af70


	//   ....[24]....
        /*04f0*/ 	.word	0x0000b510


	//   ....[25]....
        /*04f4*/ 	.word	0x0000c2e0


	//   ....[26]....
        /*04f8*/ 	.word	0x0000c400


	//   ....[27]....
        /*04fc*/ 	.word	0x0000caf0


	//   ....[28]....
        /*0500*/ 	.word	0x0000ccc0


	//   ....[29]....
        /*0504*/ 	.word	0x0000df30


	//   ....[30]....
        /*0508*/ 	.word	0x0000df70


	//   ....[31]....
        /*050c*/ 	.word	0x0000e020


	//   ....[32]....
        /*0510*/ 	.word	0x0000e080


	//   ....[33]....
        /*0514*/ 	.word	0x0000fa50


	//   ....[34]....
        /*0518*/ 	.word	0x0000fa90


	//   ....[35]....
        /*051c*/ 	.word	0x0000fad0


	//   ....[36]....
        /*0520*/ 	.word	0x0000fb00


	//   ....[37]....
        /*0524*/ 	.word	0x000103a0


	//   ....[38]....
        /*0528*/ 	.word	0x000103d0


	//   ....[39]....
        /*052c*/ 	.word	0x00010510


	//   ....[40]....
        /*0530*/ 	.word	0x00010530


	//   ....[41]....
        /*0534*/ 	.word	0x00010670


	//   ....[42]....
        /*0538*/ 	.word	0x00010690


	//   ....[43]....
        /*053c*/ 	.word	0x000107e0


	//   ....[44]....
        /*0540*/ 	.word	0x00010800


	//   ....[45]....
        /*0544*/ 	.word	0x00011130


	//   ....[46]....
        /*0548*/ 	.word	0x00011160


	//   ....[47]....
        /*054c*/ 	.word	0x000112b0


	//   ....[48]....
        /*0550*/ 	.word	0x000112d0


	//   ....[49]....
        /*0554*/ 	.word	0x00011410


	//   ....[50]....
        /*0558*/ 	.word	0x00011430


	//   ....[51]....
        /*055c*/ 	.word	0x00011580


	//   ....[52]....
        /*0560*/ 	.word	0x000115a0


	//   ....[53]....
        /*0564*/ 	.word	0x00011780


	//   ....[54]....
        /*0568*/ 	.word	0x00011930


	//   ....[55]....
        /*056c*/ 	.word	0x00011960


	//   ....[56]....
        /*0570*/ 	.word	0x00011990


	//   ....[57]....
        /*0574*/ 	.word	0x000119c0


	//   ....[58]....
        /*0578*/ 	.word	0x000119f0


	//   ....[59]....
        /*057c*/ 	.word	0x00011a20


	//   ....[60]....
        /*0580*/ 	.word	0x00011b70


	//   ....[61]....
        /*0584*/ 	.word	0x00011ba0


	//   ....[62]....
        /*0588*/ 	.word	0x00011bd0


	//   ....[63]....
        /*058c*/ 	.word	0x00011c00


	//   ....[64]....
        /*0590*/ 	.word	0x00011c30


	//   ....[65]....
        /*0594*/ 	.word	0x00011c60


	//   ....[66]....
        /*0598*/ 	.word	0x00011cf0


	//   ....[67]....
        /*059c*/ 	.word	0x00011d50


	//   ....[68]....
        /*05a0*/ 	.word	0x00011de0


	//   ....[69]....
        /*05a4*/ 	.word	0x00013880


	//   ....[70]....
        /*05a8*/ 	.word	0x000138a0


	//   ....[71]....
        /*05ac*/ 	.word	0x00013930


	//   ....[72]....
        /*05b0*/ 	.word	0x00013950


	//   ....[73]....
        /*05b4*/ 	.word	0x000139d0


	//   ....[74]....
        /*05b8*/ 	.word	0x000139f0


	//   ....[75]....
        /*05bc*/ 	.word	0x00013a70


	//   ....[76]....
        /*05c0*/ 	.word	0x00013a90


	//   ....[77]....
        /*05c4*/ 	.word	0x00013b10


	//   ....[78]....
        /*05c8*/ 	.word	0x00013b30


	//   ....[79]....
        /*05cc*/ 	.word	0x00013b40


	//   ....[80]....
        /*05d0*/ 	.word	0x00013b50


	//   ....[81]....
        /*05d4*/ 	.word	0x00014280


	//   ....[82]....
        /*05d8*/ 	.word	0x000142b0


	//   ....[83]....
        /*05dc*/ 	.word	0x00014370


	//   ....[84]....
        /*05e0*/ 	.word	0x00014380


	//   ....[85]....
        /*05e4*/ 	.word	0x00014410


	//   ....[86]....
        /*05e8*/ 	.word	0x00014420


	//   ....[87]....
        /*05ec*/ 	.word	0x000144b0


	//   ....[88]....
        /*05f0*/ 	.word	0x000144c0


	//   ....[89]....
        /*05f4*/ 	.word	0x00014550


	//   ....[90]....
        /*05f8*/ 	.word	0x00014560


	//   ....[91]....
        /*05fc*/ 	.word	0x000145f0


	//   ....[92]....
        /*0600*/ 	.word	0x00014600


	//   ....[93]....
        /*0604*/ 	.word	0x00014680


	//   ....[94]....
        /*0608*/ 	.word	0x00014690


	//   ....[95]....
        /*060c*/ 	.word	0x000146a0


	//   ....[96]....
        /*0610*/ 	.word	0x000146b0


	//   ....[97]....
        /*0614*/ 	.word	0x00014bc0


	//   ....[98]....
        /*0618*/ 	.word	0x00014be0


	//   ....[99]....
        /*061c*/ 	.word	0x00014c30


	//   ....[100]....
        /*0620*/ 	.word	0x00014cf0


	//   ....[101]....
        /*0624*/ 	.word	0x00014d00


	//   ....[102]....
        /*0628*/ 	.word	0x00014d30


	//   ....[103]....
        /*062c*/ 	.word	0x00014dc0


	//   ....[104]....
        /*0630*/ 	.word	0x00014e70


	//   ....[105]....
        /*0634*/ 	.word	0x00014e80


	//   ....[106]....
        /*0638*/ 	.word	0x00014eb0


	//   ....[107]....
        /*063c*/ 	.word	0x00014ec0


	//   ....[108]....
        /*0640*/ 	.word	0x00014f50


	//   ....[109]....
        /*0644*/ 	.word	0x00015690


	//   ....[110]....
        /*0648*/ 	.word	0x000156b0


	//   ....[111]....
        /*064c*/ 	.word	0x00015700


	//   ....[112]....
        /*0650*/ 	.word	0x00015710


	//   ....[113]....
        /*0654*/ 	.word	0x00015750


	//   ....[114]....
        /*0658*/ 	.word	0x00015760


	//   ....[115]....
        /*065c*/ 	.word	0x000157a0


	//   ....[116]....
        /*0660*/ 	.word	0x000157b0


	//   ....[117]....
        /*0664*/ 	.word	0x000157f0


	//   ....[118]....
        /*0668*/ 	.word	0x00015800


	//   ....[119]....
        /*066c*/ 	.word	0x00015810


	//   ....[120]....
        /*0670*/ 	.word	0x00015850


	//   ....[121]....
        /*0674*/ 	.word	0x00015b90


	//   ....[122]....
        /*0678*/ 	.word	0x00015bb0


	//   ....[123]....
        /*067c*/ 	.word	0x00015bc0


	//   ....[124]....
        /*0680*/ 	.word	0x00015bd0


	//   ....[125]....
        /*0684*/ 	.word	0x00015bf0


	//   ....[126]....
        /*0688*/ 	.word	0x00015c60


	//   ....[127]....
        /*068c*/ 	.word	0x00015cd0


	//   ....[128]....
        /*0690*/ 	.word	0x00015cf0


	//   ....[129]....
        /*0694*/ 	.word	0x00015d00


	//   ....[130]....
        /*0698*/ 	.word	0x00015d60


	//   ....[131]....
        /*069c*/ 	.word	0x00015d80


	//   ....[132]....
        /*06a0*/ 	.word	0x00015de0


	//   ....[133]....
        /*06a4*/ 	.word	0x000162e0


	//   ....[134]....
        /*06a8*/ 	.word	0x00016310


	//   ....[135]....
        /*06ac*/ 	.word	0x00016340


	//   ....[136]....
        /*06b0*/ 	.word	0x00016370


	//   ....[137]....
        /*06b4*/ 	.word	0x000163a0


	//   ....[138]....
        /*06b8*/ 	.word	0x000163d0


	//   ....[139]....
        /*06bc*/ 	.word	0x00016400


	//   ....[140]....
        /*06c0*/ 	.word	0x00016430


	//   ....[141]....
        /*06c4*/ 	.word	0x000165b0


	//   ....[142]....
        /*06c8*/ 	.word	0x000165e0


	//   ....[143]....
        /*06cc*/ 	.word	0x00016610


	//   ....[144]....
        /*06d0*/ 	.word	0x00016640


	//   ....[145]....
        /*06d4*/ 	.word	0x00016670


	//   ....[146]....
        /*06d8*/ 	.word	0x000166a0


	//   ....[147]....
        /*06dc*/ 	.word	0x00016760


	//   ....[148]....
        /*06e0*/ 	.word	0x00016780


	//   ....[149]....
        /*06e4*/ 	.word	0x000167f0


	//   ....[150]....
        /*06e8*/ 	.word	0x00016e90


	//   ....[151]....
        /*06ec*/ 	.word	0x000174f0


	//   ....[152]....
        /*06f0*/ 	.word	0x000175e0


	//   ....[153]....
        /*06f4*/ 	.word	0x00017680


	//   ....[154]....
        /*06f8*/ 	.word	0x000176e0


	//   ....[155]....
        /*06fc*/ 	.word	0x000177d0


	//   ....[156]....
        /*0700*/ 	.word	0x00017840


	//   ....[157]....
        /*0704*/ 	.word	0x00017930


	//   ....[158]....
        /*0708*/ 	.word	0x000179a0


	//   ....[159]....
        /*070c*/ 	.word	0x00017a90


	//   ....[160]....
        /*0710*/ 	.word	0x00017b00


	//   ....[161]....
        /*0714*/ 	.word	0x00017bf0


	//   ....[162]....
        /*0718*/ 	.word	0x00017c60


	//   ....[163]....
        /*071c*/ 	.word	0x00017d00


	//   ....[164]....
        /*0720*/ 	.word	0x00017df0


	//   ....[165]....
        /*0724*/ 	.word	0x00017e60


	//   ....[166]....
        /*0728*/ 	.word	0x00017ec0


	//   ....[167]....
        /*072c*/ 	.word	0x00017fb0


	//   ....[168]....
        /*0730*/ 	.word	0x00018010


	//   ....[169]....
        /*0734*/ 	.word	0x00018110


	//   ....[170]....
        /*0738*/ 	.word	0x00018170


	//   ....[171]....
        /*073c*/ 	.word	0x00018270


	//   ....[172]....
        /*0740*/ 	.word	0x000182d0


	//   ....[173]....
        /*0744*/ 	.word	0x000183d0


	//   ....[174]....
        /*0748*/ 	.word	0x00018430


	//   ....[175]....
        /*074c*/ 	.word	0x00018530


	//   ....[176]....
        /*0750*/ 	.word	0x00018590


	//   ....[177]....
        /*0754*/ 	.word	0x00018690


	//   ....[178]....
        /*0758*/ 	.word	0x000186f0


	//   ....[179]....
        /*075c*/ 	.word	0x00018790


	//   ....[180]....
        /*0760*/ 	.word	0x00018910


	//   ....[181]....
        /*0764*/ 	.word	0x000189f0


	//   ....[182]....
        /*0768*/ 	.word	0x00018a80


	//   ....[183]....
        /*076c*/ 	.word	0x00018b90


	//   ....[184]....
        /*0770*/ 	.word	0x00018bf0


	//   ....[185]....
        /*0774*/ 	.word	0x00018d00


	//   ....[186]....
        /*0778*/ 	.word	0x00018d60


	//   ....[187]....
        /*077c*/ 	.word	0x00018e70


	//   ....[188]....
        /*0780*/ 	.word	0x00018ed0


	//   ....[189]....
        /*0784*/ 	.word	0x00018fe0


	//   ....[190]....
        /*0788*/ 	.word	0x00019040


	//   ....[191]....
        /*078c*/ 	.word	0x00019100


	//   ....[192]....
        /*0790*/ 	.word	0x00019260


	//   ....[193]....
        /*0794*/ 	.word	0x00019300


	//   ....[194]....
        /*0798*/ 	.word	0x00019360


	//   ....[195]....
        /*079c*/ 	.word	0x00019410


	//   ....[196]....
        /*07a0*/ 	.word	0x00019470


	//   ....[197]....
        /*07a4*/ 	.word	0x00019520


	//   ....[198]....
        /*07a8*/ 	.word	0x00019580


	//   ....[199]....
        /*07ac*/ 	.word	0x00019630


	//   ....[200]....
        /*07b0*/ 	.word	0x00019690


	//   ....[201]....
        /*07b4*/ 	.word	0x00019740


	//   ....[202]....
        /*07b8*/ 	.word	0x000197a0


	//   ....[203]....
        /*07bc*/ 	.word	0x00019850


	//   ....[204]....
        /*07c0*/ 	.word	0x00019940


	//   ....[205]....
        /*07c4*/ 	.word	0x000199e0


	//   ....[206]....
        /*07c8*/ 	.word	0x00019a40


	//   ....[207]....
        /*07cc*/ 	.word	0x00019b10


	//   ....[208]....
        /*07d0*/ 	.word	0x00019b70


	//   ....[209]....
        /*07d4*/ 	.word	0x00019c40


	//   ....[210]....
        /*07d8*/ 	.word	0x00019ca0


	//   ....[211]....
        /*07dc*/ 	.word	0x00019d70


	//   ....[212]....
        /*07e0*/ 	.word	0x00019dd0


	//   ....[213]....
        /*07e4*/ 	.word	0x00019ea0


	//   ....[214]....
        /*07e8*/ 	.word	0x00019f00


	//   ....[215]....
        /*07ec*/ 	.word	0x00019fd0


	//   ....[216]....
        /*07f0*/ 	.word	0x0001a060


	//   ....[217]....
        /*07f4*/ 	.word	0x0001a100


	//   ....[218]....
        /*07f8*/ 	.word	0x0001a220


	//   ....[219]....
        /*07fc*/ 	.word	0x0001a290


	//   ....[220]....
        /*0800*/ 	.word	0x0001a300


	//   ....[221]....
        /*0804*/ 	.word	0x0001a370


	//   ....[222]....
        /*0808*/ 	.word	0x0001a3e0


	//   ....[223]....
        /*080c*/ 	.word	0x0001a460


	//   ....[224]....
        /*0810*/ 	.word	0x0001a4f0


	//   ....[225]....
        /*0814*/ 	.word	0x0001a580


	//   ....[226]....
        /*0818*/ 	.word	0x0001a5f0


	//   ....[227]....
        /*081c*/ 	.word	0x0001a660


	//   ....[228]....
        /*0820*/ 	.word	0x0001a6d0


	//   ....[229]....
        /*0824*/ 	.word	0x0001a750


	//   ....[230]....
        /*0828*/ 	.word	0x0001a7c0


	//   ....[231]....
        /*082c*/ 	.word	0x0001a860


	//   ....[232]....
        /*0830*/ 	.word	0x0001a8f0


	//   ....[233]....
        /*0834*/ 	.word	0x0001aa10


	//----- nvinfo : EIATTR_REG_RECONFIG
	.align		4
.L_381:
        /*0838*/ 	.byte	0x01, 0x54
	.zero		2


	//----- nvinfo : EIATTR_SYSCALL_OFFSETS
	.align		4
        /*083c*/ 	.byte	0x04, 0x46
        /*083e*/ 	.short	(.L_383 - .L_382)


	//   ....[0]....
.L_382:
        /*0840*/ 	.word	0x00001c60


	//   ....[1]....
        /*0844*/ 	.word	0x00012ec0


	//   ....[2]....
        /*0848*/ 	.word	0x00013010


	//   ....[3]....
        /*084c*/ 	.word	0x00013100


	//   ....[4]....
        /*0850*/ 	.word	0x00013e70


	//----- nvinfo : EIATTR_MBARRIER_INSTR_OFFSETS
	.align		4
.L_383:
        /*0854*/ 	.byte	0x04, 0x39
        /*0856*/ 	.short	(.L_385 - .L_384)


	//   ....[0]....
.L_384:
        /*0858*/ 	.word	0x00000180
        /*085c*/ 	.word	0x000000ff
        /*0860*/ 	.word	0x00022800
        /*0864*/ 	.short	0x0100
        /*0866*/ 	.byte	0x08
	.zero		1


	//   ....[1]....
        /*0868*/ 	.word	0x00000190
        /*086c*/ 	.word	0x000000ff
        /*0870*/ 	.word	0x00022820
        /*0874*/ 	.short	0x0100
        /*0876*/ 	.byte	0x08
	.zero		1


	//   ....[2]....
        /*0878*/ 	.word	0x00000280
        /*087c*/ 	.word	0x000000ff
        /*0880*/ 	.word	0x00022830
        /*0884*/ 	.short	0x0100
        /*0886*/ 	.byte	0x08
	.zero		1


	//   ....[3]....
        /*0888*/ 	.word	0x00000290
        /*088c*/ 	.word	0x000000ff
        /*0890*/ 	.word	0x00022840
        /*0894*/ 	.short	0x0100
        /*0896*/ 	.byte	0x08
	.zero		1


	//   ....[4]....
        /*0898*/ 	.word	0x000002a0
        /*089c*/ 	.word	0x000000ff
        /*08a0*/ 	.word	0x00022838
        /*08a4*/ 	.short	0x0100
        /*08a6*/ 	.byte	0x08
	.zero		1


	//   ....[5]....
        /*08a8*/ 	.word	0x000002b0
        /*08ac*/ 	.word	0x000000ff
        /*08b0*/ 	.word	0x00022848
        /*08b4*/ 	.short	0x0100
        /*08b6*/ 	.byte	0x08
	.zero		1


	//   ....[6]....
        /*08b8*/ 	.word	0x000003e0
        /*08bc*/ 	.word	0x000000ff
        /*08c0*/ 	.word	0x00022850
        /*08c4*/ 	.short	0x0100
        /*08c6*/ 	.byte	0x08
	.zero		1


	//   ....[7]....
        /*08c8*/ 	.word	0x000003f0
        /*08cc*/ 	.word	0x000000ff
        /*08d0*/ 	.word	0x00022860
        /*08d4*/ 	.short	0x0100
        /*08d6*/ 	.byte	0x08
	.zero		1


	//   ....[8]....
        /*08d8*/ 	.word	0x00000400
        /*08dc*/ 	.word	0x000000ff
        /*08e0*/ 	.word	0x00022858
        /*08e4*/ 	.short	0x0100
        /*08e6*/ 	.byte	0x08
	.zero		1


	//   ....[9]....
        /*08e8*/ 	.word	0x00000410
        /*08ec*/ 	.word	0x000000ff
        /*08f0*/ 	.word	0x00022868
        /*08f4*/ 	.short	0x0100
        /*08f6*/ 	.byte	0x08
	.zero		1


	//   ....[10]....
        /*08f8*/ 	.word	0x00000500
        /*08fc*/ 	.word	0x000000ff
        /*0900*/ 	.word	0x00022870
        /*0904*/ 	.short	0x0100
        /*0906*/ 	.byte	0x06
	.zero		1


	//   ....[11]....
        /*0908*/ 	.word	0x00000510
        /*090c*/ 	.word	0x000000ff
        /*0910*/ 	.word	0x00022880
        /*0914*/ 	.short	0x0100
        /*0916*/ 	.byte	0x06
	.zero		1


	//   ....[12]....
        /*0918*/ 	.word	0x00000520
        /*091c*/ 	.word	0x000000ff
        /*0920*/ 	.word	0x00022878
        /*0924*/ 	.short	0x0100
        /*0926*/ 	.byte	0x06
	.zero		1


	//   ....[13]....
        /*0928*/ 	.word	0x00000530
        /*092c*/ 	.word	0x000000ff
        /*0930*/ 	.word	0x00022888
        /*0934*/ 	.short	0x0100
        /*0936*/ 	.byte	0x06
	.zero		1


	//   ....[14]....
        /*0938*/ 	.word	0x00000660
        /*093c*/ 	.word	0x000000ff
        /*0940*/ 	.word	0x00022890
        /*0944*/ 	.short	0x0100
        /*0946*/ 	.byte	0x08
	.zero		1


	//   ....[15]....
        /*0948*/ 	.word	0x00000670
        /*094c*/ 	.word	0x000000ff
        /*0950*/ 	.word	0x000228a0
        /*0954*/ 	.short	0x0100
        /*0956*/ 	.byte	0x08
	.zero		1


	//   ....[16]....
        /*0958*/ 	.word	0x00000680
        /*095c*/ 	.word	0x000000ff
        /*0960*/ 	.word	0x00022898
        /*0964*/ 	.short	0x0100
        /*0966*/ 	.byte	0x08
	.zero		1


	//   ....[17]....
        /*0968*/ 	.word	0x00000690
        /*096c*/ 	.word	0x000000ff
        /*0970*/ 	.word	0x000228a8
        /*0974*/ 	.short	0x0100
        /*0976*/ 	.byte	0x08
	.zero		1


	//   ....[18]....
        /*0978*/ 	.word	0x000007d0
        /*097c*/ 	.word	0x000000ff
        /*0980*/ 	.word	0x000228b0
        /*0984*/ 	.short	0x0100
        /*0986*/ 	.byte	0x08
	.zero		1


	//   ....[19]....
        /*0988*/ 	.word	0x000007e0
        /*098c*/ 	.word	0x000000ff
        /*0990*/ 	.word	0x000228c0
        /*0994*/ 	.short	0x0100
        /*0996*/ 	.byte	0x08
	.zero		1


	//   ....[20]....
        /*0998*/ 	.word	0x000007f0
        /*099c*/ 	.word	0x000000ff
        /*09a0*/ 	.word	0x000228b8
        /*09a4*/ 	.short	0x0100
        /*09a6*/ 	.byte	0x08
	.zero		1


	//   ....[21]....
        /*09a8*/ 	.word	0x00000800
        /*09ac*/ 	.word	0x000000ff
        /*09b0*/ 	.word	0x000228c8
        /*09b4*/ 	.short	0x0100
        /*09b6*/ 	.byte	0x08
	.zero		1


	//   ....[22]....
        /*09b8*/ 	.word	0x00001d10
        /*09bc*/ 	.word	0x00000006
        /*09c0*/ 	.word	0x00022800
        /*09c4*/ 	.short	0x010a
        /*09c6*/ 	.byte	0x3f
	.zero		1


	//   ....[23]....
        /*09c8*/ 	.word	0x00001de0
        /*09cc*/ 	.word	0x000000ff
        /*09d0*/ 	.word	0x00022830
        /*09d4*/ 	.short	0x010a
        /*09d6*/ 	.byte	0x18
	.zero		1


	//   ....[24]....
        /*09d8*/ 	.word	0x00001e20
        /*09dc*/ 	.word	0x000000ff
        /*09e0*/ 	.word	0x00022830
        /*09e4*/ 	.short	0x010a
        /*09e6*/ 	.byte	0x18
	.zero		1


	//   ....[25]....
        /*09e8*/ 	.word	0x000024e0
        /*09ec*/ 	.word	0x000000ff
        /*09f0*/ 	.word	0x00000000
        /*09f4*/ 	.short	0x0101
        /*09f6*/ 	.byte	0x05
	.zero		1


	//   ....[26]....
        /*09f8*/ 	.word	0x00004700
        /*09fc*/ 	.word	0x000000ff
        /*0a00*/ 	.word	0x00022850
        /*0a04*/ 	.short	0x010a
        /*0a06*/ 	.byte	0x18
	.zero		1


	//   ....[27]....
        /*0a08*/ 	.word	0x00004740
        /*0a0c*/ 	.word	0x000000ff
        /*0a10*/ 	.word	0x00022850
        /*0a14*/ 	.short	0x010a
        /*0a16*/ 	.byte	0x18
	.zero		1


	//   ....[28]....
        /*0a18*/ 	.word	0x00004a90
        /*0a1c*/ 	.word	0x000000ff
        /*0a20*/ 	.word	0x00000000
        /*0a24*/ 	.short	0x0101
        /*0a26*/ 	.byte	0x18
	.zero		1


	//   ....[29]....
        /*0a28*/ 	.word	0x00004e20
        /*0a2c*/ 	.word	0x000000ff
        /*0a30*/ 	.word	0x00022830
        /*0a34*/ 	.short	0x010a
        /*0a36*/ 	.byte	0x18
	.zero		1


	//   ....[30]....
        /*0a38*/ 	.word	0x00004e60
        /*0a3c*/ 	.word	0x000000ff
        /*0a40*/ 	.word	0x00022830
        /*0a44*/ 	.short	0x010a
        /*0a46*/ 	.byte	0x18
	.zero		1


	//   ....[31]....
        /*0a48*/ 	.word	0x00005410
        /*0a4c*/ 	.word	0x000000ff
        /*0a50*/ 	.word	0x00000000
        /*0a54*/ 	.short	0x0101
        /*0a56*/ 	.byte	0x0a
	.zero		1


	//   ....[32]....
        /*0a58*/ 	.word	0x00007fb0
        /*0a5c*/ 	.word	0x000000ff
        /*0a60*/ 	.word	0x00022850
        /*0a64*/ 	.short	0x010a
        /*0a66*/ 	.byte	0x18
	.zero		1


	//   ....[33]....
        /*0a68*/ 	.word	0x00008000
        /*0a6c*/ 	.word	0x000000ff
        /*0a70*/ 	.word	0x00022850
        /*0a74*/ 	.short	0x010a
        /*0a76*/ 	.byte	0x18
	.zero		1


	//   ....[34]....
        /*0a78*/ 	.word	0x000082f0
        /*0a7c*/ 	.word	0x000000ff
        /*0a80*/ 	.word	0x00000000
        /*0a84*/ 	.short	0x0101
        /*0a86*/ 	.byte	0x18
	.zero		1


	//   ....[35]....
        /*0a88*/ 	.word	0x000086d0
        /*0a8c*/ 	.word	0x000000ff
        /*0a90*/ 	.word	0x00022830
        /*0a94*/ 	.short	0x010a
        /*0a96*/ 	.byte	0x1b
	.zero		1


	//   ....[36]....
        /*0a98*/ 	.word	0x00008710
        /*0a9c*/ 	.word	0x000000ff
        /*0aa0*/ 	.word	0x00022830
        /*0aa4*/ 	.short	0x010a
        /*0aa6*/ 	.byte	0x1b
	.zero		1


	//   ....[37]....
        /*0aa8*/ 	.word	0x00008c70
        /*0aac*/ 	.word	0x000000ff
        /*0ab0*/ 	.word	0x00000000
        /*0ab4*/ 	.short	0x0101
        /*0ab6*/ 	.byte	0x06
	.zero		1


	//   ....[38]....
        /*0ab8*/ 	.word	0x0000a5b0
        /*0abc*/ 	.word	0x000000ff
        /*0ac0*/ 	.word	0x00022850
        /*0ac4*/ 	.short	0x010a
        /*0ac6*/ 	.byte	0x1b
	.zero		1


	//   ....[39]....
        /*0ac8*/ 	.word	0x0000a600
        /*0acc*/ 	.word	0x000000ff
        /*0ad0*/ 	.word	0x00022850
        /*0ad4*/ 	.short	0x010a
        /*0ad6*/ 	.byte	0x1b
	.zero		1


	//   ....[40]....
        /*0ad8*/ 	.word	0x0000a8d0
        /*0adc*/ 	.word	0x000000ff
        /*0ae0*/ 	.word	0x00000000
        /*0ae4*/ 	.short	0x0101
        /*0ae6*/ 	.byte	0x1b
	.zero		1


	//   ....[41]....
        /*0ae8*/ 	.word	0x0000aa50
        /*0aec*/ 	.word	0x000000ff
        /*0af0*/ 	.word	0x00022830
        /*0af4*/ 	.short	0x010a
        /*0af6*/ 	.byte	0x19
	.zero		1


	//   ....[42]....
        /*0af8*/ 	.word	0x0000aa90
        /*0afc*/ 	.word	0x000000ff
        /*0b00*/ 	.word	0x00022830
        /*0b04*/ 	.short	0x010a
        /*0b06*/ 	.byte	0x19
	.zero		1


	//   ....[43]....
        /*0b08*/ 	.word	0x0000b030
        /*0b0c*/ 	.word	0x000000ff
        /*0b10*/ 	.word	0x00000000
        /*0b14*/ 	.short	0x0101
        /*0b16*/ 	.byte	0x06
	.zero		1


	//   ....[44]....
        /*0b18*/ 	.word	0x0000dbd0
        /*0b1c*/ 	.word	0x000000ff
        /*0b20*/ 	.word	0x00022850
        /*0b24*/ 	.short	0x010a
        /*0b26*/ 	.byte	0x19
	.zero		1


	//   ....[45]....
        /*0b28*/ 	.word	0x0000dc20
        /*0b2c*/ 	.word	0x000000ff
        /*0b30*/ 	.word	0x00022850
        /*0b34*/ 	.short	0x010a
        /*0b36*/ 	.byte	0x19
	.zero		1


	//   ....[46]....
        /*0b38*/ 	.word	0x0000df10
        /*0b3c*/ 	.word	0x000000ff
        /*0b40*/ 	.word	0x00000000
        /*0b44*/ 	.short	0x0101
        /*0b46*/ 	.byte	0x19
	.zero		1


	//   ....[47]....
        /*0b48*/ 	.word	0x00010390
        /*0b4c*/ 	.word	0x00000011
        /*0b50*/ 	.word	0x00000000
        /*0b54*/ 	.short	0x0101
        /*0b56*/ 	.byte	0x3f
	.zero		1


	//   ....[48]....
        /*0b58*/ 	.word	0x00013600
        /*0b5c*/ 	.word	0x00000013
        /*0b60*/ 	.word	0x00022840
        /*0b64*/ 	.short	0x010a
        /*0b66*/ 	.byte	0x3f
	.zero		1


	//   ....[49]....
        /*0b68*/ 	.word	0x00013c50
        /*0b6c*/ 	.word	0x00000013
        /*0b70*/ 	.word	0x00022830
        /*0b74*/ 	.short	0x0107
        /*0b76*/ 	.byte	0x3f
	.zero		1


	//   ....[50]....
        /*0b78*/ 	.word	0x00013d20
        /*0b7c*/ 	.word	0x00000013
        /*0b80*/ 	.word	0x00022830
        /*0b84*/ 	.short	0x0101
        /*0b86*/ 	.byte	0x3f
	.zero		1


	//   ....[51]....
        /*0b88*/ 	.word	0x000147b0
        /*0b8c*/ 	.word	0x00000011
        /*0b90*/ 	.word	0x00022800
        /*0b94*/ 	.short	0x0107
        /*0b96*/ 	.byte	0x3f
	.zero		1


	//   ....[52]....
        /*0b98*/ 	.word	0x000148a0
        /*0b9c*/ 	.word	0x00000011
        /*0ba0*/ 	.word	0x00022800
        /*0ba4*/ 	.short	0x0101
        /*0ba6*/ 	.byte	0x3f
	.zero		1


	//   ....[53]....
        /*0ba8*/ 	.word	0x000148c0
        /*0bac*/ 	.word	0x00000011
        /*0bb0*/ 	.word	0x00022820
        /*0bb4*/ 	.short	0x010a
        /*0bb6*/ 	.byte	0x3f
	.zero		1


	//   ....[54]....
        /*0bb8*/ 	.word	0x00014950
        /*0bbc*/ 	.word	0x00000013
        /*0bc0*/ 	.word	0x00022860
        /*0bc4*/ 	.short	0x010a
        /*0bc6*/ 	.byte	0x3f
	.zero		1


	//   ....[55]....
        /*0bc8*/ 	.word	0x000150d0
        /*0bcc*/ 	.word	0x00000013
        /*0bd0*/ 	.word	0x00022850
        /*0bd4*/ 	.short	0x0107
        /*0bd6*/ 	.byte	0x3f
	.zero		1


	//   ....[56]....
        /*0bd8*/ 	.word	0x000151a0
        /*0bdc*/ 	.word	0x00000013
        /*0be0*/ 	.word	0x00022850
        /*0be4*/ 	.short	0x0101
        /*0be6*/ 	.byte	0x3f
	.zero		1


	//   ....[57]....
        /*0be8*/ 	.word	0x000154f0
        /*0bec*/ 	.word	0x00000006
        /*0bf0*/ 	.word	0x00022840
        /*0bf4*/ 	.short	0x010a
        /*0bf6*/ 	.byte	0x3f
	.zero		1


	//   ....[58]....
        /*0bf8*/ 	.word	0x000158d0
        /*0bfc*/ 	.word	0x00000006
        /*0c00*/ 	.word	0x00022830
        /*0c04*/ 	.short	0x0107
        /*0c06*/ 	.byte	0x3f
	.zero		1


	//   ....[59]....
        /*0c08*/ 	.word	0x00015990
        /*0c0c*/ 	.word	0x00000006
        /*0c10*/ 	.word	0x00022830
        /*0c14*/ 	.short	0x0101
        /*0c16*/ 	.byte	0x3f
	.zero		1


	//   ....[60]....
        /*0c18*/ 	.word	0x000159c0
        /*0c1c*/ 	.word	0x00000006
        /*0c20*/ 	.word	0x00022860
        /*0c24*/ 	.short	0x010a
        /*0c26*/ 	.byte	0x3f
	.zero		1


	//   ....[61]....
        /*0c28*/ 	.word	0x00015ee0
        /*0c2c*/ 	.word	0x00000006
        /*0c30*/ 	.word	0x00022850
        /*0c34*/ 	.short	0x0107
        /*0c36*/ 	.byte	0x3f
	.zero		1


	//   ....[62]....
        /*0c38*/ 	.word	0x00015fa0
        /*0c3c*/ 	.word	0x00000006
        /*0c40*/ 	.word	0x00022850
        /*0c44*/ 	.short	0x0101
        /*0c46*/ 	.byte	0x3f
	.zero		1


	//   ....[63]....
        /*0c48*/ 	.word	0x00016e10
        /*0c4c*/ 	.word	0x00000007
        /*0c50*/ 	.word	0x00022820
        /*0c54*/ 	.short	0x010a
        /*0c56*/ 	.byte	0x3f
	.zero		1


	//   ....[64]....
        /*0c58*/ 	.word	0x00016f90
        /*0c5c*/ 	.word	0x00000005
        /*0c60*/ 	.word	0x00022840
        /*0c64*/ 	.short	0x010a
        /*0c66*/ 	.byte	0x3f
	.zero		1


	//   ....[65]....
        /*0c68*/ 	.word	0x00017030
        /*0c6c*/ 	.word	0x00000003
        /*0c70*/ 	.word	0x00022840
        /*0c74*/ 	.short	0x010a
        /*0c76*/ 	.byte	0x3f
	.zero		1


	//   ....[66]....
        /*0c78*/ 	.word	0x00017070
        /*0c7c*/ 	.word	0x00000005
        /*0c80*/ 	.word	0x00022860
        /*0c84*/ 	.short	0x010a
        /*0c86*/ 	.byte	0x3f
	.zero		1


	//   ....[67]....
        /*0c88*/ 	.word	0x000170b0
        /*0c8c*/ 	.word	0x00000003
        /*0c90*/ 	.word	0x00022860
        /*0c94*/ 	.short	0x010a
        /*0c96*/ 	.byte	0x3f
	.zero		1


	//   ....[68]....
        /*0c98*/ 	.word	0x00017110
        /*0c9c*/ 	.word	0x00000006
        /*0ca0*/ 	.word	0x00022800
        /*0ca4*/ 	.short	0x010a
        /*0ca6*/ 	.byte	0x3f
	.zero		1


	//   ....[69]....
        /*0ca8*/ 	.word	0x00017170
        /*0cac*/ 	.word	0x00000003
        /*0cb0*/ 	.word	0x00022830
        /*0cb4*/ 	.short	0x010a
        /*0cb6*/ 	.byte	0x3f
	.zero		1


	//   ....[70]....
        /*0cb8*/ 	.word	0x000171d0
        /*0cbc*/ 	.word	0x00000009
        /*0cc0*/ 	.word	0x00022850
        /*0cc4*/ 	.short	0x010a
        /*0cc6*/ 	.byte	0x3f
	.zero		1


	//   ....[71]....
        /*0cc8*/ 	.word	0x00017230
        /*0ccc*/ 	.word	0x00000003
        /*0cd0*/ 	.word	0x00022830
        /*0cd4*/ 	.short	0x010a
        /*0cd6*/ 	.byte	0x3f
	.zero		1


	//   ....[72]....
        /*0cd8*/ 	.word	0x00017290
        /*0cdc*/ 	.word	0x00000009
        /*0ce0*/ 	.word	0x00022850
        /*0ce4*/ 	.short	0x010a
        /*0ce6*/ 	.byte	0x3f
	.zero		1


	//   ....[73]....
        /*0ce8*/ 	.word	0x000172f0
        /*0cec*/ 	.word	0x00000003
        /*0cf0*/ 	.word	0x00022830
        /*0cf4*/ 	.short	0x010a
        /*0cf6*/ 	.byte	0x3f
	.zero		1


	//   ....[74]....
        /*0cf8*/ 	.word	0x00017350
        /*0cfc*/ 	.word	0x00000009
        /*0d00*/ 	.word	0x00022850
        /*0d04*/ 	.short	0x010a
        /*0d06*/ 	.byte	0x3f
	.zero		1


	//   ....[75]....
        /*0d08*/ 	.word	0x000173b0
        /*0d0c*/ 	.word	0x00000003
        /*0d10*/ 	.word	0x00022830
        /*0d14*/ 	.short	0x010a
        /*0d16*/ 	.byte	0x3f
	.zero		1


	//   ....[76]....
        /*0d18*/ 	.word	0x00017410
        /*0d1c*/ 	.word	0x00000009
        /*0d20*/ 	.word	0x00022850
        /*0d24*/ 	.short	0x010a
        /*0d26*/ 	.byte	0x3f
	.zero		1


	//   ....[77]....
        /*0d28*/ 	.word	0x00017530
        /*0d2c*/ 	.word	0x00000013
        /*0d30*/ 	.word	0x00022840
        /*0d34*/ 	.short	0x010a
        /*0d36*/ 	.byte	0x3f
	.zero		1


	//   ....[78]....
        /*0d38*/ 	.word	0x00018810
        /*0d3c*/ 	.word	0x00000011
        /*0d40*/ 	.word	0x00022820
        /*0d44*/ 	.short	0x010a
        /*0d46*/ 	.byte	0x3f
	.zero		1


	//   ....[79]....
        /*0d48*/ 	.word	0x00018860
        /*0d4c*/ 	.word	0x00000013
        /*0d50*/ 	.word	0x00022860
        /*0d54*/ 	.short	0x010a
        /*0d56*/ 	.byte	0x3f
	.zero		1


	//   ....[80]....
        /*0d58*/ 	.word	0x000191b0
        /*0d5c*/ 	.word	0x00000006
        /*0d60*/ 	.word	0x00022840
        /*0d64*/ 	.short	0x010a
        /*0d66*/ 	.byte	0x3f
	.zero		1


	//   ....[81]....
        /*0d68*/ 	.word	0x00019890
        /*0d6c*/ 	.word	0x00000006
        /*0d70*/ 	.word	0x00022860
        /*0d74*/ 	.short	0x010a
        /*0d76*/ 	.byte	0x3f
	.zero		1


	//   ....[82]....
        /*0d78*/ 	.word	0x0001a930
        /*0d7c*/ 	.word	0x00000007
        /*0d80*/ 	.word	0x00022820
        /*0d84*/ 	.short	0x010a
        /*0d86*/ 	.byte	0x3f
	.zero		1


	//   ....[83]....
        /*0d88*/ 	.word	0x0001aad0
        /*0d8c*/ 	.word	0x00000005
        /*0d90*/ 	.word	0x00022840
        /*0d94*/ 	.short	0x010a
        /*0d96*/ 	.byte	0x3f
	.zero		1


	//   ....[84]....
        /*0d98*/ 	.word	0x0001ab20
        /*0d9c*/ 	.word	0x00000003
        /*0da0*/ 	.word	0x00022840
        /*0da4*/ 	.short	0x010a
        /*0da6*/ 	.byte	0x3f
	.zero		1


	//   ....[85]....
        /*0da8*/ 	.word	0x0001ab70
        /*0dac*/ 	.word	0x00000005
        /*0db0*/ 	.word	0x00022860
        /*0db4*/ 	.short	0x010a
        /*0db6*/ 	.byte	0x3f
	.zero		1


	//----- nvinfo : EIATTR_NUM_MBARRIERS
	.align		4
.L_385:
        /*0db8*/ 	.byte	0x03, 0x38
        /*0dba*/ 	.short	0x0016


	//----- nvinfo : EIATTR_EXIT_INSTR_OFFSETS
	.align		4
        /*0dbc*/ 	.byte	0x04, 0x1c
        /*0dbe*/ 	.short	(.L_387 - .L_386)


	//   ....[0]....
.L_386:
        /*0dc0*/ 	.word	0x000009a0


	//   ....[1]....
        /*0dc4*/ 	.word	0x00011720


	//   ....[2]....
        /*0dc8*/ 	.word	0x00017100


	//----- nvinfo : EIATTR_MAX_THREADS
	.align		4
.L_387:
        /*0dcc*/ 	.byte	0x04, 0x05
        /*0dce*/ 	.short	(.L_389 - .L_388)
.L_388:
        /*0dd0*/ 	.word	0x00000180
        /*0dd4*/ 	.word	0x00000001
        /*0dd8*/ 	.word	0x00000001


	//----- nvinfo : EIATTR_CRS_STACK_SIZE
	.align		4
.L_389:
        /*0ddc*/ 	.byte	0x04, 0x1e
        /*0dde*/ 	.short	(.L_391 - .L_390)
.L_390:
        /*0de0*/ 	.word	0x00000000


	//----- nvinfo : EIATTR_CBANK_PARAM_SIZE
	.align		4
.L_391:
        /*0de4*/ 	.byte	0x03, 0x19
        /*0de6*/ 	.short	0x0af0


	//----- nvinfo : EIATTR_PARAM_CBANK
	.align		4
        /*0de8*/ 	.byte	0x04, 0x0a
        /*0dea*/ 	.short	(.L_393 - .L_392)
	.align		4
.L_392:
        /*0dec*/ 	.word	index@(.nv.constant0._ZN7cutlass13device_kernelIN5flash11enable_sm90INS1_16FlashAttnFwdSm90INS1_25CollectiveMainloopFwdSm90ILi2EN4cute5tupleIJNS5_1CILi1EEES8_S8_EEENS6_IJNS7_ILi128EEENS7_ILi96EEENS7_ILi64EEEEEELi256ENS_6half_tEfNS_4arch4Sm90ELb0ELb1ELb1ELb1ELb1ELb0ELb0ELb1ELb0ELb1ELb0ELb0EEENS1_21CollectiveEpilogueFwdINS6_IJSA_NS7_ILi256EEESB_EEES9_SE_SG_Li256ELb1ELb1ELb0ELb0EEENS1_36VarlenDynamicPersistentTileSchedulerILi128ELi96ELi256ELi128ELb0ELb1ELb1ELb1ELb0ELb1EEEEEEEEEvNT_6ParamsE)
        /*0df0*/ 	.short	0x0210
        /*0df2*/ 	.short	0x0af0


	//----- nvinfo : EIATTR_SW_WAR
	.align		4
.L_393:
        /*0df4*/ 	.byte	0x04, 0x36
        /*0df6*/ 	.short	(.L_395 - .L_394)
.L_394:
        /*0df8*/ 	.word	0x00000008
.L_395:


//--------------------- .nv.info._ZN7cutlass13device_kernelIN5flash11enable_sm90INS1_16FlashAttnFwdSm90INS1_25CollectiveMainloopFwdSm90ILi2EN4cute5tupleIJNS5_1CILi1EEES8_S8_EEENS6_IJNS7_ILi128EEENS7_ILi96EEENS7_ILi64EEEEEELi256ENS_6half_tEfNS_4arch4Sm90ELb0ELb1ELb1ELb1ELb1ELb1ELb0ELb1ELb0ELb1ELb0ELb0EEENS1_21CollectiveEpilogueFwdINS6_IJSA_NS7_ILi256EEESB_EEES9_SE_SG_Li256ELb1ELb1ELb0ELb0EEENS1_36VarlenDynamicPersistentTileSchedulerILi128ELi96ELi256ELi128ELb0ELb1ELb1ELb1ELb0ELb1EEEEEEEEEvNT_6ParamsE --------------------------
	.section	.nv.info._ZN7cutlass13device_kernelIN5flash11enable_sm90INS1_16FlashAttnFwdSm90INS1_25CollectiveMainloopFwdSm90ILi2EN4cute5tupleIJNS5_1CILi1EEES8_S8_EEENS6_IJNS7_ILi128EEENS7_ILi96EEENS7_ILi64EEEEEELi256ENS_6half_tEfNS_4arch4Sm90ELb0ELb1ELb1ELb1ELb1ELb1ELb0ELb1ELb0ELb1ELb0ELb0EEENS1_21CollectiveEpilogueFwdINS6_IJSA_NS7_ILi256EEESB_EEES9_SE_SG_Li256ELb1ELb1ELb0ELb0EEENS1_36VarlenDynamicPersistentTileSchedulerILi128ELi96ELi256ELi128ELb0ELb1ELb1ELb1ELb0ELb1EEEEEEEEEvNT_6ParamsE,"",@"SHT_CUDA_INFO"
	.sectionflags	@""
	.align	4


	//----- nvinfo : EIATTR_CUDA_API_VERSION
	.align		4
        /*0000*/ 	.byte	0x04, 0x37
        /*0002*/ 	.short	(.L_397 - .L_396)
.L_396:
        /*0004*/ 	.word	0x00000082


	//----- nvinfo : EIATTR_KPARAM_INFO
	.align		4
.L_397:
        /*0008*/ 	.byte	0x04, 0x17
        /*000a*/ 	.short	(.L_399 - .L_398)
.L_398:
        /*000c*/ 	.word	0x00000000
        /*0010*/ 	.short	0x0000
        /*0012*/ 	.short	0x0070
        /*0014*/ 	.byte	0x00, 0xf0, 0x01, 0x2a


	//----- nvinfo : EIATTR_SPARSE_MMA_MASK
	.align		4
.L_399:
        /*0018*/ 	.byte	0x03, 0x50
        /*001a*/ 	.short	0x0000


	//----- nvinfo : EIATTR_MAXREG_COUNT
	.align		4
        /*001c*/ 	.byte	0x03, 0x1b
        /*001e*/ 	.short	0x00a8


	//----- nvinfo : EIATTR_NUM_BARRIERS
	.align		4
        /*0020*/ 	.byte	0x02, 0x4c
        /*0022*/ 	.byte	0x10
	.zero		1


	//----- nvinfo : EIATTR_EXTERNS
	.align		4
        /*0024*/ 	.byte	0x04, 0x0f
        /*0026*/ 	.short	(.L_401 - .L_400)


	//   ....[0]....
	.align		4
.L_400:
        /*0028*/ 	.word	index@(__assertfail)


	//----- nvinfo : EIATTR_ANNOTATIONS
	.align		4
.L_401:
        /*002c*/ 	.byte	0x04, 0x55
        /*002e*/ 	.short	(.L_403 - .L_402)


	//   ....[0]....
.L_402:
        /* <DEDUP_REMOVED lines=31> */


	//----- nvinfo : EIATTR_MERCURY_ISA_VERSION
	.align		4
.L_403:
        /*0208*/ 	.byte	0x03, 0x5f
        /*020a*/ 	.short	0x0101


	//----- nvinfo : EIATTR_UNUSED_LOAD_BYTE_OFFSET
	.align		4
        /*020c*/ 	.byte	0x04, 0x44
        /*020e*/ 	.short	(.L_405 - .L_404)


	//   ....[0]....
.L_404:
        /*0210*/ 	.word	0x00000a80
        /*0214*/ 	.word	0x0000fff0


	//   ....[1]....
        /*0218*/ 	.word	0x00017130
        /*021c*/ 	.word	0x0000fff0


	//----- nvinfo : EIATTR_INT_WARP_WIDE_INSTR_OFFSETS
	.align		4
.L_405:
        /*0220*/ 	.byte	0x04, 0x31
        /*0222*/ 	.short	(.L_407 - .L_406)


	//   ....[0]....
.L_406:
        /*0224*/ 	.word	0x00000130


	//   ....[1]....
        /*0228*/ 	.word	0x00000170


	//   ....[2]....
        /*022c*/ 	.word	0x000001e0


	//   ....[3]....
        /*0230*/ 	.word	0x0001cec0


	//   ....[4]....
        /*0234*/ 	.word	0x0001cf50


	//   ....[5]....
        /*0238*/ 	.word	0x00020310


	//   ....[6]....
        /*023c*/ 	.word	0x000203a0


	//----- nvinfo : EIATTR_COOP_GROUP_MASK_REGIDS
	.align		4
.L_407:
        /*0240*/ 	.byte	0x04, 0x29
        /*0242*/ 	.short	(.L_409 - .L_408)


	//   ....[0]....
.L_408:
        /*0244*/ 	.word	0xffffffff


	//   ....[1]....
        /*0248*/ 	.word	0xffffffff


	//   ....[2]....
        /*024c*/ 	.word	0xffffffff


	//   ....[3]....
        /*0250*/ 	.word	0xffffffff


	//   ....[4]....
        /*0254*/ 	.word	0xffffffff


	//   ....[5]....
        /*0258*/ 	.word	0xffffffff


	//   ....[6]....
        /*025c*/ 	.word	0xffffffff


	//   ....[7]....
        /*0260*/ 	.word	0xffffffff


	//   ....[8]....
        /*0264*/ 	.word	0xffffffff


	//   ....[9]....
        /*0268*/ 	.word	0xffffffff


	//   ....[10]....
        /*026c*/ 	.word	0xffffffff


	//   ....[11]....
        /*0270*/ 	.word	0xffffffff


	//   ....[12]....
        /*0274*/ 	.word	0xffffffff


	//   ....[13]....
        /*0278*/ 	.word	0xffffffff


	//   ....[14]....
        /*027c*/ 	.word	0xffffffff


	//   ....[15]....
        /*0280*/ 	.word	0xffffffff


	//   ....[16]....
        /*0284*/ 	.word	0xffffffff


	//   ....[17]....
        /*0288*/ 	.word	0xffffffff


	//   ....[18]....
        /*028c*/ 	.word	0xffffffff


	//   ....[19]....
        /*0290*/ 	.word	0xffffffff


	//   ....[20]....
        /*0294*/ 	.word	0xffffffff


	//   ....[21]....
        /*0298*/ 	.word	0xffffffff


	//   ....[22]....
        /*029c*/ 	.word	0xffffffff


	//   ....[23]....
        /*02a0*/ 	.word	0xffffffff


	//   ....[24]....
        /*02a4*/ 	.word	0xffffffff


	//   ....[25]....
        /*02a8*/ 	.word	0xffffffff


	//   ....[26]....
        /*02ac*/ 	.word	0xffffffff


	//   ....[27]....
        /*02b0*/ 	.word	0xffffffff


	//   ....[28]....
        /*02b4*/ 	.word	0xffffffff


	//   ....[29]....
        /*02b8*/ 	.word	0xffffffff


	//   ....[30]....
        /*02bc*/ 	.word	0xffffffff


	//   ....[31]....
        /*02c0*/ 	.word	0xffffffff


	//   ....[32]....
        /*02c4*/ 	.word	0xffffffff


	//   ....[33]....
        /*02c8*/ 	.word	0xffffffff


	//   ....[34]....
        /*02cc*/ 	.word	0xffffffff


	//   ....[35]....
        /*02d0*/ 	.word	0xffffffff


	//   ....[36]....
        /*02d4*/ 	.word	0xffffffff


	//   ....[37]....
        /*02d8*/ 	.word	0xffffffff


	//   ....[38]....
        /*02dc*/ 	.word	0xffffffff


	//   ....[39]....
        /*02e0*/ 	.word	0xffffffff


	//   ....[40]....
        /*02e4*/ 	.word	0xffffffff


	//   ....[41]....
        /*02e8*/ 	.word	0xffffffff


	//   ....[42]....
        /*02ec*/ 	.word	0xffffffff


	//   ....[43]....
        /*02f0*/ 	.word	0xffffffff


	//   ....[44]....
        /*02f4*/ 	.word	0xffffffff


	//   ....[45]....
        /*02f8*/ 	.word	0xffffffff


	//   ....[46]....
        /*02fc*/ 	.word	0xffffffff


	//   ....[47]....
        /*0300*/ 	.word	0xffffffff


	//   ....[48]....
        /*0304*/ 	.word	0xffffffff


	//   ....[49]....
        /*0308*/ 	.word	0xffffffff


	//   ....[50]....
        /*030c*/ 	.word	0xffffffff


	//   ....[51]....
        /*0310*/ 	.word	0xffffffff


	//   ....[52]....
        /*0314*/ 	.word	0xffffffff


	//   ....[53]....
        /*0318*/ 	.word	0xffffffff


	//   ....[54]....
        /*031c*/ 	.word	0xffffffff


	//   ....[55]....
        /*0320*/ 	.word	0xffffffff


	//   ....[56]....
        /*0324*/ 	.word	0xffffffff


	//   ....[57]....
        /*0328*/ 	.word	0xffffffff


	//   ....[58]....
        /*032c*/ 	.word	0xffffffff


	//   ....[59]....
        /*0330*/ 	.word	0xffffffff


	//   ....[60]....
        /*0334*/ 	.word	0xffffffff


	//   ....[61]....
        /*0338*/ 	.word	0xffffffff


	//   ....[62]....
        /*033c*/ 	.word	0xffffffff


	//   ....[63]....
        /*0340*/ 	.word	0xffffffff


	//   ....[64]....
        /*0344*/ 	.word	0xffffffff


	//   ....[65]....
        /*0348*/ 	.word	0xffffffff


	//   ....[66]....
        /*034c*/ 	.word	0xffffffff


	//   ....[67]....
        /*0350*/ 	.word	0xffffffff


	//   ....[68]....
        /*0354*/ 	.word	0xffffffff


	//   ....[69]....
        /*0358*/ 	.word	0xffffffff


	//   ....[70]....
        /*035c*/ 	.word	0xffffffff


	//   ....[71]....
        /*0360*/ 	.word	0xffffffff


	//   ....[72]....
        /*0364*/ 	.word	0xffffffff


	//   ....[73]....
        /*0368*/ 	.word	0xffffffff


	//   ....[74]....
        /*036c*/ 	.word	0xffffffff


	//   ....[75]....
        /*0370*/ 	.word	0xffffffff


	//   ....[76]....
        /*0374*/ 	.word	0xffffffff


	//   ....[77]....
        /*0378*/ 	.word	0xffffffff


	//   ....[78]....
        /*037c*/ 	.word	0xffffffff


	//   ....[79]....
        /*0380*/ 	.word	0xffffffff


	//   ....[80]....
        /*0384*/ 	.word	0xffffffff


	//   ....[81]....
        /*0388*/ 	.word	0xffffffff


	//   ....[82]....
        /*038c*/ 	.word	0xffffffff


	//   ....[83]....
        /*0390*/ 	.word	0xffffffff


	//   ....[84]....
        /*0394*/ 	.word	0xffffffff


	//   ....[85]....
        /*0398*/ 	.word	0xffffffff


	//   ....[86]....
        /*039c*/ 	.word	0xffffffff


	//   ....[87]....
        /*03a0*/ 	.word	0xffffffff


	//   ....[88]....
        /*03a4*/ 	.word	0xffffffff


	//   ....[89]....
        /*03a8*/ 	.word	0xffffffff


	//   ....[90]....
        /*03ac*/ 	.word	0xffffffff


	//   ....[91]....
        /*03b0*/ 	.word	0xffffffff


	//   ....[92]....
        /*03b4*/ 	.word	0xffffffff


	//   ....[93]....
        /*03b8*/ 	.word	0xffffffff


	//   ....[94]....
        /*03bc*/ 	.word	0xffffffff


	//   ....[95]....
        /*03c0*/ 	.word	0xffffffff


	//   ....[96]....
        /*03c4*/ 	.word	0xffffffff


	//   ....[97]....
        /*03c8*/ 	.word	0xffffffff


	//   ....[98]....
        /*03cc*/ 	.word	0xffffffff


	//   ....[99]....
        /*03d0*/ 	.word	0xffffffff


	//   ....[100]....
        /*03d4*/ 	.word	0xffffffff


	//   ....[101]....
        /*03d8*/ 	.word	0xffffffff


	//   ....[102]....
        /*03dc*/ 	.word	0xffffffff


	//   ....[103]....
        /*03e0*/ 	.word	0xffffffff


	//   ....[104]....
        /*03e4*/ 	.word	0xffffffff


	//   ....[105]....
        /*03e8*/ 	.word	0xffffffff


	//   ....[106]....
        /*03ec*/ 	.word	0xffffffff


	//   ....[107]....
        /*03f0*/ 	.word	0xffffffff


	//   ....[108]....
        /*03f4*/ 	.word	0xffffffff


	//   ....[109]....
        /*03f8*/ 	.word	0xffffffff


	//   ....[110]....
        /*03fc*/ 	.word	0xffffffff


	//   ....[111]....
        /*0400*/ 	.word	0xffffffff


	//   ....[112]....
        /*0404*/ 	.word	0xffffffff


	//   ....[113]....
        /*0408*/ 	.word	0xffffffff


	//   ....[114]....
        /*040c*/ 	.word	0xffffffff


	//   ....[115]....
        /*0410*/ 	.word	0xffffffff


	//   ....[116]....
        /*0414*/ 	.word	0xffffffff


	//   ....[117]....
        /*0418*/ 	.word	0xffffffff


	//   ....[118]....
        /*041c*/ 	.word	0xffffffff


	//   ....[119]....
        /*0420*/ 	.word	0xffffffff


	//   ....[120]....
        /*0424*/ 	.word	0xffffffff


	//   ....[121]....
        /*0428*/ 	.word	0xffffffff


	//   ....[122]....
        /*042c*/ 	.word	0xffffffff


	//   ....[123]....
        /*0430*/ 	.word	0xffffffff


	//   ....[124]....
        /*0434*/ 	.word	0xffffffff


	//   ....[125]....
        /*0438*/ 	.word	0xffffffff


	//   ....[126]....
        /*043c*/ 	.word	0xffffffff


	//   ....[127]....
        /*0440*/ 	.word	0xffffffff


	//   ....[128]....
        /*0444*/ 	.word	0xffffffff


	//   ....[129]....
        /*0448*/ 	.word	0xffffffff


	//   ....[130]....
        /*044c*/ 	.word	0xffffffff


	//   ....[131]....
        /*0450*/ 	.word	0xffffffff


	//   ....[132]....
        /*0454*/ 	.word	0xffffffff


	//   ....[133]....
        /*0458*/ 	.word	0xffffffff


	//   ....[134]....
        /*045c*/ 	.word	0xffffffff


	//   ....[135]....
        /*0460*/ 	.word	0xffffffff


	//   ....[136]....
        /*0464*/ 	.word	0xffffffff


	//   ....[137]....
        /*0468*/ 	.word	0xffffffff


	//   ....[138]....
        /*046c*/ 	.word	0xffffffff


	//   ....[139]....
        /*0470*/ 	.word	0xffffffff


	//   ....[140]....
        /*0474*/ 	.word	0xffffffff


	//   ....[141]....
        /*0478*/ 	.word	0xffffffff


	//   ....[142]....
        /*047c*/ 	.word	0xffffffff


	//   ....[143]....
        /*0480*/ 	.word	0xffffffff


	//   ....[144]....
        /*0484*/ 	.word	0xffffffff


	//   ....[145]....
        /*0488*/ 	.word	0xffffffff


	//   ....[146]....
        /*048c*/ 	.word	0xffffffff


	//   ....[147]....
        /*0490*/ 	.word	0xffffffff


	//   ....[148]....
        /*0494*/ 	.word	0xffffffff


	//   ....[149]....
        /*0498*/ 	.word	0xffffffff


	//   ....[150]....
        /*049c*/ 	.word	0xffffffff


	//   ....[151]....
        /*04a0*/ 	.word	0xffffffff


	//   ....[152]....
        /*04a4*/ 	.word	0xffffffff


	//   ....[153]....
        /*04a8*/ 	.word	0xffffffff


	//   ....[154]....
        /*04ac*/ 	.word	0xffffffff


	//   ....[155]....
        /*04b0*/ 	.word	0xffffffff


	//   ....[156]....
        /*04b4*/ 	.word	0xffffffff


	//   ....[157]....
        /*04b8*/ 	.word	0xffffffff


	//   ....[158]....
        /*04bc*/ 	.word	0xffffffff


	//   ....[159]....
        /*04c0*/ 	.word	0xffffffff


	//   ....[160]....
        /*04c4*/ 	.word	0xffffffff


	//   ....[161]....
        /*04c8*/ 	.word	0xffffffff


	//   ....[162]....
        /*04cc*/ 	.word	0xffffffff


	//   ....[163]....
        /*04d0*/ 	.word	0xffffffff


	//   ....[164]....
        /*04d4*/ 	.word	0xffffffff


	//   ....[165]....
        /*04d8*/ 	.word	0xffffffff


	//   ....[166]....
        /*04dc*/ 	.word	0xffffffff


	//   ....[167]....
        /*04e0*/ 	.word	0xffffffff


	//   ....[168]....
        /*04e4*/ 	.word	0xffffffff


	//   ....[169]....
        /*04e8*/ 	.word	0xffffffff


	//   ....[170]....
        /*04ec*/ 	.word	0xffffffff


	//   ....[171]....
        /*04f0*/ 	.word	0xffffffff


	//   ....[172]....
        /*04f4*/ 	.word	0xffffffff


	//   ....[173]....
        /*04f8*/ 	.word	0xffffffff


	//   ....[174]....
        /*04fc*/ 	.word	0xffffffff


	//   ....[175]....
        /*0500*/ 	.word	0xffffffff


	//   ....[176]....
        /*0504*/ 	.word	0xffffffff


	//   ....[177]....
        /*0508*/ 	.word	0xffffffff


	//   ....[178]....
        /*050c*/ 	.word	0xffffffff


	//   ....[179]....
        /*0510*/ 	.word	0xffffffff


	//   ....[180]....
        /*0514*/ 	.word	0xffffffff


	//   ....[181]....
        /*0518*/ 	.word	0xffffffff


	//   ....[182]....
        /*051c*/ 	.word	0xffffffff


	//   ....[183]....
        /*0520*/ 	.word	0xffffffff


	//   ....[184]....
        /*0524*/ 	.word	0xffffffff


	//   ....[185]....
        /*0528*/ 	.word	0x0500000f


	//   ....[186]....
        /*052c*/ 	.word	0x0500000f


	//   ....[187]....
        /*0530*/ 	.word	0x0500000f


	//   ....[188]....
        /*0534*/ 	.word	0x0500000f


	//   ....[189]....
        /*0538*/ 	.word	0x0500000f


	//   ....[190]....
        /*053c*/ 	.word	0x0500000f


	//   ....[191]....
        /*0540*/ 	.word	0x0500000f


	//   ....[192]....
        /*0544*/ 	.word	0x0500000f


	//   ....[193]....
        /*0548*/ 	.word	0x0500000f


	//   ....[194]....
        /*054c*/ 	.word	0x0500000f


	//   ....[195]....
        /*0550*/ 	.word	0x0500000f


	//   ....[196]....
        /*0554*/ 	.word	0x0500000f


	//   ....[197]....
        /*0558*/ 	.word	0x0500000f


	//   ....[198]....
        /*055c*/ 	.word	0x0500000f


	//   ....[199]....
        /*0560*/ 	.word	0x0500000f


	//   ....[200]....
        /*0564*/ 	.word	0x0500000f


	//   ....[201]....
        /*0568*/ 	.word	0x0500000f


	//   ....[202]....
        /*056c*/ 	.word	0x0500000f


	//   ....[203]....
        /*0570*/ 	.word	0x0500000f


	//   ....[204]....
        /*0574*/ 	.word	0x0500000f


	//   ....[205]....
        /*0578*/ 	.word	0x0500000f


	//   ....[206]....
        /*057c*/ 	.word	0x0500000f


	//   ....[207]....
        /*0580*/ 	.word	0x0500000f


	//   ....[208]....
        /*0584*/ 	.word	0x0500000f


	//   ....[209]....
        /*0588*/ 	.word	0x0500000f


	//   ....[210]....
        /*058c*/ 	.word	0x0500000f


	//   ....[211]....
        /*0590*/ 	.word	0x0500000f


	//   ....[212]....
        /*0594*/ 	.word	0x0500000f


	//   ....[213]....
        /*0598*/ 	.word	0x0500000f


	//   ....[214]....
        /*059c*/ 	.word	0x0500000f


	//   ....[215]....
        /*05a0*/ 	.word	0x0500000f


	//   ....[216]....
        /*05a4*/ 	.word	0x0500000f


	//   ....[217]....
        /*05a8*/ 	.word	0x0500000f


	//   ....[218]....
        /*05ac*/ 	.word	0x0500000f


	//   ....[219]....
        /*05b0*/ 	.word	0x0500000f


	//   ....[220]....
        /*05b4*/ 	.word	0x0500000f


	//   ....[221]....
        /*05b8*/ 	.word	0x0500000f


	//   ....[222]....
        /*05bc*/ 	.word	0x0500000f


	//   ....[223]....
        /*05c0*/ 	.word	0x0500000f


	//   ....[224]....
        /*05c4*/ 	.word	0x0500000f


	//   ....[225]....
        /*05c8*/ 	.word	0x0500000f


	//   ....[226]....
        /*05cc*/ 	.word	0x0500000f


	//   ....[227]....
        /*05d0*/ 	.word	0x0500000f


	//   ....[228]....
        /*05d4*/ 	.word	0x0500000f


	//   ....[229]....
        /*05d8*/ 	.word	0x0500000f


	//   ....[230]....
        /*05dc*/ 	.word	0x0500000f


	//   ....[231]....
        /*05e0*/ 	.word	0x0500000f


	//   ....[232]....
        /*05e4*/ 	.word	0x0500000f


	//   ....[233]....
        /*05e8*/ 	.word	0x0500000f


	//   ....[234]....
        /*05ec*/ 	.word	0x0500000f


	//   ....[235]....
        /*05f0*/ 	.word	0x0500000f


	//   ....[236]....
        /*05f4*/ 	.word	0x0500000f


	//   ....[237]....
        /*05f8*/ 	.word	0x0500000f


	//   ....[238]....
        /*05fc*/ 	.word	0x0500000f


	//   ....[239]....
        /*0600*/ 	.word	0x0500000f


	//   ....[240]....
        /*0604*/ 	.word	0x0500000f


	//   ....[241]....
        /*0608*/ 	.word	0x0500000f


	//   ....[242]....
        /*060c*/ 	.word	0x0500000f


	//   ....[243]....
        /*0610*/ 	.word	0x0500000f


	//   ....[244]....
        /*0614*/ 	.word	0x0500000f


	//   ....[245]....
        /*0618*/ 	.word	0x0500000f


	//   ....[246]....
        /*061c*/ 	.word	0x0500000f


	//   ....[247]....
        /*0620*/ 	.word	0x0500000f


	//   ....[248]....
        /*0624*/ 	.word	0x0500000f


	//   ....[249]....
        /*0628*/ 	.word	0x0500000f


	//   ....[250]....
        /*062c*/ 	.word	0x0500000f


	//   ....[251]....
        /*0630*/ 	.word	0x0500000f


	//   ....[252]....
        /*0634*/ 	.word	0x0500000f


	//   ....[253]....
        /*0638*/ 	.word	0x0500000f


	//   ....[254]....
        /*063c*/ 	.word	0x0500000f


	//   ....[255]....
        /*0640*/ 	.word	0x0500000f


	//   ....[0]....
        /*0644*/ 	.word	0x0500000f


	//   ....[1]....
        /*0648*/ 	.word	0x0500000f


	//   ....[2]....
        /*064c*/ 	.word	0x0500000f


	//   ....[3]....
        /*0650*/ 	.word	0x0500000f


	//   ....[4]....
        /*0654*/ 	.word	0x0500000f


	//   ....[5]....
        /*0658*/ 	.word	0x0500000f


	//   ....[6]....
        /*065c*/ 	.word	0x0500000f


	//   ....[7]....
        /*0660*/ 	.word	0x0500000f


	//   ....[8]....
        /*0664*/ 	.word	0x0500000f


	//   ....[9]....
        /*0668*/ 	.word	0x0500000f


	//   ....[10]....
        /*066c*/ 	.word	0x0500000f


	//   ....[11]....
        /*0670*/ 	.word	0x0500000f


	//   ....[12]....
        /*0674*/ 	.word	0x0500000f


	//   ....[13]....
        /*0678*/ 	.word	0x0500000f


	//   ....[14]....
        /*067c*/ 	.word	0x0500000f


	//   ....[15]....
        /*0680*/ 	.word	0x0500000f


	//   ....[16]....
        /*0684*/ 	.word	0x0500000f


	//   ....[17]....
        /*0688*/ 	.word	0x0500000f


	//   ....[18]....
        /*068c*/ 	.word	0x0500000f


	//   ....[19]....
        /*0690*/ 	.word	0x0500000f


	//   ....[20]....
        /*0694*/ 	.word	0x0500000f


	//   ....[21]....
        /*0698*/ 	.word	0x0500000f


	//   ....[22]....
        /*069c*/ 	.word	0x0500000f


	//   ....[23]....
        /*06a0*/ 	.word	0x0500000f


	//   ....[24]....
        /*06a4*/ 	.word	0x0500000f


	//   ....[25]....
        /*06a8*/ 	.word	0x0500000f


	//   ....[26]....
        /*06ac*/ 	.word	0x0500000f


	//   ....[27]....
        /*06b0*/ 	.word	0x0500000f


	//   ....[28]....
        /*06b4*/ 	.word	0x0500000f


	//   ....[29]....
        /*06b8*/ 	.word	0x0500000f


	//   ....[30]....
        /*06bc*/ 	.word	0x0500000f


	//   ....[31]....
        /*06c0*/ 	.word	0x0500000f


	//   ....[32]....
        /*06c4*/ 	.word	0x0500000f


	//   ....[33]....
        /*06c8*/ 	.word	0x0500000f


	//   ....[34]....
        /*06cc*/ 	.word	0x0500000f


	//   ....[35]....
        /*06d0*/ 	.word	0x0500000f


	//   ....[36]....
        /*06d4*/ 	.word	0x0500000f


	//   ....[37]....
        /*06d8*/ 	.word	0x0500000f


	//   ....[38]....
        /*06dc*/ 	.word	0x0500000f


	//   ....[39]....
        /*06e0*/ 	.word	0x0500000f


	//   ....[40]....
        /*06e4*/ 	.word	0x0500000f


	//   ....[41]....
        /*06e8*/ 	.word	0x0500000f


	//   ....[42]....
        /*06ec*/ 	.word	0x0500000f


	//   ....[43]....
        /*06f0*/ 	.word	0x0500000f


	//   ....[44]....
        /*06f4*/ 	.word	0x0500000f


	//   ....[45]....
        /*06f8*/ 	.word	0x0500000f


	//   ....[46]....
        /*06fc*/ 	.word	0x0500000f


	//   ....[47]....
        /*0700*/ 	.word	0x0500000f


	//   ....[48]....
        /*0704*/ 	.word	0x0500000f


	//   ....[49]....
        /*0708*/ 	.word	0x0500000f


	//----- nvinfo : EIATTR_COOP_GROUP_INSTR_OFFSETS
	.align		4
.L_409:
        /*070c*/ 	.byte	0x04, 0x28
        /*070e*/ 	.short	(.L_411 - .L_410)


	//   ....[0]....
.L_410:
        /*0710*/ 	.word	0x00000070


	//   ....[1]....
        /*0714*/ 	.word	0x00000140


	//   ....[2]....
        /*0718*/ 	.word	0x00000190


	//   ....[3]....
        /*071c*/ 	.word	0x000003c0


	//   ....[4]....
        /*0720*/ 	.word	0x00000520


	//   ....[5]....
        /*0724*/ 	.word	0x00000640


	//   ....[6]....
        /*0728*/ 	.word	0x000007a0


	//   ....[7]....
        /*072c*/ 	.word	0x00002f80


	//   ....[8]....
        /*0730*/ 	.word	0x00002f90


	//   ....[9]....
        /*0734*/ 	.word	0x00003640


	//   ....[10]....
        /*0738*/ 	.word	0x00003650


	//   ....[11]....
        /*073c*/ 	.word	0x000041d0


	//   ....[12]....
        /*0740*/ 	.word	0x000041e0


	//   ....[13]....
        /*0744*/ 	.word	0x00004950


	//   ....[14]....
        /*0748*/ 	.word	0x00004960


	//   ....[15]....
        /*074c*/ 	.word	0x00005360


	//   ....[16]....
        /*0750*/ 	.word	0x00005370


	//   ....[17]....
        /*0754*/ 	.word	0x00005480


	//   ....[18]....
        /*0758*/ 	.word	0x00005490


	//   ....[19]....
        /*075c*/ 	.word	0x000058c0


	//   ....[20]....
        /*0760*/ 	.word	0x000058e0


	//   ....[21]....
        /*0764*/ 	.word	0x00005bb0


	//   ....[22]....
        /*0768*/ 	.word	0x00005bd0


	//   ....[23]....
        /*076c*/ 	.word	0x000069c0


	//   ....[24]....
        /*0770*/ 	.word	0x00007140


	//   ....[25]....
        /*0774*/ 	.word	0x00007150


	//   ....[26]....
        /*0778*/ 	.word	0x00007160


	//   ....[27]....
        /*077c*/ 	.word	0x00007170


	//   ....[28]....
        /*0780*/ 	.word	0x00007460


	//   ....[29]....
        /*0784*/ 	.word	0x00007470


	//   ....[30]....
        /*0788*/ 	.word	0x00007480


	//   ....[31]....
        /*078c*/ 	.word	0x00007490


	//   ....[32]....
        /*0790*/ 	.word	0x00008750


	//   ....[33]....
        /*0794*/ 	.word	0x00008770


	//   ....[34]....
        /*0798*/ 	.word	0x00008780


	//   ....[35]....
        /*079c*/ 	.word	0x00008790


	//   ....[36]....
        /*07a0*/ 	.word	0x00008870


	//   ....[37]....
        /*07a4*/ 	.word	0x00008880


	//   ....[38]....
        /*07a8*/ 	.word	0x00008910


	//   ....[39]....
        /*07ac*/ 	.word	0x00008980


	//   ....[40]....
        /*07b0*/ 	.word	0x0000a3c0


	//   ....[41]....
        /*07b4*/ 	.word	0x0000afd0


	//   ....[42]....
        /*07b8*/ 	.word	0x0000b860


	//   ....[43]....
        /*07bc*/ 	.word	0x0000b8a0


	//   ....[44]....
        /*07c0*/ 	.word	0x0000bcc0


	//   ....[45]....
        /*07c4*/ 	.word	0x0000bd20


	//   ....[46]....
        /*07c8*/ 	.word	0x0000d440


	//   ....[47]....
        /*07cc*/ 	.word	0x0000e210


	//   ....[48]....
        /*07d0*/ 	.word	0x0000e910


	//   ....[49]....
        /*07d4*/ 	.word	0x0000ea30


	//   ....[50]....
        /*07d8*/ 	.word	0x0000f450


	//   ....[51]....
        /*07dc*/ 	.word	0x0000f560


	//   ....[52]....
        /*07e0*/ 	.word	0x00011220


	//   ....[53]....
        /*07e4*/ 	.word	0x000112e0


	//   ....[54]....
        /*07e8*/ 	.word	0x00011c60


	//   ....[55]....
        /*07ec*/ 	.word	0x00011cc0


	//   ....[56]....
        /*07f0*/ 	.word	0x00013630


	//   ....[57]....
        /*07f4*/ 	.word	0x00013b20


	//   ....[58]....
        /*07f8*/ 	.word	0x000148d0


	//   ....[59]....
        /*07fc*/ 	.word	0x000149f0


	//   ....[60]....
        /*0800*/ 	.word	0x00015390


	//   ....[61]....
        /*0804*/ 	.word	0x00015560


	//   ....[62]....
        /*0808*/ 	.word	0x00016680


	//   ....[63]....
        /*080c*/ 	.word	0x000166c0


	//   ....[64]....
        /*0810*/ 	.word	0x00016770


	//   ....[65]....
        /*0814*/ 	.word	0x00016790


	//   ....[66]....
        /*0818*/ 	.word	0x00018200


	//   ....[67]....
        /*081c*/ 	.word	0x000182b0


	//   ....[68]....
        /*0820*/ 	.word	0x00018460


	//   ....[69]....
        /*0824*/ 	.word	0x000184c0


	//   ....[70]....
        /*0828*/ 	.word	0x00018c30


	//   ....[71]....
        /*082c*/ 	.word	0x00018c70


	//   ....[72]....
        /*0830*/ 	.word	0x00018df0


	//   ....[73]....
        /*0834*/ 	.word	0x00018e10


	//   ....[74]....
        /*0838*/ 	.word	0x00018f50


	//   ....[75]....
        /*083c*/ 	.word	0x00018f70


	//   ....[76]....
        /*0840*/ 	.word	0x000190c0


	//   ....[77]....
        /*0844*/ 	.word	0x000190e0


	//   ....[78]....
        /*0848*/ 	.word	0x00019a30


	//   ....[79]....
        /*084c*/ 	.word	0x00019a40


	//   ....[80]....
        /*0850*/ 	.word	0x00019be0


	//   ....[81]....
        /*0854*/ 	.word	0x00019bf0


	//   ....[82]....
        /*0858*/ 	.word	0x00019d80


	//   ....[83]....
        /*085c*/ 	.word	0x00019d90


	//   ....[84]....
        /*0860*/ 	.word	0x00019f20


	//   ....[85]....
        /*0864*/ 	.word	0x00019f30


	//   ....[86]....
        /*0868*/ 	.word	0x0001a120


	//   ....[87]....
        /*086c*/ 	.word	0x0001a2d0


	//   ....[88]....
        /*0870*/ 	.word	0x0001a300


	//   ....[89]....
        /*0874*/ 	.word	0x0001a330


	//   ....[90]....
        /*0878*/ 	.word	0x0001a360


	//   ....[91]....
        /*087c*/ 	.word	0x0001a390


	//   ....[92]....
        /*0880*/ 	.word	0x0001a3c0


	//   ....[93]....
        /*0884*/ 	.word	0x0001a530


	//   ....[94]....
        /*0888*/ 	.word	0x0001a560


	//   ....[95]....
        /*088c*/ 	.word	0x0001a590


	//   ....[96]....
        /*0890*/ 	.word	0x0001a5c0


	//   ....[97]....
        /*0894*/ 	.word	0x0001a5f0


	//   ....[98]....
        /*0898*/ 	.word	0x0001a620


	//   ....[99]....
        /*089c*/ 	.word	0x0001a6b0


	//   ....[100]....
        /*08a0*/ 	.word	0x0001a710


	//   ....[101]....
        /*08a4*/ 	.word	0x0001a7a0


	//   ....[102]....
        /*08a8*/ 	.word	0x0001b850


	//   ....[103]....
        /*08ac*/ 	.word	0x0001da70


	//   ....[104]....
        /*08b0*/ 	.word	0x0001da90


	//   ....[105]....
        /*08b4*/ 	.word	0x0001db20


	//   ....[106]....
        /*08b8*/ 	.word	0x0001db40


	//   ....[107]....
        /*08bc*/ 	.word	0x0001dbc0


	//   ....[108]....
        /*08c0*/ 	.word	0x0001dbe0


	//   ....[109]....
        /*08c4*/ 	.word	0x0001dc60


	//   ....[110]....
        /*08c8*/ 	.word	0x0001dc80


	//   ....[111]....
        /*08cc*/ 	.word	0x0001dd00


	//   ....[112]....
        /*08d0*/ 	.word	0x0001dd20


	//   ....[113]....
        /*08d4*/ 	.word	0x0001dd30


	//   ....[114]....
        /*08d8*/ 	.word	0x0001dd40


	//   ....[115]....
        /*08dc*/ 	.word	0x0001e5b0


	//   ....[116]....
        /*08e0*/ 	.word	0x0001e5e0


	//   ....[117]....
        /*08e4*/ 	.word	0x0001e6a0


	//   ....[118]....
        /*08e8*/ 	.word	0x0001e6b0


	//   ....[119]....
        /*08ec*/ 	.word	0x0001e740


	//   ....[120]....
        /*08f0*/ 	.word	0x0001e750


	//   ....[121]....
        /*08f4*/ 	.word	0x0001e7e0


	//   ....[122]....
        /*08f8*/ 	.word	0x0001e7f0


	//   ....[123]....
        /*08fc*/ 	.word	0x0001e880


	//   ....[124]....
        /*0900*/ 	.word	0x0001e890


	//   ....[125]....
        /*0904*/ 	.word	0x0001e920


	//   ....[126]....
        /*0908*/ 	.word	0x0001e930


	//   ....[127]....
        /*090c*/ 	.word	0x0001e9b0


	//   ....[128]....
        /*0910*/ 	.word	0x0001e9c0


	//   ....[129]....
        /*0914*/ 	.word	0x0001e9d0


	//   ....[130]....
        /*0918*/ 	.word	0x0001e9e0


	//   ....[131]....
        /*091c*/ 	.word	0x0001ee70


	//   ....[132]....
        /*0920*/ 	.word	0x0001eea0


	//   ....[133]....
        /*0924*/ 	.word	0x0001ef00


	//   ....[134]....
        /*0928*/ 	.word	0x0001efb0


	//   ....[135]....
        /*092c*/ 	.word	0x0001efc0


	//   ....[136]....
        /*0930*/ 	.word	0x0001eff0


	//   ....[137]....
        /*0934*/ 	.word	0x0001f080


	//   ....[138]....
        /*0938*/ 	.word	0x0001f130


	//   ....[139]....
        /*093c*/ 	.word	0x0001f140


	//   ....[140]....
        /*0940*/ 	.word	0x0001f170


	//   ....[141]....
        /*0944*/ 	.word	0x0001f180


	//   ....[142]....
        /*0948*/ 	.word	0x0001f210


	//   ....[143]....
        /*094c*/ 	.word	0x0001f940


	//   ....[144]....
        /*0950*/ 	.word	0x0001f960


	//   ....[145]....
        /*0954*/ 	.word	0x0001f9b0


	//   ....[146]....
        /*0958*/ 	.word	0x0001f9c0


	//   ....[147]....
        /*095c*/ 	.word	0x0001fa00


	//   ....[148]....
        /*0960*/ 	.word	0x0001fa10


	//   ....[149]....
        /*0964*/ 	.word	0x0001fa50


	//   ....[150]....
        /*0968*/ 	.word	0x0001fa60


	//   ....[151]....
        /*096c*/ 	.word	0x0001faa0


	//   ....[152]....
        /*0970*/ 	.word	0x0001fab0


	//   ....[153]....
        /*0974*/ 	.word	0x0001fac0


	//   ....[154]....
        /*0978*/ 	.word	0x0001fb00


	//   ....[155]....
        /*097c*/ 	.word	0x0001fe40


	//   ....[156]....
        /*0980*/ 	.word	0x0001fe60


	//   ....[157]....
        /*0984*/ 	.word	0x0001fe70


	//   ....[158]....
        /*0988*/ 	.word	0x0001fe90


	//   ....[159]....
        /*098c*/ 	.word	0x0001ff00


	//   ....[160]....
        /*0990*/ 	.word	0x0001ff20


	//   ....[161]....
        /*0994*/ 	.word	0x0001ff80


	//   ....[162]....
        /*0998*/ 	.word	0x0001ffa0


	//   ....[163]....
        /*099c*/ 	.word	0x00020000


	//   ....[164]....
        /*09a0*/ 	.word	0x00020020


	//   ....[165]....
        /*09a4*/ 	.word	0x00020080


	//   ....[166]....
        /*09a8*/ 	.word	0x000200a0


	//   ....[167]....
        /*09ac*/ 	.word	0x00020580


	//   ....[168]....
        /*09b0*/ 	.word	0x000205b0


	//   ....[169]....
        /*09b4*/ 	.word	0x000205f0


	//   ....[170]....
        /*09b8*/ 	.word	0x00020620


	//   ....[171]....
        /*09bc*/ 	.word	0x00020650


	//   ....[172]....
        /*09c0*/ 	.word	0x00020680


	//   ....[173]....
        /*09c4*/ 	.word	0x000206b0


	//   ....[174]....
        /*09c8*/ 	.word	0x000206e0


	//   ....[175]....
        /*09cc*/ 	.word	0x00020860


	//   ....[176]....
        /*09d0*/ 	.word	0x00020890


	//   ....[177]....
        /*09d4*/ 	.word	0x000208c0


	//   ....[178]....
        /*09d8*/ 	.word	0x000208f0


	//   ....[179]....
        /*09dc*/ 	.word	0x00020920


	//   ....[180]....
        /*09e0*/ 	.word	0x00020950


	//   ....[181]....
        /*09e4*/ 	.word	0x00020a10


	//   ....[182]....
        /*09e8*/ 	.word	0x00020a30


	//   ....[183]....
        /*09ec*/ 	.word	0x00020aa0


	//   ....[184]....
        /*09f0*/ 	.word	0x00021140


	//   ....[185]....
        /*09f4*/ 	.word	0x00021460


	//   ....[186]....
        /*09f8*/ 	.word	0x000214f0


	//   ....[187]....
        /*09fc*/ 	.word	0x00021590


	//   ....[188]....
        /*0a00*/ 	.word	0x00021620


	//   ....[189]....
        /*0a04*/ 	.word	0x00021710


	//   ....[190]....
        /*0a08*/ 	.word	0x000217a0


	//   ....[191]....
        /*0a0c*/ 	.word	0x00021830


	//   ....[192]....
        /*0a10*/ 	.word	0x000218c0


	//   ....[193]....
        /*0a14*/ 	.word	0x000219b0


	//   ....[194]....
        /*0a18*/ 	.word	0x00021a40


	//   ....[195]....
        /*0a1c*/ 	.word	0x00021ad0


	//   ....[196]....
        /*0a20*/ 	.word	0x00021b60


	//   ....[197]....
        /*0a24*/ 	.word	0x00021c30


	//   ....[198]....
        /*0a28*/ 	.word	0x00021cd0


	//   ....[199]....
        /*0a2c*/ 	.word	0x00021d60


	//   ....[200]....
        /*0a30*/ 	.word	0x00021db0


	//   ....[201]....
        /*0a34*/ 	.word	0x00021e00


	//   ....[202]....
        /*0a38*/ 	.word	0x00021e90


	//   ....[203]....
        /*0a3c*/ 	.word	0x00021f20


	//   ....[204]....
        /*0a40*/ 	.word	0x00021f70


	//   ....[205]....
        /*0a44*/ 	.word	0x00021fc0


	//   ....[206]....
        /*0a48*/ 	.word	0x000220b0


	//   ....[207]....
        /*0a4c*/ 	.word	0x00022160


	//   ....[208]....
        /*0a50*/ 	.word	0x000221e0


	//   ....[209]....
        /*0a54*/ 	.word	0x00022260


	//   ....[210]....
        /*0a58*/ 	.word	0x00022300


	//   ....[211]....
        /*0a5c*/ 	.word	0x000223a0


	//   ....[212]....
        /*0a60*/ 	.word	0x00022420


	//   ....[213]....
        /*0a64*/ 	.word	0x00022530


	//   ....[214]....
        /*0a68*/ 	.word	0x00022900


	//   ....[215]....
        /*0a6c*/ 	.word	0x00022950


	//   ....[216]....
        /*0a70*/ 	.word	0x000229e0


	//   ....[217]....
        /*0a74*/ 	.word	0x00022a70


	//   ....[218]....
        /*0a78*/ 	.word	0x00022b00


	//   ....[219]....
        /*0a7c*/ 	.word	0x00022b90


	//   ....[220]....
        /*0a80*/ 	.word	0x00022c20


	//   ....[221]....
        /*0a84*/ 	.word	0x00022cb0


	//   ....[222]....
        /*0a88*/ 	.word	0x00022d70


	//   ....[223]....
        /*0a8c*/ 	.word	0x00023050


	//   ....[224]....
        /*0a90*/ 	.word	0x00023140


	//   ....[225]....
        /*0a94*/ 	.word	0x000231e0


	//   ....[226]....
        /*0a98*/ 	.word	0x00023240


	//   ....[227]....
        /*0a9c*/ 	.word	0x00023330


	//   ....[228]....
        /*0aa0*/ 	.word	0x000233a0


	//   ....[229]....
        /*0aa4*/ 	.word	0x00023490


	//   ....[230]....
        /*0aa8*/ 	.word	0x00023500


	//   ....[231]....
        /*0aac*/ 	.word	0x000235f0


	//   ....[232]....
        /*0ab0*/ 	.word	0x00023660


	//   ....[233]....
        /*0ab4*/ 	.word	0x00023750


	//   ....[234]....
        /*0ab8*/ 	.word	0x000237c0


	//   ....[235]....
        /*0abc*/ 	.word	0x00023860


	//   ....[236]....
        /*0ac0*/ 	.word	0x00023950


	//   ....[237]....
        /*0ac4*/ 	.word	0x000239c0


	//   ....[238]....
        /*0ac8*/ 	.word	0x00023a20


	//   ....[239]....
        /*0acc*/ 	.word	0x00023b10


	//   ....[240]....
        /*0ad0*/ 	.word	0x00023b70


	//   ....[241]....
        /*0ad4*/ 	.word	0x00023c70


	//   ....[242]....
        /*0ad8*/ 	.word	0x00023cd0


	//   ....[243]....
        /*0adc*/ 	.word	0x00023dd0


	//   ....[244]....
        /*0ae0*/ 	.word	0x00023e30


	//   ....[245]....
        /*0ae4*/ 	.word	0x00023f30


	//   ....[246]....
        /*0ae8*/ 	.word	0x00023f90


	//   ....[247]....
        /*0aec*/ 	.word	0x00024090


	//   ....[248]....
        /*0af0*/ 	.word	0x000240f0


	//   ....[249]....
        /*0af4*/ 	.word	0x000241f0


	//   ....[250]....
        /*0af8*/ 	.word	0x00024250


	//   ....[251]....
        /*0afc*/ 	.word	0x00024330


	//   ....[252]....
        /*0b00*/ 	.word	0x00024470


	//   ....[253]....
        /*0b04*/ 	.word	0x00024550


	//   ....[254]....
        /*0b08*/ 	.word	0x00024600


	//   ....[255]....
        /*0b0c*/ 	.word	0x00024710


	//   ....[0]....
        /*0b10*/ 	.word	0x00024770


	//   ....[1]....
        /*0b14*/ 	.word	0x00024880


	//   ....[2]....
        /*0b18*/ 	.word	0x000248e0


	//   ....[3]....
        /*0b1c*/ 	.word	0x000249f0


	//   ....[4]....
        /*0b20*/ 	.word	0x00024a50


	//   ....[5]....
        /*0b24*/ 	.word	0x00024b60


	//   ....[6]....
        /*0b28*/ 	.word	0x00024bc0


	//   ....[7]....
        /*0b2c*/ 	.word	0x00024c80


	//   ....[8]....
        /*0b30*/ 	.word	0x00024de0


	//   ....[9]....
        /*0b34*/ 	.word	0x00024e80


	//   ....[10]....
        /*0b38*/ 	.word	0x00024ee0


	//   ....[11]....
        /*0b3c*/ 	.word	0x00024f90


	//   ....[12]....
        /*0b40*/ 	.word	0x00024ff0


	//   ....[13]....
        /*0b44*/ 	.word	0x000250a0


	//   ....[14]....
        /*0b48*/ 	.word	0x00025100


	//   ....[15]....
        /*0b4c*/ 	.word	0x000251b0


	//   ....[16]....
        /*0b50*/ 	.word	0x00025210


	//   ....[17]....
        /*0b54*/ 	.word	0x000252c0


	//   ....[18]....
        /*0b58*/ 	.word	0x00025320


	//   ....[19]....
        /*0b5c*/ 	.word	0x000253d0


	//   ....[20]....
        /*0b60*/ 	.word	0x000254c0


	//   ....[21]....
        /*0b64*/ 	.word	0x00025560


	//   ....[22]....
        /*0b68*/ 	.word	0x000255c0


	//   ....[23]....
        /*0b6c*/ 	.word	0x00025690


	//   ....[24]....
        /*0b70*/ 	.word	0x000256f0


	//   ....[25]....
        /*0b74*/ 	.word	0x000257c0


	//   ....[26]....
        /*0b78*/ 	.word	0x00025820


	//   ....[27]....
        /*0b7c*/ 	.word	0x000258f0


	//   ....[28]....
        /*0b80*/ 	.word	0x00025950


	//   ....[29]....
        /*0b84*/ 	.word	0x00025a20


	//   ....[30]....
        /*0b88*/ 	.word	0x00025a80


	//   ....[31]....
        /*0b8c*/ 	.word	0x00025b50


	//   ....[32]....
        /*0b90*/ 	.word	0x00025be0


	//   ....[33]....
        /*0b94*/ 	.word	0x00025c80


	//   ....[34]....
        /*0b98*/ 	.word	0x00025da0


	//   ....[35]....
        /*0b9c*/ 	.word	0x00025e10


	//   ....[36]....
        /*0ba0*/ 	.word	0x00025e80


	//   ....[37]....
        /*0ba4*/ 	.word	0x00025ef0


	//   ....[38]....
        /*0ba8*/ 	.word	0x00025f60


	//   ....[39]....
        /*0bac*/ 	.word	0x00025fe0


	//   ....[40]....
        /*0bb0*/ 	.word	0x00026070


	//   ....[41]....
        /*0bb4*/ 	.word	0x00026100


	//   ....[42]....
        /*0bb8*/ 	.word	0x00026170


	//   ....[43]....
        /*0bbc*/ 	.word	0x000261e0


	//   ....[44]....
        /*0bc0*/ 	.word	0x00026250


	//   ....[45]....
        /*0bc4*/ 	.word	0x000262d0


	//   ....[46]....
        /*0bc8*/ 	.word	0x00026340


	//   ....[47]....
        /*0bcc*/ 	.word	0x000263e0


	//   ....[48]....
        /*0bd0*/ 	.word	0x00026470


	//   ....[49]....
        /*0bd4*/ 	.word	0x00026590


	//----- nvinfo : EIATTR_REG_RECONFIG
	.align		4
.L_411:
        /*0bd8*/ 	.byte	0x01, 0x54
	.zero		2


	//----- nvinfo : EIATTR_SYSCALL_OFFSETS
	.align		4
        /*0bdc*/ 	.byte	0x04, 0x46
        /*0bde*/ 	.short	(.L_413 - .L_412)


	//   ....[0]....
.L_412:
        /*0be0*/ 	.word	0x00001ae0


	//   ....[1]....
        /*0be4*/ 	.word	0x00001c30


	//   ....[2]....
        /*0be8*/ 	.word	0x00006b60


	//   ....[3]....
        /*0bec*/ 	.word	0x00006e80


	//   ....[4]....
        /*0bf0*/ 	.word	0x0001d0b0


	//   ....[5]....
        /*0bf4*/ 	.word	0x0001d200


	//   ....[6]....
        /*0bf8*/ 	.word	0x0001d2f0


	//   ....[7]....
        /*0bfc*/ 	.word	0x0001e1f0


	//----- nvinfo : EIATTR_MBARRIER_INSTR_OFFSETS
	.align		4
.L_413:
        /*0c00*/ 	.byte	0x04, 0x39
        /*0c02*/ 	.short	(.L_415 - .L_414)


	//   ....[0]....
.L_414:
        /*0c04*/ 	.word	0x00000270
        /*0c08*/ 	.word	0x000000ff
        /*0c0c*/ 	.word	0x00022800
        /*0c10*/ 	.short	0x0100
        /*0c12*/ 	.byte	0x08
	.zero		1


	//   ....[1]....
        /*0c14*/ 	.word	0x00000280
        /*0c18*/ 	.word	0x000000ff
        /*0c1c*/ 	.word	0x00022820
        /*0c20*/ 	.short	0x0100
        /*0c22*/ 	.byte	0x08
	.zero		1


	//   ....[2]....
        /*0c24*/ 	.word	0x00000370
        /*0c28*/ 	.word	0x000000ff
        /*0c2c*/ 	.word	0x00022830
        /*0c30*/ 	.short	0x0100
        /*0c32*/ 	.byte	0x08
	.zero		1


	//   ....[3]....
        /*0c34*/ 	.word	0x00000380
        /*0c38*/ 	.word	0x000000ff
        /*0c3c*/ 	.word	0x00022840
        /*0c40*/ 	.short	0x0100
        /*0c42*/ 	.byte	0x08
	.zero		1


	//   ....[4]....
        /*0c44*/ 	.word	0x00000390
        /*0c48*/ 	.word	0x000000ff
        /*0c4c*/ 	.word	0x00022838
        /*0c50*/ 	.short	0x0100
        /*0c52*/ 	.byte	0x08
	.zero		1


	//   ....[5]....
        /*0c54*/ 	.word	0x000003a0
        /*0c58*/ 	.word	0x000000ff
        /*0c5c*/ 	.word	0x00022848
        /*0c60*/ 	.short	0x0100
        /*0c62*/ 	.byte	0x08
	.zero		1


	//   ....[6]....
        /*0c64*/ 	.word	0x000004d0
        /*0c68*/ 	.word	0x000000ff
        /*0c6c*/ 	.word	0x00022850
        /*0c70*/ 	.short	0x0100
        /*0c72*/ 	.byte	0x08
	.zero		1


	//   ....[7]....
        /*0c74*/ 	.word	0x000004e0
        /*0c78*/ 	.word	0x000000ff
        /*0c7c*/ 	.word	0x00022860
        /*0c80*/ 	.short	0x0100
        /*0c82*/ 	.byte	0x08
	.zero		1


	//   ....[8]....
        /*0c84*/ 	.word	0x000004f0
        /*0c88*/ 	.word	0x000000ff
        /*0c8c*/ 	.word	0x00022858
        /*0c90*/ 	.short	0x0100
        /*0c92*/ 	.byte	0x08
	.zero		1


	//   ....[9]....
        /*0c94*/ 	.word	0x00000500
        /*0c98*/ 	.word	0x000000ff
        /*0c9c*/ 	.word	0x00022868
        /*0ca0*/ 	.short	0x0100
        /*0ca2*/ 	.byte	0x08
	.zero		1


	//   ....[10]....
        /*0ca4*/ 	.word	0x000005f0
        /*0ca8*/ 	.word	0x000000ff
        /*0cac*/ 	.word	0x00022870
        /*0cb0*/ 	.short	0x0100
        /*0cb2*/ 	.byte	0x06
	.zero		1


	//   ....[11]....
        /*0cb4*/ 	.word	0x00000600
        /*0cb8*/ 	.word	0x000000ff
        /*0cbc*/ 	.word	0x00022880
        /*0cc0*/ 	.short	0x0100
        /*0cc2*/ 	.byte	0x06
	.zero		1


	//   ....[12]....
        /*0cc4*/ 	.word	0x00000610
        /*0cc8*/ 	.word	0x000000ff
        /*0ccc*/ 	.word	0x00022878
        /*0cd0*/ 	.short	0x0100
        /*0cd2*/ 	.byte	0x06
	.zero		1


	//   ....[13]....
        /*0cd4*/ 	.word	0x00000620
        /*0cd8*/ 	.word	0x000000ff
        /*0cdc*/ 	.word	0x00022888
        /*0ce0*/ 	.short	0x0100
        /*0ce2*/ 	.byte	0x06
	.zero		1


	//   ....[14]....
        /*0ce4*/ 	.word	0x00000750
        /*0ce8*/ 	.word	0x000000ff
        /*0cec*/ 	.word	0x00022890
        /*0cf0*/ 	.short	0x0100
        /*0cf2*/ 	.byte	0x08
	.zero		1


	//   ....[15]....
        /*0cf4*/ 	.word	0x00000760
        /*0cf8*/ 	.word	0x000000ff
        /*0cfc*/ 	.word	0x000228a0
        /*0d00*/ 	.short	0x0100
        /*0d02*/ 	.byte	0x08
	.zero		1


	//   ....[16]....
        /*0d04*/ 	.word	0x00000770
        /*0d08*/ 	.word	0x000000ff
        /*0d0c*/ 	.word	0x00022898
        /*0d10*/ 	.short	0x0100
        /*0d12*/ 	.byte	0x08
	.zero		1


	//   ....[17]....
        /*0d14*/ 	.word	0x00000780
        /*0d18*/ 	.word	0x000000ff
        /*0d1c*/ 	.word	0x000228a8
        /*0d20*/ 	.short	0x0100
        /*0d22*/ 	.byte	0x08
	.zero		1


	//   ....[18]....
        /*0d24*/ 	.word	0x000008b0
        /*0d28*/ 	.word	0x000000ff
        /*0d2c*/ 	.word	0x000228b0
        /*0d30*/ 	.short	0x0100
        /*0d32*/ 	.byte	0x08
	.zero		1


	//   ....[19]....
        /*0d34*/ 	.word	0x000008c0
        /*0d38*/ 	.word	0x000000ff
        /*0d3c*/ 	.word	0x000228c0
        /*0d40*/ 	.short	0x0100
        /*0d42*/ 	.byte	0x08
	.zero		1


	//   ....[20]....
        /*0d44*/ 	.word	0x000008d0
        /*0d48*/ 	.word	0x000000ff
        /*0d4c*/ 	.word	0x000228b8
        /*0d50*/ 	.short	0x0100
        /*0d52*/ 	.byte	0x08
	.zero		1


	//   ....[21]....
        /*0d54*/ 	.word	0x000008e0
        /*0d58*/ 	.word	0x000000ff
        /*0d5c*/ 	.word	0x000228c8
        /*0d60*/ 	.short	0x0100
        /*0d62*/ 	.byte	0x08
	.zero		1


	//   ....[22]....
        /*0d64*/ 	.word	0x00002f30
        /*0d68*/ 	.word	0x00000059
        /*0d6c*/ 	.word	0x00022890
        /*0d70*/ 	.short	0x010a
        /*0d72*/ 	.byte	0x3f
	.zero		1


	//   ....[23]....
        /*0d74*/ 	.word	0x00004170
        /*0d78*/ 	.word	0x00000059
        /*0d7c*/ 	.word	0x00022890
        /*0d80*/ 	.short	0x010a
        /*0d82*/ 	.byte	0x3f
	.zero		1


	//   ....[24]....
        /*0d84*/ 	.word	0x000051a0
        /*0d88*/ 	.word	0x00000059
        /*0d8c*/ 	.word	0x00022890
        /*0d90*/ 	.short	0x010a
        /*0d92*/ 	.byte	0x3f
	.zero		1


	//   ....[25]....
        /*0d94*/ 	.word	0x00005660
        /*0d98*/ 	.word	0x0000000b
        /*0d9c*/ 	.word	0x00000000
        /*0da0*/ 	.short	0x0101
        /*0da2*/ 	.byte	0x3f
	.zero		1


	//   ....[26]....
        /*0da4*/ 	.word	0x000056a0
        /*0da8*/ 	.word	0x00000059
        /*0dac*/ 	.word	0x000228b0
        /*0db0*/ 	.short	0x010a
        /*0db2*/ 	.byte	0x3f
	.zero		1


	//   ....[27]....
        /*0db4*/ 	.word	0x00005fb0
        /*0db8*/ 	.word	0x00000059
        /*0dbc*/ 	.word	0x00000000
        /*0dc0*/ 	.short	0x0101
        /*0dc2*/ 	.byte	0x3f
	.zero		1


	//   ....[28]....
        /*0dc4*/ 	.word	0x00006c00
        /*0dc8*/ 	.word	0x00000017
        /*0dcc*/ 	.word	0x00022800
        /*0dd0*/ 	.short	0x010a
        /*0dd2*/ 	.byte	0x3f
	.zero		1


	//   ....[29]....
        /*0dd4*/ 	.word	0x00006c50
        /*0dd8*/ 	.word	0x00000017
        /*0ddc*/ 	.word	0x00022800
        /*0de0*/ 	.short	0x010a
        /*0de2*/ 	.byte	0x3f
	.zero		1


	//   ....[30]....
        /*0de4*/ 	.word	0x00007700
        /*0de8*/ 	.word	0x00000017
        /*0dec*/ 	.word	0x00022800
        /*0df0*/ 	.short	0x010a
        /*0df2*/ 	.byte	0x3f
	.zero		1


	//   ....[31]....
        /*0df4*/ 	.word	0x00008be0
        /*0df8*/ 	.word	0x00000017
        /*0dfc*/ 	.word	0x00022800
        /*0e00*/ 	.short	0x010a
        /*0e02*/ 	.byte	0x3f
	.zero		1


	//   ....[32]....
        /*0e04*/ 	.word	0x00009b40
        /*0e08*/ 	.word	0x00000000
        /*0e0c*/ 	.word	0x00022830
        /*0e10*/ 	.short	0x010a
        /*0e12*/ 	.byte	0x3f
	.zero		1


	//   ....[33]....
        /*0e14*/ 	.word	0x00009be0
        /*0e18*/ 	.word	0x00000000
        /*0e1c*/ 	.word	0x00022830
        /*0e20*/ 	.short	0x010a
        /*0e22*/ 	.byte	0x3f
	.zero		1


	//   ....[34]....
        /*0e24*/ 	.word	0x0000a400
        /*0e28*/ 	.word	0x00000023
        /*0e2c*/ 	.word	0x00000000
        /*0e30*/ 	.short	0x0101
        /*0e32*/ 	.byte	0x3f
	.zero		1


	//   ....[35]....
        /*0e34*/ 	.word	0x0000c5b0
        /*0e38*/ 	.word	0x00000000
        /*0e3c*/ 	.word	0x00022850
        /*0e40*/ 	.short	0x010a
        /*0e42*/ 	.byte	0x3f
	.zero		1


	//   ....[36]....
        /*0e44*/ 	.word	0x0000c600
        /*0e48*/ 	.word	0x00000000
        /*0e4c*/ 	.word	0x00022850
        /*0e50*/ 	.short	0x010a
        /*0e52*/ 	.byte	0x3f
	.zero		1


	//   ....[37]....
        /*0e54*/ 	.word	0x0000ca20
        /*0e58*/ 	.word	0x00000000
        /*0e5c*/ 	.word	0x00000000
        /*0e60*/ 	.short	0x0101
        /*0e62*/ 	.byte	0x3f
	.zero		1


	//   ....[38]....
        /*0e64*/ 	.word	0x0000cdf0
        /*0e68*/ 	.word	0x00000014
        /*0e6c*/ 	.word	0x00022830
        /*0e70*/ 	.short	0x010a
        /*0e72*/ 	.byte	0x3f
	.zero		1


	//   ....[39]....
        /*0e74*/ 	.word	0x0000ce50
        /*0e78*/ 	.word	0x00000014
        /*0e7c*/ 	.word	0x00022830
        /*0e80*/ 	.short	0x010a
        /*0e82*/ 	.byte	0x3f
	.zero		1


	//   ....[40]....
        /*0e84*/ 	.word	0x0000d4b0
        /*0e88*/ 	.word	0x000000a8
        /*0e8c*/ 	.word	0x00000000
        /*0e90*/ 	.short	0x0101
        /*0e92*/ 	.byte	0x3f
	.zero		1


	//   ....[41]....
        /*0e94*/ 	.word	0x000100b0
        /*0e98*/ 	.word	0x00000014
        /*0e9c*/ 	.word	0x00022850
        /*0ea0*/ 	.short	0x010a
        /*0ea2*/ 	.byte	0x3f
	.zero		1


	//   ....[42]....
        /*0ea4*/ 	.word	0x00010120
        /*0ea8*/ 	.word	0x00000014
        /*0eac*/ 	.word	0x00022850
        /*0eb0*/ 	.short	0x010a
        /*0eb2*/ 	.byte	0x3f
	.zero		1


	//   ....[43]....
        /*0eb4*/ 	.word	0x00010540
        /*0eb8*/ 	.word	0x00000014
        /*0ebc*/ 	.word	0x00000000
        /*0ec0*/ 	.short	0x0101
        /*0ec2*/ 	.byte	0x3f
	.zero		1


	//   ....[44]....
        /*0ec4*/ 	.word	0x00010960
        /*0ec8*/ 	.word	0x00000000
        /*0ecc*/ 	.word	0x00022830
        /*0ed0*/ 	.short	0x010a
        /*0ed2*/ 	.byte	0x3f
	.zero		1


	//   ....[45]....
        /*0ed4*/ 	.word	0x000109c0
        /*0ed8*/ 	.word	0x00000000
        /*0edc*/ 	.word	0x00022830
        /*0ee0*/ 	.short	0x010a
        /*0ee2*/ 	.byte	0x3f
	.zero		1


	//   ....[46]....
        /*0ee4*/ 	.word	0x00011fd0
        /*0ee8*/ 	.word	0x0000009e
        /*0eec*/ 	.word	0x00000000
        /*0ef0*/ 	.short	0x0101
        /*0ef2*/ 	.byte	0x3f
	.zero		1


	//   ....[47]....
        /*0ef4*/ 	.word	0x00012980
        /*0ef8*/ 	.word	0x00000000
        /*0efc*/ 	.word	0x00022850
        /*0f00*/ 	.short	0x010a
        /*0f02*/ 	.byte	0x3f
	.zero		1


	//   ....[48]....
        /*0f04*/ 	.word	0x000129f0
        /*0f08*/ 	.word	0x00000000
        /*0f0c*/ 	.word	0x00022850
        /*0f10*/ 	.short	0x010a
        /*0f12*/ 	.byte	0x3f
	.zero		1


	//   ....[49]....
        /*0f14*/ 	.word	0x00012dd0
        /*0f18*/ 	.word	0x00000000
        /*0f1c*/ 	.word	0x00000000
        /*0f20*/ 	.short	0x0101
        /*0f22*/ 	.byte	0x3f
	.zero		1


	//   ....[50]....
        /*0f24*/ 	.word	0x00012f10
        /*0f28*/ 	.word	0x00000014
        /*0f2c*/ 	.word	0x00022830
        /*0f30*/ 	.short	0x010a
        /*0f32*/ 	.byte	0x3f
	.zero		1


	//   ....[51]....
        /*0f34*/ 	.word	0x00012f70
        /*0f38*/ 	.word	0x00000014
        /*0f3c*/ 	.word	0x00022830
        /*0f40*/ 	.short	0x010a
        /*0f42*/ 	.byte	0x3f
	.zero		1


	//   ....[52]....
        /*0f44*/ 	.word	0x00013680
        /*0f48*/ 	.word	0x000000a8
        /*0f4c*/ 	.word	0x00000000
        /*0f50*/ 	.short	0x0101
        /*0f52*/ 	.byte	0x3f
	.zero		1


	//   ....[53]....
        /*0f54*/ 	.word	0x000161c0
        /*0f58*/ 	.word	0x00000014
        /*0f5c*/ 	.word	0x00022850
        /*0f60*/ 	.short	0x010a
        /*0f62*/ 	.byte	0x3f
	.zero		1


	//   ....[54]....
        /*0f64*/ 	.word	0x00016230
        /*0f68*/ 	.word	0x00000014
        /*0f6c*/ 	.word	0x00022850
        /*0f70*/ 	.short	0x010a
        /*0f72*/ 	.byte	0x3f
	.zero		1


	//   ....[55]....
        /*0f74*/ 	.word	0x00016620
        /*0f78*/ 	.word	0x00000014
        /*0f7c*/ 	.word	0x00000000
        /*0f80*/ 	.short	0x0101
        /*0f82*/ 	.byte	0x3f
	.zero		1


	//   ....[56]....
        /*0f84*/ 	.word	0x00018c20
        /*0f88*/ 	.word	0x00000003
        /*0f8c*/ 	.word	0x00000000
        /*0f90*/ 	.short	0x0101
        /*0f92*/ 	.byte	0x3f
	.zero		1


	//   ....[57]....
        /*0f94*/ 	.word	0x0001b930
        /*0f98*/ 	.word	0x00000017
        /*0f9c*/ 	.word	0x00022820
        /*0fa0*/ 	.short	0x010a
        /*0fa2*/ 	.byte	0x3f
	.zero		1


	//   ....[58]....
        /*0fa4*/ 	.word	0x0001b9c0
        /*0fa8*/ 	.word	0x0000000c
        /*0fac*/ 	.word	0x000228a0
        /*0fb0*/ 	.short	0x010a
        /*0fb2*/ 	.byte	0x3f
	.zero		1


	//   ....[59]....
        /*0fb4*/ 	.word	0x0001bc10
        /*0fb8*/ 	.word	0x0000000c
        /*0fbc*/ 	.word	0x000228c0
        /*0fc0*/ 	.short	0x010a
        /*0fc2*/ 	.byte	0x3f
	.zero		1


	//   ....[60]....
        /*0fc4*/ 	.word	0x0001c220
        /*0fc8*/ 	.word	0x0000000a
        /*0fcc*/ 	.word	0x000228a0
        /*0fd0*/ 	.short	0x010a
        /*0fd2*/ 	.byte	0x3f
	.zero		1


	//   ....[61]....
        /*0fd4*/ 	.word	0x0001c460
        /*0fd8*/ 	.word	0x0000000a
        /*0fdc*/ 	.word	0x000228c0
        /*0fe0*/ 	.short	0x010a
        /*0fe2*/ 	.byte	0x3f
	.zero		1


	//   ....[62]....
        /*0fe4*/ 	.word	0x0001d7e0
        /*0fe8*/ 	.word	0x00000011
        /*0fec*/ 	.word	0x00022840
        /*0ff0*/ 	.short	0x010a
        /*0ff2*/ 	.byte	0x3f
	.zero		1


	//   ....[63]....
        /*0ff4*/ 	.word	0x0001de40
        /*0ff8*/ 	.word	0x00000011
        /*0ffc*/ 	.word	0x00022830
        /*1000*/ 	.short	0x0107
        /*1002*/ 	.byte	0x3f
	.zero		1


	//   ....[64]....
        /*1004*/ 	.word	0x0001df20
        /*1008*/ 	.word	0x00000011
        /*100c*/ 	.word	0x00022830
        /*1010*/ 	.short	0x0101
        /*1012*/ 	.byte	0x3f
	.zero		1


	//   ....[65]....
        /*1014*/ 	.word	0x0001eae0
        /*1018*/ 	.word	0x00000017
        /*101c*/ 	.word	0x00022800
        /*1020*/ 	.short	0x0107
        /*1022*/ 	.byte	0x3f
	.zero		1


	//   ....[66]....
        /*1024*/ 	.word	0x0001ebd0
        /*1028*/ 	.word	0x00000017
        /*102c*/ 	.word	0x00022800
        /*1030*/ 	.short	0x0101
        /*1032*/ 	.byte	0x3f
	.zero		1


	//   ....[67]....
        /*1034*/ 	.word	0x0001ebf0
        /*1038*/ 	.word	0x00000017
        /*103c*/ 	.word	0x00022820
        /*1040*/ 	.short	0x010a
        /*1042*/ 	.byte	0x3f
	.zero		1


	//   ....[68]....
        /*1044*/ 	.word	0x0001ec80
        /*1048*/ 	.word	0x00000011
        /*104c*/ 	.word	0x00022860
        /*1050*/ 	.short	0x010a
        /*1052*/ 	.byte	0x3f
	.zero		1


	//   ....[69]....
        /*1054*/ 	.word	0x0001f390
        /*1058*/ 	.word	0x00000011
        /*105c*/ 	.word	0x00022850
        /*1060*/ 	.short	0x0107
        /*1062*/ 	.byte	0x3f
	.zero		1


	//   ....[70]....
        /*1064*/ 	.word	0x0001f460
        /*1068*/ 	.word	0x00000011
        /*106c*/ 	.word	0x00022850
        /*1070*/ 	.short	0x0101
        /*1072*/ 	.byte	0x3f
	.zero		1


	//   ....[71]....
        /*1074*/ 	.word	0x0001f7a0
        /*1078*/ 	.word	0x00000004
        /*107c*/ 	.word	0x00022840
        /*1080*/ 	.short	0x010a
        /*1082*/ 	.byte	0x3f
	.zero		1


	//   ....[72]....
        /*1084*/ 	.word	0x0001fb80
        /*1088*/ 	.word	0x00000004
        /*108c*/ 	.word	0x00022830
        /*1090*/ 	.short	0x0107
        /*1092*/ 	.byte	0x3f
	.zero		1


	//   ....[73]....
        /*1094*/ 	.word	0x0001fc40
        /*1098*/ 	.word	0x00000004
        /*109c*/ 	.word	0x00022830
        /*10a0*/ 	.short	0x0101
        /*10a2*/ 	.byte	0x3f
	.zero		1


	//   ....[74]....
        /*10a4*/ 	.word	0x0001fc70
        /*10a8*/ 	.word	0x00000004
        /*10ac*/ 	.word	0x00022860
        /*10b0*/ 	.short	0x010a
        /*10b2*/ 	.byte	0x3f
	.zero		1


	//   ....[75]....
        /*10b4*/ 	.word	0x00020190
        /*10b8*/ 	.word	0x00000004
        /*10bc*/ 	.word	0x00022850
        /*10c0*/ 	.short	0x0107
        /*10c2*/ 	.byte	0x3f
	.zero		1


	//   ....[76]....
        /*10c4*/ 	.word	0x00020250
        /*10c8*/ 	.word	0x00000004
        /*10cc*/ 	.word	0x00022850
        /*10d0*/ 	.short	0x0101
        /*10d2*/ 	.byte	0x3f
	.zero		1


	//   ....[77]....
        /*10d4*/ 	.word	0x000210c0
        /*10d8*/ 	.word	0x00000004
        /*10dc*/ 	.word	0x00022820
        /*10e0*/ 	.short	0x010a
        /*10e2*/ 	.byte	0x3f
	.zero		1


	//   ....[78]....
        /*10e4*/ 	.word	0x00021230
        /*10e8*/ 	.word	0x00000005
        /*10ec*/ 	.word	0x00022840
        /*10f0*/ 	.short	0x010a
        /*10f2*/ 	.byte	0x3f
	.zero		1


	//   ....[79]....
        /*10f4*/ 	.word	0x000212d0
        /*10f8*/ 	.word	0x00000019
        /*10fc*/ 	.word	0x00022840
        /*1100*/ 	.short	0x010a
        /*1102*/ 	.byte	0x3f
	.zero		1


	//   ....[80]....
        /*1104*/ 	.word	0x00021310
        /*1108*/ 	.word	0x00000005
        /*110c*/ 	.word	0x00022860
        /*1110*/ 	.short	0x010a
        /*1112*/ 	.byte	0x3f
	.zero		1


	//   ....[81]....
        /*1114*/ 	.word	0x00021350
        /*1118*/ 	.word	0x00000019
        /*111c*/ 	.word	0x00022860
        /*1120*/ 	.short	0x010a
        /*1122*/ 	.byte	0x3f
	.zero		1


	//   ....[82]....
        /*1124*/ 	.word	0x000213b0
        /*1128*/ 	.word	0x00000059
        /*112c*/ 	.word	0x00022890
        /*1130*/ 	.short	0x010a
        /*1132*/ 	.byte	0x3f
	.zero		1


	//   ....[83]....
        /*1134*/ 	.word	0x00021660
        /*1138*/ 	.word	0x00000059
        /*113c*/ 	.word	0x00022890
        /*1140*/ 	.short	0x010a
        /*1142*/ 	.byte	0x3f
	.zero		1


	//   ....[84]....
        /*1144*/ 	.word	0x00021900
        /*1148*/ 	.word	0x00000059
        /*114c*/ 	.word	0x00022890
        /*1150*/ 	.short	0x010a
        /*1152*/ 	.byte	0x3f
	.zero		1


	//   ....[85]....
        /*1154*/ 	.word	0x00021b90
        /*1158*/ 	.word	0x00000059
        /*115c*/ 	.word	0x000228b0
        /*1160*/ 	.short	0x010a
        /*1162*/ 	.byte	0x3f
	.zero		1


	//   ....[86]....
        /*1164*/ 	.word	0x00021ff0
        /*1168*/ 	.word	0x00000017
        /*116c*/ 	.word	0x00022800
        /*1170*/ 	.short	0x010a
        /*1172*/ 	.byte	0x3f
	.zero		1


	//   ....[87]....
        /*1174*/ 	.word	0x000225e0
        /*1178*/ 	.word	0x00000017
        /*117c*/ 	.word	0x00022800
        /*1180*/ 	.short	0x010a
        /*1182*/ 	.byte	0x3f
	.zero		1


	//   ....[88]....
        /*1184*/ 	.word	0x00022630
        /*1188*/ 	.word	0x00000000
        /*118c*/ 	.word	0x00022830
        /*1190*/ 	.short	0x010a
        /*1192*/ 	.byte	0x3f
	.zero		1


	//   ....[89]....
        /*1194*/ 	.word	0x00022680
        /*1198*/ 	.word	0x00000000
        /*119c*/ 	.word	0x00022850
        /*11a0*/ 	.short	0x010a
        /*11a2*/ 	.byte	0x3f
	.zero		1


	//   ....[90]....
        /*11a4*/ 	.word	0x000226d0
        /*11a8*/ 	.word	0x00000014
        /*11ac*/ 	.word	0x00022830
        /*11b0*/ 	.short	0x010a
        /*11b2*/ 	.byte	0x3f
	.zero		1


	//   ....[91]....
        /*11b4*/ 	.word	0x00022720
        /*11b8*/ 	.word	0x00000014
        /*11bc*/ 	.word	0x00022850
        /*11c0*/ 	.short	0x010a
        /*11c2*/ 	.byte	0x3f
	.zero		1


	//   ....[92]....
        /*11c4*/ 	.word	0x00022770
        /*11c8*/ 	.word	0x00000000
        /*11cc*/ 	.word	0x00022830
        /*11d0*/ 	.short	0x010a
        /*11d2*/ 	.byte	0x3f
	.zero		1


	//   ....[93]....
        /*11d4*/ 	.word	0x000227c0
        /*11d8*/ 	.word	0x00000000
        /*11dc*/ 	.word	0x00022850
        /*11e0*/ 	.short	0x010a
        /*11e2*/ 	.byte	0x3f
	.zero		1


	//   ....[94]....
        /*11e4*/ 	.word	0x00022810
        /*11e8*/ 	.word	0x00000014
        /*11ec*/ 	.word	0x00022830
        /*11f0*/ 	.short	0x010a
        /*11f2*/ 	.byte	0x3f
	.zero		1


	//   ....[95]....
        /*11f4*/ 	.word	0x00022860
        /*11f8*/ 	.word	0x00000014
        /*11fc*/ 	.word	0x00022850
        /*1200*/ 	.short	0x010a
        /*1202*/ 	.byte	0x3f
	.zero		1


	//   ....[96]....
        /*1204*/ 	.word	0x00022e30
        /*1208*/ 	.word	0x00000017
        /*120c*/ 	.word	0x00022820
        /*1210*/ 	.short	0x010a
        /*1212*/ 	.byte	0x3f
	.zero		1


	//   ....[97]....
        /*1214*/ 	.word	0x00022e80
        /*1218*/ 	.word	0x0000000c
        /*121c*/ 	.word	0x000228a0
        /*1220*/ 	.short	0x010a
        /*1222*/ 	.byte	0x3f
	.zero		1


	//   ....[98]....
        /*1224*/ 	.word	0x00022ed0
        /*1228*/ 	.word	0x0000000c
        /*122c*/ 	.word	0x000228c0
        /*1230*/ 	.short	0x010a
        /*1232*/ 	.byte	0x3f
	.zero		1


	//   ....[99]....
        /*1234*/ 	.word	0x00022f20
        /*1238*/ 	.word	0x0000000a
        /*123c*/ 	.word	0x000228a0
        /*1240*/ 	.short	0x010a
        /*1242*/ 	.byte	0x3f
	.zero		1


	//   ....[100]....
        /*1244*/ 	.word	0x00022f70
        /*1248*/ 	.word	0x0000000a
        /*124c*/ 	.word	0x000228c0
        /*1250*/ 	.short	0x010a
        /*1252*/ 	.byte	0x3f
	.zero		1


	//   ....[101]....
        /*1254*/ 	.word	0x00023090
        /*1258*/ 	.word	0x00000011
        /*125c*/ 	.word	0x00022840
        /*1260*/ 	.short	0x010a
        /*1262*/ 	.byte	0x3f
	.zero		1


	//   ....[102]....
        /*1264*/ 	.word	0x00024370
        /*1268*/ 	.word	0x00000017
        /*126c*/ 	.word	0x00022820
        /*1270*/ 	.short	0x010a
        /*1272*/ 	.byte	0x3f
	.zero		1


	//   ....[103]....
        /*1274*/ 	.word	0x000243c0
        /*1278*/ 	.word	0x00000011
        /*127c*/ 	.word	0x00022860
        /*1280*/ 	.short	0x010a
        /*1282*/ 	.byte	0x3f
	.zero		1


	//   ....[104]....
        /*1284*/ 	.word	0x00024d30
        /*1288*/ 	.word	0x00000004
        /*128c*/ 	.word	0x00022840
        /*1290*/ 	.short	0x010a
        /*1292*/ 	.byte	0x3f
	.zero		1


	//   ....[105]....
        /*1294*/ 	.word	0x00025410
        /*1298*/ 	.word	0x00000004
        /*129c*/ 	.word	0x00022860
        /*12a0*/ 	.short	0x010a
        /*12a2*/ 	.byte	0x3f
	.zero		1


	//   ....[106]....
        /*12a4*/ 	.word	0x000264b0
        /*12a8*/ 	.word	0x00000004
        /*12ac*/ 	.word	0x00022820
        /*12b0*/ 	.short	0x010a
        /*12b2*/ 	.byte	0x3f
	.zero		1


	//   ....[107]....
        /*12b4*/ 	.word	0x00026650
        /*12b8*/ 	.word	0x00000005
        /*12bc*/ 	.word	0x00022840
        /*12c0*/ 	.short	0x010a
        /*12c2*/ 	.byte	0x3f
	.zero		1


	//   ....[108]....
        /*12c4*/ 	.word	0x000266a0
        /*12c8*/ 	.word	0x00000019
        /*12cc*/ 	.word	0x00022840
        /*12d0*/ 	.short	0x010a
        /*12d2*/ 	.byte	0x3f
	.zero		1


	//   ....[109]....
        /*12d4*/ 	.word	0x000266f0
        /*12d8*/ 	.word	0x00000005
        /*12dc*/ 	.word	0x00022860
        /*12e0*/ 	.short	0x010a
        /*12e2*/ 	.byte	0x3f
	.zero		1


	//----- nvinfo : EIATTR_NUM_MBARRIERS
	.align		4
.L_415:
        /*12e4*/ 	.byte	0x03, 0x38
        /*12e6*/ 	.short	0x0016


	//----- nvinfo : EIATTR_EXIT_INSTR_OFFSETS
	.align		4
        /*12e8*/ 	.byte	0x04, 0x1c
        /*12ea*/ 	.short	(.L_417 - .L_416)


	//   ....[0]....
.L_416:
        /*12ec*/ 	.word	0x000213a0


	//----- nvinfo : EIATTR_MAX_THREADS
	.align		4
.L_417:
        /*12f0*/ 	.byte	0x04, 0x05
        /*12f2*/ 	.short	(.L_419 - .L_418)
.L_418:
        /*12f4*/ 	.word	0x00000180
        /*12f8*/ 	.word	0x00000001
        /*12fc*/ 	.word	0x00000001


	//----- nvinfo : EIATTR_CRS_STACK_SIZE
	.align		4
.L_419:
        /*1300*/ 	.byte	0x04, 0x1e
        /*1302*/ 	.short	(.L_421 - .L_420)
.L_420:
        /*1304*/ 	.word	0x00000000


	//----- nvinfo : EIATTR_CBANK_PARAM_SIZE
	.align		4
.L_421:
        /*1308*/ 	.byte	0x03, 0x19
        /*130a*/ 	.short	0x0af0


	//----- nvinfo : EIATTR_PARAM_CBANK
	.align		4
        /*130c*/ 	.byte	0x04, 0x0a
        /*130e*/ 	.short	(.L_423 - .L_422)
	.align		4
.L_422:
        /*1310*/ 	.word	index@(.nv.constant0._ZN7cutlass13device_kernelIN5flash11enable_sm90INS1_16FlashAttnFwdSm90INS1_25CollectiveMainloopFwdSm90ILi2EN4cute5tupleIJNS5_1CILi1EEES8_S8_EEENS6_IJNS7_ILi128EEENS7_ILi96EEENS7_ILi64EEEEEELi256ENS_6half_tEfNS_4arch4Sm90ELb0ELb1ELb1ELb1ELb1ELb1ELb0ELb1ELb0ELb1ELb0ELb0EEENS1_21CollectiveEpilogueFwdINS6_IJSA_NS7_ILi256EEESB_EEES9_SE_SG_Li256ELb1ELb1ELb0ELb0EEENS1_36VarlenDynamicPersistentTileSchedulerILi128ELi96ELi256ELi128ELb0ELb1ELb1ELb1ELb0ELb1EEEEEEEEEvNT_6ParamsE)
        /*1314*/ 	.short	0x0210
        /*1316*/ 	.short	0x0af0


	//----- nvinfo : EIATTR_SW_WAR
	.align		4
.L_423:
        /*1318*/ 	.byte	0x04, 0x36
        /*131a*/ 	.short	(.L_425 - .L_424)
.L_424:
        /*131c*/ 	.word	0x00000008
.L_425:


//--------------------- .nv.info._ZN7cutlass13device_kernelIN5flash11enable_sm90INS1_16FlashAttnFwdSm90INS1_25CollectiveMainloopFwdSm90ILi2EN4cute5tupleIJNS5_1CILi1EEES8_S8_EEENS6_IJNS7_ILi128EEENS7_ILi96EEENS7_ILi64EEEEEELi256ENS_6half_tEfNS_4arch4Sm90ELb0ELb1ELb1ELb1ELb1ELb0ELb1ELb1ELb0ELb1ELb0ELb0EEENS1_21CollectiveEpilogueFwdINS6_IJSA_NS7_ILi256EEESB_EEES9_SE_SG_Li256ELb1ELb1ELb0ELb0EEENS1_36VarlenDynamicPersistentTileSchedulerILi128ELi96ELi256ELi128ELb0ELb1ELb1ELb1ELb0ELb1EEEEEEEEEvNT_6ParamsE --------------------------
	.section	.nv.info._ZN7cutlass13device_kernelIN5flash11enable_sm90INS1_16FlashAttnFwdSm90INS1_25CollectiveMainloopFwdSm90ILi2EN4cute5tupleIJNS5_1CILi1EEES8_S8_EEENS6_IJNS7_ILi128EEENS7_ILi96EEENS7_ILi64EEEEEELi256ENS_6half_tEfNS_4arch4Sm90ELb0ELb1ELb1ELb1ELb1ELb0ELb1ELb1ELb0ELb1ELb0ELb0EEENS1_21CollectiveEpilogueFwdINS6_IJSA_NS7_ILi256EEESB_EEES9_SE_SG_Li256ELb1ELb1ELb0ELb0EEENS1_36VarlenDynamicPersistentTileSchedulerILi128ELi96ELi256ELi128ELb0ELb1ELb1ELb1ELb0ELb1EEEEEEEEEvNT_6ParamsE,"",@"SHT_CUDA_INFO"
	.sectionflags	@""
	.align	4


	//----- nvinfo : EIATTR_CUDA_API_VERSION
	.align		4
        /*0000*/ 	.byte	0x04, 0x37
        /*0002*/ 	.short	(.L_427 - .L_426)
.L_426:
        /*0004*/ 	.word	0x00000082


	//----- nvinfo : EIATTR_KPARAM_INFO
	.align		4
.L_427:
        /*0008*/ 	.byte	0x04, 0x17
        /*000a*/ 	.short	(.L_429 - .L_428)
.L_428:
        /*000c*/ 	.word	0x00000000
        /*0010*/ 	.short	0x0000
        /*0012*/ 	.short	0x0070
        /*0014*/ 	.byte	0x00, 0xf0, 0x01, 0x2e


	//----- nvinfo : EIATTR_SPARSE_MMA_MASK
	.align		4
.L_429:
        /*0018*/ 	.byte	0x03, 0x50
        /*001a*/ 	.short	0x0000


	//----- nvinfo : EIATTR_MAXREG_COUNT
	.align		4
        /*001c*/ 	.byte	0x03, 0x1b
        /*001e*/ 	.short	0x00a8


	//----- nvinfo : EIATTR_NUM_BARRIERS
	.align		4
        /*0020*/ 	.byte	0x02, 0x4c
        /*0022*/ 	.byte	0x10
	.zero		1


	//----- nvinfo : EIATTR_EXTERNS
	.align		4
        /*0024*/ 	.byte	0x04, 0x0f
        /*0026*/ 	.short	(.L_431 - .L_430)


	//   ....[0]....
	.align		4
.L_430:
        /*0028*/ 	.word	index@(__assertfail)


	//----- nvinfo : EIATTR_ANNOTATIONS
	.align		4
.L_431:
        /*002c*/ 	.byte	0x04, 0x55
        /*002e*/ 	.short	(.L_433 - .L_432)


	//   ....[0]....
.L_432:
        /* <DEDUP_REMOVED lines=20> */


	//----- nvinfo : EIATTR_MERCURY_ISA_VERSION
	.align		4
.L_433:
        /*0160*/ 	.byte	0x03, 0x5f
        /*0162*/ 	.short	0x0101


	//----- nvinfo : EIATTR_UNUSED_LOAD_BYTE_OFFSET
	.align		4
        /*0164*/ 	.byte	0x04, 0x44
        /*0166*/ 	.short	(.L_435 - .L_434)


	//   ....[0]....
.L_434:
        /*0168*/ 	.word	0x00000a90
        /*016c*/ 	.word	0x0000fff0


	//   ....[1]....
        /*0170*/ 	.word	0x000202b0
        /*0174*/ 	.word	0x0000fff0


	//----- nvinfo : EIATTR_INT_WARP_WIDE_INSTR_OFFSETS
	.align		4
.L_435:
        /*0178*/ 	.byte	0x04, 0x31
        /*017a*/ 	.short	(.L_437 - .L_436)


	//   ....[0]....
.L_436:
        /*017c*/ 	.word	0x000000c0


	//   ....[1]....
        /*0180*/ 	.word	0x000000d0


	//   ....[2]....
        /*0184*/ 	.word	0x000000e0


	//   ....[3]....
        /*0188*/ 	.word	0x00000180


	//   ....[4]....
        /*018c*/ 	.word	0x00024580


	//   ....[5]....
        /*0190*/ 	.word	0x00024610


	//   ....[6]....
        /*0194*/ 	.word	0x000284e0


	//   ....[7]....
        /*0198*/ 	.word	0x00028570


	//----- nvinfo : EIATTR_COOP_GROUP_MASK_REGIDS
	.align		4
.L_437:
        /*019c*/ 	.byte	0x04, 0x29
        /*019e*/ 	.short	(.L_439 - .L_438)


	//   ....[0]....
.L_438:
        /*01a0*/ 	.word	0xffffffff


	//   ....[1]....
        /*01a4*/ 	.word	0xffffffff


	//   ....[2]....
        /*01a8*/ 	.word	0xffffffff


	//   ....[3]....
        /*01ac*/ 	.word	0xffffffff


	//   ....[4]....
        /*01b0*/ 	.word	0xffffffff


	//   ....[5]....
        /*01b4*/ 	.word	0xffffffff


	//   ....[6]....
        /*01b8*/ 	.word	0xffffffff


	//   ....[7]....
        /*01bc*/ 	.word	0xffffffff


	//   ....[8]....
        /*01c0*/ 	.word	0xffffffff


	//   ....[9]....
        /*01c4*/ 	.word	0xffffffff


	//   ....[10]....
        /*01c8*/ 	.word	0xffffffff


	//   ....[11]....
        /*01cc*/ 	.word	0xffffffff


	//   ....[12]....
        /*01d0*/ 	.word	0xffffffff


	//   ....[13]....
        /*01d4*/ 	.word	0xffffffff


	//   ....[14]....
        /*01d8*/ 	.word	0xffffffff


	//   ....[15]....
        /*01dc*/ 	.word	0xffffffff


	//   ....[16]....
        /*01e0*/ 	.word	0xffffffff


	//   ....[17]....
        /*01e4*/ 	.word	0xffffffff


	//   ....[18]....
        /*01e8*/ 	.word	0xffffffff


	//   ....[19]....
        /*01ec*/ 	.word	0xffffffff


	//   ....[20]....
        /*01f0*/ 	.word	0xffffffff


	//   ....[21]....
        /*01f4*/ 	.word	0xffffffff


	//   ....[22]....
        /*01f8*/ 	.word	0xffffffff


	//   ....[23]....
        /*01fc*/ 	.word	0xffffffff


	//   ....[24]....
        /*0200*/ 	.word	0xffffffff


	//   ....[25]....
        /*0204*/ 	.word	0xffffffff


	//   ....[26]....
        /*0208*/ 	.word	0xffffffff


	//   ....[27]....
        /*020c*/ 	.word	0xffffffff


	//   ....[28]....
        /*0210*/ 	.word	0xffffffff


	//   ....[29]....
        /*0214*/ 	.word	0xffffffff


	//   ....[30]....
        /*0218*/ 	.word	0xffffffff


	//   ....[31]....
        /*021c*/ 	.word	0xffffffff


	//   ....[32]....
        /*0220*/ 	.word	0xffffffff


	//   ....[33]....
        /*0224*/ 	.word	0xffffffff


	//   ....[34]....
        /*0228*/ 	.word	0xffffffff


	//   ....[35]....
        /*022c*/ 	.word	0xffffffff


	//   ....[36]....
        /*0230*/ 	.word	0xffffffff


	//   ....[37]....
        /*0234*/ 	.word	0xffffffff


	//   ....[38]....
        /*0238*/ 	.word	0xffffffff


	//   ....[39]....
        /*023c*/ 	.word	0xffffffff


	//   ....[40]....
        /*0240*/ 	.word	0xffffffff


	//   ....[41]....
        /*0244*/ 	.word	0xffffffff


	//   ....[42]....
        /*0248*/ 	.word	0xffffffff


	//   ....[43]....
        /*024c*/ 	.word	0xffffffff


	//   ....[44]....
        /*0250*/ 	.word	0xffffffff


	//   ....[45]....
        /*0254*/ 	.word	0xffffffff


	//   ....[46]....
        /*0258*/ 	.word	0xffffffff


	//   ....[47]....
        /*025c*/ 	.word	0xffffffff


	//   ....[48]....
        /*0260*/ 	.word	0xffffffff


	//   ....[49]....
        /*0264*/ 	.word	0xffffffff


	//   ....[50]....
        /*0268*/ 	.word	0xffffffff


	//   ....[51]....
        /*026c*/ 	.word	0xffffffff


	//   ....[52]....
        /*0270*/ 	.word	0xffffffff


	//   ....[53]....
        /*0274*/ 	.word	0xffffffff


	//   ....[54]....
        /*0278*/ 	.word	0xffffffff


	//   ....[55]....
        /*027c*/ 	.word	0xffffffff


	//   ....[56]....
        /*0280*/ 	.word	0xffffffff


	//   ....[57]....
        /*0284*/ 	.word	0xffffffff


	//   ....[58]....
        /*0288*/ 	.word	0xffffffff


	//   ....[59]....
        /*028c*/ 	.word	0xffffffff


	//   ....[60]....
        /*0290*/ 	.word	0xffffffff


	//   ....[61]....
        /*0294*/ 	.word	0xffffffff


	//   ....[62]....
        /*0298*/ 	.word	0xffffffff


	//   ....[63]....
        /*029c*/ 	.word	0xffffffff


	//   ....[64]....
        /*02a0*/ 	.word	0xffffffff


	//   ....[65]....
        /*02a4*/ 	.word	0xffffffff


	//   ....[66]....
        /*02a8*/ 	.word	0xffffffff


	//   ....[67]....
        /*02ac*/ 	.word	0xffffffff


	//   ....[68]....
        /*02b0*/ 	.word	0xffffffff


	//   ....[69]....
        /*02b4*/ 	.word	0xffffffff


	//   ....[70]....
        /*02b8*/ 	.word	0xffffffff


	//   ....[71]....
        /*02bc*/ 	.word	0xffffffff


	//   ....[72]....
        /*02c0*/ 	.word	0xffffffff


	//   ....[73]....
        /*02c4*/ 	.word	0xffffffff


	//   ....[74]....
        /*02c8*/ 	.word	0xffffffff


	//   ....[75]....
        /*02cc*/ 	.word	0xffffffff


	//   ....[76]....
        /*02d0*/ 	.word	0xffffffff


	//   ....[77]....
        /*02d4*/ 	.word	0xffffffff


	//   ....[78]....
        /*02d8*/ 	.word	0xffffffff


	//   ....[79]....
        /*02dc*/ 	.word	0xffffffff


	//   ....[80]....
        /*02e0*/ 	.word	0xffffffff


	//   ....[81]....
        /*02e4*/ 	.word	0xffffffff


	//   ....[82]....
        /*02e8*/ 	.word	0xffffffff


	//   ....[83]....
        /*02ec*/ 	.word	0xffffffff


	//   ....[84]....
        /*02f0*/ 	.word	0xffffffff


	//   ....[85]....
        /*02f4*/ 	.word	0xffffffff


	//   ....[86]....
        /*02f8*/ 	.word	0xffffffff


	//   ....[87]....
        /*02fc*/ 	.word	0xffffffff


	//   ....[88]....
        /*0300*/ 	.word	0xffffffff


	//   ....[89]....
        /*0304*/ 	.word	0xffffffff


	//   ....[90]....
        /*0308*/ 	.word	0xffffffff


	//   ....[91]....
        /*030c*/ 	.word	0xffffffff


	//   ....[92]....
        /*0310*/ 	.word	0xffffffff


	//   ....[93]....
        /*0314*/ 	.word	0xffffffff


	//   ....[94]....
        /*0318*/ 	.word	0xffffffff


	//   ....[95]....
        /*031c*/ 	.word	0xffffffff


	//   ....[96]....
        /*0320*/ 	.word	0xffffffff


	//   ....[97]....
        /*0324*/ 	.word	0xffffffff


	//   ....[98]....
        /*0328*/ 	.word	0xffffffff


	//   ....[99]....
        /*032c*/ 	.word	0xffffffff


	//   ....[100]....
        /*0330*/ 	.word	0xffffffff


	//   ....[101]....
        /*0334*/ 	.word	0xffffffff


	//   ....[102]....
        /*0338*/ 	.word	0xffffffff


	//   ....[103]....
        /*033c*/ 	.word	0xffffffff


	//   ....[104]....
        /*0340*/ 	.word	0xffffffff


	//   ....[105]....
        /*0344*/ 	.word	0xffffffff


	//   ....[106]....
        /*0348*/ 	.word	0xffffffff


	//   ....[107]....
        /*034c*/ 	.word	0xffffffff


	//   ....[108]....
        /*0350*/ 	.word	0xffffffff


	//   ....[109]....
        /*0354*/ 	.word	0xffffffff


	//   ....[110]....
        /*0358*/ 	.word	0xffffffff


	//   ....[111]....
        /*035c*/ 	.word	0xffffffff


	//   ....[112]....
        /*0360*/ 	.word	0xffffffff


	//   ....[113]....
        /*0364*/ 	.word	0xffffffff


	//   ....[114]....
        /*0368*/ 	.word	0xffffffff


	//   ....[115]....
        /*036c*/ 	.word	0xffffffff


	//   ....[116]....
        /*0370*/ 	.word	0xffffffff


	//   ....[117]....
        /*0374*/ 	.word	0xffffffff


	//   ....[118]....
        /*0378*/ 	.word	0xffffffff


	//   ....[119]....
        /*037c*/ 	.word	0xffffffff


	//   ....[120]....
        /*0380*/ 	.word	0xffffffff


	//   ....[121]....
        /*0384*/ 	.word	0xffffffff


	//   ....[122]....
        /*0388*/ 	.word	0xffffffff


	//   ....[123]....
        /*038c*/ 	.word	0xffffffff


	//   ....[124]....
        /*0390*/ 	.word	0xffffffff


	//   ....[125]....
        /*0394*/ 	.word	0xffffffff


	//   ....[126]....
        /*0398*/ 	.word	0xffffffff


	//   ....[127]....
        /*039c*/ 	.word	0xffffffff


	//   ....[128]....
        /*03a0*/ 	.word	0xffffffff


	//   ....[129]....
        /*03a4*/ 	.word	0xffffffff


	//   ....[130]....
        /*03a8*/ 	.word	0xffffffff


	//   ....[131]....
        /*03ac*/ 	.word	0xffffffff


	//   ....[132]....
        /*03b0*/ 	.word	0xffffffff


	//   ....[133]....
        /*03b4*/ 	.word	0xffffffff


	//   ....[134]....
        /*03b8*/ 	.word	0xffffffff


	//   ....[135]....
        /*03bc*/ 	.word	0xffffffff


	//   ....[136]....
        /*03c0*/ 	.word	0xffffffff


	//   ....[137]....
        /*03c4*/ 	.word	0xffffffff


	//   ....[138]....
        /*03c8*/ 	.word	0xffffffff


	//   ....[139]....
        /*03cc*/ 	.word	0xffffffff


	//   ....[140]....
        /*03d0*/ 	.word	0xffffffff


	//   ....[141]....
        /*03d4*/ 	.word	0xffffffff


	//   ....[142]....
        /*03d8*/ 	.word	0xffffffff


	//   ....[143]....
        /*03dc*/ 	.word	0xffffffff


	//   ....[144]....
        /*03e0*/ 	.word	0xffffffff


	//   ....[145]....
        /*03e4*/ 	.word	0xffffffff


	//   ....[146]....
        /*03e8*/ 	.word	0xffffffff


	//   ....[147]....
        /*03ec*/ 	.word	0xffffffff


	//   ....[148]....
        /*03f0*/ 	.word	0xffffffff


	//   ....[149]....
        /*03f4*/ 	.word	0xffffffff


	//   ....[150]....
        /*03f8*/ 	.word	0xffffffff


	//   ....[151]....
        /*03fc*/ 	.word	0xffffffff


	//   ....[152]....
        /*0400*/ 	.word	0xffffffff


	//   ....[153]....
        /*0404*/ 	.word	0xffffffff


	//   ....[154]....
        /*0408*/ 	.word	0xffffffff


	//   ....[155]....
        /*040c*/ 	.word	0xffffffff


	//   ....[156]....
        /*0410*/ 	.word	0xffffffff


	//   ....[157]....
        /*0414*/ 	.word	0xffffffff


	//   ....[158]....
        /*0418*/ 	.word	0xffffffff


	//   ....[159]....
        /*041c*/ 	.word	0xffffffff


	//   ....[160]....
        /*0420*/ 	.word	0xffffffff


	//   ....[161]....
        /*0424*/ 	.word	0x0500000f


	//   ....[162]....
        /*0428*/ 	.word	0x0500000f


	//   ....[163]....
        /*042c*/ 	.word	0x0500000f


	//   ....[164]....
        /*0430*/ 	.word	0x0500000f


	//   ....[165]....
        /*0434*/ 	.word	0x0500000f


	//   ....[166]....
        /*0438*/ 	.word	0x0500000f


	//   ....[167]....
        /*043c*/ 	.word	0x0500000f


	//   ....[168]....
        /*0440*/ 	.word	0x0500000f


	//   ....[169]....
        /*0444*/ 	.word	0x0500000f


	//   ....[170]....
        /*0448*/ 	.word	0x0500000f


	//   ....[171]....
        /*044c*/ 	.word	0x0500000f


	//   ....[172]....
        /*0450*/ 	.word	0x0500000f


	//   ....[173]....
        /*0454*/ 	.word	0x0500000f


	//   ....[174]....
        /*0458*/ 	.word	0x0500000f


	//   ....[175]....
        /*045c*/ 	.word	0x0500000f


	//   ....[176]....
        /*0460*/ 	.word	0x0500000f


	//   ....[177]....
        /*0464*/ 	.word	0x0500000f


	//   ....[178]....
        /*0468*/ 	.word	0x0500000f


	//   ....[179]....
        /*046c*/ 	.word	0x0500000f


	//   ....[180]....
        /*0470*/ 	.word	0x0500000f


	//   ....[181]....
        /*0474*/ 	.word	0x0500000f


	//   ....[182]....
        /*0478*/ 	.word	0x0500000f


	//   ....[183]....
        /*047c*/ 	.word	0x0500000f


	//   ....[184]....
        /*0480*/ 	.word	0x0500000f


	//   ....[185]....
        /*0484*/ 	.word	0x0500000f


	//   ....[186]....
        /*0488*/ 	.word	0x0500000f


	//   ....[187]....
        /*048c*/ 	.word	0x0500000f


	//   ....[188]....
        /*0490*/ 	.word	0x0500000f


	//   ....[189]....
        /*0494*/ 	.word	0x0500000f


	//   ....[190]....
        /*0498*/ 	.word	0x0500000f


	//   ....[191]....
        /*049c*/ 	.word	0x0500000f


	//   ....[192]....
        /*04a0*/ 	.word	0x0500000f


	//   ....[193]....
        /*04a4*/ 	.word	0x0500000f


	//   ....[194]....
        /*04a8*/ 	.word	0x0500000f


	//   ....[195]....
        /*04ac*/ 	.word	0x0500000f


	//   ....[196]....
        /*04b0*/ 	.word	0x0500000f


	//   ....[197]....
        /*04b4*/ 	.word	0x0500000f


	//   ....[198]....
        /*04b8*/ 	.word	0x0500000f


	//   ....[199]....
        /*04bc*/ 	.word	0x0500000f


	//   ....[200]....
        /*04c0*/ 	.word	0x0500000f


	//   ....[201]....
        /*04c4*/ 	.word	0x0500000f


	//   ....[202]....
        /*04c8*/ 	.word	0x0500000f


	//   ....[203]....
        /*04cc*/ 	.word	0x0500000f


	//   ....[204]....
        /*04d0*/ 	.word	0x0500000f


	//   ....[205]....
        /*04d4*/ 	.word	0x0500000f


	//   ....[206]....
        /*04d8*/ 	.word	0x0500000f


	//   ....[207]....
        /*04dc*/ 	.word	0x0500000f


	//   ....[208]....
        /*04e0*/ 	.word	0x0500000f


	//   ....[209]....
        /*04e4*/ 	.word	0x0500000f


	//   ....[210]....
        /*04e8*/ 	.word	0x0500000f


	//   ....[211]....
        /*04ec*/ 	.word	0x0500000f


	//   ....[212]....
        /*04f0*/ 	.word	0x0500000f


	//   ....[213]....
        /*04f4*/ 	.word	0x0500000f


	//   ....[214]....
        /*04f8*/ 	.word	0x0500000f


	//   ....[215]....
        /*04fc*/ 	.word	0x0500000f


	//   ....[216]....
        /*0500*/ 	.word	0x0500000f


	//   ....[217]....
        /*0504*/ 	.word	0x0500000f


	//   ....[218]....
        /*0508*/ 	.word	0x0500000f


	//   ....[219]....
        /*050c*/ 	.word	0x0500000f


	//   ....[220]....
        /*0510*/ 	.word	0x0500000f


	//   ....[221]....
        /*0514*/ 	.word	0x0500000f


	//   ....[222]....
        /*0518*/ 	.word	0x0500000f


	//   ....[223]....
        /*051c*/ 	.word	0x0500000f


	//   ....[224]....
        /*0520*/ 	.word	0x0500000f


	//   ....[225]....
        /*0524*/ 	.word	0x0500000f


	//   ....[226]....
        /*0528*/ 	.word	0x0500000f


	//   ....[227]....
        /*052c*/ 	.word	0x0500000f


	//   ....[228]....
        /*0530*/ 	.word	0x0500000f


	//   ....[229]....
        /*0534*/ 	.word	0x0500000f


	//   ....[230]....
        /*0538*/ 	.word	0x0500000f


	//   ....[231]....
        /*053c*/ 	.word	0x0500000f


	//   ....[232]....
        /*0540*/ 	.word	0x0500000f


	//   ....[233]....
        /*0544*/ 	.word	0x0500000f


	//   ....[234]....
        /*0548*/ 	.word	0x0500000f


	//   ....[235]....
        /*054c*/ 	.word	0x0500000f


	//   ....[236]....
        /*0550*/ 	.word	0x0500000f


	//   ....[237]....
        /*0554*/ 	.word	0x0500000f


	//   ....[238]....
        /*0558*/ 	.word	0x0500000f


	//   ....[239]....
        /*055c*/ 	.word	0x0500000f


	//   ....[240]....
        /*0560*/ 	.word	0x0500000f


	//   ....[241]....
        /*0564*/ 	.word	0x0500000f


	//   ....[242]....
        /*0568*/ 	.word	0x0500000f


	//   ....[243]....
        /*056c*/ 	.word	0x0500000f


	//   ....[244]....
        /*0570*/ 	.word	0x0500000f


	//   ....[245]....
        /*0574*/ 	.word	0x0500000f


	//   ....[246]....
        /*0578*/ 	.word	0x0500000f


	//   ....[247]....
        /*057c*/ 	.word	0x0500000f


	//   ....[248]....
        /*0580*/ 	.word	0x0500000f


	//   ....[249]....
        /*0584*/ 	.word	0x0500000f


	//   ....[250]....
        /*0588*/ 	.word	0x0500000f


	//   ....[251]....
        /*058c*/ 	.word	0x0500000f


	//   ....[252]....
        /*0590*/ 	.word	0x0500000f


	//   ....[253]....
        /*0594*/ 	.word	0x0500000f


	//   ....[254]....
        /*0598*/ 	.word	0x0500000f


	//   ....[255]....
        /*059c*/ 	.word	0x0500000f


	//   ....[0]....
        /*05a0*/ 	.word	0x0500000f


	//   ....[1]....
        /*05a4*/ 	.word	0x0500000f


	//   ....[2]....
        /*05a8*/ 	.word	0x0500000f


	//   ....[3]....
        /*05ac*/ 	.word	0x0500000f


	//   ....[4]....
        /*05b0*/ 	.word	0xffffffff


	//   ....[5]....
        /*05b4*/ 	.word	0xffffffff


	//   ....[6]....
        /*05b8*/ 	.word	0xffffffff


	//   ....[7]....
        /*05bc*/ 	.word	0xffffffff


	//   ....[8]....
        /*05c0*/ 	.word	0xffffffff


	//   ....[9]....
        /*05c4*/ 	.word	0xffffffff


	//----- nvinfo : EIATTR_COOP_GROUP_INSTR_OFFSETS
	.align		4
.L_439:
        /*05c8*/ 	.byte	0x04, 0x28
        /*05ca*/ 	.short	(.L_441 - .L_440)


	//   ....[0]....
.L_440:
        /*05cc*/ 	.word	0x00000080


	//   ....[1]....
        /*05d0*/ 	.word	0x00000090


	//   ....[2]....
        /*05d4*/ 	.word	0x000002f0


	//   ....[3]....
        /*05d8*/ 	.word	0x00000450


	//   ....[4]....
        /*05dc*/ 	.word	0x00000570


	//   ....[5]....
        /*05e0*/ 	.word	0x000006d0


	//   ....[6]....
        /*05e4*/ 	.word	0x00002070


	//   ....[7]....
        /*05e8*/ 	.word	0x000042f0


	//   ....[8]....
        /*05ec*/ 	.word	0x00004b40


	//   ....[9]....
        /*05f0*/ 	.word	0x00006170


	//   ....[10]....
        /*05f4*/ 	.word	0x00006200


	//   ....[11]....
        /*05f8*/ 	.word	0x000064c0


	//   ....[12]....
        /*05fc*/ 	.word	0x000064f0


	//   ....[13]....
        /*0600*/ 	.word	0x0000b9e0


	//   ....[14]....
        /*0604*/ 	.word	0x0000bb40


	//   ....[15]....
        /*0608*/ 	.word	0x0000bca0


	//   ....[16]....
        /*060c*/ 	.word	0x0000bcd0


	//   ....[17]....
        /*0610*/ 	.word	0x000155d0


	//   ....[18]....
        /*0614*/ 	.word	0x00015c90


	//   ....[19]....
        /*0618*/ 	.word	0x00016e50


	//   ....[20]....
        /*061c*/ 	.word	0x00016eb0


	//   ....[21]....
        /*0620*/ 	.word	0x00016ef0


	//   ....[22]....
        /*0624*/ 	.word	0x00016f10


	//   ....[23]....
        /*0628*/ 	.word	0x0001f330


	//   ....[24]....
        /*062c*/ 	.word	0x0001f350


	//   ....[25]....
        /*0630*/ 	.word	0x0001f3b0


	//   ....[26]....
        /*0634*/ 	.word	0x0001f3f0


	//   ....[27]....
        /*0638*/ 	.word	0x000211b0


	//   ....[28]....
        /*063c*/ 	.word	0x000211d0


	//   ....[29]....
        /*0640*/ 	.word	0x00021230


	//   ....[30]....
        /*0644*/ 	.word	0x00021250


	//   ....[31]....
        /*0648*/ 	.word	0x00021bc0


	//   ....[32]....
        /*064c*/ 	.word	0x00021bf0


	//   ....[33]....
        /*0650*/ 	.word	0x00021d30


	//   ....[34]....
        /*0654*/ 	.word	0x00021d50


	//   ....[35]....
        /*0658*/ 	.word	0x00021e90


	//   ....[36]....
        /*065c*/ 	.word	0x00021eb0


	//   ....[37]....
        /*0660*/ 	.word	0x00022000


	//   ....[38]....
        /*0664*/ 	.word	0x00022020


	//   ....[39]....
        /*0668*/ 	.word	0x00022990


	//   ....[40]....
        /*066c*/ 	.word	0x000229b0


	//   ....[41]....
        /*0670*/ 	.word	0x00022af0


	//   ....[42]....
        /*0674*/ 	.word	0x00022b10


	//   ....[43]....
        /*0678*/ 	.word	0x00022c50


	//   ....[44]....
        /*067c*/ 	.word	0x00022c70


	//   ....[45]....
        /*0680*/ 	.word	0x00022dc0


	//   ....[46]....
        /*0684*/ 	.word	0x00022de0


	//   ....[47]....
        /*0688*/ 	.word	0x00022fb0


	//   ....[48]....
        /*068c*/ 	.word	0x00023180


	//   ....[49]....
        /*0690*/ 	.word	0x000231b0


	//   ....[50]....
        /*0694*/ 	.word	0x000231e0


	//   ....[51]....
        /*0698*/ 	.word	0x00023210


	//   ....[52]....
        /*069c*/ 	.word	0x00023240


	//   ....[53]....
        /*06a0*/ 	.word	0x00023270


	//   ....[54]....
        /*06a4*/ 	.word	0x000233c0


	//   ....[55]....
        /*06a8*/ 	.word	0x000233f0


	//   ....[56]....
        /*06ac*/ 	.word	0x00023420


	//   ....[57]....
        /*06b0*/ 	.word	0x00023450


	//   ....[58]....
        /*06b4*/ 	.word	0x00023480


	//   ....[59]....
        /*06b8*/ 	.word	0x000234b0


	//   ....[60]....
        /*06bc*/ 	.word	0x00023540


	//   ....[61]....
        /*06c0*/ 	.word	0x000235a0


	//   ....[62]....
        /*06c4*/ 	.word	0x00023630


	//   ....[63]....
        /*06c8*/ 	.word	0x00025150


	//   ....[64]....
        /*06cc*/ 	.word	0x00025170


	//   ....[65]....
        /*06d0*/ 	.word	0x00025200


	//   ....[66]....
        /*06d4*/ 	.word	0x00025220


	//   ....[67]....
        /*06d8*/ 	.word	0x000252a0


	//   ....[68]....
        /*06dc*/ 	.word	0x000252c0


	//   ....[69]....
        /*06e0*/ 	.word	0x00025340


	//   ....[70]....
        /*06e4*/ 	.word	0x00025360


	//   ....[71]....
        /*06e8*/ 	.word	0x000253e0


	//   ....[72]....
        /*06ec*/ 	.word	0x00025400


	//   ....[73]....
        /*06f0*/ 	.word	0x00025410


	//   ....[74]....
        /*06f4*/ 	.word	0x00025420


	//   ....[75]....
        /*06f8*/ 	.word	0x00025bc0


	//   ....[76]....
        /*06fc*/ 	.word	0x00025be0


	//   ....[77]....
        /*0700*/ 	.word	0x00025bf0


	//   ....[78]....
        /*0704*/ 	.word	0x00025c00


	//   ....[79]....
        /*0708*/ 	.word	0x00025c20


	//   ....[80]....
        /*070c*/ 	.word	0x00025cc0


	//   ....[81]....
        /*0710*/ 	.word	0x00025d30


	//   ....[82]....
        /*0714*/ 	.word	0x00025d90


	//   ....[83]....
        /*0718*/ 	.word	0x00025db0


	//   ....[84]....
        /*071c*/ 	.word	0x00025e10


	//   ....[85]....
        /*0720*/ 	.word	0x00025e30


	//   ....[86]....
        /*0724*/ 	.word	0x00025e70


	//   ....[87]....
        /*0728*/ 	.word	0x00025eb0


	//   ....[88]....
        /*072c*/ 	.word	0x00025ed0


	//   ....[89]....
        /*0730*/ 	.word	0x00025f00


	//   ....[90]....
        /*0734*/ 	.word	0x00025f20


	//   ....[91]....
        /*0738*/ 	.word	0x000266d0


	//   ....[92]....
        /*073c*/ 	.word	0x00026700


	//   ....[93]....
        /*0740*/ 	.word	0x00026710


	//   ....[94]....
        /*0744*/ 	.word	0x00026720


	//   ....[95]....
        /*0748*/ 	.word	0x000267e0


	//   ....[96]....
        /*074c*/ 	.word	0x00026830


	//   ....[97]....
        /*0750*/ 	.word	0x000268a0


	//   ....[98]....
        /*0754*/ 	.word	0x00026920


	//   ....[99]....
        /*0758*/ 	.word	0x00026980


	//   ....[100]....
        /*075c*/ 	.word	0x000269b0


	//   ....[101]....
        /*0760*/ 	.word	0x00026a10


	//   ....[102]....
        /*0764*/ 	.word	0x00026a40


	//   ....[103]....
        /*0768*/ 	.word	0x00026aa0


	//   ....[104]....
        /*076c*/ 	.word	0x00026ad0


	//   ....[105]....
        /*0770*/ 	.word	0x00026b20


	//   ....[106]....
        /*0774*/ 	.word	0x00026b50


	//   ....[107]....
        /*0778*/ 	.word	0x00027090


	//   ....[108]....
        /*077c*/ 	.word	0x000270b0


	//   ....[109]....
        /*0780*/ 	.word	0x00027100


	//   ....[110]....
        /*0784*/ 	.word	0x000271c0


	//   ....[111]....
        /*0788*/ 	.word	0x000271d0


	//   ....[112]....
        /*078c*/ 	.word	0x00027200


	//   ....[113]....
        /*0790*/ 	.word	0x00027290


	//   ....[114]....
        /*0794*/ 	.word	0x00027340


	//   ....[115]....
        /*0798*/ 	.word	0x00027350


	//   ....[116]....
        /*079c*/ 	.word	0x00027380


	//   ....[117]....
        /*07a0*/ 	.word	0x00027390


	//   ....[118]....
        /*07a4*/ 	.word	0x00027420


	//   ....[119]....
        /*07a8*/ 	.word	0x00027b30


	//   ....[120]....
        /*07ac*/ 	.word	0x00027b50


	//   ....[121]....
        /*07b0*/ 	.word	0x00027ba0


	//   ....[122]....
        /*07b4*/ 	.word	0x00027bb0


	//   ....[123]....
        /*07b8*/ 	.word	0x00027bf0


	//   ....[124]....
        /*07bc*/ 	.word	0x00027c00


	//   ....[125]....
        /*07c0*/ 	.word	0x00027c40


	//   ....[126]....
        /*07c4*/ 	.word	0x00027c50


	//   ....[127]....
        /*07c8*/ 	.word	0x00027c90


	//   ....[128]....
        /*07cc*/ 	.word	0x00027ca0


	//   ....[129]....
        /*07d0*/ 	.word	0x00027cb0


	//   ....[130]....
        /*07d4*/ 	.word	0x00027cf0


	//   ....[131]....
        /*07d8*/ 	.word	0x00028020


	//   ....[132]....
        /*07dc*/ 	.word	0x00028040


	//   ....[133]....
        /*07e0*/ 	.word	0x00028050


	//   ....[134]....
        /*07e4*/ 	.word	0x00028060


	//   ....[135]....
        /*07e8*/ 	.word	0x00028080


	//   ....[136]....
        /*07ec*/ 	.word	0x000280f0


	//   ....[137]....
        /*07f0*/ 	.word	0x00028160


	//   ....[138]....
        /*07f4*/ 	.word	0x00028180


	//   ....[139]....
        /*07f8*/ 	.word	0x00028190


	//   ....[140]....
        /*07fc*/ 	.word	0x000281f0


	//   ....[141]....
        /*0800*/ 	.word	0x00028210


	//   ....[142]....
        /*0804*/ 	.word	0x00028270


	//   ....[143]....
        /*0808*/ 	.word	0x00028760


	//   ....[144]....
        /*080c*/ 	.word	0x00028790


	//   ....[145]....
        /*0810*/ 	.word	0x000287c0


	//   ....[146]....
        /*0814*/ 	.word	0x000287f0


	//   ....[147]....
        /*0818*/ 	.word	0x00028820


	//   ....[148]....
        /*081c*/ 	.word	0x00028850


	//   ....[149]....
        /*0820*/ 	.word	0x00028880


	//   ....[150]....
        /*0824*/ 	.word	0x000288b0


	//   ....[151]....
        /*0828*/ 	.word	0x00028a30


	//   ....[152]....
        /*082c*/ 	.word	0x00028a60


	//   ....[153]....
        /*0830*/ 	.word	0x00028a90


	//   ....[154]....
        /*0834*/ 	.word	0x00028ac0


	//   ....[155]....
        /*0838*/ 	.word	0x00028af0


	//   ....[156]....
        /*083c*/ 	.word	0x00028b20


	//   ....[157]....
        /*0840*/ 	.word	0x00028be0


	//   ....[158]....
        /*0844*/ 	.word	0x00028c00


	//   ....[159]....
        /*0848*/ 	.word	0x00028c70


	//   ....[160]....
        /*084c*/ 	.word	0x00029310


	//   ....[161]....
        /*0850*/ 	.word	0x000298e0


	//   ....[162]....
        /*0854*/ 	.word	0x000299d0


	//   ....[163]....
        /*0858*/ 	.word	0x00029a70


	//   ....[164]....
        /*085c*/ 	.word	0x00029ad0


	//   ....[165]....
        /*0860*/ 	.word	0x00029bc0


	//   ....[166]....
        /*0864*/ 	.word	0x00029c30


	//   ....[167]....
        /*0868*/ 	.word	0x00029d20


	//   ....[168]....
        /*086c*/ 	.word	0x00029d90


	//   ....[169]....
        /*0870*/ 	.word	0x00029e80


	//   ....[170]....
        /*0874*/ 	.word	0x00029ef0


	//   ....[171]....
        /*0878*/ 	.word	0x00029fe0


	//   ....[172]....
        /*087c*/ 	.word	0x0002a050


	//   ....[173]....
        /*0880*/ 	.word	0x0002a0f0


	//   ....[174]....
        /*0884*/ 	.word	0x0002a1f0


	//   ....[175]....
        /*0888*/ 	.word	0x0002a240


	//   ....[176]....
        /*088c*/ 	.word	0x0002a2a0


	//   ....[177]....
        /*0890*/ 	.word	0x0002a3d0


	//   ....[178]....
        /*0894*/ 	.word	0x0002a490


	//   ....[179]....
        /*0898*/ 	.word	0x0002a540


	//   ....[180]....
        /*089c*/ 	.word	0x0002a5c0


	//   ....[181]....
        /*08a0*/ 	.word	0x0002a6b0


	//   ....[182]....
        /*08a4*/ 	.word	0x0002a7c0


	//   ....[183]....
        /*08a8*/ 	.word	0x0002a830


	//   ....[184]....
        /*08ac*/ 	.word	0x0002a900


	//   ....[185]....
        /*08b0*/ 	.word	0x0002a9b0


	//   ....[186]....
        /*08b4*/ 	.word	0x0002aa30


	//   ....[187]....
        /*08b8*/ 	.word	0x0002ab00


	//   ....[188]....
        /*08bc*/ 	.word	0x0002ab90


	//   ....[189]....
        /*08c0*/ 	.word	0x0002ac60


	//   ....[190]....
        /*08c4*/ 	.word	0x0002ad00


	//   ....[191]....
        /*08c8*/ 	.word	0x0002ada0


	//   ....[192]....
        /*08cc*/ 	.word	0x0002ae00


	//   ....[193]....
        /*08d0*/ 	.word	0x0002aea0


	//   ....[194]....
        /*08d4*/ 	.word	0x0002aff0


	//   ....[195]....
        /*08d8*/ 	.word	0x0002b040


	//   ....[196]....
        /*08dc*/ 	.word	0x0002b0a0


	//   ....[197]....
        /*08e0*/ 	.word	0x0002b190


	//   ....[198]....
        /*08e4*/ 	.word	0x0002b290


	//   ....[199]....
        /*08e8*/ 	.word	0x0002b2e0


	//   ....[200]....
        /*08ec*/ 	.word	0x0002b340


	//   ....[201]....
        /*08f0*/ 	.word	0x0002b430


	//   ....[202]....
        /*08f4*/ 	.word	0x0002b530


	//   ....[203]....
        /*08f8*/ 	.word	0x0002b580


	//   ....[204]....
        /*08fc*/ 	.word	0x0002b5e0


	//   ....[205]....
        /*0900*/ 	.word	0x0002b6c0


	//   ....[206]....
        /*0904*/ 	.word	0x0002b7f0


	//   ....[207]....
        /*0908*/ 	.word	0x0002b8d0


	//   ....[208]....
        /*090c*/ 	.word	0x0002b960


	//   ....[209]....
        /*0910*/ 	.word	0x0002ba70


	//   ....[210]....
        /*0914*/ 	.word	0x0002bad0


	//   ....[211]....
        /*0918*/ 	.word	0x0002bbe0


	//   ....[212]....
        /*091c*/ 	.word	0x0002bc40


	//   ....[213]....
        /*0920*/ 	.word	0x0002bd50


	//   ....[214]....
        /*0924*/ 	.word	0x0002bdb0


	//   ....[215]....
        /*0928*/ 	.word	0x0002bec0


	//   ....[216]....
        /*092c*/ 	.word	0x0002bf20


	//   ....[217]....
        /*0930*/ 	.word	0x0002bfe0


	//   ....[218]....
        /*0934*/ 	.word	0x0002c140


	//   ....[219]....
        /*0938*/ 	.word	0x0002c1e0


	//   ....[220]....
        /*093c*/ 	.word	0x0002c240


	//   ....[221]....
        /*0940*/ 	.word	0x0002c2f0


	//   ....[222]....
        /*0944*/ 	.word	0x0002c350


	//   ....[223]....
        /*0948*/ 	.word	0x0002c400


	//   ....[224]....
        /*094c*/ 	.word	0x0002c460


	//   ....[225]....
        /*0950*/ 	.word	0x0002c510


	//   ....[226]....
        /*0954*/ 	.word	0x0002c570


	//   ....[227]....
        /*0958*/ 	.word	0x0002c620


	//   ....[228]....
        /*095c*/ 	.word	0x0002c680


	//   ....[229]....
        /*0960*/ 	.word	0x0002c730


	//   ....[230]....
        /*0964*/ 	.word	0x0002c820


	//   ....[231]....
        /*0968*/ 	.word	0x0002c8c0


	//   ....[232]....
        /*096c*/ 	.word	0x0002c920


	//   ....[233]....
        /*0970*/ 	.word	0x0002c9f0


	//   ....[234]....
        /*0974*/ 	.word	0x0002ca50


	//   ....[235]....
        /*0978*/ 	.word	0x0002cb20


	//   ....[236]....
        /*097c*/ 	.word	0x0002cb80


	//   ....[237]....
        /*0980*/ 	.word	0x0002cc50


	//   ....[238]....
        /*0984*/ 	.word	0x0002ccb0


	//   ....[239]....
        /*0988*/ 	.word	0x0002cd80


	//   ....[240]....
        /*098c*/ 	.word	0x0002cde0


	//   ....[241]....
        /*0990*/ 	.word	0x0002ceb0


	//   ....[242]....
        /*0994*/ 	.word	0x0002cf40


	//   ....[243]....
        /*0998*/ 	.word	0x0002cfe0


	//   ....[244]....
        /*099c*/ 	.word	0x0002d100


	//   ....[245]....
        /*09a0*/ 	.word	0x0002d170


	//   ....[246]....
        /*09a4*/ 	.word	0x0002d1e0


	//   ....[247]....
        /*09a8*/ 	.word	0x0002d250


	//   ....[248]....
        /*09ac*/ 	.word	0x0002d2c0


	//   ....[249]....
        /*09b0*/ 	.word	0x0002d340


	//   ....[250]....
        /*09b4*/ 	.word	0x0002d3d0


	//   ....[251]....
        /*09b8*/ 	.word	0x0002d460


	//   ....[252]....
        /*09bc*/ 	.word	0x0002d4d0


	//   ....[253]....
        /*09c0*/ 	.word	0x0002d540


	//   ....[254]....
        /*09c4*/ 	.word	0x0002d5b0


	//   ....[255]....
        /*09c8*/ 	.word	0x0002d630


	//   ....[0]....
        /*09cc*/ 	.word	0x0002d6a0


	//   ....[1]....
        /*09d0*/ 	.word	0x0002d740


	//   ....[2]....
        /*09d4*/ 	.word	0x0002d7d0


	//   ....[3]....
        /*09d8*/ 	.word	0x0002d8f0


	//   ....[4]....
        /*09dc*/ 	.word	0x0002ff60


	//   ....[5]....
        /*09e0*/ 	.word	0x000306f0


	//   ....[6]....
        /*09e4*/ 	.word	0x00031990


	//   ....[7]....
        /*09e8*/ 	.word	0x000319f0


	//   ....[8]....
        /*09ec*/ 	.word	0x00031a50


	//   ....[9]....
        /*09f0*/ 	.word	0x00031a70


	//----- nvinfo : EIATTR_REG_RECONFIG
	.align		4
.L_441:
        /*09f4*/ 	.byte	0x01, 0x54
	.zero		2


	//----- nvinfo : EIATTR_SYSCALL_OFFSETS
	.align		4
        /*09f8*/ 	.byte	0x04, 0x46
        /*09fa*/ 	.short	(.L_443 - .L_442)


	//   ....[0]....
.L_442:
        /*09fc*/ 	.word	0x000025e0


	//   ....[1]....
        /*0a00*/ 	.word	0x00024770


	//   ....[2]....
        /*0a04*/ 	.word	0x000248c0


	//   ....[3]....
        /*0a08*/ 	.word	0x000249b0


	//   ....[4]....
        /*0a0c*/ 	.word	0x000257b0


	//   ....[5]....
        /*0a10*/ 	.word	0x00026310


	//----- nvinfo : EIATTR_MBARRIER_INSTR_OFFSETS
	.align		4
.L_443:
        /*0a14*/ 	.byte	0x04, 0x39
        /*0a16*/ 	.short	(.L_445 - .L_444)


	//   ....[0]....
.L_444:
        /*0a18*/ 	.word	0x00000190
        /*0a1c*/ 	.word	0x000000ff
        /*0a20*/ 	.word	0x00032400
        /*0a24*/ 	.short	0x0100
        /*0a26*/ 	.byte	0x08
	.zero		1


	//   ....[1]....
        /*0a28*/ 	.word	0x000001a0
        /*0a2c*/ 	.word	0x000000ff
        /*0a30*/ 	.word	0x00032410
        /*0a34*/ 	.short	0x0100
        /*0a36*/ 	.byte	0x08
	.zero		1


	//   ....[2]....
        /*0a38*/ 	.word	0x000001b0
        /*0a3c*/ 	.word	0x000000ff
        /*0a40*/ 	.word	0x00032420
        /*0a44*/ 	.short	0x0100
        /*0a46*/ 	.byte	0x08
	.zero		1


	//   ....[3]....
        /*0a48*/ 	.word	0x000002a0
        /*0a4c*/ 	.word	0x000000ff
        /*0a50*/ 	.word	0x00032430
        /*0a54*/ 	.short	0x0100
        /*0a56*/ 	.byte	0x08
	.zero		1


	//   ....[4]....
        /*0a58*/ 	.word	0x000002b0
        /*0a5c*/ 	.word	0x000000ff
        /*0a60*/ 	.word	0x00032440
        /*0a64*/ 	.short	0x0100
        /*0a66*/ 	.byte	0x08
	.zero		1


	//   ....[5]....
        /*0a68*/ 	.word	0x000002c0
        /*0a6c*/ 	.word	0x000000ff
        /*0a70*/ 	.word	0x00032438
        /*0a74*/ 	.short	0x0100
        /*0a76*/ 	.byte	0x08
	.zero		1


	//   ....[6]....
        /*0a78*/ 	.word	0x000002d0
        /*0a7c*/ 	.word	0x000000ff
        /*0a80*/ 	.word	0x00032448
        /*0a84*/ 	.short	0x0100
        /*0a86*/ 	.byte	0x08
	.zero		1


	//   ....[7]....
        /*0a88*/ 	.word	0x00000400
        /*0a8c*/ 	.word	0x000000ff
        /*0a90*/ 	.word	0x00032450
        /*0a94*/ 	.short	0x0100
        /*0a96*/ 	.byte	0x08
	.zero		1


	//   ....[8]....
        /*0a98*/ 	.word	0x00000410
        /*0a9c*/ 	.word	0x000000ff
        /*0aa0*/ 	.word	0x00032460
        /*0aa4*/ 	.short	0x0100
        /*0aa6*/ 	.byte	0x08
	.zero		1


	//   ....[9]....
        /*0aa8*/ 	.word	0x00000420
        /*0aac*/ 	.word	0x000000ff
        /*0ab0*/ 	.word	0x00032458
        /*0ab4*/ 	.short	0x0100
        /*0ab6*/ 	.byte	0x08
	.zero		1


	//   ....[10]....
        /*0ab8*/ 	.word	0x00000430
        /*0abc*/ 	.word	0x000000ff
        /*0ac0*/ 	.word	0x00032468
        /*0ac4*/ 	.short	0x0100
        /*0ac6*/ 	.byte	0x08
	.zero		1


	//   ....[11]....
        /*0ac8*/ 	.word	0x00000520
        /*0acc*/ 	.word	0x000000ff
        /*0ad0*/ 	.word	0x00032470
        /*0ad4*/ 	.short	0x0100
        /*0ad6*/ 	.byte	0x06
	.zero		1


	//   ....[12]....
        /*0ad8*/ 	.word	0x00000530
        /*0adc*/ 	.word	0x000000ff
        /*0ae0*/ 	.word	0x00032480
        /*0ae4*/ 	.short	0x0100
        /*0ae6*/ 	.byte	0x06
	.zero		1


	//   ....[13]....
        /*0ae8*/ 	.word	0x00000540
        /*0aec*/ 	.word	0x000000ff
        /*0af0*/ 	.word	0x00032478
        /*0af4*/ 	.short	0x0100
        /*0af6*/ 	.byte	0x06
	.zero		1


	//   ....[14]....
        /*0af8*/ 	.word	0x00000550
        /*0afc*/ 	.word	0x000000ff
        /*0b00*/ 	.word	0x00032488
        /*0b04*/ 	.short	0x0100
        /*0b06*/ 	.byte	0x06
	.zero		1


	//   ....[15]....
        /*0b08*/ 	.word	0x00000680
        /*0b0c*/ 	.word	0x000000ff
        /*0b10*/ 	.word	0x00032490
        /*0b14*/ 	.short	0x0100
        /*0b16*/ 	.byte	0x08
	.zero		1


	//   ....[16]....
        /*0b18*/ 	.word	0x00000690
        /*0b1c*/ 	.word	0x000000ff
        /*0b20*/ 	.word	0x000324a0
        /*0b24*/ 	.short	0x0100
        /*0b26*/ 	.byte	0x08
	.zero		1


	//   ....[17]....
        /*0b28*/ 	.word	0x000006a0
        /*0b2c*/ 	.word	0x000000ff
        /*0b30*/ 	.word	0x00032498
        /*0b34*/ 	.short	0x0100
        /*0b36*/ 	.byte	0x08
	.zero		1


	//   ....[18]....
        /*0b38*/ 	.word	0x000006b0
        /*0b3c*/ 	.word	0x000000ff
        /*0b40*/ 	.word	0x000324a8
        /*0b44*/ 	.short	0x0100
        /*0b46*/ 	.byte	0x08
	.zero		1


	//   ....[19]....
        /*0b48*/ 	.word	0x000007f0
        /*0b4c*/ 	.word	0x000000ff
        /*0b50*/ 	.word	0x000324b0
        /*0b54*/ 	.short	0x0100
        /*0b56*/ 	.byte	0x08
	.zero		1


	//   ....[20]....
        /*0b58*/ 	.word	0x00000800
        /*0b5c*/ 	.word	0x000000ff
        /*0b60*/ 	.word	0x000324c0
        /*0b64*/ 	.short	0x0100
        /*0b66*/ 	.byte	0x08
	.zero		1


	//   ....[21]....
        /*0b68*/ 	.word	0x00000810
        /*0b6c*/ 	.word	0x000000ff
        /*0b70*/ 	.word	0x000324b8
        /*0b74*/ 	.short	0x0100
        /*0b76*/ 	.byte	0x08
	.zero		1


	//   ....[22]....
        /*0b78*/ 	.word	0x00000820
        /*0b7c*/ 	.word	0x000000ff
        /*0b80*/ 	.word	0x000324c8
        /*0b84*/ 	.short	0x0100
        /*0b86*/ 	.byte	0x08
	.zero		1


	//   ....[23]....
        /*0b88*/ 	.word	0x00002860
        /*0b8c*/ 	.word	0x000000ff
        /*0b90*/ 	.word	0x00032400
        /*0b94*/ 	.short	0x010a
        /*0b96*/ 	.byte	0x2a
	.zero		1


	//   ....[24]....
        /*0b98*/ 	.word	0x00002cb0
        /*0b9c*/ 	.word	0x00000014
        /*0ba0*/ 	.word	0x00000000
        /*0ba4*/ 	.short	0x010a
        /*0ba6*/ 	.byte	0x3f
	.zero		1


	//   ....[25]....
        /*0ba8*/ 	.word	0x00002d10
        /*0bac*/ 	.word	0x00000014
        /*0bb0*/ 	.word	0x00000000
        /*0bb4*/ 	.short	0x010a
        /*0bb6*/ 	.byte	0x3f
	.zero		1


	//   ....[26]....
        /*0bb8*/ 	.word	0x000030c0
        /*0bbc*/ 	.word	0x000000ff
        /*0bc0*/ 	.word	0x00032410
        /*0bc4*/ 	.short	0x010a
        /*0bc6*/ 	.byte	0x2a
	.zero		1


	//   ....[27]....
        /*0bc8*/ 	.word	0x000031c0
        /*0bcc*/ 	.word	0x00000008
        /*0bd0*/ 	.word	0x00000000
        /*0bd4*/ 	.short	0x010a
        /*0bd6*/ 	.byte	0x3f
	.zero		1


	//   ....[28]....
        /*0bd8*/ 	.word	0x00003220
        /*0bdc*/ 	.word	0x00000008
        /*0be0*/ 	.word	0x00000000
        /*0be4*/ 	.short	0x010a
        /*0be6*/ 	.byte	0x3f
	.zero		1


	//   ....[29]....
        /*0be8*/ 	.word	0x00003f60
        /*0bec*/ 	.word	0x00000006
        /*0bf0*/ 	.word	0x00000000
        /*0bf4*/ 	.short	0x0101
        /*0bf6*/ 	.byte	0x3f
	.zero		1


	//   ....[30]....
        /*0bf8*/ 	.word	0x00009890
        /*0bfc*/ 	.word	0x00000000
        /*0c00*/ 	.word	0x00000000
        /*0c04*/ 	.short	0x0101
        /*0c06*/ 	.byte	0x3f
	.zero		1


	//   ....[31]....
        /*0c08*/ 	.word	0x00009fc0
        /*0c0c*/ 	.word	0x00000004
        /*0c10*/ 	.word	0x00000000
        /*0c14*/ 	.short	0x010a
        /*0c16*/ 	.byte	0x3f
	.zero		1


	//   ....[32]....
        /*0c18*/ 	.word	0x0000a060
        /*0c1c*/ 	.word	0x00000006
        /*0c20*/ 	.word	0x00000000
        /*0c24*/ 	.short	0x010a
        /*0c26*/ 	.byte	0x3f
	.zero		1


	//   ....[33]....
        /*0c28*/ 	.word	0x0000a470
        /*0c2c*/ 	.word	0x00000003
        /*0c30*/ 	.word	0x00000000
        /*0c34*/ 	.short	0x010a
        /*0c36*/ 	.byte	0x3f
	.zero		1


	//   ....[34]....
        /*0c38*/ 	.word	0x0000a540
        /*0c3c*/ 	.word	0x00000012
        /*0c40*/ 	.word	0x00000000
        /*0c44*/ 	.short	0x010a
        /*0c46*/ 	.byte	0x3f
	.zero		1


	//   ....[35]....
        /*0c48*/ 	.word	0x0000b280
        /*0c4c*/ 	.word	0x00000003
        /*0c50*/ 	.word	0x00000000
        /*0c54*/ 	.short	0x0101
        /*0c56*/ 	.byte	0x3f
	.zero		1


	//   ....[36]....
        /*0c58*/ 	.word	0x00013bf0
        /*0c5c*/ 	.word	0x00000000
        /*0c60*/ 	.word	0x00000000
        /*0c64*/ 	.short	0x0101
        /*0c66*/ 	.byte	0x3f
	.zero		1


	//   ....[37]....
        /*0c68*/ 	.word	0x00013df0
        /*0c6c*/ 	.word	0x00000007
        /*0c70*/ 	.word	0x00000000
        /*0c74*/ 	.short	0x010a
        /*0c76*/ 	.byte	0x3f
	.zero		1


	//   ....[38]....
        /*0c78*/ 	.word	0x00013ea0
        /*0c7c*/ 	.word	0x00000000
        /*0c80*/ 	.word	0x00000000
        /*0c84*/ 	.short	0x010a
        /*0c86*/ 	.byte	0x3f
	.zero		1


	//   ....[39]....
        /*0c88*/ 	.word	0x000142d0
        /*0c8c*/ 	.word	0x00000007
        /*0c90*/ 	.word	0x00000000
        /*0c94*/ 	.short	0x010a
        /*0c96*/ 	.byte	0x3f
	.zero		1


	//   ....[40]....
        /*0c98*/ 	.word	0x000143d0
        /*0c9c*/ 	.word	0x00000007
        /*0ca0*/ 	.word	0x00000000
        /*0ca4*/ 	.short	0x010a
        /*0ca6*/ 	.byte	0x3f
	.zero		1


	//   ....[41]....
        /*0ca8*/ 	.word	0x00015110
        /*0cac*/ 	.word	0x00000004
        /*0cb0*/ 	.word	0x00000000
        /*0cb4*/ 	.short	0x0101
        /*0cb6*/ 	.byte	0x3f
	.zero		1


	//   ....[42]....
        /*0cb8*/ 	.word	0x0001eef0
        /*0cbc*/ 	.word	0x00000007
        /*0cc0*/ 	.word	0x00000000
        /*0cc4*/ 	.short	0x0101
        /*0cc6*/ 	.byte	0x3f
	.zero		1


	//   ....[43]....
        /*0cc8*/ 	.word	0x00021be0
        /*0ccc*/ 	.word	0x000000ff
        /*0cd0*/ 	.word	0x00000000
        /*0cd4*/ 	.short	0x0101
        /*0cd6*/ 	.byte	0x04
	.zero		1


	//   ....[44]....
        /*0cd8*/ 	.word	0x00024ec0
        /*0cdc*/ 	.word	0x00000011
        /*0ce0*/ 	.word	0x00032440
        /*0ce4*/ 	.short	0x010a
        /*0ce6*/ 	.byte	0x3f
	.zero		1


	//   ....[45]....
        /*0ce8*/ 	.word	0x00025520
        /*0cec*/ 	.word	0x00000011
        /*0cf0*/ 	.word	0x00032430
        /*0cf4*/ 	.short	0x0107
        /*0cf6*/ 	.byte	0x3f
	.zero		1


	//   ....[46]....
        /*0cf8*/ 	.word	0x000255f0
        /*0cfc*/ 	.word	0x00000011
        /*0d00*/ 	.word	0x00032430
        /*0d04*/ 	.short	0x0101
        /*0d06*/ 	.byte	0x3f
	.zero		1


	//   ....[47]....
        /*0d08*/ 	.word	0x00026150
        /*0d0c*/ 	.word	0x00000016
        /*0d10*/ 	.word	0x00032400
        /*0d14*/ 	.short	0x0107
        /*0d16*/ 	.byte	0x3f
	.zero		1


	//   ....[48]....
        /*0d18*/ 	.word	0x000261e0
        /*0d1c*/ 	.word	0x00000016
        /*0d20*/ 	.word	0x00032400
        /*0d24*/ 	.short	0x0101
        /*0d26*/ 	.byte	0x3f
	.zero		1


	//   ....[49]....
        /*0d28*/ 	.word	0x00026c70
        /*0d2c*/ 	.word	0x00000016
        /*0d30*/ 	.word	0x00032410
        /*0d34*/ 	.short	0x0107
        /*0d36*/ 	.byte	0x3f
	.zero		1


	//   ....[50]....
        /*0d38*/ 	.word	0x00026d70
        /*0d3c*/ 	.word	0x00000016
        /*0d40*/ 	.word	0x00032410
        /*0d44*/ 	.short	0x0101
        /*0d46*/ 	.byte	0x3f
	.zero		1


	//   ....[51]....
        /*0d48*/ 	.word	0x00026d90
        /*0d4c*/ 	.word	0x00000016
        /*0d50*/ 	.word	0x00032420
        /*0d54*/ 	.short	0x010a
        /*0d56*/ 	.byte	0x3f
	.zero		1


	//   ....[52]....
        /*0d58*/ 	.word	0x00026e10
        /*0d5c*/ 	.word	0x00000011
        /*0d60*/ 	.word	0x00032460
        /*0d64*/ 	.short	0x010a
        /*0d66*/ 	.byte	0x3f
	.zero		1


	//   ....[53]....
        /*0d68*/ 	.word	0x000275a0
        /*0d6c*/ 	.word	0x00000011
        /*0d70*/ 	.word	0x00032450
        /*0d74*/ 	.short	0x0107
        /*0d76*/ 	.byte	0x3f
	.zero		1


	//   ....[54]....
        /*0d78*/ 	.word	0x00027660
        /*0d7c*/ 	.word	0x00000011
        /*0d80*/ 	.word	0x00032450
        /*0d84*/ 	.short	0x0101
        /*0d86*/ 	.byte	0x3f
	.zero		1


	//   ....[55]....
        /*0d88*/ 	.word	0x00027990
        /*0d8c*/ 	.word	0x00000006
        /*0d90*/ 	.word	0x00032440
        /*0d94*/ 	.short	0x010a
        /*0d96*/ 	.byte	0x3f
	.zero		1


	//   ....[56]....
        /*0d98*/ 	.word	0x00027d70
        /*0d9c*/ 	.word	0x00000006
        /*0da0*/ 	.word	0x00032430
        /*0da4*/ 	.short	0x0107
        /*0da6*/ 	.byte	0x3f
	.zero		1


	//   ....[57]....
        /*0da8*/ 	.word	0x00027e20
        /*0dac*/ 	.word	0x00000006
        /*0db0*/ 	.word	0x00032430
        /*0db4*/ 	.short	0x0101
        /*0db6*/ 	.byte	0x3f
	.zero		1


	//   ....[58]....
        /*0db8*/ 	.word	0x00027e50
        /*0dbc*/ 	.word	0x00000006
        /*0dc0*/ 	.word	0x00032460
        /*0dc4*/ 	.short	0x010a
        /*0dc6*/ 	.byte	0x3f
	.zero		1


	//   ....[59]....
        /*0dc8*/ 	.word	0x00028370
        /*0dcc*/ 	.word	0x00000006
        /*0dd0*/ 	.word	0x00032450
        /*0dd4*/ 	.short	0x0107
        /*0dd6*/ 	.byte	0x3f
	.zero		1


	//   ....[60]....
        /*0dd8*/ 	.word	0x00028420
        /*0ddc*/ 	.word	0x00000006
        /*0de0*/ 	.word	0x00032450
        /*0de4*/ 	.short	0x0101
        /*0de6*/ 	.byte	0x3f
	.zero		1


	//   ....[61]....
        /*0de8*/ 	.word	0x00029290
        /*0dec*/ 	.word	0x00000007
        /*0df0*/ 	.word	0x00032420
        /*0df4*/ 	.short	0x010a
        /*0df6*/ 	.byte	0x3f
	.zero		1


	//   ....[62]....
        /*0df8*/ 	.word	0x00029430
        /*0dfc*/ 	.word	0x00000005
        /*0e00*/ 	.word	0x00032440
        /*0e04*/ 	.short	0x010a
        /*0e06*/ 	.byte	0x3f
	.zero		1


	//   ....[63]....
        /*0e08*/ 	.word	0x000294d0
        /*0e0c*/ 	.word	0x00000003
        /*0e10*/ 	.word	0x00032440
        /*0e14*/ 	.short	0x010a
        /*0e16*/ 	.byte	0x3f
	.zero		1


	//   ....[64]....
        /*0e18*/ 	.word	0x00029510
        /*0e1c*/ 	.word	0x00000005
        /*0e20*/ 	.word	0x00032460
        /*0e24*/ 	.short	0x010a
        /*0e26*/ 	.byte	0x3f
	.zero		1


	//   ....[65]....
        /*0e28*/ 	.word	0x00029550
        /*0e2c*/ 	.word	0x00000003
        /*0e30*/ 	.word	0x00032460
        /*0e34*/ 	.short	0x010a
        /*0e36*/ 	.byte	0x3f
	.zero		1


	//   ....[66]....
        /*0e38*/ 	.word	0x000295c0
        /*0e3c*/ 	.word	0x00000009
        /*0e40*/ 	.word	0x00032400
        /*0e44*/ 	.short	0x010a
        /*0e46*/ 	.byte	0x3f
	.zero		1


	//   ....[67]....
        /*0e48*/ 	.word	0x00029610
        /*0e4c*/ 	.word	0x00000014
        /*0e50*/ 	.word	0x00000000
        /*0e54*/ 	.short	0x010a
        /*0e56*/ 	.byte	0x3f
	.zero		1


	//   ....[68]....
        /*0e58*/ 	.word	0x00029670
        /*0e5c*/ 	.word	0x00000009
        /*0e60*/ 	.word	0x00032410
        /*0e64*/ 	.short	0x010a
        /*0e66*/ 	.byte	0x3f
	.zero		1


	//   ....[69]....
        /*0e68*/ 	.word	0x000296c0
        /*0e6c*/ 	.word	0x00000008
        /*0e70*/ 	.word	0x00000000
        /*0e74*/ 	.short	0x010a
        /*0e76*/ 	.byte	0x3f
	.zero		1


	//   ....[70]....
        /*0e78*/ 	.word	0x00029710
        /*0e7c*/ 	.word	0x00000006
        /*0e80*/ 	.word	0x00000000
        /*0e84*/ 	.short	0x010a
        /*0e86*/ 	.byte	0x3f
	.zero		1


	//   ....[71]....
        /*0e88*/ 	.word	0x00029760
        /*0e8c*/ 	.word	0x00000012
        /*0e90*/ 	.word	0x00000000
        /*0e94*/ 	.short	0x010a
        /*0e96*/ 	.byte	0x3f
	.zero		1


	//   ....[72]....
        /*0e98*/ 	.word	0x000297b0
        /*0e9c*/ 	.word	0x00000000
        /*0ea0*/ 	.word	0x00000000
        /*0ea4*/ 	.short	0x010a
        /*0ea6*/ 	.byte	0x3f
	.zero		1


	//   ....[73]....
        /*0ea8*/ 	.word	0x00029800
        /*0eac*/ 	.word	0x00000007
        /*0eb0*/ 	.word	0x00000000
        /*0eb4*/ 	.short	0x010a
        /*0eb6*/ 	.byte	0x3f
	.zero		1


	//   ....[74]....
        /*0eb8*/ 	.word	0x00029920
        /*0ebc*/ 	.word	0x00000011
        /*0ec0*/ 	.word	0x00032440
        /*0ec4*/ 	.short	0x010a
        /*0ec6*/ 	.byte	0x3f
	.zero		1


	//   ....[75]....
        /*0ec8*/ 	.word	0x0002b6f0
        /*0ecc*/ 	.word	0x00000016
        /*0ed0*/ 	.word	0x00032420
        /*0ed4*/ 	.short	0x010a
        /*0ed6*/ 	.byte	0x3f
	.zero		1


	//   ....[76]....
        /*0ed8*/ 	.word	0x0002b740
        /*0edc*/ 	.word	0x00000011
        /*0ee0*/ 	.word	0x00032460
        /*0ee4*/ 	.short	0x010a
        /*0ee6*/ 	.byte	0x3f
	.zero		1


	//   ....[77]....
        /*0ee8*/ 	.word	0x0002c090
        /*0eec*/ 	.word	0x00000006
        /*0ef0*/ 	.word	0x00032440
        /*0ef4*/ 	.short	0x010a
        /*0ef6*/ 	.byte	0x3f
	.zero		1


	//   ....[78]....
        /*0ef8*/ 	.word	0x0002c770
        /*0efc*/ 	.word	0x00000006
        /*0f00*/ 	.word	0x00032460
        /*0f04*/ 	.short	0x010a
        /*0f06*/ 	.byte	0x3f
	.zero		1


	//   ....[79]....
        /*0f08*/ 	.word	0x0002d810
        /*0f0c*/ 	.word	0x00000007
        /*0f10*/ 	.word	0x00032420
        /*0f14*/ 	.short	0x010a
        /*0f16*/ 	.byte	0x3f
	.zero		1


	//   ....[80]....
        /*0f18*/ 	.word	0x0002d9b0
        /*0f1c*/ 	.word	0x00000005
        /*0f20*/ 	.word	0x00032440
        /*0f24*/ 	.short	0x010a
        /*0f26*/ 	.byte	0x3f
	.zero		1


	//   ....[81]....
        /*0f28*/ 	.word	0x0002da00
        /*0f2c*/ 	.word	0x00000003
        /*0f30*/ 	.word	0x00032440
        /*0f34*/ 	.short	0x010a
        /*0f36*/ 	.byte	0x3f
	.zero		1


	//   ....[82]....
        /*0f38*/ 	.word	0x0002da50
        /*0f3c*/ 	.word	0x00000005
        /*0f40*/ 	.word	0x00032460
        /*0f44*/ 	.short	0x010a
        /*0f46*/ 	.byte	0x3f
	.zero		1


	//   ....[83]....
        /*0f48*/ 	.word	0x0002ddf0
        /*0f4c*/ 	.word	0x0000000c
        /*0f50*/ 	.word	0x00000000
        /*0f54*/ 	.short	0x010a
        /*0f56*/ 	.byte	0x3f
	.zero		1


	//   ....[84]....
        /*0f58*/ 	.word	0x0002df30
        /*0f5c*/ 	.word	0x00000002
        /*0f60*/ 	.word	0x00000000
        /*0f64*/ 	.short	0x010a
        /*0f66*/ 	.byte	0x3f
	.zero		1


	//   ....[85]....
        /*0f68*/ 	.word	0x0002e590
        /*0f6c*/ 	.word	0x0000000b
        /*0f70*/ 	.word	0x00000000
        /*0f74*/ 	.short	0x010a
        /*0f76*/ 	.byte	0x3f
	.zero		1


	//   ....[86]....
        /*0f78*/ 	.word	0x0002e6d0
        /*0f7c*/ 	.word	0x00000008
        /*0f80*/ 	.word	0x00000000
        /*0f84*/ 	.short	0x010a
        /*0f86*/ 	.byte	0x3f
	.zero		1


	//   ....[87]....
        /*0f88*/ 	.word	0x0002f9c0
        /*0f8c*/ 	.word	0x00000007
        /*0f90*/ 	.word	0x00000000
        /*0f94*/ 	.short	0x0101
        /*0f96*/ 	.byte	0x3f
	.zero		1


	//   ....[88]....
        /*0f98*/ 	.word	0x00049770
        /*0f9c*/ 	.word	0x00000000
        /*0fa0*/ 	.word	0x00000000
        /*0fa4*/ 	.short	0x0101
        /*0fa6*/ 	.byte	0x3f
	.zero		1


	//   ....[89]....
        /*0fa8*/ 	.word	0x00049790
        /*0fac*/ 	.word	0x00000002
        /*0fb0*/ 	.word	0x00000000
        /*0fb4*/ 	.short	0x010a
        /*0fb6*/ 	.byte	0x3f
	.zero		1


	//   ....[90]....
        /*0fb8*/ 	.word	0x000497e0
        /*0fbc*/ 	.word	0x00000008
        /*0fc0*/ 	.word	0x00000000
        /*0fc4*/ 	.short	0x010a
        /*0fc6*/ 	.byte	0x3f
	.zero		1


	//----- nvinfo : EIATTR_NUM_MBARRIERS
	.align		4
.L_445:
        /*0fc8*/ 	.byte	0x03, 0x38
        /*0fca*/ 	.short	0x0017


	//----- nvinfo : EIATTR_EXIT_INSTR_OFFSETS
	.align		4
        /*0fcc*/ 	.byte	0x04, 0x1c
        /*0fce*/ 	.short	(.L_447 - .L_446)


	//   ....[0]....
.L_446:
        /*0fd0*/ 	.word	0x00000ac0


	//   ....[1]....
        /*0fd4*/ 	.word	0x00022f60


	//   ....[2]....
        /*0fd8*/ 	.word	0x000295a0


	//----- nvinfo : EIATTR_MAX_THREADS
	.align		4
.L_447:
        /*0fdc*/ 	.byte	0x04, 0x05
        /*0fde*/ 	.short	(.L_449 - .L_448)
.L_448:
        /*0fe0*/ 	.word	0x00000180
        /*0fe4*/ 	.word	0x00000001
        /*0fe8*/ 	.word	0x00000001


	//----- nvinfo : EIATTR_CRS_STACK_SIZE
	.align		4
.L_449:
        /*0fec*/ 	.byte	0x04, 0x1e
        /*0fee*/ 	.short	(.L_451 - .L_450)
.L_450:
        /*0ff0*/ 	.word	0x00000000


	//----- nvinfo : EIATTR_CBANK_PARAM_SIZE
	.align		4
.L_451:
        /*0ff4*/ 	.byte	0x03, 0x19
        /*0ff6*/ 	.short	0x0bf0


	//----- nvinfo : EIATTR_PARAM_CBANK
	.align		4
        /*0ff8*/ 	.byte	0x04, 0x0a
        /*0ffa*/ 	.short	(.L_453 - .L_452)
	.align		4
.L_452:
        /*0ffc*/ 	.word	index@(.nv.constant0._ZN7cutlass13device_kernelIN5flash11enable_sm90INS1_16FlashAttnFwdSm90INS1_25CollectiveMainloopFwdSm90ILi2EN4cute5tupleIJNS5_1CILi1EEES8_S8_EEENS6_IJNS7_ILi128EEENS7_ILi96EEENS7_ILi64EEEEEELi256ENS_6half_tEfNS_4arch4Sm90ELb0ELb1ELb1ELb1ELb1ELb0ELb1ELb1ELb0ELb1ELb0ELb0EEENS1_21CollectiveEpilogueFwdINS6_IJSA_NS7_ILi256EEESB_EEES9_SE_SG_Li256ELb1ELb1ELb0ELb0EEENS1_36VarlenDynamicPersistentTileSchedulerILi128ELi96ELi256ELi128ELb0ELb1ELb1ELb1ELb0ELb1EEEEEEEEEvNT_6ParamsE)
        /*1000*/ 	.short	0x0210
        /*1002*/ 	.short	0x0bf0


	//----- nvinfo : EIATTR_SW_WAR
	.align		4
.L_453:
        /*1004*/ 	.byte	0x04, 0x36
        /*1006*/ 	.short	(.L_455 - .L_454)
.L_454:
        /*1008*/ 	.word	0x00000008
.L_455:


//--------------------- .nv.info._ZN7cutlass13device_kernelIN5flash11enable_sm90INS1_16FlashAttnFwdSm90INS1_25CollectiveMainloopFwdSm90ILi2EN4cute5tupleIJNS5_1CILi1EEES8_S8_EEENS6_IJNS7_ILi128EEENS7_ILi96EEENS7_ILi64EEEEEELi256ENS_6half_tEfNS_4arch4Sm90ELb0ELb1ELb1ELb1ELb1ELb1ELb1ELb1ELb0ELb1ELb0ELb0EEENS1_21CollectiveEpilogueFwdINS6_IJSA_NS7_ILi256EEESB_EEES9_SE_SG_Li256ELb1ELb1ELb0ELb0EEENS1_36VarlenDynamicPersistentTileSchedulerILi128ELi96ELi256ELi128ELb0ELb1ELb1ELb1ELb0ELb1EEEEEEEEEvNT_6ParamsE --------------------------
	.section	.nv.info._ZN7cutlass13device_kernelIN5flash11enable_sm90INS1_16FlashAttnFwdSm90INS1_25CollectiveMainloopFwdSm90ILi2EN4cute5tupleIJNS5_1CILi1EEES8_S8_EEENS6_IJNS7_ILi128EEENS7_ILi96EEENS7_ILi64EEEEEELi256ENS_6half_tEfNS_4arch4Sm90ELb0ELb1ELb1ELb1ELb1ELb1ELb1ELb1ELb0ELb1ELb0ELb0EEENS1_21CollectiveEpilogueFwdINS6_IJSA_NS7_ILi256EEESB_EEES9_SE_SG_Li256ELb1ELb1ELb0ELb0EEENS1_36VarlenDynamicPersistentTileSchedulerILi128ELi96ELi256ELi128ELb0ELb1ELb1ELb1ELb0ELb1EEEEEEEEEvNT_6ParamsE,"",@"SHT_CUDA_INFO"
	.sectionflags	@""
	.align	4


	//----- nvinfo : EIATTR_CUDA_API_VERSION
	.align		4
        /*0000*/ 	.byte	0x04, 0x37
        /*0002*/ 	.short	(.L_457 - .L_456)
.L_456:
        /*0004*/ 	.word	0x00000082


	//----- nvinfo : EIATTR_KPARAM_INFO
	.align		4
.L_457:
        /*0008*/ 	.byte	0x04, 0x17
        /*000a*/ 	.short	(.L_459 - .L_458)
.L_458:
        /*000c*/ 	.word	0x00000000
        /*0010*/ 	.short	0x0000
        /*0012*/ 	.short	0x0070
        /*0014*/ 	.byte	0x00, 0xf0, 0x01, 0x2e


	//----- nvinfo : EIATTR_SPARSE_MMA_MASK
	.align		4
.L_459:
        /*0018*/ 	.byte	0x03, 0x50
        /*001a*/ 	.short	0x0000


	//----- nvinfo : EIATTR_MAXREG_COUNT
	.align		4
        /*001c*/ 	.byte	0x03, 0x1b
        /*001e*/ 	.short	0x00a8


	//----- nvinfo : EIATTR_NUM_BARRIERS
	.align		4
        /*0020*/ 	.byte	0x02, 0x4c
        /*0022*/ 	.byte	0x10
	.zero		1


	//----- nvinfo : EIATTR_EXTERNS
	.align		4
        /*0024*/ 	.byte	0x04, 0x0f
        /*0026*/ 	.short	(.L_461 - .L_460)


	//   ....[0]....
	.align		4
.L_460:
        /*0028*/ 	.word	index@(__assertfail)


	//----- nvinfo : EIATTR_ANNOTATIONS
	.align		4
.L_461:
        /*002c*/ 	.byte	0x04, 0x55
        /*002e*/ 	.short	(.L_463 - .L_462)


	//   ....[0]....
.L_462:
        /* <DEDUP_REMOVED lines=45> */


	//----- nvinfo : EIATTR_MERCURY_ISA_VERSION
	.align		4
.L_463:
        /*02f0*/ 	.byte	0x03, 0x5f
        /*02f2*/ 	.short	0x0101


	//----- nvinfo : EIATTR_UNUSED_LOAD_BYTE_OFFSET
	.align		4
        /*02f4*/ 	.byte	0x04, 0x44
        /*02f6*/ 	.short	(.L_465 - .L_464)


	//   ....[0]....
.L_464:
        /*02f8*/ 	.word	0x00000b70
        /*02fc*/ 	.word	0x0000fff0


	//   ....[1]....
        /*0300*/ 	.word	0x0002c310
        /*0304*/ 	.word	0x0000fff0


	//----- nvinfo : EIATTR_INT_WARP_WIDE_INSTR_OFFSETS
	.align		4
.L_465:
        /*0308*/ 	.byte	0x04, 0x31
        /*030a*/ 	.short	(.L_467 - .L_466)


	//   ....[0]....
.L_466:
        /*030c*/ 	.word	0x00000180


	//   ....[1]....
        /*0310*/ 	.word	0x000001c0


	//   ....[2]....
        /*0314*/ 	.word	0x00000230


	//   ....[3]....
        /*0318*/ 	.word	0x00000240


	//   ....[4]....
        /*031c*/ 	.word	0x00031fd0


	//   ....[5]....
        /*0320*/ 	.word	0x00032060


	//   ....[6]....
        /*0324*/ 	.word	0x00036000


	//   ....[7]....
        /*0328*/ 	.word	0x00036090


	//----- nvinfo : EIATTR_COOP_GROUP_MASK_REGIDS
	.align		4
.L_467:
        /*032c*/ 	.byte	0x04, 0x29
        /*032e*/ 	.short	(.L_469 - .L_468)


	//   ....[0]....
.L_468:
        /*0330*/ 	.word	0xffffffff


	//   ....[1]....
        /*0334*/ 	.word	0xffffffff


	//   ....[2]....
        /*0338*/ 	.word	0xffffffff


	//   ....[3]....
        /*033c*/ 	.word	0xffffffff


	//   ....[4]....
        /*0340*/ 	.word	0xffffffff


	//   ....[5]....
        /*0344*/ 	.word	0xffffffff


	//   ....[6]....
        /*0348*/ 	.word	0xffffffff


	//   ....[7]....
        /*034c*/ 	.word	0xffffffff


	//   ....[8]....
        /*0350*/ 	.word	0xffffffff


	//   ....[9]....
        /*0354*/ 	.word	0xffffffff


	//   ....[10]....
        /*0358*/ 	.word	0xffffffff


	//   ....[11]....
        /*035c*/ 	.word	0xffffffff


	//   ....[12]....
        /*0360*/ 	.word	0xffffffff


	//   ....[13]....
        /*0364*/ 	.word	0xffffffff


	//   ....[14]....
        /*0368*/ 	.word	0xffffffff


	//   ....[15]....
        /*036c*/ 	.word	0xffffffff


	//   ....[16]....
        /*0370*/ 	.word	0xffffffff


	//   ....[17]....
        /*0374*/ 	.word	0xffffffff


	//   ....[18]....
        /*0378*/ 	.word	0xffffffff


	//   ....[19]....
        /*037c*/ 	.word	0xffffffff


	//   ....[20]....
        /*0380*/ 	.word	0xffffffff


	//   ....[21]....
        /*0384*/ 	.word	0xffffffff


	//   ....[22]....
        /*0388*/ 	.word	0xffffffff


	//   ....[23]....
        /*038c*/ 	.word	0xffffffff


	//   ....[24]....
        /*0390*/ 	.word	0xffffffff


	//   ....[25]....
        /*0394*/ 	.word	0xffffffff


	//   ....[26]....
        /*0398*/ 	.word	0xffffffff


	//   ....[27]....
        /*039c*/ 	.word	0xffffffff


	//   ....[28]....
        /*03a0*/ 	.word	0xffffffff


	//   ....[29]....
        /*03a4*/ 	.word	0xffffffff


	//   ....[30]....
        /*03a8*/ 	.word	0xffffffff


	//   ....[31]....
        /*03ac*/ 	.word	0xffffffff


	//   ....[32]....
        /*03b0*/ 	.word	0xffffffff


	//   ....[33]....
        /*03b4*/ 	.word	0xffffffff


	//   ....[34]....
        /*03b8*/ 	.word	0xffffffff


	//   ....[35]....
        /*03bc*/ 	.word	0xffffffff


	//   ....[36]....
        /*03c0*/ 	.word	0xffffffff


	//   ....[37]....
        /*03c4*/ 	.word	0xffffffff


	//   ....[38]....
        /*03c8*/ 	.word	0xffffffff


	//   ....[39]....
        /*03cc*/ 	.word	0xffffffff


	//   ....[40]....
        /*03d0*/ 	.word	0xffffffff


	//   ....[41]....
        /*03d4*/ 	.word	0xffffffff


	//   ....[42]....
        /*03d8*/ 	.word	0xffffffff


	//   ....[43]....
        /*03dc*/ 	.word	0xffffffff


	//   ....[44]....
        /*03e0*/ 	.word	0xffffffff


	//   ....[45]....
        /*03e4*/ 	.word	0xffffffff


	//   ....[46]....
        /*03e8*/ 	.word	0xffffffff


	//   ....[47]....
        /*03ec*/ 	.word	0xffffffff


	//   ....[48]....
        /*03f0*/ 	.word	0xffffffff


	//   ....[49]....
        /*03f4*/ 	.word	0xffffffff


	//   ....[50]....
        /*03f8*/ 	.word	0xffffffff


	//   ....[51]....
        /*03fc*/ 	.word	0xffffffff


	//   ....[52]....
        /*0400*/ 	.word	0xffffffff


	//   ....[53]....
        /*0404*/ 	.word	0xffffffff


	//   ....[54]....
        /*0408*/ 	.word	0xffffffff


	//   ....[55]....
        /*040c*/ 	.word	0xffffffff


	//   ....[56]....
        /*0410*/ 	.word	0xffffffff


	//   ....[57]....
        /*0414*/ 	.word	0xffffffff


	//   ....[58]....
        /*0418*/ 	.word	0xffffffff


	//   ....[59]....
        /*041c*/ 	.word	0xffffffff


	//   ....[60]....
        /*0420*/ 	.word	0xffffffff


	//   ....[61]....
        /*0424*/ 	.word	0xffffffff


	//   ....[62]....
        /*0428*/ 	.word	0xffffffff


	//   ....[63]....
        /*042c*/ 	.word	0xffffffff


	//   ....[64]....
        /*0430*/ 	.word	0xffffffff


	//   ....[65]....
        /*0434*/ 	.word	0xffffffff


	//   ....[66]....
        /*0438*/ 	.word	0xffffffff


	//   ....[67]....
        /*043c*/ 	.word	0xffffffff


	//   ....[68]....
        /*0440*/ 	.word	0xffffffff


	//   ....[69]....
        /*0444*/ 	.word	0xffffffff


	//   ....[70]....
        /*0448*/ 	.word	0xffffffff


	//   ....[71]....
        /*044c*/ 	.word	0xffffffff


	//   ....[72]....
        /*0450*/ 	.word	0xffffffff


	//   ....[73]....
        /*0454*/ 	.word	0xffffffff


	//   ....[74]....
        /*0458*/ 	.word	0xffffffff


	//   ....[75]....
        /*045c*/ 	.word	0xffffffff


	//   ....[76]....
        /*0460*/ 	.word	0xffffffff


	//   ....[77]....
        /*0464*/ 	.word	0xffffffff


	//   ....[78]....
        /*0468*/ 	.word	0xffffffff


	//   ....[79]....
        /*046c*/ 	.word	0xffffffff


	//   ....[80]....
        /*0470*/ 	.word	0xffffffff


	//   ....[81]....
        /*0474*/ 	.word	0xffffffff


	//   ....[82]....
        /*0478*/ 	.word	0xffffffff


	//   ....[83]....
        /*047c*/ 	.word	0xffffffff


	//   ....[84]....
        /*0480*/ 	.word	0xffffffff


	//   ....[85]....
        /*0484*/ 	.word	0xffffffff


	//   ....[86]....
        /*0488*/ 	.word	0xffffffff


	//   ....[87]....
        /*048c*/ 	.word	0xffffffff


	//   ....[88]....
        /*0490*/ 	.word	0xffffffff


	//   ....[89]....
        /*0494*/ 	.word	0xffffffff


	//   ....[90]....
        /*0498*/ 	.word	0xffffffff


	//   ....[91]....
        /*049c*/ 	.word	0xffffffff


	//   ....[92]....
        /*04a0*/ 	.word	0xffffffff


	//   ....[93]....
        /*04a4*/ 	.word	0xffffffff


	//   ....[94]....
        /*04a8*/ 	.word	0xffffffff


	//   ....[95]....
        /*04ac*/ 	.word	0xffffffff


	//   ....[96]....
        /*04b0*/ 	.word	0xffffffff


	//   ....[97]....
        /*04b4*/ 	.word	0xffffffff


	//   ....[98]....
        /*04b8*/ 	.word	0xffffffff


	//   ....[99]....
        /*04bc*/ 	.word	0xffffffff


	//   ....[100]....
        /*04c0*/ 	.word	0xffffffff


	//   ....[101]....
        /*04c4*/ 	.word	0xffffffff


	//   ....[102]....
        /*04c8*/ 	.word	0xffffffff


	//   ....[103]....
        /*04cc*/ 	.word	0xffffffff


	//   ....[104]....
        /*04d0*/ 	.word	0xffffffff


	//   ....[105]....
        /*04d4*/ 	.word	0xffffffff


	//   ....[106]....
        /*04d8*/ 	.word	0xffffffff


	//   ....[107]....
        /*04dc*/ 	.word	0xffffffff


	//   ....[108]....
        /*04e0*/ 	.word	0xffffffff


	//   ....[109]....
        /*04e4*/ 	.word	0xffffffff


	//   ....[110]....
        /*04e8*/ 	.word	0xffffffff


	//   ....[111]....
        /*04ec*/ 	.word	0xffffffff


	//   ....[112]....
        /*04f0*/ 	.word	0xffffffff


	//   ....[113]....
        /*04f4*/ 	.word	0xffffffff


	//   ....[114]....
        /*04f8*/ 	.word	0xffffffff


	//   ....[115]....
        /*04fc*/ 	.word	0xffffffff


	//   ....[116]....
        /*0500*/ 	.word	0xffffffff


	//   ....[117]....
        /*0504*/ 	.word	0xffffffff


	//   ....[118]....
        /*0508*/ 	.word	0xffffffff


	//   ....[119]....
        /*050c*/ 	.word	0xffffffff


	//   ....[120]....
        /*0510*/ 	.word	0xffffffff


	//   ....[121]....
        /*0514*/ 	.word	0xffffffff


	//   ....[122]....
        /*0518*/ 	.word	0xffffffff


	//   ....[123]....
        /*051c*/ 	.word	0xffffffff


	//   ....[124]....
        /*0520*/ 	.word	0xffffffff


	//   ....[125]....
        /*0524*/ 	.word	0xffffffff


	//   ....[126]....
        /*0528*/ 	.word	0xffffffff


	//   ....[127]....
        /*052c*/ 	.word	0xffffffff


	//   ....[128]....
        /*0530*/ 	.word	0xffffffff


	//   ....[129]....
        /*0534*/ 	.word	0xffffffff


	//   ....[130]....
        /*0538*/ 	.word	0xffffffff


	//   ....[131]....
        /*053c*/ 	.word	0xffffffff


	//   ....[132]....
        /*0540*/ 	.word	0xffffffff


	//   ....[133]....
        /*0544*/ 	.word	0xffffffff


	//   ....[134]....
        /*0548*/ 	.word	0xffffffff


	//   ....[135]....
        /*054c*/ 	.word	0xffffffff


	//   ....[136]....
        /*0550*/ 	.word	0xffffffff


	//   ....[137]....
        /*0554*/ 	.word	0xffffffff


	//   ....[138]....
        /*0558*/ 	.word	0xffffffff


	//   ....[139]....
        /*055c*/ 	.word	0xffffffff


	//   ....[140]....
        /*0560*/ 	.word	0xffffffff


	//   ....[141]....
        /*0564*/ 	.word	0xffffffff


	//   ....[142]....
        /*0568*/ 	.word	0xffffffff


	//   ....[143]....
        /*056c*/ 	.word	0xffffffff


	//   ....[144]....
        /*0570*/ 	.word	0xffffffff


	//   ....[145]....
        /*0574*/ 	.word	0xffffffff


	//   ....[146]....
        /*0578*/ 	.word	0xffffffff


	//   ....[147]....
        /*057c*/ 	.word	0xffffffff


	//   ....[148]....
        /*0580*/ 	.word	0xffffffff


	//   ....[149]....
        /*0584*/ 	.word	0xffffffff


	//   ....[150]....
        /*0588*/ 	.word	0xffffffff


	//   ....[151]....
        /*058c*/ 	.word	0xffffffff


	//   ....[152]....
        /*0590*/ 	.word	0xffffffff


	//   ....[153]....
        /*0594*/ 	.word	0xffffffff


	//   ....[154]....
        /*0598*/ 	.word	0xffffffff


	//   ....[155]....
        /*059c*/ 	.word	0xffffffff


	//   ....[156]....
        /*05a0*/ 	.word	0xffffffff


	//   ....[157]....
        /*05a4*/ 	.word	0xffffffff


	//   ....[158]....
        /*05a8*/ 	.word	0xffffffff


	//   ....[159]....
        /*05ac*/ 	.word	0xffffffff


	//   ....[160]....
        /*05b0*/ 	.word	0xffffffff


	//   ....[161]....
        /*05b4*/ 	.word	0xffffffff


	//   ....[162]....
        /*05b8*/ 	.word	0xffffffff


	//   ....[163]....
        /*05bc*/ 	.word	0xffffffff


	//   ....[164]....
        /*05c0*/ 	.word	0xffffffff


	//   ....[165]....
        /*05c4*/ 	.word	0xffffffff


	//   ....[166]....
        /*05c8*/ 	.word	0xffffffff


	//   ....[167]....
        /*05cc*/ 	.word	0xffffffff


	//   ....[168]....
        /*05d0*/ 	.word	0xffffffff


	//   ....[169]....
        /*05d4*/ 	.word	0xffffffff


	//   ....[170]....
        /*05d8*/ 	.word	0xffffffff


	//   ....[171]....
        /*05dc*/ 	.word	0xffffffff


	//   ....[172]....
        /*05e0*/ 	.word	0xffffffff


	//   ....[173]....
        /*05e4*/ 	.word	0xffffffff


	//   ....[174]....
        /*05e8*/ 	.word	0xffffffff


	//   ....[175]....
        /*05ec*/ 	.word	0xffffffff


	//   ....[176]....
        /*05f0*/ 	.word	0xffffffff


	//   ....[177]....
        /*05f4*/ 	.word	0xffffffff


	//   ....[178]....
        /*05f8*/ 	.word	0xffffffff


	//   ....[179]....
        /*05fc*/ 	.word	0xffffffff


	//   ....[180]....
        /*0600*/ 	.word	0xffffffff


	//   ....[181]....
        /*0604*/ 	.word	0xffffffff


	//   ....[182]....
        /*0608*/ 	.word	0xffffffff


	//   ....[183]....
        /*060c*/ 	.word	0xffffffff


	//   ....[184]....
        /*0610*/ 	.word	0xffffffff


	//   ....[185]....
        /*0614*/ 	.word	0xffffffff


	//   ....[186]....
        /*0618*/ 	.word	0xffffffff


	//   ....[187]....
        /*061c*/ 	.word	0xffffffff


	//   ....[188]....
        /*0620*/ 	.word	0xffffffff


	//   ....[189]....
        /*0624*/ 	.word	0xffffffff


	//   ....[190]....
        /*0628*/ 	.word	0xffffffff


	//   ....[191]....
        /*062c*/ 	.word	0xffffffff


	//   ....[192]....
        /*0630*/ 	.word	0xffffffff


	//   ....[193]....
        /*0634*/ 	.word	0xffffffff


	//   ....[194]....
        /*0638*/ 	.word	0xffffffff


	//   ....[195]....
        /*063c*/ 	.word	0x0500000f


	//   ....[196]....
        /*0640*/ 	.word	0x0500000f


	//   ....[197]....
        /*0644*/ 	.word	0x0500000f


	//   ....[198]....
        /*0648*/ 	.word	0x0500000f


	//   ....[199]....
        /*064c*/ 	.word	0x0500000f


	//   ....[200]....
        /*0650*/ 	.word	0x0500000f


	//   ....[201]....
        /*0654*/ 	.word	0x0500000f


	//   ....[202]....
        /*0658*/ 	.word	0x0500000f


	//   ....[203]....
        /*065c*/ 	.word	0x0500000f


	//   ....[204]....
        /*0660*/ 	.word	0x0500000f


	//   ....[205]....
        /*0664*/ 	.word	0x0500000f


	//   ....[206]....
        /*0668*/ 	.word	0x0500000f


	//   ....[207]....
        /*066c*/ 	.word	0x0500000f


	//   ....[208]....
        /*0670*/ 	.word	0x0500000f


	//   ....[209]....
        /*0674*/ 	.word	0x0500000f


	//   ....[210]....
        /*0678*/ 	.word	0x0500000f


	//   ....[211]....
        /*067c*/ 	.word	0x0500000f


	//   ....[212]....
        /*0680*/ 	.word	0x0500000f


	//   ....[213]....
        /*0684*/ 	.word	0x0500000f


	//   ....[214]....
        /*0688*/ 	.word	0x0500000f


	//   ....[215]....
        /*068c*/ 	.word	0x0500000f


	//   ....[216]....
        /*0690*/ 	.word	0x0500000f


	//   ....[217]....
        /*0694*/ 	.word	0x0500000f


	//   ....[218]....
        /*0698*/ 	.word	0x0500000f


	//   ....[219]....
        /*069c*/ 	.word	0x0500000f


	//   ....[220]....
        /*06a0*/ 	.word	0x0500000f


	//   ....[221]....
        /*06a4*/ 	.word	0x0500000f


	//   ....[222]....
        /*06a8*/ 	.word	0x0500000f


	//   ....[223]....
        /*06ac*/ 	.word	0x0500000f


	//   ....[224]....
        /*06b0*/ 	.word	0x0500000f


	//   ....[225]....
        /*06b4*/ 	.word	0x0500000f


	//   ....[226]....
        /*06b8*/ 	.word	0x0500000f


	//   ....[227]....
        /*06bc*/ 	.word	0x0500000f


	//   ....[228]....
        /*06c0*/ 	.word	0x0500000f


	//   ....[229]....
        /*06c4*/ 	.word	0x0500000f


	//   ....[230]....
        /*06c8*/ 	.word	0x0500000f


	//   ....[231]....
        /*06cc*/ 	.word	0x0500000f


	//   ....[232]....
        /*06d0*/ 	.word	0x0500000f


	//   ....[233]....
        /*06d4*/ 	.word	0x0500000f


	//   ....[234]....
        /*06d8*/ 	.word	0x0500000f


	//   ....[235]....
        /*06dc*/ 	.word	0x0500000f


	//   ....[236]....
        /*06e0*/ 	.word	0x0500000f


	//   ....[237]....
        /*06e4*/ 	.word	0x0500000f


	//   ....[238]....
        /*06e8*/ 	.word	0x0500000f


	//   ....[239]....
        /*06ec*/ 	.word	0x0500000f


	//   ....[240]....
        /*06f0*/ 	.word	0x0500000f


	//   ....[241]....
        /*06f4*/ 	.word	0x0500000f


	//   ....[242]....
        /*06f8*/ 	.word	0x0500000f


	//   ....[243]....
        /*06fc*/ 	.word	0x0500000f


	//   ....[244]....
        /*0700*/ 	.word	0x0500000f


	//   ....[245]....
        /*0704*/ 	.word	0x0500000f


	//   ....[246]....
        /*0708*/ 	.word	0x0500000f


	//   ....[247]....
        /*070c*/ 	.word	0x0500000f


	//   ....[248]....
        /*0710*/ 	.word	0x0500000f


	//   ....[249]....
        /*0714*/ 	.word	0x0500000f


	//   ....[250]....
        /*0718*/ 	.word	0x0500000f


	//   ....[251]....
        /*071c*/ 	.word	0x0500000f


	//   ....[252]....
        /*0720*/ 	.word	0x0500000f


	//   ....[253]....
        /*0724*/ 	.word	0x0500000f


	//   ....[254]....
        /*0728*/ 	.word	0x0500000f


	//   ....[255]....
        /*072c*/ 	.word	0x0500000f


	//   ....[0]....
        /*0730*/ 	.word	0x0500000f


	//   ....[1]....
        /*0734*/ 	.word	0x0500000f


	//   ....[2]....
        /*0738*/ 	.word	0x0500000f


	//   ....[3]....
        /*073c*/ 	.word	0x0500000f


	//   ....[4]....
        /*0740*/ 	.word	0x0500000f


	//   ....[5]....
        /*0744*/ 	.word	0x0500000f


	//   ....[6]....
        /*0748*/ 	.word	0x0500000f


	//   ....[7]....
        /*074c*/ 	.word	0x0500000f


	//   ....[8]....
        /*0750*/ 	.word	0x0500000f


	//   ....[9]....
        /*0754*/ 	.word	0x0500000f


	//   ....[10]....
        /*0758*/ 	.word	0x0500000f


	//   ....[11]....
        /*075c*/ 	.word	0x0500000f


	//   ....[12]....
        /*0760*/ 	.word	0x0500000f


	//   ....[13]....
        /*0764*/ 	.word	0x0500000f


	//   ....[14]....
        /*0768*/ 	.word	0x0500000f


	//   ....[15]....
        /*076c*/ 	.word	0x0500000f


	//   ....[16]....
        /*0770*/ 	.word	0x0500000f


	//   ....[17]....
        /*0774*/ 	.word	0x0500000f


	//   ....[18]....
        /*0778*/ 	.word	0x0500000f


	//   ....[19]....
        /*077c*/ 	.word	0x0500000f


	//   ....[20]....
        /*0780*/ 	.word	0x0500000f


	//   ....[21]....
        /*0784*/ 	.word	0x0500000f


	//   ....[22]....
        /*0788*/ 	.word	0x0500000f


	//   ....[23]....
        /*078c*/ 	.word	0x0500000f


	//   ....[24]....
        /*0790*/ 	.word	0x0500000f


	//   ....[25]....
        /*0794*/ 	.word	0x0500000f


	//   ....[26]....
        /*0798*/ 	.word	0x0500000f


	//   ....[27]....
        /*079c*/ 	.word	0x0500000f


	//   ....[28]....
        /*07a0*/ 	.word	0x0500000f


	//   ....[29]....
        /*07a4*/ 	.word	0x0500000f


	//   ....[30]....
        /*07a8*/ 	.word	0x0500000f


	//   ....[31]....
        /*07ac*/ 	.word	0x0500000f


	//   ....[32]....
        /*07b0*/ 	.word	0x0500000f


	//   ....[33]....
        /*07b4*/ 	.word	0x0500000f


	//   ....[34]....
        /*07b8*/ 	.word	0x0500000f


	//   ....[35]....
        /*07bc*/ 	.word	0x0500000f


	//   ....[36]....
        /*07c0*/ 	.word	0x0500000f


	//   ....[37]....
        /*07c4*/ 	.word	0x0500000f


	//   ....[38]....
        /*07c8*/ 	.word	0x0500000f


	//   ....[39]....
        /*07cc*/ 	.word	0x0500000f


	//   ....[40]....
        /*07d0*/ 	.word	0x0500000f


	//   ....[41]....
        /*07d4*/ 	.word	0x0500000f


	//   ....[42]....
        /*07d8*/ 	.word	0x0500000f


	//   ....[43]....
        /*07dc*/ 	.word	0x0500000f


	//   ....[44]....
        /*07e0*/ 	.word	0x0500000f


	//   ....[45]....
        /*07e4*/ 	.word	0x0500000f


	//   ....[46]....
        /*07e8*/ 	.word	0x0500000f


	//   ....[47]....
        /*07ec*/ 	.word	0x0500000f


	//   ....[48]....
        /*07f0*/ 	.word	0x0500000f


	//   ....[49]....
        /*07f4*/ 	.word	0x0500000f


	//   ....[50]....
        /*07f8*/ 	.word	0x0500000f


	//   ....[51]....
        /*07fc*/ 	.word	0x0500000f


	//   ....[52]....
        /*0800*/ 	.word	0x0500000f


	//   ....[53]....
        /*0804*/ 	.word	0x0500000f


	//   ....[54]....
        /*0808*/ 	.word	0x0500000f


	//   ....[55]....
        /*080c*/ 	.word	0x0500000f


	//   ....[56]....
        /*0810*/ 	.word	0x0500000f


	//   ....[57]....
        /*0814*/ 	.word	0x0500000f


	//   ....[58]....
        /*0818*/ 	.word	0x0500000f


	//   ....[59]....
        /*081c*/ 	.word	0x0500000f


	//   ....[60]....
        /*0820*/ 	.word	0x0500000f


	//   ....[61]....
        /*0824*/ 	.word	0x0500000f


	//   ....[62]....
        /*0828*/ 	.word	0x0500000f


	//   ....[63]....
        /*082c*/ 	.word	0x0500000f


	//   ....[64]....
        /*0830*/ 	.word	0x0500000f


	//   ....[65]....
        /*0834*/ 	.word	0x0500000f


	//   ....[66]....
        /*0838*/ 	.word	0x0500000f


	//   ....[67]....
        /*083c*/ 	.word	0x0500000f


	//   ....[68]....
        /*0840*/ 	.word	0x0500000f


	//   ....[69]....
        /*0844*/ 	.word	0x0500000f


	//   ....[70]....
        /*0848*/ 	.word	0x0500000f


	//   ....[71]....
        /*084c*/ 	.word	0x0500000f


	//   ....[72]....
        /*0850*/ 	.word	0x0500000f


	//   ....[73]....
        /*0854*/ 	.word	0x0500000f


	//   ....[74]....
        /*0858*/ 	.word	0x0500000f


	//   ....[75]....
        /*085c*/ 	.word	0x0500000f


	//   ....[76]....
        /*0860*/ 	.word	0xffffffff


	//   ....[77]....
        /*0864*/ 	.word	0xffffffff


	//   ....[78]....
        /*0868*/ 	.word	0xffffffff


	//   ....[79]....
        /*086c*/ 	.word	0xffffffff


	//   ....[80]....
        /*0870*/ 	.word	0xffffffff


	//   ....[81]....
        /*0874*/ 	.word	0xffffffff


	//----- nvinfo : EIATTR_COOP_GROUP_INSTR_OFFSETS
	.align		4
.L_469:
        /*0878*/ 	.byte	0x04, 0x28
        /*087a*/ 	.short	(.L_471 - .L_470)


	//   ....[0]....
.L_470:
        /*087c*/ 	.word	0x000000c0


	//   ....[1]....
        /*0880*/ 	.word	0x00000190


	//   ....[2]....
        /*0884*/ 	.word	0x000001e0


	//   ....[3]....
        /*0888*/ 	.word	0x00000430


	//   ....[4]....
        /*088c*/ 	.word	0x00000590


	//   ....[5]....
        /*0890*/ 	.word	0x000006b0


	//   ....[6]....
        /*0894*/ 	.word	0x00000810


	//   ....[7]....
        /*0898*/ 	.word	0x000030c0


	//   ....[8]....
        /*089c*/ 	.word	0x000030d0


	//   ....[9]....
        /*08a0*/ 	.word	0x000037a0


	//   ....[10]....
        /*08a4*/ 	.word	0x000037b0


	//   ....[11]....
        /*08a8*/ 	.word	0x000045c0


	//   ....[12]....
        /*08ac*/ 	.word	0x000045d0


	//   ....[13]....
        /*08b0*/ 	.word	0x00004d00


	//   ....[14]....
        /*08b4*/ 	.word	0x00004d10


	//   ....[15]....
        /*08b8*/ 	.word	0x00005690


	//   ....[16]....
        /*08bc*/ 	.word	0x000056a0


	//   ....[17]....
        /*08c0*/ 	.word	0x000057b0


	//   ....[18]....
        /*08c4*/ 	.word	0x000057c0


	//   ....[19]....
        /*08c8*/ 	.word	0x00005b80


	//   ....[20]....
        /*08cc*/ 	.word	0x00005ba0


	//   ....[21]....
        /*08d0*/ 	.word	0x00005e70


	//   ....[22]....
        /*08d4*/ 	.word	0x00005e90


	//   ....[23]....
        /*08d8*/ 	.word	0x00006c50


	//   ....[24]....
        /*08dc*/ 	.word	0x00007990


	//   ....[25]....
        /*08e0*/ 	.word	0x000079a0


	//   ....[26]....
        /*08e4*/ 	.word	0x000079b0


	//   ....[27]....
        /*08e8*/ 	.word	0x000079c0


	//   ....[28]....
        /*08ec*/ 	.word	0x00007cc0


	//   ....[29]....
        /*08f0*/ 	.word	0x00007cd0


	//   ....[30]....
        /*08f4*/ 	.word	0x00007ce0


	//   ....[31]....
        /*08f8*/ 	.word	0x00007cf0


	//   ....[32]....
        /*08fc*/ 	.word	0x00008eb0


	//   ....[33]....
        /*0900*/ 	.word	0x00008ed0


	//   ....[34]....
        /*0904*/ 	.word	0x00008ee0


	//   ....[35]....
        /*0908*/ 	.word	0x00008ef0


	//   ....[36]....
        /*090c*/ 	.word	0x00008fe0


	//   ....[37]....
        /*0910*/ 	.word	0x00008ff0


	//   ....[38]....
        /*0914*/ 	.word	0x00009000


	//   ....[39]....
        /*0918*/ 	.word	0x00009010


	//   ....[40]....
        /*091c*/ 	.word	0x0000c0e0


	//   ....[41]....
        /*0920*/ 	.word	0x0000c6e0


	//   ....[42]....
        /*0924*/ 	.word	0x0000d820


	//   ....[43]....
        /*0928*/ 	.word	0x0000d880


	//   ....[44]....
        /*092c*/ 	.word	0x0000d8c0


	//   ....[45]....
        /*0930*/ 	.word	0x0000d8e0


	//   ....[46]....
        /*0934*/ 	.word	0x000178c0


	//   ....[47]....
        /*0938*/ 	.word	0x00017a20


	//   ....[48]....
        /*093c*/ 	.word	0x00017b50


	//   ....[49]....
        /*0940*/ 	.word	0x00017b70


	//   ....[50]....
        /*0944*/ 	.word	0x000215a0


	//   ....[51]....
        /*0948*/ 	.word	0x00021c40


	//   ....[52]....
        /*094c*/ 	.word	0x00022b10


	//   ....[53]....
        /*0950*/ 	.word	0x00022cb0


	//   ....[54]....
        /*0954*/ 	.word	0x00022e80


	//   ....[55]....
        /*0958*/ 	.word	0x00022ea0


	//   ....[56]....
        /*095c*/ 	.word	0x0002b340


	//   ....[57]....
        /*0960*/ 	.word	0x0002b360


	//   ....[58]....
        /*0964*/ 	.word	0x0002b3c0


	//   ....[59]....
        /*0968*/ 	.word	0x0002b400


	//   ....[60]....
        /*096c*/ 	.word	0x0002d4c0


	//   ....[61]....
        /*0970*/ 	.word	0x0002d4e0


	//   ....[62]....
        /*0974*/ 	.word	0x0002d7c0


	//   ....[63]....
        /*0978*/ 	.word	0x0002d7e0


	//   ....[64]....
        /*097c*/ 	.word	0x0002de80


	//   ....[65]....
        /*0980*/ 	.word	0x0002deb0


	//   ....[66]....
        /*0984*/ 	.word	0x0002dff0


	//   ....[67]....
        /*0988*/ 	.word	0x0002e010


	//   ....[68]....
        /*098c*/ 	.word	0x0002e150


	//   ....[69]....
        /*0990*/ 	.word	0x0002e170


	//   ....[70]....
        /*0994*/ 	.word	0x0002e2c0


	//   ....[71]....
        /*0998*/ 	.word	0x0002e2e0


	//   ....[72]....
        /*099c*/ 	.word	0x0002eb30


	//   ....[73]....
        /*09a0*/ 	.word	0x0002eb40


	//   ....[74]....
        /*09a4*/ 	.word	0x0002ece0


	//   ....[75]....
        /*09a8*/ 	.word	0x0002ecf0


	//   ....[76]....
        /*09ac*/ 	.word	0x0002ee80


	//   ....[77]....
        /*09b0*/ 	.word	0x0002ee90


	//   ....[78]....
        /*09b4*/ 	.word	0x0002f020


	//   ....[79]....
        /*09b8*/ 	.word	0x0002f030


	//   ....[80]....
        /*09bc*/ 	.word	0x0002f210


	//   ....[81]....
        /*09c0*/ 	.word	0x0002f3e0


	//   ....[82]....
        /*09c4*/ 	.word	0x0002f410


	//   ....[83]....
        /*09c8*/ 	.word	0x0002f440


	//   ....[84]....
        /*09cc*/ 	.word	0x0002f470


	//   ....[85]....
        /*09d0*/ 	.word	0x0002f4a0


	//   ....[86]....
        /*09d4*/ 	.word	0x0002f4d0


	//   ....[87]....
        /*09d8*/ 	.word	0x0002f640


	//   ....[88]....
        /*09dc*/ 	.word	0x0002f670


	//   ....[89]....
        /*09e0*/ 	.word	0x0002f6a0


	//   ....[90]....
        /*09e4*/ 	.word	0x0002f6d0


	//   ....[91]....
        /*09e8*/ 	.word	0x0002f700


	//   ....[92]....
        /*09ec*/ 	.word	0x0002f730


	//   ....[93]....
        /*09f0*/ 	.word	0x0002f7c0


	//   ....[94]....
        /*09f4*/ 	.word	0x0002f820


	//   ....[95]....
        /*09f8*/ 	.word	0x0002f8b0


	//   ....[96]....
        /*09fc*/ 	.word	0x00030960


	//   ....[97]....
        /*0a00*/ 	.word	0x00032ba0


	//   ....[98]....
        /*0a04*/ 	.word	0x00032bc0


	//   ....[99]....
        /*0a08*/ 	.word	0x00032c50


	//   ....[100]....
        /*0a0c*/ 	.word	0x00032c70


	//   ....[101]....
        /*0a10*/ 	.word	0x00032cf0


	//   ....[102]....
        /*0a14*/ 	.word	0x00032d10


	//   ....[103]....
        /*0a18*/ 	.word	0x00032d90


	//   ....[104]....
        /*0a1c*/ 	.word	0x00032db0


	//   ....[105]....
        /*0a20*/ 	.word	0x00032e30


	//   ....[106]....
        /*0a24*/ 	.word	0x00032e50


	//   ....[107]....
        /*0a28*/ 	.word	0x00032e60


	//   ....[108]....
        /*0a2c*/ 	.word	0x00032e70


	//   ....[109]....
        /*0a30*/ 	.word	0x00033650


	//   ....[110]....
        /*0a34*/ 	.word	0x00033680


	//   ....[111]....
        /*0a38*/ 	.word	0x00033780


	//   ....[112]....
        /*0a3c*/ 	.word	0x00033790


	//   ....[113]....
        /*0a40*/ 	.word	0x00033810


	//   ....[114]....
        /*0a44*/ 	.word	0x00033820


	//   ....[115]....
        /*0a48*/ 	.word	0x00033830


	//   ....[116]....
        /*0a4c*/ 	.word	0x000338d0


	//   ....[117]....
        /*0a50*/ 	.word	0x00033900


	//   ....[118]....
        /*0a54*/ 	.word	0x00033980


	//   ....[119]....
        /*0a58*/ 	.word	0x000339b0


	//   ....[120]....
        /*0a5c*/ 	.word	0x00033a30


	//   ....[121]....
        /*0a60*/ 	.word	0x00033a60


	//   ....[122]....
        /*0a64*/ 	.word	0x00033a80


	//   ....[123]....
        /*0a68*/ 	.word	0x00033ad0


	//   ....[124]....
        /*0a6c*/ 	.word	0x00033ae0


	//   ....[125]....
        /*0a70*/ 	.word	0x000341b0


	//   ....[126]....
        /*0a74*/ 	.word	0x000341d0


	//   ....[127]....
        /*0a78*/ 	.word	0x000342d0


	//   ....[128]....
        /*0a7c*/ 	.word	0x000342e0


	//   ....[129]....
        /*0a80*/ 	.word	0x00034370


	//   ....[130]....
        /*0a84*/ 	.word	0x00034380


	//   ....[131]....
        /*0a88*/ 	.word	0x000343f0


	//   ....[132]....
        /*0a8c*/ 	.word	0x00034400


	//   ....[133]....
        /*0a90*/ 	.word	0x00034480


	//   ....[134]....
        /*0a94*/ 	.word	0x00034490


	//   ....[135]....
        /*0a98*/ 	.word	0x00034510


	//   ....[136]....
        /*0a9c*/ 	.word	0x00034520


	//   ....[137]....
        /*0aa0*/ 	.word	0x000345a0


	//   ....[138]....
        /*0aa4*/ 	.word	0x000345b0


	//   ....[139]....
        /*0aa8*/ 	.word	0x00034630


	//   ....[140]....
        /*0aac*/ 	.word	0x00034640


	//   ....[141]....
        /*0ab0*/ 	.word	0x00034b70


	//   ....[142]....
        /*0ab4*/ 	.word	0x00034b90


	//   ....[143]....
        /*0ab8*/ 	.word	0x00034bf0


	//   ....[144]....
        /*0abc*/ 	.word	0x00034ca0


	//   ....[145]....
        /*0ac0*/ 	.word	0x00034cb0


	//   ....[146]....
        /*0ac4*/ 	.word	0x00034ce0


	//   ....[147]....
        /*0ac8*/ 	.word	0x00034d70


	//   ....[148]....
        /*0acc*/ 	.word	0x00034e20


	//   ....[149]....
        /*0ad0*/ 	.word	0x00034e30


	//   ....[150]....
        /*0ad4*/ 	.word	0x00034e60


	//   ....[151]....
        /*0ad8*/ 	.word	0x00034e70


	//   ....[152]....
        /*0adc*/ 	.word	0x00034f00


	//   ....[153]....
        /*0ae0*/ 	.word	0x00035630


	//   ....[154]....
        /*0ae4*/ 	.word	0x00035650


	//   ....[155]....
        /*0ae8*/ 	.word	0x000356a0


	//   ....[156]....
        /*0aec*/ 	.word	0x000356b0


	//   ....[157]....
        /*0af0*/ 	.word	0x000356f0


	//   ....[158]....
        /*0af4*/ 	.word	0x00035700


	//   ....[159]....
        /*0af8*/ 	.word	0x00035740


	//   ....[160]....
        /*0afc*/ 	.word	0x00035750


	//   ....[161]....
        /*0b00*/ 	.word	0x00035790


	//   ....[162]....
        /*0b04*/ 	.word	0x000357a0


	//   ....[163]....
        /*0b08*/ 	.word	0x000357b0


	//   ....[164]....
        /*0b0c*/ 	.word	0x000357f0


	//   ....[165]....
        /*0b10*/ 	.word	0x00035b30


	//   ....[166]....
        /*0b14*/ 	.word	0x00035b50


	//   ....[167]....
        /*0b18*/ 	.word	0x00035b60


	//   ....[168]....
        /*0b1c*/ 	.word	0x00035b80


	//   ....[169]....
        /*0b20*/ 	.word	0x00035bf0


	//   ....[170]....
        /*0b24*/ 	.word	0x00035c10


	//   ....[171]....
        /*0b28*/ 	.word	0x00035c70


	//   ....[172]....
        /*0b2c*/ 	.word	0x00035c90


	//   ....[173]....
        /*0b30*/ 	.word	0x00035cf0


	//   ....[174]....
        /*0b34*/ 	.word	0x00035d10


	//   ....[175]....
        /*0b38*/ 	.word	0x00035d70


	//   ....[176]....
        /*0b3c*/ 	.word	0x00035d90


	//   ....[177]....
        /*0b40*/ 	.word	0x00036280


	//   ....[178]....
        /*0b44*/ 	.word	0x000362b0


	//   ....[179]....
        /*0b48*/ 	.word	0x000362e0


	//   ....[180]....
        /*0b4c*/ 	.word	0x00036310


	//   ....[181]....
        /*0b50*/ 	.word	0x00036340


	//   ....[182]....
        /*0b54*/ 	.word	0x00036370


	//   ....[183]....
        /*0b58*/ 	.word	0x000363a0


	//   ....[184]....
        /*0b5c*/ 	.word	0x000363d0


	//   ....[185]....
        /*0b60*/ 	.word	0x00036550


	//   ....[186]....
        /*0b64*/ 	.word	0x00036580


	//   ....[187]....
        /*0b68*/ 	.word	0x000365b0


	//   ....[188]....
        /*0b6c*/ 	.word	0x000365e0


	//   ....[189]....
        /*0b70*/ 	.word	0x00036610


	//   ....[190]....
        /*0b74*/ 	.word	0x00036640


	//   ....[191]....
        /*0b78*/ 	.word	0x00036700


	//   ....[192]....
        /*0b7c*/ 	.word	0x00036720


	//   ....[193]....
        /*0b80*/ 	.word	0x00036790


	//   ....[194]....
        /*0b84*/ 	.word	0x00036e30


	//   ....[195]....
        /*0b88*/ 	.word	0x00037150


	//   ....[196]....
        /*0b8c*/ 	.word	0x000371e0


	//   ....[197]....
        /*0b90*/ 	.word	0x00037270


	//   ....[198]....
        /*0b94*/ 	.word	0x00037300


	//   ....[199]....
        /*0b98*/ 	.word	0x000373e0


	//   ....[200]....
        /*0b9c*/ 	.word	0x00037470


	//   ....[201]....
        /*0ba0*/ 	.word	0x00037510


	//   ....[202]....
        /*0ba4*/ 	.word	0x000375a0


	//   ....[203]....
        /*0ba8*/ 	.word	0x00037680


	//   ....[204]....
        /*0bac*/ 	.word	0x00037710


	//   ....[205]....
        /*0bb0*/ 	.word	0x000377a0


	//   ....[206]....
        /*0bb4*/ 	.word	0x00037830


	//   ....[207]....
        /*0bb8*/ 	.word	0x00037910


	//   ....[208]....
        /*0bbc*/ 	.word	0x000379b0


	//   ....[209]....
        /*0bc0*/ 	.word	0x00037a40


	//   ....[210]....
        /*0bc4*/ 	.word	0x00037a90


	//   ....[211]....
        /*0bc8*/ 	.word	0x00037ae0


	//   ....[212]....
        /*0bcc*/ 	.word	0x00037b70


	//   ....[213]....
        /*0bd0*/ 	.word	0x00037c00


	//   ....[214]....
        /*0bd4*/ 	.word	0x00037c50


	//   ....[215]....
        /*0bd8*/ 	.word	0x00037ca0


	//   ....[216]....
        /*0bdc*/ 	.word	0x00037d90


	//   ....[217]....
        /*0be0*/ 	.word	0x00037e40


	//   ....[218]....
        /*0be4*/ 	.word	0x00037ec0


	//   ....[219]....
        /*0be8*/ 	.word	0x00037f30


	//   ....[220]....
        /*0bec*/ 	.word	0x00038060


	//   ....[221]....
        /*0bf0*/ 	.word	0x00038180


	//   ....[222]....
        /*0bf4*/ 	.word	0x00038250


	//   ....[223]....
        /*0bf8*/ 	.word	0x000382a0


	//   ....[224]....
        /*0bfc*/ 	.word	0x00038550


	//   ....[225]....
        /*0c00*/ 	.word	0x000385a0


	//   ....[226]....
        /*0c04*/ 	.word	0x00038630


	//   ....[227]....
        /*0c08*/ 	.word	0x000386c0


	//   ....[228]....
        /*0c0c*/ 	.word	0x00038750


	//   ....[229]....
        /*0c10*/ 	.word	0x000387e0


	//   ....[230]....
        /*0c14*/ 	.word	0x00038870


	//   ....[231]....
        /*0c18*/ 	.word	0x00038900


	//   ....[232]....
        /*0c1c*/ 	.word	0x000389c0


	//   ....[233]....
        /*0c20*/ 	.word	0x00038ca0


	//   ....[234]....
        /*0c24*/ 	.word	0x00038d90


	//   ....[235]....
        /*0c28*/ 	.word	0x00038e30


	//   ....[236]....
        /*0c2c*/ 	.word	0x00038e90


	//   ....[237]....
        /*0c30*/ 	.word	0x00038f80


	//   ....[238]....
        /*0c34*/ 	.word	0x00038ff0


	//   ....[239]....
        /*0c38*/ 	.word	0x000390e0


	//   ....[240]....
        /*0c3c*/ 	.word	0x00039150


	//   ....[241]....
        /*0c40*/ 	.word	0x00039240


	//   ....[242]....
        /*0c44*/ 	.word	0x000392b0


	//   ....[243]....
        /*0c48*/ 	.word	0x000393a0


	//   ....[244]....
        /*0c4c*/ 	.word	0x00039410


	//   ....[245]....
        /*0c50*/ 	.word	0x000394b0


	//   ....[246]....
        /*0c54*/ 	.word	0x000395a0


	//   ....[247]....
        /*0c58*/ 	.word	0x00039660


	//   ....[248]....
        /*0c5c*/ 	.word	0x000396c0


	//   ....[249]....
        /*0c60*/ 	.word	0x000397b0


	//   ....[250]....
        /*0c64*/ 	.word	0x00039810


	//   ....[251]....
        /*0c68*/ 	.word	0x00039900


	//   ....[252]....
        /*0c6c*/ 	.word	0x00039960


	//   ....[253]....
        /*0c70*/ 	.word	0x00039a00


	//   ....[254]....
        /*0c74*/ 	.word	0x00039ad0


	//   ....[255]....
        /*0c78*/ 	.word	0x00039b70


	//   ....[0]....
        /*0c7c*/ 	.word	0x00039c40


	//   ....[1]....
        /*0c80*/ 	.word	0x00039d40


	//   ....[2]....
        /*0c84*/ 	.word	0x00039db0


	//   ....[3]....
        /*0c88*/ 	.word	0x00039e50


	//   ....[4]....
        /*0c8c*/ 	.word	0x00039f00


	//   ....[5]....
        /*0c90*/ 	.word	0x00039fa0


	//   ....[6]....
        /*0c94*/ 	.word	0x0003a210


	//   ....[7]....
        /*0c98*/ 	.word	0x0003a2d0


	//   ....[8]....
        /*0c9c*/ 	.word	0x0003a390


	//   ....[9]....
        /*0ca0*/ 	.word	0x0003a480


	//   ....[10]....
        /*0ca4*/ 	.word	0x0003a540


	//   ....[11]....
        /*0ca8*/ 	.word	0x0003a600


	//   ....[12]....
        /*0cac*/ 	.word	0x0003a6c0


	//   ....[13]....
        /*0cb0*/ 	.word	0x0003a780


	//   ....[14]....
        /*0cb4*/ 	.word	0x0003a840


	//   ....[15]....
        /*0cb8*/ 	.word	0x0003a900


	//   ....[16]....
        /*0cbc*/ 	.word	0x0003a9c0


	//   ....[17]....
        /*0cc0*/ 	.word	0x0003aa80


	//   ....[18]....
        /*0cc4*/ 	.word	0x0003ab40


	//   ....[19]....
        /*0cc8*/ 	.word	0x0003abf0


	//   ....[20]....
        /*0ccc*/ 	.word	0x0003ac50


	//   ....[21]....
        /*0cd0*/ 	.word	0x0003ad30


	//   ....[22]....
        /*0cd4*/ 	.word	0x0003ae70


	//   ....[23]....
        /*0cd8*/ 	.word	0x0003af50


	//   ....[24]....
        /*0cdc*/ 	.word	0x0003afe0


	//   ....[25]....
        /*0ce0*/ 	.word	0x0003b0f0


	//   ....[26]....
        /*0ce4*/ 	.word	0x0003b150


	//   ....[27]....
        /*0ce8*/ 	.word	0x0003b260


	//   ....[28]....
        /*0cec*/ 	.word	0x0003b2c0


	//   ....[29]....
        /*0cf0*/ 	.word	0x0003b3d0


	//   ....[30]....
        /*0cf4*/ 	.word	0x0003b430


	//   ....[31]....
        /*0cf8*/ 	.word	0x0003b540


	//   ....[32]....
        /*0cfc*/ 	.word	0x0003b5a0


	//   ....[33]....
        /*0d00*/ 	.word	0x0003b660


	//   ....[34]....
        /*0d04*/ 	.word	0x0003b7c0


	//   ....[35]....
        /*0d08*/ 	.word	0x0003b860


	//   ....[36]....
        /*0d0c*/ 	.word	0x0003b8c0


	//   ....[37]....
        /*0d10*/ 	.word	0x0003b970


	//   ....[38]....
        /*0d14*/ 	.word	0x0003b9d0


	//   ....[39]....
        /*0d18*/ 	.word	0x0003ba80


	//   ....[40]....
        /*0d1c*/ 	.word	0x0003bae0


	//   ....[41]....
        /*0d20*/ 	.word	0x0003bb90


	//   ....[42]....
        /*0d24*/ 	.word	0x0003bbf0


	//   ....[43]....
        /*0d28*/ 	.word	0x0003bca0


	//   ....[44]....
        /*0d2c*/ 	.word	0x0003bd00


	//   ....[45]....
        /*0d30*/ 	.word	0x0003bdb0


	//   ....[46]....
        /*0d34*/ 	.word	0x0003bea0


	//   ....[47]....
        /*0d38*/ 	.word	0x0003bf40


	//   ....[48]....
        /*0d3c*/ 	.word	0x0003bfa0


	//   ....[49]....
        /*0d40*/ 	.word	0x0003c070


	//   ....[50]....
        /*0d44*/ 	.word	0x0003c0d0


	//   ....[51]....
        /*0d48*/ 	.word	0x0003c1a0


	//   ....[52]....
        /*0d4c*/ 	.word	0x0003c200


	//   ....[53]....
        /*0d50*/ 	.word	0x0003c2d0


	//   ....[54]....
        /*0d54*/ 	.word	0x0003c330


	//   ....[55]....
        /*0d58*/ 	.word	0x0003c400


	//   ....[56]....
        /*0d5c*/ 	.word	0x0003c460


	//   ....[57]....
        /*0d60*/ 	.word	0x0003c530


	//   ....[58]....
        /*0d64*/ 	.word	0x0003c5c0


	//   ....[59]....
        /*0d68*/ 	.word	0x0003c660


	//   ....[60]....
        /*0d6c*/ 	.word	0x0003c780


	//   ....[61]....
        /*0d70*/ 	.word	0x0003c7f0


	//   ....[62]....
        /*0d74*/ 	.word	0x0003c860


	//   ....[63]....
        /*0d78*/ 	.word	0x0003c8d0


	//   ....[64]....
        /*0d7c*/ 	.word	0x0003c940


	//   ....[65]....
        /*0d80*/ 	.word	0x0003c9c0


	//   ....[66]....
        /*0d84*/ 	.word	0x0003ca50


	//   ....[67]....
        /*0d88*/ 	.word	0x0003cae0


	//   ....[68]....
        /*0d8c*/ 	.word	0x0003cb50


	//   ....[69]....
        /*0d90*/ 	.word	0x0003cbc0


	//   ....[70]....
        /*0d94*/ 	.word	0x0003cc30


	//   ....[71]....
        /*0d98*/ 	.word	0x0003ccb0


	//   ....[72]....
        /*0d9c*/ 	.word	0x0003cd20


	//   ....[73]....
        /*0da0*/ 	.word	0x0003cdc0


	//   ....[74]....
        /*0da4*/ 	.word	0x0003ce50


	//   ....[75]....
        /*0da8*/ 	.word	0x0003cf70


	//   ....[76]....
        /*0dac*/ 	.word	0x0003ec10


	//   ....[77]....
        /*0db0*/ 	.word	0x0003f350


	//   ....[78]....
        /*0db4*/ 	.word	0x00040520


	//   ....[79]....
        /*0db8*/ 	.word	0x00040550


	//   ....[80]....
        /*0dbc*/ 	.word	0x00040570


	//   ....[81]....
        /*0dc0*/ 	.word	0x00040580


	//----- nvinfo : EIATTR_REG_RECONFIG
	.align		4
.L_471:
        /*0dc4*/ 	.byte	0x01, 0x54
	.zero		2


	//----- nvinfo : EIATTR_SYSCALL_OFFSETS
	.align		4
        /*0dc8*/ 	.byte	0x04, 0x46
        /*0dca*/ 	.short	(.L_473 - .L_472)


	//   ....[0]....
.L_472:
        /*0dcc*/ 	.word	0x00001dc0


	//   ....[1]....
        /*0dd0*/ 	.word	0x00001f10


	//   ....[2]....
        /*0dd4*/ 	.word	0x00007160


	//   ....[3]....
        /*0dd8*/ 	.word	0x00007730


	//   ....[4]....
        /*0ddc*/ 	.word	0x000321c0


	//   ....[5]....
        /*0de0*/ 	.word	0x00032310


	//   ....[6]....
        /*0de4*/ 	.word	0x00032400


	//   ....[7]....
        /*0de8*/ 	.word	0x00033240


	//   ....[8]....
        /*0dec*/ 	.word	0x00033db0


	//----- nvinfo : EIATTR_MBARRIER_INSTR_OFFSETS
	.align		4
.L_473:
        /*0df0*/ 	.byte	0x04, 0x39
        /*0df2*/ 	.short	(.L_475 - .L_474)


	//   ....[0]....
.L_474:
        /*0df4*/ 	.word	0x000002d0
        /*0df8*/ 	.word	0x000000ff
        /*0dfc*/ 	.word	0x00032400
        /*0e00*/ 	.short	0x0100
        /*0e02*/ 	.byte	0x08
	.zero		1


	//   ....[1]....
        /*0e04*/ 	.word	0x000002e0
        /*0e08*/ 	.word	0x000000ff
        /*0e0c*/ 	.word	0x00032410
        /*0e10*/ 	.short	0x0100
        /*0e12*/ 	.byte	0x08
	.zero		1


	//   ....[2]....
        /*0e14*/ 	.word	0x000002f0
        /*0e18*/ 	.word	0x000000ff
        /*0e1c*/ 	.word	0x00032420
        /*0e20*/ 	.short	0x0100
        /*0e22*/ 	.byte	0x08
	.zero		1


	//   ....[3]....
        /*0e24*/ 	.word	0x000003e0
        /*0e28*/ 	.word	0x000000ff
        /*0e2c*/ 	.word	0x00032430
        /*0e30*/ 	.short	0x0100
        /*0e32*/ 	.byte	0x08
	.zero		1


	//   ....[4]....
        /*0e34*/ 	.word	0x000003f0
        /*0e38*/ 	.word	0x000000ff
        /*0e3c*/ 	.word	0x00032440
        /*0e40*/ 	.short	0x0100
        /*0e42*/ 	.byte	0x08
	.zero		1


	//   ....[5]....
        /*0e44*/ 	.word	0x00000400
        /*0e48*/ 	.word	0x000000ff
        /*0e4c*/ 	.word	0x00032438
        /*0e50*/ 	.short	0x0100
        /*0e52*/ 	.byte	0x08
	.zero		1


	//   ....[6]....
        /*0e54*/ 	.word	0x00000410
        /*0e58*/ 	.word	0x000000ff
        /*0e5c*/ 	.word	0x00032448
        /*0e60*/ 	.short	0x0100
        /*0e62*/ 	.byte	0x08
	.zero		1


	//   ....[7]....
        /*0e64*/ 	.word	0x00000540
        /*0e68*/ 	.word	0x000000ff
        /*0e6c*/ 	.word	0x00032450
        /*0e70*/ 	.short	0x0100
        /*0e72*/ 	.byte	0x08
	.zero		1


	//   ....[8]....
        /*0e74*/ 	.word	0x00000550
        /*0e78*/ 	.word	0x000000ff
        /*0e7c*/ 	.word	0x00032460
        /*0e80*/ 	.short	0x0100
        /*0e82*/ 	.byte	0x08
	.zero		1


	//   ....[9]....
        /*0e84*/ 	.word	0x00000560
        /*0e88*/ 	.word	0x000000ff
        /*0e8c*/ 	.word	0x00032458
        /*0e90*/ 	.short	0x0100
        /*0e92*/ 	.byte	0x08
	.zero		1


	//   ....[10]....
        /*0e94*/ 	.word	0x00000570
        /*0e98*/ 	.word	0x000000ff
        /*0e9c*/ 	.word	0x00032468
        /*0ea0*/ 	.short	0x0100
        /*0ea2*/ 	.byte	0x08
	.zero		1


	//   ....[11]....
        /*0ea4*/ 	.word	0x00000660
        /*0ea8*/ 	.word	0x000000ff
        /*0eac*/ 	.word	0x00032470
        /*0eb0*/ 	.short	0x0100
        /*0eb2*/ 	.byte	0x06
	.zero		1


	//   ....[12]....
        /*0eb4*/ 	.word	0x00000670
        /*0eb8*/ 	.word	0x000000ff
        /*0ebc*/ 	.word	0x00032480
        /*0ec0*/ 	.short	0x0100
        /*0ec2*/ 	.byte	0x06
	.zero		1


	//   ....[13]....
        /*0ec4*/ 	.word	0x00000680
        /*0ec8*/ 	.word	0x000000ff
        /*0ecc*/ 	.word	0x00032478
        /*0ed0*/ 	.short	0x0100
        /*0ed2*/ 	.byte	0x06
	.zero		1


	//   ....[14]....
        /*0ed4*/ 	.word	0x00000690
        /*0ed8*/ 	.word	0x000000ff
        /*0edc*/ 	.word	0x00032488
        /*0ee0*/ 	.short	0x0100
        /*0ee2*/ 	.byte	0x06
	.zero		1


	//   ....[15]....
        /*0ee4*/ 	.word	0x000007c0
        /*0ee8*/ 	.word	0x000000ff
        /*0eec*/ 	.word	0x00032490
        /*0ef0*/ 	.short	0x0100
        /*0ef2*/ 	.byte	0x08
	.zero		1


	//   ....[16]....
        /*0ef4*/ 	.word	0x000007d0
        /*0ef8*/ 	.word	0x000000ff
        /*0efc*/ 	.word	0x000324a0
        /*0f00*/ 	.short	0x0100
        /*0f02*/ 	.byte	0x08
	.zero		1


	//   ....[17]....
        /*0f04*/ 	.word	0x000007e0
        /*0f08*/ 	.word	0x000000ff
        /*0f0c*/ 	.word	0x00032498
        /*0f10*/ 	.short	0x0100
        /*0f12*/ 	.byte	0x08
	.zero		1


	//   ....[18]....
        /*0f14*/ 	.word	0x000007f0
        /*0f18*/ 	.word	0x000000ff
        /*0f1c*/ 	.word	0x000324a8
        /*0f20*/ 	.short	0x0100
        /*0f22*/ 	.byte	0x08
	.zero		1


	//   ....[19]....
        /*0f24*/ 	.word	0x00000920
        /*0f28*/ 	.word	0x000000ff
        /*0f2c*/ 	.word	0x000324b0
        /*0f30*/ 	.short	0x0100
        /*0f32*/ 	.byte	0x08
	.zero		1


	//   ....[20]....
        /*0f34*/ 	.word	0x00000930
        /*0f38*/ 	.word	0x000000ff
        /*0f3c*/ 	.word	0x000324c0
        /*0f40*/ 	.short	0x0100
        /*0f42*/ 	.byte	0x08
	.zero		1


	//   ....[21]....
        /*0f44*/ 	.word	0x00000940
        /*0f48*/ 	.word	0x000000ff
        /*0f4c*/ 	.word	0x000324b8
        /*0f50*/ 	.short	0x0100
        /*0f52*/ 	.byte	0x08
	.zero		1


	//   ....[22]....
        /*0f54*/ 	.word	0x00000950
        /*0f58*/ 	.word	0x000000ff
        /*0f5c*/ 	.word	0x000324c8
        /*0f60*/ 	.short	0x0100
        /*0f62*/ 	.byte	0x08
	.zero		1


	//   ....[23]....
        /*0f64*/ 	.word	0x00003070
        /*0f68*/ 	.word	0x00000046
        /*0f6c*/ 	.word	0x00032490
        /*0f70*/ 	.short	0x010a
        /*0f72*/ 	.byte	0x3f
	.zero		1


	//   ....[24]....
        /*0f74*/ 	.word	0x00004560
        /*0f78*/ 	.word	0x00000046
        /*0f7c*/ 	.word	0x00032490
        /*0f80*/ 	.short	0x010a
        /*0f82*/ 	.byte	0x3f
	.zero		1


	//   ....[25]....
        /*0f84*/ 	.word	0x000054d0
        /*0f88*/ 	.word	0x00000046
        /*0f8c*/ 	.word	0x00032490
        /*0f90*/ 	.short	0x010a
        /*0f92*/ 	.byte	0x3f
	.zero		1


	//   ....[26]....
        /*0f94*/ 	.word	0x00005980
        /*0f98*/ 	.word	0x00000004
        /*0f9c*/ 	.word	0x00000000
        /*0fa0*/ 	.short	0x0101
        /*0fa2*/ 	.byte	0x3f
	.zero		1


	//   ....[27]....
        /*0fa4*/ 	.word	0x000059c0
        /*0fa8*/ 	.word	0x00000046
        /*0fac*/ 	.word	0x000324b0
        /*0fb0*/ 	.short	0x010a
        /*0fb2*/ 	.byte	0x3f
	.zero		1


	//   ....[28]....
        /*0fb4*/ 	.word	0x000061f0
        /*0fb8*/ 	.word	0x00000046
        /*0fbc*/ 	.word	0x00000000
        /*0fc0*/ 	.short	0x0101
        /*0fc2*/ 	.byte	0x3f
	.zero		1


	//   ....[29]....
        /*0fc4*/ 	.word	0x000074b0
        /*0fc8*/ 	.word	0x00000094
        /*0fcc*/ 	.word	0x00032400
        /*0fd0*/ 	.short	0x010a
        /*0fd2*/ 	.byte	0x3f
	.zero		1


	//   ....[30]....
        /*0fd4*/ 	.word	0x00007500
        /*0fd8*/ 	.word	0x00000094
        /*0fdc*/ 	.word	0x00032400
        /*0fe0*/ 	.short	0x010a
        /*0fe2*/ 	.byte	0x3f
	.zero		1


	//   ....[31]....
        /*0fe4*/ 	.word	0x00007f20
        /*0fe8*/ 	.word	0x00000094
        /*0fec*/ 	.word	0x00032400
        /*0ff0*/ 	.short	0x010a
        /*0ff2*/ 	.byte	0x3f
	.zero		1


	//   ....[32]....
        /*0ff4*/ 	.word	0x00009340
        /*0ff8*/ 	.word	0x00000094
        /*0ffc*/ 	.word	0x00032400
        /*1000*/ 	.short	0x010a
        /*1002*/ 	.byte	0x3f
	.zero		1


	//   ....[33]....
        /*1004*/ 	.word	0x0000a8f0
        /*1008*/ 	.word	0x00000004
        /*100c*/ 	.word	0x00000000
        /*1010*/ 	.short	0x010a
        /*1012*/ 	.byte	0x3f
	.zero		1


	//   ....[34]....
        /*1014*/ 	.word	0x0000a9e0
        /*1018*/ 	.word	0x00000002
        /*101c*/ 	.word	0x00000000
        /*1020*/ 	.short	0x010a
        /*1022*/ 	.byte	0x3f
	.zero		1


	//   ....[35]....
        /*1024*/ 	.word	0x0000adf0
        /*1028*/ 	.word	0x00000004
        /*102c*/ 	.word	0x00000000
        /*1030*/ 	.short	0x010a
        /*1032*/ 	.byte	0x3f
	.zero		1


	//   ....[36]....
        /*1034*/ 	.word	0x0000aec0
        /*1038*/ 	.word	0x0000000e
        /*103c*/ 	.word	0x00000000
        /*1040*/ 	.short	0x010a
        /*1042*/ 	.byte	0x3f
	.zero		1


	//   ....[37]....
        /*1044*/ 	.word	0x0000bc30
        /*1048*/ 	.word	0x00000004
        /*104c*/ 	.word	0x00000000
        /*1050*/ 	.short	0x0101
        /*1052*/ 	.byte	0x3f
	.zero		1


	//   ....[38]....
        /*1054*/ 	.word	0x00015960
        /*1058*/ 	.word	0x00000002
        /*105c*/ 	.word	0x00000000
        /*1060*/ 	.short	0x0101
        /*1062*/ 	.byte	0x3f
	.zero		1


	//   ....[39]....
        /*1064*/ 	.word	0x00015de0
        /*1068*/ 	.word	0x00000005
        /*106c*/ 	.word	0x00000000
        /*1070*/ 	.short	0x010a
        /*1072*/ 	.byte	0x3f
	.zero		1


	//   ....[40]....
        /*1074*/ 	.word	0x00015ee0
        /*1078*/ 	.word	0x0000000a
        /*107c*/ 	.word	0x00000000
        /*1080*/ 	.short	0x010a
        /*1082*/ 	.byte	0x3f
	.zero		1


	//   ....[41]....
        /*1084*/ 	.word	0x00016320
        /*1088*/ 	.word	0x0000000b
        /*108c*/ 	.word	0x00000000
        /*1090*/ 	.short	0x010a
        /*1092*/ 	.byte	0x3f
	.zero		1


	//   ....[42]....
        /*1094*/ 	.word	0x00016420
        /*1098*/ 	.word	0x00000008
        /*109c*/ 	.word	0x00000000
        /*10a0*/ 	.short	0x010a
        /*10a2*/ 	.byte	0x3f
	.zero		1


	//   ....[43]....
        /*10a4*/ 	.word	0x00017140
        /*10a8*/ 	.word	0x00000006
        /*10ac*/ 	.word	0x00000000
        /*10b0*/ 	.short	0x0101
        /*10b2*/ 	.byte	0x3f
	.zero		1


	//   ....[44]....
        /*10b4*/ 	.word	0x0001fbf0
        /*10b8*/ 	.word	0x00000005
        /*10bc*/ 	.word	0x00000000
        /*10c0*/ 	.short	0x0101
        /*10c2*/ 	.byte	0x3f
	.zero		1


	//   ....[45]....
        /*10c4*/ 	.word	0x0001fde0
        /*10c8*/ 	.word	0x00000005
        /*10cc*/ 	.word	0x00000000
        /*10d0*/ 	.short	0x010a
        /*10d2*/ 	.byte	0x3f
	.zero		1


	//   ....[46]....
        /*10d4*/ 	.word	0x0001fee0
        /*10d8*/ 	.word	0x00000008
        /*10dc*/ 	.word	0x00000000
        /*10e0*/ 	.short	0x010a
        /*10e2*/ 	.byte	0x3f
	.zero		1


	//   ....[47]....
        /*10e4*/ 	.word	0x00020320
        /*10e8*/ 	.word	0x00000005
        /*10ec*/ 	.word	0x00000000
        /*10f0*/ 	.short	0x010a
        /*10f2*/ 	.byte	0x3f
	.zero		1


	//   ....[48]....
        /*10f4*/ 	.word	0x00020420
        /*10f8*/ 	.word	0x00000008
        /*10fc*/ 	.word	0x00000000
        /*1100*/ 	.short	0x010a
        /*1102*/ 	.byte	0x3f
	.zero		1


	//   ....[49]....
        /*1104*/ 	.word	0x00021190
        /*1108*/ 	.word	0x00000005
        /*110c*/ 	.word	0x00000000
        /*1110*/ 	.short	0x0101
        /*1112*/ 	.byte	0x3f
	.zero		1


	//   ....[50]....
        /*1114*/ 	.word	0x0002af00
        /*1118*/ 	.word	0x00000004
        /*111c*/ 	.word	0x00000000
        /*1120*/ 	.short	0x0101
        /*1122*/ 	.byte	0x3f
	.zero		1


	//   ....[51]....
        /*1124*/ 	.word	0x0002de90
        /*1128*/ 	.word	0x00000000
        /*112c*/ 	.word	0x00000000
        /*1130*/ 	.short	0x0101
        /*1132*/ 	.byte	0x3f
	.zero		1


	//   ....[52]....
        /*1134*/ 	.word	0x00030a40
        /*1138*/ 	.word	0x00000017
        /*113c*/ 	.word	0x00032420
        /*1140*/ 	.short	0x010a
        /*1142*/ 	.byte	0x3f
	.zero		1


	//   ....[53]....
        /*1144*/ 	.word	0x00030af0
        /*1148*/ 	.word	0x00000003
        /*114c*/ 	.word	0x000324a0
        /*1150*/ 	.short	0x010a
        /*1152*/ 	.byte	0x3f
	.zero		1


	//   ....[54]....
        /*1154*/ 	.word	0x00030d20
        /*1158*/ 	.word	0x00000003
        /*115c*/ 	.word	0x000324c0
        /*1160*/ 	.short	0x010a
        /*1162*/ 	.byte	0x3f
	.zero		1


	//   ....[55]....
        /*1164*/ 	.word	0x00031350
        /*1168*/ 	.word	0x0000000a
        /*116c*/ 	.word	0x000324a0
        /*1170*/ 	.short	0x010a
        /*1172*/ 	.byte	0x3f
	.zero		1


	//   ....[56]....
        /*1174*/ 	.word	0x00031570
        /*1178*/ 	.word	0x0000000a
        /*117c*/ 	.word	0x000324c0
        /*1180*/ 	.short	0x010a
        /*1182*/ 	.byte	0x3f
	.zero		1


	//   ....[57]....
        /*1184*/ 	.word	0x00032900
        /*1188*/ 	.word	0x00000011
        /*118c*/ 	.word	0x00032440
        /*1190*/ 	.short	0x010a
        /*1192*/ 	.byte	0x3f
	.zero		1


	//   ....[58]....
        /*1194*/ 	.word	0x00032f70
        /*1198*/ 	.word	0x00000011
        /*119c*/ 	.word	0x00032430
        /*11a0*/ 	.short	0x0107
        /*11a2*/ 	.byte	0x3f
	.zero		1


	//   ....[59]....
        /*11a4*/ 	.word	0x00033040
        /*11a8*/ 	.word	0x00000011
        /*11ac*/ 	.word	0x00032430
        /*11b0*/ 	.short	0x0101
        /*11b2*/ 	.byte	0x3f
	.zero		1


	//   ....[60]....
        /*11b4*/ 	.word	0x00033bf0
        /*11b8*/ 	.word	0x00000017
        /*11bc*/ 	.word	0x00032400
        /*11c0*/ 	.short	0x0107
        /*11c2*/ 	.byte	0x3f
	.zero		1


	//   ....[61]....
        /*11c4*/ 	.word	0x00033c80
        /*11c8*/ 	.word	0x00000017
        /*11cc*/ 	.word	0x00032400
        /*11d0*/ 	.short	0x0101
        /*11d2*/ 	.byte	0x3f
	.zero		1


	//   ....[62]....
        /*11d4*/ 	.word	0x00034730
        /*11d8*/ 	.word	0x00000017
        /*11dc*/ 	.word	0x00032410
        /*11e0*/ 	.short	0x0107
        /*11e2*/ 	.byte	0x3f
	.zero		1


	//   ....[63]....
        /*11e4*/ 	.word	0x00034830
        /*11e8*/ 	.word	0x00000017
        /*11ec*/ 	.word	0x00032410
        /*11f0*/ 	.short	0x0101
        /*11f2*/ 	.byte	0x3f
	.zero		1


	//   ....[64]....
        /*11f4*/ 	.word	0x00034850
        /*11f8*/ 	.word	0x00000017
        /*11fc*/ 	.word	0x00032420
        /*1200*/ 	.short	0x010a
        /*1202*/ 	.byte	0x3f
	.zero		1


	//   ....[65]....
        /*1204*/ 	.word	0x000348e0
        /*1208*/ 	.word	0x00000011
        /*120c*/ 	.word	0x00032460
        /*1210*/ 	.short	0x010a
        /*1212*/ 	.byte	0x3f
	.zero		1


	//   ....[66]....
        /*1214*/ 	.word	0x00035080
        /*1218*/ 	.word	0x00000011
        /*121c*/ 	.word	0x00032450
        /*1220*/ 	.short	0x0107
        /*1222*/ 	.byte	0x3f
	.zero		1


	//   ....[67]....
        /*1224*/ 	.word	0x00035150
        /*1228*/ 	.word	0x00000011
        /*122c*/ 	.word	0x00032450
        /*1230*/ 	.short	0x0101
        /*1232*/ 	.byte	0x3f
	.zero		1


	//   ....[68]....
        /*1234*/ 	.word	0x00035490
        /*1238*/ 	.word	0x00000004
        /*123c*/ 	.word	0x00032440
        /*1240*/ 	.short	0x010a
        /*1242*/ 	.byte	0x3f
	.zero		1


	//   ....[69]....
        /*1244*/ 	.word	0x00035870
        /*1248*/ 	.word	0x00000004
        /*124c*/ 	.word	0x00032430
        /*1250*/ 	.short	0x0107
        /*1252*/ 	.byte	0x3f
	.zero		1


	//   ....[70]....
        /*1254*/ 	.word	0x00035930
        /*1258*/ 	.word	0x00000004
        /*125c*/ 	.word	0x00032430
        /*1260*/ 	.short	0x0101
        /*1262*/ 	.byte	0x3f
	.zero		1


	//   ....[71]....
        /*1264*/ 	.word	0x00035960
        /*1268*/ 	.word	0x00000004
        /*126c*/ 	.word	0x00032460
        /*1270*/ 	.short	0x010a
        /*1272*/ 	.byte	0x3f
	.zero		1


	//   ....[72]....
        /*1274*/ 	.word	0x00035e80
        /*1278*/ 	.word	0x00000004
        /*127c*/ 	.word	0x00032450
        /*1280*/ 	.short	0x0107
        /*1282*/ 	.byte	0x3f
	.zero		1


	//   ....[73]....
        /*1284*/ 	.word	0x00035f40
        /*1288*/ 	.word	0x00000004
        /*128c*/ 	.word	0x00032450
        /*1290*/ 	.short	0x0101
        /*1292*/ 	.byte	0x3f
	.zero		1


	//   ....[74]....
        /*1294*/ 	.word	0x00036db0
        /*1298*/ 	.word	0x00000005
        /*129c*/ 	.word	0x00032420
        /*12a0*/ 	.short	0x010a
        /*12a2*/ 	.byte	0x3f
	.zero		1


	//   ....[75]....
        /*12a4*/ 	.word	0x00036f20
        /*12a8*/ 	.word	0x00000003
        /*12ac*/ 	.word	0x00032440
        /*12b0*/ 	.short	0x010a
        /*12b2*/ 	.byte	0x3f
	.zero		1


	//   ....[76]....
        /*12b4*/ 	.word	0x00036fc0
        /*12b8*/ 	.word	0x00000019
        /*12bc*/ 	.word	0x00032440
        /*12c0*/ 	.short	0x010a
        /*12c2*/ 	.byte	0x3f
	.zero		1


	//   ....[77]....
        /*12c4*/ 	.word	0x00037000
        /*12c8*/ 	.word	0x00000003
        /*12cc*/ 	.word	0x00032460
        /*12d0*/ 	.short	0x010a
        /*12d2*/ 	.byte	0x3f
	.zero		1


	//   ....[78]....
        /*12d4*/ 	.word	0x00037040
        /*12d8*/ 	.word	0x00000019
        /*12dc*/ 	.word	0x00032460
        /*12e0*/ 	.short	0x010a
        /*12e2*/ 	.byte	0x3f
	.zero		1


	//   ....[79]....
        /*12e4*/ 	.word	0x000370a0
        /*12e8*/ 	.word	0x00000046
        /*12ec*/ 	.word	0x00032490
        /*12f0*/ 	.short	0x010a
        /*12f2*/ 	.byte	0x3f
	.zero		1


	//   ....[80]....
        /*12f4*/ 	.word	0x00037330
        /*12f8*/ 	.word	0x00000046
        /*12fc*/ 	.word	0x00032490
        /*1300*/ 	.short	0x010a
        /*1302*/ 	.byte	0x3f
	.zero		1


	//   ....[81]....
        /*1304*/ 	.word	0x000375d0
        /*1308*/ 	.word	0x00000046
        /*130c*/ 	.word	0x00032490
        /*1310*/ 	.short	0x010a
        /*1312*/ 	.byte	0x3f
	.zero		1


	//   ....[82]....
        /*1314*/ 	.word	0x00037860
        /*1318*/ 	.word	0x00000046
        /*131c*/ 	.word	0x000324b0
        /*1320*/ 	.short	0x010a
        /*1322*/ 	.byte	0x3f
	.zero		1


	//   ....[83]....
        /*1324*/ 	.word	0x00037cd0
        /*1328*/ 	.word	0x00000094
        /*132c*/ 	.word	0x00032400
        /*1330*/ 	.short	0x010a
        /*1332*/ 	.byte	0x3f
	.zero		1


	//   ....[84]....
        /*1334*/ 	.word	0x000382d0
        /*1338*/ 	.word	0x00000094
        /*133c*/ 	.word	0x00032400
        /*1340*/ 	.short	0x010a
        /*1342*/ 	.byte	0x3f
	.zero		1


	//   ....[85]....
        /*1344*/ 	.word	0x00038320
        /*1348*/ 	.word	0x00000002
        /*134c*/ 	.word	0x00000000
        /*1350*/ 	.short	0x010a
        /*1352*/ 	.byte	0x3f
	.zero		1


	//   ....[86]....
        /*1354*/ 	.word	0x00038370
        /*1358*/ 	.word	0x0000000e
        /*135c*/ 	.word	0x00000000
        /*1360*/ 	.short	0x010a
        /*1362*/ 	.byte	0x3f
	.zero		1


	//   ....[87]....
        /*1364*/ 	.word	0x000383c0
        /*1368*/ 	.word	0x0000000a
        /*136c*/ 	.word	0x00000000
        /*1370*/ 	.short	0x010a
        /*1372*/ 	.byte	0x3f
	.zero		1


	//   ....[88]....
        /*1374*/ 	.word	0x00038410
        /*1378*/ 	.word	0x00000008
        /*137c*/ 	.word	0x00000000
        /*1380*/ 	.short	0x010a
        /*1382*/ 	.byte	0x3f
	.zero		1


	//   ....[89]....
        /*1384*/ 	.word	0x00038460
        /*1388*/ 	.word	0x00000008
        /*138c*/ 	.word	0x00000000
        /*1390*/ 	.short	0x010a
        /*1392*/ 	.byte	0x3f
	.zero		1


	//   ....[90]....
        /*1394*/ 	.word	0x000384b0
        /*1398*/ 	.word	0x00000008
        /*139c*/ 	.word	0x00000000
        /*13a0*/ 	.short	0x010a
        /*13a2*/ 	.byte	0x3f
	.zero		1


	//   ....[91]....
        /*13a4*/ 	.word	0x00038a80
        /*13a8*/ 	.word	0x00000017
        /*13ac*/ 	.word	0x00032420
        /*13b0*/ 	.short	0x010a
        /*13b2*/ 	.byte	0x3f
	.zero		1


	//   ....[92]....
        /*13b4*/ 	.word	0x00038ad0
        /*13b8*/ 	.word	0x00000003
        /*13bc*/ 	.word	0x000324a0
        /*13c0*/ 	.short	0x010a
        /*13c2*/ 	.byte	0x3f
	.zero		1


	//   ....[93]....
        /*13c4*/ 	.word	0x00038b20
        /*13c8*/ 	.word	0x00000003
        /*13cc*/ 	.word	0x000324c0
        /*13d0*/ 	.short	0x010a
        /*13d2*/ 	.byte	0x3f
	.zero		1


	//   ....[94]....
        /*13d4*/ 	.word	0x00038b70
        /*13d8*/ 	.word	0x0000000a
        /*13dc*/ 	.word	0x000324a0
        /*13e0*/ 	.short	0x010a
        /*13e2*/ 	.byte	0x3f
	.zero		1


	//   ....[95]....
        /*13e4*/ 	.word	0x00038bc0
        /*13e8*/ 	.word	0x0000000a
        /*13ec*/ 	.word	0x000324c0
        /*13f0*/ 	.short	0x010a
        /*13f2*/ 	.byte	0x3f
	.zero		1


	//   ....[96]....
        /*13f4*/ 	.word	0x00038ce0
        /*13f8*/ 	.word	0x00000011
        /*13fc*/ 	.word	0x00032440
        /*1400*/ 	.short	0x010a
        /*1402*/ 	.byte	0x3f
	.zero		1


	//   ....[97]....
        /*1404*/ 	.word	0x0003ad70
        /*1408*/ 	.word	0x00000017
        /*140c*/ 	.word	0x00032420
        /*1410*/ 	.short	0x010a
        /*1412*/ 	.byte	0x3f
	.zero		1


	//   ....[98]....
        /*1414*/ 	.word	0x0003adc0
        /*1418*/ 	.word	0x00000011
        /*141c*/ 	.word	0x00032460
        /*1420*/ 	.short	0x010a
        /*1422*/ 	.byte	0x3f
	.zero		1


	//   ....[99]....
        /*1424*/ 	.word	0x0003b710
        /*1428*/ 	.word	0x00000004
        /*142c*/ 	.word	0x00032440
        /*1430*/ 	.short	0x010a
        /*1432*/ 	.byte	0x3f
	.zero		1


	//   ....[100]....
        /*1434*/ 	.word	0x0003bdf0
        /*1438*/ 	.word	0x00000004
        /*143c*/ 	.word	0x00032460
        /*1440*/ 	.short	0x010a
        /*1442*/ 	.byte	0x3f
	.zero		1


	//   ....[101]....
        /*1444*/ 	.word	0x0003ce90
        /*1448*/ 	.word	0x00000005
        /*144c*/ 	.word	0x00032420
        /*1450*/ 	.short	0x010a
        /*1452*/ 	.byte	0x3f
	.zero		1


	//   ....[102]....
        /*1454*/ 	.word	0x0003d030
        /*1458*/ 	.word	0x00000003
        /*145c*/ 	.word	0x00032440
        /*1460*/ 	.short	0x010a
        /*1462*/ 	.byte	0x3f
	.zero		1


	//   ....[103]....
        /*1464*/ 	.word	0x0003d080
        /*1468*/ 	.word	0x00000019
        /*146c*/ 	.word	0x00032440
        /*1470*/ 	.short	0x010a
        /*1472*/ 	.byte	0x3f
	.zero		1


	//   ....[104]....
        /*1474*/ 	.word	0x0003d0d0
        /*1478*/ 	.word	0x00000003
        /*147c*/ 	.word	0x00032460
        /*1480*/ 	.short	0x010a
        /*1482*/ 	.byte	0x3f
	.zero		1


	//   ....[105]....
        /*1484*/ 	.word	0x0003d260
        /*1488*/ 	.word	0x0000000a
        /*148c*/ 	.word	0x00000000
        /*1490*/ 	.short	0x010a
        /*1492*/ 	.byte	0x3f
	.zero		1


	//   ....[106]....
        /*1494*/ 	.word	0x0003d360
        /*1498*/ 	.word	0x00000008
        /*149c*/ 	.word	0x00000000
        /*14a0*/ 	.short	0x010a
        /*14a2*/ 	.byte	0x3f
	.zero		1


	//   ....[107]....
        /*14a4*/ 	.word	0x0003d780
        /*14a8*/ 	.word	0x00000004
        /*14ac*/ 	.word	0x00032410
        /*14b0*/ 	.short	0x010a
        /*14b2*/ 	.byte	0x3f
	.zero		1


	//   ....[108]....
        /*14b4*/ 	.word	0x0003d8a0
        /*14b8*/ 	.word	0x0000000a
        /*14bc*/ 	.word	0x00000000
        /*14c0*/ 	.short	0x010a
        /*14c2*/ 	.byte	0x3f
	.zero		1


	//   ....[109]....
        /*14c4*/ 	.word	0x0003d9a0
        /*14c8*/ 	.word	0x00000008
        /*14cc*/ 	.word	0x00000000
        /*14d0*/ 	.short	0x010a
        /*14d2*/ 	.byte	0x3f
	.zero		1


	//   ....[110]....
        /*14d4*/ 	.word	0x0003e7a0
        /*14d8*/ 	.word	0x00000005
        /*14dc*/ 	.word	0x00000000
        /*14e0*/ 	.short	0x0101
        /*14e2*/ 	.byte	0x3f
	.zero		1


	//   ....[111]....
        /*14e4*/ 	.word	0x00048e10
        /*14e8*/ 	.word	0x00000000
        /*14ec*/ 	.word	0x00000000
        /*14f0*/ 	.short	0x0101
        /*14f2*/ 	.byte	0x3f
	.zero		1


	//   ....[112]....
        /*14f4*/ 	.word	0x00048e30
        /*14f8*/ 	.word	0x00000008
        /*14fc*/ 	.word	0x00000000
        /*1500*/ 	.short	0x010a
        /*1502*/ 	.byte	0x3f
	.zero		1


	//   ....[113]....
        /*1504*/ 	.word	0x00048e80
        /*1508*/ 	.word	0x00000004
        /*150c*/ 	.word	0x00032410
        /*1510*/ 	.short	0x010a
        /*1512*/ 	.byte	0x3f
	.zero		1


	//   ....[114]....
        /*1514*/ 	.word	0x00048ed0
        /*1518*/ 	.word	0x00000008
        /*151c*/ 	.word	0x00000000
        /*1520*/ 	.short	0x010a
        /*1522*/ 	.byte	0x3f
	.zero		1


	//----- nvinfo : EIATTR_NUM_MBARRIERS
	.align		4
.L_475:
        /*1524*/ 	.byte	0x03, 0x38
        /*1526*/ 	.short	0x0017


	//----- nvinfo : EIATTR_EXIT_INSTR_OFFSETS
	.align		4
        /*1528*/ 	.byte	0x04, 0x1c
        /*152a*/ 	.short	(.L_477 - .L_476)


	//   ....[0]....
.L_476:
        /*152c*/ 	.word	0x00037090


	//----- nvinfo : EIATTR_MAX_THREADS
	.align		4
.L_477:
        /*1530*/ 	.byte	0x04, 0x05
        /*1532*/ 	.short	(.L_479 - .L_478)
.L_478:
        /*1534*/ 	.word	0x00000180
        /*1538*/ 	.word	0x00000001
        /*153c*/ 	.word	0x00000001


	//----- nvinfo : EIATTR_CRS_STACK_SIZE
	.align		4
.L_479:
        /*1540*/ 	.byte	0x04, 0x1e
        /*1542*/ 	.short	(.L_481 - .L_480)
.L_480:
        /*1544*/ 	.word	0x00000000


	//----- nvinfo : EIATTR_CBANK_PARAM_SIZE
	.align		4
.L_481:
        /*1548*/ 	.byte	0x03, 0x19
        /*154a*/ 	.short	0x0bf0


	//----- nvinfo : EIATTR_PARAM_CBANK
	.align		4
        /*154c*/ 	.byte	0x04, 0x0a
        /*154e*/ 	.short	(.L_483 - .L_482)
	.align		4
.L_482:
        /*1550*/ 	.word	index@(.nv.constant0._ZN7cutlass13device_kernelIN5flash11enable_sm90INS1_16FlashAttnFwdSm90INS1_25CollectiveMainloopFwdSm90ILi2EN4cute5tupleIJNS5_1CILi1EEES8_S8_EEENS6_IJNS7_ILi128EEENS7_ILi96EEENS7_ILi64EEEEEELi256ENS_6half_tEfNS_4arch4Sm90ELb0ELb1ELb1ELb1ELb1ELb1ELb1ELb1ELb0ELb1ELb0ELb0EEENS1_21CollectiveEpilogueFwdINS6_IJSA_NS7_ILi256EEESB_EEES9_SE_SG_Li256ELb1ELb1ELb0ELb0EEENS1_36VarlenDynamicPersistentTileSchedulerILi128ELi96ELi256ELi128ELb0ELb1ELb1ELb1ELb0ELb1EEEEEEEEEvNT_6ParamsE)
        /*1554*/ 	.short	0x0210
        /*1556*/ 	.short	0x0bf0


	//----- nvinfo : EIATTR_SW_WAR
	.align		4
.L_483:
        /*1558*/ 	.byte	0x04, 0x36
        /*155a*/ 	.short	(.L_485 - .L_484)
.L_484:
        /*155c*/ 	.word	0x00000008
.L_485:


//--------------------- .nv.info._ZN7cutlass13device_kernelIN5flash11enable_sm90INS1_16FlashAttnFwdSm90INS1_25CollectiveMainloopFwdSm90ILi2EN4cute5tupleIJNS5_1CILi1EEES8_S8_EEENS6_IJNS7_ILi128EEENS7_ILi96EEENS7_ILi64EEEEEELi256ENS_6half_tEfNS_4arch4Sm90ELb1ELb0ELb1ELb0ELb1ELb0ELb0ELb1ELb0ELb1ELb0ELb0EEENS1_21CollectiveEpilogueFwdINS6_IJSA_NS7_ILi256EEESB_EEES9_SE_SG_Li256ELb0ELb1ELb0ELb0EEENS1_30DynamicPersistentTileSchedulerILi256ELi128ELb0ELb1ELb1EEEEEEEEEvNT_6ParamsE --------------------------
	.section	.nv.info._ZN7cutlass13device_kernelIN5flash11enable_sm90INS1_16FlashAttnFwdSm90INS1_25CollectiveMainloopFwdSm90ILi2EN4cute5tupleIJNS5_1CILi1EEES8_S8_EEENS6_IJNS7_ILi128EEENS7_ILi96EEENS7_ILi64EEEEEELi256ENS_6half_tEfNS_4arch4Sm90ELb1ELb0ELb1ELb0ELb1ELb0ELb0ELb1ELb0ELb1ELb0ELb0EEENS1_21CollectiveEpilogueFwdINS6_IJSA_NS7_ILi256EEESB_EEES9_SE_SG_Li256ELb0ELb1ELb0ELb0EEENS1_30DynamicPersistentTileSchedulerILi256ELi128ELb0ELb1ELb1EEEEEEEEEvNT_6ParamsE,"",@"SHT_CUDA_INFO"
	.sectionflags	@""
	.align	4


	//----- nvinfo : EIATTR_CUDA_API_VERSION
	.align		4
        /*0000*/ 	.byte	0x04, 0x37
        /*0002*/ 	.short	(.L_487 - .L_486)
.L_486:
        /*0004*/ 	.word	0x00000082


	//----- nvinfo : EIATTR_KPARAM_INFO
	.align		4
.L_487:
        /*0008*/ 	.byte	0x04, 0x17
        /*000a*/ 	.short	(.L_489 - .L_488)
.L_488:
        /*000c*/ 	.word	0x00000000
        /*0010*/ 	.short	0x0000
        /*0012*/ 	.short	0x0070
        /*0014*/ 	.byte	0x00, 0xf0, 0x01, 0x2a


	//----- nvinfo : EIATTR_SPARSE_MMA_MASK
	.align		4
.L_489:
        /*0018*/ 	.byte	0x03, 0x50
        /*001a*/ 	.short	0x0000


	//----- nvinfo : EIATTR_MAXREG_COUNT
	.align		4
        /*001c*/ 	.byte	0x03, 0x1b
        /*001e*/ 	.short	0x00a8


	//----- nvinfo : EIATTR_NUM_BARRIERS
	.align		4
        /*0020*/ 	.byte	0x02, 0x4c
        /*0022*/ 	.byte	0x10
	.zero		1


	//----- nvinfo : EIATTR_EXTERNS
	.align		4
        /*0024*/ 	.byte	0x04, 0x0f
        /*0026*/ 	.short	(.L_491 - .L_490)


	//   ....[0]....
	.align		4
.L_490:
        /*0028*/ 	.word	index@(__assertfail)


	//----- nvinfo : EIATTR_ANNOTATIONS
	.align		4
.L_491:
        /*002c*/ 	.byte	0x04, 0x55
        /*002e*/ 	.short	(.L_493 - .L_492)


	//   ....[0]....
.L_492:
        /*0030*/ 	.word	0x00000001
        /*0034*/ 	.byte	0x90, 0xbe, 0x00, 0x00, 0x01, 0x00, 0x00, 0x00, 0x80, 0xc2, 0x00, 0x00, 0x01, 0x00, 0x00, 0x00
        /*0044*/ 	.byte	0xc0, 0xc2, 0x00, 0x00, 0x01, 0x00, 0x00, 0x00, 0x20, 0xdf, 0x00, 0x00, 0x01, 0x00, 0x00, 0x00
        /*0054*/ 	.byte	0x40, 0xdf, 0x00, 0x00, 0x01, 0x00, 0x00, 0x00, 0xe0, 0xe1, 0x00, 0x00, 0x01, 0x00, 0x00, 0x00
        /*0064*/ 	.byte	0x20, 0xf9, 0x00, 0x00, 0x01, 0x00, 0x00, 0x00, 0x20, 0x11, 0x01, 0x00


	//----- nvinfo : EIATTR_MERCURY_ISA_VERSION
	.align		4
.L_493:
        /*0070*/ 	.byte	0x03, 0x5f
        /*0072*/ 	.short	0x0101


	//----- nvinfo : EIATTR_INT_WARP_WIDE_INSTR_OFFSETS
	.align		4
        /*0074*/ 	.byte	0x04, 0x31
        /*0076*/ 	.short	(.L_495 - .L_494)


	//   ....[0]....
.L_494:
        /*0078*/ 	.word	0x000000c0


	//   ....[1]....
        /*007c*/ 	.word	0x000000d0


	//   ....[2]....
        /*0080*/ 	.word	0x00000170


	//   ....[3]....
        /*0084*/ 	.word	0x0000c820


	//   ....[4]....
        /*0088*/ 	.word	0x0000c8b0


	//   ....[5]....
        /*008c*/ 	.word	0x0000f6b0


	//   ....[6]....
        /*0090*/ 	.word	0x0000f740


	//----- nvinfo : EIATTR_COOP_GROUP_MASK_REGIDS
	.align		4
.L_495:
        /*0094*/ 	.byte	0x04, 0x29
        /*0096*/ 	.short	(.L_497 - .L_496)


	//   ....[0]....
.L_496:
        /*0098*/ 	.word	0xffffffff


	//   ....[1]....
        /*009c*/ 	.word	0xffffffff


	//   ....[2]....
        /*00a0*/ 	.word	0xffffffff


	//   ....[3]....
        /*00a4*/ 	.word	0xffffffff


	//   ....[4]....
        /*00a8*/ 	.word	0xffffffff


	//   ....[5]....
        /*00ac*/ 	.word	0xffffffff


	//   ....[6]....
        /*00b0*/ 	.word	0xffffffff


	//   ....[7]....
        /*00b4*/ 	.word	0xffffffff


	//   ....[8]....
        /*00b8*/ 	.word	0xffffffff


	//   ....[9]....
        /*00bc*/ 	.word	0xffffffff


	//   ....[10]....
        /*00c0*/ 	.word	0xffffffff


	//   ....[11]....
        /*00c4*/ 	.word	0xffffffff


	//   ....[12]....
        /*00c8*/ 	.word	0xffffffff


	//   ....[13]....
        /*00cc*/ 	.word	0xffffffff


	//   ....[14]....
        /*00d0*/ 	.word	0xffffffff


	//   ....[15]....
        /*00d4*/ 	.word	0xffffffff


	//   ....[16]....
        /*00d8*/ 	.word	0xffffffff


	//   ....[17]....
        /*00dc*/ 	.word	0xffffffff


	//   ....[18]....
        /*00e0*/ 	.word	0xffffffff


	//   ....[19]....
        /*00e4*/ 	.word	0xffffffff


	//   ....[20]....
        /*00e8*/ 	.word	0xffffffff


	//   ....[21]....
        /*00ec*/ 	.word	0xffffffff


	//   ....[22]....
        /*00f0*/ 	.word	0xffffffff


	//   ....[23]....
        /*00f4*/ 	.word	0xffffffff


	//   ....[24]....
        /*00f8*/ 	.word	0xffffffff


	//   ....[25]....
        /*00fc*/ 	.word	0xffffffff


	//   ....[26]....
        /*0100*/ 	.word	0xffffffff


	//   ....[27]....
        /*0104*/ 	.word	0xffffffff


	//   ....[28]....
        /*0108*/ 	.word	0xffffffff


	//   ....[29]....
        /*010c*/ 	.word	0xffffffff


	//   ....[30]....
        /*0110*/ 	.word	0xffffffff


	//   ....[31]....
        /*0114*/ 	.word	0xffffffff


	//   ....[32]....
        /*0118*/ 	.word	0xffffffff


	//   ....[33]....
        /*011c*/ 	.word	0xffffffff


	//   ....[34]....
        /*0120*/ 	.word	0xffffffff


	//   ....[35]....
        /*0124*/ 	.word	0xffffffff


	//   ....[36]....
        /*0128*/ 	.word	0xffffffff


	//   ....[37]....
        /*012c*/ 	.word	0xffffffff


	//   ....[38]....
        /*0130*/ 	.word	0xffffffff


	//   ....[39]....
        /*0134*/ 	.word	0xffffffff


	//   ....[40]....
        /*0138*/ 	.word	0xffffffff


	//   ....[41]....
        /*013c*/ 	.word	0xffffffff


	//   ....[42]....
        /*0140*/ 	.word	0xffffffff


	//   ....[43]....
        /*0144*/ 	.word	0xffffffff


	//   ....[44]....
        /*0148*/ 	.word	0xffffffff


	//   ....[45]....
        /*014c*/ 	.word	0xffffffff


	//   ....[46]....
        /*0150*/ 	.word	0xffffffff


	//   ....[47]....
        /*0154*/ 	.word	0xffffffff


	//   ....[48]....
        /*0158*/ 	.word	0xffffffff


	//   ....[49]....
        /*015c*/ 	.word	0xffffffff


	//   ....[50]....
        /*0160*/ 	.word	0xffffffff


	//   ....[51]....
        /*0164*/ 	.word	0xffffffff


	//   ....[52]....
        /*0168*/ 	.word	0xffffffff


	//   ....[53]....
        /*016c*/ 	.word	0xffffffff


	//   ....[54]....
        /*0170*/ 	.word	0xffffffff


	//   ....[55]....
        /*0174*/ 	.word	0xffffffff


	//   ....[56]....
        /*0178*/ 	.word	0xffffffff


	//   ....[57]....
        /*017c*/ 	.word	0xffffffff


	//   ....[58]....
        /*0180*/ 	.word	0xffffffff


	//   ....[59]....
        /*0184*/ 	.word	0xffffffff


	//   ....[60]....
        /*0188*/ 	.word	0xffffffff


	//   ....[61]....
        /*018c*/ 	.word	0xffffffff


	//   ....[62]....
        /*0190*/ 	.word	0xffffffff


	//   ....[63]....
        /*0194*/ 	.word	0xffffffff


	//   ....[64]....
        /*0198*/ 	.word	0xffffffff


	//   ....[65]....
        /*019c*/ 	.word	0xffffffff


	//   ....[66]....
        /*01a0*/ 	.word	0xffffffff


	//   ....[67]....
        /*01a4*/ 	.word	0xffffffff


	//   ....[68]....
        /*01a8*/ 	.word	0xffffffff


	//   ....[69]....
        /*01ac*/ 	.word	0xffffffff


	//   ....[70]....
        /*01b0*/ 	.word	0xffffffff


	//   ....[71]....
        /*01b4*/ 	.word	0xffffffff


	//   ....[72]....
        /*01b8*/ 	.word	0xffffffff


	//   ....[73]....
        /*01bc*/ 	.word	0xffffffff


	//   ....[74]....
        /*01c0*/ 	.word	0xffffffff


	//   ....[75]....
        /*01c4*/ 	.word	0xffffffff


	//   ....[76]....
        /*01c8*/ 	.word	0xffffffff


	//   ....[77]....
        /*01cc*/ 	.word	0xffffffff


	//   ....[78]....
        /*01d0*/ 	.word	0xffffffff


	//   ....[79]....
        /*01d4*/ 	.word	0xffffffff


	//   ....[80]....
        /*01d8*/ 	.word	0xffffffff


	//   ....[81]....
        /*01dc*/ 	.word	0xffffffff


	//   ....[82]....
        /*01e0*/ 	.word	0xffffffff


	//   ....[83]....
        /*01e4*/ 	.word	0xffffffff


	//   ....[84]....
        /*01e8*/ 	.word	0xffffffff


	//   ....[85]....
        /*01ec*/ 	.word	0xffffffff


	//   ....[86]....
        /*01f0*/ 	.word	0xffffffff


	//   ....[87]....
        /*01f4*/ 	.word	0xffffffff


	//   ....[88]....
        /*01f8*/ 	.word	0xffffffff


	//   ....[89]....
        /*01fc*/ 	.word	0xffffffff


	//   ....[90]....
        /*0200*/ 	.word	0xffffffff


	//   ....[91]....
        /*0204*/ 	.word	0xffffffff


	//   ....[92]....
        /*0208*/ 	.word	0xffffffff


	//   ....[93]....
        /*020c*/ 	.word	0xffffffff


	//   ....[94]....
        /*0210*/ 	.word	0xffffffff


	//   ....[95]....
        /*0214*/ 	.word	0xffffffff


	//   ....[96]....
        /*0218*/ 	.word	0xffffffff


	//   ....[97]....
        /*021c*/ 	.word	0xffffffff


	//   ....[98]....
        /*0220*/ 	.word	0xffffffff


	//   ....[99]....
        /*0224*/ 	.word	0xffffffff


	//   ....[100]....
        /*0228*/ 	.word	0xffffffff


	//   ....[101]....
        /*022c*/ 	.word	0xffffffff


	//   ....[102]....
        /*0230*/ 	.word	0xffffffff


	//   ....[103]....
        /*0234*/ 	.word	0xffffffff


	//   ....[104]....
        /*0238*/ 	.word	0xffffffff


	//   ....[105]....
        /*023c*/ 	.word	0xffffffff


	//   ....[106]....
        /*0240*/ 	.word	0xffffffff


	//   ....[107]....
        /*0244*/ 	.word	0xffffffff


	//   ....[108]....
        /*0248*/ 	.word	0xffffffff


	//   ....[109]....
        /*024c*/ 	.word	0xffffffff


	//   ....[110]....
        /*0250*/ 	.word	0xffffffff


	//   ....[111]....
        /*0254*/ 	.word	0xffffffff


	//   ....[112]....
        /*0258*/ 	.word	0xffffffff


	//   ....[113]....
        /*025c*/ 	.word	0xffffffff


	//   ....[114]....
        /*0260*/ 	.word	0x0500000f


	//   ....[115]....
        /*0264*/ 	.word	0x0500000f


	//   ....[116]....
        /*0268*/ 	.word	0x0500000f


	//   ....[117]....
        /*026c*/ 	.word	0x0500000f


	//   ....[118]....
        /*0270*/ 	.word	0x0500000f


	//   ....[119]....
        /*0274*/ 	.word	0x0500000f


	//   ....[120]....
        /*0278*/ 	.word	0x0500000f


	//   ....[121]....
        /*027c*/ 	.word	0x0500000f


	//   ....[122]....
        /*0280*/ 	.word	0x0500000f


	//   ....[123]....
        /*0284*/ 	.word	0x0500000f


	//   ....[124]....
        /*0288*/ 	.word	0x0500000f


	//   ....[125]....
        /*028c*/ 	.word	0x0500000f


	//   ....[126]....
        /*0290*/ 	.word	0x0500000f


	//   ....[127]....
        /*0294*/ 	.word	0x0500000f


	//   ....[128]....
        /*0298*/ 	.word	0x0500000f


	//   ....[129]....
        /*029c*/ 	.word	0x0500000f


	//   ....[130]....
        /*02a0*/ 	.word	0x0500000f


	//   ....[131]....
        /*02a4*/ 	.word	0x0500000f


	//   ....[132]....
        /*02a8*/ 	.word	0x0500000f


	//   ....[133]....
        /*02ac*/ 	.word	0x0500000f


	//   ....[134]....
        /*02b0*/ 	.word	0x0500000f


	//   ....[135]....
        /*02b4*/ 	.word	0x0500000f


	//   ....[136]....
        /*02b8*/ 	.word	0x0500000f


	//   ....[137]....
        /*02bc*/ 	.word	0x0500000f


	//   ....[138]....
        /*02c0*/ 	.word	0x0500000f


	//   ....[139]....
        /*02c4*/ 	.word	0x0500000f


	//   ....[140]....
        /*02c8*/ 	.word	0x0500000f


	//   ....[141]....
        /*02cc*/ 	.word	0x0500000f


	//   ....[142]....
        /*02d0*/ 	.word	0x0500000f


	//   ....[143]....
        /*02d4*/ 	.word	0x0500000f


	//   ....[144]....
        /*02d8*/ 	.word	0x0500000f


	//   ....[145]....
        /*02dc*/ 	.word	0x0500000f


	//   ....[146]....
        /*02e0*/ 	.word	0x0500000f


	//   ....[147]....
        /*02e4*/ 	.word	0x0500000f


	//   ....[148]....
        /*02e8*/ 	.word	0x0500000f


	//   ....[149]....
        /*02ec*/ 	.word	0x0500000f


	//   ....[150]....
        /*02f0*/ 	.word	0x0500000f


	//   ....[151]....
        /*02f4*/ 	.word	0x0500000f


	//   ....[152]....
        /*02f8*/ 	.word	0x0500000f


	//   ....[153]....
        /*02fc*/ 	.word	0x0500000f


	//   ....[154]....
        /*0300*/ 	.word	0x0500000f


	//   ....[155]....
        /*0304*/ 	.word	0x0500000f


	//   ....[156]....
        /*0308*/ 	.word	0x0500000f


	//   ....[157]....
        /*030c*/ 	.word	0x0500000f


	//   ....[158]....
        /*0310*/ 	.word	0x0500000f


	//   ....[159]....
        /*0314*/ 	.word	0x0500000f


	//   ....[160]....
        /*0318*/ 	.word	0x0500000f


	//   ....[161]....
        /*031c*/ 	.word	0x0500000f


	//   ....[162]....
        /*0320*/ 	.word	0x0500000f


	//   ....[163]....
        /*0324*/ 	.word	0x0500000f


	//   ....[164]....
        /*0328*/ 	.word	0x0500000f


	//   ....[165]....
        /*032c*/ 	.word	0x0500000f


	//   ....[166]....
        /*0330*/ 	.word	0x0500000f


	//   ....[167]....
        /*0334*/ 	.word	0x0500000f


	//   ....[168]....
        /*0338*/ 	.word	0x0500000f


	//   ....[169]....
        /*033c*/ 	.word	0x0500000f


	//   ....[170]....
        /*0340*/ 	.word	0x0500000f


	//   ....[171]....
        /*0344*/ 	.word	0x0500000f


	//   ....[172]....
        /*0348*/ 	.word	0x0500000f


	//   ....[173]....
        /*034c*/ 	.word	0x0500000f


	//   ....[174]....
        /*0350*/ 	.word	0x0500000f


	//   ....[175]....
        /*0354*/ 	.word	0x0500000f


	//   ....[176]....
        /*0358*/ 	.word	0x0500000f


	//   ....[177]....
        /*035c*/ 	.word	0x0500000f


	//   ....[178]....
        /*0360*/ 	.word	0x0500000f


	//   ....[179]....
        /*0364*/ 	.word	0x0500000f


	//   ....[180]....
        /*0368*/ 	.word	0x0500000f


	//----- nvinfo : EIATTR_COOP_GROUP_INSTR_OFFSETS
	.align		4
.L_497:
        /*036c*/ 	.byte	0x04, 0x28
        /*036e*/ 	.short	(.L_499 - .L_498)


	//   ....[0]....
.L_498:
        /*0370*/ 	.word	0x00000080


	//   ....[1]....
        /*0374*/ 	.word	0x00000090


	//   ....[2]....
        /*0378*/ 	.word	0x000002d0


	//   ....[3]....
        /*037c*/ 	.word	0x00000430


	//   ....[4]....
        /*0380*/ 	.word	0x00000550


	//   ....[5]....
        /*0384*/ 	.word	0x000006b0


	//   ....[6]....
        /*0388*/ 	.word	0x00001610


	//   ....[7]....
        /*038c*/ 	.word	0x00001dc0


	//   ....[8]....
        /*0390*/ 	.word	0x00001f70


	//   ....[9]....
        /*0394*/ 	.word	0x00002750


	//   ....[10]....
        /*0398*/ 	.word	0x000027b0


	//   ....[11]....
        /*039c*/ 	.word	0x00002f10


	//   ....[12]....
        /*03a0*/ 	.word	0x00002f70


	//   ....[13]....
        /*03a4*/ 	.word	0x00004120


	//   ....[14]....
        /*03a8*/ 	.word	0x00004280


	//   ....[15]....
        /*03ac*/ 	.word	0x000049c0


	//   ....[16]....
        /*03b0*/ 	.word	0x00004aa0


	//   ....[17]....
        /*03b4*/ 	.word	0x000051a0


	//   ....[18]....
        /*03b8*/ 	.word	0x00005220


	//   ....[19]....
        /*03bc*/ 	.word	0x000070a0


	//   ....[20]....
        /*03c0*/ 	.word	0x00007110


	//   ....[21]....
        /*03c4*/ 	.word	0x000075a0


	//   ....[22]....
        /*03c8*/ 	.word	0x000076f0


	//   ....[23]....
        /*03cc*/ 	.word	0x00008a90


	//   ....[24]....
        /*03d0*/ 	.word	0x00008b10


	//   ....[25]....
        /*03d4*/ 	.word	0x00008b80


	//   ....[26]....
        /*03d8*/ 	.word	0x00008bb0


	//   ....[27]....
        /*03dc*/ 	.word	0x0000a5a0


	//   ....[28]....
        /*03e0*/ 	.word	0x0000a5d0


	//   ....[29]....
        /*03e4*/ 	.word	0x0000a650


	//   ....[30]....
        /*03e8*/ 	.word	0x0000a680


	//   ....[31]....
        /*03ec*/ 	.word	0x0000acd0


	//   ....[32]....
        /*03f0*/ 	.word	0x0000ad10


	//   ....[33]....
        /*03f4*/ 	.word	0x0000ae50


	//   ....[34]....
        /*03f8*/ 	.word	0x0000ae70


	//   ....[35]....
        /*03fc*/ 	.word	0x0000afb0


	//   ....[36]....
        /*0400*/ 	.word	0x0000afd0


	//   ....[37]....
        /*0404*/ 	.word	0x0000b120


	//   ....[38]....
        /*0408*/ 	.word	0x0000b140


	//   ....[39]....
        /*040c*/ 	.word	0x0000b860


	//   ....[40]....
        /*0410*/ 	.word	0x0000b880


	//   ....[41]....
        /*0414*/ 	.word	0x0000b9c0


	//   ....[42]....
        /*0418*/ 	.word	0x0000b9e0


	//   ....[43]....
        /*041c*/ 	.word	0x0000bb20


	//   ....[44]....
        /*0420*/ 	.word	0x0000bb40


	//   ....[45]....
        /*0424*/ 	.word	0x0000bc90


	//   ....[46]....
        /*0428*/ 	.word	0x0000bcb0


	//   ....[47]....
        /*042c*/ 	.word	0x0000bec0


	//   ....[48]....
        /*0430*/ 	.word	0x0000d270


	//   ....[49]....
        /*0434*/ 	.word	0x0000d290


	//   ....[50]....
        /*0438*/ 	.word	0x0000d2a0


	//   ....[51]....
        /*043c*/ 	.word	0x0000d2e0


	//   ....[52]....
        /*0440*/ 	.word	0x0000d330


	//   ....[53]....
        /*0444*/ 	.word	0x0000d350


	//   ....[54]....
        /*0448*/ 	.word	0x0000d3a0


	//   ....[55]....
        /*044c*/ 	.word	0x0000d3c0


	//   ....[56]....
        /*0450*/ 	.word	0x0000d410


	//   ....[57]....
        /*0454*/ 	.word	0x0000d430


	//   ....[58]....
        /*0458*/ 	.word	0x0000d460


	//   ....[59]....
        /*045c*/ 	.word	0x0000d490


	//   ....[60]....
        /*0460*/ 	.word	0x0000dad0


	//   ....[61]....
        /*0464*/ 	.word	0x0000daf0


	//   ....[62]....
        /*0468*/ 	.word	0x0000db10


	//   ....[63]....
        /*046c*/ 	.word	0x0000db70


	//   ....[64]....
        /*0470*/ 	.word	0x0000dbc0


	//   ....[65]....
        /*0474*/ 	.word	0x0000dbe0


	//   ....[66]....
        /*0478*/ 	.word	0x0000dc30


	//   ....[67]....
        /*047c*/ 	.word	0x0000dc50


	//   ....[68]....
        /*0480*/ 	.word	0x0000dca0


	//   ....[69]....
        /*0484*/ 	.word	0x0000dcc0


	//   ....[70]....
        /*0488*/ 	.word	0x0000dd10


	//   ....[71]....
        /*048c*/ 	.word	0x0000dd30


	//   ....[72]....
        /*0490*/ 	.word	0x0000dd80


	//   ....[73]....
        /*0494*/ 	.word	0x0000dda0


	//   ....[74]....
        /*0498*/ 	.word	0x0000ddd0


	//   ....[75]....
        /*049c*/ 	.word	0x0000ddf0


	//   ....[76]....
        /*04a0*/ 	.word	0x0000e220


	//   ....[77]....
        /*04a4*/ 	.word	0x0000e270


	//   ....[78]....
        /*04a8*/ 	.word	0x0000e290


	//   ....[79]....
        /*04ac*/ 	.word	0x0000e360


	//   ....[80]....
        /*04b0*/ 	.word	0x0000e370


	//   ....[81]....
        /*04b4*/ 	.word	0x0000e3a0


	//   ....[82]....
        /*04b8*/ 	.word	0x0000e430


	//   ....[83]....
        /*04bc*/ 	.word	0x0000e4d0


	//   ....[84]....
        /*04c0*/ 	.word	0x0000e4f0


	//   ....[85]....
        /*04c4*/ 	.word	0x0000e590


	//   ....[86]....
        /*04c8*/ 	.word	0x0000e5b0


	//   ....[87]....
        /*04cc*/ 	.word	0x0000e5c0


	//   ....[88]....
        /*04d0*/ 	.word	0x0000ece0


	//   ....[89]....
        /*04d4*/ 	.word	0x0000ed00


	//   ....[90]....
        /*04d8*/ 	.word	0x0000ed10


	//   ....[91]....
        /*04dc*/ 	.word	0x0000ed20


	//   ....[92]....
        /*04e0*/ 	.word	0x0000ed40


	//   ....[93]....
        /*04e4*/ 	.word	0x0000eda0


	//   ....[94]....
        /*04e8*/ 	.word	0x0000edc0


	//   ....[95]....
        /*04ec*/ 	.word	0x0000edd0


	//   ....[96]....
        /*04f0*/ 	.word	0x0000ee10


	//   ....[97]....
        /*04f4*/ 	.word	0x0000ee40


	//   ....[98]....
        /*04f8*/ 	.word	0x0000ee50


	//   ....[99]....
        /*04fc*/ 	.word	0x0000ee70


	//   ....[100]....
        /*0500*/ 	.word	0x0000f1d0


	//   ....[101]....
        /*0504*/ 	.word	0x0000f1f0


	//   ....[102]....
        /*0508*/ 	.word	0x0000f200


	//   ....[103]....
        /*050c*/ 	.word	0x0000f210


	//   ....[104]....
        /*0510*/ 	.word	0x0000f220


	//   ....[105]....
        /*0514*/ 	.word	0x0000f240


	//   ....[106]....
        /*0518*/ 	.word	0x0000f2b0


	//   ....[107]....
        /*051c*/ 	.word	0x0000f2d0


	//   ....[108]....
        /*0520*/ 	.word	0x0000f330


	//   ....[109]....
        /*0524*/ 	.word	0x0000f340


	//   ....[110]....
        /*0528*/ 	.word	0x0000f3b0


	//   ....[111]....
        /*052c*/ 	.word	0x0000f420


	//   ....[112]....
        /*0530*/ 	.word	0x0000f860


	//   ....[113]....
        /*0534*/ 	.word	0x0000fa40


	//   ....[114]....
        /*0538*/ 	.word	0x0000ffe0


	//   ....[115]....
        /*053c*/ 	.word	0x000100c0


	//   ....[116]....
        /*0540*/ 	.word	0x00010160


	//   ....[117]....
        /*0544*/ 	.word	0x000101e0


	//   ....[118]....
        /*0548*/ 	.word	0x00010290


	//   ....[119]....
        /*054c*/ 	.word	0x000102f0


	//   ....[120]....
        /*0550*/ 	.word	0x000103b0


	//   ....[121]....
        /*0554*/ 	.word	0x00010410


	//   ....[122]....
        /*0558*/ 	.word	0x000104d0


	//   ....[123]....
        /*055c*/ 	.word	0x00010530


	//   ....[124]....
        /*0560*/ 	.word	0x000105f0


	//   ....[125]....
        /*0564*/ 	.word	0x00010650


	//   ....[126]....
        /*0568*/ 	.word	0x000106f0


	//   ....[127]....
        /*056c*/ 	.word	0x00010790


	//   ....[128]....
        /*0570*/ 	.word	0x00010800


	//   ....[129]....
        /*0574*/ 	.word	0x00010880


	//   ....[130]....
        /*0578*/ 	.word	0x00010920


	//   ....[131]....
        /*057c*/ 	.word	0x00010980


	//   ....[132]....
        /*0580*/ 	.word	0x00010a40


	//   ....[133]....
        /*0584*/ 	.word	0x00010aa0


	//   ....[134]....
        /*0588*/ 	.word	0x00010b60


	//   ....[135]....
        /*058c*/ 	.word	0x00010bc0


	//   ....[136]....
        /*0590*/ 	.word	0x00010c80


	//   ....[137]....
        /*0594*/ 	.word	0x00010ce0


	//   ....[138]....
        /*0598*/ 	.word	0x00010da0


	//   ....[139]....
        /*059c*/ 	.word	0x00010e00


	//   ....[140]....
        /*05a0*/ 	.word	0x00010ec0


	//   ....[141]....
        /*05a4*/ 	.word	0x00010f20


	//   ....[142]....
        /*05a8*/ 	.word	0x00010fc0


	//   ....[143]....
        /*05ac*/ 	.word	0x000110f0


	//   ....[144]....
        /*05b0*/ 	.word	0x000111c0


	//   ....[145]....
        /*05b4*/ 	.word	0x00011250


	//   ....[146]....
        /*05b8*/ 	.word	0x00011380


	//   ....[147]....
        /*05bc*/ 	.word	0x000113e0


	//   ....[148]....
        /*05c0*/ 	.word	0x000114f0


	//   ....[149]....
        /*05c4*/ 	.word	0x00011550


	//   ....[150]....
        /*05c8*/ 	.word	0x00011660


	//   ....[151]....
        /*05cc*/ 	.word	0x000116c0


	//   ....[152]....
        /*05d0*/ 	.word	0x000117d0


	//   ....[153]....
        /*05d4*/ 	.word	0x00011830


	//   ....[154]....
        /*05d8*/ 	.word	0x000118f0


	//   ....[155]....
        /*05dc*/ 	.word	0x00011a50


	//   ....[156]....
        /*05e0*/ 	.word	0x00011af0


	//   ....[157]....
        /*05e4*/ 	.word	0x00011b50


	//   ....[158]....
        /*05e8*/ 	.word	0x00011bf0


	//   ....[159]....
        /*05ec*/ 	.word	0x00011c50


	//   ....[160]....
        /*05f0*/ 	.word	0x00011d00


	//   ....[161]....
        /*05f4*/ 	.word	0x00011d60


	//   ....[162]....
        /*05f8*/ 	.word	0x00011e00


	//   ....[163]....
        /*05fc*/ 	.word	0x00011e60


	//   ....[164]....
        /*0600*/ 	.word	0x00011f00


	//   ....[165]....
        /*0604*/ 	.word	0x00011f60


	//   ....[166]....
        /*0608*/ 	.word	0x00012000


	//   ....[167]....
        /*060c*/ 	.word	0x000120e0


	//   ....[168]....
        /*0610*/ 	.word	0x00012180


	//   ....[169]....
        /*0614*/ 	.word	0x000121e0


	//   ....[170]....
        /*0618*/ 	.word	0x000122b0


	//   ....[171]....
        /*061c*/ 	.word	0x00012310


	//   ....[172]....
        /*0620*/ 	.word	0x000123e0


	//   ....[173]....
        /*0624*/ 	.word	0x00012440


	//   ....[174]....
        /*0628*/ 	.word	0x00012510


	//   ....[175]....
        /*062c*/ 	.word	0x00012570


	//   ....[176]....
        /*0630*/ 	.word	0x00012640


	//   ....[177]....
        /*0634*/ 	.word	0x000126a0


	//   ....[178]....
        /*0638*/ 	.word	0x00012770


	//   ....[179]....
        /*063c*/ 	.word	0x00012800


	//   ....[180]....
        /*0640*/ 	.word	0x00012920


	//----- nvinfo : EIATTR_REG_RECONFIG
	.align		4
.L_499:
        /*0644*/ 	.byte	0x01, 0x54
	.zero		2


	//----- nvinfo : EIATTR_SYSCALL_OFFSETS
	.align		4
        /*0648*/ 	.byte	0x04, 0x46
        /*064a*/ 	.short	(.L_501 - .L_500)


	//   ....[0]....
.L_500:
        /*064c*/ 	.word	0x000017f0


	//   ....[1]....
        /*0650*/ 	.word	0x0000ca10


	//   ....[2]....
        /*0654*/ 	.word	0x0000cb60


	//   ....[3]....
        /*0658*/ 	.word	0x0000cc50


	//   ....[4]....
        /*065c*/ 	.word	0x0000d770


	//----- nvinfo : EIATTR_MBARRIER_INSTR_OFFSETS
	.align		4
.L_501:
        /*0660*/ 	.byte	0x04, 0x39
        /*0662*/ 	.short	(.L_503 - .L_502)


	//   ....[0]....
.L_502:
        /*0664*/ 	.word	0x00000180
        /*0668*/ 	.word	0x000000ff
        /*066c*/ 	.word	0x00022800
        /*0670*/ 	.short	0x0100
        /*0672*/ 	.byte	0x08
	.zero		1


	//   ....[1]....
        /*0674*/ 	.word	0x00000190
        /*0678*/ 	.word	0x000000ff
        /*067c*/ 	.word	0x00022820
        /*0680*/ 	.short	0x0100
        /*0682*/ 	.byte	0x08
	.zero		1


	//   ....[2]....
        /*0684*/ 	.word	0x00000280
        /*0688*/ 	.word	0x000000ff
        /*068c*/ 	.word	0x00022830
        /*0690*/ 	.short	0x0100
        /*0692*/ 	.byte	0x08
	.zero		1


	//   ....[3]....
        /*0694*/ 	.word	0x00000290
        /*0698*/ 	.word	0x000000ff
        /*069c*/ 	.word	0x00022840
        /*06a0*/ 	.short	0x0100
        /*06a2*/ 	.byte	0x08
	.zero		1


	//   ....[4]....
        /*06a4*/ 	.word	0x000002a0
        /*06a8*/ 	.word	0x000000ff
        /*06ac*/ 	.word	0x00022838
        /*06b0*/ 	.short	0x0100
        /*06b2*/ 	.byte	0x08
	.zero		1


	//   ....[5]....
        /*06b4*/ 	.word	0x000002b0
        /*06b8*/ 	.word	0x000000ff
        /*06bc*/ 	.word	0x00022848
        /*06c0*/ 	.short	0x0100
        /*06c2*/ 	.byte	0x08
	.zero		1


	//   ....[6]....
        /*06c4*/ 	.word	0x000003e0
        /*06c8*/ 	.word	0x000000ff
        /*06cc*/ 	.word	0x00022850
        /*06d0*/ 	.short	0x0100
        /*06d2*/ 	.byte	0x08
	.zero		1


	//   ....[7]....
        /*06d4*/ 	.word	0x000003f0
        /*06d8*/ 	.word	0x000000ff
        /*06dc*/ 	.word	0x00022860
        /*06e0*/ 	.short	0x0100
        /*06e2*/ 	.byte	0x08
	.zero		1


	//   ....[8]....
        /*06e4*/ 	.word	0x00000400
        /*06e8*/ 	.word	0x000000ff
        /*06ec*/ 	.word	0x00022858
        /*06f0*/ 	.short	0x0100
        /*06f2*/ 	.byte	0x08
	.zero		1


	//   ....[9]....
        /*06f4*/ 	.word	0x00000410
        /*06f8*/ 	.word	0x000000ff
        /*06fc*/ 	.word	0x00022868
        /*0700*/ 	.short	0x0100
        /*0702*/ 	.byte	0x08
	.zero		1


	//   ....[10]....
        /*0704*/ 	.word	0x00000500
        /*0708*/ 	.word	0x000000ff
        /*070c*/ 	.word	0x00022870
        /*0710*/ 	.short	0x0100
        /*0712*/ 	.byte	0x06
	.zero		1


	//   ....[11]....
        /*0714*/ 	.word	0x00000510
        /*0718*/ 	.word	0x000000ff
        /*071c*/ 	.word	0x00022880
        /*0720*/ 	.short	0x0100
        /*0722*/ 	.byte	0x06
	.zero		1


	//   ....[12]....
        /*0724*/ 	.word	0x00000520
        /*0728*/ 	.word	0x000000ff
        /*072c*/ 	.word	0x00022878
        /*0730*/ 	.short	0x0100
        /*0732*/ 	.byte	0x06
	.zero		1


	//   ....[13]....
        /*0734*/ 	.word	0x00000530
        /*0738*/ 	.word	0x000000ff
        /*073c*/ 	.word	0x00022888
        /*0740*/ 	.short	0x0100
        /*0742*/ 	.byte	0x06
	.zero		1


	//   ....[14]....
        /*0744*/ 	.word	0x00000660
        /*0748*/ 	.word	0x000000ff
        /*074c*/ 	.word	0x00022890
        /*0750*/ 	.short	0x0100
        /*0752*/ 	.byte	0x08
	.zero		1


	//   ....[15]....
        /*0754*/ 	.word	0x00000670
        /*0758*/ 	.word	0x000000ff
        /*075c*/ 	.word	0x000228a0
        /*0760*/ 	.short	0x0100
        /*0762*/ 	.byte	0x08
	.zero		1


	//   ....[16]....
        /*0764*/ 	.word	0x00000680
        /*0768*/ 	.word	0x000000ff
        /*076c*/ 	.word	0x00022898
        /*0770*/ 	.short	0x0100
        /*0772*/ 	.byte	0x08
	.zero		1


	//   ....[17]....
        /*0774*/ 	.word	0x00000690
        /*0778*/ 	.word	0x000000ff
        /*077c*/ 	.word	0x000228a8
        /*0780*/ 	.short	0x0100
        /*0782*/ 	.byte	0x08
	.zero		1


	//   ....[18]....
        /*0784*/ 	.word	0x000007d0
        /*0788*/ 	.word	0x000000ff
        /*078c*/ 	.word	0x000228b0
        /*0790*/ 	.short	0x0100
        /*0792*/ 	.byte	0x08
	.zero		1


	//   ....[19]....
        /*0794*/ 	.word	0x000007e0
        /*0798*/ 	.word	0x000000ff
        /*079c*/ 	.word	0x000228c0
        /*07a0*/ 	.short	0x0100
        /*07a2*/ 	.byte	0x08
	.zero		1


	//   ....[20]....
        /*07a4*/ 	.word	0x000007f0
        /*07a8*/ 	.word	0x000000ff
        /*07ac*/ 	.word	0x000228b8
        /*07b0*/ 	.short	0x0100
        /*07b2*/ 	.byte	0x08
	.zero		1


	//   ....[21]....
        /*07b4*/ 	.word	0x00000800
        /*07b8*/ 	.word	0x000000ff
        /*07bc*/ 	.word	0x000228c8
        /*07c0*/ 	.short	0x0100
        /*07c2*/ 	.byte	0x08
	.zero		1


	//   ....[22]....
        /*07c4*/ 	.word	0x00001860
        /*07c8*/ 	.word	0x000000ff
        /*07cc*/ 	.word	0x00022800
        /*07d0*/ 	.short	0x010a
        /*07d2*/ 	.byte	0x2f
	.zero		1


	//   ....[23]....
        /*07d4*/ 	.word	0x00001930
        /*07d8*/ 	.word	0x000000ff
        /*07dc*/ 	.word	0x00022830
        /*07e0*/ 	.short	0x010a
        /*07e2*/ 	.byte	0x16
	.zero		1


	//   ....[24]....
        /*07e4*/ 	.word	0x00001970
        /*07e8*/ 	.word	0x000000ff
        /*07ec*/ 	.word	0x00022830
        /*07f0*/ 	.short	0x010a
        /*07f2*/ 	.byte	0x16
	.zero		1


	//   ....[25]....
        /*07f4*/ 	.word	0x000022a0
        /*07f8*/ 	.word	0x000000ff
        /*07fc*/ 	.word	0x00000000
        /*0800*/ 	.short	0x0101
        /*0802*/ 	.byte	0x06
	.zero		1


	//   ....[26]....
        /*0804*/ 	.word	0x000037d0
        /*0808*/ 	.word	0x000000ff
        /*080c*/ 	.word	0x00022850
        /*0810*/ 	.short	0x010a
        /*0812*/ 	.byte	0x16
	.zero		1


	//   ....[27]....
        /*0814*/ 	.word	0x00003810
        /*0818*/ 	.word	0x000000ff
        /*081c*/ 	.word	0x00022850
        /*0820*/ 	.short	0x010a
        /*0822*/ 	.byte	0x16
	.zero		1


	//   ....[28]....
        /*0824*/ 	.word	0x00003bd0
        /*0828*/ 	.word	0x000000ff
        /*082c*/ 	.word	0x00000000
        /*0830*/ 	.short	0x0101
        /*0832*/ 	.byte	0x16
	.zero		1


	//   ....[29]....
        /*0834*/ 	.word	0x00003d50
        /*0838*/ 	.word	0x000000ff
        /*083c*/ 	.word	0x00022830
        /*0840*/ 	.short	0x010a
        /*0842*/ 	.byte	0x1a
	.zero		1


	//   ....[30]....
        /*0844*/ 	.word	0x00003d90
        /*0848*/ 	.word	0x000000ff
        /*084c*/ 	.word	0x00022830
        /*0850*/ 	.short	0x010a
        /*0852*/ 	.byte	0x1a
	.zero		1


	//   ....[31]....
        /*0854*/ 	.word	0x00004460
        /*0858*/ 	.word	0x000000ff
        /*085c*/ 	.word	0x00000000
        /*0860*/ 	.short	0x0101
        /*0862*/ 	.byte	0x06
	.zero		1


	//   ....[32]....
        /*0864*/ 	.word	0x000063b0
        /*0868*/ 	.word	0x000000ff
        /*086c*/ 	.word	0x00022850
        /*0870*/ 	.short	0x010a
        /*0872*/ 	.byte	0x1a
	.zero		1


	//   ....[33]....
        /*0874*/ 	.word	0x00006400
        /*0878*/ 	.word	0x000000ff
        /*087c*/ 	.word	0x00022850
        /*0880*/ 	.short	0x010a
        /*0882*/ 	.byte	0x1a
	.zero		1


	//   ....[34]....
        /*0884*/ 	.word	0x00006700
        /*0888*/ 	.word	0x000000ff
        /*088c*/ 	.word	0x00000000
        /*0890*/ 	.short	0x0101
        /*0892*/ 	.byte	0x1a
	.zero		1


	//   ....[35]....
        /*0894*/ 	.word	0x00006850
        /*0898*/ 	.word	0x000000ff
        /*089c*/ 	.word	0x00022830
        /*08a0*/ 	.short	0x010a
        /*08a2*/ 	.byte	0x19
	.zero		1


	//   ....[36]....
        /*08a4*/ 	.word	0x00006890
        /*08a8*/ 	.word	0x000000ff
        /*08ac*/ 	.word	0x00022830
        /*08b0*/ 	.short	0x010a
        /*08b2*/ 	.byte	0x19
	.zero		1


	//   ....[37]....
        /*08b4*/ 	.word	0x00006e00
        /*08b8*/ 	.word	0x000000ff
        /*08bc*/ 	.word	0x00000000
        /*08c0*/ 	.short	0x0101
        /*08c2*/ 	.byte	0x06
	.zero		1


	//   ....[38]....
        /*08c4*/ 	.word	0x00008730
        /*08c8*/ 	.word	0x000000ff
        /*08cc*/ 	.word	0x00022850
        /*08d0*/ 	.short	0x010a
        /*08d2*/ 	.byte	0x19
	.zero		1


	//   ....[39]....
        /*08d4*/ 	.word	0x00008780
        /*08d8*/ 	.word	0x000000ff
        /*08dc*/ 	.word	0x00022850
        /*08e0*/ 	.short	0x010a
        /*08e2*/ 	.byte	0x19
	.zero		1


	//   ....[40]....
        /*08e4*/ 	.word	0x00008a70
        /*08e8*/ 	.word	0x000000ff
        /*08ec*/ 	.word	0x00000000
        /*08f0*/ 	.short	0x0101
        /*08f2*/ 	.byte	0x19
	.zero		1


	//   ....[41]....
        /*08f4*/ 	.word	0x0000acf0
        /*08f8*/ 	.word	0x000000ff
        /*08fc*/ 	.word	0x00000000
        /*0900*/ 	.short	0x0101
        /*0902*/ 	.byte	0x05
	.zero		1


	//   ....[42]....
        /*0904*/ 	.word	0x0000d050
        /*0908*/ 	.word	0x00000016
        /*090c*/ 	.word	0x00022840
        /*0910*/ 	.short	0x010a
        /*0912*/ 	.byte	0x3f
	.zero		1


	//   ....[43]....
        /*0914*/ 	.word	0x0000d550
        /*0918*/ 	.word	0x00000016
        /*091c*/ 	.word	0x00022830
        /*0920*/ 	.short	0x0107
        /*0922*/ 	.byte	0x3f
	.zero		1


	//   ....[44]....
        /*0924*/ 	.word	0x0000d620
        /*0928*/ 	.word	0x00000016
        /*092c*/ 	.word	0x00022830
        /*0930*/ 	.short	0x0101
        /*0932*/ 	.byte	0x3f
	.zero		1


	//   ....[45]....
        /*0934*/ 	.word	0x0000deb0
        /*0938*/ 	.word	0x00000010
        /*093c*/ 	.word	0x00022800
        /*0940*/ 	.short	0x0107
        /*0942*/ 	.byte	0x3f
	.zero		1


	//   ....[46]....
        /*0944*/ 	.word	0x0000dfa0
        /*0948*/ 	.word	0x00000010
        /*094c*/ 	.word	0x00022800
        /*0950*/ 	.short	0x0101
        /*0952*/ 	.byte	0x3f
	.zero		1


	//   ....[47]....
        /*0954*/ 	.word	0x0000dfc0
        /*0958*/ 	.word	0x00000010
        /*095c*/ 	.word	0x00022820
        /*0960*/ 	.short	0x010a
        /*0962*/ 	.byte	0x3f
	.zero		1


	//   ....[48]....
        /*0964*/ 	.word	0x0000e050
        /*0968*/ 	.word	0x00000016
        /*096c*/ 	.word	0x00022860
        /*0970*/ 	.short	0x010a
        /*0972*/ 	.byte	0x3f
	.zero		1


	//   ....[49]....
        /*0974*/ 	.word	0x0000e740
        /*0978*/ 	.word	0x00000016
        /*097c*/ 	.word	0x00022850
        /*0980*/ 	.short	0x0107
        /*0982*/ 	.byte	0x3f
	.zero		1


	//   ....[50]....
        /*0984*/ 	.word	0x0000e810
        /*0988*/ 	.word	0x00000016
        /*098c*/ 	.word	0x00022850
        /*0990*/ 	.short	0x0101
        /*0992*/ 	.byte	0x3f
	.zero		1


	//   ....[51]....
        /*0994*/ 	.word	0x0000eb40
        /*0998*/ 	.word	0x0000000a
        /*099c*/ 	.word	0x00022840
        /*09a0*/ 	.short	0x010a
        /*09a2*/ 	.byte	0x3f
	.zero		1


	//   ....[52]....
        /*09a4*/ 	.word	0x0000ef10
        /*09a8*/ 	.word	0x0000000a
        /*09ac*/ 	.word	0x00022830
        /*09b0*/ 	.short	0x0107
        /*09b2*/ 	.byte	0x3f
	.zero		1


	//   ....[53]....
        /*09b4*/ 	.word	0x0000efd0
        /*09b8*/ 	.word	0x0000000a
        /*09bc*/ 	.word	0x00022830
        /*09c0*/ 	.short	0x0101
        /*09c2*/ 	.byte	0x3f
	.zero		1


	//   ....[54]....
        /*09c4*/ 	.word	0x0000f000
        /*09c8*/ 	.word	0x0000000a
        /*09cc*/ 	.word	0x00022860
        /*09d0*/ 	.short	0x010a
        /*09d2*/ 	.byte	0x3f
	.zero		1


	//   ....[55]....
        /*09d4*/ 	.word	0x0000f520
        /*09d8*/ 	.word	0x0000000a
        /*09dc*/ 	.word	0x00022850
        /*09e0*/ 	.short	0x0107
        /*09e2*/ 	.byte	0x3f
	.zero		1


	//   ....[56]....
        /*09e4*/ 	.word	0x0000f5e0
        /*09e8*/ 	.word	0x0000000a
        /*09ec*/ 	.word	0x00022850
        /*09f0*/ 	.short	0x0101
        /*09f2*/ 	.byte	0x3f
	.zero		1


	//   ....[57]....
        /*09f4*/ 	.word	0x0000f9c0
        /*09f8*/ 	.word	0x00000005
        /*09fc*/ 	.word	0x00022820
        /*0a00*/ 	.short	0x010a
        /*0a02*/ 	.byte	0x3f
	.zero		1


	//   ....[58]....
        /*0a04*/ 	.word	0x0000fb40
        /*0a08*/ 	.word	0x00000003
        /*0a0c*/ 	.word	0x00022840
        /*0a10*/ 	.short	0x010a
        /*0a12*/ 	.byte	0x3f
	.zero		1


	//   ....[59]....
        /*0a14*/ 	.word	0x0000fbe0
        /*0a18*/ 	.word	0x00000005
        /*0a1c*/ 	.word	0x00022840
        /*0a20*/ 	.short	0x010a
        /*0a22*/ 	.byte	0x3f
	.zero		1


	//   ....[60]....
        /*0a24*/ 	.word	0x0000fc20
        /*0a28*/ 	.word	0x00000003
        /*0a2c*/ 	.word	0x00022860
        /*0a30*/ 	.short	0x010a
        /*0a32*/ 	.byte	0x3f
	.zero		1


	//   ....[61]....
        /*0a34*/ 	.word	0x0000fc60
        /*0a38*/ 	.word	0x00000005
        /*0a3c*/ 	.word	0x00022860
        /*0a40*/ 	.short	0x010a
        /*0a42*/ 	.byte	0x3f
	.zero		1


	//   ....[62]....
        /*0a44*/ 	.word	0x0000fcd0
        /*0a48*/ 	.word	0x00000003
        /*0a4c*/ 	.word	0x00022800
        /*0a50*/ 	.short	0x010a
        /*0a52*/ 	.byte	0x3f
	.zero		1


	//   ....[63]....
        /*0a54*/ 	.word	0x0000fd30
        /*0a58*/ 	.word	0x00000003
        /*0a5c*/ 	.word	0x00022830
        /*0a60*/ 	.short	0x010a
        /*0a62*/ 	.byte	0x3f
	.zero		1


	//   ....[64]....
        /*0a64*/ 	.word	0x0000fd90
        /*0a68*/ 	.word	0x00000009
        /*0a6c*/ 	.word	0x00022850
        /*0a70*/ 	.short	0x010a
        /*0a72*/ 	.byte	0x3f
	.zero		1


	//   ....[65]....
        /*0a74*/ 	.word	0x0000fdf0
        /*0a78*/ 	.word	0x00000000
        /*0a7c*/ 	.word	0x00022830
        /*0a80*/ 	.short	0x010a
        /*0a82*/ 	.byte	0x3f
	.zero		1


	//   ....[66]....
        /*0a84*/ 	.word	0x0000fe50
        /*0a88*/ 	.word	0x0000000a
        /*0a8c*/ 	.word	0x00022850
        /*0a90*/ 	.short	0x010a
        /*0a92*/ 	.byte	0x3f
	.zero		1


	//   ....[67]....
        /*0a94*/ 	.word	0x0000feb0
        /*0a98*/ 	.word	0x00000000
        /*0a9c*/ 	.word	0x00022830
        /*0aa0*/ 	.short	0x010a
        /*0aa2*/ 	.byte	0x3f
	.zero		1


	//   ....[68]....
        /*0aa4*/ 	.word	0x0000ff10
        /*0aa8*/ 	.word	0x0000000a
        /*0aac*/ 	.word	0x00022850
        /*0ab0*/ 	.short	0x010a
        /*0ab2*/ 	.byte	0x3f
	.zero		1


	//   ....[69]....
        /*0ab4*/ 	.word	0x00010010
        /*0ab8*/ 	.word	0x00000016
        /*0abc*/ 	.word	0x00022840
        /*0ac0*/ 	.short	0x010a
        /*0ac2*/ 	.byte	0x3f
	.zero		1


	//   ....[70]....
        /*0ac4*/ 	.word	0x00010ff0
        /*0ac8*/ 	.word	0x00000010
        /*0acc*/ 	.word	0x00022820
        /*0ad0*/ 	.short	0x010a
        /*0ad2*/ 	.byte	0x3f
	.zero		1


	//   ....[71]....
        /*0ad4*/ 	.word	0x00011040
        /*0ad8*/ 	.word	0x00000016
        /*0adc*/ 	.word	0x00022860
        /*0ae0*/ 	.short	0x010a
        /*0ae2*/ 	.byte	0x3f
	.zero		1


	//   ....[72]....
        /*0ae4*/ 	.word	0x000119a0
        /*0ae8*/ 	.word	0x0000000a
        /*0aec*/ 	.word	0x00022840
        /*0af0*/ 	.short	0x010a
        /*0af2*/ 	.byte	0x3f
	.zero		1


	//   ....[73]....
        /*0af4*/ 	.word	0x00012030
        /*0af8*/ 	.word	0x0000000a
        /*0afc*/ 	.word	0x00022860
        /*0b00*/ 	.short	0x010a
        /*0b02*/ 	.byte	0x3f
	.zero		1


	//   ....[74]....
        /*0b04*/ 	.word	0x00012840
        /*0b08*/ 	.word	0x00000005
        /*0b0c*/ 	.word	0x00022820
        /*0b10*/ 	.short	0x010a
        /*0b12*/ 	.byte	0x3f
	.zero		1


	//   ....[75]....
        /*0b14*/ 	.word	0x000129e0
        /*0b18*/ 	.word	0x00000003
        /*0b1c*/ 	.word	0x00022840
        /*0b20*/ 	.short	0x010a
        /*0b22*/ 	.byte	0x3f
	.zero		1


	//   ....[76]....
        /*0b24*/ 	.word	0x00012a30
        /*0b28*/ 	.word	0x00000005
        /*0b2c*/ 	.word	0x00022840
        /*0b30*/ 	.short	0x010a
        /*0b32*/ 	.byte	0x3f
	.zero		1


	//   ....[77]....
        /*0b34*/ 	.word	0x00012a80
        /*0b38*/ 	.word	0x00000003
        /*0b3c*/ 	.word	0x00022860
        /*0b40*/ 	.short	0x010a
        /*0b42*/ 	.byte	0x3f
	.zero		1


	//----- nvinfo : EIATTR_NUM_MBARRIERS
	.align		4
.L_503:
        /*0b44*/ 	.byte	0x03, 0x38
        /*0b46*/ 	.short	0x0016


	//----- nvinfo : EIATTR_EXIT_INSTR_OFFSETS
	.align		4
        /*0b48*/ 	.byte	0x04, 0x1c
        /*0b4a*/ 	.short	(.L_505 - .L_504)


	//   ....[0]....
.L_504:
        /*0b4c*/ 	.word	0x00000970


	//   ....[1]....
        /*0b50*/ 	.word	0x0000be30


	//   ....[2]....
        /*0b54*/ 	.word	0x0000fcb0


	//----- nvinfo : EIATTR_MAX_THREADS
	.align		4
.L_505:
        /*0b58*/ 	.byte	0x04, 0x05
        /*0b5a*/ 	.short	(.L_507 - .L_506)
.L_506:
        /*0b5c*/ 	.word	0x00000180
        /*0b60*/ 	.word	0x00000001
        /*0b64*/ 	.word	0x00000001


	//----- nvinfo : EIATTR_CRS_STACK_SIZE
	.align		4
.L_507:
        /*0b68*/ 	.byte	0x04, 0x1e
        /*0b6a*/ 	.short	(.L_509 - .L_508)
.L_508:
        /*0b6c*/ 	.word	0x00000000


	//----- nvinfo : EIATTR_CBANK_PARAM_SIZE
	.align		4
.L_509:
        /*0b70*/ 	.byte	0x03, 0x19
        /*0b72*/ 	.short	0x0af0


	//----- nvinfo : EIATTR_PARAM_CBANK
	.align		4
        /*0b74*/ 	.byte	0x04, 0x0a
        /*0b76*/ 	.short	(.L_511 - .L_510)
	.align		4
.L_510:
        /*0b78*/ 	.word	index@(.nv.constant0._ZN7cutlass13device_kernelIN5flash11enable_sm90INS1_16FlashAttnFwdSm90INS1_25CollectiveMainloopFwdSm90ILi2EN4cute5tupleIJNS5_1CILi1EEES8_S8_EEENS6_IJNS7_ILi128EEENS7_ILi96EEENS7_ILi64EEEEEELi256ENS_6half_tEfNS_4arch4Sm90ELb1ELb0ELb1ELb0ELb1ELb0ELb0ELb1ELb0ELb1ELb0ELb0EEENS1_21CollectiveEpilogueFwdINS6_IJSA_NS7_ILi256EEESB_EEES9_SE_SG_Li256ELb0ELb1ELb0ELb0EEENS1_30DynamicPersistentTileSchedulerILi256ELi128ELb0ELb1ELb1EEEEEEEEEvNT_6ParamsE)
        /*0b7c*/ 	.short	0x0210
        /*0b7e*/ 	.short	0x0af0


	//----- nvinfo : EIATTR_SW_WAR
	.align		4
.L_511:
        /*0b80*/ 	.byte	0x04, 0x36
        /*0b82*/ 	.short	(.L_513 - .L_512)
.L_512:
        /*0b84*/ 	.word	0x00000008
.L_513:


//--------------------- .nv.info._ZN7cutlass13device_kernelIN5flash11enable_sm90INS1_16FlashAttnFwdSm90INS1_25CollectiveMainloopFwdSm90ILi2EN4cute5tupleIJNS5_1CILi1EEES8_S8_EEENS6_IJNS7_ILi128EEENS7_ILi96EEENS7_ILi64EEEEEELi256ENS_6half_tEfNS_4arch4Sm90ELb1ELb0ELb1ELb0ELb1ELb0ELb1ELb1ELb0ELb1ELb0ELb0EEENS1_21CollectiveEpilogueFwdINS6_IJSA_NS7_ILi256EEESB_EEES9_SE_SG_Li256ELb0ELb1ELb0ELb0EEENS1_30DynamicPersistentTileSchedulerILi256ELi128ELb0ELb1ELb1EEEEEEEEEvNT_6ParamsE --------------------------
	.section	.nv.info._ZN7cutlass13device_kernelIN5flash11enable_sm90INS1_16FlashAttnFwdSm90INS1_25CollectiveMainloopFwdSm90ILi2EN4cute5tupleIJNS5_1CILi1EEES8_S8_EEENS6_IJNS7_ILi128EEENS7_ILi96EEENS7_ILi64EEEEEELi256ENS_6half_tEfNS_4arch4Sm90ELb1ELb0ELb1ELb0ELb1ELb0ELb1ELb1ELb0ELb1ELb0ELb0EEENS1_21CollectiveEpilogueFwdINS6_IJSA_NS7_ILi256EEESB_EEES9_SE_SG_Li256ELb0ELb1ELb0ELb0EEENS1_30DynamicPersistentTileSchedulerILi256ELi128ELb0ELb1ELb1EEEEEEEEEvNT_6ParamsE,"",@"SHT_CUDA_INFO"
	.sectionflags	@""
	.align	4


	//----- nvinfo : EIATTR_CUDA_API_VERSION
	.align		4
        /*0000*/ 	.byte	0x04, 0x37
        /*0002*/ 	.short	(.L_515 - .L_514)
.L_514:
        /*0004*/ 	.word	0x00000082


	//----- nvinfo : EIATTR_KPARAM_INFO
	.align		4
.L_515:
        /*0008*/ 	.byte	0x04, 0x17
        /*000a*/ 	.short	(.L_517 - .L_516)
.L_516:
        /*000c*/ 	.word	0x00000000
        /*0010*/ 	.short	0x0000
        /*0012*/ 	.short	0x0070
        /*0014*/ 	.byte	0x00, 0xf0, 0x01, 0x2e


	//----- nvinfo : EIATTR_SPARSE_MMA_MASK
	.align		4
.L_517:
        /*0018*/ 	.byte	0x03, 0x50
        /*001a*/ 	.short	0x0000


	//----- nvinfo : EIATTR_MAXREG_COUNT
	.align		4
        /*001c*/ 	.byte	0x03, 0x1b
        /*001e*/ 	.short	0x00a8


	//----- nvinfo : EIATTR_NUM_BARRIERS
	.align		4
        /*0020*/ 	.byte	0x02, 0x4c
        /*0022*/ 	.byte	0x10
	.zero		1


	//----- nvinfo : EIATTR_EXTERNS
	.align		4
        /*0024*/ 	.byte	0x04, 0x0f
        /*0026*/ 	.short	(.L_519 - .L_518)


	//   ....[0]....
	.align		4
.L_518:
        /*0028*/ 	.word	index@(__assertfail)


	//----- nvinfo : EIATTR_ANNOTATIONS
	.align		4
.L_519:
        /*002c*/ 	.byte	0x04, 0x55
        /*002e*/ 	.short	(.L_521 - .L_520)


	//   ....[0]....
.L_520:
        /*0030*/ 	.word	0x00000001
        /*0034*/ 	.byte	0xc0, 0x08, 0x00, 0x00, 0x01, 0x00, 0x00, 0x00, 0xc0, 0x09, 0x00, 0x00, 0x01, 0x00, 0x00, 0x00
        /*0044*/ 	.byte	0x50, 0xd5, 0x00, 0x00, 0x01, 0x00, 0x00, 0x00, 0xf0, 0xd5, 0x00, 0x00, 0x01, 0x00, 0x00, 0x00
        /*0054*/ 	.byte	0xe0, 0xd9, 0x00, 0x00, 0x01, 0x00, 0x00, 0x00, 0x10, 0xda, 0x00, 0x00, 0x01, 0x00, 0x00, 0x00
        /*0064*/ 	.byte	0x90, 0xe8, 0x00, 0x00, 0x01, 0x00, 0x00, 0x00, 0x50, 0x04, 0x01, 0x00, 0x01, 0x00, 0x00, 0x00
        /*0074*/ 	.byte	0x70, 0x04, 0x01, 0x00, 0x01, 0x00, 0x00, 0x00, 0xa0, 0x05, 0x01, 0x00, 0x01, 0x00, 0x00, 0x00
        /*0084*/ 	.byte	0x10, 0x07, 0x01, 0x00, 0x01, 0x00, 0x00, 0x00, 0x10, 0x1e, 0x01, 0x00, 0x01, 0x00, 0x00, 0x00
        /*0094*/ 	.byte	0xb0, 0x1f, 0x01, 0x00, 0x01, 0x00, 0x00, 0x00, 0x90, 0x43, 0x01, 0x00


	//----- nvinfo : EIATTR_MERCURY_ISA_VERSION
	.align		4
.L_521:
        /*00a0*/ 	.byte	0x03, 0x5f
        /*00a2*/ 	.short	0x0101


	//----- nvinfo : EIATTR_INT_WARP_WIDE_INSTR_OFFSETS
	.align		4
        /*00a4*/ 	.byte	0x04, 0x31
        /*00a6*/ 	.short	(.L_523 - .L_522)


	//   ....[0]....
.L_522:
        /*00a8*/ 	.word	0x000000c0


	//   ....[1]....
        /*00ac*/ 	.word	0x000000d0


	//   ....[2]....
        /*00b0*/ 	.word	0x000000e0


	//   ....[3]....
        /*00b4*/ 	.word	0x00000180


	//   ....[4]....
        /*00b8*/ 	.word	0x0000dfd0


	//   ....[5]....
        /*00bc*/ 	.word	0x0000e060


	//   ....[6]....
        /*00c0*/ 	.word	0x00011ba0


	//   ....[7]....
        /*00c4*/ 	.word	0x00011c30


	//----- nvinfo : EIATTR_COOP_GROUP_MASK_REGIDS
	.align		4
.L_523:
        /*00c8*/ 	.byte	0x04, 0x29
        /*00ca*/ 	.short	(.L_525 - .L_524)


	//   ....[0]....
.L_524:
        /*00cc*/ 	.word	0xffffffff


	//   ....[1]....
        /*00d0*/ 	.word	0xffffffff


	//   ....[2]....
        /*00d4*/ 	.word	0xffffffff


	//   ....[3]....
        /*00d8*/ 	.word	0xffffffff


	//   ....[4]....
        /*00dc*/ 	.word	0xffffffff


	//   ....[5]....
        /*00e0*/ 	.word	0xffffffff


	//   ....[6]....
        /*00e4*/ 	.word	0xffffffff


	//   ....[7]....
        /*00e8*/ 	.word	0xffffffff


	//   ....[8]....
        /*00ec*/ 	.word	0xffffffff


	//   ....[9]....
        /*00f0*/ 	.word	0xffffffff


	//   ....[10]....
        /*00f4*/ 	.word	0xffffffff


	//   ....[11]....
        /*00f8*/ 	.word	0xffffffff


	//   ....[12]....
        /*00fc*/ 	.word	0xffffffff


	//   ....[13]....
        /*0100*/ 	.word	0xffffffff


	//   ....[14]....
        /*0104*/ 	.word	0xffffffff


	//   ....[15]....
        /*0108*/ 	.word	0xffffffff


	//   ....[16]....
        /*010c*/ 	.word	0xffffffff


	//   ....[17]....
        /*0110*/ 	.word	0xffffffff


	//   ....[18]....
        /*0114*/ 	.word	0xffffffff


	//   ....[19]....
        /*0118*/ 	.word	0xffffffff


	//   ....[20]....
        /*011c*/ 	.word	0xffffffff


	//   ....[21]....
        /*0120*/ 	.word	0xffffffff


	//   ....[22]....
        /*0124*/ 	.word	0xffffffff


	//   ....[23]....
        /*0128*/ 	.word	0xffffffff


	//   ....[24]....
        /*012c*/ 	.word	0xffffffff


	//   ....[25]....
        /*0130*/ 	.word	0xffffffff


	//   ....[26]....
        /*0134*/ 	.word	0xffffffff


	//   ....[27]....
        /*0138*/ 	.word	0xffffffff


	//   ....[28]....
        /*013c*/ 	.word	0xffffffff


	//   ....[29]....
        /*0140*/ 	.word	0xffffffff


	//   ....[30]....
        /*0144*/ 	.word	0xffffffff


	//   ....[31]....
        /*0148*/ 	.word	0xffffffff


	//   ....[32]....
        /*014c*/ 	.word	0xffffffff


	//   ....[33]....
        /*0150*/ 	.word	0xffffffff


	//   ....[34]....
        /*0154*/ 	.word	0xffffffff


	//   ....[35]....
        /*0158*/ 	.word	0xffffffff


	//   ....[36]....
        /*015c*/ 	.word	0xffffffff


	//   ....[37]....
        /*0160*/ 	.word	0xffffffff


	//   ....[38]....
        /*0164*/ 	.word	0xffffffff


	//   ....[39]....
        /*0168*/ 	.word	0xffffffff


	//   ....[40]....
        /*016c*/ 	.word	0xffffffff


	//   ....[41]....
        /*0170*/ 	.word	0xffffffff


	//   ....[42]....
        /*0174*/ 	.word	0xffffffff


	//   ....[43]....
        /*0178*/ 	.word	0xffffffff


	//   ....[44]....
        /*017c*/ 	.word	0xffffffff


	//   ....[45]....
        /*0180*/ 	.word	0xffffffff


	//   ....[46]....
        /*0184*/ 	.word	0xffffffff


	//   ....[47]....
        /*0188*/ 	.word	0xffffffff


	//   ....[48]....
        /*018c*/ 	.word	0xffffffff


	//   ....[49]....
        /*0190*/ 	.word	0xffffffff


	//   ....[50]....
        /*0194*/ 	.word	0xffffffff


	//   ....[51]....
        /*0198*/ 	.word	0xffffffff


	//   ....[52]....
        /*019c*/ 	.word	0xffffffff


	//   ....[53]....
        /*01a0*/ 	.word	0xffffffff


	//   ....[54]....
        /*01a4*/ 	.word	0xffffffff


	//   ....[55]....
        /*01a8*/ 	.word	0xffffffff


	//   ....[56]....
        /*01ac*/ 	.word	0xffffffff


	//   ....[57]....
        /*01b0*/ 	.word	0xffffffff


	//   ....[58]....
        /*01b4*/ 	.word	0xffffffff


	//   ....[59]....
        /*01b8*/ 	.word	0xffffffff


	//   ....[60]....
        /*01bc*/ 	.word	0xffffffff


	//   ....[61]....
        /*01c0*/ 	.word	0xffffffff


	//   ....[62]....
        /*01c4*/ 	.word	0xffffffff


	//   ....[63]....
        /*01c8*/ 	.word	0xffffffff


	//   ....[64]....
        /*01cc*/ 	.word	0xffffffff


	//   ....[65]....
        /*01d0*/ 	.word	0xffffffff


	//   ....[66]....
        /*01d4*/ 	.word	0xffffffff


	//   ....[67]....
        /*01d8*/ 	.word	0xffffffff


	//   ....[68]....
        /*01dc*/ 	.word	0xffffffff


	//   ....[69]....
        /*01e0*/ 	.word	0xffffffff


	//   ....[70]....
        /*01e4*/ 	.word	0xffffffff


	//   ....[71]....
        /*01e8*/ 	.word	0xffffffff


	//   ....[72]....
        /*01ec*/ 	.word	0xffffffff


	//   ....[73]....
        /*01f0*/ 	.word	0xffffffff


	//   ....[74]....
        /*01f4*/ 	.word	0xffffffff


	//   ....[75]....
        /*01f8*/ 	.word	0xffffffff


	//   ....[76]....
        /*01fc*/ 	.word	0xffffffff


	//   ....[77]....
        /*0200*/ 	.word	0xffffffff


	//   ....[78]....
        /*0204*/ 	.word	0xffffffff


	//   ....[79]....
        /*0208*/ 	.word	0xffffffff


	//   ....[80]....
        /*020c*/ 	.word	0xffffffff


	//   ....[81]....
        /*0210*/ 	.word	0xffffffff


	//   ....[82]....
        /*0214*/ 	.word	0xffffffff


	//   ....[83]....
        /*0218*/ 	.word	0xffffffff


	//   ....[84]....
        /*021c*/ 	.word	0xffffffff


	//   ....[85]....
        /*0220*/ 	.word	0xffffffff


	//   ....[86]....
        /*0224*/ 	.word	0xffffffff


	//   ....[87]....
        /*0228*/ 	.word	0xffffffff


	//   ....[88]....
        /*022c*/ 	.word	0xffffffff


	//   ....[89]....
        /*0230*/ 	.word	0xffffffff


	//   ....[90]....
        /*0234*/ 	.word	0xffffffff


	//   ....[91]....
        /*0238*/ 	.word	0xffffffff


	//   ....[92]....
        /*023c*/ 	.word	0xffffffff


	//   ....[93]....
        /*0240*/ 	.word	0xffffffff


	//   ....[94]....
        /*0244*/ 	.word	0xffffffff


	//   ....[95]....
        /*0248*/ 	.word	0xffffffff


	//   ....[96]....
        /*024c*/ 	.word	0xffffffff


	//   ....[97]....
        /*0250*/ 	.word	0xffffffff


	//   ....[98]....
        /*0254*/ 	.word	0xffffffff


	//   ....[99]....
        /*0258*/ 	.word	0xffffffff


	//   ....[100]....
        /*025c*/ 	.word	0xffffffff


	//   ....[101]....
        /*0260*/ 	.word	0xffffffff


	//   ....[102]....
        /*0264*/ 	.word	0xffffffff


	//   ....[103]....
        /*0268*/ 	.word	0xffffffff


	//   ....[104]....
        /*026c*/ 	.word	0xffffffff


	//   ....[105]....
        /*0270*/ 	.word	0xffffffff


	//   ....[106]....
        /*0274*/ 	.word	0xffffffff


	//   ....[107]....
        /*0278*/ 	.word	0xffffffff


	//   ....[108]....
        /*027c*/ 	.word	0xffffffff


	//   ....[109]....
        /*0280*/ 	.word	0xffffffff


	//   ....[110]....
        /*0284*/ 	.word	0xffffffff


	//   ....[111]....
        /*0288*/ 	.word	0xffffffff


	//   ....[112]....
        /*028c*/ 	.word	0xffffffff


	//   ....[113]....
        /*0290*/ 	.word	0xffffffff


	//   ....[114]....
        /*0294*/ 	.word	0xffffffff


	//   ....[115]....
        /*0298*/ 	.word	0xffffffff


	//   ....[116]....
        /*029c*/ 	.word	0xffffffff


	//   ....[117]....
        /*02a0*/ 	.word	0xffffffff


	//   ....[118]....
        /*02a4*/ 	.word	0xffffffff


	//   ....[119]....
        /*02a8*/ 	.word	0xffffffff


	//   ....[120]....
        /*02ac*/ 	.word	0xffffffff


	//   ....[121]....
        /*02b0*/ 	.word	0xffffffff


	//   ....[122]....
        /*02b4*/ 	.word	0xffffffff


	//   ....[123]....
        /*02b8*/ 	.word	0xffffffff


	//   ....[124]....
        /*02bc*/ 	.word	0xffffffff


	//   ....[125]....
        /*02c0*/ 	.word	0xffffffff


	//   ....[126]....
        /*02c4*/ 	.word	0xffffffff


	//   ....[127]....
        /*02c8*/ 	.word	0xffffffff


	//   ....[128]....
        /*02cc*/ 	.word	0xffffffff


	//   ....[129]....
        /*02d0*/ 	.word	0xffffffff


	//   ....[130]....
        /*02d4*/ 	.word	0x0500000f


	//   ....[131]....
        /*02d8*/ 	.word	0x0500000f


	//   ....[132]....
        /*02dc*/ 	.word	0x0500000f


	//   ....[133]....
        /*02e0*/ 	.word	0x0500000f


	//   ....[134]....
        /*02e4*/ 	.word	0x0500000f


	//   ....[135]....
        /*02e8*/ 	.word	0x0500000f


	//   ....[136]....
        /*02ec*/ 	.word	0x0500000f


	//   ....[137]....
        /*02f0*/ 	.word	0x0500000f


	//   ....[138]....
        /*02f4*/ 	.word	0x0500000f


	//   ....[139]....
        /*02f8*/ 	.word	0x0500000f


	//   ....[140]....
        /*02fc*/ 	.word	0x0500000f


	//   ....[141]....
        /*0300*/ 	.word	0x0500000f


	//   ....[142]....
        /*0304*/ 	.word	0x0500000f


	//   ....[143]....
        /*0308*/ 	.word	0x0500000f


	//   ....[144]....
        /*030c*/ 	.word	0x0500000f


	//   ....[145]....
        /*0310*/ 	.word	0x0500000f


	//   ....[146]....
        /*0314*/ 	.word	0x0500000f


	//   ....[147]....
        /*0318*/ 	.word	0x0500000f


	//   ....[148]....
        /*031c*/ 	.word	0x0500000f


	//   ....[149]....
        /*0320*/ 	.word	0x0500000f


	//   ....[150]....
        /*0324*/ 	.word	0x0500000f


	//   ....[151]....
        /*0328*/ 	.word	0x0500000f


	//   ....[152]....
        /*032c*/ 	.word	0x0500000f


	//   ....[153]....
        /*0330*/ 	.word	0x0500000f


	//   ....[154]....
        /*0334*/ 	.word	0x0500000f


	//   ....[155]....
        /*0338*/ 	.word	0x0500000f


	//   ....[156]....
        /*033c*/ 	.word	0x0500000f


	//   ....[157]....
        /*0340*/ 	.word	0x0500000f


	//   ....[158]....
        /*0344*/ 	.word	0x0500000f


	//   ....[159]....
        /*0348*/ 	.word	0x0500000f


	//   ....[160]....
        /*034c*/ 	.word	0x0500000f


	//   ....[161]....
        /*0350*/ 	.word	0x0500000f


	//   ....[162]....
        /*0354*/ 	.word	0x0500000f


	//   ....[163]....
        /*0358*/ 	.word	0x0500000f


	//   ....[164]....
        /*035c*/ 	.word	0x0500000f


	//   ....[165]....
        /*0360*/ 	.word	0x0500000f


	//   ....[166]....
        /*0364*/ 	.word	0x0500000f


	//   ....[167]....
        /*0368*/ 	.word	0x0500000f


	//   ....[168]....
        /*036c*/ 	.word	0x0500000f


	//   ....[169]....
        /*0370*/ 	.word	0x0500000f


	//   ....[170]....
        /*0374*/ 	.word	0x0500000f


	//   ....[171]....
        /*0378*/ 	.word	0x0500000f


	//   ....[172]....
        /*037c*/ 	.word	0x0500000f


	//   ....[173]....
        /*0380*/ 	.word	0x0500000f


	//   ....[174]....
        /*0384*/ 	.word	0x0500000f


	//   ....[175]....
        /*0388*/ 	.word	0x0500000f


	//   ....[176]....
        /*038c*/ 	.word	0x0500000f


	//   ....[177]....
        /*0390*/ 	.word	0x0500000f


	//   ....[178]....
        /*0394*/ 	.word	0x0500000f


	//   ....[179]....
        /*0398*/ 	.word	0x0500000f


	//   ....[180]....
        /*039c*/ 	.word	0x0500000f


	//   ....[181]....
        /*03a0*/ 	.word	0x0500000f


	//   ....[182]....
        /*03a4*/ 	.word	0x0500000f


	//   ....[183]....
        /*03a8*/ 	.word	0x0500000f


	//   ....[184]....
        /*03ac*/ 	.word	0x0500000f


	//   ....[185]....
        /*03b0*/ 	.word	0x0500000f


	//   ....[186]....
        /*03b4*/ 	.word	0x0500000f


	//   ....[187]....
        /*03b8*/ 	.word	0x0500000f


	//   ....[188]....
        /*03bc*/ 	.word	0x0500000f


	//   ....[189]....
        /*03c0*/ 	.word	0x0500000f


	//   ....[190]....
        /*03c4*/ 	.word	0x0500000f


	//   ....[191]....
        /*03c8*/ 	.word	0x0500000f


	//   ....[192]....
        /*03cc*/ 	.word	0x0500000f


	//   ....[193]....
        /*03d0*/ 	.word	0x0500000f


	//   ....[194]....
        /*03d4*/ 	.word	0x0500000f


	//   ....[195]....
        /*03d8*/ 	.word	0x0500000f


	//   ....[196]....
        /*03dc*/ 	.word	0x0500000f


	//   ....[197]....
        /*03e0*/ 	.word	0x0500000f


	//   ....[198]....
        /*03e4*/ 	.word	0x0500000f


	//   ....[199]....
        /*03e8*/ 	.word	0x0500000f


	//   ....[200]....
        /*03ec*/ 	.word	0x0500000f


	//   ....[201]....
        /*03f0*/ 	.word	0x0500000f


	//   ....[202]....
        /*03f4*/ 	.word	0x0500000f


	//   ....[203]....
        /*03f8*/ 	.word	0x0500000f


	//   ....[204]....
        /*03fc*/ 	.word	0x0500000f


	//   ....[205]....
        /*0400*/ 	.word	0x0500000f


	//   ....[206]....
        /*0404*/ 	.word	0x0500000f


	//   ....[207]....
        /*0408*/ 	.word	0x0500000f


	//   ....[208]....
        /*040c*/ 	.word	0x0500000f


	//   ....[209]....
        /*0410*/ 	.word	0x0500000f


	//   ....[210]....
        /*0414*/ 	.word	0x0500000f


	//   ....[211]....
        /*0418*/ 	.word	0x0500000f


	//   ....[212]....
        /*041c*/ 	.word	0x0500000f


	//----- nvinfo : EIATTR_COOP_GROUP_INSTR_OFFSETS
	.align		4
.L_525:
        /*0420*/ 	.byte	0x04, 0x28
        /*0422*/ 	.short	(.L_527 - .L_526)


	//   ....[0]....
.L_526:
        /*0424*/ 	.word	0x00000080


	//   ....[1]....
        /*0428*/ 	.word	0x00000090


	//   ....[2]....
        /*042c*/ 	.word	0x000002f0


	//   ....[3]....
        /*0430*/ 	.word	0x00000450


	//   ....[4]....
        /*0434*/ 	.word	0x00000570


	//   ....[5]....
        /*0438*/ 	.word	0x000006d0


	//   ....[6]....
        /*043c*/ 	.word	0x00001670


	//   ....[7]....
        /*0440*/ 	.word	0x00002a60


	//   ....[8]....
        /*0444*/ 	.word	0x00002aa0


	//   ....[9]....
        /*0448*/ 	.word	0x00003690


	//   ....[10]....
        /*044c*/ 	.word	0x00003770


	//   ....[11]....
        /*0450*/ 	.word	0x000037a0


	//   ....[12]....
        /*0454*/ 	.word	0x00003800


	//   ....[13]....
        /*0458*/ 	.word	0x000052e0


	//   ....[14]....
        /*045c*/ 	.word	0x00005320


	//   ....[15]....
        /*0460*/ 	.word	0x00005fe0


	//   ....[16]....
        /*0464*/ 	.word	0x00006060


	//   ....[17]....
        /*0468*/ 	.word	0x00006080


	//   ....[18]....
        /*046c*/ 	.word	0x000060a0


	//   ....[19]....
        /*0470*/ 	.word	0x000089e0


	//   ....[20]....
        /*0474*/ 	.word	0x00008a80


	//   ....[21]....
        /*0478*/ 	.word	0x00008ab0


	//   ....[22]....
        /*047c*/ 	.word	0x00008be0


	//   ....[23]....
        /*0480*/ 	.word	0x0000a060


	//   ....[24]....
        /*0484*/ 	.word	0x0000a0e0


	//   ....[25]....
        /*0488*/ 	.word	0x0000a150


	//   ....[26]....
        /*048c*/ 	.word	0x0000a170


	//   ....[27]....
        /*0490*/ 	.word	0x0000bc90


	//   ....[28]....
        /*0494*/ 	.word	0x0000bcc0


	//   ....[29]....
        /*0498*/ 	.word	0x0000bcf0


	//   ....[30]....
        /*049c*/ 	.word	0x0000bd50


	//   ....[31]....
        /*04a0*/ 	.word	0x0000c2d0


	//   ....[32]....
        /*04a4*/ 	.word	0x0000c310


	//   ....[33]....
        /*04a8*/ 	.word	0x0000c460


	//   ....[34]....
        /*04ac*/ 	.word	0x0000c480


	//   ....[35]....
        /*04b0*/ 	.word	0x0000c5c0


	//   ....[36]....
        /*04b4*/ 	.word	0x0000c5e0


	//   ....[37]....
        /*04b8*/ 	.word	0x0000c730


	//   ....[38]....
        /*04bc*/ 	.word	0x0000c750


	//   ....[39]....
        /*04c0*/ 	.word	0x0000cf20


	//   ....[40]....
        /*04c4*/ 	.word	0x0000cf40


	//   ....[41]....
        /*04c8*/ 	.word	0x0000d080


	//   ....[42]....
        /*04cc*/ 	.word	0x0000d0a0


	//   ....[43]....
        /*04d0*/ 	.word	0x0000d1e0


	//   ....[44]....
        /*04d4*/ 	.word	0x0000d200


	//   ....[45]....
        /*04d8*/ 	.word	0x0000d350


	//   ....[46]....
        /*04dc*/ 	.word	0x0000d370


	//   ....[47]....
        /*04e0*/ 	.word	0x0000d580


	//   ....[48]....
        /*04e4*/ 	.word	0x0000ea30


	//   ....[49]....
        /*04e8*/ 	.word	0x0000ea50


	//   ....[50]....
        /*04ec*/ 	.word	0x0000ea60


	//   ....[51]....
        /*04f0*/ 	.word	0x0000eaa0


	//   ....[52]....
        /*04f4*/ 	.word	0x0000eaf0


	//   ....[53]....
        /*04f8*/ 	.word	0x0000eb10


	//   ....[54]....
        /*04fc*/ 	.word	0x0000eb60


	//   ....[55]....
        /*0500*/ 	.word	0x0000eb80


	//   ....[56]....
        /*0504*/ 	.word	0x0000ebd0


	//   ....[57]....
        /*0508*/ 	.word	0x0000ebf0


	//   ....[58]....
        /*050c*/ 	.word	0x0000ec20


	//   ....[59]....
        /*0510*/ 	.word	0x0000ec50


	//   ....[60]....
        /*0514*/ 	.word	0x0000f2b0


	//   ....[61]....
        /*0518*/ 	.word	0x0000f2d0


	//   ....[62]....
        /*051c*/ 	.word	0x0000f310


	//   ....[63]....
        /*0520*/ 	.word	0x0000f320


	//   ....[64]....
        /*0524*/ 	.word	0x0000f340


	//   ....[65]....
        /*0528*/ 	.word	0x0000f360


	//   ....[66]....
        /*052c*/ 	.word	0x0000f380


	//   ....[67]....
        /*0530*/ 	.word	0x0000f3a0


	//   ....[68]....
        /*0534*/ 	.word	0x0000f3d0


	//   ....[69]....
        /*0538*/ 	.word	0x0000f400


	//   ....[70]....
        /*053c*/ 	.word	0x0000f440


	//   ....[71]....
        /*0540*/ 	.word	0x0000f4a0


	//   ....[72]....
        /*0544*/ 	.word	0x0000f5c0


	//   ....[73]....
        /*0548*/ 	.word	0x0000f650


	//   ....[74]....
        /*054c*/ 	.word	0x0000f660


	//   ....[75]....
        /*0550*/ 	.word	0x0000f770


	//   ....[76]....
        /*0554*/ 	.word	0x0000fdf0


	//   ....[77]....
        /*0558*/ 	.word	0x0000fe20


	//   ....[78]....
        /*055c*/ 	.word	0x0000fe30


	//   ....[79]....
        /*0560*/ 	.word	0x0000fe70


	//   ....[80]....
        /*0564*/ 	.word	0x0000ff20


	//   ....[81]....
        /*0568*/ 	.word	0x0000ff40


	//   ....[82]....
        /*056c*/ 	.word	0x00010010


	//   ....[83]....
        /*0570*/ 	.word	0x00010030


	//   ....[84]....
        /*0574*/ 	.word	0x000100c0


	//   ....[85]....
        /*0578*/ 	.word	0x000100e0


	//   ....[86]....
        /*057c*/ 	.word	0x00010170


	//   ....[87]....
        /*0580*/ 	.word	0x00010190


	//   ....[88]....
        /*0584*/ 	.word	0x00010220


	//   ....[89]....
        /*0588*/ 	.word	0x00010240


	//   ....[90]....
        /*058c*/ 	.word	0x000102d0


	//   ....[91]....
        /*0590*/ 	.word	0x00010320


	//   ....[92]....
        /*0594*/ 	.word	0x00010750


	//   ....[93]....
        /*0598*/ 	.word	0x000107a0


	//   ....[94]....
        /*059c*/ 	.word	0x000107c0


	//   ....[95]....
        /*05a0*/ 	.word	0x00010880


	//   ....[96]....
        /*05a4*/ 	.word	0x000108a0


	//   ....[97]....
        /*05a8*/ 	.word	0x00010950


	//   ....[98]....
        /*05ac*/ 	.word	0x00010960


	//   ....[99]....
        /*05b0*/ 	.word	0x00010990


	//   ....[100]....
        /*05b4*/ 	.word	0x00010a20


	//   ....[101]....
        /*05b8*/ 	.word	0x00010ac0


	//   ....[102]....
        /*05bc*/ 	.word	0x00010ae0


	//   ....[103]....
        /*05c0*/ 	.word	0x00010af0


	//   ....[104]....
        /*05c4*/ 	.word	0x000111f0


	//   ....[105]....
        /*05c8*/ 	.word	0x00011210


	//   ....[106]....
        /*05cc*/ 	.word	0x00011220


	//   ....[107]....
        /*05d0*/ 	.word	0x00011230


	//   ....[108]....
        /*05d4*/ 	.word	0x00011250


	//   ....[109]....
        /*05d8*/ 	.word	0x000112b0


	//   ....[110]....
        /*05dc*/ 	.word	0x000112d0


	//   ....[111]....
        /*05e0*/ 	.word	0x000112e0


	//   ....[112]....
        /*05e4*/ 	.word	0x00011320


	//   ....[113]....
        /*05e8*/ 	.word	0x00011350


	//   ....[114]....
        /*05ec*/ 	.word	0x00011360


	//   ....[115]....
        /*05f0*/ 	.word	0x00011380


	//   ....[116]....
        /*05f4*/ 	.word	0x000116d0


	//   ....[117]....
        /*05f8*/ 	.word	0x000116f0


	//   ....[118]....
        /*05fc*/ 	.word	0x00011700


	//   ....[119]....
        /*0600*/ 	.word	0x00011710


	//   ....[120]....
        /*0604*/ 	.word	0x00011720


	//   ....[121]....
        /*0608*/ 	.word	0x00011740


	//   ....[122]....
        /*060c*/ 	.word	0x000117b0


	//   ....[123]....
        /*0610*/ 	.word	0x000117d0


	//   ....[124]....
        /*0614*/ 	.word	0x00011830


	//   ....[125]....
        /*0618*/ 	.word	0x00011840


	//   ....[126]....
        /*061c*/ 	.word	0x000118b0


	//   ....[127]....
        /*0620*/ 	.word	0x00011920


	//   ....[128]....
        /*0624*/ 	.word	0x00011d50


	//   ....[129]....
        /*0628*/ 	.word	0x00011f30


	//   ....[130]....
        /*062c*/ 	.word	0x00012550


	//   ....[131]....
        /*0630*/ 	.word	0x00012630


	//   ....[132]....
        /*0634*/ 	.word	0x000126d0


	//   ....[133]....
        /*0638*/ 	.word	0x00012750


	//   ....[134]....
        /*063c*/ 	.word	0x00012800


	//   ....[135]....
        /*0640*/ 	.word	0x00012860


	//   ....[136]....
        /*0644*/ 	.word	0x00012920


	//   ....[137]....
        /*0648*/ 	.word	0x00012980


	//   ....[138]....
        /*064c*/ 	.word	0x00012a40


	//   ....[139]....
        /*0650*/ 	.word	0x00012aa0


	//   ....[140]....
        /*0654*/ 	.word	0x00012b60


	//   ....[141]....
        /*0658*/ 	.word	0x00012bc0


	//   ....[142]....
        /*065c*/ 	.word	0x00012c60


	//   ....[143]....
        /*0660*/ 	.word	0x00012d10


	//   ....[144]....
        /*0664*/ 	.word	0x00012dc0


	//   ....[145]....
        /*0668*/ 	.word	0x00012e50


	//   ....[146]....
        /*066c*/ 	.word	0x00012f20


	//   ....[147]....
        /*0670*/ 	.word	0x00013040


	//   ....[148]....
        /*0674*/ 	.word	0x000130b0


	//   ....[149]....
        /*0678*/ 	.word	0x00013110


	//   ....[150]....
        /*067c*/ 	.word	0x000131f0


	//   ....[151]....
        /*0680*/ 	.word	0x00013270


	//   ....[152]....
        /*0684*/ 	.word	0x00013370


	//   ....[153]....
        /*0688*/ 	.word	0x00013470


	//   ....[154]....
        /*068c*/ 	.word	0x000134e0


	//   ....[155]....
        /*0690*/ 	.word	0x00013540


	//   ....[156]....
        /*0694*/ 	.word	0x00013610


	//   ....[157]....
        /*0698*/ 	.word	0x00013730


	//   ....[158]....
        /*069c*/ 	.word	0x00013780


	//   ....[159]....
        /*06a0*/ 	.word	0x00013810


	//   ....[160]....
        /*06a4*/ 	.word	0x000138b0


	//   ....[161]....
        /*06a8*/ 	.word	0x00013930


	//   ....[162]....
        /*06ac*/ 	.word	0x00013a00


	//   ....[163]....
        /*06b0*/ 	.word	0x00013b10


	//   ....[164]....
        /*06b4*/ 	.word	0x00013b60


	//   ....[165]....
        /*06b8*/ 	.word	0x00013bd0


	//   ....[166]....
        /*06bc*/ 	.word	0x00013cc0


	//   ....[167]....
        /*06c0*/ 	.word	0x00013dd0


	//   ....[168]....
        /*06c4*/ 	.word	0x00013e20


	//   ....[169]....
        /*06c8*/ 	.word	0x00013ea0


	//   ....[170]....
        /*06cc*/ 	.word	0x00013f80


	//   ....[171]....
        /*06d0*/ 	.word	0x00014090


	//   ....[172]....
        /*06d4*/ 	.word	0x000140e0


	//   ....[173]....
        /*06d8*/ 	.word	0x00014150


	//   ....[174]....
        /*06dc*/ 	.word	0x00014230


	//   ....[175]....
        /*06e0*/ 	.word	0x00014360


	//   ....[176]....
        /*06e4*/ 	.word	0x00014430


	//   ....[177]....
        /*06e8*/ 	.word	0x000144c0


	//   ....[178]....
        /*06ec*/ 	.word	0x000145f0


	//   ....[179]....
        /*06f0*/ 	.word	0x00014650


	//   ....[180]....
        /*06f4*/ 	.word	0x00014760


	//   ....[181]....
        /*06f8*/ 	.word	0x000147c0


	//   ....[182]....
        /*06fc*/ 	.word	0x000148d0


	//   ....[183]....
        /*0700*/ 	.word	0x00014930


	//   ....[184]....
        /*0704*/ 	.word	0x00014a40


	//   ....[185]....
        /*0708*/ 	.word	0x00014aa0


	//   ....[186]....
        /*070c*/ 	.word	0x00014b60


	//   ....[187]....
        /*0710*/ 	.word	0x00014cc0


	//   ....[188]....
        /*0714*/ 	.word	0x00014d60


	//   ....[189]....
        /*0718*/ 	.word	0x00014dc0


	//   ....[190]....
        /*071c*/ 	.word	0x00014e60


	//   ....[191]....
        /*0720*/ 	.word	0x00014ec0


	//   ....[192]....
        /*0724*/ 	.word	0x00014f70


	//   ....[193]....
        /*0728*/ 	.word	0x00014fd0


	//   ....[194]....
        /*072c*/ 	.word	0x00015070


	//   ....[195]....
        /*0730*/ 	.word	0x000150d0


	//   ....[196]....
        /*0734*/ 	.word	0x00015170


	//   ....[197]....
        /*0738*/ 	.word	0x000151d0


	//   ....[198]....
        /*073c*/ 	.word	0x00015270


	//   ....[199]....
        /*0740*/ 	.word	0x00015350


	//   ....[200]....
        /*0744*/ 	.word	0x000153f0


	//   ....[201]....
        /*0748*/ 	.word	0x00015450


	//   ....[202]....
        /*074c*/ 	.word	0x00015520


	//   ....[203]....
        /*0750*/ 	.word	0x00015580


	//   ....[204]....
        /*0754*/ 	.word	0x00015650


	//   ....[205]....
        /*0758*/ 	.word	0x000156b0


	//   ....[206]....
        /*075c*/ 	.word	0x00015780


	//   ....[207]....
        /*0760*/ 	.word	0x000157e0


	//   ....[208]....
        /*0764*/ 	.word	0x000158b0


	//   ....[209]....
        /*0768*/ 	.word	0x00015910


	//   ....[210]....
        /*076c*/ 	.word	0x000159e0


	//   ....[211]....
        /*0770*/ 	.word	0x00015a70


	//   ....[212]....
        /*0774*/ 	.word	0x00015b90


	//----- nvinfo : EIATTR_REG_RECONFIG
	.align		4
.L_527:
        /*0778*/ 	.byte	0x01, 0x54
	.zero		2


	//----- nvinfo : EIATTR_SYSCALL_OFFSETS
	.align		4
        /*077c*/ 	.byte	0x04, 0x46
        /*077e*/ 	.short	(.L_529 - .L_528)


	//   ....[0]....
.L_528:
        /*0780*/ 	.word	0x000018d0


	//   ....[1]....
        /*0784*/ 	.word	0x0000e1c0


	//   ....[2]....
        /*0788*/ 	.word	0x0000e310


	//   ....[3]....
        /*078c*/ 	.word	0x0000e400


	//   ....[4]....
        /*0790*/ 	.word	0x0000ef30


	//   ....[5]....
        /*0794*/ 	.word	0x0000fac0


	//----- nvinfo : EIATTR_MBARRIER_INSTR_OFFSETS
	.align		4
.L_529:
        /*0798*/ 	.byte	0x04, 0x39
        /*079a*/ 	.short	(.L_531 - .L_530)


	//   ....[0]....
.L_530:
        /*079c*/ 	.word	0x00000190
        /*07a0*/ 	.word	0x000000ff
        /*07a4*/ 	.word	0x00032400
        /*07a8*/ 	.short	0x0100
        /*07aa*/ 	.byte	0x08
	.zero		1


	//   ....[1]....
        /*07ac*/ 	.word	0x000001a0
        /*07b0*/ 	.word	0x000000ff
        /*07b4*/ 	.word	0x00032410
        /*07b8*/ 	.short	0x0100
        /*07ba*/ 	.byte	0x08
	.zero		1


	//   ....[2]....
        /*07bc*/ 	.word	0x000001b0
        /*07c0*/ 	.word	0x000000ff
        /*07c4*/ 	.word	0x00032420
        /*07c8*/ 	.short	0x0100
        /*07ca*/ 	.byte	0x08
	.zero		1


	//   ....[3]....
        /*07cc*/ 	.word	0x000002a0
        /*07d0*/ 	.word	0x000000ff
        /*07d4*/ 	.word	0x00032430
        /*07d8*/ 	.short	0x0100
        /*07da*/ 	.byte	0x08
	.zero		1


	//   ....[4]....
        /*07dc*/ 	.word	0x000002b0
        /*07e0*/ 	.word	0x000000ff
        /*07e4*/ 	.word	0x00032440
        /*07e8*/ 	.short	0x0100
        /*07ea*/ 	.byte	0x08
	.zero		1


	//   ....[5]....
        /*07ec*/ 	.word	0x000002c0
        /*07f0*/ 	.word	0x000000ff
        /*07f4*/ 	.word	0x00032438
        /*07f8*/ 	.short	0x0100
        /*07fa*/ 	.byte	0x08
	.zero		1


	//   ....[6]....
        /*07fc*/ 	.word	0x000002d0
        /*0800*/ 	.word	0x000000ff
        /*0804*/ 	.word	0x00032448
        /*0808*/ 	.short	0x0100
        /*080a*/ 	.byte	0x08
	.zero		1


	//   ....[7]....
        /*080c*/ 	.word	0x00000400
        /*0810*/ 	.word	0x000000ff
        /*0814*/ 	.word	0x00032450
        /*0818*/ 	.short	0x0100
        /*081a*/ 	.byte	0x08
	.zero		1


	//   ....[8]....
        /*081c*/ 	.word	0x00000410
        /*0820*/ 	.word	0x000000ff
        /*0824*/ 	.word	0x00032460
        /*0828*/ 	.short	0x0100
        /*082a*/ 	.byte	0x08
	.zero		1


	//   ....[9]....
        /*082c*/ 	.word	0x00000420
        /*0830*/ 	.word	0x000000ff
        /*0834*/ 	.word	0x00032458
        /*0838*/ 	.short	0x0100
        /*083a*/ 	.byte	0x08
	.zero		1


	//   ....[10]....
        /*083c*/ 	.word	0x00000430
        /*0840*/ 	.word	0x000000ff
        /*0844*/ 	.word	0x00032468
        /*0848*/ 	.short	0x0100
        /*084a*/ 	.byte	0x08
	.zero		1


	//   ....[11]....
        /*084c*/ 	.word	0x00000520
        /*0850*/ 	.word	0x000000ff
        /*0854*/ 	.word	0x00032470
        /*0858*/ 	.short	0x0100
        /*085a*/ 	.byte	0x06
	.zero		1


	//   ....[12]....
        /*085c*/ 	.word	0x00000530
        /*0860*/ 	.word	0x000000ff
        /*0864*/ 	.word	0x00032480
        /*0868*/ 	.short	0x0100
        /*086a*/ 	.byte	0x06
	.zero		1


	//   ....[13]....
        /*086c*/ 	.word	0x00000540
        /*0870*/ 	.word	0x000000ff
        /*0874*/ 	.word	0x00032478
        /*0878*/ 	.short	0x0100
        /*087a*/ 	.byte	0x06
	.zero		1


	//   ....[14]....
        /*087c*/ 	.word	0x00000550
        /*0880*/ 	.word	0x000000ff
        /*0884*/ 	.word	0x00032488
        /*0888*/ 	.short	0x0100
        /*088a*/ 	.byte	0x06
	.zero		1


	//   ....[15]....
        /*088c*/ 	.word	0x00000680
        /*0890*/ 	.word	0x000000ff
        /*0894*/ 	.word	0x00032490
        /*0898*/ 	.short	0x0100
        /*089a*/ 	.byte	0x08
	.zero		1


	//   ....[16]....
        /*089c*/ 	.word	0x00000690
        /*08a0*/ 	.word	0x000000ff
        /*08a4*/ 	.word	0x000324a0
        /*08a8*/ 	.short	0x0100
        /*08aa*/ 	.byte	0x08
	.zero		1


	//   ....[17]....
        /*08ac*/ 	.word	0x000006a0
        /*08b0*/ 	.word	0x000000ff
        /*08b4*/ 	.word	0x00032498
        /*08b8*/ 	.short	0x0100
        /*08ba*/ 	.byte	0x08
	.zero		1


	//   ....[18]....
        /*08bc*/ 	.word	0x000006b0
        /*08c0*/ 	.word	0x000000ff
        /*08c4*/ 	.word	0x000324a8
        /*08c8*/ 	.short	0x0100
        /*08ca*/ 	.byte	0x08
	.zero		1


	//   ....[19]....
        /*08cc*/ 	.word	0x000007f0
        /*08d0*/ 	.word	0x000000ff
        /*08d4*/ 	.word	0x000324b0
        /*08d8*/ 	.short	0x0100
        /*08da*/ 	.byte	0x08
	.zero		1


	//   ....[20]....
        /*08dc*/ 	.word	0x00000800
        /*08e0*/ 	.word	0x000000ff
        /*08e4*/ 	.word	0x000324c0
        /*08e8*/ 	.short	0x0100
        /*08ea*/ 	.byte	0x08
	.zero		1


	//   ....[21]....
        /*08ec*/ 	.word	0x00000810
        /*08f0*/ 	.word	0x000000ff
        /*08f4*/ 	.word	0x000324b8
        /*08f8*/ 	.short	0x0100
        /*08fa*/ 	.byte	0x08
	.zero		1


	//   ....[22]....
        /*08fc*/ 	.word	0x00000820
        /*0900*/ 	.word	0x000000ff
        /*0904*/ 	.word	0x000324c8
        /*0908*/ 	.short	0x0100
        /*090a*/ 	.byte	0x08
	.zero		1


	//   ....[23]....
        /*090c*/ 	.word	0x00001930
        /*0910*/ 	.word	0x000000ff
        /*0914*/ 	.word	0x00032400
        /*0918*/ 	.short	0x010a
        /*091a*/ 	.byte	0x28
	.zero		1


	//   ....[24]....
        /*091c*/ 	.word	0x00001a10
        /*0920*/ 	.word	0x000000ff
        /*0924*/ 	.word	0x00032430
        /*0928*/ 	.short	0x010a
        /*092a*/ 	.byte	0x06
	.zero		1


	//   ....[25]....
        /*092c*/ 	.word	0x00001a50
        /*0930*/ 	.word	0x000000ff
        /*0934*/ 	.word	0x00032430
        /*0938*/ 	.short	0x010a
        /*093a*/ 	.byte	0x06
	.zero		1


	//   ....[26]....
        /*093c*/ 	.word	0x00001d50
        /*0940*/ 	.word	0x000000ff
        /*0944*/ 	.word	0x00032410
        /*0948*/ 	.short	0x010a
        /*094a*/ 	.byte	0x28
	.zero		1


	//   ....[27]....
        /*094c*/ 	.word	0x00001d90
        /*0950*/ 	.word	0x000000ff
        /*0954*/ 	.word	0x00032450
        /*0958*/ 	.short	0x010a
        /*095a*/ 	.byte	0x06
	.zero		1


	//   ....[28]....
        /*095c*/ 	.word	0x00001dd0
        /*0960*/ 	.word	0x000000ff
        /*0964*/ 	.word	0x00032450
        /*0968*/ 	.short	0x010a
        /*096a*/ 	.byte	0x06
	.zero		1


	//   ....[29]....
        /*096c*/ 	.word	0x00002c30
        /*0970*/ 	.word	0x000000ff
        /*0974*/ 	.word	0x00000000
        /*0978*/ 	.short	0x0101
        /*097a*/ 	.byte	0x0a
	.zero		1


	//   ....[30]....
        /*097c*/ 	.word	0x00004510
        /*0980*/ 	.word	0x000000ff
        /*0984*/ 	.word	0x00000000
        /*0988*/ 	.short	0x0101
        /*098a*/ 	.byte	0x06
	.zero		1


	//   ....[31]....
        /*098c*/ 	.word	0x000046b0
        /*0990*/ 	.word	0x000000ff
        /*0994*/ 	.word	0x00032430
        /*0998*/ 	.short	0x010a
        /*099a*/ 	.byte	0x04
	.zero		1


	//   ....[32]....
        /*099c*/ 	.word	0x000046f0
        /*09a0*/ 	.word	0x000000ff
        /*09a4*/ 	.word	0x00032430
        /*09a8*/ 	.short	0x010a
        /*09aa*/ 	.byte	0x04
	.zero		1


	//   ....[33]....
        /*09ac*/ 	.word	0x00004910
        /*09b0*/ 	.word	0x000000ff
        /*09b4*/ 	.word	0x00032450
        /*09b8*/ 	.short	0x010a
        /*09ba*/ 	.byte	0x04
	.zero		1


	//   ....[34]....
        /*09bc*/ 	.word	0x00004950
        /*09c0*/ 	.word	0x000000ff
        /*09c4*/ 	.word	0x00032450
        /*09c8*/ 	.short	0x010a
        /*09ca*/ 	.byte	0x04
	.zero		1


	//   ....[35]....
        /*09cc*/ 	.word	0x00005550
        /*09d0*/ 	.word	0x000000ff
        /*09d4*/ 	.word	0x00000000
        /*09d8*/ 	.short	0x0101
        /*09da*/ 	.byte	0x0a
	.zero		1


	//   ....[36]....
        /*09dc*/ 	.word	0x000076b0
        /*09e0*/ 	.word	0x000000ff
        /*09e4*/ 	.word	0x00000000
        /*09e8*/ 	.short	0x0101
        /*09ea*/ 	.byte	0x04
	.zero		1


	//   ....[37]....
        /*09ec*/ 	.word	0x000077e0
        /*09f0*/ 	.word	0x000000ff
        /*09f4*/ 	.word	0x00032430
        /*09f8*/ 	.short	0x010a
        /*09fa*/ 	.byte	0x04
	.zero		1


	//   ....[38]....
        /*09fc*/ 	.word	0x00007820
        /*0a00*/ 	.word	0x000000ff
        /*0a04*/ 	.word	0x00032430
        /*0a08*/ 	.short	0x010a
        /*0a0a*/ 	.byte	0x04
	.zero		1


	//   ....[39]....
        /*0a0c*/ 	.word	0x00007a40
        /*0a10*/ 	.word	0x000000ff
        /*0a14*/ 	.word	0x00032450
        /*0a18*/ 	.short	0x010a
        /*0a1a*/ 	.byte	0x04
	.zero		1


	//   ....[40]....
        /*0a1c*/ 	.word	0x00007a80
        /*0a20*/ 	.word	0x000000ff
        /*0a24*/ 	.word	0x00032450
        /*0a28*/ 	.short	0x010a
        /*0a2a*/ 	.byte	0x04
	.zero		1


	//   ....[41]....
        /*0a2c*/ 	.word	0x00008490
        /*0a30*/ 	.word	0x000000ff
        /*0a34*/ 	.word	0x00000000
        /*0a38*/ 	.short	0x0101
        /*0a3a*/ 	.byte	0x0b
	.zero		1


	//   ....[42]....
        /*0a3c*/ 	.word	0x0000a040
        /*0a40*/ 	.word	0x000000ff
        /*0a44*/ 	.word	0x00000000
        /*0a48*/ 	.short	0x0101
        /*0a4a*/ 	.byte	0x04
	.zero		1


	//   ....[43]....
        /*0a4c*/ 	.word	0x0000c320
        /*0a50*/ 	.word	0x000000bd
        /*0a54*/ 	.word	0x00000000
        /*0a58*/ 	.short	0x0101
        /*0a5a*/ 	.byte	0x3f
	.zero		1


	//   ....[44]....
        /*0a5c*/ 	.word	0x0000e800
        /*0a60*/ 	.word	0x00000018
        /*0a64*/ 	.word	0x00032440
        /*0a68*/ 	.short	0x010a
        /*0a6a*/ 	.byte	0x3f
	.zero		1


	//   ....[45]....
        /*0a6c*/ 	.word	0x0000ed10
        /*0a70*/ 	.word	0x00000018
        /*0a74*/ 	.word	0x00032430
        /*0a78*/ 	.short	0x0107
        /*0a7a*/ 	.byte	0x3f
	.zero		1


	//   ....[46]....
        /*0a7c*/ 	.word	0x0000edc0
        /*0a80*/ 	.word	0x00000018
        /*0a84*/ 	.word	0x00032430
        /*0a88*/ 	.short	0x0101
        /*0a8a*/ 	.byte	0x3f
	.zero		1


	//   ....[47]....
        /*0a8c*/ 	.word	0x0000f900
        /*0a90*/ 	.word	0x00000011
        /*0a94*/ 	.word	0x00032400
        /*0a98*/ 	.short	0x0107
        /*0a9a*/ 	.byte	0x3f
	.zero		1


	//   ....[48]....
        /*0a9c*/ 	.word	0x0000f990
        /*0aa0*/ 	.word	0x00000011
        /*0aa4*/ 	.word	0x00032400
        /*0aa8*/ 	.short	0x0101
        /*0aaa*/ 	.byte	0x3f
	.zero		1


	//   ....[49]....
        /*0aac*/ 	.word	0x000103e0
        /*0ab0*/ 	.word	0x00000011
        /*0ab4*/ 	.word	0x00032410
        /*0ab8*/ 	.short	0x0107
        /*0aba*/ 	.byte	0x3f
	.zero		1


	//   ....[50]....
        /*0abc*/ 	.word	0x000104d0
        /*0ac0*/ 	.word	0x00000011
        /*0ac4*/ 	.word	0x00032410
        /*0ac8*/ 	.short	0x0101
        /*0aca*/ 	.byte	0x3f
	.zero		1


	//   ....[51]....
        /*0acc*/ 	.word	0x000104f0
        /*0ad0*/ 	.word	0x00000011
        /*0ad4*/ 	.word	0x00032420
        /*0ad8*/ 	.short	0x010a
        /*0ada*/ 	.byte	0x3f
	.zero		1


	//   ....[52]....
        /*0adc*/ 	.word	0x00010570
        /*0ae0*/ 	.word	0x00000018
        /*0ae4*/ 	.word	0x00032460
        /*0ae8*/ 	.short	0x010a
        /*0aea*/ 	.byte	0x3f
	.zero		1


	//   ....[53]....
        /*0aec*/ 	.word	0x00010c70
        /*0af0*/ 	.word	0x00000018
        /*0af4*/ 	.word	0x00032450
        /*0af8*/ 	.short	0x0107
        /*0afa*/ 	.byte	0x3f
	.zero		1


	//   ....[54]....
        /*0afc*/ 	.word	0x00010d30
        /*0b00*/ 	.word	0x00000018
        /*0b04*/ 	.word	0x00032450
        /*0b08*/ 	.short	0x0101
        /*0b0a*/ 	.byte	0x3f
	.zero		1


	//   ....[55]....
        /*0b0c*/ 	.word	0x00011050
        /*0b10*/ 	.word	0x0000000a
        /*0b14*/ 	.word	0x00032440
        /*0b18*/ 	.short	0x010a
        /*0b1a*/ 	.byte	0x3f
	.zero		1


	//   ....[56]....
        /*0b1c*/ 	.word	0x00011420
        /*0b20*/ 	.word	0x0000000a
        /*0b24*/ 	.word	0x00032430
        /*0b28*/ 	.short	0x0107
        /*0b2a*/ 	.byte	0x3f
	.zero		1


	//   ....[57]....
        /*0b2c*/ 	.word	0x000114d0
        /*0b30*/ 	.word	0x0000000a
        /*0b34*/ 	.word	0x00032430
        /*0b38*/ 	.short	0x0101
        /*0b3a*/ 	.byte	0x3f
	.zero		1


	//   ....[58]....
        /*0b3c*/ 	.word	0x00011500
        /*0b40*/ 	.word	0x0000000a
        /*0b44*/ 	.word	0x00032460
        /*0b48*/ 	.short	0x010a
        /*0b4a*/ 	.byte	0x3f
	.zero		1


	//   ....[59]....
        /*0b4c*/ 	.word	0x00011a20
        /*0b50*/ 	.word	0x0000000a
        /*0b54*/ 	.word	0x00032450
        /*0b58*/ 	.short	0x0107
        /*0b5a*/ 	.byte	0x3f
	.zero		1


	//   ....[60]....
        /*0b5c*/ 	.word	0x00011ad0
        /*0b60*/ 	.word	0x0000000a
        /*0b64*/ 	.word	0x00032450
        /*0b68*/ 	.short	0x0101
        /*0b6a*/ 	.byte	0x3f
	.zero		1


	//   ....[61]....
        /*0b6c*/ 	.word	0x00011eb0
        /*0b70*/ 	.word	0x00000007
        /*0b74*/ 	.word	0x00032420
        /*0b78*/ 	.short	0x010a
        /*0b7a*/ 	.byte	0x3f
	.zero		1


	//   ....[62]....
        /*0b7c*/ 	.word	0x00012050
        /*0b80*/ 	.word	0x00000005
        /*0b84*/ 	.word	0x00032440
        /*0b88*/ 	.short	0x010a
        /*0b8a*/ 	.byte	0x3f
	.zero		1


	//   ....[63]....
        /*0b8c*/ 	.word	0x000120f0
        /*0b90*/ 	.word	0x00000003
        /*0b94*/ 	.word	0x00032440
        /*0b98*/ 	.short	0x010a
        /*0b9a*/ 	.byte	0x3f
	.zero		1


	//   ....[64]....
        /*0b9c*/ 	.word	0x00012130
        /*0ba0*/ 	.word	0x00000005
        /*0ba4*/ 	.word	0x00032460
        /*0ba8*/ 	.short	0x010a
        /*0baa*/ 	.byte	0x3f
	.zero		1


	//   ....[65]....
        /*0bac*/ 	.word	0x00012170
        /*0bb0*/ 	.word	0x00000003
        /*0bb4*/ 	.word	0x00032460
        /*0bb8*/ 	.short	0x010a
        /*0bba*/ 	.byte	0x3f
	.zero		1


	//   ....[66]....
        /*0bbc*/ 	.word	0x000121e0
        /*0bc0*/ 	.word	0x00000003
        /*0bc4*/ 	.word	0x00032400
        /*0bc8*/ 	.short	0x010a
        /*0bca*/ 	.byte	0x3f
	.zero		1


	//   ....[67]....
        /*0bcc*/ 	.word	0x00012240
        /*0bd0*/ 	.word	0x00000003
        /*0bd4*/ 	.word	0x00032430
        /*0bd8*/ 	.short	0x010a
        /*0bda*/ 	.byte	0x3f
	.zero		1


	//   ....[68]....
        /*0bdc*/ 	.word	0x000122a0
        /*0be0*/ 	.word	0x00000003
        /*0be4*/ 	.word	0x00032410
        /*0be8*/ 	.short	0x010a
        /*0bea*/ 	.byte	0x3f
	.zero		1


	//   ....[69]....
        /*0bec*/ 	.word	0x00012300
        /*0bf0*/ 	.word	0x00000003
        /*0bf4*/ 	.word	0x00032450
        /*0bf8*/ 	.short	0x010a
        /*0bfa*/ 	.byte	0x3f
	.zero		1


	//   ....[70]....
        /*0bfc*/ 	.word	0x00012360
        /*0c00*/ 	.word	0x00000099
        /*0c04*/ 	.word	0x00032430
        /*0c08*/ 	.short	0x010a
        /*0c0a*/ 	.byte	0x3f
	.zero		1


	//   ....[71]....
        /*0c0c*/ 	.word	0x000123c0
        /*0c10*/ 	.word	0x000000cb
        /*0c14*/ 	.word	0x00032450
        /*0c18*/ 	.short	0x010a
        /*0c1a*/ 	.byte	0x3f
	.zero		1


	//   ....[72]....
        /*0c1c*/ 	.word	0x00012420
        /*0c20*/ 	.word	0x00000099
        /*0c24*/ 	.word	0x00032430
        /*0c28*/ 	.short	0x010a
        /*0c2a*/ 	.byte	0x3f
	.zero		1


	//   ....[73]....
        /*0c2c*/ 	.word	0x00012480
        /*0c30*/ 	.word	0x000000cb
        /*0c34*/ 	.word	0x00032450
        /*0c38*/ 	.short	0x010a
        /*0c3a*/ 	.byte	0x3f
	.zero		1


	//   ....[74]....
        /*0c3c*/ 	.word	0x00012580
        /*0c40*/ 	.word	0x00000018
        /*0c44*/ 	.word	0x00032440
        /*0c48*/ 	.short	0x010a
        /*0c4a*/ 	.byte	0x3f
	.zero		1


	//   ....[75]....
        /*0c4c*/ 	.word	0x00014260
        /*0c50*/ 	.word	0x00000011
        /*0c54*/ 	.word	0x00032420
        /*0c58*/ 	.short	0x010a
        /*0c5a*/ 	.byte	0x3f
	.zero		1


	//   ....[76]....
        /*0c5c*/ 	.word	0x000142b0
        /*0c60*/ 	.word	0x00000018
        /*0c64*/ 	.word	0x00032460
        /*0c68*/ 	.short	0x010a
        /*0c6a*/ 	.byte	0x3f
	.zero		1


	//   ....[77]....
        /*0c6c*/ 	.word	0x00014c10
        /*0c70*/ 	.word	0x0000000a
        /*0c74*/ 	.word	0x00032440
        /*0c78*/ 	.short	0x010a
        /*0c7a*/ 	.byte	0x3f
	.zero		1


	//   ....[78]....
        /*0c7c*/ 	.word	0x000152a0
        /*0c80*/ 	.word	0x0000000a
        /*0c84*/ 	.word	0x00032460
        /*0c88*/ 	.short	0x010a
        /*0c8a*/ 	.byte	0x3f
	.zero		1


	//   ....[79]....
        /*0c8c*/ 	.word	0x00015ab0
        /*0c90*/ 	.word	0x00000007
        /*0c94*/ 	.word	0x00032420
        /*0c98*/ 	.short	0x010a
        /*0c9a*/ 	.byte	0x3f
	.zero		1


	//   ....[80]....
        /*0c9c*/ 	.word	0x00015c50
        /*0ca0*/ 	.word	0x00000005
        /*0ca4*/ 	.word	0x00032440
        /*0ca8*/ 	.short	0x010a
        /*0caa*/ 	.byte	0x3f
	.zero		1


	//   ....[81]....
        /*0cac*/ 	.word	0x00015ca0
        /*0cb0*/ 	.word	0x00000003
        /*0cb4*/ 	.word	0x00032440
        /*0cb8*/ 	.short	0x010a
        /*0cba*/ 	.byte	0x3f
	.zero		1


	//   ....[82]....
        /*0cbc*/ 	.word	0x00015cf0
        /*0cc0*/ 	.word	0x00000005
        /*0cc4*/ 	.word	0x00032460
        /*0cc8*/ 	.short	0x010a
        /*0cca*/ 	.byte	0x3f
	.zero		1


	//----- nvinfo : EIATTR_NUM_MBARRIERS
	.align		4
.L_531:
        /*0ccc*/ 	.byte	0x03, 0x38
        /*0cce*/ 	.short	0x0017


	//----- nvinfo : EIATTR_EXIT_INSTR_OFFSETS
	.align		4
        /*0cd0*/ 	.byte	0x04, 0x1c
        /*0cd2*/ 	.short	(.L_533 - .L_532)


	//   ....[0]....
.L_532:
        /*0cd4*/ 	.word	0x000009b0


	//   ....[1]....
        /*0cd8*/ 	.word	0x0000d4f0


	//   ....[2]....
        /*0cdc*/ 	.word	0x000121c0


	//----- nvinfo : EIATTR_MAX_THREADS
	.align		4
.L_533:
        /*0ce0*/ 	.byte	0x04, 0x05
        /*0ce2*/ 	.short	(.L_535 - .L_534)
.L_534:
        /*0ce4*/ 	.word	0x00000180
        /*0ce8*/ 	.word	0x00000001
        /*0cec*/ 	.word	0x00000001


	//----- nvinfo : EIATTR_CRS_STACK_SIZE
	.align		4
.L_535:
        /*0cf0*/ 	.byte	0x04, 0x1e
        /*0cf2*/ 	.short	(.L_537 - .L_536)
.L_536:
        /*0cf4*/ 	.word	0x00000000


	//----- nvinfo : EIATTR_CBANK_PARAM_SIZE
	.align		4
.L_537:
        /*0cf8*/ 	.byte	0x03, 0x19
        /*0cfa*/ 	.short	0x0bf0


	//----- nvinfo : EIATTR_PARAM_CBANK
	.align		4
        /*0cfc*/ 	.byte	0x04, 0x0a
        /*0cfe*/ 	.short	(.L_539 - .L_538)
	.align		4
.L_538:
        /*0d00*/ 	.word	index@(.nv.constant0._ZN7cutlass13device_kernelIN5flash11enable_sm90INS1_16FlashAttnFwdSm90INS1_25CollectiveMainloopFwdSm90ILi2EN4cute5tupleIJNS5_1CILi1EEES8_S8_EEENS6_IJNS7_ILi128EEENS7_ILi96EEENS7_ILi64EEEEEELi256ENS_6half_tEfNS_4arch4Sm90ELb1ELb0ELb1ELb0ELb1ELb0ELb1ELb1ELb0ELb1ELb0ELb0EEENS1_21CollectiveEpilogueFwdINS6_IJSA_NS7_ILi256EEESB_EEES9_SE_SG_Li256ELb0ELb1ELb0ELb0EEENS1_30DynamicPersistentTileSchedulerILi256ELi128ELb0ELb1ELb1EEEEEEEEEvNT_6ParamsE)
        /*0d04*/ 	.short	0x0210
        /*0d06*/ 	.short	0x0bf0


	//----- nvinfo : EIATTR_SW_WAR
	.align		4
.L_539:
        /*0d08*/ 	.byte	0x04, 0x36
        /*0d0a*/ 	.short	(.L_541 - .L_540)
.L_540:
        /*0d0c*/ 	.word	0x00000008
.L_541:


//--------------------- .nv.info._ZN7cutlass13device_kernelIN5flash11enable_sm90INS1_16FlashAttnFwdSm90INS1_25CollectiveMainloopFwdSm90ILi2EN4cute5tupleIJNS5_1CILi1EEES8_S8_EEENS6_IJNS7_ILi128EEENS7_ILi96EEENS7_ILi64EEEEEELi256ENS_6half_tEfNS_4arch4Sm90ELb1ELb0ELb1ELb1ELb1ELb0ELb0ELb1ELb0ELb1ELb0ELb0EEENS1_21CollectiveEpilogueFwdINS6_IJSA_NS7_ILi256EEESB_EEES9_SE_SG_Li256ELb1ELb1ELb0ELb0EEENS1_36VarlenDynamicPersistentTileSchedulerILi128ELi96ELi256ELi128ELb0ELb1ELb1ELb1ELb1ELb1EEEEEEEEEvNT_6ParamsE --------------------------
	.section	.nv.info._ZN7cutlass13device_kernelIN5flash11enable_sm90INS1_16FlashAttnFwdSm90INS1_25CollectiveMainloopFwdSm90ILi2EN4cute5tupleIJNS5_1CILi1EEES8_S8_EEENS6_IJNS7_ILi128EEENS7_ILi96EEENS7_ILi64EEEEEELi256ENS_6half_tEfNS_4arch4Sm90ELb1ELb0ELb1ELb1ELb1ELb0ELb0ELb1ELb0ELb1ELb0ELb0EEENS1_21CollectiveEpilogueFwdINS6_IJSA_NS7_ILi256EEESB_EEES9_SE_SG_Li256ELb1ELb1ELb0ELb0EEENS1_36VarlenDynamicPersistentTileSchedulerILi128ELi96ELi256ELi128ELb0ELb1ELb1ELb1ELb1ELb1EEEEEEEEEvNT_6ParamsE,"",@"SHT_CUDA_INFO"
	.sectionflags	@""
	.align	4


	//----- nvinfo : EIATTR_CUDA_API_VERSION
	.align		4
        /*0000*/ 	.byte	0x04, 0x37
        /*0002*/ 	.short	(.L_543 - .L_542)
.L_542:
        /*0004*/ 	.word	0x00000082


	//----- nvinfo : EIATTR_KPARAM_INFO
	.align		4
.L_543:
        /*0008*/ 	.byte	0x04, 0x17
        /*000a*/ 	.short	(.L_545 - .L_544)
.L_544:
        /*000c*/ 	.word	0x00000000
        /*0010*/ 	.short	0x0000
        /*0012*/ 	.short	0x0070
        /*0014*/ 	.byte	0x00, 0xf0, 0x01, 0x2a


	//----- nvinfo : EIATTR_SPARSE_MMA_MASK
	.align		4
.L_545:
        /*0018*/ 	.byte	0x03, 0x50
        /*001a*/ 	.short	0x0000


	//----- nvinfo : EIATTR_MAXREG_COUNT
	.align		4
        /*001c*/ 	.byte	0x03, 0x1b
        /*001e*/ 	.short	0x00a8


	//----- nvinfo : EIATTR_NUM_BARRIERS
	.align		4
        /*0020*/ 	.byte	0x02, 0x4c
        /*0022*/ 	.byte	0x10
	.zero		1


	//----- nvinfo : EIATTR_EXTERNS
	.align		4
        /*0024*/ 	.byte	0x04, 0x0f
        /*0026*/ 	.short	(.L_547 - .L_546)


	//   ....[0]....
	.align		4
.L_546:
        /*0028*/ 	.word	index@(__assertfail)


	//----- nvinfo : EIATTR_ANNOTATIONS
	.align		4
.L_547:
        /*002c*/ 	.byte	0x04, 0x55
        /*002e*/ 	.short	(.L_549 - .L_548)


	//   ....[0]....
.L_548:
        /* <DEDUP_REMOVED lines=13> */


	//----- nvinfo : EIATTR_MERCURY_ISA_VERSION
	.align		4
.L_549:
        /*00f0*/ 	.byte	0x03, 0x5f
        /*00f2*/ 	.short	0x0101


	//----- nvinfo : EIATTR_UNUSED_LOAD_BYTE_OFFSET
	.align		4
        /*00f4*/ 	.byte	0x04, 0x44
        /*00f6*/ 	.short	(.L_551 - .L_550)


	//   ....[0]....
.L_550:
        /*00f8*/ 	.word	0x00000970
        /*00fc*/ 	.word	0x0000fff0


	//   ....[1]....
        /*0100*/ 	.word	0x000096b0
        /*0104*/ 	.word	0x0000fff0


	//----- nvinfo : EIATTR_INT_WARP_WIDE_INSTR_OFFSETS
	.align		4
.L_551:
        /*0108*/ 	.byte	0x04, 0x31
        /*010a*/ 	.short	(.L_553 - .L_552)


	//   ....[0]....
.L_552:
        /*010c*/ 	.word	0x000000c0


	//   ....[1]....
        /*0110*/ 	.word	0x000000d0


	//   ....[2]....
        /*0114*/ 	.word	0x00000170


	//   ....[3]....
        /*0118*/ 	.word	0x0000d770


	//   ....[4]....
        /*011c*/ 	.word	0x0000d800


	//   ....[5]....
        /*0120*/ 	.word	0x00010b30


	//   ....[6]....
        /*0124*/ 	.word	0x00010bc0


	//----- nvinfo : EIATTR_COOP_GROUP_MASK_REGIDS
	.align		4
.L_553:
        /*0128*/ 	.byte	0x04, 0x29
        /*012a*/ 	.short	(.L_555 - .L_554)


	//   ....[0]....
.L_554:
        /*012c*/ 	.word	0xffffffff


	//   ....[1]....
        /*0130*/ 	.word	0xffffffff


	//   ....[2]....
        /*0134*/ 	.word	0xffffffff


	//   ....[3]....
        /*0138*/ 	.word	0xffffffff


	//   ....[4]....
        /*013c*/ 	.word	0xffffffff


	//   ....[5]....
        /*0140*/ 	.word	0xffffffff


	//   ....[6]....
        /*0144*/ 	.word	0xffffffff


	//   ....[7]....
        /*0148*/ 	.word	0xffffffff


	//   ....[8]....
        /*014c*/ 	.word	0xffffffff


	//   ....[9]....
        /*0150*/ 	.word	0xffffffff


	//   ....[10]....
        /*0154*/ 	.word	0xffffffff


	//   ....[11]....
        /*0158*/ 	.word	0xffffffff


	//   ....[12]....
        /*015c*/ 	.word	0xffffffff


	//   ....[13]....
        /*0160*/ 	.word	0xffffffff


	//   ....[14]....
        /*0164*/ 	.word	0xffffffff


	//   ....[15]....
        /*0168*/ 	.word	0xffffffff


	//   ....[16]....
        /*016c*/ 	.word	0xffffffff


	//   ....[17]....
        /*0170*/ 	.word	0xffffffff


	//   ....[18]....
        /*0174*/ 	.word	0xffffffff


	//   ....[19]....
        /*0178*/ 	.word	0xffffffff


	//   ....[20]....
        /*017c*/ 	.word	0xffffffff


	//   ....[21]....
        /*0180*/ 	.word	0xffffffff


	//   ....[22]....
        /*0184*/ 	.word	0xffffffff


	//   ....[23]....
        /*0188*/ 	.word	0xffffffff


	//   ....[24]....
        /*018c*/ 	.word	0xffffffff


	//   ....[25]....
        /*0190*/ 	.word	0xffffffff


	//   ....[26]....
        /*0194*/ 	.word	0xffffffff


	//   ....[27]....
        /*0198*/ 	.word	0xffffffff


	//   ....[28]....
        /*019c*/ 	.word	0xffffffff


	//   ....[29]....
        /*01a0*/ 	.word	0xffffffff


	//   ....[30]....
        /*01a4*/ 	.word	0xffffffff


	//   ....[31]....
        /*01a8*/ 	.word	0xffffffff


	//   ....[32]....
        /*01ac*/ 	.word	0xffffffff


	//   ....[33]....
        /*01b0*/ 	.word	0xffffffff


	//   ....[34]....
        /*01b4*/ 	.word	0xffffffff


	//   ....[35]....
        /*01b8*/ 	.word	0xffffffff


	//   ....[36]....
        /*01bc*/ 	.word	0xffffffff


	//   ....[37]....
        /*01c0*/ 	.word	0xffffffff


	//   ....[38]....
        /*01c4*/ 	.word	0xffffffff


	//   ....[39]....
        /*01c8*/ 	.word	0xffffffff


	//   ....[40]....
        /*01cc*/ 	.word	0xffffffff


	//   ....[41]....
        /*01d0*/ 	.word	0xffffffff


	//   ....[42]....
        /*01d4*/ 	.word	0xffffffff


	//   ....[43]....
        /*01d8*/ 	.word	0xffffffff


	//   ....[44]....
        /*01dc*/ 	.word	0xffffffff


	//   ....[45]....
        /*01e0*/ 	.word	0xffffffff


	//   ....[46]....
        /*01e4*/ 	.word	0xffffffff


	//   ....[47]....
        /*01e8*/ 	.word	0xffffffff


	//   ....[48]....
        /*01ec*/ 	.word	0xffffffff


	//   ....[49]....
        /*01f0*/ 	.word	0xffffffff


	//   ....[50]....
        /*01f4*/ 	.word	0xffffffff


	//   ....[51]....
        /*01f8*/ 	.word	0xffffffff


	//   ....[52]....
        /*01fc*/ 	.word	0xffffffff


	//   ....[53]....
        /*0200*/ 	.word	0xffffffff


	//   ....[54]....
        /*0204*/ 	.word	0xffffffff


	//   ....[55]....
        /*0208*/ 	.word	0xffffffff


	//   ....[56]....
        /*020c*/ 	.word	0xffffffff


	//   ....[57]....
        /*0210*/ 	.word	0xffffffff


	//   ....[58]....
        /*0214*/ 	.word	0xffffffff


	//   ....[59]....
        /*0218*/ 	.word	0xffffffff


	//   ....[60]....
        /*021c*/ 	.word	0xffffffff


	//   ....[61]....
        /*0220*/ 	.word	0xffffffff


	//   ....[62]....
        /*0224*/ 	.word	0xffffffff


	//   ....[63]....
        /*0228*/ 	.word	0xffffffff


	//   ....[64]....
        /*022c*/ 	.word	0xffffffff


	//   ....[65]....
        /*0230*/ 	.word	0xffffffff


	//   ....[66]....
        /*0234*/ 	.word	0xffffffff


	//   ....[67]....
        /*0238*/ 	.word	0xffffffff


	//   ....[68]....
        /*023c*/ 	.word	0xffffffff


	//   ....[69]....
        /*0240*/ 	.word	0xffffffff


	//   ....[70]....
        /*0244*/ 	.word	0xffffffff


	//   ....[71]....
        /*0248*/ 	.word	0xffffffff


	//   ....[72]....
        /*024c*/ 	.word	0xffffffff


	//   ....[73]....
        /*0250*/ 	.word	0xffffffff


	//   ....[74]....
        /*0254*/ 	.word	0xffffffff


	//   ....[75]....
        /*0258*/ 	.word	0xffffffff


	//   ....[76]....
        /*025c*/ 	.word	0xffffffff


	//   ....[77]....
        /*0260*/ 	.word	0xffffffff


	//   ....[78]....
        /*0264*/ 	.word	0xffffffff


	//   ....[79]....
        /*0268*/ 	.word	0xffffffff


	//   ....[80]....
        /*026c*/ 	.word	0xffffffff


	//   ....[81]....
        /*0270*/ 	.word	0xffffffff


	//   ....[82]....
        /*0274*/ 	.word	0xffffffff


	//   ....[83]....
        /*0278*/ 	.word	0xffffffff


	//   ....[84]....
        /*027c*/ 	.word	0xffffffff


	//   ....[85]....
        /*0280*/ 	.word	0xffffffff


	//   ....[86]....
        /*0284*/ 	.word	0xffffffff


	//   ....[87]....
        /*0288*/ 	.word	0xffffffff


	//   ....[88]....
        /*028c*/ 	.word	0xffffffff


	//   ....[89]....
        /*0290*/ 	.word	0xffffffff


	//   ....[90]....
        /*0294*/ 	.word	0xffffffff


	//   ....[91]....
        /*0298*/ 	.word	0xffffffff


	//   ....[92]....
        /*029c*/ 	.word	0xffffffff


	//   ....[93]....
        /*02a0*/ 	.word	0xffffffff


	//   ....[94]....
        /*02a4*/ 	.word	0xffffffff


	//   ....[95]....
        /*02a8*/ 	.word	0xffffffff


	//   ....[96]....
        /*02ac*/ 	.word	0xffffffff


	//   ....[97]....
        /*02b0*/ 	.word	0xffffffff


	//   ....[98]....
        /*02b4*/ 	.word	0xffffffff


	//   ....[99]....
        /*02b8*/ 	.word	0xffffffff


	//   ....[100]....
        /*02bc*/ 	.word	0xffffffff


	//   ....[101]....
        /*02c0*/ 	.word	0xffffffff


	//   ....[102]....
        /*02c4*/ 	.word	0xffffffff


	//   ....[103]....
        /*02c8*/ 	.word	0xffffffff


	//   ....[104]....
        /*02cc*/ 	.word	0xffffffff


	//   ....[105]....
        /*02d0*/ 	.word	0xffffffff


	//   ....[106]....
        /*02d4*/ 	.word	0xffffffff


	//   ....[107]....
        /*02d8*/ 	.word	0xffffffff


	//   ....[108]....
        /*02dc*/ 	.word	0xffffffff


	//   ....[109]....
        /*02e0*/ 	.word	0xffffffff


	//   ....[110]....
        /*02e4*/ 	.word	0xffffffff


	//   ....[111]....
        /*02e8*/ 	.word	0xffffffff


	//   ....[112]....
        /*02ec*/ 	.word	0xffffffff


	//   ....[113]....
        /*02f0*/ 	.word	0xffffffff


	//   ....[114]....
        /*02f4*/ 	.word	0xffffffff


	//   ....[115]....
        /*02f8*/ 	.word	0xffffffff


	//   ....[116]....
        /*02fc*/ 	.word	0xffffffff


	//   ....[117]....
        /*0300*/ 	.word	0xffffffff


	//   ....[118]....
        /*0304*/ 	.word	0xffffffff


	//   ....[119]....
        /*0308*/ 	.word	0xffffffff


	//   ....[120]....
        /*030c*/ 	.word	0xffffffff


	//   ....[121]....
        /*0310*/ 	.word	0xffffffff


	//   ....[122]....
        /*0314*/ 	.word	0xffffffff


	//   ....[123]....
        /*0318*/ 	.word	0xffffffff


	//   ....[124]....
        /*031c*/ 	.word	0xffffffff


	//   ....[125]....
        /*0320*/ 	.word	0xffffffff


	//   ....[126]....
        /*0324*/ 	.word	0xffffffff


	//   ....[127]....
        /*0328*/ 	.word	0xffffffff


	//   ....[128]....
        /*032c*/ 	.word	0xffffffff


	//   ....[129]....
        /*0330*/ 	.word	0xffffffff


	//   ....[130]....
        /*0334*/ 	.word	0xffffffff


	//   ....[131]....
        /*0338*/ 	.word	0xffffffff


	//   ....[132]....
        /*033c*/ 	.word	0xffffffff


	//   ....[133]....
        /*0340*/ 	.word	0xffffffff


	//   ....[134]....
        /*0344*/ 	.word	0xffffffff


	//   ....[135]....
        /*0348*/ 	.word	0xffffffff


	//   ....[136]....
        /*034c*/ 	.word	0xffffffff


	//   ....[137]....
        /*0350*/ 	.word	0xffffffff


	//   ....[138]....
        /*0354*/ 	.word	0xffffffff


	//   ....[139]....
        /*0358*/ 	.word	0xffffffff


	//   ....[140]....
        /*035c*/ 	.word	0xffffffff


	//   ....[141]....
        /*0360*/ 	.word	0xffffffff


	//   ....[142]....
        /*0364*/ 	.word	0xffffffff


	//   ....[143]....
        /*0368*/ 	.word	0xffffffff


	//   ....[144]....
        /*036c*/ 	.word	0xffffffff


	//   ....[145]....
        /*0370*/ 	.word	0x0500000f


	//   ....[146]....
        /*0374*/ 	.word	0x0500000f


	//   ....[147]....
        /*0378*/ 	.word	0x0500000f


	//   ....[148]....
        /*037c*/ 	.word	0x0500000f


	//   ....[149]....
        /*0380*/ 	.word	0x0500000f


	//   ....[150]....
        /*0384*/ 	.word	0x0500000f


	//   ....[151]....
        /*0388*/ 	.word	0x0500000f


	//   ....[152]....
        /*038c*/ 	.word	0x0500000f


	//   ....[153]....
        /*0390*/ 	.word	0x0500000f


	//   ....[154]....
        /*0394*/ 	.word	0x0500000f


	//   ....[155]....
        /*0398*/ 	.word	0x0500000f


	//   ....[156]....
        /*039c*/ 	.word	0x0500000f


	//   ....[157]....
        /*03a0*/ 	.word	0x0500000f


	//   ....[158]....
        /*03a4*/ 	.word	0x0500000f


	//   ....[159]....
        /*03a8*/ 	.word	0x0500000f


	//   ....[160]....
        /*03ac*/ 	.word	0x0500000f


	//   ....[161]....
        /*03b0*/ 	.word	0x0500000f


	//   ....[162]....
        /*03b4*/ 	.word	0x0500000f


	//   ....[163]....
        /*03b8*/ 	.word	0x0500000f


	//   ....[164]....
        /*03bc*/ 	.word	0x0500000f


	//   ....[165]....
        /*03c0*/ 	.word	0x0500000f


	//   ....[166]....
        /*03c4*/ 	.word	0x0500000f


	//   ....[167]....
        /*03c8*/ 	.word	0x0500000f


	//   ....[168]....
        /*03cc*/ 	.word	0x0500000f


	//   ....[169]....
        /*03d0*/ 	.word	0x0500000f


	//   ....[170]....
        /*03d4*/ 	.word	0x0500000f


	//   ....[171]....
        /*03d8*/ 	.word	0x0500000f


	//   ....[172]....
        /*03dc*/ 	.word	0x0500000f


	//   ....[173]....
        /*03e0*/ 	.word	0x0500000f


	//   ....[174]....
        /*03e4*/ 	.word	0x0500000f


	//   ....[175]....
        /*03e8*/ 	.word	0x0500000f


	//   ....[176]....
        /*03ec*/ 	.word	0x0500000f


	//   ....[177]....
        /*03f0*/ 	.word	0x0500000f


	//   ....[178]....
        /*03f4*/ 	.word	0x0500000f


	//   ....[179]....
        /*03f8*/ 	.word	0x0500000f


	//   ....[180]....
        /*03fc*/ 	.word	0x0500000f


	//   ....[181]....
        /*0400*/ 	.word	0x0500000f


	//   ....[182]....
        /*0404*/ 	.word	0x0500000f


	//   ....[183]....
        /*0408*/ 	.word	0x0500000f


	//   ....[184]....
        /*040c*/ 	.word	0x0500000f


	//   ....[185]....
        /*0410*/ 	.word	0x0500000f


	//   ....[186]....
        /*0414*/ 	.word	0x0500000f


	//   ....[187]....
        /*0418*/ 	.word	0x0500000f


	//   ....[188]....
        /*041c*/ 	.word	0x0500000f


	//   ....[189]....
        /*0420*/ 	.word	0x0500000f


	//   ....[190]....
        /*0424*/ 	.word	0x0500000f


	//   ....[191]....
        /*0428*/ 	.word	0x0500000f


	//   ....[192]....
        /*042c*/ 	.word	0x0500000f


	//   ....[193]....
        /*0430*/ 	.word	0x0500000f


	//   ....[194]....
        /*0434*/ 	.word	0x0500000f


	//   ....[195]....
        /*0438*/ 	.word	0x0500000f


	//   ....[196]....
        /*043c*/ 	.word	0x0500000f


	//   ....[197]....
        /*0440*/ 	.word	0x0500000f


	//   ....[198]....
        /*0444*/ 	.word	0x0500000f


	//   ....[199]....
        /*0448*/ 	.word	0x0500000f


	//   ....[200]....
        /*044c*/ 	.word	0x0500000f


	//   ....[201]....
        /*0450*/ 	.word	0x0500000f


	//   ....[202]....
        /*0454*/ 	.word	0x0500000f


	//   ....[203]....
        /*0458*/ 	.word	0x0500000f


	//   ....[204]....
        /*045c*/ 	.word	0x0500000f


	//   ....[205]....
        /*0460*/ 	.word	0x0500000f


	//   ....[206]....
        /*0464*/ 	.word	0x0500000f


	//   ....[207]....
        /*0468*/ 	.word	0x0500000f


	//   ....[208]....
        /*046c*/ 	.word	0x0500000f


	//   ....[209]....
        /*0470*/ 	.word	0x0500000f


	//   ....[210]....
        /*0474*/ 	.word	0x0500000f


	//   ....[211]....
        /*0478*/ 	.word	0x0500000f


	//   ....[212]....
        /*047c*/ 	.word	0x0500000f


	//   ....[213]....
        /*0480*/ 	.word	0x0500000f


	//   ....[214]....
        /*0484*/ 	.word	0x0500000f


	//   ....[215]....
        /*0488*/ 	.word	0x0500000f


	//   ....[216]....
        /*048c*/ 	.word	0x0500000f


	//   ....[217]....
        /*0490*/ 	.word	0x0500000f


	//   ....[218]....
        /*0494*/ 	.word	0x0500000f


	//   ....[219]....
        /*0498*/ 	.word	0x0500000f


	//   ....[220]....
        /*049c*/ 	.word	0x0500000f


	//   ....[221]....
        /*04a0*/ 	.word	0x0500000f


	//   ....[222]....
        /*04a4*/ 	.word	0x0500000f


	//   ....[223]....
        /*04a8*/ 	.word	0x0500000f


	//   ....[224]....
        /*04ac*/ 	.word	0x0500000f


	//   ....[225]....
        /*04b0*/ 	.word	0x0500000f


	//   ....[226]....
        /*04b4*/ 	.word	0x0500000f


	//   ....[227]....
        /*04b8*/ 	.word	0x0500000f


	//----- nvinfo : EIATTR_COOP_GROUP_INSTR_OFFSETS
	.align		4
.L_555:
        /*04bc*/ 	.byte	0x04, 0x28
        /*04be*/ 	.short	(.L_557 - .L_556)


	//   ....[0]....
.L_556:
        /*04c0*/ 	.word	0x00000080


	//   ....[1]....
        /*04c4*/ 	.word	0x00000090


	//   ....[2]....
        /*04c8*/ 	.word	0x000002d0


	//   ....[3]....
        /*04cc*/ 	.word	0x00000430


	//   ....[4]....
        /*04d0*/ 	.word	0x00000550


	//   ....[5]....
        /*04d4*/ 	.word	0x000006b0


	//   ....[6]....
        /*04d8*/ 	.word	0x00001800


	//   ....[7]....
        /*04dc*/ 	.word	0x00001fb0


	//   ....[8]....
        /*04e0*/ 	.word	0x00002140


	//   ....[9]....
        /*04e4*/ 	.word	0x00002910


	//   ....[10]....
        /*04e8*/ 	.word	0x00002970


	//   ....[11]....
        /*04ec*/ 	.word	0x000030d0


	//   ....[12]....
        /*04f0*/ 	.word	0x00003130


	//   ....[13]....
        /*04f4*/ 	.word	0x000042c0


	//   ....[14]....
        /*04f8*/ 	.word	0x00004420


	//   ....[15]....
        /*04fc*/ 	.word	0x00004b60


	//   ....[16]....
        /*0500*/ 	.word	0x00004c40


	//   ....[17]....
        /*0504*/ 	.word	0x00005340


	//   ....[18]....
        /*0508*/ 	.word	0x000053c0


	//   ....[19]....
        /*050c*/ 	.word	0x00007240


	//   ....[20]....
        /*0510*/ 	.word	0x000072b0


	//   ....[21]....
        /*0514*/ 	.word	0x00007740


	//   ....[22]....
        /*0518*/ 	.word	0x00007890


	//   ....[23]....
        /*051c*/ 	.word	0x00008c30


	//   ....[24]....
        /*0520*/ 	.word	0x00008cb0


	//   ....[25]....
        /*0524*/ 	.word	0x00008d20


	//   ....[26]....
        /*0528*/ 	.word	0x00008d40


	//   ....[27]....
        /*052c*/ 	.word	0x0000a770


	//   ....[28]....
        /*0530*/ 	.word	0x0000a7b0


	//   ....[29]....
        /*0534*/ 	.word	0x0000a7e0


	//   ....[30]....
        /*0538*/ 	.word	0x0000a810


	//   ....[31]....
        /*053c*/ 	.word	0x0000b0b0


	//   ....[32]....
        /*0540*/ 	.word	0x0000b0f0


	//   ....[33]....
        /*0544*/ 	.word	0x0000b240


	//   ....[34]....
        /*0548*/ 	.word	0x0000b260


	//   ....[35]....
        /*054c*/ 	.word	0x0000b3a0


	//   ....[36]....
        /*0550*/ 	.word	0x0000b3c0


	//   ....[37]....
        /*0554*/ 	.word	0x0000b510


	//   ....[38]....
        /*0558*/ 	.word	0x0000b530


	//   ....[39]....
        /*055c*/ 	.word	0x0000be50


	//   ....[40]....
        /*0560*/ 	.word	0x0000be80


	//   ....[41]....
        /*0564*/ 	.word	0x0000bfd0


	//   ....[42]....
        /*0568*/ 	.word	0x0000bff0


	//   ....[43]....
        /*056c*/ 	.word	0x0000c130


	//   ....[44]....
        /*0570*/ 	.word	0x0000c150


	//   ....[45]....
        /*0574*/ 	.word	0x0000c2a0


	//   ....[46]....
        /*0578*/ 	.word	0x0000c2c0


	//   ....[47]....
        /*057c*/ 	.word	0x0000c490


	//   ....[48]....
        /*0580*/ 	.word	0x0000c660


	//   ....[49]....
        /*0584*/ 	.word	0x0000c690


	//   ....[50]....
        /*0588*/ 	.word	0x0000c6c0


	//   ....[51]....
        /*058c*/ 	.word	0x0000c6f0


	//   ....[52]....
        /*0590*/ 	.word	0x0000c720


	//   ....[53]....
        /*0594*/ 	.word	0x0000c750


	//   ....[54]....
        /*0598*/ 	.word	0x0000c8a0


	//   ....[55]....
        /*059c*/ 	.word	0x0000c8d0


	//   ....[56]....
        /*05a0*/ 	.word	0x0000c900


	//   ....[57]....
        /*05a4*/ 	.word	0x0000c930


	//   ....[58]....
        /*05a8*/ 	.word	0x0000c960


	//   ....[59]....
        /*05ac*/ 	.word	0x0000c990


	//   ....[60]....
        /*05b0*/ 	.word	0x0000ca20


	//   ....[61]....
        /*05b4*/ 	.word	0x0000ca80


	//   ....[62]....
        /*05b8*/ 	.word	0x0000cb10


	//   ....[63]....
        /*05bc*/ 	.word	0x0000e310


	//   ....[64]....
        /*05c0*/ 	.word	0x0000e330


	//   ....[65]....
        /*05c4*/ 	.word	0x0000e3c0


	//   ....[66]....
        /*05c8*/ 	.word	0x0000e3e0


	//   ....[67]....
        /*05cc*/ 	.word	0x0000e460


	//   ....[68]....
        /*05d0*/ 	.word	0x0000e480


	//   ....[69]....
        /*05d4*/ 	.word	0x0000e500


	//   ....[70]....
        /*05d8*/ 	.word	0x0000e520


	//   ....[71]....
        /*05dc*/ 	.word	0x0000e5a0


	//   ....[72]....
        /*05e0*/ 	.word	0x0000e5c0


	//   ....[73]....
        /*05e4*/ 	.word	0x0000e5d0


	//   ....[74]....
        /*05e8*/ 	.word	0x0000e5e0


	//   ....[75]....
        /*05ec*/ 	.word	0x0000ee00


	//   ....[76]....
        /*05f0*/ 	.word	0x0000ee30


	//   ....[77]....
        /*05f4*/ 	.word	0x0000ee60


	//   ....[78]....
        /*05f8*/ 	.word	0x0000eef0


	//   ....[79]....
        /*05fc*/ 	.word	0x0000ef00


	//   ....[80]....
        /*0600*/ 	.word	0x0000ef90


	//   ....[81]....
        /*0604*/ 	.word	0x0000efa0


	//   ....[82]....
        /*0608*/ 	.word	0x0000f030


	//   ....[83]....
        /*060c*/ 	.word	0x0000f040


	//   ....[84]....
        /*0610*/ 	.word	0x0000f0d0


	//   ....[85]....
        /*0614*/ 	.word	0x0000f0e0


	//   ....[86]....
        /*0618*/ 	.word	0x0000f170


	//   ....[87]....
        /*061c*/ 	.word	0x0000f180


	//   ....[88]....
        /*0620*/ 	.word	0x0000f200


	//   ....[89]....
        /*0624*/ 	.word	0x0000f210


	//   ....[90]....
        /*0628*/ 	.word	0x0000f220


	//   ....[91]....
        /*062c*/ 	.word	0x0000f690


	//   ....[92]....
        /*0630*/ 	.word	0x0000f6c0


	//   ....[93]....
        /*0634*/ 	.word	0x0000f720


	//   ....[94]....
        /*0638*/ 	.word	0x0000f7d0


	//   ....[95]....
        /*063c*/ 	.word	0x0000f7f0


	//   ....[96]....
        /*0640*/ 	.word	0x0000f8a0


	//   ....[97]....
        /*0644*/ 	.word	0x0000f8b0


	//   ....[98]....
        /*0648*/ 	.word	0x0000f8e0


	//   ....[99]....
        /*064c*/ 	.word	0x0000f970


	//   ....[100]....
        /*0650*/ 	.word	0x0000fa10


	//   ....[101]....
        /*0654*/ 	.word	0x0000fa30


	//   ....[102]....
        /*0658*/ 	.word	0x0000fa40


	//   ....[103]....
        /*065c*/ 	.word	0x00010170


	//   ....[104]....
        /*0660*/ 	.word	0x00010190


	//   ....[105]....
        /*0664*/ 	.word	0x000101a0


	//   ....[106]....
        /*0668*/ 	.word	0x000101e0


	//   ....[107]....
        /*066c*/ 	.word	0x000101f0


	//   ....[108]....
        /*0670*/ 	.word	0x00010230


	//   ....[109]....
        /*0674*/ 	.word	0x00010240


	//   ....[110]....
        /*0678*/ 	.word	0x00010280


	//   ....[111]....
        /*067c*/ 	.word	0x00010290


	//   ....[112]....
        /*0680*/ 	.word	0x000102d0


	//   ....[113]....
        /*0684*/ 	.word	0x000102e0


	//   ....[114]....
        /*0688*/ 	.word	0x000102f0


	//   ....[115]....
        /*068c*/ 	.word	0x00010660


	//   ....[116]....
        /*0690*/ 	.word	0x00010680


	//   ....[117]....
        /*0694*/ 	.word	0x00010690


	//   ....[118]....
        /*0698*/ 	.word	0x000106a0


	//   ....[119]....
        /*069c*/ 	.word	0x000106b0


	//   ....[120]....
        /*06a0*/ 	.word	0x000106d0


	//   ....[121]....
        /*06a4*/ 	.word	0x00010740


	//   ....[122]....
        /*06a8*/ 	.word	0x00010760


	//   ....[123]....
        /*06ac*/ 	.word	0x00010780


	//   ....[124]....
        /*06b0*/ 	.word	0x000107f0


	//   ....[125]....
        /*06b4*/ 	.word	0x00010800


	//   ....[126]....
        /*06b8*/ 	.word	0x00010900


	//   ....[127]....
        /*06bc*/ 	.word	0x00010db0


	//   ....[128]....
        /*06c0*/ 	.word	0x00010de0


	//   ....[129]....
        /*06c4*/ 	.word	0x00010e10


	//   ....[130]....
        /*06c8*/ 	.word	0x00010e40


	//   ....[131]....
        /*06cc*/ 	.word	0x00010e70


	//   ....[132]....
        /*06d0*/ 	.word	0x00010ea0


	//   ....[133]....
        /*06d4*/ 	.word	0x00010ed0


	//   ....[134]....
        /*06d8*/ 	.word	0x00010f00


	//   ....[135]....
        /*06dc*/ 	.word	0x00011080


	//   ....[136]....
        /*06e0*/ 	.word	0x000110b0


	//   ....[137]....
        /*06e4*/ 	.word	0x000110e0


	//   ....[138]....
        /*06e8*/ 	.word	0x00011110


	//   ....[139]....
        /*06ec*/ 	.word	0x00011140


	//   ....[140]....
        /*06f0*/ 	.word	0x00011170


	//   ....[141]....
        /*06f4*/ 	.word	0x00011230


	//   ....[142]....
        /*06f8*/ 	.word	0x00011250


	//   ....[143]....
        /*06fc*/ 	.word	0x000112c0


	//   ....[144]....
        /*0700*/ 	.word	0x00011960


	//   ....[145]....
        /*0704*/ 	.word	0x00011f10


	//   ....[146]....
        /*0708*/ 	.word	0x00012000


	//   ....[147]....
        /*070c*/ 	.word	0x000120a0


	//   ....[148]....
        /*0710*/ 	.word	0x00012100


	//   ....[149]....
        /*0714*/ 	.word	0x000121f0


	//   ....[150]....
        /*0718*/ 	.word	0x00012260


	//   ....[151]....
        /*071c*/ 	.word	0x00012350


	//   ....[152]....
        /*0720*/ 	.word	0x000123c0


	//   ....[153]....
        /*0724*/ 	.word	0x000124b0


	//   ....[154]....
        /*0728*/ 	.word	0x00012520


	//   ....[155]....
        /*072c*/ 	.word	0x00012610


	//   ....[156]....
        /*0730*/ 	.word	0x00012680


	//   ....[157]....
        /*0734*/ 	.word	0x00012720


	//   ....[158]....
        /*0738*/ 	.word	0x00012810


	//   ....[159]....
        /*073c*/ 	.word	0x00012880


	//   ....[160]....
        /*0740*/ 	.word	0x000128e0


	//   ....[161]....
        /*0744*/ 	.word	0x000129d0


	//   ....[162]....
        /*0748*/ 	.word	0x00012a30


	//   ....[163]....
        /*074c*/ 	.word	0x00012b30


	//   ....[164]....
        /*0750*/ 	.word	0x00012b90


	//   ....[165]....
        /*0754*/ 	.word	0x00012c90


	//   ....[166]....
        /*0758*/ 	.word	0x00012cf0


	//   ....[167]....
        /*075c*/ 	.word	0x00012df0


	//   ....[168]....
        /*0760*/ 	.word	0x00012e50


	//   ....[169]....
        /*0764*/ 	.word	0x00012f50


	//   ....[170]....
        /*0768*/ 	.word	0x00012fb0


	//   ....[171]....
        /*076c*/ 	.word	0x000130b0


	//   ....[172]....
        /*0770*/ 	.word	0x00013110


	//   ....[173]....
        /*0774*/ 	.word	0x000131f0


	//   ....[174]....
        /*0778*/ 	.word	0x00013320


	//   ....[175]....
        /*077c*/ 	.word	0x000133f0


	//   ....[176]....
        /*0780*/ 	.word	0x000134b0


	//   ....[177]....
        /*0784*/ 	.word	0x000135c0


	//   ....[178]....
        /*0788*/ 	.word	0x00013620


	//   ....[179]....
        /*078c*/ 	.word	0x00013730


	//   ....[180]....
        /*0790*/ 	.word	0x00013790


	//   ....[181]....
        /*0794*/ 	.word	0x000138a0


	//   ....[182]....
        /*0798*/ 	.word	0x00013900


	//   ....[183]....
        /*079c*/ 	.word	0x00013a10


	//   ....[184]....
        /*07a0*/ 	.word	0x00013a70


	//   ....[185]....
        /*07a4*/ 	.word	0x00013b30


	//   ....[186]....
        /*07a8*/ 	.word	0x00013c90


	//   ....[187]....
        /*07ac*/ 	.word	0x00013d30


	//   ....[188]....
        /*07b0*/ 	.word	0x00013d90


	//   ....[189]....
        /*07b4*/ 	.word	0x00013e40


	//   ....[190]....
        /*07b8*/ 	.word	0x00013ea0


	//   ....[191]....
        /*07bc*/ 	.word	0x00013f50


	//   ....[192]....
        /*07c0*/ 	.word	0x00013fb0


	//   ....[193]....
        /*07c4*/ 	.word	0x00014060


	//   ....[194]....
        /*07c8*/ 	.word	0x000140c0


	//   ....[195]....
        /*07cc*/ 	.word	0x00014170


	//   ....[196]....
        /*07d0*/ 	.word	0x000141d0


	//   ....[197]....
        /*07d4*/ 	.word	0x00014280


	//   ....[198]....
        /*07d8*/ 	.word	0x00014360


	//   ....[199]....
        /*07dc*/ 	.word	0x00014400


	//   ....[200]....
        /*07e0*/ 	.word	0x00014460


	//   ....[201]....
        /*07e4*/ 	.word	0x00014530


	//   ....[202]....
        /*07e8*/ 	.word	0x00014590


	//   ....[203]....
        /*07ec*/ 	.word	0x00014660


	//   ....[204]....
        /*07f0*/ 	.word	0x000146c0


	//   ....[205]....
        /*07f4*/ 	.word	0x000147a0


	//   ....[206]....
        /*07f8*/ 	.word	0x00014800


	//   ....[207]....
        /*07fc*/ 	.word	0x000148d0


	//   ....[208]....
        /*0800*/ 	.word	0x00014930


	//   ....[209]....
        /*0804*/ 	.word	0x00014a00


	//   ....[210]....
        /*0808*/ 	.word	0x00014a90


	//   ....[211]....
        /*080c*/ 	.word	0x00014b30


	//   ....[212]....
        /*0810*/ 	.word	0x00014c50


	//   ....[213]....
        /*0814*/ 	.word	0x00014cc0


	//   ....[214]....
        /*0818*/ 	.word	0x00014d30


	//   ....[215]....
        /*081c*/ 	.word	0x00014da0


	//   ....[216]....
        /*0820*/ 	.word	0x00014e10


	//   ....[217]....
        /*0824*/ 	.word	0x00014e90


	//   ....[218]....
        /*0828*/ 	.word	0x00014f20


	//   ....[219]....
        /*082c*/ 	.word	0x00014fb0


	//   ....[220]....
        /*0830*/ 	.word	0x00015020


	//   ....[221]....
        /*0834*/ 	.word	0x00015090


	//   ....[222]....
        /*0838*/ 	.word	0x00015100


	//   ....[223]....
        /*083c*/ 	.word	0x00015180


	//   ....[224]....
        /*0840*/ 	.word	0x000151f0


	//   ....[225]....
        /*0844*/ 	.word	0x00015290


	//   ....[226]....
        /*0848*/ 	.word	0x00015320


	//   ....[227]....
        /*084c*/ 	.word	0x00015440


	//----- nvinfo : EIATTR_REG_RECONFIG
	.align		4
.L_557:
        /*0850*/ 	.byte	0x01, 0x54
	.zero		2


	//----- nvinfo : EIATTR_SYSCALL_OFFSETS
	.align		4
        /*0854*/ 	.byte	0x04, 0x46
        /*0856*/ 	.short	(.L_559 - .L_558)


	//   ....[0]....
.L_558:
        /*0858*/ 	.word	0x000019e0


	//   ....[1]....
        /*085c*/ 	.word	0x0000d960


	//   ....[2]....
        /*0860*/ 	.word	0x0000dab0


	//   ....[3]....
        /*0864*/ 	.word	0x0000dba0


	//   ....[4]....
        /*0868*/ 	.word	0x0000ea50


	//----- nvinfo : EIATTR_MBARRIER_INSTR_OFFSETS
	.align		4
.L_559:
        /*086c*/ 	.byte	0x04, 0x39
        /*086e*/ 	.short	(.L_561 - .L_560)


	//   ....[0]....
.L_560:
        /*0870*/ 	.word	0x00000180
        /*0874*/ 	.word	0x000000ff
        /*0878*/ 	.word	0x00022800
        /*087c*/ 	.short	0x0100
        /*087e*/ 	.byte	0x08
	.zero		1


	//   ....[1]....
        /*0880*/ 	.word	0x00000190
        /*0884*/ 	.word	0x000000ff
        /*0888*/ 	.word	0x00022820
        /*088c*/ 	.short	0x0100
        /*088e*/ 	.byte	0x08
	.zero		1


	//   ....[2]....
        /*0890*/ 	.word	0x00000280
        /*0894*/ 	.word	0x000000ff
        /*0898*/ 	.word	0x00022830
        /*089c*/ 	.short	0x0100
        /*089e*/ 	.byte	0x08
	.zero		1


	//   ....[3]....
        /*08a0*/ 	.word	0x00000290
        /*08a4*/ 	.word	0x000000ff
        /*08a8*/ 	.word	0x00022840
        /*08ac*/ 	.short	0x0100
        /*08ae*/ 	.byte	0x08
	.zero		1


	//   ....[4]....
        /*08b0*/ 	.word	0x000002a0
        /*08b4*/ 	.word	0x000000ff
        /*08b8*/ 	.word	0x00022838
        /*08bc*/ 	.short	0x0100
        /*08be*/ 	.byte	0x08
	.zero		1


	//   ....[5]....
        /*08c0*/ 	.word	0x000002b0
        /*08c4*/ 	.word	0x000000ff
        /*08c8*/ 	.word	0x00022848
        /*08cc*/ 	.short	0x0100
        /*08ce*/ 	.byte	0x08
	.zero		1


	//   ....[6]....
        /*08d0*/ 	.word	0x000003e0
        /*08d4*/ 	.word	0x000000ff
        /*08d8*/ 	.word	0x00022850
        /*08dc*/ 	.short	0x0100
        /*08de*/ 	.byte	0x08
	.zero		1


	//   ....[7]....
        /*08e0*/ 	.word	0x000003f0
        /*08e4*/ 	.word	0x000000ff
        /*08e8*/ 	.word	0x00022860
        /*08ec*/ 	.short	0x0100
        /*08ee*/ 	.byte	0x08
	.zero		1


	//   ....[8]....
        /*08f0*/ 	.word	0x00000400
        /*08f4*/ 	.word	0x000000ff
        /*08f8*/ 	.word	0x00022858
        /*08fc*/ 	.short	0x0100
        /*08fe*/ 	.byte	0x08
	.zero		1


	//   ....[9]....
        /*0900*/ 	.word	0x00000410
        /*0904*/ 	.word	0x000000ff
        /*0908*/ 	.word	0x00022868
        /*090c*/ 	.short	0x0100
        /*090e*/ 	.byte	0x08
	.zero		1


	//   ....[10]....
        /*0910*/ 	.word	0x00000500
        /*0914*/ 	.word	0x000000ff
        /*0918*/ 	.word	0x00022870
        /*091c*/ 	.short	0x0100
        /*091e*/ 	.byte	0x06
	.zero		1


	//   ....[11]....
        /*0920*/ 	.word	0x00000510
        /*0924*/ 	.word	0x000000ff
        /*0928*/ 	.word	0x00022880
        /*092c*/ 	.short	0x0100
        /*092e*/ 	.byte	0x06
	.zero		1


	//   ....[12]....
        /*0930*/ 	.word	0x00000520
        /*0934*/ 	.word	0x000000ff
        /*0938*/ 	.word	0x00022878
        /*093c*/ 	.short	0x0100
        /*093e*/ 	.byte	0x06
	.zero		1


	//   ....[13]....
        /*0940*/ 	.word	0x00000530
        /*0944*/ 	.word	0x000000ff
        /*0948*/ 	.word	0x00022888
        /*094c*/ 	.short	0x0100
        /*094e*/ 	.byte	0x06
	.zero		1


	//   ....[14]....
        /*0950*/ 	.word	0x00000660
        /*0954*/ 	.word	0x000000ff
        /*0958*/ 	.word	0x00022890
        /*095c*/ 	.short	0x0100
        /*095e*/ 	.byte	0x08
	.zero		1


	//   ....[15]....
        /*0960*/ 	.word	0x00000670
        /*0964*/ 	.word	0x000000ff
        /*0968*/ 	.word	0x000228a0
        /*096c*/ 	.short	0x0100
        /*096e*/ 	.byte	0x08
	.zero		1


	//   ....[16]....
        /*0970*/ 	.word	0x00000680
        /*0974*/ 	.word	0x000000ff
        /*0978*/ 	.word	0x00022898
        /*097c*/ 	.short	0x0100
        /*097e*/ 	.byte	0x08
	.zero		1


	//   ....[17]....
        /*0980*/ 	.word	0x00000690
        /*0984*/ 	.word	0x000000ff
        /*0988*/ 	.word	0x000228a8
        /*098c*/ 	.short	0x0100
        /*098e*/ 	.byte	0x08
	.zero		1


	//   ....[18]....
        /*0990*/ 	.word	0x000007d0
        /*0994*/ 	.word	0x000000ff
        /*0998*/ 	.word	0x000228b0
        /*099c*/ 	.short	0x0100
        /*099e*/ 	.byte	0x08
	.zero		1


	//   ....[19]....
        /*09a0*/ 	.word	0x000007e0
        /*09a4*/ 	.word	0x000000ff
        /*09a8*/ 	.word	0x000228c0
        /*09ac*/ 	.short	0x0100
        /*09ae*/ 	.byte	0x08
	.zero		1


	//   ....[20]....
        /*09b0*/ 	.word	0x000007f0
        /*09b4*/ 	.word	0x000000ff
        /*09b8*/ 	.word	0x000228b8
        /*09bc*/ 	.short	0x0100
        /*09be*/ 	.byte	0x08
	.zero		1


	//   ....[21]....
        /*09c0*/ 	.word	0x00000800
        /*09c4*/ 	.word	0x000000ff
        /*09c8*/ 	.word	0x000228c8
        /*09cc*/ 	.short	0x0100
        /*09ce*/ 	.byte	0x08
	.zero		1


	//   ....[22]....
        /*09d0*/ 	.word	0x00001a50
        /*09d4*/ 	.word	0x000000ff
        /*09d8*/ 	.word	0x00022800
        /*09dc*/ 	.short	0x010a
        /*09de*/ 	.byte	0x33
	.zero		1


	//   ....[23]....
        /*09e0*/ 	.word	0x00001b20
        /*09e4*/ 	.word	0x000000ff
        /*09e8*/ 	.word	0x00022830
        /*09ec*/ 	.short	0x010a
        /*09ee*/ 	.byte	0x16
	.zero		1


	//   ....[24]....
        /*09f0*/ 	.word	0x00001b60
        /*09f4*/ 	.word	0x000000ff
        /*09f8*/ 	.word	0x00022830
        /*09fc*/ 	.short	0x010a
        /*09fe*/ 	.byte	0x16
	.zero		1


	//   ....[25]....
        /*0a00*/ 	.word	0x00002460
        /*0a04*/ 	.word	0x000000ff
        /*0a08*/ 	.word	0x00000000
        /*0a0c*/ 	.short	0x0101
        /*0a0e*/ 	.byte	0x06
	.zero		1


	//   ....[26]....
        /*0a10*/ 	.word	0x00003990
        /*0a14*/ 	.word	0x000000ff
        /*0a18*/ 	.word	0x00022850
        /*0a1c*/ 	.short	0x010a
        /*0a1e*/ 	.byte	0x16
	.zero		1


	//   ....[27]....
        /*0a20*/ 	.word	0x000039d0
        /*0a24*/ 	.word	0x000000ff
        /*0a28*/ 	.word	0x00022850
        /*0a2c*/ 	.short	0x010a
        /*0a2e*/ 	.byte	0x16
	.zero		1


	//   ....[28]....
        /*0a30*/ 	.word	0x00003d80
        /*0a34*/ 	.word	0x000000ff
        /*0a38*/ 	.word	0x00000000
        /*0a3c*/ 	.short	0x0101
        /*0a3e*/ 	.byte	0x16
	.zero		1


	//   ....[29]....
        /*0a40*/ 	.word	0x00003ef0
        /*0a44*/ 	.word	0x000000ff
        /*0a48*/ 	.word	0x00022830
        /*0a4c*/ 	.short	0x010a
        /*0a4e*/ 	.byte	0x19
	.zero		1


	//   ....[30]....
        /*0a50*/ 	.word	0x00003f30
        /*0a54*/ 	.word	0x000000ff
        /*0a58*/ 	.word	0x00022830
        /*0a5c*/ 	.short	0x010a
        /*0a5e*/ 	.byte	0x19
	.zero		1


	//   ....[31]....
        /*0a60*/ 	.word	0x000045f0
        /*0a64*/ 	.word	0x000000ff
        /*0a68*/ 	.word	0x00000000
        /*0a6c*/ 	.short	0x0101
        /*0a6e*/ 	.byte	0x06
	.zero		1


	//   ....[32]....
        /*0a70*/ 	.word	0x00006550
        /*0a74*/ 	.word	0x000000ff
        /*0a78*/ 	.word	0x00022850
        /*0a7c*/ 	.short	0x010a
        /*0a7e*/ 	.byte	0x19
	.zero		1


	//   ....[33]....
        /*0a80*/ 	.word	0x000065a0
        /*0a84*/ 	.word	0x000000ff
        /*0a88*/ 	.word	0x00022850
        /*0a8c*/ 	.short	0x010a
        /*0a8e*/ 	.byte	0x19
	.zero		1


	//   ....[34]....
        /*0a90*/ 	.word	0x000068a0
        /*0a94*/ 	.word	0x000000ff
        /*0a98*/ 	.word	0x00000000
        /*0a9c*/ 	.short	0x0101
        /*0a9e*/ 	.byte	0x19
	.zero		1


	//   ....[35]....
        /*0aa0*/ 	.word	0x000069f0
        /*0aa4*/ 	.word	0x000000ff
        /*0aa8*/ 	.word	0x00022830
        /*0aac*/ 	.short	0x010a
        /*0aae*/ 	.byte	0x19
	.zero		1


	//   ....[36]....
        /*0ab0*/ 	.word	0x00006a30
        /*0ab4*/ 	.word	0x000000ff
        /*0ab8*/ 	.word	0x00022830
        /*0abc*/ 	.short	0x010a
        /*0abe*/ 	.byte	0x19
	.zero		1


	//   ....[37]....
        /*0ac0*/ 	.word	0x00006fa0
        /*0ac4*/ 	.word	0x000000ff
        /*0ac8*/ 	.word	0x00000000
        /*0acc*/ 	.short	0x0101
        /*0ace*/ 	.byte	0x06
	.zero		1


	//   ....[38]....
        /*0ad0*/ 	.word	0x000088d0
        /*0ad4*/ 	.word	0x000000ff
        /*0ad8*/ 	.word	0x00022850
        /*0adc*/ 	.short	0x010a
        /*0ade*/ 	.byte	0x19
	.zero		1


	//   ....[39]....
        /*0ae0*/ 	.word	0x00008920
        /*0ae4*/ 	.word	0x000000ff
        /*0ae8*/ 	.word	0x00022850
        /*0aec*/ 	.short	0x010a
        /*0aee*/ 	.byte	0x19
	.zero		1


	//   ....[40]....
        /*0af0*/ 	.word	0x00008c10
        /*0af4*/ 	.word	0x000000ff
        /*0af8*/ 	.word	0x00000000
        /*0afc*/ 	.short	0x0101
        /*0afe*/ 	.byte	0x19
	.zero		1


	//   ....[41]....
        /*0b00*/ 	.word	0x0000b0e0
        /*0b04*/ 	.word	0x000000ff
        /*0b08*/ 	.word	0x00000000
        /*0b0c*/ 	.short	0x0101
        /*0b0e*/ 	.byte	0x0a
	.zero		1


	//   ....[42]....
        /*0b10*/ 	.word	0x0000e090
        /*0b14*/ 	.word	0x00000021
        /*0b18*/ 	.word	0x00022840
        /*0b1c*/ 	.short	0x010a
        /*0b1e*/ 	.byte	0x3f
	.zero		1


	//   ....[43]....
        /*0b20*/ 	.word	0x0000e6e0
        /*0b24*/ 	.word	0x00000021
        /*0b28*/ 	.word	0x00022830
        /*0b2c*/ 	.short	0x0107
        /*0b2e*/ 	.byte	0x3f
	.zero		1


	//   ....[44]....
        /*0b30*/ 	.word	0x0000e7c0
        /*0b34*/ 	.word	0x00000021
        /*0b38*/ 	.word	0x00022830
        /*0b3c*/ 	.short	0x0101
        /*0b3e*/ 	.byte	0x3f
	.zero		1


	//   ....[45]....
        /*0b40*/ 	.word	0x0000f320
        /*0b44*/ 	.word	0x00000016
        /*0b48*/ 	.word	0x00022800
        /*0b4c*/ 	.short	0x0107
        /*0b4e*/ 	.byte	0x3f
	.zero		1


	//   ....[46]....
        /*0b50*/ 	.word	0x0000f410
        /*0b54*/ 	.word	0x00000016
        /*0b58*/ 	.word	0x00022800
        /*0b5c*/ 	.short	0x0101
        /*0b5e*/ 	.byte	0x3f
	.zero		1


	//   ....[47]....
        /*0b60*/ 	.word	0x0000f430
        /*0b64*/ 	.word	0x00000016
        /*0b68*/ 	.word	0x00022820
        /*0b6c*/ 	.short	0x010a
        /*0b6e*/ 	.byte	0x3f
	.zero		1


	//   ....[48]....
        /*0b70*/ 	.word	0x0000f4c0
        /*0b74*/ 	.word	0x00000021
        /*0b78*/ 	.word	0x00022860
        /*0b7c*/ 	.short	0x010a
        /*0b7e*/ 	.byte	0x3f
	.zero		1


	//   ....[49]....
        /*0b80*/ 	.word	0x0000fbc0
        /*0b84*/ 	.word	0x00000021
        /*0b88*/ 	.word	0x00022850
        /*0b8c*/ 	.short	0x0107
        /*0b8e*/ 	.byte	0x3f
	.zero		1


	//   ....[50]....
        /*0b90*/ 	.word	0x0000fc90
        /*0b94*/ 	.word	0x00000021
        /*0b98*/ 	.word	0x00022850
        /*0b9c*/ 	.short	0x0101
        /*0b9e*/ 	.byte	0x3f
	.zero		1


	//   ....[51]....
        /*0ba0*/ 	.word	0x0000ffd0
        /*0ba4*/ 	.word	0x0000000a
        /*0ba8*/ 	.word	0x00022840
        /*0bac*/ 	.short	0x010a
        /*0bae*/ 	.byte	0x3f
	.zero		1


	//   ....[52]....
        /*0bb0*/ 	.word	0x000103a0
        /*0bb4*/ 	.word	0x0000000a
        /*0bb8*/ 	.word	0x00022830
        /*0bbc*/ 	.short	0x0107
        /*0bbe*/ 	.byte	0x3f
	.zero		1


	//   ....[53]....
        /*0bc0*/ 	.word	0x00010460
        /*0bc4*/ 	.word	0x0000000a
        /*0bc8*/ 	.word	0x00022830
        /*0bcc*/ 	.short	0x0101
        /*0bce*/ 	.byte	0x3f
	.zero		1


	//   ....[54]....
        /*0bd0*/ 	.word	0x00010490
        /*0bd4*/ 	.word	0x0000000a
        /*0bd8*/ 	.word	0x00022860
        /*0bdc*/ 	.short	0x010a
        /*0bde*/ 	.byte	0x3f
	.zero		1


	//   ....[55]....
        /*0be0*/ 	.word	0x000109b0
        /*0be4*/ 	.word	0x0000000a
        /*0be8*/ 	.word	0x00022850
        /*0bec*/ 	.short	0x0107
        /*0bee*/ 	.byte	0x3f
	.zero		1


	//   ....[56]....
        /*0bf0*/ 	.word	0x00010a70
        /*0bf4*/ 	.word	0x0000000a
        /*0bf8*/ 	.word	0x00022850
        /*0bfc*/ 	.short	0x0101
        /*0bfe*/ 	.byte	0x3f
	.zero		1


	//   ....[57]....
        /*0c00*/ 	.word	0x000118e0
        /*0c04*/ 	.word	0x00000007
        /*0c08*/ 	.word	0x00022820
        /*0c0c*/ 	.short	0x010a
        /*0c0e*/ 	.byte	0x3f
	.zero		1


	//   ....[58]....
        /*0c10*/ 	.word	0x00011a60
        /*0c14*/ 	.word	0x00000005
        /*0c18*/ 	.word	0x00022840
        /*0c1c*/ 	.short	0x010a
        /*0c1e*/ 	.byte	0x3f
	.zero		1


	//   ....[59]....
        /*0c20*/ 	.word	0x00011b00
        /*0c24*/ 	.word	0x00000003
        /*0c28*/ 	.word	0x00022840
        /*0c2c*/ 	.short	0x010a
        /*0c2e*/ 	.byte	0x3f
	.zero		1


	//   ....[60]....
        /*0c30*/ 	.word	0x00011b40
        /*0c34*/ 	.word	0x00000005
        /*0c38*/ 	.word	0x00022860
        /*0c3c*/ 	.short	0x010a
        /*0c3e*/ 	.byte	0x3f
	.zero		1


	//   ....[61]....
        /*0c40*/ 	.word	0x00011b80
        /*0c44*/ 	.word	0x00000003
        /*0c48*/ 	.word	0x00022860
        /*0c4c*/ 	.short	0x010a
        /*0c4e*/ 	.byte	0x3f
	.zero		1


	//   ....[62]....
        /*0c50*/ 	.word	0x00011bf0
        /*0c54*/ 	.word	0x00000003
        /*0c58*/ 	.word	0x00022800
        /*0c5c*/ 	.short	0x010a
        /*0c5e*/ 	.byte	0x3f
	.zero		1


	//   ....[63]....
        /*0c60*/ 	.word	0x00011c50
        /*0c64*/ 	.word	0x00000003
        /*0c68*/ 	.word	0x00022830
        /*0c6c*/ 	.short	0x010a
        /*0c6e*/ 	.byte	0x3f
	.zero		1


	//   ....[64]....
        /*0c70*/ 	.word	0x00011cb0
        /*0c74*/ 	.word	0x00000009
        /*0c78*/ 	.word	0x00022850
        /*0c7c*/ 	.short	0x010a
        /*0c7e*/ 	.byte	0x3f
	.zero		1


	//   ....[65]....
        /*0c80*/ 	.word	0x00011d10
        /*0c84*/ 	.word	0x00000000
        /*0c88*/ 	.word	0x00022830
        /*0c8c*/ 	.short	0x010a
        /*0c8e*/ 	.byte	0x3f
	.zero		1


	//   ....[66]....
        /*0c90*/ 	.word	0x00011d70
        /*0c94*/ 	.word	0x0000000a
        /*0c98*/ 	.word	0x00022850
        /*0c9c*/ 	.short	0x010a
        /*0c9e*/ 	.byte	0x3f
	.zero		1


	//   ....[67]....
        /*0ca0*/ 	.word	0x00011dd0
        /*0ca4*/ 	.word	0x00000000
        /*0ca8*/ 	.word	0x00022830
        /*0cac*/ 	.short	0x010a
        /*0cae*/ 	.byte	0x3f
	.zero		1


	//   ....[68]....
        /*0cb0*/ 	.word	0x00011e30
        /*0cb4*/ 	.word	0x0000000a
        /*0cb8*/ 	.word	0x00022850
        /*0cbc*/ 	.short	0x010a
        /*0cbe*/ 	.byte	0x3f
	.zero		1


	//   ....[69]....
        /*0cc0*/ 	.word	0x00011f50
        /*0cc4*/ 	.word	0x00000021
        /*0cc8*/ 	.word	0x00022840
        /*0ccc*/ 	.short	0x010a
        /*0cce*/ 	.byte	0x3f
	.zero		1


	//   ....[70]....
        /*0cd0*/ 	.word	0x00013220
        /*0cd4*/ 	.word	0x00000016
        /*0cd8*/ 	.word	0x00022820
        /*0cdc*/ 	.short	0x010a
        /*0cde*/ 	.byte	0x3f
	.zero		1


	//   ....[71]....
        /*0ce0*/ 	.word	0x00013270
        /*0ce4*/ 	.word	0x00000021
        /*0ce8*/ 	.word	0x00022860
        /*0cec*/ 	.short	0x010a
        /*0cee*/ 	.byte	0x3f
	.zero		1


	//   ....[72]....
        /*0cf0*/ 	.word	0x00013be0
        /*0cf4*/ 	.word	0x0000000a
        /*0cf8*/ 	.word	0x00022840
        /*0cfc*/ 	.short	0x010a
        /*0cfe*/ 	.byte	0x3f
	.zero		1


	//   ....[73]....
        /*0d00*/ 	.word	0x000142b0
        /*0d04*/ 	.word	0x0000000a
        /*0d08*/ 	.word	0x00022860
        /*0d0c*/ 	.short	0x010a
        /*0d0e*/ 	.byte	0x3f
	.zero		1


	//   ....[74]....
        /*0d10*/ 	.word	0x00015360
        /*0d14*/ 	.word	0x00000007
        /*0d18*/ 	.word	0x00022820
        /*0d1c*/ 	.short	0x010a
        /*0d1e*/ 	.byte	0x3f
	.zero		1


	//   ....[75]....
        /*0d20*/ 	.word	0x00015500
        /*0d24*/ 	.word	0x00000005
        /*0d28*/ 	.word	0x00022840
        /*0d2c*/ 	.short	0x010a
        /*0d2e*/ 	.byte	0x3f
	.zero		1


	//   ....[76]....
        /*0d30*/ 	.word	0x00015550
        /*0d34*/ 	.word	0x00000003
        /*0d38*/ 	.word	0x00022840
        /*0d3c*/ 	.short	0x010a
        /*0d3e*/ 	.byte	0x3f
	.zero		1


	//   ....[77]....
        /*0d40*/ 	.word	0x000155a0
        /*0d44*/ 	.word	0x00000005
        /*0d48*/ 	.word	0x00022860
        /*0d4c*/ 	.short	0x010a
        /*0d4e*/ 	.byte	0x3f
	.zero		1


	//----- nvinfo : EIATTR_NUM_MBARRIERS
	.align		4
.L_561:
        /*0d50*/ 	.byte	0x03, 0x38
        /*0d52*/ 	.short	0x0016


	//----- nvinfo : EIATTR_EXIT_INSTR_OFFSETS
	.align		4
        /*0d54*/ 	.byte	0x04, 0x1c
        /*0d56*/ 	.short	(.L_563 - .L_562)


	//   ....[0]....
.L_562:
        /*0d58*/ 	.word	0x000009b0


	//   ....[1]....
        /*0d5c*/ 	.word	0x0000c440


	//   ....[2]....
        /*0d60*/ 	.word	0x00011bd0


	//----- nvinfo : EIATTR_MAX_THREADS
	.align		4
.L_563:
        /*0d64*/ 	.byte	0x04, 0x05
        /*0d66*/ 	.short	(.L_565 - .L_564)
.L_564:
        /*0d68*/ 	.word	0x00000180
        /*0d6c*/ 	.word	0x00000001
        /*0d70*/ 	.word	0x00000001


	//----- nvinfo : EIATTR_CRS_STACK_SIZE
	.align		4
.L_565:
        /*0d74*/ 	.byte	0x04, 0x1e
        /*0d76*/ 	.short	(.L_567 - .L_566)
.L_566:
        /*0d78*/ 	.word	0x00000000


	//----- nvinfo : EIATTR_CBANK_PARAM_SIZE
	.align		4
.L_567:
        /*0d7c*/ 	.byte	0x03, 0x19
        /*0d7e*/ 	.short	0x0af0


	//----- nvinfo : EIATTR_PARAM_CBANK
	.align		4
        /*0d80*/ 	.byte	0x04, 0x0a
        /*0d82*/ 	.short	(.L_569 - .L_568)
	.align		4
.L_568:
        /*0d84*/ 	.word	index@(.nv.constant0._ZN7cutlass13device_kernelIN5flash11enable_sm90INS1_16FlashAttnFwdSm90INS1_25CollectiveMainloopFwdSm90ILi2EN4cute5tupleIJNS5_1CILi1EEES8_S8_EEENS6_IJNS7_ILi128EEENS7_ILi96EEENS7_ILi64EEEEEELi256ENS_6half_tEfNS_4arch4Sm90ELb1ELb0ELb1ELb1ELb1ELb0ELb0ELb1ELb0ELb1ELb0ELb0EEENS1_21CollectiveEpilogueFwdINS6_IJSA_NS7_ILi256EEESB_EEES9_SE_SG_Li256ELb1ELb1ELb0ELb0EEENS1_36VarlenDynamicPersistentTileSchedulerILi128ELi96ELi256ELi128ELb0ELb1ELb1ELb1ELb1ELb1EEEEEEEEEvNT_6ParamsE)
        /*0d88*/ 	.short	0x0210
        /*0d8a*/ 	.short	0x0af0


	//----- nvinfo : EIATTR_SW_WAR
	.align		4
.L_569:
        /*0d8c*/ 	.byte	0x04, 0x36
        /*0d8e*/ 	.short	(.L_571 - .L_570)
.L_570:
        /*0d90*/ 	.word	0x00000008
.L_571:


//--------------------- .nv.info._ZN7cutlass13device_kernelIN5flash11enable_sm90INS1_16FlashAttnFwdSm90INS1_25CollectiveMainloopFwdSm90ILi2EN4cute5tupleIJNS5_1CILi1EEES8_S8_EEENS6_IJNS7_ILi128EEENS7_ILi96EEENS7_ILi64EEEEEELi256ENS_6half_tEfNS_4arch4Sm90ELb1ELb0ELb1ELb1ELb1ELb1ELb0ELb1ELb0ELb1ELb0ELb0EEENS1_21CollectiveEpilogueFwdINS6_IJSA_NS7_ILi256EEESB_EEES9_SE_SG_Li256ELb1ELb1ELb0ELb0EEENS1_36VarlenDynamicPersistentTileSchedulerILi128ELi96ELi256ELi128ELb0ELb1ELb1ELb1ELb1ELb1EEEEEEEEEvNT_6ParamsE --------------------------
	.section	.nv.info._ZN7cutlass13device_kernelIN5flash11enable_sm90INS1_16FlashAttnFwdSm90INS1_25CollectiveMainloopFwdSm90ILi2EN4cute5tupleIJNS5_1CILi1EEES8_S8_EEENS6_IJNS7_ILi128EEENS7_ILi96EEENS7_ILi64EEEEEELi256ENS_6half_tEfNS_4arch4Sm90ELb1ELb0ELb1ELb1ELb1ELb1ELb0ELb1ELb0ELb1ELb0ELb0EEENS1_21CollectiveEpilogueFwdINS6_IJSA_NS7_ILi256EEESB_EEES9_SE_SG_Li256ELb1ELb1ELb0ELb0EEENS1_36VarlenDynamicPersistentTileSchedulerILi128ELi96ELi256ELi128ELb0ELb1ELb1ELb1ELb1ELb1EEEEEEEEEvNT_6ParamsE,"",@"SHT_CUDA_INFO"
	.sectionflags	@""
	.align	4


	//----- nvinfo : EIATTR_CUDA_API_VERSION
	.align		4
        /*0000*/ 	.byte	0x04, 0x37
        /*0002*/ 	.short	(.L_573 - .L_572)
.L_572:
        /*0004*/ 	.word	0x00000082


	//----- nvinfo : EIATTR_KPARAM_INFO
	.align		4
.L_573:
        /*0008*/ 	.byte	0x04, 0x17
        /*000a*/ 	.short	(.L_575 - .L_574)
.L_574:
        /*000c*/ 	.word	0x00000000
        /*0010*/ 	.short	0x0000
        /*0012*/ 	.short	0x0070
        /*0014*/ 	.byte	0x00, 0xf0, 0x01, 0x2a


	//----- nvinfo : EIATTR_SPARSE_MMA_MASK
	.align		4
.L_575:
        /*0018*/ 	.byte	0x03, 0x50
        /*001a*/ 	.short	0x0000


	//----- nvinfo : EIATTR_MAXREG_COUNT
	.align		4
        /*001c*/ 	.byte	0x03, 0x1b
        /*001e*/ 	.short	0x00a8


	//----- nvinfo : EIATTR_NUM_BARRIERS
	.align		4
        /*0020*/ 	.byte	0x02, 0x4c
        /*0022*/ 	.byte	0x10
	.zero		1


	//----- nvinfo : EIATTR_EXTERNS
	.align		4
        /*0024*/ 	.byte	0x04, 0x0f
        /*0026*/ 	.short	(.L_577 - .L_576)


	//   ....[0]....
	.align		4
.L_576:
        /*0028*/ 	.word	index@(__assertfail)


	//----- nvinfo : EIATTR_ANNOTATIONS
	.align		4
.L_577:
        /*002c*/ 	.byte	0x04, 0x55
        /*002e*/ 	.short	(.L_579 - .L_578)


	//   ....[0]....
.L_578:
        /* <DEDUP_REMOVED lines=51> */


	//----- nvinfo : EIATTR_MERCURY_ISA_VERSION
	.align		4
.L_579:
        /*0350*/ 	.byte	0x03, 0x5f
        /*0352*/ 	.short	0x0101


	//----- nvinfo : EIATTR_UNUSED_LOAD_BYTE_OFFSET
	.align		4
        /*0354*/ 	.byte	0x04, 0x44
        /*0356*/ 	.short	(.L_581 - .L_580)


	//   ....[0]....
.L_580:
        /*0358*/ 	.word	0x00000a40
        /*035c*/ 	.word	0x0000fff0


	//   ....[1]....
        /*0360*/ 	.word	0x00011740
        /*0364*/ 	.word	0x0000fff0


	//----- nvinfo : EIATTR_INT_WARP_WIDE_INSTR_OFFSETS
	.align		4
.L_581:
        /*0368*/ 	.byte	0x04, 0x31
        /*036a*/ 	.short	(.L_583 - .L_582)


	//   ....[0]....
.L_582:
        /*036c*/ 	.word	0x00000120


	//   ....[1]....
        /*0370*/ 	.word	0x000001c0


	//   ....[2]....
        /*0374*/ 	.word	0x00000230


	//   ....[3]....
        /*0378*/ 	.word	0x000170e0


	//   ....[4]....
        /*037c*/ 	.word	0x00017170


	//   ....[5]....
        /*0380*/ 	.word	0x0001a5a0


	//   ....[6]....
        /*0384*/ 	.word	0x0001a630


	//----- nvinfo : EIATTR_COOP_GROUP_MASK_REGIDS
	.align		4
.L_583:
        /*0388*/ 	.byte	0x04, 0x29
        /*038a*/ 	.short	(.L_585 - .L_584)


	//   ....[0]....
.L_584:
        /*038c*/ 	.word	0xffffffff


	//   ....[1]....
        /*0390*/ 	.word	0xffffffff


	//   ....[2]....
        /*0394*/ 	.word	0xffffffff


	//   ....[3]....
        /*0398*/ 	.word	0xffffffff


	//   ....[4]....
        /*039c*/ 	.word	0xffffffff


	//   ....[5]....
        /*03a0*/ 	.word	0xffffffff


	//   ....[6]....
        /*03a4*/ 	.word	0xffffffff


	//   ....[7]....
        /*03a8*/ 	.word	0xffffffff


	//   ....[8]....
        /*03ac*/ 	.word	0xffffffff


	//   ....[9]....
        /*03b0*/ 	.word	0xffffffff


	//   ....[10]....
        /*03b4*/ 	.word	0xffffffff


	//   ....[11]....
        /*03b8*/ 	.word	0xffffffff


	//   ....[12]....
        /*03bc*/ 	.word	0xffffffff


	//   ....[13]....
        /*03c0*/ 	.word	0xffffffff


	//   ....[14]....
        /*03c4*/ 	.word	0xffffffff


	//   ....[15]....
        /*03c8*/ 	.word	0xffffffff


	//   ....[16]....
        /*03cc*/ 	.word	0xffffffff


	//   ....[17]....
        /*03d0*/ 	.word	0xffffffff


	//   ....[18]....
        /*03d4*/ 	.word	0xffffffff


	//   ....[19]....
        /*03d8*/ 	.word	0xffffffff


	//   ....[20]....
        /*03dc*/ 	.word	0xffffffff


	//   ....[21]....
        /*03e0*/ 	.word	0xffffffff


	//   ....[22]....
        /*03e4*/ 	.word	0xffffffff


	//   ....[23]....
        /*03e8*/ 	.word	0xffffffff


	//   ....[24]....
        /*03ec*/ 	.word	0xffffffff


	//   ....[25]....
        /*03f0*/ 	.word	0xffffffff


	//   ....[26]....
        /*03f4*/ 	.word	0xffffffff


	//   ....[27]....
        /*03f8*/ 	.word	0xffffffff


	//   ....[28]....
        /*03fc*/ 	.word	0xffffffff


	//   ....[29]....
        /*0400*/ 	.word	0xffffffff


	//   ....[30]....
        /*0404*/ 	.word	0xffffffff


	//   ....[31]....
        /*0408*/ 	.word	0xffffffff


	//   ....[32]....
        /*040c*/ 	.word	0xffffffff


	//   ....[33]....
        /*0410*/ 	.word	0xffffffff


	//   ....[34]....
        /*0414*/ 	.word	0xffffffff


	//   ....[35]....
        /*0418*/ 	.word	0xffffffff


	//   ....[36]....
        /*041c*/ 	.word	0xffffffff


	//   ....[37]....
        /*0420*/ 	.word	0xffffffff


	//   ....[38]....
        /*0424*/ 	.word	0xffffffff


	//   ....[39]....
        /*0428*/ 	.word	0xffffffff


	//   ....[40]....
        /*042c*/ 	.word	0xffffffff


	//   ....[41]....
        /*0430*/ 	.word	0xffffffff


	//   ....[42]....
        /*0434*/ 	.word	0xffffffff


	//   ....[43]....
        /*0438*/ 	.word	0xffffffff


	//   ....[44]....
        /*043c*/ 	.word	0xffffffff


	//   ....[45]....
        /*0440*/ 	.word	0xffffffff


	//   ....[46]....
        /*0444*/ 	.word	0xffffffff


	//   ....[47]....
        /*0448*/ 	.word	0xffffffff


	//   ....[48]....
        /*044c*/ 	.word	0xffffffff


	//   ....[49]....
        /*0450*/ 	.word	0xffffffff


	//   ....[50]....
        /*0454*/ 	.word	0xffffffff


	//   ....[51]....
        /*0458*/ 	.word	0xffffffff


	//   ....[52]....
        /*045c*/ 	.word	0xffffffff


	//   ....[53]....
        /*0460*/ 	.word	0xffffffff


	//   ....[54]....
        /*0464*/ 	.word	0xffffffff


	//   ....[55]....
        /*0468*/ 	.word	0xffffffff


	//   ....[56]....
        /*046c*/ 	.word	0xffffffff


	//   ....[57]....
        /*0470*/ 	.word	0xffffffff


	//   ....[58]....
        /*0474*/ 	.word	0xffffffff


	//   ....[59]....
        /*0478*/ 	.word	0xffffffff


	//   ....[60]....
        /*047c*/ 	.word	0xffffffff


	//   ....[61]....
        /*0480*/ 	.word	0xffffffff


	//   ....[62]....
        /*0484*/ 	.word	0xffffffff


	//   ....[63]....
        /*0488*/ 	.word	0xffffffff


	//   ....[64]....
        /*048c*/ 	.word	0xffffffff


	//   ....[65]....
        /*0490*/ 	.word	0xffffffff


	//   ....[66]....
        /*0494*/ 	.word	0xffffffff


	//   ....[67]....
        /*0498*/ 	.word	0xffffffff


	//   ....[68]....
        /*049c*/ 	.word	0xffffffff


	//   ....[69]....
        /*04a0*/ 	.word	0xffffffff


	//   ....[70]....
        /*04a4*/ 	.word	0xffffffff


	//   ....[71]....
        /*04a8*/ 	.word	0xffffffff


	//   ....[72]....
        /*04ac*/ 	.word	0xffffffff


	//   ....[73]....
        /*04b0*/ 	.word	0xffffffff


	//   ....[74]....
        /*04b4*/ 	.word	0xffffffff


	//   ....[75]....
        /*04b8*/ 	.word	0xffffffff


	//   ....[76]....
        /*04bc*/ 	.word	0xffffffff


	//   ....[77]....
        /*04c0*/ 	.word	0xffffffff


	//   ....[78]....
        /*04c4*/ 	.word	0xffffffff


	//   ....[79]....
        /*04c8*/ 	.word	0xffffffff


	//   ....[80]....
        /*04cc*/ 	.word	0xffffffff


	//   ....[81]....
        /*04d0*/ 	.word	0xffffffff


	//   ....[82]....
        /*04d4*/ 	.word	0xffffffff


	//   ....[83]....
        /*04d8*/ 	.word	0xffffffff


	//   ....[84]....
        /*04dc*/ 	.word	0xffffffff


	//   ....[85]....
        /*04e0*/ 	.word	0xffffffff


	//   ....[86]....
        /*04e4*/ 	.word	0xffffffff


	//   ....[87]....
        /*04e8*/ 	.word	0xffffffff


	//   ....[88]....
        /*04ec*/ 	.word	0xffffffff


	//   ....[89]....
        /*04f0*/ 	.word	0xffffffff


	//   ....[90]....
        /*04f4*/ 	.word	0xffffffff


	//   ....[91]....
        /*04f8*/ 	.word	0xffffffff


	//   ....[92]....
        /*04fc*/ 	.word	0xffffffff


	//   ....[93]....
        /*0500*/ 	.word	0xffffffff


	//   ....[94]....
        /*0504*/ 	.word	0xffffffff


	//   ....[95]....
        /*0508*/ 	.word	0xffffffff


	//   ....[96]....
        /*050c*/ 	.word	0xffffffff


	//   ....[97]....
        /*0510*/ 	.word	0xffffffff


	//   ....[98]....
        /*0514*/ 	.word	0xffffffff


	//   ....[99]....
        /*0518*/ 	.word	0xffffffff


	//   ....[100]....
        /*051c*/ 	.word	0xffffffff


	//   ....[101]....
        /*0520*/ 	.word	0xffffffff


	//   ....[102]....
        /*0524*/ 	.word	0xffffffff


	//   ....[103]....
        /*0528*/ 	.word	0xffffffff


	//   ....[104]....
        /*052c*/ 	.word	0xffffffff


	//   ....[105]....
        /*0530*/ 	.word	0xffffffff


	//   ....[106]....
        /*0534*/ 	.word	0xffffffff


	//   ....[107]....
        /*0538*/ 	.word	0xffffffff


	//   ....[108]....
        /*053c*/ 	.word	0xffffffff


	//   ....[109]....
        /*0540*/ 	.word	0xffffffff


	//   ....[110]....
        /*0544*/ 	.word	0xffffffff


	//   ....[111]....
        /*0548*/ 	.word	0xffffffff


	//   ....[112]....
        /*054c*/ 	.word	0xffffffff


	//   ....[113]....
        /*0550*/ 	.word	0xffffffff


	//   ....[114]....
        /*0554*/ 	.word	0xffffffff


	//   ....[115]....
        /*0558*/ 	.word	0xffffffff


	//   ....[116]....
        /*055c*/ 	.word	0xffffffff


	//   ....[117]....
        /*0560*/ 	.word	0xffffffff


	//   ....[118]....
        /*0564*/ 	.word	0xffffffff


	//   ....[119]....
        /*0568*/ 	.word	0xffffffff


	//   ....[120]....
        /*056c*/ 	.word	0xffffffff


	//   ....[121]....
        /*0570*/ 	.word	0xffffffff


	//   ....[122]....
        /*0574*/ 	.word	0xffffffff


	//   ....[123]....
        /*0578*/ 	.word	0xffffffff


	//   ....[124]....
        /*057c*/ 	.word	0xffffffff


	//   ....[125]....
        /*0580*/ 	.word	0xffffffff


	//   ....[126]....
        /*0584*/ 	.word	0xffffffff


	//   ....[127]....
        /*0588*/ 	.word	0xffffffff


	//   ....[128]....
        /*058c*/ 	.word	0xffffffff


	//   ....[129]....
        /*0590*/ 	.word	0xffffffff


	//   ....[130]....
        /*0594*/ 	.word	0xffffffff


	//   ....[131]....
        /*0598*/ 	.word	0xffffffff


	//   ....[132]....
        /*059c*/ 	.word	0xffffffff


	//   ....[133]....
        /*05a0*/ 	.word	0xffffffff


	//   ....[134]....
        /*05a4*/ 	.word	0xffffffff


	//   ....[135]....
        /*05a8*/ 	.word	0xffffffff


	//   ....[136]....
        /*05ac*/ 	.word	0xffffffff


	//   ....[137]....
        /*05b0*/ 	.word	0xffffffff


	//   ....[138]....
        /*05b4*/ 	.word	0xffffffff


	//   ....[139]....
        /*05b8*/ 	.word	0xffffffff


	//   ....[140]....
        /*05bc*/ 	.word	0xffffffff


	//   ....[141]....
        /*05c0*/ 	.word	0xffffffff


	//   ....[142]....
        /*05c4*/ 	.word	0xffffffff


	//   ....[143]....
        /*05c8*/ 	.word	0xffffffff


	//   ....[144]....
        /*05cc*/ 	.word	0xffffffff


	//   ....[145]....
        /*05d0*/ 	.word	0xffffffff


	//   ....[146]....
        /*05d4*/ 	.word	0xffffffff


	//   ....[147]....
        /*05d8*/ 	.word	0xffffffff


	//   ....[148]....
        /*05dc*/ 	.word	0xffffffff


	//   ....[149]....
        /*05e0*/ 	.word	0xffffffff


	//   ....[150]....
        /*05e4*/ 	.word	0xffffffff


	//   ....[151]....
        /*05e8*/ 	.word	0xffffffff


	//   ....[152]....
        /*05ec*/ 	.word	0xffffffff


	//   ....[153]....
        /*05f0*/ 	.word	0xffffffff


	//   ....[154]....
        /*05f4*/ 	.word	0xffffffff


	//   ....[155]....
        /*05f8*/ 	.word	0xffffffff


	//   ....[156]....
        /*05fc*/ 	.word	0xffffffff


	//   ....[157]....
        /*0600*/ 	.word	0xffffffff


	//   ....[158]....
        /*0604*/ 	.word	0xffffffff


	//   ....[159]....
        /*0608*/ 	.word	0xffffffff


	//   ....[160]....
        /*060c*/ 	.word	0xffffffff


	//   ....[161]....
        /*0610*/ 	.word	0xffffffff


	//   ....[162]....
        /*0614*/ 	.word	0xffffffff


	//   ....[163]....
        /*0618*/ 	.word	0xffffffff


	//   ....[164]....
        /*061c*/ 	.word	0xffffffff


	//   ....[165]....
        /*0620*/ 	.word	0xffffffff


	//   ....[166]....
        /*0624*/ 	.word	0xffffffff


	//   ....[167]....
        /*0628*/ 	.word	0xffffffff


	//   ....[168]....
        /*062c*/ 	.word	0xffffffff


	//   ....[169]....
        /*0630*/ 	.word	0xffffffff


	//   ....[170]....
        /*0634*/ 	.word	0xffffffff


	//   ....[171]....
        /*0638*/ 	.word	0xffffffff


	//   ....[172]....
        /*063c*/ 	.word	0xffffffff


	//   ....[173]....
        /*0640*/ 	.word	0xffffffff


	//   ....[174]....
        /*0644*/ 	.word	0xffffffff


	//   ....[175]....
        /*0648*/ 	.word	0xffffffff


	//   ....[176]....
        /*064c*/ 	.word	0xffffffff


	//   ....[177]....
        /*0650*/ 	.word	0xffffffff


	//   ....[178]....
        /*0654*/ 	.word	0xffffffff


	//   ....[179]....
        /*0658*/ 	.word	0x0500000f


	//   ....[180]....
        /*065c*/ 	.word	0x0500000f


	//   ....[181]....
        /*0660*/ 	.word	0x0500000f


	//   ....[182]....
        /*0664*/ 	.word	0x0500000f


	//   ....[183]....
        /*0668*/ 	.word	0x0500000f


	//   ....[184]....
        /*066c*/ 	.word	0x0500000f


	//   ....[185]....
        /*0670*/ 	.word	0x0500000f


	//   ....[186]....
        /*0674*/ 	.word	0x0500000f


	//   ....[187]....
        /*0678*/ 	.word	0x0500000f


	//   ....[188]....
        /*067c*/ 	.word	0x0500000f


	//   ....[189]....
        /*0680*/ 	.word	0x0500000f


	//   ....[190]....
        /*0684*/ 	.word	0x0500000f


	//   ....[191]....
        /*0688*/ 	.word	0x0500000f


	//   ....[192]....
        /*068c*/ 	.word	0x0500000f


	//   ....[193]....
        /*0690*/ 	.word	0x0500000f


	//   ....[194]....
        /*0694*/ 	.word	0x0500000f


	//   ....[195]....
        /*0698*/ 	.word	0x0500000f


	//   ....[196]....
        /*069c*/ 	.word	0x0500000f


	//   ....[197]....
        /*06a0*/ 	.word	0x0500000f


	//   ....[198]....
        /*06a4*/ 	.word	0x0500000f


	//   ....[199]....
        /*06a8*/ 	.word	0x0500000f


	//   ....[200]....
        /*06ac*/ 	.word	0x0500000f


	//   ....[201]....
        /*06b0*/ 	.word	0x0500000f


	//   ....[202]....
        /*06b4*/ 	.word	0x0500000f


	//   ....[203]....
        /*06b8*/ 	.word	0x0500000f


	//   ....[204]....
        /*06bc*/ 	.word	0x0500000f


	//   ....[205]....
        /*06c0*/ 	.word	0x0500000f


	//   ....[206]....
        /*06c4*/ 	.word	0x0500000f


	//   ....[207]....
        /*06c8*/ 	.word	0x0500000f


	//   ....[208]....
        /*06cc*/ 	.word	0x0500000f


	//   ....[209]....
        /*06d0*/ 	.word	0x0500000f


	//   ....[210]....
        /*06d4*/ 	.word	0x0500000f


	//   ....[211]....
        /*06d8*/ 	.word	0x0500000f


	//   ....[212]....
        /*06dc*/ 	.word	0x0500000f


	//   ....[213]....
        /*06e0*/ 	.word	0x0500000f


	//   ....[214]....
        /*06e4*/ 	.word	0x0500000f


	//   ....[215]....
        /*06e8*/ 	.word	0x0500000f


	//   ....[216]....
        /*06ec*/ 	.word	0x0500000f


	//   ....[217]....
        /*06f0*/ 	.word	0x0500000f


	//   ....[218]....
        /*06f4*/ 	.word	0x0500000f


	//   ....[219]....
        /*06f8*/ 	.word	0x0500000f


	//   ....[220]....
        /*06fc*/ 	.word	0x0500000f


	//   ....[221]....
        /*0700*/ 	.word	0x0500000f


	//   ....[222]....
        /*0704*/ 	.word	0x0500000f


	//   ....[223]....
        /*0708*/ 	.word	0x0500000f


	//   ....[224]....
        /*070c*/ 	.word	0x0500000f


	//   ....[225]....
        /*0710*/ 	.word	0x0500000f


	//   ....[226]....
        /*0714*/ 	.word	0x0500000f


	//   ....[227]....
        /*0718*/ 	.word	0x0500000f


	//   ....[228]....
        /*071c*/ 	.word	0x0500000f


	//   ....[229]....
        /*0720*/ 	.word	0x0500000f


	//   ....[230]....
        /*0724*/ 	.word	0x0500000f


	//   ....[231]....
        /*0728*/ 	.word	0x0500000f


	//   ....[232]....
        /*072c*/ 	.word	0x0500000f


	//   ....[233]....
        /*0730*/ 	.word	0x0500000f


	//   ....[234]....
        /*0734*/ 	.word	0x0500000f


	//   ....[235]....
        /*0738*/ 	.word	0x0500000f


	//   ....[236]....
        /*073c*/ 	.word	0x0500000f


	//   ....[237]....
        /*0740*/ 	.word	0x0500000f


	//   ....[238]....
        /*0744*/ 	.word	0x0500000f


	//   ....[239]....
        /*0748*/ 	.word	0x0500000f


	//   ....[240]....
        /*074c*/ 	.word	0x0500000f


	//   ....[241]....
        /*0750*/ 	.word	0x0500000f


	//   ....[242]....
        /*0754*/ 	.word	0x0500000f


	//   ....[243]....
        /*0758*/ 	.word	0x0500000f


	//   ....[244]....
        /*075c*/ 	.word	0x0500000f


	//   ....[245]....
        /*0760*/ 	.word	0x0500000f


	//   ....[246]....
        /*0764*/ 	.word	0x0500000f


	//   ....[247]....
        /*0768*/ 	.word	0x0500000f


	//   ....[248]....
        /*076c*/ 	.word	0x0500000f


	//   ....[249]....
        /*0770*/ 	.word	0x0500000f


	//   ....[250]....
        /*0774*/ 	.word	0x0500000f


	//   ....[251]....
        /*0778*/ 	.word	0x0500000f


	//   ....[252]....
        /*077c*/ 	.word	0x0500000f


	//   ....[253]....
        /*0780*/ 	.word	0x0500000f


	//   ....[254]....
        /*0784*/ 	.word	0x0500000f


	//   ....[255]....
        /*0788*/ 	.word	0x0500000f


	//   ....[0]....
        /*078c*/ 	.word	0x0500000f


	//   ....[1]....
        /*0790*/ 	.word	0x0500000f


	//   ....[2]....
        /*0794*/ 	.word	0x0500000f


	//   ....[3]....
        /*0798*/ 	.word	0x0500000f


	//   ....[4]....
        /*079c*/ 	.word	0x0500000f


	//   ....[5]....
        /*07a0*/ 	.word	0x0500000f


	//   ....[6]....
        /*07a4*/ 	.word	0x0500000f


	//   ....[7]....
        /*07a8*/ 	.word	0x0500000f


	//   ....[8]....
        /*07ac*/ 	.word	0x0500000f


	//   ....[9]....
        /*07b0*/ 	.word	0x0500000f


	//   ....[10]....
        /*07b4*/ 	.word	0x0500000f


	//   ....[11]....
        /*07b8*/ 	.word	0x0500000f


	//   ....[12]....
        /*07bc*/ 	.word	0x0500000f


	//   ....[13]....
        /*07c0*/ 	.word	0x0500000f


	//   ....[14]....
        /*07c4*/ 	.word	0x0500000f


	//   ....[15]....
        /*07c8*/ 	.word	0x0500000f


	//   ....[16]....
        /*07cc*/ 	.word	0x0500000f


	//   ....[17]....
        /*07d0*/ 	.word	0x0500000f


	//   ....[18]....
        /*07d4*/ 	.word	0x0500000f


	//   ....[19]....
        /*07d8*/ 	.word	0x0500000f


	//   ....[20]....
        /*07dc*/ 	.word	0x0500000f


	//   ....[21]....
        /*07e0*/ 	.word	0x0500000f


	//   ....[22]....
        /*07e4*/ 	.word	0x0500000f


	//   ....[23]....
        /*07e8*/ 	.word	0x0500000f


	//   ....[24]....
        /*07ec*/ 	.word	0x0500000f


	//   ....[25]....
        /*07f0*/ 	.word	0x0500000f


	//   ....[26]....
        /*07f4*/ 	.word	0x0500000f


	//   ....[27]....
        /*07f8*/ 	.word	0x0500000f


	//   ....[28]....
        /*07fc*/ 	.word	0x0500000f


	//   ....[29]....
        /*0800*/ 	.word	0x0500000f


	//   ....[30]....
        /*0804*/ 	.word	0x0500000f


	//   ....[31]....
        /*0808*/ 	.word	0x0500000f


	//   ....[32]....
        /*080c*/ 	.word	0x0500000f


	//   ....[33]....
        /*0810*/ 	.word	0x0500000f


	//   ....[34]....
        /*0814*/ 	.word	0x0500000f


	//   ....[35]....
        /*0818*/ 	.word	0x0500000f


	//   ....[36]....
        /*081c*/ 	.word	0x0500000f


	//   ....[37]....
        /*0820*/ 	.word	0x0500000f


	//   ....[38]....
        /*0824*/ 	.word	0x0500000f


	//   ....[39]....
        /*0828*/ 	.word	0x0500000f


	//   ....[40]....
        /*082c*/ 	.word	0x0500000f


	//   ....[41]....
        /*0830*/ 	.word	0x0500000f


	//   ....[42]....
        /*0834*/ 	.word	0x0500000f


	//   ....[43]....
        /*0838*/ 	.word	0x0500000f


	//----- nvinfo : EIATTR_COOP_GROUP_INSTR_OFFSETS
	.align		4
.L_585:
        /*083c*/ 	.byte	0x04, 0x28
        /*083e*/ 	.short	(.L_587 - .L_586)


	//   ....[0]....
.L_586:
        /*0840*/ 	.word	0x00000060


	//   ....[1]....
        /*0844*/ 	.word	0x00000130


	//   ....[2]....
        /*0848*/ 	.word	0x000001e0


	//   ....[3]....
        /*084c*/ 	.word	0x000003a0


	//   ....[4]....
        /*0850*/ 	.word	0x00000500


	//   ....[5]....
        /*0854*/ 	.word	0x00000620


	//   ....[6]....
        /*0858*/ 	.word	0x00000780


	//   ....[7]....
        /*085c*/ 	.word	0x00002e20


	//   ....[8]....
        /*0860*/ 	.word	0x00002e30


	//   ....[9]....
        /*0864*/ 	.word	0x00003500


	//   ....[10]....
        /*0868*/ 	.word	0x00003510


	//   ....[11]....
        /*086c*/ 	.word	0x00004090


	//   ....[12]....
        /*0870*/ 	.word	0x000040a0


	//   ....[13]....
        /*0874*/ 	.word	0x00004820


	//   ....[14]....
        /*0878*/ 	.word	0x00004830


	//   ....[15]....
        /*087c*/ 	.word	0x00005230


	//   ....[16]....
        /*0880*/ 	.word	0x00005240


	//   ....[17]....
        /*0884*/ 	.word	0x00005350


	//   ....[18]....
        /*0888*/ 	.word	0x00005360


	//   ....[19]....
        /*088c*/ 	.word	0x00005760


	//   ....[20]....
        /*0890*/ 	.word	0x000057a0


	//   ....[21]....
        /*0894*/ 	.word	0x00005a80


	//   ....[22]....
        /*0898*/ 	.word	0x00005aa0


	//   ....[23]....
        /*089c*/ 	.word	0x000064a0


	//   ....[24]....
        /*08a0*/ 	.word	0x00006c10


	//   ....[25]....
        /*08a4*/ 	.word	0x00006c20


	//   ....[26]....
        /*08a8*/ 	.word	0x00006c30


	//   ....[27]....
        /*08ac*/ 	.word	0x00006c40


	//   ....[28]....
        /*08b0*/ 	.word	0x00006f60


	//   ....[29]....
        /*08b4*/ 	.word	0x00006f70


	//   ....[30]....
        /*08b8*/ 	.word	0x00006f80


	//   ....[31]....
        /*08bc*/ 	.word	0x00006f90


	//   ....[32]....
        /*08c0*/ 	.word	0x00008260


	//   ....[33]....
        /*08c4*/ 	.word	0x00008280


	//   ....[34]....
        /*08c8*/ 	.word	0x00008290


	//   ....[35]....
        /*08cc*/ 	.word	0x000082a0


	//   ....[36]....
        /*08d0*/ 	.word	0x00008390


	//   ....[37]....
        /*08d4*/ 	.word	0x000083b0


	//   ....[38]....
        /*08d8*/ 	.word	0x00008450


	//   ....[39]....
        /*08dc*/ 	.word	0x00008480


	//   ....[40]....
        /*08e0*/ 	.word	0x0000a010


	//   ....[41]....
        /*08e4*/ 	.word	0x0000a030


	//   ....[42]....
        /*08e8*/ 	.word	0x0000a5b0


	//   ....[43]....
        /*08ec*/ 	.word	0x0000a6d0


	//   ....[44]....
        /*08f0*/ 	.word	0x0000acf0


	//   ....[45]....
        /*08f4*/ 	.word	0x0000ad40


	//   ....[46]....
        /*08f8*/ 	.word	0x0000c1e0


	//   ....[47]....
        /*08fc*/ 	.word	0x0000c1f0


	//   ....[48]....
        /*0900*/ 	.word	0x0000cc40


	//   ....[49]....
        /*0904*/ 	.word	0x0000cc60


	//   ....[50]....
        /*0908*/ 	.word	0x0000d0d0


	//   ....[51]....
        /*090c*/ 	.word	0x0000d0f0


	//   ....[52]....
        /*0910*/ 	.word	0x0000f110


	//   ....[53]....
        /*0914*/ 	.word	0x0000f170


	//   ....[54]....
        /*0918*/ 	.word	0x0000fb70


	//   ....[55]....
        /*091c*/ 	.word	0x0000fbe0


	//   ....[56]....
        /*0920*/ 	.word	0x00010cc0


	//   ....[57]....
        /*0924*/ 	.word	0x00010d10


	//   ....[58]....
        /*0928*/ 	.word	0x00010d60


	//   ....[59]....
        /*092c*/ 	.word	0x00010da0


	//   ....[60]....
        /*0930*/ 	.word	0x000129e0


	//   ....[61]....
        /*0934*/ 	.word	0x00012a20


	//   ....[62]....
        /*0938*/ 	.word	0x00012bd0


	//   ....[63]....
        /*093c*/ 	.word	0x00012c30


	//   ....[64]....
        /*0940*/ 	.word	0x00013250


	//   ....[65]....
        /*0944*/ 	.word	0x00013270


	//   ....[66]....
        /*0948*/ 	.word	0x000133d0


	//   ....[67]....
        /*094c*/ 	.word	0x000133f0


	//   ....[68]....
        /*0950*/ 	.word	0x00013530


	//   ....[69]....
        /*0954*/ 	.word	0x00013550


	//   ....[70]....
        /*0958*/ 	.word	0x000136a0


	//   ....[71]....
        /*095c*/ 	.word	0x000136c0


	//   ....[72]....
        /*0960*/ 	.word	0x00013fd0


	//   ....[73]....
        /*0964*/ 	.word	0x00013fe0


	//   ....[74]....
        /*0968*/ 	.word	0x00014220


	//   ....[75]....
        /*096c*/ 	.word	0x00014230


	//   ....[76]....
        /*0970*/ 	.word	0x00014460


	//   ....[77]....
        /*0974*/ 	.word	0x00014470


	//   ....[78]....
        /*0978*/ 	.word	0x000146a0


	//   ....[79]....
        /*097c*/ 	.word	0x000146b0


	//   ....[80]....
        /*0980*/ 	.word	0x00014940


	//   ....[81]....
        /*0984*/ 	.word	0x00014b10


	//   ....[82]....
        /*0988*/ 	.word	0x00014b40


	//   ....[83]....
        /*098c*/ 	.word	0x00014b70


	//   ....[84]....
        /*0990*/ 	.word	0x00014ba0


	//   ....[85]....
        /*0994*/ 	.word	0x00014bd0


	//   ....[86]....
        /*0998*/ 	.word	0x00014c00


	//   ....[87]....
        /*099c*/ 	.word	0x00014d70


	//   ....[88]....
        /*09a0*/ 	.word	0x00014da0


	//   ....[89]....
        /*09a4*/ 	.word	0x00014dd0


	//   ....[90]....
        /*09a8*/ 	.word	0x00014e00


	//   ....[91]....
        /*09ac*/ 	.word	0x00014e30


	//   ....[92]....
        /*09b0*/ 	.word	0x00014e60


	//   ....[93]....
        /*09b4*/ 	.word	0x00014ef0


	//   ....[94]....
        /*09b8*/ 	.word	0x00014f50


	//   ....[95]....
        /*09bc*/ 	.word	0x00014fe0


	//   ....[96]....
        /*09c0*/ 	.word	0x00015dc0


	//   ....[97]....
        /*09c4*/ 	.word	0x00017cd0


	//   ....[98]....
        /*09c8*/ 	.word	0x00017cf0


	//   ....[99]....
        /*09cc*/ 	.word	0x00017d80


	//   ....[100]....
        /*09d0*/ 	.word	0x00017da0


	//   ....[101]....
        /*09d4*/ 	.word	0x00017e20


	//   ....[102]....
        /*09d8*/ 	.word	0x00017e40


	//   ....[103]....
        /*09dc*/ 	.word	0x00017ec0


	//   ....[104]....
        /*09e0*/ 	.word	0x00017ee0


	//   ....[105]....
        /*09e4*/ 	.word	0x00017f60


	//   ....[106]....
        /*09e8*/ 	.word	0x00017f80


	//   ....[107]....
        /*09ec*/ 	.word	0x00017f90


	//   ....[108]....
        /*09f0*/ 	.word	0x00017fa0


	//   ....[109]....
        /*09f4*/ 	.word	0x00018820


	//   ....[110]....
        /*09f8*/ 	.word	0x00018850


	//   ....[111]....
        /*09fc*/ 	.word	0x00018910


	//   ....[112]....
        /*0a00*/ 	.word	0x00018920


	//   ....[113]....
        /*0a04*/ 	.word	0x000189b0


	//   ....[114]....
        /*0a08*/ 	.word	0x000189c0


	//   ....[115]....
        /*0a0c*/ 	.word	0x00018a50


	//   ....[116]....
        /*0a10*/ 	.word	0x00018a60


	//   ....[117]....
        /*0a14*/ 	.word	0x00018af0


	//   ....[118]....
        /*0a18*/ 	.word	0x00018b00


	//   ....[119]....
        /*0a1c*/ 	.word	0x00018b90


	//   ....[120]....
        /*0a20*/ 	.word	0x00018ba0


	//   ....[121]....
        /*0a24*/ 	.word	0x00018c20


	//   ....[122]....
        /*0a28*/ 	.word	0x00018c30


	//   ....[123]....
        /*0a2c*/ 	.word	0x00018c40


	//   ....[124]....
        /*0a30*/ 	.word	0x00018c50


	//   ....[125]....
        /*0a34*/ 	.word	0x000190d0


	//   ....[126]....
        /*0a38*/ 	.word	0x00019100


	//   ....[127]....
        /*0a3c*/ 	.word	0x00019160


	//   ....[128]....
        /*0a40*/ 	.word	0x00019210


	//   ....[129]....
        /*0a44*/ 	.word	0x00019220


	//   ....[130]....
        /*0a48*/ 	.word	0x00019250


	//   ....[131]....
        /*0a4c*/ 	.word	0x000192e0


	//   ....[132]....
        /*0a50*/ 	.word	0x00019390


	//   ....[133]....
        /*0a54*/ 	.word	0x000193a0


	//   ....[134]....
        /*0a58*/ 	.word	0x000193d0


	//   ....[135]....
        /*0a5c*/ 	.word	0x000193e0


	//   ....[136]....
        /*0a60*/ 	.word	0x00019470


	//   ....[137]....
        /*0a64*/ 	.word	0x00019bb0


	//   ....[138]....
        /*0a68*/ 	.word	0x00019bd0


	//   ....[139]....
        /*0a6c*/ 	.word	0x00019c20


	//   ....[140]....
        /*0a70*/ 	.word	0x00019c30


	//   ....[141]....
        /*0a74*/ 	.word	0x00019c70


	//   ....[142]....
        /*0a78*/ 	.word	0x00019c80


	//   ....[143]....
        /*0a7c*/ 	.word	0x00019cc0


	//   ....[144]....
        /*0a80*/ 	.word	0x00019cd0


	//   ....[145]....
        /*0a84*/ 	.word	0x00019d10


	//   ....[146]....
        /*0a88*/ 	.word	0x00019d20


	//   ....[147]....
        /*0a8c*/ 	.word	0x00019d30


	//   ....[148]....
        /*0a90*/ 	.word	0x00019d70


	//   ....[149]....
        /*0a94*/ 	.word	0x0001a0c0


	//   ....[150]....
        /*0a98*/ 	.word	0x0001a0e0


	//   ....[151]....
        /*0a9c*/ 	.word	0x0001a0f0


	//   ....[152]....
        /*0aa0*/ 	.word	0x0001a110


	//   ....[153]....
        /*0aa4*/ 	.word	0x0001a180


	//   ....[154]....
        /*0aa8*/ 	.word	0x0001a1a0


	//   ....[155]....
        /*0aac*/ 	.word	0x0001a200


	//   ....[156]....
        /*0ab0*/ 	.word	0x0001a220


	//   ....[157]....
        /*0ab4*/ 	.word	0x0001a280


	//   ....[158]....
        /*0ab8*/ 	.word	0x0001a2a0


	//   ....[159]....
        /*0abc*/ 	.word	0x0001a300


	//   ....[160]....
        /*0ac0*/ 	.word	0x0001a320


	//   ....[161]....
        /*0ac4*/ 	.word	0x0001a810


	//   ....[162]....
        /*0ac8*/ 	.word	0x0001a870


	//   ....[163]....
        /*0acc*/ 	.word	0x0001a8a0


	//   ....[164]....
        /*0ad0*/ 	.word	0x0001a8d0


	//   ....[165]....
        /*0ad4*/ 	.word	0x0001a8e0


	//   ....[166]....
        /*0ad8*/ 	.word	0x0001a910


	//   ....[167]....
        /*0adc*/ 	.word	0x0001a940


	//   ....[168]....
        /*0ae0*/ 	.word	0x0001a970


	//   ....[169]....
        /*0ae4*/ 	.word	0x0001aaf0


	//   ....[170]....
        /*0ae8*/ 	.word	0x0001ab20


	//   ....[171]....
        /*0aec*/ 	.word	0x0001ab50


	//   ....[172]....
        /*0af0*/ 	.word	0x0001ab80


	//   ....[173]....
        /*0af4*/ 	.word	0x0001abb0


	//   ....[174]....
        /*0af8*/ 	.word	0x0001abe0


	//   ....[175]....
        /*0afc*/ 	.word	0x0001aca0


	//   ....[176]....
        /*0b00*/ 	.word	0x0001acc0


	//   ....[177]....
        /*0b04*/ 	.word	0x0001ad30


	//   ....[178]....
        /*0b08*/ 	.word	0x0001b3d0


	//   ....[179]....
        /*0b0c*/ 	.word	0x0001b6e0


	//   ....[180]....
        /*0b10*/ 	.word	0x0001b770


	//   ....[181]....
        /*0b14*/ 	.word	0x0001b800


	//   ....[182]....
        /*0b18*/ 	.word	0x0001b890


	//   ....[183]....
        /*0b1c*/ 	.word	0x0001b970


	//   ....[184]....
        /*0b20*/ 	.word	0x0001ba00


	//   ....[185]....
        /*0b24*/ 	.word	0x0001baa0


	//   ....[186]....
        /*0b28*/ 	.word	0x0001bb30


	//   ....[187]....
        /*0b2c*/ 	.word	0x0001bc20


	//   ....[188]....
        /*0b30*/ 	.word	0x0001bcb0


	//   ....[189]....
        /*0b34*/ 	.word	0x0001bd50


	//   ....[190]....
        /*0b38*/ 	.word	0x0001bde0


	//   ....[191]....
        /*0b3c*/ 	.word	0x0001bf20


	//   ....[192]....
        /*0b40*/ 	.word	0x0001bfc0


	//   ....[193]....
        /*0b44*/ 	.word	0x0001c050


	//   ....[194]....
        /*0b48*/ 	.word	0x0001c0a0


	//   ....[195]....
        /*0b4c*/ 	.word	0x0001c0f0


	//   ....[196]....
        /*0b50*/ 	.word	0x0001c180


	//   ....[197]....
        /*0b54*/ 	.word	0x0001c210


	//   ....[198]....
        /*0b58*/ 	.word	0x0001c260


	//   ....[199]....
        /*0b5c*/ 	.word	0x0001c2b0


	//   ....[200]....
        /*0b60*/ 	.word	0x0001c3a0


	//   ....[201]....
        /*0b64*/ 	.word	0x0001c450


	//   ....[202]....
        /*0b68*/ 	.word	0x0001c4d0


	//   ....[203]....
        /*0b6c*/ 	.word	0x0001c540


	//   ....[204]....
        /*0b70*/ 	.word	0x0001c680


	//   ....[205]....
        /*0b74*/ 	.word	0x0001c790


	//   ....[206]....
        /*0b78*/ 	.word	0x0001c840


	//   ....[207]....
        /*0b7c*/ 	.word	0x0001c890


	//   ....[208]....
        /*0b80*/ 	.word	0x0001cb40


	//   ....[209]....
        /*0b84*/ 	.word	0x0001cb90


	//   ....[210]....
        /*0b88*/ 	.word	0x0001cc20


	//   ....[211]....
        /*0b8c*/ 	.word	0x0001ccb0


	//   ....[212]....
        /*0b90*/ 	.word	0x0001cd40


	//   ....[213]....
        /*0b94*/ 	.word	0x0001cdd0


	//   ....[214]....
        /*0b98*/ 	.word	0x0001ce60


	//   ....[215]....
        /*0b9c*/ 	.word	0x0001cef0


	//   ....[216]....
        /*0ba0*/ 	.word	0x0001cfb0


	//   ....[217]....
        /*0ba4*/ 	.word	0x0001d290


	//   ....[218]....
        /*0ba8*/ 	.word	0x0001d380


	//   ....[219]....
        /*0bac*/ 	.word	0x0001d420


	//   ....[220]....
        /*0bb0*/ 	.word	0x0001d480


	//   ....[221]....
        /*0bb4*/ 	.word	0x0001d570


	//   ....[222]....
        /*0bb8*/ 	.word	0x0001d5e0


	//   ....[223]....
        /*0bbc*/ 	.word	0x0001d6d0


	//   ....[224]....
        /*0bc0*/ 	.word	0x0001d740


	//   ....[225]....
        /*0bc4*/ 	.word	0x0001d830


	//   ....[226]....
        /*0bc8*/ 	.word	0x0001d8a0


	//   ....[227]....
        /*0bcc*/ 	.word	0x0001d990


	//   ....[228]....
        /*0bd0*/ 	.word	0x0001da00


	//   ....[229]....
        /*0bd4*/ 	.word	0x0001dae0


	//   ....[230]....
        /*0bd8*/ 	.word	0x0001dba0


	//   ....[231]....
        /*0bdc*/ 	.word	0x0001dc00


	//   ....[232]....
        /*0be0*/ 	.word	0x0001dc60


	//   ....[233]....
        /*0be4*/ 	.word	0x0001dd50


	//   ....[234]....
        /*0be8*/ 	.word	0x0001ddb0


	//   ....[235]....
        /*0bec*/ 	.word	0x0001deb0


	//   ....[236]....
        /*0bf0*/ 	.word	0x0001df10


	//   ....[237]....
        /*0bf4*/ 	.word	0x0001e010


	//   ....[238]....
        /*0bf8*/ 	.word	0x0001e070


	//   ....[239]....
        /*0bfc*/ 	.word	0x0001e170


	//   ....[240]....
        /*0c00*/ 	.word	0x0001e1d0


	//   ....[241]....
        /*0c04*/ 	.word	0x0001e2d0


	//   ....[242]....
        /*0c08*/ 	.word	0x0001e330


	//   ....[243]....
        /*0c0c*/ 	.word	0x0001e430


	//   ....[244]....
        /*0c10*/ 	.word	0x0001e490


	//   ....[245]....
        /*0c14*/ 	.word	0x0001e530


	//   ....[246]....
        /*0c18*/ 	.word	0x0001e6b0


	//   ....[247]....
        /*0c1c*/ 	.word	0x0001e780


	//   ....[248]....
        /*0c20*/ 	.word	0x0001e840


	//   ....[249]....
        /*0c24*/ 	.word	0x0001e950


	//   ....[250]....
        /*0c28*/ 	.word	0x0001e9b0


	//   ....[251]....
        /*0c2c*/ 	.word	0x0001eac0


	//   ....[252]....
        /*0c30*/ 	.word	0x0001eb20


	//   ....[253]....
        /*0c34*/ 	.word	0x0001ec30


	//   ....[254]....
        /*0c38*/ 	.word	0x0001ec90


	//   ....[255]....
        /*0c3c*/ 	.word	0x0001eda0


	//   ....[0]....
        /*0c40*/ 	.word	0x0001ee00


	//   ....[1]....
        /*0c44*/ 	.word	0x0001eec0


	//   ....[2]....
        /*0c48*/ 	.word	0x0001f020


	//   ....[3]....
        /*0c4c*/ 	.word	0x0001f0c0


	//   ....[4]....
        /*0c50*/ 	.word	0x0001f120


	//   ....[5]....
        /*0c54*/ 	.word	0x0001f1d0


	//   ....[6]....
        /*0c58*/ 	.word	0x0001f230


	//   ....[7]....
        /*0c5c*/ 	.word	0x0001f2e0


	//   ....[8]....
        /*0c60*/ 	.word	0x0001f340


	//   ....[9]....
        /*0c64*/ 	.word	0x0001f3f0


	//   ....[10]....
        /*0c68*/ 	.word	0x0001f450


	//   ....[11]....
        /*0c6c*/ 	.word	0x0001f500


	//   ....[12]....
        /*0c70*/ 	.word	0x0001f560


	//   ....[13]....
        /*0c74*/ 	.word	0x0001f610


	//   ....[14]....
        /*0c78*/ 	.word	0x0001f700


	//   ....[15]....
        /*0c7c*/ 	.word	0x0001f7a0


	//   ....[16]....
        /*0c80*/ 	.word	0x0001f800


	//   ....[17]....
        /*0c84*/ 	.word	0x0001f8d0


	//   ....[18]....
        /*0c88*/ 	.word	0x0001f930


	//   ....[19]....
        /*0c8c*/ 	.word	0x0001fa00


	//   ....[20]....
        /*0c90*/ 	.word	0x0001fa60


	//   ....[21]....
        /*0c94*/ 	.word	0x0001fb30


	//   ....[22]....
        /*0c98*/ 	.word	0x0001fb90


	//   ....[23]....
        /*0c9c*/ 	.word	0x0001fc60


	//   ....[24]....
        /*0ca0*/ 	.word	0x0001fcc0


	//   ....[25]....
        /*0ca4*/ 	.word	0x0001fd90


	//   ....[26]....
        /*0ca8*/ 	.word	0x0001fe20


	//   ....[27]....
        /*0cac*/ 	.word	0x0001fec0


	//   ....[28]....
        /*0cb0*/ 	.word	0x0001ffe0


	//   ....[29]....
        /*0cb4*/ 	.word	0x00020050


	//   ....[30]....
        /*0cb8*/ 	.word	0x000200c0


	//   ....[31]....
        /*0cbc*/ 	.word	0x00020130


	//   ....[32]....
        /*0cc0*/ 	.word	0x000201a0


	//   ....[33]....
        /*0cc4*/ 	.word	0x00020220


	//   ....[34]....
        /*0cc8*/ 	.word	0x000202b0


	//   ....[35]....
        /*0ccc*/ 	.word	0x00020340


	//   ....[36]....
        /*0cd0*/ 	.word	0x000203b0


	//   ....[37]....
        /*0cd4*/ 	.word	0x00020420


	//   ....[38]....
        /*0cd8*/ 	.word	0x00020490


	//   ....[39]....
        /*0cdc*/ 	.word	0x00020510


	//   ....[40]....
        /*0ce0*/ 	.word	0x00020580


	//   ....[41]....
        /*0ce4*/ 	.word	0x00020620


	//   ....[42]....
        /*0ce8*/ 	.word	0x000206b0


	//   ....[43]....
        /*0cec*/ 	.word	0x000207d0


	//----- nvinfo : EIATTR_REG_RECONFIG
	.align		4
.L_587:
        /*0cf0*/ 	.byte	0x01, 0x54
	.zero		2


	//----- nvinfo : EIATTR_SYSCALL_OFFSETS
	.align		4
        /*0cf4*/ 	.byte	0x04, 0x46
        /*0cf6*/ 	.short	(.L_589 - .L_588)


	//   ....[0]....
.L_588:
        /*0cf8*/ 	.word	0x000019f0


	//   ....[1]....
        /*0cfc*/ 	.word	0x00001b40


	//   ....[2]....
        /*0d00*/ 	.word	0x00006640


	//   ....[3]....
        /*0d04*/ 	.word	0x00006960


	//   ....[4]....
        /*0d08*/ 	.word	0x000172d0


	//   ....[5]....
        /*0d0c*/ 	.word	0x00017420


	//   ....[6]....
        /*0d10*/ 	.word	0x00017510


	//   ....[7]....
        /*0d14*/ 	.word	0x00018460


	//----- nvinfo : EIATTR_MBARRIER_INSTR_OFFSETS
	.align		4
.L_589:
        /*0d18*/ 	.byte	0x04, 0x39
        /*0d1a*/ 	.short	(.L_591 - .L_590)


	//   ....[0]....
.L_590:
        /*0d1c*/ 	.word	0x00000250
        /*0d20*/ 	.word	0x000000ff
        /*0d24*/ 	.word	0x00022800
        /*0d28*/ 	.short	0x0100
        /*0d2a*/ 	.byte	0x08
	.zero		1


	//   ....[1]....
        /*0d2c*/ 	.word	0x00000260
        /*0d30*/ 	.word	0x000000ff
        /*0d34*/ 	.word	0x00022820
        /*0d38*/ 	.short	0x0100
        /*0d3a*/ 	.byte	0x08
	.zero		1


	//   ....[2]....
        /*0d3c*/ 	.word	0x00000350
        /*0d40*/ 	.word	0x000000ff
        /*0d44*/ 	.word	0x00022830
        /*0d48*/ 	.short	0x0100
        /*0d4a*/ 	.byte	0x08
	.zero		1


	//   ....[3]....
        /*0d4c*/ 	.word	0x00000360
        /*0d50*/ 	.word	0x000000ff
        /*0d54*/ 	.word	0x00022840
        /*0d58*/ 	.short	0x0100
        /*0d5a*/ 	.byte	0x08
	.zero		1


	//   ....[4]....
        /*0d5c*/ 	.word	0x00000370
        /*0d60*/ 	.word	0x000000ff
        /*0d64*/ 	.word	0x00022838
        /*0d68*/ 	.short	0x0100
        /*0d6a*/ 	.byte	0x08
	.zero		1


	//   ....[5]....
        /*0d6c*/ 	.word	0x00000380
        /*0d70*/ 	.word	0x000000ff
        /*0d74*/ 	.word	0x00022848
        /*0d78*/ 	.short	0x0100
        /*0d7a*/ 	.byte	0x08
	.zero		1


	//   ....[6]....
        /*0d7c*/ 	.word	0x000004b0
        /*0d80*/ 	.word	0x000000ff
        /*0d84*/ 	.word	0x00022850
        /*0d88*/ 	.short	0x0100
        /*0d8a*/ 	.byte	0x08
	.zero		1


	//   ....[7]....
        /*0d8c*/ 	.word	0x000004c0
        /*0d90*/ 	.word	0x000000ff
        /*0d94*/ 	.word	0x00022860
        /*0d98*/ 	.short	0x0100
        /*0d9a*/ 	.byte	0x08
	.zero		1


	//   ....[8]....
        /*0d9c*/ 	.word	0x000004d0
        /*0da0*/ 	.word	0x000000ff
        /*0da4*/ 	.word	0x00022858
        /*0da8*/ 	.short	0x0100
        /*0daa*/ 	.byte	0x08
	.zero		1


	//   ....[9]....
        /*0dac*/ 	.word	0x000004e0
        /*0db0*/ 	.word	0x000000ff
        /*0db4*/ 	.word	0x00022868
        /*0db8*/ 	.short	0x0100
        /*0dba*/ 	.byte	0x08
	.zero		1


	//   ....[10]....
        /*0dbc*/ 	.word	0x000005d0
        /*0dc0*/ 	.word	0x000000ff
        /*0dc4*/ 	.word	0x00022870
        /*0dc8*/ 	.short	0x0100
        /*0dca*/ 	.byte	0x06
	.zero		1


	//   ....[11]....
        /*0dcc*/ 	.word	0x000005e0
        /*0dd0*/ 	.word	0x000000ff
        /*0dd4*/ 	.word	0x00022880
        /*0dd8*/ 	.short	0x0100
        /*0dda*/ 	.byte	0x06
	.zero		1


	//   ....[12]....
        /*0ddc*/ 	.word	0x000005f0
        /*0de0*/ 	.word	0x000000ff
        /*0de4*/ 	.word	0x00022878
        /*0de8*/ 	.short	0x0100
        /*0dea*/ 	.byte	0x06
	.zero		1


	//   ....[13]....
        /*0dec*/ 	.word	0x00000600
        /*0df0*/ 	.word	0x000000ff
        /*0df4*/ 	.word	0x00022888
        /*0df8*/ 	.short	0x0100
        /*0dfa*/ 	.byte	0x06
	.zero		1


	//   ....[14]....
        /*0dfc*/ 	.word	0x00000730
        /*0e00*/ 	.word	0x000000ff
        /*0e04*/ 	.word	0x00022890
        /*0e08*/ 	.short	0x0100
        /*0e0a*/ 	.byte	0x08
	.zero		1


	//   ....[15]....
        /*0e0c*/ 	.word	0x00000740
        /*0e10*/ 	.word	0x000000ff
        /*0e14*/ 	.word	0x000228a0
        /*0e18*/ 	.short	0x0100
        /*0e1a*/ 	.byte	0x08
	.zero		1


	//   ....[16]....
        /*0e1c*/ 	.word	0x00000750
        /*0e20*/ 	.word	0x000000ff
        /*0e24*/ 	.word	0x00022898
        /*0e28*/ 	.short	0x0100
        /*0e2a*/ 	.byte	0x08
	.zero		1


	//   ....[17]....
        /*0e2c*/ 	.word	0x00000760
        /*0e30*/ 	.word	0x000000ff
        /*0e34*/ 	.word	0x000228a8
        /*0e38*/ 	.short	0x0100
        /*0e3a*/ 	.byte	0x08
	.zero		1


	//   ....[18]....
        /*0e3c*/ 	.word	0x00000890
        /*0e40*/ 	.word	0x000000ff
        /*0e44*/ 	.word	0x000228b0
        /*0e48*/ 	.short	0x0100
        /*0e4a*/ 	.byte	0x08
	.zero		1


	//   ....[19]....
        /*0e4c*/ 	.word	0x000008a0
        /*0e50*/ 	.word	0x000000ff
        /*0e54*/ 	.word	0x000228c0
        /*0e58*/ 	.short	0x0100
        /*0e5a*/ 	.byte	0x08
	.zero		1


	//   ....[20]....
        /*0e5c*/ 	.word	0x000008b0
        /*0e60*/ 	.word	0x000000ff
        /*0e64*/ 	.word	0x000228b8
        /*0e68*/ 	.short	0x0100
        /*0e6a*/ 	.byte	0x08
	.zero		1


	//   ....[21]....
        /*0e6c*/ 	.word	0x000008c0
        /*0e70*/ 	.word	0x000000ff
        /*0e74*/ 	.word	0x000228c8
        /*0e78*/ 	.short	0x0100
        /*0e7a*/ 	.byte	0x08
	.zero		1


	//   ....[22]....
        /*0e7c*/ 	.word	0x00002dd0
        /*0e80*/ 	.word	0x00000057
        /*0e84*/ 	.word	0x00022890
        /*0e88*/ 	.short	0x010a
        /*0e8a*/ 	.byte	0x3f
	.zero		1


	//   ....[23]....
        /*0e8c*/ 	.word	0x00004030
        /*0e90*/ 	.word	0x00000057
        /*0e94*/ 	.word	0x00022890
        /*0e98*/ 	.short	0x010a
        /*0e9a*/ 	.byte	0x3f
	.zero		1


	//   ....[24]....
        /*0e9c*/ 	.word	0x00005070
        /*0ea0*/ 	.word	0x00000057
        /*0ea4*/ 	.word	0x00022890
        /*0ea8*/ 	.short	0x010a
        /*0eaa*/ 	.byte	0x3f
	.zero		1


	//   ....[25]....
        /*0eac*/ 	.word	0x00005530
        /*0eb0*/ 	.word	0x00000008
        /*0eb4*/ 	.word	0x00000000
        /*0eb8*/ 	.short	0x0101
        /*0eba*/ 	.byte	0x3f
	.zero		1


	//   ....[26]....
        /*0ebc*/ 	.word	0x00005570
        /*0ec0*/ 	.word	0x00000057
        /*0ec4*/ 	.word	0x000228b0
        /*0ec8*/ 	.short	0x010a
        /*0eca*/ 	.byte	0x3f
	.zero		1


	//   ....[27]....
        /*0ecc*/ 	.word	0x00005e10
        /*0ed0*/ 	.word	0x00000057
        /*0ed4*/ 	.word	0x00000000
        /*0ed8*/ 	.short	0x0101
        /*0eda*/ 	.byte	0x3f
	.zero		1


	//   ....[28]....
        /*0edc*/ 	.word	0x000066e0
        /*0ee0*/ 	.word	0x00000013
        /*0ee4*/ 	.word	0x00022800
        /*0ee8*/ 	.short	0x010a
        /*0eea*/ 	.byte	0x3f
	.zero		1


	//   ....[29]....
        /*0eec*/ 	.word	0x00006730
        /*0ef0*/ 	.word	0x00000013
        /*0ef4*/ 	.word	0x00022800
        /*0ef8*/ 	.short	0x010a
        /*0efa*/ 	.byte	0x3f
	.zero		1


	//   ....[30]....
        /*0efc*/ 	.word	0x00007210
        /*0f00*/ 	.word	0x00000013
        /*0f04*/ 	.word	0x00022800
        /*0f08*/ 	.short	0x010a
        /*0f0a*/ 	.byte	0x3f
	.zero		1


	//   ....[31]....
        /*0f0c*/ 	.word	0x000086d0
        /*0f10*/ 	.word	0x00000013
        /*0f14*/ 	.word	0x00022800
        /*0f18*/ 	.short	0x010a
        /*0f1a*/ 	.byte	0x3f
	.zero		1


	//   ....[32]....
        /*0f1c*/ 	.word	0x00009600
        /*0f20*/ 	.word	0x0000000d
        /*0f24*/ 	.word	0x00022830
        /*0f28*/ 	.short	0x010a
        /*0f2a*/ 	.byte	0x3f
	.zero		1


	//   ....[33]....
        /*0f2c*/ 	.word	0x000096a0
        /*0f30*/ 	.word	0x0000000d
        /*0f34*/ 	.word	0x00022830
        /*0f38*/ 	.short	0x010a
        /*0f3a*/ 	.byte	0x3f
	.zero		1


	//   ....[34]....
        /*0f3c*/ 	.word	0x0000af40
        /*0f40*/ 	.word	0x0000001b
        /*0f44*/ 	.word	0x00000000
        /*0f48*/ 	.short	0x0101
        /*0f4a*/ 	.byte	0x3f
	.zero		1


	//   ....[35]....
        /*0f4c*/ 	.word	0x0000b5d0
        /*0f50*/ 	.word	0x0000000d
        /*0f54*/ 	.word	0x00022850
        /*0f58*/ 	.short	0x010a
        /*0f5a*/ 	.byte	0x3f
	.zero		1


	//   ....[36]....
        /*0f5c*/ 	.word	0x0000b620
        /*0f60*/ 	.word	0x0000000d
        /*0f64*/ 	.word	0x00022850
        /*0f68*/ 	.short	0x010a
        /*0f6a*/ 	.byte	0x3f
	.zero		1


	//   ....[37]....
        /*0f6c*/ 	.word	0x0000ba40
        /*0f70*/ 	.word	0x0000000d
        /*0f74*/ 	.word	0x00000000
        /*0f78*/ 	.short	0x0101
        /*0f7a*/ 	.byte	0x3f
	.zero		1


	//   ....[38]....
        /*0f7c*/ 	.word	0x0000bba0
        /*0f80*/ 	.word	0x0000000e
        /*0f84*/ 	.word	0x00022830
        /*0f88*/ 	.short	0x010a
        /*0f8a*/ 	.byte	0x3f
	.zero		1


	//   ....[39]....
        /*0f8c*/ 	.word	0x0000bc00
        /*0f90*/ 	.word	0x0000000e
        /*0f94*/ 	.word	0x00022830
        /*0f98*/ 	.short	0x010a
        /*0f9a*/ 	.byte	0x3f
	.zero		1


	//   ....[40]....
        /*0f9c*/ 	.word	0x0000d560
        /*0fa0*/ 	.word	0x0000009b
        /*0fa4*/ 	.word	0x00000000
        /*0fa8*/ 	.short	0x0101
        /*0faa*/ 	.byte	0x3f
	.zero		1


	//   ....[41]....
        /*0fac*/ 	.word	0x0000e300
        /*0fb0*/ 	.word	0x0000000e
        /*0fb4*/ 	.word	0x00022850
        /*0fb8*/ 	.short	0x010a
        /*0fba*/ 	.byte	0x3f
	.zero		1


	//   ....[42]....
        /*0fbc*/ 	.word	0x0000e350
        /*0fc0*/ 	.word	0x0000000e
        /*0fc4*/ 	.word	0x00022850
        /*0fc8*/ 	.short	0x010a
        /*0fca*/ 	.byte	0x3f
	.zero		1


	//   ....[43]....
        /*0fcc*/ 	.word	0x0000e740
        /*0fd0*/ 	.word	0x0000000e
        /*0fd4*/ 	.word	0x00000000
        /*0fd8*/ 	.short	0x0101
        /*0fda*/ 	.byte	0x3f
	.zero		1


	//   ....[44]....
        /*0fdc*/ 	.word	0x0000e840
        /*0fe0*/ 	.word	0x0000000e
        /*0fe4*/ 	.word	0x00022830
        /*0fe8*/ 	.short	0x010a
        /*0fea*/ 	.byte	0x3f
	.zero		1


	//   ....[45]....
        /*0fec*/ 	.word	0x0000e8a0
        /*0ff0*/ 	.word	0x0000000e
        /*0ff4*/ 	.word	0x00022830
        /*0ff8*/ 	.short	0x010a
        /*0ffa*/ 	.byte	0x3f
	.zero		1


	//   ....[46]....
        /*0ffc*/ 	.word	0x0000ff00
        /*1000*/ 	.word	0x000000a6
        /*1004*/ 	.word	0x00000000
        /*1008*/ 	.short	0x0101
        /*100a*/ 	.byte	0x3f
	.zero		1


	//   ....[47]....
        /*100c*/ 	.word	0x00010840
        /*1010*/ 	.word	0x0000000e
        /*1014*/ 	.word	0x00022850
        /*1018*/ 	.short	0x010a
        /*101a*/ 	.byte	0x3f
	.zero		1


	//   ....[48]....
        /*101c*/ 	.word	0x00010890
        /*1020*/ 	.word	0x0000000e
        /*1024*/ 	.word	0x00022850
        /*1028*/ 	.short	0x010a
        /*102a*/ 	.byte	0x3f
	.zero		1


	//   ....[49]....
        /*102c*/ 	.word	0x00010c80
        /*1030*/ 	.word	0x0000000e
        /*1034*/ 	.word	0x00000000
        /*1038*/ 	.short	0x0101
        /*103a*/ 	.byte	0x3f
	.zero		1


	//   ....[50]....
        /*103c*/ 	.word	0x00013260
        /*1040*/ 	.word	0x00000003
        /*1044*/ 	.word	0x00000000
        /*1048*/ 	.short	0x0101
        /*104a*/ 	.byte	0x3f
	.zero		1


	//   ....[51]....
        /*104c*/ 	.word	0x00015ea0
        /*1050*/ 	.word	0x00000016
        /*1054*/ 	.word	0x00022820
        /*1058*/ 	.short	0x010a
        /*105a*/ 	.byte	0x3f
	.zero		1


	//   ....[52]....
        /*105c*/ 	.word	0x00015f30
        /*1060*/ 	.word	0x00000003
        /*1064*/ 	.word	0x000228a0
        /*1068*/ 	.short	0x010a
        /*106a*/ 	.byte	0x3f
	.zero		1


	//   ....[53]....
        /*106c*/ 	.word	0x00016180
        /*1070*/ 	.word	0x00000003
        /*1074*/ 	.word	0x000228c0
        /*1078*/ 	.short	0x010a
        /*107a*/ 	.byte	0x3f
	.zero		1


	//   ....[54]....
        /*107c*/ 	.word	0x00016790
        /*1080*/ 	.word	0x00000008
        /*1084*/ 	.word	0x000228a0
        /*1088*/ 	.short	0x010a
        /*108a*/ 	.byte	0x3f
	.zero		1


	//   ....[55]....
        /*108c*/ 	.word	0x000169d0
        /*1090*/ 	.word	0x00000008
        /*1094*/ 	.word	0x000228c0
        /*1098*/ 	.short	0x010a
        /*109a*/ 	.byte	0x3f
	.zero		1


	//   ....[56]....
        /*109c*/ 	.word	0x00017a30
        /*10a0*/ 	.word	0x0000001f
        /*10a4*/ 	.word	0x00022840
        /*10a8*/ 	.short	0x010a
        /*10aa*/ 	.byte	0x3f
	.zero		1


	//   ....[57]....
        /*10ac*/ 	.word	0x000180a0
        /*10b0*/ 	.word	0x0000001f
        /*10b4*/ 	.word	0x00022830
        /*10b8*/ 	.short	0x0107
        /*10ba*/ 	.byte	0x3f
	.zero		1


	//   ....[58]....
        /*10bc*/ 	.word	0x00018170
        /*10c0*/ 	.word	0x0000001f
        /*10c4*/ 	.word	0x00022830
        /*10c8*/ 	.short	0x0101
        /*10ca*/ 	.byte	0x3f
	.zero		1


	//   ....[59]....
        /*10cc*/ 	.word	0x00018d50
        /*10d0*/ 	.word	0x00000016
        /*10d4*/ 	.word	0x00022800
        /*10d8*/ 	.short	0x0107
        /*10da*/ 	.byte	0x3f
	.zero		1


	//   ....[60]....
        /*10dc*/ 	.word	0x00018e40
        /*10e0*/ 	.word	0x00000016
        /*10e4*/ 	.word	0x00022800
        /*10e8*/ 	.short	0x0101
        /*10ea*/ 	.byte	0x3f
	.zero		1


	//   ....[61]....
        /*10ec*/ 	.word	0x00018e60
        /*10f0*/ 	.word	0x00000016
        /*10f4*/ 	.word	0x00022820
        /*10f8*/ 	.short	0x010a
        /*10fa*/ 	.byte	0x3f
	.zero		1


	//   ....[62]....
        /*10fc*/ 	.word	0x00018ef0
        /*1100*/ 	.word	0x0000001f
        /*1104*/ 	.word	0x00022860
        /*1108*/ 	.short	0x010a
        /*110a*/ 	.byte	0x3f
	.zero		1


	//   ....[63]....
        /*110c*/ 	.word	0x000195f0
        /*1110*/ 	.word	0x0000001f
        /*1114*/ 	.word	0x00022850
        /*1118*/ 	.short	0x0107
        /*111a*/ 	.byte	0x3f
	.zero		1


	//   ....[64]....
        /*111c*/ 	.word	0x000196c0
        /*1120*/ 	.word	0x0000001f
        /*1124*/ 	.word	0x00022850
        /*1128*/ 	.short	0x0101
        /*112a*/ 	.byte	0x3f
	.zero		1


	//   ....[65]....
        /*112c*/ 	.word	0x00019a00
        /*1130*/ 	.word	0x00000004
        /*1134*/ 	.word	0x00022840
        /*1138*/ 	.short	0x010a
        /*113a*/ 	.byte	0x3f
	.zero		1


	//   ....[66]....
        /*113c*/ 	.word	0x00019df0
        /*1140*/ 	.word	0x00000004
        /*1144*/ 	.word	0x00022830
        /*1148*/ 	.short	0x0107
        /*114a*/ 	.byte	0x3f
	.zero		1


	//   ....[67]....
        /*114c*/ 	.word	0x00019eb0
        /*1150*/ 	.word	0x00000004
        /*1154*/ 	.word	0x00022830
        /*1158*/ 	.short	0x0101
        /*115a*/ 	.byte	0x3f
	.zero		1


	//   ....[68]....
        /*115c*/ 	.word	0x00019ee0
        /*1160*/ 	.word	0x00000004
        /*1164*/ 	.word	0x00022860
        /*1168*/ 	.short	0x010a
        /*116a*/ 	.byte	0x3f
	.zero		1


	//   ....[69]....
        /*116c*/ 	.word	0x0001a410
        /*1170*/ 	.word	0x00000004
        /*1174*/ 	.word	0x00022850
        /*1178*/ 	.short	0x0107
        /*117a*/ 	.byte	0x3f
	.zero		1


	//   ....[70]....
        /*117c*/ 	.word	0x0001a4d0
        /*1180*/ 	.word	0x00000004
        /*1184*/ 	.word	0x00022850
        /*1188*/ 	.short	0x0101
        /*118a*/ 	.byte	0x3f
	.zero		1


	//   ....[71]....
        /*118c*/ 	.word	0x0001b350
        /*1190*/ 	.word	0x00000005
        /*1194*/ 	.word	0x00022820
        /*1198*/ 	.short	0x010a
        /*119a*/ 	.byte	0x3f
	.zero		1


	//   ....[72]....
        /*119c*/ 	.word	0x0001b4b0
        /*11a0*/ 	.word	0x00000003
        /*11a4*/ 	.word	0x00022840
        /*11a8*/ 	.short	0x010a
        /*11aa*/ 	.byte	0x3f
	.zero		1


	//   ....[73]....
        /*11ac*/ 	.word	0x0001b550
        /*11b0*/ 	.word	0x00000005
        /*11b4*/ 	.word	0x00022840
        /*11b8*/ 	.short	0x010a
        /*11ba*/ 	.byte	0x3f
	.zero		1


	//   ....[74]....
        /*11bc*/ 	.word	0x0001b590
        /*11c0*/ 	.word	0x00000003
        /*11c4*/ 	.word	0x00022860
        /*11c8*/ 	.short	0x010a
        /*11ca*/ 	.byte	0x3f
	.zero		1


	//   ....[75]....
        /*11cc*/ 	.word	0x0001b5d0
        /*11d0*/ 	.word	0x00000005
        /*11d4*/ 	.word	0x00022860
        /*11d8*/ 	.short	0x010a
        /*11da*/ 	.byte	0x3f
	.zero		1


	//   ....[76]....
        /*11dc*/ 	.word	0x0001b630
        /*11e0*/ 	.word	0x00000057
        /*11e4*/ 	.word	0x00022890
        /*11e8*/ 	.short	0x010a
        /*11ea*/ 	.byte	0x3f
	.zero		1


	//   ....[77]....
        /*11ec*/ 	.word	0x0001b8c0
        /*11f0*/ 	.word	0x00000057
        /*11f4*/ 	.word	0x00022890
        /*11f8*/ 	.short	0x010a
        /*11fa*/ 	.byte	0x3f
	.zero		1


	//   ....[78]....
        /*11fc*/ 	.word	0x0001bb70
        /*1200*/ 	.word	0x00000057
        /*1204*/ 	.word	0x00022890
        /*1208*/ 	.short	0x010a
        /*120a*/ 	.byte	0x3f
	.zero		1


	//   ....[79]....
        /*120c*/ 	.word	0x0001be20
        /*1210*/ 	.word	0x00000057
        /*1214*/ 	.word	0x000228b0
        /*1218*/ 	.short	0x010a
        /*121a*/ 	.byte	0x3f
	.zero		1


	//   ....[80]....
        /*121c*/ 	.word	0x0001c2e0
        /*1220*/ 	.word	0x00000013
        /*1224*/ 	.word	0x00022800
        /*1228*/ 	.short	0x010a
        /*122a*/ 	.byte	0x3f
	.zero		1


	//   ....[81]....
        /*122c*/ 	.word	0x0001c8c0
        /*1230*/ 	.word	0x00000013
        /*1234*/ 	.word	0x00022800
        /*1238*/ 	.short	0x010a
        /*123a*/ 	.byte	0x3f
	.zero		1


	//   ....[82]....
        /*123c*/ 	.word	0x0001c910
        /*1240*/ 	.word	0x0000000d
        /*1244*/ 	.word	0x00022830
        /*1248*/ 	.short	0x010a
        /*124a*/ 	.byte	0x3f
	.zero		1


	//   ....[83]....
        /*124c*/ 	.word	0x0001c960
        /*1250*/ 	.word	0x0000000d
        /*1254*/ 	.word	0x00022850
        /*1258*/ 	.short	0x010a
        /*125a*/ 	.byte	0x3f
	.zero		1


	//   ....[84]....
        /*125c*/ 	.word	0x0001c9b0
        /*1260*/ 	.word	0x0000000e
        /*1264*/ 	.word	0x00022830
        /*1268*/ 	.short	0x010a
        /*126a*/ 	.byte	0x3f
	.zero		1


	//   ....[85]....
        /*126c*/ 	.word	0x0001ca00
        /*1270*/ 	.word	0x0000000e
        /*1274*/ 	.word	0x00022850
        /*1278*/ 	.short	0x010a
        /*127a*/ 	.byte	0x3f
	.zero		1


	//   ....[86]....
        /*127c*/ 	.word	0x0001ca50
        /*1280*/ 	.word	0x0000000e
        /*1284*/ 	.word	0x00022830
        /*1288*/ 	.short	0x010a
        /*128a*/ 	.byte	0x3f
	.zero		1


	//   ....[87]....
        /*128c*/ 	.word	0x0001caa0
        /*1290*/ 	.word	0x0000000e
        /*1294*/ 	.word	0x00022850
        /*1298*/ 	.short	0x010a
        /*129a*/ 	.byte	0x3f
	.zero		1


	//   ....[88]....
        /*129c*/ 	.word	0x0001d070
        /*12a0*/ 	.word	0x00000016
        /*12a4*/ 	.word	0x00022820
        /*12a8*/ 	.short	0x010a
        /*12aa*/ 	.byte	0x3f
	.zero		1


	//   ....[89]....
        /*12ac*/ 	.word	0x0001d0c0
        /*12b0*/ 	.word	0x00000003
        /*12b4*/ 	.word	0x000228a0
        /*12b8*/ 	.short	0x010a
        /*12ba*/ 	.byte	0x3f
	.zero		1


	//   ....[90]....
        /*12bc*/ 	.word	0x0001d110
        /*12c0*/ 	.word	0x00000003
        /*12c4*/ 	.word	0x000228c0
        /*12c8*/ 	.short	0x010a
        /*12ca*/ 	.byte	0x3f
	.zero		1


	//   ....[91]....
        /*12cc*/ 	.word	0x0001d160
        /*12d0*/ 	.word	0x00000008
        /*12d4*/ 	.word	0x000228a0
        /*12d8*/ 	.short	0x010a
        /*12da*/ 	.byte	0x3f
	.zero		1


	//   ....[92]....
        /*12dc*/ 	.word	0x0001d1b0
        /*12e0*/ 	.word	0x00000008
        /*12e4*/ 	.word	0x000228c0
        /*12e8*/ 	.short	0x010a
        /*12ea*/ 	.byte	0x3f
	.zero		1


	//   ....[93]....
        /*12ec*/ 	.word	0x0001d2d0
        /*12f0*/ 	.word	0x0000001f
        /*12f4*/ 	.word	0x00022840
        /*12f8*/ 	.short	0x010a
        /*12fa*/ 	.byte	0x3f
	.zero		1


	//   ....[94]....
        /*12fc*/ 	.word	0x0001e5b0
        /*1300*/ 	.word	0x00000016
        /*1304*/ 	.word	0x00022820
        /*1308*/ 	.short	0x010a
        /*130a*/ 	.byte	0x3f
	.zero		1


	//   ....[95]....
        /*130c*/ 	.word	0x0001e600
        /*1310*/ 	.word	0x0000001f
        /*1314*/ 	.word	0x00022860
        /*1318*/ 	.short	0x010a
        /*131a*/ 	.byte	0x3f
	.zero		1


	//   ....[96]....
        /*131c*/ 	.word	0x0001ef70
        /*1320*/ 	.word	0x00000004
        /*1324*/ 	.word	0x00022840
        /*1328*/ 	.short	0x010a
        /*132a*/ 	.byte	0x3f
	.zero		1


	//   ....[97]....
        /*132c*/ 	.word	0x0001f650
        /*1330*/ 	.word	0x00000004
        /*1334*/ 	.word	0x00022860
        /*1338*/ 	.short	0x010a
        /*133a*/ 	.byte	0x3f
	.zero		1


	//   ....[98]....
        /*133c*/ 	.word	0x000206f0
        /*1340*/ 	.word	0x00000005
        /*1344*/ 	.word	0x00022820
        /*1348*/ 	.short	0x010a
        /*134a*/ 	.byte	0x3f
	.zero		1


	//   ....[99]....
        /*134c*/ 	.word	0x00020890
        /*1350*/ 	.word	0x00000003
        /*1354*/ 	.word	0x00022840
        /*1358*/ 	.short	0x010a
        /*135a*/ 	.byte	0x3f
	.zero		1


	//   ....[100]....
        /*135c*/ 	.word	0x000208e0
        /*1360*/ 	.word	0x00000005
        /*1364*/ 	.word	0x00022840
        /*1368*/ 	.short	0x010a
        /*136a*/ 	.byte	0x3f
	.zero		1


	//   ....[101]....
        /*136c*/ 	.word	0x00020930
        /*1370*/ 	.word	0x00000003
        /*1374*/ 	.word	0x00022860
        /*1378*/ 	.short	0x010a
        /*137a*/ 	.byte	0x3f
	.zero		1


	//----- nvinfo : EIATTR_NUM_MBARRIERS
	.align		4
.L_591:
        /*137c*/ 	.byte	0x03, 0x38
        /*137e*/ 	.short	0x0016


	//----- nvinfo : EIATTR_EXIT_INSTR_OFFSETS
	.align		4
        /*1380*/ 	.byte	0x04, 0x1c
        /*1382*/ 	.short	(.L_593 - .L_592)


	//   ....[0]....
.L_592:
        /*1384*/ 	.word	0x0001b620


	//----- nvinfo : EIATTR_MAX_THREADS
	.align		4
.L_593:
        /*1388*/ 	.byte	0x04, 0x05
        /*138a*/ 	.short	(.L_595 - .L_594)
.L_594:
        /*138c*/ 	.word	0x00000180
        /*1390*/ 	.word	0x00000001
        /*1394*/ 	.word	0x00000001


	//----- nvinfo : EIATTR_CRS_STACK_SIZE
	.align		4
.L_595:
        /*1398*/ 	.byte	0x04, 0x1e
        /*139a*/ 	.short	(.L_597 - .L_596)
.L_596:
        /*139c*/ 	.word	0x00000000


	//----- nvinfo : EIATTR_CBANK_PARAM_SIZE
	.align		4
.L_597:
        /*13a0*/ 	.byte	0x03, 0x19
        /*13a2*/ 	.short	0x0af0


	//----- nvinfo : EIATTR_PARAM_CBANK
	.align		4
        /*13a4*/ 	.byte	0x04, 0x0a
        /*13a6*/ 	.short	(.L_599 - .L_598)
	.align		4
.L_598:
        /*13a8*/ 	.word	index@(.nv.constant0._ZN7cutlass13device_kernelIN5flash11enable_sm90INS1_16FlashAttnFwdSm90INS1_25CollectiveMainloopFwdSm90ILi2EN4cute5tupleIJNS5_1CILi1EEES8_S8_EEENS6_IJNS7_ILi128EEENS7_ILi96EEENS7_ILi64EEEEEELi256ENS_6half_tEfNS_4arch4Sm90ELb1ELb0ELb1ELb1ELb1ELb1ELb0ELb1ELb0ELb1ELb0ELb0EEENS1_21CollectiveEpilogueFwdINS6_IJSA_NS7_ILi256EEESB_EEES9_SE_SG_Li256ELb1ELb1ELb0ELb0EEENS1_36VarlenDynamicPersistentTileSchedulerILi128ELi96ELi256ELi128ELb0ELb1ELb1ELb1ELb1ELb1EEEEEEEEEvNT_6ParamsE)
        /*13ac*/ 	.short	0x0210
        /*13ae*/ 	.short	0x0af0


	//----- nvinfo : EIATTR_SW_WAR
	.align		4
.L_599:
        /*13b0*/ 	.byte	0x04, 0x36
        /*13b2*/ 	.short	(.L_601 - .L_600)
.L_600:
        /*13b4*/ 	.word	0x00000008
.L_601:


//--------------------- .nv.info._ZN7cutlass13device_kernelIN5flash11enable_sm90INS1_16FlashAttnFwdSm90INS1_25CollectiveMainloopFwdSm90ILi2EN4cute5tupleIJNS5_1CILi1EEES8_S8_EEENS6_IJNS7_ILi128EEENS7_ILi96EEENS7_ILi64EEEEEELi256ENS_6half_tEfNS_4arch4Sm90ELb1ELb0ELb1ELb1ELb1ELb0ELb1ELb1ELb0ELb1ELb0ELb0EEENS1_21CollectiveEpilogueFwdINS6_IJSA_NS7_ILi256EEESB_EEES9_SE_SG_Li256ELb1ELb1ELb0ELb0EEENS1_36VarlenDynamicPersistentTileSchedulerILi128ELi96ELi256ELi128ELb0ELb1ELb1ELb1ELb1ELb1EEEEEEEEEvNT_6ParamsE --------------------------
	.section	.nv.info._ZN7cutlass13device_kernelIN5flash11enable_sm90INS1_16FlashAttnFwdSm90INS1_25CollectiveMainloopFwdSm90ILi2EN4cute5tupleIJNS5_1CILi1EEES8_S8_EEENS6_IJNS7_ILi128EEENS7_ILi96EEENS7_ILi64EEEEEELi256ENS_6half_tEfNS_4arch4Sm90ELb1ELb0ELb1ELb1ELb1ELb0ELb1ELb1ELb0ELb1ELb0ELb0EEENS1_21CollectiveEpilogueFwdINS6_IJSA_NS7_ILi256EEESB_EEES9_SE_SG_Li256ELb1ELb1ELb0ELb0EEENS1_36VarlenDynamicPersistentTileSchedulerILi128ELi96ELi256ELi128ELb0ELb1ELb1ELb1ELb1ELb1EEEEEEEEEvNT_6ParamsE,"",@"SHT_CUDA_INFO"
	.sectionflags	@""
	.align	4


	//----- nvinfo : EIATTR_CUDA_API_VERSION
	.align		4
        /*0000*/ 	.byte	0x04, 0x37
        /*0002*/ 	.short	(.L_603 - .L_602)
.L_602:
        /*0004*/ 	.word	0x00000082


	//----- nvinfo : EIATTR_KPARAM_INFO
	.align		4
.L_603:
        /*0008*/ 	.byte	0x04, 0x17
        /*000a*/ 	.short	(.L_605 - .L_604)
.L_604:
        /*000c*/ 	.word	0x00000000
        /*0010*/ 	.short	0x0000
        /*0012*/ 	.short	0x0070
        /*0014*/ 	.byte	0x00, 0xf0, 0x01, 0x2e


	//----- nvinfo : EIATTR_SPARSE_MMA_MASK
	.align		4
.L_605:
        /*0018*/ 	.byte	0x03, 0x50
        /*001a*/ 	.short	0x0000


	//----- nvinfo : EIATTR_MAXREG_COUNT
	.align		4
        /*001c*/ 	.byte	0x03, 0x1b
        /*001e*/ 	.short	0x00a8


	//----- nvinfo : EIATTR_NUM_BARRIERS
	.align		4
        /*0020*/ 	.byte	0x02, 0x4c
        /*0022*/ 	.byte	0x10
	.zero		1


	//----- nvinfo : EIATTR_EXTERNS
	.align		4
        /*0024*/ 	.byte	0x04, 0x0f
        /*0026*/ 	.short	(.L_607 - .L_606)


	//   ....[0]....
	.align		4
.L_606:
        /*0028*/ 	.word	index@(__assertfail)


	//----- nvinfo : EIATTR_ANNOTATIONS
	.align		4
.L_607:
        /*002c*/ 	.byte	0x04, 0x55
        /*002e*/ 	.short	(.L_609 - .L_608)


	//   ....[0]....
.L_608:
        /* <DEDUP_REMOVED lines=19> */


	//----- nvinfo : EIATTR_MERCURY_ISA_VERSION
	.align		4
.L_609:
        /*0150*/ 	.byte	0x03, 0x5f
        /*0152*/ 	.short	0x0101


	//----- nvinfo : EIATTR_UNUSED_LOAD_BYTE_OFFSET
	.align		4
        /*0154*/ 	.byte	0x04, 0x44
        /*0156*/ 	.short	(.L_611 - .L_610)


	//   ....[0]....
.L_610:
        /*0158*/ 	.word	0x000009b0
        /*015c*/ 	.word	0x0000fff0


	//   ....[1]....
        /*0160*/ 	.word	0x0000ac40
        /*0164*/ 	.word	0x0000fff0


	//----- nvinfo : EIATTR_INT_WARP_WIDE_INSTR_OFFSETS
	.align		4
.L_611:
        /*0168*/ 	.byte	0x04, 0x31
        /*016a*/ 	.short	(.L_613 - .L_612)


	//   ....[0]....
.L_612:
        /*016c*/ 	.word	0x000000c0


	//   ....[1]....
        /*0170*/ 	.word	0x000000d0


	//   ....[2]....
        /*0174*/ 	.word	0x000000e0


	//   ....[3]....
        /*0178*/ 	.word	0x00000180


	//   ....[4]....
        /*017c*/ 	.word	0x0000ee50


	//   ....[5]....
        /*0180*/ 	.word	0x0000eee0


	//   ....[6]....
        /*0184*/ 	.word	0x00012e00


	//   ....[7]....
        /*0188*/ 	.word	0x00012e90


	//----- nvinfo : EIATTR_COOP_GROUP_MASK_REGIDS
	.align		4
.L_613:
        /*018c*/ 	.byte	0x04, 0x29
        /*018e*/ 	.short	(.L_615 - .L_614)


	//   ....[0]....
.L_614:
        /*0190*/ 	.word	0xffffffff


	//   ....[1]....
        /*0194*/ 	.word	0xffffffff


	//   ....[2]....
        /*0198*/ 	.word	0xffffffff


	//   ....[3]....
        /*019c*/ 	.word	0xffffffff


	//   ....[4]....
        /*01a0*/ 	.word	0xffffffff


	//   ....[5]....
        /*01a4*/ 	.word	0xffffffff


	//   ....[6]....
        /*01a8*/ 	.word	0xffffffff


	//   ....[7]....
        /*01ac*/ 	.word	0xffffffff


	//   ....[8]....
        /*01b0*/ 	.word	0xffffffff


	//   ....[9]....
        /*01b4*/ 	.word	0xffffffff


	//   ....[10]....
        /*01b8*/ 	.word	0xffffffff


	//   ....[11]....
        /*01bc*/ 	.word	0xffffffff


	//   ....[12]....
        /*01c0*/ 	.word	0xffffffff


	//   ....[13]....
        /*01c4*/ 	.word	0xffffffff


	//   ....[14]....
        /*01c8*/ 	.word	0xffffffff


	//   ....[15]....
        /*01cc*/ 	.word	0xffffffff


	//   ....[16]....
        /*01d0*/ 	.word	0xffffffff


	//   ....[17]....
        /*01d4*/ 	.word	0xffffffff


	//   ....[18]....
        /*01d8*/ 	.word	0xffffffff


	//   ....[19]....
        /*01dc*/ 	.word	0xffffffff


	//   ....[20]....
        /*01e0*/ 	.word	0xffffffff


	//   ....[21]....
        /*01e4*/ 	.word	0xffffffff


	//   ....[22]....
        /*01e8*/ 	.word	0xffffffff


	//   ....[23]....
        /*01ec*/ 	.word	0xffffffff


	//   ....[24]....
        /*01f0*/ 	.word	0xffffffff


	//   ....[25]....
        /*01f4*/ 	.word	0xffffffff


	//   ....[26]....
        /*01f8*/ 	.word	0xffffffff


	//   ....[27]....
        /*01fc*/ 	.word	0xffffffff


	//   ....[28]....
        /*0200*/ 	.word	0xffffffff


	//   ....[29]....
        /*0204*/ 	.word	0xffffffff


	//   ....[30]....
        /*0208*/ 	.word	0xffffffff


	//   ....[31]....
        /*020c*/ 	.word	0xffffffff


	//   ....[32]....
        /*0210*/ 	.word	0xffffffff


	//   ....[33]....
        /*0214*/ 	.word	0xffffffff


	//   ....[34]....
        /*0218*/ 	.word	0xffffffff


	//   ....[35]....
        /*021c*/ 	.word	0xffffffff


	//   ....[36]....
        /*0220*/ 	.word	0xffffffff


	//   ....[37]....
        /*0224*/ 	.word	0xffffffff


	//   ....[38]....
        /*0228*/ 	.word	0xffffffff


	//   ....[39]....
        /*022c*/ 	.word	0xffffffff


	//   ....[40]....
        /*0230*/ 	.word	0xffffffff


	//   ....[41]....
        /*0234*/ 	.word	0xffffffff


	//   ....[42]....
        /*0238*/ 	.word	0xffffffff


	//   ....[43]....
        /*023c*/ 	.word	0xffffffff


	//   ....[44]....
        /*0240*/ 	.word	0xffffffff


	//   ....[45]....
        /*0244*/ 	.word	0xffffffff


	//   ....[46]....
        /*0248*/ 	.word	0xffffffff


	//   ....[47]....
        /*024c*/ 	.word	0xffffffff


	//   ....[48]....
        /*0250*/ 	.word	0xffffffff


	//   ....[49]....
        /*0254*/ 	.word	0xffffffff


	//   ....[50]....
        /*0258*/ 	.word	0xffffffff


	//   ....[51]....
        /*025c*/ 	.word	0xffffffff


	//   ....[52]....
        /*0260*/ 	.word	0xffffffff


	//   ....[53]....
        /*0264*/ 	.word	0xffffffff


	//   ....[54]....
        /*0268*/ 	.word	0xffffffff


	//   ....[55]....
        /*026c*/ 	.word	0xffffffff


	//   ....[56]....
        /*0270*/ 	.word	0xffffffff


	//   ....[57]....
        /*0274*/ 	.word	0xffffffff


	//   ....[58]....
        /*0278*/ 	.word	0xffffffff


	//   ....[59]....
        /*027c*/ 	.word	0xffffffff


	//   ....[60]....
        /*0280*/ 	.word	0xffffffff


	//   ....[61]....
        /*0284*/ 	.word	0xffffffff


	//   ....[62]....
        /*0288*/ 	.word	0xffffffff


	//   ....[63]....
        /*028c*/ 	.word	0xffffffff


	//   ....[64]....
        /*0290*/ 	.word	0xffffffff


	//   ....[65]....
        /*0294*/ 	.word	0xffffffff


	//   ....[66]....
        /*0298*/ 	.word	0xffffffff


	//   ....[67]....
        /*029c*/ 	.word	0xffffffff


	//   ....[68]....
        /*02a0*/ 	.word	0xffffffff


	//   ....[69]....
        /*02a4*/ 	.word	0xffffffff


	//   ....[70]....
        /*02a8*/ 	.word	0xffffffff


	//   ....[71]....
        /*02ac*/ 	.word	0xffffffff


	//   ....[72]....
        /*02b0*/ 	.word	0xffffffff


	//   ....[73]....
        /*02b4*/ 	.word	0xffffffff


	//   ....[74]....
        /*02b8*/ 	.word	0xffffffff


	//   ....[75]....
        /*02bc*/ 	.word	0xffffffff


	//   ....[76]....
        /*02c0*/ 	.word	0xffffffff


	//   ....[77]....
        /*02c4*/ 	.word	0xffffffff


	//   ....[78]....
        /*02c8*/ 	.word	0xffffffff


	//   ....[79]....
        /*02cc*/ 	.word	0xffffffff


	//   ....[80]....
        /*02d0*/ 	.word	0xffffffff


	//   ....[81]....
        /*02d4*/ 	.word	0xffffffff


	//   ....[82]....
        /*02d8*/ 	.word	0xffffffff


	//   ....[83]....
        /*02dc*/ 	.word	0xffffffff


	//   ....[84]....
        /*02e0*/ 	.word	0xffffffff


	//   ....[85]....
        /*02e4*/ 	.word	0xffffffff


	//   ....[86]....
        /*02e8*/ 	.word	0xffffffff


	//   ....[87]....
        /*02ec*/ 	.word	0xffffffff


	//   ....[88]....
        /*02f0*/ 	.word	0xffffffff


	//   ....[89]....
        /*02f4*/ 	.word	0xffffffff


	//   ....[90]....
        /*02f8*/ 	.word	0xffffffff


	//   ....[91]....
        /*02fc*/ 	.word	0xffffffff


	//   ....[92]....
        /*0300*/ 	.word	0xffffffff


	//   ....[93]....
        /*0304*/ 	.word	0xffffffff


	//   ....[94]....
        /*0308*/ 	.word	0xffffffff


	//   ....[95]....
        /*030c*/ 	.word	0xffffffff


	//   ....[96]....
        /*0310*/ 	.word	0xffffffff


	//   ....[97]....
        /*0314*/ 	.word	0xffffffff


	//   ....[98]....
        /*0318*/ 	.word	0xffffffff


	//   ....[99]....
        /*031c*/ 	.word	0xffffffff


	//   ....[100]....
        /*0320*/ 	.word	0xffffffff


	//   ....[101]....
        /*0324*/ 	.word	0xffffffff


	//   ....[102]....
        /*0328*/ 	.word	0xffffffff


	//   ....[103]....
        /*032c*/ 	.word	0xffffffff


	//   ....[104]....
        /*0330*/ 	.word	0xffffffff


	//   ....[105]....
        /*0334*/ 	.word	0xffffffff


	//   ....[106]....
        /*0338*/ 	.word	0xffffffff


	//   ....[107]....
        /*033c*/ 	.word	0xffffffff


	//   ....[108]....
        /*0340*/ 	.word	0xffffffff


	//   ....[109]....
        /*0344*/ 	.word	0xffffffff


	//   ....[110]....
        /*0348*/ 	.word	0xffffffff


	//   ....[111]....
        /*034c*/ 	.word	0xffffffff


	//   ....[112]....
        /*0350*/ 	.word	0xffffffff


	//   ....[113]....
        /*0354*/ 	.word	0xffffffff


	//   ....[114]....
        /*0358*/ 	.word	0xffffffff


	//   ....[115]....
        /*035c*/ 	.word	0xffffffff


	//   ....[116]....
        /*0360*/ 	.word	0xffffffff


	//   ....[117]....
        /*0364*/ 	.word	0xffffffff


	//   ....[118]....
        /*0368*/ 	.word	0xffffffff


	//   ....[119]....
        /*036c*/ 	.word	0xffffffff


	//   ....[120]....
        /*0370*/ 	.word	0xffffffff


	//   ....[121]....
        /*0374*/ 	.word	0xffffffff


	//   ....[122]....
        /*0378*/ 	.word	0xffffffff


	//   ....[123]....
        /*037c*/ 	.word	0xffffffff


	//   ....[124]....
        /*0380*/ 	.word	0xffffffff


	//   ....[125]....
        /*0384*/ 	.word	0xffffffff


	//   ....[126]....
        /*0388*/ 	.word	0xffffffff


	//   ....[127]....
        /*038c*/ 	.word	0xffffffff


	//   ....[128]....
        /*0390*/ 	.word	0xffffffff


	//   ....[129]....
        /*0394*/ 	.word	0xffffffff


	//   ....[130]....
        /*0398*/ 	.word	0xffffffff


	//   ....[131]....
        /*039c*/ 	.word	0xffffffff


	//   ....[132]....
        /*03a0*/ 	.word	0xffffffff


	//   ....[133]....
        /*03a4*/ 	.word	0xffffffff


	//   ....[134]....
        /*03a8*/ 	.word	0xffffffff


	//   ....[135]....
        /*03ac*/ 	.word	0xffffffff


	//   ....[136]....
        /*03b0*/ 	.word	0xffffffff


	//   ....[137]....
        /*03b4*/ 	.word	0xffffffff


	//   ....[138]....
        /*03b8*/ 	.word	0xffffffff


	//   ....[139]....
        /*03bc*/ 	.word	0xffffffff


	//   ....[140]....
        /*03c0*/ 	.word	0xffffffff


	//   ....[141]....
        /*03c4*/ 	.word	0xffffffff


	//   ....[142]....
        /*03c8*/ 	.word	0xffffffff


	//   ....[143]....
        /*03cc*/ 	.word	0xffffffff


	//   ....[144]....
        /*03d0*/ 	.word	0xffffffff


	//   ....[145]....
        /*03d4*/ 	.word	0xffffffff


	//   ....[146]....
        /*03d8*/ 	.word	0xffffffff


	//   ....[147]....
        /*03dc*/ 	.word	0xffffffff


	//   ....[148]....
        /*03e0*/ 	.word	0xffffffff


	//   ....[149]....
        /*03e4*/ 	.word	0xffffffff


	//   ....[150]....
        /*03e8*/ 	.word	0xffffffff


	//   ....[151]....
        /*03ec*/ 	.word	0xffffffff


	//   ....[152]....
        /*03f0*/ 	.word	0xffffffff


	//   ....[153]....
        /*03f4*/ 	.word	0xffffffff


	//   ....[154]....
        /*03f8*/ 	.word	0xffffffff


	//   ....[155]....
        /*03fc*/ 	.word	0xffffffff


	//   ....[156]....
        /*0400*/ 	.word	0xffffffff


	//   ....[157]....
        /*0404*/ 	.word	0xffffffff


	//   ....[158]....
        /*0408*/ 	.word	0xffffffff


	//   ....[159]....
        /*040c*/ 	.word	0xffffffff


	//   ....[160]....
        /*0410*/ 	.word	0xffffffff


	//   ....[161]....
        /*0414*/ 	.word	0x0500000f


	//   ....[162]....
        /*0418*/ 	.word	0x0500000f


	//   ....[163]....
        /*041c*/ 	.word	0x0500000f


	//   ....[164]....
        /*0420*/ 	.word	0x0500000f


	//   ....[165]....
        /*0424*/ 	.word	0x0500000f


	//   ....[166]....
        /*0428*/ 	.word	0x0500000f


	//   ....[167]....
        /*042c*/ 	.word	0x0500000f


	//   ....[168]....
        /*0430*/ 	.word	0x0500000f


	//   ....[169]....
        /*0434*/ 	.word	0x0500000f


	//   ....[170]....
        /*0438*/ 	.word	0x0500000f


	//   ....[171]....
        /*043c*/ 	.word	0x0500000f


	//   ....[172]....
        /*0440*/ 	.word	0x0500000f


	//   ....[173]....
        /*0444*/ 	.word	0x0500000f


	//   ....[174]....
        /*0448*/ 	.word	0x0500000f


	//   ....[175]....
        /*044c*/ 	.word	0x0500000f


	//   ....[176]....
        /*0450*/ 	.word	0x0500000f


	//   ....[177]....
        /*0454*/ 	.word	0x0500000f


	//   ....[178]....
        /*0458*/ 	.word	0x0500000f


	//   ....[179]....
        /*045c*/ 	.word	0x0500000f


	//   ....[180]....
        /*0460*/ 	.word	0x0500000f


	//   ....[181]....
        /*0464*/ 	.word	0x0500000f


	//   ....[182]....
        /*0468*/ 	.word	0x0500000f


	//   ....[183]....
        /*046c*/ 	.word	0x0500000f


	//   ....[184]....
        /*0470*/ 	.word	0x0500000f


	//   ....[185]....
        /*0474*/ 	.word	0x0500000f


	//   ....[186]....
        /*0478*/ 	.word	0x0500000f


	//   ....[187]....
        /*047c*/ 	.word	0x0500000f


	//   ....[188]....
        /*0480*/ 	.word	0x0500000f


	//   ....[189]....
        /*0484*/ 	.word	0x0500000f


	//   ....[190]....
        /*0488*/ 	.word	0x0500000f


	//   ....[191]....
        /*048c*/ 	.word	0x0500000f


	//   ....[192]....
        /*0490*/ 	.word	0x0500000f


	//   ....[193]....
        /*0494*/ 	.word	0x0500000f


	//   ....[194]....
        /*0498*/ 	.word	0x0500000f


	//   ....[195]....
        /*049c*/ 	.word	0x0500000f


	//   ....[196]....
        /*04a0*/ 	.word	0x0500000f


	//   ....[197]....
        /*04a4*/ 	.word	0x0500000f


	//   ....[198]....
        /*04a8*/ 	.word	0x0500000f


	//   ....[199]....
        /*04ac*/ 	.word	0x0500000f


	//   ....[200]....
        /*04b0*/ 	.word	0x0500000f


	//   ....[201]....
        /*04b4*/ 	.word	0x0500000f


	//   ....[202]....
        /*04b8*/ 	.word	0x0500000f


	//   ....[203]....
        /*04bc*/ 	.word	0x0500000f


	//   ....[204]....
        /*04c0*/ 	.word	0x0500000f


	//   ....[205]....
        /*04c4*/ 	.word	0x0500000f


	//   ....[206]....
        /*04c8*/ 	.word	0x0500000f


	//   ....[207]....
        /*04cc*/ 	.word	0x0500000f


	//   ....[208]....
        /*04d0*/ 	.word	0x0500000f


	//   ....[209]....
        /*04d4*/ 	.word	0x0500000f


	//   ....[210]....
        /*04d8*/ 	.word	0x0500000f


	//   ....[211]....
        /*04dc*/ 	.word	0x0500000f


	//   ....[212]....
        /*04e0*/ 	.word	0x0500000f


	//   ....[213]....
        /*04e4*/ 	.word	0x0500000f


	//   ....[214]....
        /*04e8*/ 	.word	0x0500000f


	//   ....[215]....
        /*04ec*/ 	.word	0x0500000f


	//   ....[216]....
        /*04f0*/ 	.word	0x0500000f


	//   ....[217]....
        /*04f4*/ 	.word	0x0500000f


	//   ....[218]....
        /*04f8*/ 	.word	0x0500000f


	//   ....[219]....
        /*04fc*/ 	.word	0x0500000f


	//   ....[220]....
        /*0500*/ 	.word	0x0500000f


	//   ....[221]....
        /*0504*/ 	.word	0x0500000f


	//   ....[222]....
        /*0508*/ 	.word	0x0500000f


	//   ....[223]....
        /*050c*/ 	.word	0x0500000f


	//   ....[224]....
        /*0510*/ 	.word	0x0500000f


	//   ....[225]....
        /*0514*/ 	.word	0x0500000f


	//   ....[226]....
        /*0518*/ 	.word	0x0500000f


	//   ....[227]....
        /*051c*/ 	.word	0x0500000f


	//   ....[228]....
        /*0520*/ 	.word	0x0500000f


	//   ....[229]....
        /*0524*/ 	.word	0x0500000f


	//   ....[230]....
        /*0528*/ 	.word	0x0500000f


	//   ....[231]....
        /*052c*/ 	.word	0x0500000f


	//   ....[232]....
        /*0530*/ 	.word	0x0500000f


	//   ....[233]....
        /*0534*/ 	.word	0x0500000f


	//   ....[234]....
        /*0538*/ 	.word	0x0500000f


	//   ....[235]....
        /*053c*/ 	.word	0x0500000f


	//   ....[236]....
        /*0540*/ 	.word	0x0500000f


	//   ....[237]....
        /*0544*/ 	.word	0x0500000f


	//   ....[238]....
        /*0548*/ 	.word	0x0500000f


	//   ....[239]....
        /*054c*/ 	.word	0x0500000f


	//   ....[240]....
        /*0550*/ 	.word	0x0500000f


	//   ....[241]....
        /*0554*/ 	.word	0x0500000f


	//   ....[242]....
        /*0558*/ 	.word	0x0500000f


	//   ....[243]....
        /*055c*/ 	.word	0x0500000f


	//   ....[244]....
        /*0560*/ 	.word	0x0500000f


	//   ....[245]....
        /*0564*/ 	.word	0x0500000f


	//   ....[246]....
        /*0568*/ 	.word	0x0500000f


	//   ....[247]....
        /*056c*/ 	.word	0x0500000f


	//   ....[248]....
        /*0570*/ 	.word	0x0500000f


	//   ....[249]....
        /*0574*/ 	.word	0x0500000f


	//   ....[250]....
        /*0578*/ 	.word	0x0500000f


	//   ....[251]....
        /*057c*/ 	.word	0x0500000f


	//   ....[252]....
        /*0580*/ 	.word	0x0500000f


	//   ....[253]....
        /*0584*/ 	.word	0x0500000f


	//   ....[254]....
        /*0588*/ 	.word	0x0500000f


	//   ....[255]....
        /*058c*/ 	.word	0x0500000f


	//   ....[0]....
        /*0590*/ 	.word	0x0500000f


	//   ....[1]....
        /*0594*/ 	.word	0x0500000f


	//   ....[2]....
        /*0598*/ 	.word	0x0500000f


	//   ....[3]....
        /*059c*/ 	.word	0x0500000f


	//----- nvinfo : EIATTR_COOP_GROUP_INSTR_OFFSETS
	.align		4
.L_615:
        /*05a0*/ 	.byte	0x04, 0x28
        /*05a2*/ 	.short	(.L_617 - .L_616)


	//   ....[0]....
.L_616:
        /*05a4*/ 	.word	0x00000080


	//   ....[1]....
        /*05a8*/ 	.word	0x00000090


	//   ....[2]....
        /*05ac*/ 	.word	0x000002f0


	//   ....[3]....
        /*05b0*/ 	.word	0x00000450


	//   ....[4]....
        /*05b4*/ 	.word	0x00000570


	//   ....[5]....
        /*05b8*/ 	.word	0x000006d0


	//   ....[6]....
        /*05bc*/ 	.word	0x00001830


	//   ....[7]....
        /*05c0*/ 	.word	0x00002d10


	//   ....[8]....
        /*05c4*/ 	.word	0x00002d50


	//   ....[9]....
        /*05c8*/ 	.word	0x00003830


	//   ....[10]....
        /*05cc*/ 	.word	0x00003910


	//   ....[11]....
        /*05d0*/ 	.word	0x00003940


	//   ....[12]....
        /*05d4*/ 	.word	0x000039a0


	//   ....[13]....
        /*05d8*/ 	.word	0x00005590


	//   ....[14]....
        /*05dc*/ 	.word	0x000055b0


	//   ....[15]....
        /*05e0*/ 	.word	0x00006140


	//   ....[16]....
        /*05e4*/ 	.word	0x000061c0


	//   ....[17]....
        /*05e8*/ 	.word	0x000061e0


	//   ....[18]....
        /*05ec*/ 	.word	0x00006200


	//   ....[19]....
        /*05f0*/ 	.word	0x00008b20


	//   ....[20]....
        /*05f4*/ 	.word	0x00008be0


	//   ....[21]....
        /*05f8*/ 	.word	0x00008c10


	//   ....[22]....
        /*05fc*/ 	.word	0x00008c80


	//   ....[23]....
        /*0600*/ 	.word	0x0000a1c0


	//   ....[24]....
        /*0604*/ 	.word	0x0000a200


	//   ....[25]....
        /*0608*/ 	.word	0x0000a2b0


	//   ....[26]....
        /*060c*/ 	.word	0x0000a2e0


	//   ....[27]....
        /*0610*/ 	.word	0x0000bd60


	//   ....[28]....
        /*0614*/ 	.word	0x0000bd90


	//   ....[29]....
        /*0618*/ 	.word	0x0000bdc0


	//   ....[30]....
        /*061c*/ 	.word	0x0000be30


	//   ....[31]....
        /*0620*/ 	.word	0x0000c690


	//   ....[32]....
        /*0624*/ 	.word	0x0000c6d0


	//   ....[33]....
        /*0628*/ 	.word	0x0000c850


	//   ....[34]....
        /*062c*/ 	.word	0x0000c870


	//   ....[35]....
        /*0630*/ 	.word	0x0000c9b0


	//   ....[36]....
        /*0634*/ 	.word	0x0000c9d0


	//   ....[37]....
        /*0638*/ 	.word	0x0000cb20


	//   ....[38]....
        /*063c*/ 	.word	0x0000cb40


	//   ....[39]....
        /*0640*/ 	.word	0x0000d540


	//   ....[40]....
        /*0644*/ 	.word	0x0000d560


	//   ....[41]....
        /*0648*/ 	.word	0x0000d6a0


	//   ....[42]....
        /*064c*/ 	.word	0x0000d6c0


	//   ....[43]....
        /*0650*/ 	.word	0x0000d800


	//   ....[44]....
        /*0654*/ 	.word	0x0000d820


	//   ....[45]....
        /*0658*/ 	.word	0x0000d970


	//   ....[46]....
        /*065c*/ 	.word	0x0000d990


	//   ....[47]....
        /*0660*/ 	.word	0x0000db50


	//   ....[48]....
        /*0664*/ 	.word	0x0000dd20


	//   ....[49]....
        /*0668*/ 	.word	0x0000dd50


	//   ....[50]....
        /*066c*/ 	.word	0x0000dd80


	//   ....[51]....
        /*0670*/ 	.word	0x0000ddb0


	//   ....[52]....
        /*0674*/ 	.word	0x0000dde0


	//   ....[53]....
        /*0678*/ 	.word	0x0000de10


	//   ....[54]....
        /*067c*/ 	.word	0x0000df60


	//   ....[55]....
        /*0680*/ 	.word	0x0000df90


	//   ....[56]....
        /*0684*/ 	.word	0x0000dfc0


	//   ....[57]....
        /*0688*/ 	.word	0x0000dff0


	//   ....[58]....
        /*068c*/ 	.word	0x0000e020


	//   ....[59]....
        /*0690*/ 	.word	0x0000e050


	//   ....[60]....
        /*0694*/ 	.word	0x0000e0e0


	//   ....[61]....
        /*0698*/ 	.word	0x0000e140


	//   ....[62]....
        /*069c*/ 	.word	0x0000e1d0


	//   ....[63]....
        /*06a0*/ 	.word	0x0000fa10


	//   ....[64]....
        /*06a4*/ 	.word	0x0000fa30


	//   ....[65]....
        /*06a8*/ 	.word	0x0000fac0


	//   ....[66]....
        /*06ac*/ 	.word	0x0000fae0


	//   ....[67]....
        /*06b0*/ 	.word	0x0000fb60


	//   ....[68]....
        /*06b4*/ 	.word	0x0000fb80


	//   ....[69]....
        /*06b8*/ 	.word	0x0000fc00


	//   ....[70]....
        /*06bc*/ 	.word	0x0000fc20


	//   ....[71]....
        /*06c0*/ 	.word	0x0000fca0


	//   ....[72]....
        /*06c4*/ 	.word	0x0000fcc0


	//   ....[73]....
        /*06c8*/ 	.word	0x0000fcd0


	//   ....[74]....
        /*06cc*/ 	.word	0x0000fce0


	//   ....[75]....
        /*06d0*/ 	.word	0x00010470


	//   ....[76]....
        /*06d4*/ 	.word	0x00010490


	//   ....[77]....
        /*06d8*/ 	.word	0x000104a0


	//   ....[78]....
        /*06dc*/ 	.word	0x000104b0


	//   ....[79]....
        /*06e0*/ 	.word	0x000104c0


	//   ....[80]....
        /*06e4*/ 	.word	0x000104e0


	//   ....[81]....
        /*06e8*/ 	.word	0x000105a0


	//   ....[82]....
        /*06ec*/ 	.word	0x00010640


	//   ....[83]....
        /*06f0*/ 	.word	0x00010660


	//   ....[84]....
        /*06f4*/ 	.word	0x000106c0


	//   ....[85]....
        /*06f8*/ 	.word	0x00010730


	//   ....[86]....
        /*06fc*/ 	.word	0x00010750


	//   ....[87]....
        /*0700*/ 	.word	0x00010760


	//   ....[88]....
        /*0704*/ 	.word	0x00010790


	//   ....[89]....
        /*0708*/ 	.word	0x00010820


	//   ....[90]....
        /*070c*/ 	.word	0x00010860


	//   ....[91]....
        /*0710*/ 	.word	0x00010f70


	//   ....[92]....
        /*0714*/ 	.word	0x00010fa0


	//   ....[93]....
        /*0718*/ 	.word	0x00010fc0


	//   ....[94]....
        /*071c*/ 	.word	0x00010ff0


	//   ....[95]....
        /*0720*/ 	.word	0x00011070


	//   ....[96]....
        /*0724*/ 	.word	0x00011090


	//   ....[97]....
        /*0728*/ 	.word	0x000111a0


	//   ....[98]....
        /*072c*/ 	.word	0x000111d0


	//   ....[99]....
        /*0730*/ 	.word	0x00011250


	//   ....[100]....
        /*0734*/ 	.word	0x00011270


	//   ....[101]....
        /*0738*/ 	.word	0x000112e0


	//   ....[102]....
        /*073c*/ 	.word	0x00011300


	//   ....[103]....
        /*0740*/ 	.word	0x00011360


	//   ....[104]....
        /*0744*/ 	.word	0x00011390


	//   ....[105]....
        /*0748*/ 	.word	0x00011410


	//   ....[106]....
        /*074c*/ 	.word	0x00011470


	//   ....[107]....
        /*0750*/ 	.word	0x000119c0


	//   ....[108]....
        /*0754*/ 	.word	0x000119e0


	//   ....[109]....
        /*0758*/ 	.word	0x00011a30


	//   ....[110]....
        /*075c*/ 	.word	0x00011af0


	//   ....[111]....
        /*0760*/ 	.word	0x00011b00


	//   ....[112]....
        /*0764*/ 	.word	0x00011b30


	//   ....[113]....
        /*0768*/ 	.word	0x00011bc0


	//   ....[114]....
        /*076c*/ 	.word	0x00011c70


	//   ....[115]....
        /*0770*/ 	.word	0x00011c80


	//   ....[116]....
        /*0774*/ 	.word	0x00011cb0


	//   ....[117]....
        /*0778*/ 	.word	0x00011cc0


	//   ....[118]....
        /*077c*/ 	.word	0x00011d50


	//   ....[119]....
        /*0780*/ 	.word	0x00012460


	//   ....[120]....
        /*0784*/ 	.word	0x00012480


	//   ....[121]....
        /*0788*/ 	.word	0x00012490


	//   ....[122]....
        /*078c*/ 	.word	0x000124d0


	//   ....[123]....
        /*0790*/ 	.word	0x000124e0


	//   ....[124]....
        /*0794*/ 	.word	0x00012520


	//   ....[125]....
        /*0798*/ 	.word	0x00012530


	//   ....[126]....
        /*079c*/ 	.word	0x00012570


	//   ....[127]....
        /*07a0*/ 	.word	0x00012580


	//   ....[128]....
        /*07a4*/ 	.word	0x000125c0


	//   ....[129]....
        /*07a8*/ 	.word	0x000125d0


	//   ....[130]....
        /*07ac*/ 	.word	0x000125e0


	//   ....[131]....
        /*07b0*/ 	.word	0x00012940


	//   ....[132]....
        /*07b4*/ 	.word	0x00012960


	//   ....[133]....
        /*07b8*/ 	.word	0x00012970


	//   ....[134]....
        /*07bc*/ 	.word	0x00012980


	//   ....[135]....
        /*07c0*/ 	.word	0x00012990


	//   ....[136]....
        /*07c4*/ 	.word	0x000129b0


	//   ....[137]....
        /*07c8*/ 	.word	0x00012a20


	//   ....[138]....
        /*07cc*/ 	.word	0x00012a50


	//   ....[139]....
        /*07d0*/ 	.word	0x00012a60


	//   ....[140]....
        /*07d4*/ 	.word	0x00012ad0


	//   ....[141]....
        /*07d8*/ 	.word	0x00012ae0


	//   ....[142]....
        /*07dc*/ 	.word	0x00012be0


	//   ....[143]....
        /*07e0*/ 	.word	0x00013080


	//   ....[144]....
        /*07e4*/ 	.word	0x000130b0


	//   ....[145]....
        /*07e8*/ 	.word	0x000130e0


	//   ....[146]....
        /*07ec*/ 	.word	0x00013110


	//   ....[147]....
        /*07f0*/ 	.word	0x00013140


	//   ....[148]....
        /*07f4*/ 	.word	0x00013170


	//   ....[149]....
        /*07f8*/ 	.word	0x000131a0


	//   ....[150]....
        /*07fc*/ 	.word	0x000131d0


	//   ....[151]....
        /*0800*/ 	.word	0x00013350


	//   ....[152]....
        /*0804*/ 	.word	0x00013380


	//   ....[153]....
        /*0808*/ 	.word	0x000133b0


	//   ....[154]....
        /*080c*/ 	.word	0x000133e0


	//   ....[155]....
        /*0810*/ 	.word	0x00013410


	//   ....[156]....
        /*0814*/ 	.word	0x00013440


	//   ....[157]....
        /*0818*/ 	.word	0x00013500


	//   ....[158]....
        /*081c*/ 	.word	0x00013520


	//   ....[159]....
        /*0820*/ 	.word	0x00013590


	//   ....[160]....
        /*0824*/ 	.word	0x00013c30


	//   ....[161]....
        /*0828*/ 	.word	0x00014260


	//   ....[162]....
        /*082c*/ 	.word	0x00014350


	//   ....[163]....
        /*0830*/ 	.word	0x000143f0


	//   ....[164]....
        /*0834*/ 	.word	0x00014450


	//   ....[165]....
        /*0838*/ 	.word	0x00014540


	//   ....[166]....
        /*083c*/ 	.word	0x000145b0


	//   ....[167]....
        /*0840*/ 	.word	0x000146a0


	//   ....[168]....
        /*0844*/ 	.word	0x00014710


	//   ....[169]....
        /*0848*/ 	.word	0x00014800


	//   ....[170]....
        /*084c*/ 	.word	0x00014870


	//   ....[171]....
        /*0850*/ 	.word	0x00014960


	//   ....[172]....
        /*0854*/ 	.word	0x000149d0


	//   ....[173]....
        /*0858*/ 	.word	0x00014a70


	//   ....[174]....
        /*085c*/ 	.word	0x00014b70


	//   ....[175]....
        /*0860*/ 	.word	0x00014bc0


	//   ....[176]....
        /*0864*/ 	.word	0x00014c20


	//   ....[177]....
        /*0868*/ 	.word	0x00014d40


	//   ....[178]....
        /*086c*/ 	.word	0x00014dc0


	//   ....[179]....
        /*0870*/ 	.word	0x00014eb0


	//   ....[180]....
        /*0874*/ 	.word	0x00014f30


	//   ....[181]....
        /*0878*/ 	.word	0x00015020


	//   ....[182]....
        /*087c*/ 	.word	0x00015130


	//   ....[183]....
        /*0880*/ 	.word	0x000151a0


	//   ....[184]....
        /*0884*/ 	.word	0x000152b0


	//   ....[185]....
        /*0888*/ 	.word	0x00015320


	//   ....[186]....
        /*088c*/ 	.word	0x000153a0


	//   ....[187]....
        /*0890*/ 	.word	0x00015490


	//   ....[188]....
        /*0894*/ 	.word	0x00015500


	//   ....[189]....
        /*0898*/ 	.word	0x000155d0


	//   ....[190]....
        /*089c*/ 	.word	0x00015670


	//   ....[191]....
        /*08a0*/ 	.word	0x00015710


	//   ....[192]....
        /*08a4*/ 	.word	0x00015770


	//   ....[193]....
        /*08a8*/ 	.word	0x00015860


	//   ....[194]....
        /*08ac*/ 	.word	0x00015970


	//   ....[195]....
        /*08b0*/ 	.word	0x000159c0


	//   ....[196]....
        /*08b4*/ 	.word	0x00015a20


	//   ....[197]....
        /*08b8*/ 	.word	0x00015b20


	//   ....[198]....
        /*08bc*/ 	.word	0x00015c30


	//   ....[199]....
        /*08c0*/ 	.word	0x00015c80


	//   ....[200]....
        /*08c4*/ 	.word	0x00015ce0


	//   ....[201]....
        /*08c8*/ 	.word	0x00015de0


	//   ....[202]....
        /*08cc*/ 	.word	0x00015ef0


	//   ....[203]....
        /*08d0*/ 	.word	0x00015f40


	//   ....[204]....
        /*08d4*/ 	.word	0x00015fa0


	//   ....[205]....
        /*08d8*/ 	.word	0x00016090


	//   ....[206]....
        /*08dc*/ 	.word	0x000161c0


	//   ....[207]....
        /*08e0*/ 	.word	0x00016290


	//   ....[208]....
        /*08e4*/ 	.word	0x00016330


	//   ....[209]....
        /*08e8*/ 	.word	0x00016440


	//   ....[210]....
        /*08ec*/ 	.word	0x000164a0


	//   ....[211]....
        /*08f0*/ 	.word	0x000165b0


	//   ....[212]....
        /*08f4*/ 	.word	0x00016610


	//   ....[213]....
        /*08f8*/ 	.word	0x00016720


	//   ....[214]....
        /*08fc*/ 	.word	0x00016780


	//   ....[215]....
        /*0900*/ 	.word	0x00016890


	//   ....[216]....
        /*0904*/ 	.word	0x000168f0


	//   ....[217]....
        /*0908*/ 	.word	0x000169b0


	//   ....[218]....
        /*090c*/ 	.word	0x00016b10


	//   ....[219]....
        /*0910*/ 	.word	0x00016bb0


	//   ....[220]....
        /*0914*/ 	.word	0x00016c10


	//   ....[221]....
        /*0918*/ 	.word	0x00016cc0


	//   ....[222]....
        /*091c*/ 	.word	0x00016d20


	//   ....[223]....
        /*0920*/ 	.word	0x00016dd0


	//   ....[224]....
        /*0924*/ 	.word	0x00016e30


	//   ....[225]....
        /*0928*/ 	.word	0x00016ee0


	//   ....[226]....
        /*092c*/ 	.word	0x00016f40


	//   ....[227]....
        /*0930*/ 	.word	0x00016ff0


	//   ....[228]....
        /*0934*/ 	.word	0x00017050


	//   ....[229]....
        /*0938*/ 	.word	0x00017100


	//   ....[230]....
        /*093c*/ 	.word	0x000171e0


	//   ....[231]....
        /*0940*/ 	.word	0x00017280


	//   ....[232]....
        /*0944*/ 	.word	0x000172e0


	//   ....[233]....
        /*0948*/ 	.word	0x000173b0


	//   ....[234]....
        /*094c*/ 	.word	0x00017410


	//   ....[235]....
        /*0950*/ 	.word	0x000174e0


	//   ....[236]....
        /*0954*/ 	.word	0x00017540


	//   ....[237]....
        /*0958*/ 	.word	0x00017620


	//   ....[238]....
        /*095c*/ 	.word	0x00017680


	//   ....[239]....
        /*0960*/ 	.word	0x00017750


	//   ....[240]....
        /*0964*/ 	.word	0x000177b0


	//   ....[241]....
        /*0968*/ 	.word	0x00017880


	//   ....[242]....
        /*096c*/ 	.word	0x00017910


	//   ....[243]....
        /*0970*/ 	.word	0x000179b0


	//   ....[244]....
        /*0974*/ 	.word	0x00017ad0


	//   ....[245]....
        /*0978*/ 	.word	0x00017b40


	//   ....[246]....
        /*097c*/ 	.word	0x00017bb0


	//   ....[247]....
        /*0980*/ 	.word	0x00017c20


	//   ....[248]....
        /*0984*/ 	.word	0x00017c90


	//   ....[249]....
        /*0988*/ 	.word	0x00017d10


	//   ....[250]....
        /*098c*/ 	.word	0x00017da0


	//   ....[251]....
        /*0990*/ 	.word	0x00017e30


	//   ....[252]....
        /*0994*/ 	.word	0x00017ea0


	//   ....[253]....
        /*0998*/ 	.word	0x00017f10


	//   ....[254]....
        /*099c*/ 	.word	0x00017f80


	//   ....[255]....
        /*09a0*/ 	.word	0x00018000


	//   ....[0]....
        /*09a4*/ 	.word	0x00018070


	//   ....[1]....
        /*09a8*/ 	.word	0x00018110


	//   ....[2]....
        /*09ac*/ 	.word	0x000181a0


	//   ....[3]....
        /*09b0*/ 	.word	0x000182c0


	//----- nvinfo : EIATTR_REG_RECONFIG
	.align		4
.L_617:
        /*09b4*/ 	.byte	0x01, 0x54
	.zero		2


	//----- nvinfo : EIATTR_SYSCALL_OFFSETS
	.align		4
        /*09b8*/ 	.byte	0x04, 0x46
        /*09ba*/ 	.short	(.L_619 - .L_618)


	//   ....[0]....
.L_618:
        /*09bc*/ 	.word	0x00001a90


	//   ....[1]....
        /*09c0*/ 	.word	0x0000f040


	//   ....[2]....
        /*09c4*/ 	.word	0x0000f190


	//   ....[3]....
        /*09c8*/ 	.word	0x0000f280


	//   ....[4]....
        /*09cc*/ 	.word	0x00010070


	//   ....[5]....
        /*09d0*/ 	.word	0x00010bb0


	//----- nvinfo : EIATTR_MBARRIER_INSTR_OFFSETS
	.align		4
.L_619:
        /*09d4*/ 	.byte	0x04, 0x39
        /*09d6*/ 	.short	(.L_621 - .L_620)


	//   ....[0]....
.L_620:
        /*09d8*/ 	.word	0x00000190
        /*09dc*/ 	.word	0x000000ff
        /*09e0*/ 	.word	0x00032400
        /*09e4*/ 	.short	0x0100
        /*09e6*/ 	.byte	0x08
	.zero		1


	//   ....[1]....
        /*09e8*/ 	.word	0x000001a0
        /*09ec*/ 	.word	0x000000ff
        /*09f0*/ 	.word	0x00032410
        /*09f4*/ 	.short	0x0100
        /*09f6*/ 	.byte	0x08
	.zero		1


	//   ....[2]....
        /*09f8*/ 	.word	0x000001b0
        /*09fc*/ 	.word	0x000000ff
        /*0a00*/ 	.word	0x00032420
        /*0a04*/ 	.short	0x0100
        /*0a06*/ 	.byte	0x08
	.zero		1


	//   ....[3]....
        /*0a08*/ 	.word	0x000002a0
        /*0a0c*/ 	.word	0x000000ff
        /*0a10*/ 	.word	0x00032430
        /*0a14*/ 	.short	0x0100
        /*0a16*/ 	.byte	0x08
	.zero		1


	//   ....[4]....
        /*0a18*/ 	.word	0x000002b0
        /*0a1c*/ 	.word	0x000000ff
        /*0a20*/ 	.word	0x00032440
        /*0a24*/ 	.short	0x0100
        /*0a26*/ 	.byte	0x08
	.zero		1


	//   ....[5]....
        /*0a28*/ 	.word	0x000002c0
        /*0a2c*/ 	.word	0x000000ff
        /*0a30*/ 	.word	0x00032438
        /*0a34*/ 	.short	0x0100
        /*0a36*/ 	.byte	0x08
	.zero		1


	//   ....[6]....
        /*0a38*/ 	.word	0x000002d0
        /*0a3c*/ 	.word	0x000000ff
        /*0a40*/ 	.word	0x00032448
        /*0a44*/ 	.short	0x0100
        /*0a46*/ 	.byte	0x08
	.zero		1


	//   ....[7]....
        /*0a48*/ 	.word	0x00000400
        /*0a4c*/ 	.word	0x000000ff
        /*0a50*/ 	.word	0x00032450
        /*0a54*/ 	.short	0x0100
        /*0a56*/ 	.byte	0x08
	.zero		1


	//   ....[8]....
        /*0a58*/ 	.word	0x00000410
        /*0a5c*/ 	.word	0x000000ff
        /*0a60*/ 	.word	0x00032460
        /*0a64*/ 	.short	0x0100
        /*0a66*/ 	.byte	0x08
	.zero		1


	//   ....[9]....
        /*0a68*/ 	.word	0x00000420
        /*0a6c*/ 	.word	0x000000ff
        /*0a70*/ 	.word	0x00032458
        /*0a74*/ 	.short	0x0100
        /*0a76*/ 	.byte	0x08
	.zero		1


	//   ....[10]....
        /*0a78*/ 	.word	0x00000430
        /*0a7c*/ 	.word	0x000000ff
        /*0a80*/ 	.word	0x00032468
        /*0a84*/ 	.short	0x0100
        /*0a86*/ 	.byte	0x08
	.zero		1


	//   ....[11]....
        /*0a88*/ 	.word	0x00000520
        /*0a8c*/ 	.word	0x000000ff
        /*0a90*/ 	.word	0x00032470
        /*0a94*/ 	.short	0x0100
        /*0a96*/ 	.byte	0x06
	.zero		1


	//   ....[12]....
        /*0a98*/ 	.word	0x00000530
        /*0a9c*/ 	.word	0x000000ff
        /*0aa0*/ 	.word	0x00032480
        /*0aa4*/ 	.short	0x0100
        /*0aa6*/ 	.byte	0x06
	.zero		1


	//   ....[13]....
        /*0aa8*/ 	.word	0x00000540
        /*0aac*/ 	.word	0x000000ff
        /*0ab0*/ 	.word	0x00032478
        /*0ab4*/ 	.short	0x0100
        /*0ab6*/ 	.byte	0x06
	.zero		1


	//   ....[14]....
        /*0ab8*/ 	.word	0x00000550
        /*0abc*/ 	.word	0x000000ff
        /*0ac0*/ 	.word	0x00032488
        /*0ac4*/ 	.short	0x0100
        /*0ac6*/ 	.byte	0x06
	.zero		1


	//   ....[15]....
        /*0ac8*/ 	.word	0x00000680
        /*0acc*/ 	.word	0x000000ff
        /*0ad0*/ 	.word	0x00032490
        /*0ad4*/ 	.short	0x0100
        /*0ad6*/ 	.byte	0x08
	.zero		1


	//   ....[16]....
        /*0ad8*/ 	.word	0x00000690
        /*0adc*/ 	.word	0x000000ff
        /*0ae0*/ 	.word	0x000324a0
        /*0ae4*/ 	.short	0x0100
        /*0ae6*/ 	.byte	0x08
	.zero		1


	//   ....[17]....
        /*0ae8*/ 	.word	0x000006a0
        /*0aec*/ 	.word	0x000000ff
        /*0af0*/ 	.word	0x00032498
        /*0af4*/ 	.short	0x0100
        /*0af6*/ 	.byte	0x08
	.zero		1


	//   ....[18]....
        /*0af8*/ 	.word	0x000006b0
        /*0afc*/ 	.word	0x000000ff
        /*0b00*/ 	.word	0x000324a8
        /*0b04*/ 	.short	0x0100
        /*0b06*/ 	.byte	0x08
	.zero		1


	//   ....[19]....
        /*0b08*/ 	.word	0x000007f0
        /*0b0c*/ 	.word	0x000000ff
        /*0b10*/ 	.word	0x000324b0
        /*0b14*/ 	.short	0x0100
        /*0b16*/ 	.byte	0x08
	.zero		1


	//   ....[20]....
        /*0b18*/ 	.word	0x00000800
        /*0b1c*/ 	.word	0x000000ff
        /*0b20*/ 	.word	0x000324c0
        /*0b24*/ 	.short	0x0100
        /*0b26*/ 	.byte	0x08
	.zero		1


	//   ....[21]....
        /*0b28*/ 	.word	0x00000810
        /*0b2c*/ 	.word	0x000000ff
        /*0b30*/ 	.word	0x000324b8
        /*0b34*/ 	.short	0x0100
        /*0b36*/ 	.byte	0x08
	.zero		1


	//   ....[22]....
        /*0b38*/ 	.word	0x00000820
        /*0b3c*/ 	.word	0x000000ff
        /*0b40*/ 	.word	0x000324c8
        /*0b44*/ 	.short	0x0100
        /*0b46*/ 	.byte	0x08
	.zero		1


	//   ....[23]....
        /*0b48*/ 	.word	0x00001af0
        /*0b4c*/ 	.word	0x000000ff
        /*0b50*/ 	.word	0x00032400
        /*0b54*/ 	.short	0x010a
        /*0b56*/ 	.byte	0x28
	.zero		1


	//   ....[24]....
        /*0b58*/ 	.word	0x00001be0
        /*0b5c*/ 	.word	0x000000ff
        /*0b60*/ 	.word	0x00032430
        /*0b64*/ 	.short	0x010a
        /*0b66*/ 	.byte	0x06
	.zero		1


	//   ....[25]....
        /*0b68*/ 	.word	0x00001c20
        /*0b6c*/ 	.word	0x000000ff
        /*0b70*/ 	.word	0x00032430
        /*0b74*/ 	.short	0x010a
        /*0b76*/ 	.byte	0x06
	.zero		1


	//   ....[26]....
        /*0b78*/ 	.word	0x00001f20
        /*0b7c*/ 	.word	0x000000ff
        /*0b80*/ 	.word	0x00032410
        /*0b84*/ 	.short	0x010a
        /*0b86*/ 	.byte	0x28
	.zero		1


	//   ....[27]....
        /*0b88*/ 	.word	0x00001f60
        /*0b8c*/ 	.word	0x000000ff
        /*0b90*/ 	.word	0x00032450
        /*0b94*/ 	.short	0x010a
        /*0b96*/ 	.byte	0x06
	.zero		1


	//   ....[28]....
        /*0b98*/ 	.word	0x00001fa0
        /*0b9c*/ 	.word	0x000000ff
        /*0ba0*/ 	.word	0x00032450
        /*0ba4*/ 	.short	0x010a
        /*0ba6*/ 	.byte	0x06
	.zero		1


	//   ....[29]....
        /*0ba8*/ 	.word	0x00002d40
        /*0bac*/ 	.word	0x000000ff
        /*0bb0*/ 	.word	0x00000000
        /*0bb4*/ 	.short	0x0101
        /*0bb6*/ 	.byte	0x0a
	.zero		1


	//   ....[30]....
        /*0bb8*/ 	.word	0x00004690
        /*0bbc*/ 	.word	0x000000ff
        /*0bc0*/ 	.word	0x00000000
        /*0bc4*/ 	.short	0x0101
        /*0bc6*/ 	.byte	0x06
	.zero		1


	//   ....[31]....
        /*0bc8*/ 	.word	0x00004830
        /*0bcc*/ 	.word	0x000000ff
        /*0bd0*/ 	.word	0x00032430
        /*0bd4*/ 	.short	0x010a
        /*0bd6*/ 	.byte	0x04
	.zero		1


	//   ....[32]....
        /*0bd8*/ 	.word	0x00004870
        /*0bdc*/ 	.word	0x000000ff
        /*0be0*/ 	.word	0x00032430
        /*0be4*/ 	.short	0x010a
        /*0be6*/ 	.byte	0x04
	.zero		1


	//   ....[33]....
        /*0be8*/ 	.word	0x00004a90
        /*0bec*/ 	.word	0x000000ff
        /*0bf0*/ 	.word	0x00032450
        /*0bf4*/ 	.short	0x010a
        /*0bf6*/ 	.byte	0x04
	.zero		1


	//   ....[34]....
        /*0bf8*/ 	.word	0x00004ad0
        /*0bfc*/ 	.word	0x000000ff
        /*0c00*/ 	.word	0x00032450
        /*0c04*/ 	.short	0x010a
        /*0c06*/ 	.byte	0x04
	.zero		1


	//   ....[35]....
        /*0c08*/ 	.word	0x00005570
        /*0c0c*/ 	.word	0x000000ff
        /*0c10*/ 	.word	0x00000000
        /*0c14*/ 	.short	0x0101
        /*0c16*/ 	.byte	0x0a
	.zero		1


	//   ....[36]....
        /*0c18*/ 	.word	0x00007810
        /*0c1c*/ 	.word	0x000000ff
        /*0c20*/ 	.word	0x00000000
        /*0c24*/ 	.short	0x0101
        /*0c26*/ 	.byte	0x04
	.zero		1


	//   ....[37]....
        /*0c28*/ 	.word	0x00007940
        /*0c2c*/ 	.word	0x000000ff
        /*0c30*/ 	.word	0x00032430
        /*0c34*/ 	.short	0x010a
        /*0c36*/ 	.byte	0x04
	.zero		1


	//   ....[38]....
        /*0c38*/ 	.word	0x00007980
        /*0c3c*/ 	.word	0x000000ff
        /*0c40*/ 	.word	0x00032430
        /*0c44*/ 	.short	0x010a
        /*0c46*/ 	.byte	0x04
	.zero		1


	//   ....[39]....
        /*0c48*/ 	.word	0x00007ba0
        /*0c4c*/ 	.word	0x000000ff
        /*0c50*/ 	.word	0x00032450
        /*0c54*/ 	.short	0x010a
        /*0c56*/ 	.byte	0x04
	.zero		1


	//   ....[40]....
        /*0c58*/ 	.word	0x00007be0
        /*0c5c*/ 	.word	0x000000ff
        /*0c60*/ 	.word	0x00032450
        /*0c64*/ 	.short	0x010a
        /*0c66*/ 	.byte	0x04
	.zero		1


	//   ....[41]....
        /*0c68*/ 	.word	0x000085d0
        /*0c6c*/ 	.word	0x000000ff
        /*0c70*/ 	.word	0x00000000
        /*0c74*/ 	.short	0x0101
        /*0c76*/ 	.byte	0x0a
	.zero		1


	//   ....[42]....
        /*0c78*/ 	.word	0x0000a1a0
        /*0c7c*/ 	.word	0x000000ff
        /*0c80*/ 	.word	0x00000000
        /*0c84*/ 	.short	0x0101
        /*0c86*/ 	.byte	0x04
	.zero		1


	//   ....[43]....
        /*0c88*/ 	.word	0x0000c6c0
        /*0c8c*/ 	.word	0x000000ff
        /*0c90*/ 	.word	0x00000000
        /*0c94*/ 	.short	0x0101
        /*0c96*/ 	.byte	0x07
	.zero		1


	//   ....[44]....
        /*0c98*/ 	.word	0x0000f790
        /*0c9c*/ 	.word	0x00000019
        /*0ca0*/ 	.word	0x00032440
        /*0ca4*/ 	.short	0x010a
        /*0ca6*/ 	.byte	0x3f
	.zero		1


	//   ....[45]....
        /*0ca8*/ 	.word	0x0000fde0
        /*0cac*/ 	.word	0x00000019
        /*0cb0*/ 	.word	0x00032430
        /*0cb4*/ 	.short	0x0107
        /*0cb6*/ 	.byte	0x3f
	.zero		1


	//   ....[46]....
        /*0cb8*/ 	.word	0x0000feb0
        /*0cbc*/ 	.word	0x00000019
        /*0cc0*/ 	.word	0x00032430
        /*0cc4*/ 	.short	0x0101
        /*0cc6*/ 	.byte	0x3f
	.zero		1


	//   ....[47]....
        /*0cc8*/ 	.word	0x000109f0
        /*0ccc*/ 	.word	0x00000016
        /*0cd0*/ 	.word	0x00032400
        /*0cd4*/ 	.short	0x0107
        /*0cd6*/ 	.byte	0x3f
	.zero		1


	//   ....[48]....
        /*0cd8*/ 	.word	0x00010a80
        /*0cdc*/ 	.word	0x00000016
        /*0ce0*/ 	.word	0x00032400
        /*0ce4*/ 	.short	0x0101
        /*0ce6*/ 	.byte	0x3f
	.zero		1


	//   ....[49]....
        /*0ce8*/ 	.word	0x000115b0
        /*0cec*/ 	.word	0x00000016
        /*0cf0*/ 	.word	0x00032410
        /*0cf4*/ 	.short	0x0107
        /*0cf6*/ 	.byte	0x3f
	.zero		1


	//   ....[50]....
        /*0cf8*/ 	.word	0x000116b0
        /*0cfc*/ 	.word	0x00000016
        /*0d00*/ 	.word	0x00032410
        /*0d04*/ 	.short	0x0101
        /*0d06*/ 	.byte	0x3f
	.zero		1


	//   ....[51]....
        /*0d08*/ 	.word	0x000116d0
        /*0d0c*/ 	.word	0x00000016
        /*0d10*/ 	.word	0x00032420
        /*0d14*/ 	.short	0x010a
        /*0d16*/ 	.byte	0x3f
	.zero		1


	//   ....[52]....
        /*0d18*/ 	.word	0x00011750
        /*0d1c*/ 	.word	0x00000019
        /*0d20*/ 	.word	0x00032460
        /*0d24*/ 	.short	0x010a
        /*0d26*/ 	.byte	0x3f
	.zero		1


	//   ....[53]....
        /*0d28*/ 	.word	0x00011ed0
        /*0d2c*/ 	.word	0x00000019
        /*0d30*/ 	.word	0x00032450
        /*0d34*/ 	.short	0x0107
        /*0d36*/ 	.byte	0x3f
	.zero		1


	//   ....[54]....
        /*0d38*/ 	.word	0x00011f90
        /*0d3c*/ 	.word	0x00000019
        /*0d40*/ 	.word	0x00032450
        /*0d44*/ 	.short	0x0101
        /*0d46*/ 	.byte	0x3f
	.zero		1


	//   ....[55]....
        /*0d48*/ 	.word	0x000122c0
        /*0d4c*/ 	.word	0x0000000a
        /*0d50*/ 	.word	0x00032440
        /*0d54*/ 	.short	0x010a
        /*0d56*/ 	.byte	0x3f
	.zero		1


	//   ....[56]....
        /*0d58*/ 	.word	0x00012690
        /*0d5c*/ 	.word	0x0000000a
        /*0d60*/ 	.word	0x00032430
        /*0d64*/ 	.short	0x0107
        /*0d66*/ 	.byte	0x3f
	.zero		1


	//   ....[57]....
        /*0d68*/ 	.word	0x00012740
        /*0d6c*/ 	.word	0x0000000a
        /*0d70*/ 	.word	0x00032430
        /*0d74*/ 	.short	0x0101
        /*0d76*/ 	.byte	0x3f
	.zero		1


	//   ....[58]....
        /*0d78*/ 	.word	0x00012770
        /*0d7c*/ 	.word	0x0000000a
        /*0d80*/ 	.word	0x00032460
        /*0d84*/ 	.short	0x010a
        /*0d86*/ 	.byte	0x3f
	.zero		1


	//   ....[59]....
        /*0d88*/ 	.word	0x00012c90
        /*0d8c*/ 	.word	0x0000000a
        /*0d90*/ 	.word	0x00032450
        /*0d94*/ 	.short	0x0107
        /*0d96*/ 	.byte	0x3f
	.zero		1


	//   ....[60]....
        /*0d98*/ 	.word	0x00012d40
        /*0d9c*/ 	.word	0x0000000a
        /*0da0*/ 	.word	0x00032450
        /*0da4*/ 	.short	0x0101
        /*0da6*/ 	.byte	0x3f
	.zero		1


	//   ....[61]....
        /*0da8*/ 	.word	0x00013bb0
        /*0dac*/ 	.word	0x00000005
        /*0db0*/ 	.word	0x00032420
        /*0db4*/ 	.short	0x010a
        /*0db6*/ 	.byte	0x3f
	.zero		1


	//   ....[62]....
        /*0db8*/ 	.word	0x00013d50
        /*0dbc*/ 	.word	0x00000003
        /*0dc0*/ 	.word	0x00032440
        /*0dc4*/ 	.short	0x010a
        /*0dc6*/ 	.byte	0x3f
	.zero		1


	//   ....[63]....
        /*0dc8*/ 	.word	0x00013df0
        /*0dcc*/ 	.word	0x00000005
        /*0dd0*/ 	.word	0x00032440
        /*0dd4*/ 	.short	0x010a
        /*0dd6*/ 	.byte	0x3f
	.zero		1


	//   ....[64]....
        /*0dd8*/ 	.word	0x00013e30
        /*0ddc*/ 	.word	0x00000003
        /*0de0*/ 	.word	0x00032460
        /*0de4*/ 	.short	0x010a
        /*0de6*/ 	.byte	0x3f
	.zero		1


	//   ....[65]....
        /*0de8*/ 	.word	0x00013e70
        /*0dec*/ 	.word	0x00000005
        /*0df0*/ 	.word	0x00032460
        /*0df4*/ 	.short	0x010a
        /*0df6*/ 	.byte	0x3f
	.zero		1


	//   ....[66]....
        /*0df8*/ 	.word	0x00013ee0
        /*0dfc*/ 	.word	0x00000003
        /*0e00*/ 	.word	0x00032400
        /*0e04*/ 	.short	0x010a
        /*0e06*/ 	.byte	0x3f
	.zero		1


	//   ....[67]....
        /*0e08*/ 	.word	0x00013f40
        /*0e0c*/ 	.word	0x00000003
        /*0e10*/ 	.word	0x00032430
        /*0e14*/ 	.short	0x010a
        /*0e16*/ 	.byte	0x3f
	.zero		1


	//   ....[68]....
        /*0e18*/ 	.word	0x00013fa0
        /*0e1c*/ 	.word	0x00000003
        /*0e20*/ 	.word	0x00032410
        /*0e24*/ 	.short	0x010a
        /*0e26*/ 	.byte	0x3f
	.zero		1


	//   ....[69]....
        /*0e28*/ 	.word	0x00014000
        /*0e2c*/ 	.word	0x00000003
        /*0e30*/ 	.word	0x00032450
        /*0e34*/ 	.short	0x010a
        /*0e36*/ 	.byte	0x3f
	.zero		1


	//   ....[70]....
        /*0e38*/ 	.word	0x00014060
        /*0e3c*/ 	.word	0x00000099
        /*0e40*/ 	.word	0x00032430
        /*0e44*/ 	.short	0x010a
        /*0e46*/ 	.byte	0x3f
	.zero		1


	//   ....[71]....
        /*0e48*/ 	.word	0x000140c0
        /*0e4c*/ 	.word	0x000000cc
        /*0e50*/ 	.word	0x00032450
        /*0e54*/ 	.short	0x010a
        /*0e56*/ 	.byte	0x3f
	.zero		1


	//   ....[72]....
        /*0e58*/ 	.word	0x00014120
        /*0e5c*/ 	.word	0x00000099
        /*0e60*/ 	.word	0x00032430
        /*0e64*/ 	.short	0x010a
        /*0e66*/ 	.byte	0x3f
	.zero		1


	//   ....[73]....
        /*0e68*/ 	.word	0x00014180
        /*0e6c*/ 	.word	0x000000cd
        /*0e70*/ 	.word	0x00032450
        /*0e74*/ 	.short	0x010a
        /*0e76*/ 	.byte	0x3f
	.zero		1


	//   ....[74]....
        /*0e78*/ 	.word	0x000142a0
        /*0e7c*/ 	.word	0x00000019
        /*0e80*/ 	.word	0x00032440
        /*0e84*/ 	.short	0x010a
        /*0e86*/ 	.byte	0x3f
	.zero		1


	//   ....[75]....
        /*0e88*/ 	.word	0x000160c0
        /*0e8c*/ 	.word	0x00000016
        /*0e90*/ 	.word	0x00032420
        /*0e94*/ 	.short	0x010a
        /*0e96*/ 	.byte	0x3f
	.zero		1


	//   ....[76]....
        /*0e98*/ 	.word	0x00016110
        /*0e9c*/ 	.word	0x00000019
        /*0ea0*/ 	.word	0x00032460
        /*0ea4*/ 	.short	0x010a
        /*0ea6*/ 	.byte	0x3f
	.zero		1


	//   ....[77]....
        /*0ea8*/ 	.word	0x00016a60
        /*0eac*/ 	.word	0x0000000a
        /*0eb0*/ 	.word	0x00032440
        /*0eb4*/ 	.short	0x010a
        /*0eb6*/ 	.byte	0x3f
	.zero		1


	//   ....[78]....
        /*0eb8*/ 	.word	0x00017130
        /*0ebc*/ 	.word	0x0000000a
        /*0ec0*/ 	.word	0x00032460
        /*0ec4*/ 	.short	0x010a
        /*0ec6*/ 	.byte	0x3f
	.zero		1


	//   ....[79]....
        /*0ec8*/ 	.word	0x000181e0
        /*0ecc*/ 	.word	0x00000005
        /*0ed0*/ 	.word	0x00032420
        /*0ed4*/ 	.short	0x010a
        /*0ed6*/ 	.byte	0x3f
	.zero		1


	//   ....[80]....
        /*0ed8*/ 	.word	0x00018380
        /*0edc*/ 	.word	0x00000003
        /*0ee0*/ 	.word	0x00032440
        /*0ee4*/ 	.short	0x010a
        /*0ee6*/ 	.byte	0x3f
	.zero		1


	//   ....[81]....
        /*0ee8*/ 	.word	0x000183d0
        /*0eec*/ 	.word	0x00000005
        /*0ef0*/ 	.word	0x00032440
        /*0ef4*/ 	.short	0x010a
        /*0ef6*/ 	.byte	0x3f
	.zero		1


	//   ....[82]....
        /*0ef8*/ 	.word	0x00018420
        /*0efc*/ 	.word	0x00000003
        /*0f00*/ 	.word	0x00032460
        /*0f04*/ 	.short	0x010a
        /*0f06*/ 	.byte	0x3f
	.zero		1


	//----- nvinfo : EIATTR_NUM_MBARRIERS
	.align		4
.L_621:
        /*0f08*/ 	.byte	0x03, 0x38
        /*0f0a*/ 	.short	0x0017


	//----- nvinfo : EIATTR_EXIT_INSTR_OFFSETS
	.align		4
        /*0f0c*/ 	.byte	0x04, 0x1c
        /*0f0e*/ 	.short	(.L_623 - .L_622)


	//   ....[0]....
.L_622:
        /*0f10*/ 	.word	0x000009f0


	//   ....[1]....
        /*0f14*/ 	.word	0x0000db00


	//   ....[2]....
        /*0f18*/ 	.word	0x00013ec0


	//----- nvinfo : EIATTR_MAX_THREADS
	.align		4
.L_623:
        /*0f1c*/ 	.byte	0x04, 0x05
        /*0f1e*/ 	.short	(.L_625 - .L_624)
.L_624:
        /*0f20*/ 	.word	0x00000180
        /*0f24*/ 	.word	0x00000001
        /*0f28*/ 	.word	0x00000001


	//----- nvinfo : EIATTR_CRS_STACK_SIZE
	.align		4
.L_625:
        /*0f2c*/ 	.byte	0x04, 0x1e
        /*0f2e*/ 	.short	(.L_627 - .L_626)
.L_626:
        /*0f30*/ 	.word	0x00000000


	//----- nvinfo : EIATTR_CBANK_PARAM_SIZE
	.align		4
.L_627:
        /*0f34*/ 	.byte	0x03, 0x19
        /*0f36*/ 	.short	0x0bf0


	//----- nvinfo : EIATTR_PARAM_CBANK
	.align		4
        /*0f38*/ 	.byte	0x04, 0x0a
        /*0f3a*/ 	.short	(.L_629 - .L_628)
	.align		4
.L_628:
        /*0f3c*/ 	.word	index@(.nv.constant0._ZN7cutlass13device_kernelIN5flash11enable_sm90INS1_16FlashAttnFwdSm90INS1_25CollectiveMainloopFwdSm90ILi2EN4cute5tupleIJNS5_1CILi1EEES8_S8_EEENS6_IJNS7_ILi128EEENS7_ILi96EEENS7_ILi64EEEEEELi256ENS_6half_tEfNS_4arch4Sm90ELb1ELb0ELb1ELb1ELb1ELb0ELb1ELb1ELb0ELb1ELb0ELb0EEENS1_21CollectiveEpilogueFwdINS6_IJSA_NS7_ILi256EEESB_EEES9_SE_SG_Li256ELb1ELb1ELb0ELb0EEENS1_36VarlenDynamicPersistentTileSchedulerILi128ELi96ELi256ELi128ELb0ELb1ELb1ELb1ELb1ELb1EEEEEEEEEvNT_6ParamsE)
        /*0f40*/ 	.short	0x0210
        /*0f42*/ 	.short	0x0bf0


	//----- nvinfo : EIATTR_SW_WAR
	.align		4
.L_629:
        /*0f44*/ 	.byte	0x04, 0x36
        /*0f46*/ 	.short	(.L_631 - .L_630)
.L_630:
        /*0f48*/ 	.word	0x00000008
.L_631:


//--------------------- .nv.info._ZN7cutlass13device_kernelIN5flash11enable_sm90INS1_16FlashAttnFwdSm90INS1_25CollectiveMainloopFwdSm90ILi2EN4cute5tupleIJNS5_1CILi1EEES8_S8_EEENS6_IJNS7_ILi128EEENS7_ILi96EEENS7_ILi64EEEEEELi256ENS_6half_tEfNS_4arch4Sm90ELb1ELb0ELb1ELb1ELb1ELb1ELb1ELb1ELb0ELb1ELb0ELb0EEENS1_21CollectiveEpilogueFwdINS6_IJSA_NS7_ILi256EEESB_EEES9_SE_SG_Li256ELb1ELb1ELb0ELb0EEENS1_36VarlenDynamicPersistentTileSchedulerILi128ELi96ELi256ELi128ELb0ELb1ELb1ELb1ELb1ELb1EEEEEEEEEvNT_6ParamsE --------------------------
	.section	.nv.info._ZN7cutlass13device_kernelIN5flash11enable_sm90INS1_16FlashAttnFwdSm90INS1_25CollectiveMainloopFwdSm90ILi2EN4cute5tupleIJNS5_1CILi1EEES8_S8_EEENS6_IJNS7_ILi128EEENS7_ILi96EEENS7_ILi64EEEEEELi256ENS_6half_tEfNS_4arch4Sm90ELb1ELb0ELb1ELb1ELb1ELb1ELb1ELb1ELb0ELb1ELb0ELb0EEENS1_21CollectiveEpilogueFwdINS6_IJSA_NS7_ILi256EEESB_EEES9_SE_SG_Li256ELb1ELb1ELb0ELb0EEENS1_36VarlenDynamicPersistentTileSchedulerILi128ELi96ELi256ELi128ELb0ELb1ELb1ELb1ELb1ELb1EEEEEEEEEvNT_6ParamsE,"",@"SHT_CUDA_INFO"
	.sectionflags	@""
	.align	4


	//----- nvinfo : EIATTR_CUDA_API_VERSION
	.align		4
        /*0000*/ 	.byte	0x04, 0x37
        /*0002*/ 	.short	(.L_633 - .L_632)
.L_632:
        /*0004*/ 	.word	0x00000082


	//----- nvinfo : EIATTR_KPARAM_INFO
	.align		4
.L_633:
        /*0008*/ 	.byte	0x04, 0x17
        /*000a*/ 	.short	(.L_635 - .L_634)
.L_634:
        /*000c*/ 	.word	0x00000000
        /*0010*/ 	.short	0x0000
        /*0012*/ 	.short	0x0070
        /*0014*/ 	.byte	0x00, 0xf0, 0x01, 0x2e


	//----- nvinfo : EIATTR_SPARSE_MMA_MASK
	.align		4
.L_635:
        /*0018*/ 	.byte	0x03, 0x50
        /*001a*/ 	.short	0x0000


	//----- nvinfo : EIATTR_MAXREG_COUNT
	.align		4
        /*001c*/ 	.byte	0x03, 0x1b
        /*001e*/ 	.short	0x00a8


	//----- nvinfo : EIATTR_NUM_BARRIERS
	.align		4
        /*0020*/ 	.byte	0x02, 0x4c
        /*0022*/ 	.byte	0x10
	.zero		1


	//----- nvinfo : EIATTR_EXTERNS
	.align		4
        /*0024*/ 	.byte	0x04, 0x0f
        /*0026*/ 	.short	(.L_637 - .L_636)


	//   ....[0]....
	.align		4
.L_636:
        /*0028*/ 	.word	index@(__assertfail)


	//----- nvinfo : EIATTR_ANNOTATIONS
	.align		4
.L_637:
        /*002c*/ 	.byte	0x04, 0x55
        /*002e*/ 	.short	(.L_639 - .L_638)


	//   ....[0]....
.L_638:
        /* <DEDUP_REMOVED lines=98> */


	//----- nvinfo : EIATTR_MERCURY_ISA_VERSION
	.align		4
.L_639:
        /*0638*/ 	.byte	0x03, 0x5f
        /*063a*/ 	.short	0x0101


	//----- nvinfo : EIATTR_UNUSED_LOAD_BYTE_OFFSET
	.align		4
        /*063c*/ 	.byte	0x04, 0x44
        /*063e*/ 	.short	(.L_641 - .L_640)


	//   ....[0]....
.L_640:
        /*0640*/ 	.word	0x00000a90
        /*0644*/ 	.word	0x0000fff0


	//   ....[1]....
        /*0648*/ 	.word	0x00013bf0
        /*064c*/ 	.word	0x0000fff0


	//----- nvinfo : EIATTR_INT_WARP_WIDE_INSTR_OFFSETS
	.align		4
.L_641:
        /*0650*/ 	.byte	0x04, 0x31
        /*0652*/ 	.short	(.L_643 - .L_642)


	//   ....[0]....
.L_642:
        /*0654*/ 	.word	0x00000130


	//   ....[1]....
        /*0658*/ 	.word	0x00000170


	//   ....[2]....
        /*065c*/ 	.word	0x000001e0


	//   ....[3]....
        /*0660*/ 	.word	0x000001f0


	//   ....[4]....
        /*0664*/ 	.word	0x000193d0


	//   ....[5]....
        /*0668*/ 	.word	0x00019460


	//   ....[6]....
        /*066c*/ 	.word	0x0001d420


	//   ....[7]....
        /*0670*/ 	.word	0x0001d4b0


	//----- nvinfo : EIATTR_COOP_GROUP_MASK_REGIDS
	.align		4
.L_643:
        /*0674*/ 	.byte	0x04, 0x29
        /*0676*/ 	.short	(.L_645 - .L_644)


	//   ....[0]....
.L_644:
        /*0678*/ 	.word	0xffffffff


	//   ....[1]....
        /*067c*/ 	.word	0xffffffff


	//   ....[2]....
        /*0680*/ 	.word	0xffffffff


	//   ....[3]....
        /*0684*/ 	.word	0xffffffff


	//   ....[4]....
        /*0688*/ 	.word	0xffffffff


	//   ....[5]....
        /*068c*/ 	.word	0xffffffff


	//   ....[6]....
        /*0690*/ 	.word	0xffffffff


	//   ....[7]....
        /*0694*/ 	.word	0xffffffff


	//   ....[8]....
        /*0698*/ 	.word	0xffffffff


	//   ....[9]....
        /*069c*/ 	.word	0xffffffff


	//   ....[10]....
        /*06a0*/ 	.word	0xffffffff


	//   ....[11]....
        /*06a4*/ 	.word	0xffffffff


	//   ....[12]....
        /*06a8*/ 	.word	0xffffffff


	//   ....[13]....
        /*06ac*/ 	.word	0xffffffff


	//   ....[14]....
        /*06b0*/ 	.word	0xffffffff


	//   ....[15]....
        /*06b4*/ 	.word	0xffffffff


	//   ....[16]....
        /*06b8*/ 	.word	0xffffffff


	//   ....[17]....
        /*06bc*/ 	.word	0xffffffff


	//   ....[18]....
        /*06c0*/ 	.word	0xffffffff


	//   ....[19]....
        /*06c4*/ 	.word	0xffffffff


	//   ....[20]....
        /*06c8*/ 	.word	0xffffffff


	//   ....[21]....
        /*06cc*/ 	.word	0xffffffff


	//   ....[22]....
        /*06d0*/ 	.word	0xffffffff


	//   ....[23]....
        /*06d4*/ 	.word	0xffffffff


	//   ....[24]....
        /*06d8*/ 	.word	0xffffffff


	//   ....[25]....
        /*06dc*/ 	.word	0xffffffff


	//   ....[26]....
        /*06e0*/ 	.word	0xffffffff


	//   ....[27]....
        /*06e4*/ 	.word	0xffffffff


	//   ....[28]....
        /*06e8*/ 	.word	0xffffffff


	//   ....[29]....
        /*06ec*/ 	.word	0xffffffff


	//   ....[30]....
        /*06f0*/ 	.word	0xffffffff


	//   ....[31]....
        /*06f4*/ 	.word	0xffffffff


	//   ....[32]....
        /*06f8*/ 	.word	0xffffffff


	//   ....[33]....
        /*06fc*/ 	.word	0xffffffff


	//   ....[34]....
        /*0700*/ 	.word	0xffffffff


	//   ....[35]....
        /*0704*/ 	.word	0xffffffff


	//   ....[36]....
        /*0708*/ 	.word	0xffffffff


	//   ....[37]....
        /*070c*/ 	.word	0xffffffff


	//   ....[38]....
        /*0710*/ 	.word	0xffffffff


	//   ....[39]....
        /*0714*/ 	.word	0xffffffff


	//   ....[40]....
        /*0718*/ 	.word	0xffffffff


	//   ....[41]....
        /*071c*/ 	.word	0xffffffff


	//   ....[42]....
        /*0720*/ 	.word	0xffffffff


	//   ....[43]....
        /*0724*/ 	.word	0xffffffff


	//   ....[44]....
        /*0728*/ 	.word	0xffffffff


	//   ....[45]....
        /*072c*/ 	.word	0xffffffff


	//   ....[46]....
        /*0730*/ 	.word	0xffffffff


	//   ....[47]....
        /*0734*/ 	.word	0xffffffff


	//   ....[48]....
        /*0738*/ 	.word	0xffffffff


	//   ....[49]....
        /*073c*/ 	.word	0xffffffff


	//   ....[50]....
        /*0740*/ 	.word	0xffffffff


	//   ....[51]....
        /*0744*/ 	.word	0xffffffff


	//   ....[52]....
        /*0748*/ 	.word	0xffffffff


	//   ....[53]....
        /*074c*/ 	.word	0xffffffff


	//   ....[54]....
        /*0750*/ 	.word	0xffffffff


	//   ....[55]....
        /*0754*/ 	.word	0xffffffff


	//   ....[56]....
        /*0758*/ 	.word	0xffffffff


	//   ....[57]....
        /*075c*/ 	.word	0xffffffff


	//   ....[58]....
        /*0760*/ 	.word	0xffffffff


	//   ....[59]....
        /*0764*/ 	.word	0xffffffff


	//   ....[60]....
        /*0768*/ 	.word	0xffffffff


	//   ....[61]....
        /*076c*/ 	.word	0xffffffff


	//   ....[62]....
        /*0770*/ 	.word	0xffffffff


	//   ....[63]....
        /*0774*/ 	.word	0xffffffff


	//   ....[64]....
        /*0778*/ 	.word	0xffffffff


	//   ....[65]....
        /*077c*/ 	.word	0xffffffff


	//   ....[66]....
        /*0780*/ 	.word	0xffffffff


	//   ....[67]....
        /*0784*/ 	.word	0xffffffff


	//   ....[68]....
        /*0788*/ 	.word	0xffffffff


	//   ....[69]....
        /*078c*/ 	.word	0xffffffff


	//   ....[70]....
        /*0790*/ 	.word	0xffffffff


	//   ....[71]....
        /*0794*/ 	.word	0xffffffff


	//   ....[72]....
        /*0798*/ 	.word	0xffffffff


	//   ....[73]....
        /*079c*/ 	.word	0xffffffff


	//   ....[74]....
        /*07a0*/ 	.word	0xffffffff


	//   ....[75]....
        /*07a4*/ 	.word	0xffffffff


	//   ....[76]....
        /*07a8*/ 	.word	0xffffffff


	//   ....[77]....
        /*07ac*/ 	.word	0xffffffff


	//   ....[78]....
        /*07b0*/ 	.word	0xffffffff


	//   ....[79]....
        /*07b4*/ 	.word	0xffffffff


	//   ....[80]....
        /*07b8*/ 	.word	0xffffffff


	//   ....[81]....
        /*07bc*/ 	.word	0xffffffff


	//   ....[82]....
        /*07c0*/ 	.word	0xffffffff


	//   ....[83]....
        /*07c4*/ 	.word	0xffffffff


	//   ....[84]....
        /*07c8*/ 	.word	0xffffffff


	//   ....[85]....
        /*07cc*/ 	.word	0xffffffff


	//   ....[86]....
        /*07d0*/ 	.word	0xffffffff


	//   ....[87]....
        /*07d4*/ 	.word	0xffffffff


	//   ....[88]....
        /*07d8*/ 	.word	0xffffffff


	//   ....[89]....
        /*07dc*/ 	.word	0xffffffff


	//   ....[90]....
        /*07e0*/ 	.word	0xffffffff


	//   ....[91]....
        /*07e4*/ 	.word	0xffffffff


	//   ....[92]....
        /*07e8*/ 	.word	0xffffffff


	//   ....[93]....
        /*07ec*/ 	.word	0xffffffff


	//   ....[94]....
        /*07f0*/ 	.word	0xffffffff


	//   ....[95]....
        /*07f4*/ 	.word	0xffffffff


	//   ....[96]....
        /*07f8*/ 	.word	0xffffffff


	//   ....[97]....
        /*07fc*/ 	.word	0xffffffff


	//   ....[98]....
        /*0800*/ 	.word	0xffffffff


	//   ....[99]....
        /*0804*/ 	.word	0xffffffff


	//   ....[100]....
        /*0808*/ 	.word	0xffffffff


	//   ....[101]....
        /*080c*/ 	.word	0xffffffff


	//   ....[102]....
        /*0810*/ 	.word	0xffffffff


	//   ....[103]....
        /*0814*/ 	.word	0xffffffff


	//   ....[104]....
        /*0818*/ 	.word	0xffffffff


	//   ....[105]....
        /*081c*/ 	.word	0xffffffff


	//   ....[106]....
        /*0820*/ 	.word	0xffffffff


	//   ....[107]....
        /*0824*/ 	.word	0xffffffff


	//   ....[108]....
        /*0828*/ 	.word	0xffffffff


	//   ....[109]....
        /*082c*/ 	.word	0xffffffff


	//   ....[110]....
        /*0830*/ 	.word	0xffffffff


	//   ....[111]....
        /*0834*/ 	.word	0xffffffff


	//   ....[112]....
        /*0838*/ 	.word	0xffffffff


	//   ....[113]....
        /*083c*/ 	.word	0xffffffff


	//   ....[114]....
        /*0840*/ 	.word	0xffffffff


	//   ....[115]....
        /*0844*/ 	.word	0xffffffff


	//   ....[116]....
        /*0848*/ 	.word	0xffffffff


	//   ....[117]....
        /*084c*/ 	.word	0xffffffff


	//   ....[118]....
        /*0850*/ 	.word	0xffffffff


	//   ....[119]....
        /*0854*/ 	.word	0xffffffff


	//   ....[120]....
        /*0858*/ 	.word	0xffffffff


	//   ....[121]....
        /*085c*/ 	.word	0xffffffff


	//   ....[122]....
        /*0860*/ 	.word	0xffffffff


	//   ....[123]....
        /*0864*/ 	.word	0xffffffff


	//   ....[124]....
        /*0868*/ 	.word	0xffffffff


	//   ....[125]....
        /*086c*/ 	.word	0xffffffff


	//   ....[126]....
        /*0870*/ 	.word	0xffffffff


	//   ....[127]....
        /*0874*/ 	.word	0xffffffff


	//   ....[128]....
        /*0878*/ 	.word	0xffffffff


	//   ....[129]....
        /*087c*/ 	.word	0xffffffff


	//   ....[130]....
        /*0880*/ 	.word	0xffffffff


	//   ....[131]....
        /*0884*/ 	.word	0xffffffff


	//   ....[132]....
        /*0888*/ 	.word	0xffffffff


	//   ....[133]....
        /*088c*/ 	.word	0xffffffff


	//   ....[134]....
        /*0890*/ 	.word	0xffffffff


	//   ....[135]....
        /*0894*/ 	.word	0xffffffff


	//   ....[136]....
        /*0898*/ 	.word	0xffffffff


	//   ....[137]....
        /*089c*/ 	.word	0xffffffff


	//   ....[138]....
        /*08a0*/ 	.word	0xffffffff


	//   ....[139]....
        /*08a4*/ 	.word	0xffffffff


	//   ....[140]....
        /*08a8*/ 	.word	0xffffffff


	//   ....[141]....
        /*08ac*/ 	.word	0xffffffff


	//   ....[142]....
        /*08b0*/ 	.word	0xffffffff


	//   ....[143]....
        /*08b4*/ 	.word	0xffffffff


	//   ....[144]....
        /*08b8*/ 	.word	0xffffffff


	//   ....[145]....
        /*08bc*/ 	.word	0xffffffff


	//   ....[146]....
        /*08c0*/ 	.word	0xffffffff


	//   ....[147]....
        /*08c4*/ 	.word	0xffffffff


	//   ....[148]....
        /*08c8*/ 	.word	0xffffffff


	//   ....[149]....
        /*08cc*/ 	.word	0xffffffff


	//   ....[150]....
        /*08d0*/ 	.word	0xffffffff


	//   ....[151]....
        /*08d4*/ 	.word	0xffffffff


	//   ....[152]....
        /*08d8*/ 	.word	0xffffffff


	//   ....[153]....
        /*08dc*/ 	.word	0xffffffff


	//   ....[154]....
        /*08e0*/ 	.word	0xffffffff


	//   ....[155]....
        /*08e4*/ 	.word	0xffffffff


	//   ....[156]....
        /*08e8*/ 	.word	0xffffffff


	//   ....[157]....
        /*08ec*/ 	.word	0xffffffff


	//   ....[158]....
        /*08f0*/ 	.word	0xffffffff


	//   ....[159]....
        /*08f4*/ 	.word	0xffffffff


	//   ....[160]....
        /*08f8*/ 	.word	0xffffffff


	//   ....[161]....
        /*08fc*/ 	.word	0xffffffff


	//   ....[162]....
        /*0900*/ 	.word	0xffffffff


	//   ....[163]....
        /*0904*/ 	.word	0xffffffff


	//   ....[164]....
        /*0908*/ 	.word	0xffffffff


	//   ....[165]....
        /*090c*/ 	.word	0xffffffff


	//   ....[166]....
        /*0910*/ 	.word	0xffffffff


	//   ....[167]....
        /*0914*/ 	.word	0xffffffff


	//   ....[168]....
        /*0918*/ 	.word	0xffffffff


	//   ....[169]....
        /*091c*/ 	.word	0xffffffff


	//   ....[170]....
        /*0920*/ 	.word	0xffffffff


	//   ....[171]....
        /*0924*/ 	.word	0xffffffff


	//   ....[172]....
        /*0928*/ 	.word	0xffffffff


	//   ....[173]....
        /*092c*/ 	.word	0xffffffff


	//   ....[174]....
        /*0930*/ 	.word	0xffffffff


	//   ....[175]....
        /*0934*/ 	.word	0xffffffff


	//   ....[176]....
        /*0938*/ 	.word	0xffffffff


	//   ....[177]....
        /*093c*/ 	.word	0xffffffff


	//   ....[178]....
        /*0940*/ 	.word	0xffffffff


	//   ....[179]....
        /*0944*/ 	.word	0xffffffff


	//   ....[180]....
        /*0948*/ 	.word	0xffffffff


	//   ....[181]....
        /*094c*/ 	.word	0xffffffff


	//   ....[182]....
        /*0950*/ 	.word	0xffffffff


	//   ....[183]....
        /*0954*/ 	.word	0xffffffff


	//   ....[184]....
        /*0958*/ 	.word	0xffffffff


	//   ....[185]....
        /*095c*/ 	.word	0xffffffff


	//   ....[186]....
        /*0960*/ 	.word	0xffffffff


	//   ....[187]....
        /*0964*/ 	.word	0xffffffff


	//   ....[188]....
        /*0968*/ 	.word	0xffffffff


	//   ....[189]....
        /*096c*/ 	.word	0xffffffff


	//   ....[190]....
        /*0970*/ 	.word	0xffffffff


	//   ....[191]....
        /*0974*/ 	.word	0xffffffff


	//   ....[192]....
        /*0978*/ 	.word	0xffffffff


	//   ....[193]....
        /*097c*/ 	.word	0xffffffff


	//   ....[194]....
        /*0980*/ 	.word	0xffffffff


	//   ....[195]....
        /*0984*/ 	.word	0x0500000f


	//   ....[196]....
        /*0988*/ 	.word	0x0500000f


	//   ....[197]....
        /*098c*/ 	.word	0x0500000f


	//   ....[198]....
        /*0990*/ 	.word	0x0500000f


	//   ....[199]....
        /*0994*/ 	.word	0x0500000f


	//   ....[200]....
        /*0998*/ 	.word	0x0500000f


	//   ....[201]....
        /*099c*/ 	.word	0x0500000f


	//   ....[202]....
        /*09a0*/ 	.word	0x0500000f


	//   ....[203]....
        /*09a4*/ 	.word	0x0500000f


	//   ....[204]....
        /*09a8*/ 	.word	0x0500000f


	//   ....[205]....
        /*09ac*/ 	.word	0x0500000f


	//   ....[206]....
        /*09b0*/ 	.word	0x0500000f


	//   ....[207]....
        /*09b4*/ 	.word	0x0500000f


	//   ....[208]....
        /*09b8*/ 	.word	0x0500000f


	//   ....[209]....
        /*09bc*/ 	.word	0x0500000f


	//   ....[210]....
        /*09c0*/ 	.word	0x0500000f


	//   ....[211]....
        /*09c4*/ 	.word	0x0500000f


	//   ....[212]....
        /*09c8*/ 	.word	0x0500000f


	//   ....[213]....
        /*09cc*/ 	.word	0x0500000f


	//   ....[214]....
        /*09d0*/ 	.word	0x0500000f


	//   ....[215]....
        /*09d4*/ 	.word	0x0500000f


	//   ....[216]....
        /*09d8*/ 	.word	0x0500000f


	//   ....[217]....
        /*09dc*/ 	.word	0x0500000f


	//   ....[218]....
        /*09e0*/ 	.word	0x0500000f


	//   ....[219]....
        /*09e4*/ 	.word	0x0500000f


	//   ....[220]....
        /*09e8*/ 	.word	0x0500000f


	//   ....[221]....
        /*09ec*/ 	.word	0x0500000f


	//   ....[222]....
        /*09f0*/ 	.word	0x0500000f


	//   ....[223]....
        /*09f4*/ 	.word	0x0500000f


	//   ....[224]....
        /*09f8*/ 	.word	0x0500000f


	//   ....[225]....
        /*09fc*/ 	.word	0x0500000f


	//   ....[226]....
        /*0a00*/ 	.word	0x0500000f


	//   ....[227]....
        /*0a04*/ 	.word	0x0500000f


	//   ....[228]....
        /*0a08*/ 	.word	0x0500000f


	//   ....[229]....
        /*0a0c*/ 	.word	0x0500000f


	//   ....[230]....
        /*0a10*/ 	.word	0x0500000f


	//   ....[231]....
        /*0a14*/ 	.word	0x0500000f


	//   ....[232]....
        /*0a18*/ 	.word	0x0500000f


	//   ....[233]....
        /*0a1c*/ 	.word	0x0500000f


	//   ....[234]....
        /*0a20*/ 	.word	0x0500000f


	//   ....[235]....
        /*0a24*/ 	.word	0x0500000f


	//   ....[236]....
        /*0a28*/ 	.word	0x0500000f


	//   ....[237]....
        /*0a2c*/ 	.word	0x0500000f


	//   ....[238]....
        /*0a30*/ 	.word	0x0500000f


	//   ....[239]....
        /*0a34*/ 	.word	0x0500000f


	//   ....[240]....
        /*0a38*/ 	.word	0x0500000f


	//   ....[241]....
        /*0a3c*/ 	.word	0x0500000f


	//   ....[242]....
        /*0a40*/ 	.word	0x0500000f


	//   ....[243]....
        /*0a44*/ 	.word	0x0500000f


	//   ....[244]....
        /*0a48*/ 	.word	0x0500000f


	//   ....[245]....
        /*0a4c*/ 	.word	0x0500000f


	//   ....[246]....
        /*0a50*/ 	.word	0x0500000f


	//   ....[247]....
        /*0a54*/ 	.word	0x0500000f


	//   ....[248]....
        /*0a58*/ 	.word	0x0500000f


	//   ....[249]....
        /*0a5c*/ 	.word	0x0500000f


	//   ....[250]....
        /*0a60*/ 	.word	0x0500000f


	//   ....[251]....
        /*0a64*/ 	.word	0x0500000f


	//   ....[252]....
        /*0a68*/ 	.word	0x0500000f


	//   ....[253]....
        /*0a6c*/ 	.word	0x0500000f


	//   ....[254]....
        /*0a70*/ 	.word	0x0500000f


	//   ....[255]....
        /*0a74*/ 	.word	0x0500000f


	//   ....[0]....
        /*0a78*/ 	.word	0x0500000f


	//   ....[1]....
        /*0a7c*/ 	.word	0x0500000f


	//   ....[2]....
        /*0a80*/ 	.word	0x0500000f


	//   ....[3]....
        /*0a84*/ 	.word	0x0500000f


	//   ....[4]....
        /*0a88*/ 	.word	0x0500000f


	//   ....[5]....
        /*0a8c*/ 	.word	0x0500000f


	//   ....[6]....
        /*0a90*/ 	.word	0x0500000f


	//   ....[7]....
        /*0a94*/ 	.word	0x0500000f


	//   ....[8]....
        /*0a98*/ 	.word	0x0500000f


	//   ....[9]....
        /*0a9c*/ 	.word	0x0500000f


	//   ....[10]....
        /*0aa0*/ 	.word	0x0500000f


	//   ....[11]....
        /*0aa4*/ 	.word	0x0500000f


	//   ....[12]....
        /*0aa8*/ 	.word	0x0500000f


	//   ....[13]....
        /*0aac*/ 	.word	0x0500000f


	//   ....[14]....
        /*0ab0*/ 	.word	0x0500000f


	//   ....[15]....
        /*0ab4*/ 	.word	0x0500000f


	//   ....[16]....
        /*0ab8*/ 	.word	0x0500000f


	//   ....[17]....
        /*0abc*/ 	.word	0x0500000f


	//   ....[18]....
        /*0ac0*/ 	.word	0x0500000f


	//   ....[19]....
        /*0ac4*/ 	.word	0x0500000f


	//   ....[20]....
        /*0ac8*/ 	.word	0x0500000f


	//   ....[21]....
        /*0acc*/ 	.word	0x0500000f


	//   ....[22]....
        /*0ad0*/ 	.word	0x0500000f


	//   ....[23]....
        /*0ad4*/ 	.word	0x0500000f


	//   ....[24]....
        /*0ad8*/ 	.word	0x0500000f


	//   ....[25]....
        /*0adc*/ 	.word	0x0500000f


	//   ....[26]....
        /*0ae0*/ 	.word	0x0500000f


	//   ....[27]....
        /*0ae4*/ 	.word	0x0500000f


	//   ....[28]....
        /*0ae8*/ 	.word	0x0500000f


	//   ....[29]....
        /*0aec*/ 	.word	0x0500000f


	//   ....[30]....
        /*0af0*/ 	.word	0x0500000f


	//   ....[31]....
        /*0af4*/ 	.word	0x0500000f


	//   ....[32]....
        /*0af8*/ 	.word	0x0500000f


	//   ....[33]....
        /*0afc*/ 	.word	0x0500000f


	//   ....[34]....
        /*0b00*/ 	.word	0x0500000f


	//   ....[35]....
        /*0b04*/ 	.word	0x0500000f


	//   ....[36]....
        /*0b08*/ 	.word	0x0500000f


	//   ....[37]....
        /*0b0c*/ 	.word	0x0500000f


	//   ....[38]....
        /*0b10*/ 	.word	0x0500000f


	//   ....[39]....
        /*0b14*/ 	.word	0x0500000f


	//   ....[40]....
        /*0b18*/ 	.word	0x0500000f


	//   ....[41]....
        /*0b1c*/ 	.word	0x0500000f


	//   ....[42]....
        /*0b20*/ 	.word	0x0500000f


	//   ....[43]....
        /*0b24*/ 	.word	0x0500000f


	//   ....[44]....
        /*0b28*/ 	.word	0x0500000f


	//   ....[45]....
        /*0b2c*/ 	.word	0x0500000f


	//   ....[46]....
        /*0b30*/ 	.word	0x0500000f


	//   ....[47]....
        /*0b34*/ 	.word	0x0500000f


	//   ....[48]....
        /*0b38*/ 	.word	0x0500000f


	//   ....[49]....
        /*0b3c*/ 	.word	0x0500000f


	//   ....[50]....
        /*0b40*/ 	.word	0x0500000f


	//   ....[51]....
        /*0b44*/ 	.word	0x0500000f


	//   ....[52]....
        /*0b48*/ 	.word	0x0500000f


	//   ....[53]....
        /*0b4c*/ 	.word	0x0500000f


	//   ....[54]....
        /*0b50*/ 	.word	0x0500000f


	//   ....[55]....
        /*0b54*/ 	.word	0x0500000f


	//   ....[56]....
        /*0b58*/ 	.word	0x0500000f


	//   ....[57]....
        /*0b5c*/ 	.word	0x0500000f


	//   ....[58]....
        /*0b60*/ 	.word	0x0500000f


	//   ....[59]....
        /*0b64*/ 	.word	0x0500000f


	//   ....[60]....
        /*0b68*/ 	.word	0x0500000f


	//   ....[61]....
        /*0b6c*/ 	.word	0x0500000f


	//   ....[62]....
        /*0b70*/ 	.word	0x0500000f


	//   ....[63]....
        /*0b74*/ 	.word	0x0500000f


	//   ....[64]....
        /*0b78*/ 	.word	0x0500000f


	//   ....[65]....
        /*0b7c*/ 	.word	0x0500000f


	//   ....[66]....
        /*0b80*/ 	.word	0x0500000f


	//   ....[67]....
        /*0b84*/ 	.word	0x0500000f


	//   ....[68]....
        /*0b88*/ 	.word	0x0500000f


	//   ....[69]....
        /*0b8c*/ 	.word	0x0500000f


	//   ....[70]....
        /*0b90*/ 	.word	0x0500000f


	//   ....[71]....
        /*0b94*/ 	.word	0x0500000f


	//   ....[72]....
        /*0b98*/ 	.word	0x0500000f


	//   ....[73]....
        /*0b9c*/ 	.word	0x0500000f


	//   ....[74]....
        /*0ba0*/ 	.word	0x0500000f


	//   ....[75]....
        /*0ba4*/ 	.word	0x0500000f


	//----- nvinfo : EIATTR_COOP_GROUP_INSTR_OFFSETS
	.align		4
.L_645:
        /*0ba8*/ 	.byte	0x04, 0x28
        /*0baa*/ 	.short	(.L_647 - .L_646)


	//   ....[0]....
.L_646:
        /*0bac*/ 	.word	0x00000070


	//   ....[1]....
        /*0bb0*/ 	.word	0x00000140


	//   ....[2]....
        /*0bb4*/ 	.word	0x00000190


	//   ....[3]....
        /*0bb8*/ 	.word	0x000003e0


	//   ....[4]....
        /*0bbc*/ 	.word	0x00000540


	//   ....[5]....
        /*0bc0*/ 	.word	0x00000660


	//   ....[6]....
        /*0bc4*/ 	.word	0x000007c0


	//   ....[7]....
        /*0bc8*/ 	.word	0x00002d80


	//   ....[8]....
        /*0bcc*/ 	.word	0x00002d90


	//   ....[9]....
        /*0bd0*/ 	.word	0x00003460


	//   ....[10]....
        /*0bd4*/ 	.word	0x00003470


	//   ....[11]....
        /*0bd8*/ 	.word	0x00004030


	//   ....[12]....
        /*0bdc*/ 	.word	0x00004040


	//   ....[13]....
        /*0be0*/ 	.word	0x000047f0


	//   ....[14]....
        /*0be4*/ 	.word	0x00004800


	//   ....[15]....
        /*0be8*/ 	.word	0x000051f0


	//   ....[16]....
        /*0bec*/ 	.word	0x00005200


	//   ....[17]....
        /*0bf0*/ 	.word	0x00005310


	//   ....[18]....
        /*0bf4*/ 	.word	0x00005320


	//   ....[19]....
        /*0bf8*/ 	.word	0x00005750


	//   ....[20]....
        /*0bfc*/ 	.word	0x00005770


	//   ....[21]....
        /*0c00*/ 	.word	0x00005a40


	//   ....[22]....
        /*0c04*/ 	.word	0x00005a60


	//   ....[23]....
        /*0c08*/ 	.word	0x00006490


	//   ....[24]....
        /*0c0c*/ 	.word	0x00006c70


	//   ....[25]....
        /*0c10*/ 	.word	0x00006c80


	//   ....[26]....
        /*0c14*/ 	.word	0x00006c90


	//   ....[27]....
        /*0c18*/ 	.word	0x00006ca0


	//   ....[28]....
        /*0c1c*/ 	.word	0x00006fa0


	//   ....[29]....
        /*0c20*/ 	.word	0x00006fb0


	//   ....[30]....
        /*0c24*/ 	.word	0x00006fc0


	//   ....[31]....
        /*0c28*/ 	.word	0x00006fd0


	//   ....[32]....
        /*0c2c*/ 	.word	0x000082a0


	//   ....[33]....
        /*0c30*/ 	.word	0x000082b0


	//   ....[34]....
        /*0c34*/ 	.word	0x000082c0


	//   ....[35]....
        /*0c38*/ 	.word	0x000082d0


	//   ....[36]....
        /*0c3c*/ 	.word	0x000083c0


	//   ....[37]....
        /*0c40*/ 	.word	0x000083d0


	//   ....[38]....
        /*0c44*/ 	.word	0x000084b0


	//   ....[39]....
        /*0c48*/ 	.word	0x00008530


	//   ....[40]....
        /*0c4c*/ 	.word	0x0000abd0


	//   ....[41]....
        /*0c50*/ 	.word	0x0000b130


	//   ....[42]....
        /*0c54*/ 	.word	0x0000b140


	//   ....[43]....
        /*0c58*/ 	.word	0x0000b170


	//   ....[44]....
        /*0c5c*/ 	.word	0x0000b8a0


	//   ....[45]....
        /*0c60*/ 	.word	0x0000b8c0


	//   ....[46]....
        /*0c64*/ 	.word	0x0000dad0


	//   ....[47]....
        /*0c68*/ 	.word	0x0000dbb0


	//   ....[48]....
        /*0c6c*/ 	.word	0x0000e630


	//   ....[49]....
        /*0c70*/ 	.word	0x0000e650


	//   ....[50]....
        /*0c74*/ 	.word	0x0000eb40


	//   ....[51]....
        /*0c78*/ 	.word	0x0000eb60


	//   ....[52]....
        /*0c7c*/ 	.word	0x00011490


	//   ....[53]....
        /*0c80*/ 	.word	0x00011520


	//   ....[54]....
        /*0c84*/ 	.word	0x00012040


	//   ....[55]....
        /*0c88*/ 	.word	0x000120e0


	//   ....[56]....
        /*0c8c*/ 	.word	0x00013140


	//   ....[57]....
        /*0c90*/ 	.word	0x00013180


	//   ....[58]....
        /*0c94*/ 	.word	0x00013220


	//   ....[59]....
        /*0c98*/ 	.word	0x00013260


	//   ....[60]....
        /*0c9c*/ 	.word	0x00014d30


	//   ....[61]....
        /*0ca0*/ 	.word	0x00014dc0


	//   ....[62]....
        /*0ca4*/ 	.word	0x00014e20


	//   ....[63]....
        /*0ca8*/ 	.word	0x00014e60


	//   ....[64]....
        /*0cac*/ 	.word	0x00015740


	//   ....[65]....
        /*0cb0*/ 	.word	0x00015770


	//   ....[66]....
        /*0cb4*/ 	.word	0x000158f0


	//   ....[67]....
        /*0cb8*/ 	.word	0x00015910


	//   ....[68]....
        /*0cbc*/ 	.word	0x00015a50


	//   ....[69]....
        /*0cc0*/ 	.word	0x00015a70


	//   ....[70]....
        /*0cc4*/ 	.word	0x00015bc0


	//   ....[71]....
        /*0cc8*/ 	.word	0x00015be0


	//   ....[72]....
        /*0ccc*/ 	.word	0x00016560


	//   ....[73]....
        /*0cd0*/ 	.word	0x00016570


	//   ....[74]....
        /*0cd4*/ 	.word	0x00016710


	//   ....[75]....
        /*0cd8*/ 	.word	0x00016720


	//   ....[76]....
        /*0cdc*/ 	.word	0x000168b0


	//   ....[77]....
        /*0ce0*/ 	.word	0x000168c0


	//   ....[78]....
        /*0ce4*/ 	.word	0x00016a50


	//   ....[79]....
        /*0ce8*/ 	.word	0x00016a60


	//   ....[80]....
        /*0cec*/ 	.word	0x00016c50


	//   ....[81]....
        /*0cf0*/ 	.word	0x00016e20


	//   ....[82]....
        /*0cf4*/ 	.word	0x00016e50


	//   ....[83]....
        /*0cf8*/ 	.word	0x00016e80


	//   ....[84]....
        /*0cfc*/ 	.word	0x00016eb0


	//   ....[85]....
        /*0d00*/ 	.word	0x00016ee0


	//   ....[86]....
        /*0d04*/ 	.word	0x00016f10


	//   ....[87]....
        /*0d08*/ 	.word	0x00017080


	//   ....[88]....
        /*0d0c*/ 	.word	0x000170b0


	//   ....[89]....
        /*0d10*/ 	.word	0x000170e0


	//   ....[90]....
        /*0d14*/ 	.word	0x00017110


	//   ....[91]....
        /*0d18*/ 	.word	0x00017140


	//   ....[92]....
        /*0d1c*/ 	.word	0x00017170


	//   ....[93]....
        /*0d20*/ 	.word	0x00017200


	//   ....[94]....
        /*0d24*/ 	.word	0x00017260


	//   ....[95]....
        /*0d28*/ 	.word	0x000172f0


	//   ....[96]....
        /*0d2c*/ 	.word	0x000180b0


	//   ....[97]....
        /*0d30*/ 	.word	0x00019fd0


	//   ....[98]....
        /*0d34*/ 	.word	0x00019ff0


	//   ....[99]....
        /*0d38*/ 	.word	0x0001a080


	//   ....[100]....
        /*0d3c*/ 	.word	0x0001a0a0


	//   ....[101]....
        /*0d40*/ 	.word	0x0001a120


	//   ....[102]....
        /*0d44*/ 	.word	0x0001a140


	//   ....[103]....
        /*0d48*/ 	.word	0x0001a1c0


	//   ....[104]....
        /*0d4c*/ 	.word	0x0001a1e0


	//   ....[105]....
        /*0d50*/ 	.word	0x0001a260


	//   ....[106]....
        /*0d54*/ 	.word	0x0001a280


	//   ....[107]....
        /*0d58*/ 	.word	0x0001a290


	//   ....[108]....
        /*0d5c*/ 	.word	0x0001a2a0


	//   ....[109]....
        /*0d60*/ 	.word	0x0001aa50


	//   ....[110]....
        /*0d64*/ 	.word	0x0001aa80


	//   ....[111]....
        /*0d68*/ 	.word	0x0001ab70


	//   ....[112]....
        /*0d6c*/ 	.word	0x0001ab80


	//   ....[113]....
        /*0d70*/ 	.word	0x0001ac30


	//   ....[114]....
        /*0d74*/ 	.word	0x0001ac40


	//   ....[115]....
        /*0d78*/ 	.word	0x0001acc0


	//   ....[116]....
        /*0d7c*/ 	.word	0x0001acd0


	//   ....[117]....
        /*0d80*/ 	.word	0x0001ace0


	//   ....[118]....
        /*0d84*/ 	.word	0x0001ad80


	//   ....[119]....
        /*0d88*/ 	.word	0x0001adb0


	//   ....[120]....
        /*0d8c*/ 	.word	0x0001ae30


	//   ....[121]....
        /*0d90*/ 	.word	0x0001ae60


	//   ....[122]....
        /*0d94*/ 	.word	0x0001ae80


	//   ....[123]....
        /*0d98*/ 	.word	0x0001aed0


	//   ....[124]....
        /*0d9c*/ 	.word	0x0001aee0


	//   ....[125]....
        /*0da0*/ 	.word	0x0001b5c0


	//   ....[126]....
        /*0da4*/ 	.word	0x0001b5f0


	//   ....[127]....
        /*0da8*/ 	.word	0x0001b610


	//   ....[128]....
        /*0dac*/ 	.word	0x0001b6e0


	//   ....[129]....
        /*0db0*/ 	.word	0x0001b710


	//   ....[130]....
        /*0db4*/ 	.word	0x0001b780


	//   ....[131]....
        /*0db8*/ 	.word	0x0001b7f0


	//   ....[132]....
        /*0dbc*/ 	.word	0x0001b800


	//   ....[133]....
        /*0dc0*/ 	.word	0x0001b880


	//   ....[134]....
        /*0dc4*/ 	.word	0x0001b890


	//   ....[135]....
        /*0dc8*/ 	.word	0x0001b910


	//   ....[136]....
        /*0dcc*/ 	.word	0x0001b920


	//   ....[137]....
        /*0dd0*/ 	.word	0x0001b9a0


	//   ....[138]....
        /*0dd4*/ 	.word	0x0001b9b0


	//   ....[139]....
        /*0dd8*/ 	.word	0x0001ba30


	//   ....[140]....
        /*0ddc*/ 	.word	0x0001ba40


	//   ....[141]....
        /*0de0*/ 	.word	0x0001bf70


	//   ....[142]....
        /*0de4*/ 	.word	0x0001bf90


	//   ....[143]....
        /*0de8*/ 	.word	0x0001bfe0


	//   ....[144]....
        /*0dec*/ 	.word	0x0001c0a0


	//   ....[145]....
        /*0df0*/ 	.word	0x0001c0b0


	//   ....[146]....
        /*0df4*/ 	.word	0x0001c0e0


	//   ....[147]....
        /*0df8*/ 	.word	0x0001c170


	//   ....[148]....
        /*0dfc*/ 	.word	0x0001c220


	//   ....[149]....
        /*0e00*/ 	.word	0x0001c230


	//   ....[150]....
        /*0e04*/ 	.word	0x0001c260


	//   ....[151]....
        /*0e08*/ 	.word	0x0001c270


	//   ....[152]....
        /*0e0c*/ 	.word	0x0001c300


	//   ....[153]....
        /*0e10*/ 	.word	0x0001ca40


	//   ....[154]....
        /*0e14*/ 	.word	0x0001ca60


	//   ....[155]....
        /*0e18*/ 	.word	0x0001cab0


	//   ....[156]....
        /*0e1c*/ 	.word	0x0001cac0


	//   ....[157]....
        /*0e20*/ 	.word	0x0001cb00


	//   ....[158]....
        /*0e24*/ 	.word	0x0001cb10


	//   ....[159]....
        /*0e28*/ 	.word	0x0001cb50


	//   ....[160]....
        /*0e2c*/ 	.word	0x0001cb60


	//   ....[161]....
        /*0e30*/ 	.word	0x0001cba0


	//   ....[162]....
        /*0e34*/ 	.word	0x0001cbb0


	//   ....[163]....
        /*0e38*/ 	.word	0x0001cbc0


	//   ....[164]....
        /*0e3c*/ 	.word	0x0001cc00


	//   ....[165]....
        /*0e40*/ 	.word	0x0001cf50


	//   ....[166]....
        /*0e44*/ 	.word	0x0001cf70


	//   ....[167]....
        /*0e48*/ 	.word	0x0001cf80


	//   ....[168]....
        /*0e4c*/ 	.word	0x0001cf90


	//   ....[169]....
        /*0e50*/ 	.word	0x0001cfb0


	//   ....[170]....
        /*0e54*/ 	.word	0x0001d020


	//   ....[171]....
        /*0e58*/ 	.word	0x0001d090


	//   ....[172]....
        /*0e5c*/ 	.word	0x0001d0b0


	//   ....[173]....
        /*0e60*/ 	.word	0x0001d0c0


	//   ....[174]....
        /*0e64*/ 	.word	0x0001d120


	//   ....[175]....
        /*0e68*/ 	.word	0x0001d140


	//   ....[176]....
        /*0e6c*/ 	.word	0x0001d1a0


	//   ....[177]....
        /*0e70*/ 	.word	0x0001d6b0


	//   ....[178]....
        /*0e74*/ 	.word	0x0001d6e0


	//   ....[179]....
        /*0e78*/ 	.word	0x0001d710


	//   ....[180]....
        /*0e7c*/ 	.word	0x0001d740


	//   ....[181]....
        /*0e80*/ 	.word	0x0001d770


	//   ....[182]....
        /*0e84*/ 	.word	0x0001d7a0


	//   ....[183]....
        /*0e88*/ 	.word	0x0001d7d0


	//   ....[184]....
        /*0e8c*/ 	.word	0x0001d800


	//   ....[185]....
        /*0e90*/ 	.word	0x0001d980


	//   ....[186]....
        /*0e94*/ 	.word	0x0001d9b0


	//   ....[187]....
        /*0e98*/ 	.word	0x0001d9e0


	//   ....[188]....
        /*0e9c*/ 	.word	0x0001da10


	//   ....[189]....
        /*0ea0*/ 	.word	0x0001da40


	//   ....[190]....
        /*0ea4*/ 	.word	0x0001da70


	//   ....[191]....
        /*0ea8*/ 	.word	0x0001db30


	//   ....[192]....
        /*0eac*/ 	.word	0x0001db50


	//   ....[193]....
        /*0eb0*/ 	.word	0x0001dbc0


	//   ....[194]....
        /*0eb4*/ 	.word	0x0001e260


	//   ....[195]....
        /*0eb8*/ 	.word	0x0001e580


	//   ....[196]....
        /*0ebc*/ 	.word	0x0001e610


	//   ....[197]....
        /*0ec0*/ 	.word	0x0001e6a0


	//   ....[198]....
        /*0ec4*/ 	.word	0x0001e730


	//   ....[199]....
        /*0ec8*/ 	.word	0x0001e810


	//   ....[200]....
        /*0ecc*/ 	.word	0x0001e8a0


	//   ....[201]....
        /*0ed0*/ 	.word	0x0001e930


	//   ....[202]....
        /*0ed4*/ 	.word	0x0001e9c0


	//   ....[203]....
        /*0ed8*/ 	.word	0x0001eab0


	//   ....[204]....
        /*0edc*/ 	.word	0x0001eb40


	//   ....[205]....
        /*0ee0*/ 	.word	0x0001ebd0


	//   ....[206]....
        /*0ee4*/ 	.word	0x0001ec60


	//   ....[207]....
        /*0ee8*/ 	.word	0x0001ed30


	//   ....[208]....
        /*0eec*/ 	.word	0x0001edd0


	//   ....[209]....
        /*0ef0*/ 	.word	0x0001ee60


	//   ....[210]....
        /*0ef4*/ 	.word	0x0001eeb0


	//   ....[211]....
        /*0ef8*/ 	.word	0x0001ef00


	//   ....[212]....
        /*0efc*/ 	.word	0x0001ef90


	//   ....[213]....
        /*0f00*/ 	.word	0x0001f020


	//   ....[214]....
        /*0f04*/ 	.word	0x0001f070


	//   ....[215]....
        /*0f08*/ 	.word	0x0001f0c0


	//   ....[216]....
        /*0f0c*/ 	.word	0x0001f1b0


	//   ....[217]....
        /*0f10*/ 	.word	0x0001f260


	//   ....[218]....
        /*0f14*/ 	.word	0x0001f2b0


	//   ....[219]....
        /*0f18*/ 	.word	0x0001f310


	//   ....[220]....
        /*0f1c*/ 	.word	0x0001f430


	//   ....[221]....
        /*0f20*/ 	.word	0x0001f510


	//   ....[222]....
        /*0f24*/ 	.word	0x0001f600


	//   ....[223]....
        /*0f28*/ 	.word	0x0001f650


	//   ....[224]....
        /*0f2c*/ 	.word	0x0001f9b0


	//   ....[225]....
        /*0f30*/ 	.word	0x0001fa00


	//   ....[226]....
        /*0f34*/ 	.word	0x0001fa90


	//   ....[227]....
        /*0f38*/ 	.word	0x0001fb20


	//   ....[228]....
        /*0f3c*/ 	.word	0x0001fbb0


	//   ....[229]....
        /*0f40*/ 	.word	0x0001fc40


	//   ....[230]....
        /*0f44*/ 	.word	0x0001fcd0


	//   ....[231]....
        /*0f48*/ 	.word	0x0001fd60


	//   ....[232]....
        /*0f4c*/ 	.word	0x0001fe20


	//   ....[233]....
        /*0f50*/ 	.word	0x00020100


	//   ....[234]....
        /*0f54*/ 	.word	0x000201f0


	//   ....[235]....
        /*0f58*/ 	.word	0x00020290


	//   ....[236]....
        /*0f5c*/ 	.word	0x000202f0


	//   ....[237]....
        /*0f60*/ 	.word	0x000203e0


	//   ....[238]....
        /*0f64*/ 	.word	0x00020450


	//   ....[239]....
        /*0f68*/ 	.word	0x00020540


	//   ....[240]....
        /*0f6c*/ 	.word	0x000205b0


	//   ....[241]....
        /*0f70*/ 	.word	0x000206a0


	//   ....[242]....
        /*0f74*/ 	.word	0x00020710


	//   ....[243]....
        /*0f78*/ 	.word	0x00020800


	//   ....[244]....
        /*0f7c*/ 	.word	0x00020870


	//   ....[245]....
        /*0f80*/ 	.word	0x00020910


	//   ....[246]....
        /*0f84*/ 	.word	0x00020a00


	//   ....[247]....
        /*0f88*/ 	.word	0x00020ab0


	//   ....[248]....
        /*0f8c*/ 	.word	0x00020b10


	//   ....[249]....
        /*0f90*/ 	.word	0x00020c00


	//   ....[250]....
        /*0f94*/ 	.word	0x00020c60


	//   ....[251]....
        /*0f98*/ 	.word	0x00020d80


	//   ....[252]....
        /*0f9c*/ 	.word	0x00020de0


	//   ....[253]....
        /*0fa0*/ 	.word	0x00020ed0


	//   ....[254]....
        /*0fa4*/ 	.word	0x00020f30


	//   ....[255]....
        /*0fa8*/ 	.word	0x00021030


	//   ....[0]....
        /*0fac*/ 	.word	0x000210a0


	//   ....[1]....
        /*0fb0*/ 	.word	0x00021140


	//   ....[2]....
        /*0fb4*/ 	.word	0x00021210


	//   ....[3]....
        /*0fb8*/ 	.word	0x000212b0


	//   ....[4]....
        /*0fbc*/ 	.word	0x00021360


	//   ....[5]....
        /*0fc0*/ 	.word	0x00021400


	//   ....[6]....
        /*0fc4*/ 	.word	0x00021690


	//   ....[7]....
        /*0fc8*/ 	.word	0x00021740


	//   ....[8]....
        /*0fcc*/ 	.word	0x00021820


	//   ....[9]....
        /*0fd0*/ 	.word	0x00021910


	//   ....[10]....
        /*0fd4*/ 	.word	0x000219d0


	//   ....[11]....
        /*0fd8*/ 	.word	0x00021a90


	//   ....[12]....
        /*0fdc*/ 	.word	0x00021b50


	//   ....[13]....
        /*0fe0*/ 	.word	0x00021c10


	//   ....[14]....
        /*0fe4*/ 	.word	0x00021cd0


	//   ....[15]....
        /*0fe8*/ 	.word	0x00021d90


	//   ....[16]....
        /*0fec*/ 	.word	0x00021e50


	//   ....[17]....
        /*0ff0*/ 	.word	0x00021f10


	//   ....[18]....
        /*0ff4*/ 	.word	0x00021fd0


	//   ....[19]....
        /*0ff8*/ 	.word	0x00022080


	//   ....[20]....
        /*0ffc*/ 	.word	0x000220e0


	//   ....[21]....
        /*1000*/ 	.word	0x000221c0


	//   ....[22]....
        /*1004*/ 	.word	0x00022300


	//   ....[23]....
        /*1008*/ 	.word	0x000223d0


	//   ....[24]....
        /*100c*/ 	.word	0x00022470


	//   ....[25]....
        /*1010*/ 	.word	0x00022580


	//   ....[26]....
        /*1014*/ 	.word	0x000225e0


	//   ....[27]....
        /*1018*/ 	.word	0x000226f0


	//   ....[28]....
        /*101c*/ 	.word	0x00022750


	//   ....[29]....
        /*1020*/ 	.word	0x00022860


	//   ....[30]....
        /*1024*/ 	.word	0x000228c0


	//   ....[31]....
        /*1028*/ 	.word	0x000229d0


	//   ....[32]....
        /*102c*/ 	.word	0x00022a30


	//   ....[33]....
        /*1030*/ 	.word	0x00022af0


	//   ....[34]....
        /*1034*/ 	.word	0x00022c50


	//   ....[35]....
        /*1038*/ 	.word	0x00022cf0


	//   ....[36]....
        /*103c*/ 	.word	0x00022d50


	//   ....[37]....
        /*1040*/ 	.word	0x00022e00


	//   ....[38]....
        /*1044*/ 	.word	0x00022e60


	//   ....[39]....
        /*1048*/ 	.word	0x00022f10


	//   ....[40]....
        /*104c*/ 	.word	0x00022f70


	//   ....[41]....
        /*1050*/ 	.word	0x00023020


	//   ....[42]....
        /*1054*/ 	.word	0x00023080


	//   ....[43]....
        /*1058*/ 	.word	0x00023130


	//   ....[44]....
        /*105c*/ 	.word	0x00023190


	//   ....[45]....
        /*1060*/ 	.word	0x00023240


	//   ....[46]....
        /*1064*/ 	.word	0x00023330


	//   ....[47]....
        /*1068*/ 	.word	0x000233d0


	//   ....[48]....
        /*106c*/ 	.word	0x00023430


	//   ....[49]....
        /*1070*/ 	.word	0x00023500


	//   ....[50]....
        /*1074*/ 	.word	0x00023560


	//   ....[51]....
        /*1078*/ 	.word	0x00023630


	//   ....[52]....
        /*107c*/ 	.word	0x00023690


	//   ....[53]....
        /*1080*/ 	.word	0x00023760


	//   ....[54]....
        /*1084*/ 	.word	0x000237c0


	//   ....[55]....
        /*1088*/ 	.word	0x00023890


	//   ....[56]....
        /*108c*/ 	.word	0x000238f0


	//   ....[57]....
        /*1090*/ 	.word	0x000239c0


	//   ....[58]....
        /*1094*/ 	.word	0x00023a50


	//   ....[59]....
        /*1098*/ 	.word	0x00023af0


	//   ....[60]....
        /*109c*/ 	.word	0x00023c10


	//   ....[61]....
        /*10a0*/ 	.word	0x00023c80


	//   ....[62]....
        /*10a4*/ 	.word	0x00023cf0


	//   ....[63]....
        /*10a8*/ 	.word	0x00023d60


	//   ....[64]....
        /*10ac*/ 	.word	0x00023dd0


	//   ....[65]....
        /*10b0*/ 	.word	0x00023e50


	//   ....[66]....
        /*10b4*/ 	.word	0x00023ee0


	//   ....[67]....
        /*10b8*/ 	.word	0x00023f70


	//   ....[68]....
        /*10bc*/ 	.word	0x00023fe0


	//   ....[69]....
        /*10c0*/ 	.word	0x00024050


	//   ....[70]....
        /*10c4*/ 	.word	0x000240c0


	//   ....[71]....
        /*10c8*/ 	.word	0x00024140


	//   ....[72]....
        /*10cc*/ 	.word	0x000241b0


	//   ....[73]....
        /*10d0*/ 	.word	0x00024250


	//   ....[74]....
        /*10d4*/ 	.word	0x000242e0


	//   ....[75]....
        /*10d8*/ 	.word	0x00024400


	//----- nvinfo : EIATTR_REG_RECONFIG
	.align		4
.L_647:
        /*10dc*/ 	.byte	0x01, 0x54
	.zero		2


	//----- nvinfo : EIATTR_SYSCALL_OFFSETS
	.align		4
        /*10e0*/ 	.byte	0x04, 0x46
        /*10e2*/ 	.short	(.L_649 - .L_648)


	//   ....[0]....
.L_648:
        /*10e4*/ 	.word	0x00001910


	//   ....[1]....
        /*10e8*/ 	.word	0x00001a60


	//   ....[2]....
        /*10ec*/ 	.word	0x00006680


	//   ....[3]....
        /*10f0*/ 	.word	0x000069a0


	//   ....[4]....
        /*10f4*/ 	.word	0x000195c0


	//   ....[5]....
        /*10f8*/ 	.word	0x00019710


	//   ....[6]....
        /*10fc*/ 	.word	0x00019800


	//   ....[7]....
        /*1100*/ 	.word	0x0001a660


	//   ....[8]....
        /*1104*/ 	.word	0x0001b1b0


	//----- nvinfo : EIATTR_MBARRIER_INSTR_OFFSETS
	.align		4
.L_649:
        /*1108*/ 	.byte	0x04, 0x39
        /*110a*/ 	.short	(.L_651 - .L_650)


	//   ....[0]....
.L_650:
        /*110c*/ 	.word	0x00000280
        /*1110*/ 	.word	0x000000ff
        /*1114*/ 	.word	0x00032400
        /*1118*/ 	.short	0x0100
        /*111a*/ 	.byte	0x08
	.zero		1


	//   ....[1]....
        /*111c*/ 	.word	0x00000290
        /*1120*/ 	.word	0x000000ff
        /*1124*/ 	.word	0x00032410
        /*1128*/ 	.short	0x0100
        /*112a*/ 	.byte	0x08
	.zero		1


	//   ....[2]....
        /*112c*/ 	.word	0x000002a0
        /*1130*/ 	.word	0x000000ff
        /*1134*/ 	.word	0x00032420
        /*1138*/ 	.short	0x0100
        /*113a*/ 	.byte	0x08
	.zero		1


	//   ....[3]....
        /*113c*/ 	.word	0x00000390
        /*1140*/ 	.word	0x000000ff
        /*1144*/ 	.word	0x00032430
        /*1148*/ 	.short	0x0100
        /*114a*/ 	.byte	0x08
	.zero		1


	//   ....[4]....
        /*114c*/ 	.word	0x000003a0
        /*1150*/ 	.word	0x000000ff
        /*1154*/ 	.word	0x00032440
        /*1158*/ 	.short	0x0100
        /*115a*/ 	.byte	0x08
	.zero		1


	//   ....[5]....
        /*115c*/ 	.word	0x000003b0
        /*1160*/ 	.word	0x000000ff
        /*1164*/ 	.word	0x00032438
        /*1168*/ 	.short	0x0100
        /*116a*/ 	.byte	0x08
	.zero		1


	//   ....[6]....
        /*116c*/ 	.word	0x000003c0
        /*1170*/ 	.word	0x000000ff
        /*1174*/ 	.word	0x00032448
        /*1178*/ 	.short	0x0100
        /*117a*/ 	.byte	0x08
	.zero		1


	//   ....[7]....
        /*117c*/ 	.word	0x000004f0
        /*1180*/ 	.word	0x000000ff
        /*1184*/ 	.word	0x00032450
        /*1188*/ 	.short	0x0100
        /*118a*/ 	.byte	0x08
	.zero		1


	//   ....[8]....
        /*118c*/ 	.word	0x00000500
        /*1190*/ 	.word	0x000000ff
        /*1194*/ 	.word	0x00032460
        /*1198*/ 	.short	0x0100
        /*119a*/ 	.byte	0x08
	.zero		1


	//   ....[9]....
        /*119c*/ 	.word	0x00000510
        /*11a0*/ 	.word	0x000000ff
        /*11a4*/ 	.word	0x00032458
        /*11a8*/ 	.short	0x0100
        /*11aa*/ 	.byte	0x08
	.zero		1


	//   ....[10]....
        /*11ac*/ 	.word	0x00000520
        /*11b0*/ 	.word	0x000000ff
        /*11b4*/ 	.word	0x00032468
        /*11b8*/ 	.short	0x0100
        /*11ba*/ 	.byte	0x08
	.zero		1


	//   ....[11]....
        /*11bc*/ 	.word	0x00000610
        /*11c0*/ 	.word	0x000000ff
        /*11c4*/ 	.word	0x00032470
        /*11c8*/ 	.short	0x0100
        /*11ca*/ 	.byte	0x06
	.zero		1


	//   ....[12]....
        /*11cc*/ 	.word	0x00000620
        /*11d0*/ 	.word	0x000000ff
        /*11d4*/ 	.word	0x00032480
        /*11d8*/ 	.short	0x0100
        /*11da*/ 	.byte	0x06
	.zero		1


	//   ....[13]....
        /*11dc*/ 	.word	0x00000630
        /*11e0*/ 	.word	0x000000ff
        /*11e4*/ 	.word	0x00032478
        /*11e8*/ 	.short	0x0100
        /*11ea*/ 	.byte	0x06
	.zero		1


	//   ....[14]....
        /*11ec*/ 	.word	0x00000640
        /*11f0*/ 	.word	0x000000ff
        /*11f4*/ 	.word	0x00032488
        /*11f8*/ 	.short	0x0100
        /*11fa*/ 	.byte	0x06
	.zero		1


	//   ....[15]....
        /*11fc*/ 	.word	0x00000770
        /*1200*/ 	.word	0x000000ff
        /*1204*/ 	.word	0x00032490
        /*1208*/ 	.short	0x0100
        /*120a*/ 	.byte	0x08
	.zero		1


	//   ....[16]....
        /*120c*/ 	.word	0x00000780
        /*1210*/ 	.word	0x000000ff
        /*1214*/ 	.word	0x000324a0
        /*1218*/ 	.short	0x0100
        /*121a*/ 	.byte	0x08
	.zero		1


	//   ....[17]....
        /*121c*/ 	.word	0x00000790
        /*1220*/ 	.word	0x000000ff
        /*1224*/ 	.word	0x00032498
        /*1228*/ 	.short	0x0100
        /*122a*/ 	.byte	0x08
	.zero		1


	//   ....[18]....
        /*122c*/ 	.word	0x000007a0
        /*1230*/ 	.word	0x000000ff
        /*1234*/ 	.word	0x000324a8
        /*1238*/ 	.short	0x0100
        /*123a*/ 	.byte	0x08
	.zero		1


	//   ....[19]....
        /*123c*/ 	.word	0x000008d0
        /*1240*/ 	.word	0x000000ff
        /*1244*/ 	.word	0x000324b0
        /*1248*/ 	.short	0x0100
        /*124a*/ 	.byte	0x08
	.zero		1


	//   ....[20]....
        /*124c*/ 	.word	0x000008e0
        /*1250*/ 	.word	0x000000ff
        /*1254*/ 	.word	0x000324c0
        /*1258*/ 	.short	0x0100
        /*125a*/ 	.byte	0x08
	.zero		1


	//   ....[21]....
        /*125c*/ 	.word	0x000008f0
        /*1260*/ 	.word	0x000000ff
        /*1264*/ 	.word	0x000324b8
        /*1268*/ 	.short	0x0100
        /*126a*/ 	.byte	0x08
	.zero		1


	//   ....[22]....
        /*126c*/ 	.word	0x00000900
        /*1270*/ 	.word	0x000000ff
        /*1274*/ 	.word	0x000324c8
        /*1278*/ 	.short	0x0100
        /*127a*/ 	.byte	0x08
	.zero		1


	//   ....[23]....
        /*127c*/ 	.word	0x00002d30
        /*1280*/ 	.word	0x00000056
        /*1284*/ 	.word	0x00032490
        /*1288*/ 	.short	0x010a
        /*128a*/ 	.byte	0x3f
	.zero		1


	//   ....[24]....
        /*128c*/ 	.word	0x00003fd0
        /*1290*/ 	.word	0x00000056
        /*1294*/ 	.word	0x00032490
        /*1298*/ 	.short	0x010a
        /*129a*/ 	.byte	0x3f
	.zero		1


	//   ....[25]....
        /*129c*/ 	.word	0x00005030
        /*12a0*/ 	.word	0x00000056
        /*12a4*/ 	.word	0x00032490
        /*12a8*/ 	.short	0x010a
        /*12aa*/ 	.byte	0x3f
	.zero		1


	//   ....[26]....
        /*12ac*/ 	.word	0x000054f0
        /*12b0*/ 	.word	0x00000008
        /*12b4*/ 	.word	0x00000000
        /*12b8*/ 	.short	0x0101
        /*12ba*/ 	.byte	0x3f
	.zero		1


	//   ....[27]....
        /*12bc*/ 	.word	0x00005530
        /*12c0*/ 	.word	0x00000056
        /*12c4*/ 	.word	0x000324b0
        /*12c8*/ 	.short	0x010a
        /*12ca*/ 	.byte	0x3f
	.zero		1


	//   ....[28]....
        /*12cc*/ 	.word	0x00005dd0
        /*12d0*/ 	.word	0x00000056
        /*12d4*/ 	.word	0x00000000
        /*12d8*/ 	.short	0x0101
        /*12da*/ 	.byte	0x3f
	.zero		1


	//   ....[29]....
        /*12dc*/ 	.word	0x00006720
        /*12e0*/ 	.word	0x00000016
        /*12e4*/ 	.word	0x00032400
        /*12e8*/ 	.short	0x010a
        /*12ea*/ 	.byte	0x3f
	.zero		1


	//   ....[30]....
        /*12ec*/ 	.word	0x00006770
        /*12f0*/ 	.word	0x00000016
        /*12f4*/ 	.word	0x00032400
        /*12f8*/ 	.short	0x010a
        /*12fa*/ 	.byte	0x3f
	.zero		1


	//   ....[31]....
        /*12fc*/ 	.word	0x00007240
        /*1300*/ 	.word	0x00000016
        /*1304*/ 	.word	0x00032400
        /*1308*/ 	.short	0x010a
        /*130a*/ 	.byte	0x3f
	.zero		1


	//   ....[32]....
        /*130c*/ 	.word	0x00008730
        /*1310*/ 	.word	0x00000016
        /*1314*/ 	.word	0x00032400
        /*1318*/ 	.short	0x010a
        /*131a*/ 	.byte	0x3f
	.zero		1


	//   ....[33]....
        /*131c*/ 	.word	0x00009650
        /*1320*/ 	.word	0x0000000d
        /*1324*/ 	.word	0x00032430
        /*1328*/ 	.short	0x010a
        /*132a*/ 	.byte	0x3f
	.zero		1


	//   ....[34]....
        /*132c*/ 	.word	0x000096e0
        /*1330*/ 	.word	0x0000000d
        /*1334*/ 	.word	0x00032430
        /*1338*/ 	.short	0x010a
        /*133a*/ 	.byte	0x3f
	.zero		1


	//   ....[35]....
        /*133c*/ 	.word	0x00009a10
        /*1340*/ 	.word	0x00000016
        /*1344*/ 	.word	0x00032410
        /*1348*/ 	.short	0x010a
        /*134a*/ 	.byte	0x3f
	.zero		1


	//   ....[36]....
        /*134c*/ 	.word	0x00009a60
        /*1350*/ 	.word	0x0000000d
        /*1354*/ 	.word	0x00032450
        /*1358*/ 	.short	0x010a
        /*135a*/ 	.byte	0x3f
	.zero		1


	//   ....[37]....
        /*135c*/ 	.word	0x00009aa0
        /*1360*/ 	.word	0x0000000d
        /*1364*/ 	.word	0x00032450
        /*1368*/ 	.short	0x010a
        /*136a*/ 	.byte	0x3f
	.zero		1


	//   ....[38]....
        /*136c*/ 	.word	0x0000bad0
        /*1370*/ 	.word	0x0000000e
        /*1374*/ 	.word	0x00000000
        /*1378*/ 	.short	0x0101
        /*137a*/ 	.byte	0x3f
	.zero		1


	//   ....[39]....
        /*137c*/ 	.word	0x0000c720
        /*1380*/ 	.word	0x0000000d
        /*1384*/ 	.word	0x00000000
        /*1388*/ 	.short	0x0101
        /*138a*/ 	.byte	0x3f
	.zero		1


	//   ....[40]....
        /*138c*/ 	.word	0x0000c860
        /*1390*/ 	.word	0x0000000e
        /*1394*/ 	.word	0x00032430
        /*1398*/ 	.short	0x010a
        /*139a*/ 	.byte	0x3f
	.zero		1


	//   ....[41]....
        /*139c*/ 	.word	0x0000c8d0
        /*13a0*/ 	.word	0x0000000e
        /*13a4*/ 	.word	0x00032430
        /*13a8*/ 	.short	0x010a
        /*13aa*/ 	.byte	0x3f
	.zero		1


	//   ....[42]....
        /*13ac*/ 	.word	0x0000cb90
        /*13b0*/ 	.word	0x0000000e
        /*13b4*/ 	.word	0x00032450
        /*13b8*/ 	.short	0x010a
        /*13ba*/ 	.byte	0x3f
	.zero		1


	//   ....[43]....
        /*13bc*/ 	.word	0x0000cbd0
        /*13c0*/ 	.word	0x0000000e
        /*13c4*/ 	.word	0x00032450
        /*13c8*/ 	.short	0x010a
        /*13ca*/ 	.byte	0x3f
	.zero		1


	//   ....[44]....
        /*13cc*/ 	.word	0x0000f1f0
        /*13d0*/ 	.word	0x000000a1
        /*13d4*/ 	.word	0x00000000
        /*13d8*/ 	.short	0x0101
        /*13da*/ 	.byte	0x3f
	.zero		1


	//   ....[45]....
        /*13dc*/ 	.word	0x0000fff0
        /*13e0*/ 	.word	0x0000000e
        /*13e4*/ 	.word	0x00000000
        /*13e8*/ 	.short	0x0101
        /*13ea*/ 	.byte	0x3f
	.zero		1


	//   ....[46]....
        /*13ec*/ 	.word	0x00010120
        /*13f0*/ 	.word	0x0000000e
        /*13f4*/ 	.word	0x00032430
        /*13f8*/ 	.short	0x010a
        /*13fa*/ 	.byte	0x3f
	.zero		1


	//   ....[47]....
        /*13fc*/ 	.word	0x00010190
        /*1400*/ 	.word	0x0000000e
        /*1404*/ 	.word	0x00032430
        /*1408*/ 	.short	0x010a
        /*140a*/ 	.byte	0x3f
	.zero		1


	//   ....[48]....
        /*140c*/ 	.word	0x00010450
        /*1410*/ 	.word	0x0000000e
        /*1414*/ 	.word	0x00032450
        /*1418*/ 	.short	0x010a
        /*141a*/ 	.byte	0x3f
	.zero		1


	//   ....[49]....
        /*141c*/ 	.word	0x00010490
        /*1420*/ 	.word	0x0000000e
        /*1424*/ 	.word	0x00032450
        /*1428*/ 	.short	0x010a
        /*142a*/ 	.byte	0x3f
	.zero		1


	//   ....[50]....
        /*142c*/ 	.word	0x00012480
        /*1430*/ 	.word	0x000000af
        /*1434*/ 	.word	0x00000000
        /*1438*/ 	.short	0x0101
        /*143a*/ 	.byte	0x3f
	.zero		1


	//   ....[51]....
        /*143c*/ 	.word	0x00013100
        /*1440*/ 	.word	0x0000000e
        /*1444*/ 	.word	0x00000000
        /*1448*/ 	.short	0x0101
        /*144a*/ 	.byte	0x3f
	.zero		1


	//   ....[52]....
        /*144c*/ 	.word	0x00015720
        /*1450*/ 	.word	0x00000003
        /*1454*/ 	.word	0x00000000
        /*1458*/ 	.short	0x0101
        /*145a*/ 	.byte	0x3f
	.zero		1


	//   ....[53]....
        /*145c*/ 	.word	0x00018190
        /*1460*/ 	.word	0x00000016
        /*1464*/ 	.word	0x00032420
        /*1468*/ 	.short	0x010a
        /*146a*/ 	.byte	0x3f
	.zero		1


	//   ....[54]....
        /*146c*/ 	.word	0x00018220
        /*1470*/ 	.word	0x00000003
        /*1474*/ 	.word	0x000324a0
        /*1478*/ 	.short	0x010a
        /*147a*/ 	.byte	0x3f
	.zero		1


	//   ....[55]....
        /*147c*/ 	.word	0x00018470
        /*1480*/ 	.word	0x00000003
        /*1484*/ 	.word	0x000324c0
        /*1488*/ 	.short	0x010a
        /*148a*/ 	.byte	0x3f
	.zero		1


	//   ....[56]....
        /*148c*/ 	.word	0x00018a80
        /*1490*/ 	.word	0x00000008
        /*1494*/ 	.word	0x000324a0
        /*1498*/ 	.short	0x010a
        /*149a*/ 	.byte	0x3f
	.zero		1


	//   ....[57]....
        /*149c*/ 	.word	0x00018cc0
        /*14a0*/ 	.word	0x00000008
        /*14a4*/ 	.word	0x000324c0
        /*14a8*/ 	.short	0x010a
        /*14aa*/ 	.byte	0x3f
	.zero		1


	//   ....[58]....
        /*14ac*/ 	.word	0x00019d20
        /*14b0*/ 	.word	0x0000001d
        /*14b4*/ 	.word	0x00032440
        /*14b8*/ 	.short	0x010a
        /*14ba*/ 	.byte	0x3f
	.zero		1


	//   ....[59]....
        /*14bc*/ 	.word	0x0001a3a0
        /*14c0*/ 	.word	0x0000001d
        /*14c4*/ 	.word	0x00032430
        /*14c8*/ 	.short	0x0107
        /*14ca*/ 	.byte	0x3f
	.zero		1


	//   ....[60]....
        /*14cc*/ 	.word	0x0001a470
        /*14d0*/ 	.word	0x0000001d
        /*14d4*/ 	.word	0x00032430
        /*14d8*/ 	.short	0x0101
        /*14da*/ 	.byte	0x3f
	.zero		1


	//   ....[61]....
        /*14dc*/ 	.word	0x0001aff0
        /*14e0*/ 	.word	0x00000016
        /*14e4*/ 	.word	0x00032400
        /*14e8*/ 	.short	0x0107
        /*14ea*/ 	.byte	0x3f
	.zero		1


	//   ....[62]....
        /*14ec*/ 	.word	0x0001b080
        /*14f0*/ 	.word	0x00000016
        /*14f4*/ 	.word	0x00032400
        /*14f8*/ 	.short	0x0101
        /*14fa*/ 	.byte	0x3f
	.zero		1


	//   ....[63]....
        /*14fc*/ 	.word	0x0001bb30
        /*1500*/ 	.word	0x00000016
        /*1504*/ 	.word	0x00032410
        /*1508*/ 	.short	0x0107
        /*150a*/ 	.byte	0x3f
	.zero		1


	//   ....[64]....
        /*150c*/ 	.word	0x0001bc30
        /*1510*/ 	.word	0x00000016
        /*1514*/ 	.word	0x00032410
        /*1518*/ 	.short	0x0101
        /*151a*/ 	.byte	0x3f
	.zero		1


	//   ....[65]....
        /*151c*/ 	.word	0x0001bc50
        /*1520*/ 	.word	0x00000016
        /*1524*/ 	.word	0x00032420
        /*1528*/ 	.short	0x010a
        /*152a*/ 	.byte	0x3f
	.zero		1


	//   ....[66]....
        /*152c*/ 	.word	0x0001bce0
        /*1530*/ 	.word	0x0000001d
        /*1534*/ 	.word	0x00032460
        /*1538*/ 	.short	0x010a
        /*153a*/ 	.byte	0x3f
	.zero		1


	//   ....[67]....
        /*153c*/ 	.word	0x0001c480
        /*1540*/ 	.word	0x0000001d
        /*1544*/ 	.word	0x00032450
        /*1548*/ 	.short	0x0107
        /*154a*/ 	.byte	0x3f
	.zero		1


	//   ....[68]....
        /*154c*/ 	.word	0x0001c550
        /*1550*/ 	.word	0x0000001d
        /*1554*/ 	.word	0x00032450
        /*1558*/ 	.short	0x0101
        /*155a*/ 	.byte	0x3f
	.zero		1


	//   ....[69]....
        /*155c*/ 	.word	0x0001c890
        /*1560*/ 	.word	0x00000006
        /*1564*/ 	.word	0x00032440
        /*1568*/ 	.short	0x010a
        /*156a*/ 	.byte	0x3f
	.zero		1


	//   ....[70]....
        /*156c*/ 	.word	0x0001cc80
        /*1570*/ 	.word	0x00000006
        /*1574*/ 	.word	0x00032430
        /*1578*/ 	.short	0x0107
        /*157a*/ 	.byte	0x3f
	.zero		1


	//   ....[71]....
        /*157c*/ 	.word	0x0001cd40
        /*1580*/ 	.word	0x00000006
        /*1584*/ 	.word	0x00032430
        /*1588*/ 	.short	0x0101
        /*158a*/ 	.byte	0x3f
	.zero		1


	//   ....[72]....
        /*158c*/ 	.word	0x0001cd70
        /*1590*/ 	.word	0x00000006
        /*1594*/ 	.word	0x00032460
        /*1598*/ 	.short	0x010a
        /*159a*/ 	.byte	0x3f
	.zero		1


	//   ....[73]....
        /*159c*/ 	.word	0x0001d2a0
        /*15a0*/ 	.word	0x00000006
        /*15a4*/ 	.word	0x00032450
        /*15a8*/ 	.short	0x0107
        /*15aa*/ 	.byte	0x3f
	.zero		1


	//   ....[74]....
        /*15ac*/ 	.word	0x0001d360
        /*15b0*/ 	.word	0x00000006
        /*15b4*/ 	.word	0x00032450
        /*15b8*/ 	.short	0x0101
        /*15ba*/ 	.byte	0x3f
	.zero		1


	//   ....[75]....
        /*15bc*/ 	.word	0x0001e1e0
        /*15c0*/ 	.word	0x00000007
        /*15c4*/ 	.word	0x00032420
        /*15c8*/ 	.short	0x010a
        /*15ca*/ 	.byte	0x3f
	.zero		1


	//   ....[76]....
        /*15cc*/ 	.word	0x0001e350
        /*15d0*/ 	.word	0x00000005
        /*15d4*/ 	.word	0x00032440
        /*15d8*/ 	.short	0x010a
        /*15da*/ 	.byte	0x3f
	.zero		1


	//   ....[77]....
        /*15dc*/ 	.word	0x0001e3f0
        /*15e0*/ 	.word	0x00000003
        /*15e4*/ 	.word	0x00032440
        /*15e8*/ 	.short	0x010a
        /*15ea*/ 	.byte	0x3f
	.zero		1


	//   ....[78]....
        /*15ec*/ 	.word	0x0001e430
        /*15f0*/ 	.word	0x00000005
        /*15f4*/ 	.word	0x00032460
        /*15f8*/ 	.short	0x010a
        /*15fa*/ 	.byte	0x3f
	.zero		1


	//   ....[79]....
        /*15fc*/ 	.word	0x0001e470
        /*1600*/ 	.word	0x00000003
        /*1604*/ 	.word	0x00032460
        /*1608*/ 	.short	0x010a
        /*160a*/ 	.byte	0x3f
	.zero		1


	//   ....[80]....
        /*160c*/ 	.word	0x0001e4d0
        /*1610*/ 	.word	0x00000056
        /*1614*/ 	.word	0x00032490
        /*1618*/ 	.short	0x010a
        /*161a*/ 	.byte	0x3f
	.zero		1


	//   ....[81]....
        /*161c*/ 	.word	0x0001e760
        /*1620*/ 	.word	0x00000056
        /*1624*/ 	.word	0x00032490
        /*1628*/ 	.short	0x010a
        /*162a*/ 	.byte	0x3f
	.zero		1


	//   ....[82]....
        /*162c*/ 	.word	0x0001ea00
        /*1630*/ 	.word	0x00000056
        /*1634*/ 	.word	0x00032490
        /*1638*/ 	.short	0x010a
        /*163a*/ 	.byte	0x3f
	.zero		1


	//   ....[83]....
        /*163c*/ 	.word	0x0001ec90
        /*1640*/ 	.word	0x00000056
        /*1644*/ 	.word	0x000324b0
        /*1648*/ 	.short	0x010a
        /*164a*/ 	.byte	0x3f
	.zero		1


	//   ....[84]....
        /*164c*/ 	.word	0x0001f0f0
        /*1650*/ 	.word	0x00000016
        /*1654*/ 	.word	0x00032400
        /*1658*/ 	.short	0x010a
        /*165a*/ 	.byte	0x3f
	.zero		1


	//   ....[85]....
        /*165c*/ 	.word	0x0001f6e0
        /*1660*/ 	.word	0x00000016
        /*1664*/ 	.word	0x00032400
        /*1668*/ 	.short	0x010a
        /*166a*/ 	.byte	0x3f
	.zero		1


	//   ....[86]....
        /*166c*/ 	.word	0x0001f730
        /*1670*/ 	.word	0x0000000d
        /*1674*/ 	.word	0x00032430
        /*1678*/ 	.short	0x010a
        /*167a*/ 	.byte	0x3f
	.zero		1


	//   ....[87]....
        /*167c*/ 	.word	0x0001f780
        /*1680*/ 	.word	0x00000016
        /*1684*/ 	.word	0x00032410
        /*1688*/ 	.short	0x010a
        /*168a*/ 	.byte	0x3f
	.zero		1


	//   ....[88]....
        /*168c*/ 	.word	0x0001f7d0
        /*1690*/ 	.word	0x0000000d
        /*1694*/ 	.word	0x00032450
        /*1698*/ 	.short	0x010a
        /*169a*/ 	.byte	0x3f
	.zero		1


	//   ....[89]....
        /*169c*/ 	.word	0x0001f820
        /*16a0*/ 	.word	0x0000000e
        /*16a4*/ 	.word	0x00032430
        /*16a8*/ 	.short	0x010a
        /*16aa*/ 	.byte	0x3f
	.zero		1


	//   ....[90]....
        /*16ac*/ 	.word	0x0001f870
        /*16b0*/ 	.word	0x0000000e
        /*16b4*/ 	.word	0x00032450
        /*16b8*/ 	.short	0x010a
        /*16ba*/ 	.byte	0x3f
	.zero		1


	//   ....[91]....
        /*16bc*/ 	.word	0x0001f8c0
        /*16c0*/ 	.word	0x0000000e
        /*16c4*/ 	.word	0x00032430
        /*16c8*/ 	.short	0x010a
        /*16ca*/ 	.byte	0x3f
	.zero		1


	//   ....[92]....
        /*16cc*/ 	.word	0x0001f910
        /*16d0*/ 	.word	0x0000000e
        /*16d4*/ 	.word	0x00032450
        /*16d8*/ 	.short	0x010a
        /*16da*/ 	.byte	0x3f
	.zero		1


	//   ....[93]....
        /*16dc*/ 	.word	0x0001fee0
        /*16e0*/ 	.word	0x00000016
        /*16e4*/ 	.word	0x00032420
        /*16e8*/ 	.short	0x010a
        /*16ea*/ 	.byte	0x3f
	.zero		1


	//   ....[94]....
        /*16ec*/ 	.word	0x0001ff30
        /*16f0*/ 	.word	0x00000003
        /*16f4*/ 	.word	0x000324a0
        /*16f8*/ 	.short	0x010a
        /*16fa*/ 	.byte	0x3f
	.zero		1


	//   ....[95]....
        /*16fc*/ 	.word	0x0001ff80
        /*1700*/ 	.word	0x00000003
        /*1704*/ 	.word	0x000324c0
        /*1708*/ 	.short	0x010a
        /*170a*/ 	.byte	0x3f
	.zero		1


	//   ....[96]....
        /*170c*/ 	.word	0x0001ffd0
        /*1710*/ 	.word	0x00000008
        /*1714*/ 	.word	0x000324a0
        /*1718*/ 	.short	0x010a
        /*171a*/ 	.byte	0x3f
	.zero		1


	//   ....[97]....
        /*171c*/ 	.word	0x00020020
        /*1720*/ 	.word	0x00000008
        /*1724*/ 	.word	0x000324c0
        /*1728*/ 	.short	0x010a
        /*172a*/ 	.byte	0x3f
	.zero		1


	//   ....[98]....
        /*172c*/ 	.word	0x00020140
        /*1730*/ 	.word	0x0000001d
        /*1734*/ 	.word	0x00032440
        /*1738*/ 	.short	0x010a
        /*173a*/ 	.byte	0x3f
	.zero		1


	//   ....[99]....
        /*173c*/ 	.word	0x00022200
        /*1740*/ 	.word	0x00000016
        /*1744*/ 	.word	0x00032420
        /*1748*/ 	.short	0x010a
        /*174a*/ 	.byte	0x3f
	.zero		1


	//   ....[100]....
        /*174c*/ 	.word	0x00022250
        /*1750*/ 	.word	0x0000001d
        /*1754*/ 	.word	0x00032460
        /*1758*/ 	.short	0x010a
        /*175a*/ 	.byte	0x3f
	.zero		1


	//   ....[101]....
        /*175c*/ 	.word	0x00022ba0
        /*1760*/ 	.word	0x00000006
        /*1764*/ 	.word	0x00032440
        /*1768*/ 	.short	0x010a
        /*176a*/ 	.byte	0x3f
	.zero		1


	//   ....[102]....
        /*176c*/ 	.word	0x00023280
        /*1770*/ 	.word	0x00000006
        /*1774*/ 	.word	0x00032460
        /*1778*/ 	.short	0x010a
        /*177a*/ 	.byte	0x3f
	.zero		1


	//   ....[103]....
        /*177c*/ 	.word	0x00024320
        /*1780*/ 	.word	0x00000007
        /*1784*/ 	.word	0x00032420
        /*1788*/ 	.short	0x010a
        /*178a*/ 	.byte	0x3f
	.zero		1


	//   ....[104]....
        /*178c*/ 	.word	0x000244c0
        /*1790*/ 	.word	0x00000005
        /*1794*/ 	.word	0x00032440
        /*1798*/ 	.short	0x010a
        /*179a*/ 	.byte	0x3f
	.zero		1


	//   ....[105]....
        /*179c*/ 	.word	0x00024510
        /*17a0*/ 	.word	0x00000003
        /*17a4*/ 	.word	0x00032440
        /*17a8*/ 	.short	0x010a
        /*17aa*/ 	.byte	0x3f
	.zero		1


	//   ....[106]....
        /*17ac*/ 	.word	0x00024560
        /*17b0*/ 	.word	0x00000005
        /*17b4*/ 	.word	0x00032460
        /*17b8*/ 	.short	0x010a
        /*17ba*/ 	.byte	0x3f
	.zero		1


	//----- nvinfo : EIATTR_NUM_MBARRIERS
	.align		4
.L_651:
        /*17bc*/ 	.byte	0x03, 0x38
        /*17be*/ 	.short	0x0017


	//----- nvinfo : EIATTR_EXIT_INSTR_OFFSETS
	.align		4
        /*17c0*/ 	.byte	0x04, 0x1c
        /*17c2*/ 	.short	(.L_653 - .L_652)


	//   ....[0]....
.L_652:
        /*17c4*/ 	.word	0x0001e4c0


	//----- nvinfo : EIATTR_MAX_THREADS
	.align		4
.L_653:
        /*17c8*/ 	.byte	0x04, 0x05
        /*17ca*/ 	.short	(.L_655 - .L_654)
.L_654:
        /*17cc*/ 	.word	0x00000180
        /*17d0*/ 	.word	0x00000001
        /*17d4*/ 	.word	0x00000001


	//----- nvinfo : EIATTR_CRS_STACK_SIZE
	.align		4
.L_655:
        /*17d8*/ 	.byte	0x04, 0x1e
        /*17da*/ 	.short	(.L_657 - .L_656)
.L_656:
        /*17dc*/ 	.word	0x00000000


	//----- nvinfo : EIATTR_CBANK_PARAM_SIZE
	.align		4
.L_657:
        /*17e0*/ 	.byte	0x03, 0x19
        /*17e2*/ 	.short	0x0bf0


	//----- nvinfo : EIATTR_PARAM_CBANK
	.align		4
        /*17e4*/ 	.byte	0x04, 0x0a
        /*17e6*/ 	.short	(.L_659 - .L_658)
	.align		4
.L_658:
        /*17e8*/ 	.word	index@(.nv.constant0._ZN7cutlass13device_kernelIN5flash11enable_sm90INS1_16FlashAttnFwdSm90INS1_25CollectiveMainloopFwdSm90ILi2EN4cute5tupleIJNS5_1CILi1EEES8_S8_EEENS6_IJNS7_ILi128EEENS7_ILi96EEENS7_ILi64EEEEEELi256ENS_6half_tEfNS_4arch4Sm90ELb1ELb0ELb1ELb1ELb1ELb1ELb1ELb1ELb0ELb1ELb0ELb0EEENS1_21CollectiveEpilogueFwdINS6_IJSA_NS7_ILi256EEESB_EEES9_SE_SG_Li256ELb1ELb1ELb0ELb0EEENS1_36VarlenDynamicPersistentTileSchedulerILi128ELi96ELi256ELi128ELb0ELb1ELb1ELb1ELb1ELb1EEEEEEEEEvNT_6ParamsE)
        /*17ec*/ 	.short	0x0210
        /*17ee*/ 	.short	0x0bf0


	//----- nvinfo : EIATTR_SW_WAR
	.align		4
.L_659:
        /*17f0*/ 	.byte	0x04, 0x36
        /*17f2*/ 	.short	(.L_661 - .L_660)
.L_660:
        /*17f4*/ 	.word	0x00000008
.L_661:


//--------------------- .nv.callgraph             --------------------------
	.section	.nv.callgraph,"",@"SHT_CUDA_CALLGRAPH"
	.align	4
	.sectionentsize	8
	.align		4
        /*0000*/ 	.word	0x00000000
	.align		4
        /*0004*/ 	.word	0xffffffff
	.align		4
        /*0008*/ 	.word	index@(_ZN7cutlass13device_kernelIN5flash11enable_sm90INS1_16FlashAttnFwdSm90INS1_25CollectiveMainloopFwdSm90ILi2EN4cute5tupleIJNS5_1CILi1EEES8_S8_EEENS6_IJNS7_ILi128EEENS7_ILi96EEENS7_ILi64EEEEEELi256ENS_6half_tEfNS_4arch4Sm90ELb0ELb0ELb1ELb0ELb1ELb0ELb0ELb1ELb0ELb1ELb0ELb0EEENS1_21CollectiveEpilogueFwdINS6_IJSA_NS7_ILi256EEESB_EEES9_SE_SG_Li256ELb0ELb1ELb0ELb0EEENS1_29StaticPersistentTileSchedulerILb0EEEEEEEEEvNT_6ParamsE)
	.align		4
        /*000c*/ 	.word	index@(__assertfail)
	.align		4
        /*0010*/ 	.word	index@(_ZN7cutlass13device_kernelIN5flash11enable_sm90INS1_16FlashAttnFwdSm90INS1_25CollectiveMainloopFwdSm90ILi2EN4cute5tupleIJNS5_1CILi1EEES8_S8_EEENS6_IJNS7_ILi128EEENS7_ILi96EEENS7_ILi64EEEEEELi256ENS_6half_tEfNS_4arch4Sm90ELb0ELb0ELb1ELb0ELb1ELb0ELb1ELb1ELb0ELb1ELb0ELb0EEENS1_21CollectiveEpilogueFwdINS6_IJSA_NS7_ILi256EEESB_EEES9_SE_SG_Li256ELb0ELb1ELb0ELb0EEENS1_29StaticPersistentTileSchedulerILb0EEEEEEEEEvNT_6ParamsE)
	.align		4
        /*0014*/ 	.word	index@(__assertfail)
	.align		4
        /*0018*/ 	.word	index@(_ZN7cutlass13device_kernelIN5flash11enable_sm90INS1_16FlashAttnFwdSm90INS1_25CollectiveMainloopFwdSm90ILi2EN4cute5tupleIJNS5_1CILi1EEES8_S8_EEENS6_IJNS7_ILi128EEENS7_ILi96EEENS7_ILi64EEEEEELi256ENS_6half_tEfNS_4arch4Sm90ELb0ELb0ELb1ELb1ELb1ELb0ELb0ELb1ELb0ELb1ELb0ELb0EEENS1_21CollectiveEpilogueFwdINS6_IJSA_NS7_ILi256EEESB_EEES9_SE_SG_Li256ELb1ELb1ELb0ELb0EEENS1_36VarlenDynamicPersistentTileSchedulerILi128ELi96ELi256ELi128ELb0ELb1ELb1ELb0ELb1ELb1EEEEEEEEEvNT_6ParamsE)
	.align		4
        /*001c*/ 	.word	index@(__assertfail)
	.align		4
        /*0020*/ 	.word	index@(_ZN7cutlass13device_kernelIN5flash11enable_sm90INS1_16FlashAttnFwdSm90INS1_25CollectiveMainloopFwdSm90ILi2EN4cute5tupleIJNS5_1CILi1EEES8_S8_EEENS6_IJNS7_ILi128EEENS7_ILi96EEENS7_ILi64EEEEEELi256ENS_6half_tEfNS_4arch4Sm90ELb0ELb0ELb1ELb1ELb1ELb1ELb0ELb1ELb0ELb1ELb0ELb0EEENS1_21CollectiveEpilogueFwdINS6_IJSA_NS7_ILi256EEESB_EEES9_SE_SG_Li256ELb1ELb1ELb0ELb0EEENS1_36VarlenDynamicPersistentTileSchedulerILi128ELi96ELi256ELi128ELb0ELb1ELb1ELb0ELb1ELb1EEEEEEEEEvNT_6ParamsE)
	.align		4
        /*0024*/ 	.word	index@(__assertfail)
	.align		4
        /*0028*/ 	.word	index@(_ZN7cutlass13device_kernelIN5flash11enable_sm90INS1_16FlashAttnFwdSm90INS1_25CollectiveMainloopFwdSm90ILi2EN4cute5tupleIJNS5_1CILi1EEES8_S8_EEENS6_IJNS7_ILi128EEENS7_ILi96EEENS7_ILi64EEEEEELi256ENS_6half_tEfNS_4arch4Sm90ELb0ELb0ELb1ELb1ELb1ELb0ELb1ELb1ELb0ELb1ELb0ELb0EEENS1_21CollectiveEpilogueFwdINS6_IJSA_NS7_ILi256EEESB_EEES9_SE_SG_Li256ELb1ELb1ELb0ELb0EEENS1_36VarlenDynamicPersistentTileSchedulerILi128ELi96ELi256ELi128ELb0ELb1ELb1ELb0ELb1ELb1EEEEEEEEEvNT_6ParamsE)
	.align		4
        /*002c*/ 	.word	index@(__assertfail)
	.align		4
        /*0030*/ 	.word	index@(_ZN7cutlass13device_kernelIN5flash11enable_sm90INS1_16FlashAttnFwdSm90INS1_25CollectiveMainloopFwdSm90ILi2EN4cute5tupleIJNS5_1CILi1EEES8_S8_EEENS6_IJNS7_ILi128EEENS7_ILi96EEENS7_ILi64EEEEEELi256ENS_6half_tEfNS_4arch4Sm90ELb0ELb0ELb1ELb1ELb1ELb1ELb1ELb1ELb0ELb1ELb0ELb0EEENS1_21CollectiveEpilogueFwdINS6_IJSA_NS7_ILi256EEESB_EEES9_SE_SG_Li256ELb1ELb1ELb0ELb0EEENS1_36VarlenDynamicPersistentTileSchedulerILi128ELi96ELi256ELi128ELb0ELb1ELb1ELb0ELb1ELb1EEEEEEEEEvNT_6ParamsE)
	.align		4
        /*0034*/ 	.word	index@(__assertfail)
	.align		4
        /*0038*/ 	.word	index@(_ZN7cutlass13device_kernelIN5flash11enable_sm90INS1_16FlashAttnFwdSm90INS1_25CollectiveMainloopFwdSm90ILi2EN4cute5tupleIJNS5_1CILi1EEES8_S8_EEENS6_IJNS7_ILi128EEENS7_ILi96EEENS7_ILi64EEEEEELi256ENS_6half_tEfNS_4arch4Sm90ELb0ELb1ELb1ELb0ELb1ELb0ELb0ELb1ELb0ELb1ELb0ELb0EEENS1_21CollectiveEpilogueFwdINS6_IJSA_NS7_ILi256EEESB_EEES9_SE_SG_Li256ELb0ELb1ELb0ELb0EEENS1_30DynamicPersistentTileSchedulerILi256ELi128ELb0ELb1ELb1EEEEEEEEEvNT_6ParamsE)
	.align		4
        /*003c*/ 	.word	index@(__assertfail)
	.align		4
        /*0040*/ 	.word	index@(_ZN7cutlass13device_kernelIN5flash11enable_sm90INS1_16FlashAttnFwdSm90INS1_25CollectiveMainloopFwdSm90ILi2EN4cute5tupleIJNS5_1CILi1EEES8_S8_EEENS6_IJNS7_ILi128EEENS7_ILi96EEENS7_ILi64EEEEEELi256ENS_6half_tEfNS_4arch4Sm90ELb0ELb1ELb1ELb0ELb1ELb0ELb1ELb1ELb0ELb1ELb0ELb0EEENS1_21CollectiveEpilogueFwdINS6_IJSA_NS7_ILi256EEESB_EEES9_SE_SG_Li256ELb0ELb1ELb0ELb0EEENS1_30DynamicPersistentTileSchedulerILi256ELi128ELb0ELb1ELb1EEEEEEEEEvNT_6ParamsE)
	.align		4
        /*0044*/ 	.word	index@(__assertfail)
	.align		4
        /*0048*/ 	.word	index@(_ZN7cutlass13device_kernelIN5flash11enable_sm90INS1_16FlashAttnFwdSm90INS1_25CollectiveMainloopFwdSm90ILi2EN4cute5tupleIJNS5_1CILi1EEES8_S8_EEENS6_IJNS7_ILi128EEENS7_ILi96EEENS7_ILi64EEEEEELi256ENS_6half_tEfNS_4arch4Sm90ELb0ELb1ELb1ELb1ELb1ELb0ELb0ELb1ELb0ELb1ELb0ELb0EEENS1_21CollectiveEpilogueFwdINS6_IJSA_NS7_ILi256EEESB_EEES9_SE_SG_Li256ELb1ELb1ELb0ELb0EEENS1_36VarlenDynamicPersistentTileSchedulerILi128ELi96ELi256ELi128ELb0ELb1ELb1ELb1ELb0ELb1EEEEEEEEEvNT_6ParamsE)
	.align		4
        /*004c*/ 	.word	index@(__assertfail)
	.align		4
        /*0050*/ 	.word	index@(_ZN7cutlass13device_kernelIN5flash11enable_sm90INS1_16FlashAttnFwdSm90INS1_25CollectiveMainloopFwdSm90ILi2EN4cute5tupleIJNS5_1CILi1EEES8_S8_EEENS6_IJNS7_ILi128EEENS7_ILi96EEENS7_ILi64EEEEEELi256ENS_6half_tEfNS_4arch4Sm90ELb0ELb1ELb1ELb1ELb1ELb1ELb0ELb1ELb0ELb1ELb0ELb0EEENS1_21CollectiveEpilogueFwdINS6_IJSA_NS7_ILi256EEESB_EEES9_SE_SG_Li256ELb1ELb1ELb0ELb0EEENS1_36VarlenDynamicPersistentTileSchedulerILi128ELi96ELi256ELi128ELb0ELb1ELb1ELb1ELb0ELb1EEEEEEEEEvNT_6ParamsE)
	.align		4
        /*0054*/ 	.word	index@(__assertfail)
	.align		4
        /*0058*/ 	.word	index@(_ZN7cutlass13device_kernelIN5flash11enable_sm90INS1_16FlashAttnFwdSm90INS1_25CollectiveMainloopFwdSm90ILi2EN4cute5tupleIJNS5_1CILi1EEES8_S8_EEENS6_IJNS7_ILi128EEENS7_ILi96EEENS7_ILi64EEEEEELi256ENS_6half_tEfNS_4arch4Sm90ELb0ELb1ELb1ELb1ELb1ELb0ELb1ELb1ELb0ELb1ELb0ELb0EEENS1_21CollectiveEpilogueFwdINS6_IJSA_NS7_ILi256EEESB_EEES9_SE_SG_Li256ELb1ELb1ELb0ELb0EEENS1_36VarlenDynamicPersistentTileSchedulerILi128ELi96ELi256ELi128ELb0ELb1ELb1ELb1ELb0ELb1EEEEEEEEEvNT_6ParamsE)
	.align		4
        /*005c*/ 	.word	index@(__assertfail)
	.align		4
        /*0060*/ 	.word	index@(_ZN7cutlass13device_kernelIN5flash11enable_sm90INS1_16FlashAttnFwdSm90INS1_25CollectiveMainloopFwdSm90ILi2EN4cute5tupleIJNS5_1CILi1EEES8_S8_EEENS6_IJNS7_ILi128EEENS7_ILi96EEENS7_ILi64EEEEEELi256ENS_6half_tEfNS_4arch4Sm90ELb0ELb1ELb1ELb1ELb1ELb1ELb1ELb1ELb0ELb1ELb0ELb0EEENS1_21CollectiveEpilogueFwdINS6_IJSA_NS7_ILi256EEESB_EEES9_SE_SG_Li256ELb1ELb1ELb0ELb0EEENS1_36VarlenDynamicPersistentTileSchedulerILi128ELi96ELi256ELi128ELb0ELb1ELb1ELb1ELb0ELb1EEEEEEEEEvNT_6ParamsE)
	.align		4
        /*0064*/ 	.word	index@(__assertfail)
	.align		4
        /*0068*/ 	.word	index@(_ZN7cutlass13device_kernelIN5flash11enable_sm90INS1_16FlashAttnFwdSm90INS1_25CollectiveMainloopFwdSm90ILi2EN4cute5tupleIJNS5_1CILi1EEES8_S8_EEENS6_IJNS7_ILi128EEENS7_ILi96EEENS7_ILi64EEEEEELi256ENS_6half_tEfNS_4arch4Sm90ELb1ELb0ELb1ELb0ELb1ELb0ELb0ELb1ELb0ELb1ELb0ELb0EEENS1_21CollectiveEpilogueFwdINS6_IJSA_NS7_ILi256EEESB_EEES9_SE_SG_Li256ELb0ELb1ELb0ELb0EEENS1_30DynamicPersistentTileSchedulerILi256ELi128ELb0ELb1ELb1EEEEEEEEEvNT_6ParamsE)
	.align		4
        /*006c*/ 	.word	index@(__assertfail)
	.align		4
        /*0070*/ 	.word	index@(_ZN7cutlass13device_kernelIN5flash11enable_sm90INS1_16FlashAttnFwdSm90INS1_25CollectiveMainloopFwdSm90ILi2EN4cute5tupleIJNS5_1CILi1EEES8_S8_EEENS6_IJNS7_ILi128EEENS7_ILi96EEENS7_ILi64EEEEEELi256ENS_6half_tEfNS_4arch4Sm90ELb1ELb0ELb1ELb0ELb1ELb0ELb1ELb1ELb0ELb1ELb0ELb0EEENS1_21CollectiveEpilogueFwdINS6_IJSA_NS7_ILi256EEESB_EEES9_SE_SG_Li256ELb0ELb1ELb0ELb0EEENS1_30DynamicPersistentTileSchedulerILi256ELi128ELb0ELb1ELb1EEEEEEEEEvNT_6ParamsE)
	.align		4
        /*0074*/ 	.word	index@(__assertfail)
	.align		4
        /*0078*/ 	.word	index@(_ZN7cutlass13device_kernelIN5flash11enable_sm90INS1_16FlashAttnFwdSm90INS1_25CollectiveMainloopFwdSm90ILi2EN4cute5tupleIJNS5_1CILi1EEES8_S8_EEENS6_IJNS7_ILi128EEENS7_ILi96EEENS7_ILi64EEEEEELi256ENS_6half_tEfNS_4arch4Sm90ELb1ELb0ELb1ELb1ELb1ELb0ELb0ELb1ELb0ELb1ELb0ELb0EEENS1_21CollectiveEpilogueFwdINS6_IJSA_NS7_ILi256EEESB_EEES9_SE_SG_Li256ELb1ELb1ELb0ELb0EEENS1_36VarlenDynamicPersistentTileSchedulerILi128ELi96ELi256ELi128ELb0ELb1ELb1ELb1ELb1ELb1EEEEEEEEEvNT_6ParamsE)
	.align		4
        /*007c*/ 	.word	index@(__assertfail)
	.align		4
        /*0080*/ 	.word	index@(_ZN7cutlass13device_kernelIN5flash11enable_sm90INS1_16FlashAttnFwdSm90INS1_25CollectiveMainloopFwdSm90ILi2EN4cute5tupleIJNS5_1CILi1EEES8_S8_EEENS6_IJNS7_ILi128EEENS7_ILi96EEENS7_ILi64EEEEEELi256ENS_6half_tEfNS_4arch4Sm90ELb1ELb0ELb1ELb1ELb1ELb1ELb0ELb1ELb0ELb1ELb0ELb0EEENS1_21CollectiveEpilogueFwdINS6_IJSA_NS7_ILi256EEESB_EEES9_SE_SG_Li256ELb1ELb1ELb0ELb0EEENS1_36VarlenDynamicPersistentTileSchedulerILi128ELi96ELi256ELi128ELb0ELb1ELb1ELb1ELb1ELb1EEEEEEEEEvNT_6ParamsE)
	.align		4
        /*0084*/ 	.word	index@(__assertfail)
	.align		4
        /*0088*/ 	.word	index@(_ZN7cutlass13device_kernelIN5flash11enable_sm90INS1_16FlashAttnFwdSm90INS1_25CollectiveMainloopFwdSm90ILi2EN4cute5tupleIJNS5_1CILi1EEES8_S8_EEENS6_IJNS7_ILi128EEENS7_ILi96EEENS7_ILi64EEEEEELi256ENS_6half_tEfNS_4arch4Sm90ELb1ELb0ELb1ELb1ELb1ELb0ELb1ELb1ELb0ELb1ELb0ELb0EEENS1_21CollectiveEpilogueFwdINS6_IJSA_NS7_ILi256EEESB_EEES9_SE_SG_Li256ELb1ELb1ELb0ELb0EEENS1_36VarlenDynamicPersistentTileSchedulerILi128ELi96ELi256ELi128ELb0ELb1ELb1ELb1ELb1ELb1EEEEEEEEEvNT_6ParamsE)
	.align		4
        /*008c*/ 	.word	index@(__assertfail)
	.align		4
        /*0090*/ 	.word	index@(_ZN7cutlass13device_kernelIN5flash11enable_sm90INS1_16FlashAttnFwdSm90INS1_25CollectiveMainloopFwdSm90ILi2EN4cute5tupleIJNS5_1CILi1EEES8_S8_EEENS6_IJNS7_ILi128EEENS7_ILi96EEENS7_ILi64EEEEEELi256ENS_6half_tEfNS_4arch4Sm90ELb1ELb0ELb1ELb1ELb1ELb1ELb1ELb1ELb0ELb1ELb0ELb0EEENS1_21CollectiveEpilogueFwdINS6_IJSA_NS7_ILi256EEESB_EEES9_SE_SG_Li256ELb1ELb1ELb0ELb0EEENS1_36VarlenDynamicPersistentTileSchedulerILi128ELi96ELi256ELi128ELb0ELb1ELb1ELb1ELb1ELb1EEEEEEEEEvNT_6ParamsE)
	.align		4
        /*0094*/ 	.word	index@(__assertfail)
	.align		4
        /*0098*/ 	.word	0x00000000
	.align		4
        /*009c*/ 	.word	0xfffffffe
	.align		4
        /*00a0*/ 	.word	0x00000000
	.align		4
        /*00a4*/ 	.word	0xfffffffd
	.align		4
        /*00a8*/ 	.word	0x00000000
	.align		4
        /*00ac*/ 	.word	0xfffffffc


//--------------------- .nv.constant4             --------------------------
	.section	.nv.constant4,"a",@progbits
	.align	8
	.align		8
.nv.constant4:
        /*0000*/ 	.dword	__assertfail
	.align		8
        /*0008*/ 	.dword	__unnamed_1
	.align		8
        /*0010*/ 	.dword	__unnamed_2
	.align		8
        /*0018*/ 	.dword	__unnamed_3
	.align		8
        /*0020*/ 	.dword	__unnamed_4
	.align		8
        /*0028*/ 	.dword	__unnamed_5
	.align		8
        /*0030*/ 	.dword	__unnamed_6
	.align		8
        /*0038*/ 	.dword	__unnamed_7
	.align		8
        /*0040*/ 	.dword	_ZN83_INTERNAL_f04532c9_47_flash_fwd_hdim64_256_fp16_paged_softcap_sm90_cu_21e1f8cb_32984cuda3std3__45__cpo5beginE
	.align		8
        /*0048*/ 	.dword	_ZN83_INTERNAL_f04532c9_47_flash_fwd_hdim64_256_fp16_paged_softcap_sm90_cu_21e1f8cb_32984cuda3std3__45__cpo3endE
	.align		8
        /*0050*/ 	.dword	_ZN83_INTERNAL_f04532c9_47_flash_fwd_hdim64_256_fp16_paged_softcap_sm90_cu_21e1f8cb_32984cuda3std3__45__cpo6cbeginE
	.align		8
        /*0058*/ 	.dword	_ZN83_INTERNAL_f04532c9_47_flash_fwd_hdim64_256_fp16_paged_softcap_sm90_cu_21e1f8cb_32984cuda3std3__45__cpo4cendE
	.align		8
        /*0060*/ 	.dword	_ZN83_INTERNAL_f04532c9_47_flash_fwd_hdim64_256_fp16_paged_softcap_sm90_cu_21e1f8cb_32984cuda3std3__485_GLOBAL__N__f04532c9_47_flash_fwd_hdim64_256_fp16_paged_softcap_sm90_cu_21e1f8cb_32986ignoreE
	.align		8
        /*0068*/ 	.dword	_ZN83_INTERNAL_f04532c9_47_flash_fwd_hdim64_256_fp16_paged_softcap_sm90_cu_21e1f8cb_32984cuda3std3__419piecewise_constructE
	.align		8
        /*0070*/ 	.dword	_ZN83_INTERNAL_f04532c9_47_flash_fwd_hdim64_256_fp16_paged_softcap_sm90_cu_21e1f8cb_32984cuda3std3__48in_placeE
	.align		8
        /*0078*/ 	.dword	_ZN83_INTERNAL_f04532c9_47_flash_fwd_hdim64_256_fp16_paged_softcap_sm90_cu_21e1f8cb_32984cuda3std6ranges3__45__cpo4swapE
	.align		8
        /*0080*/ 	.dword	_ZN83_INTERNAL_f04532c9_47_flash_fwd_hdim64_256_fp16_paged_softcap_sm90_cu_21e1f8cb_32984cuda3std6ranges3__45__cpo9iter_moveE
	.align		8
        /*0088*/ 	.dword	_ZN83_INTERNAL_f04532c9_47_flash_fwd_hdim64_256_fp16_paged_softcap_sm90_cu_21e1f8cb_32984cute7productE
	.align		8
        /*0090*/ 	.dword	_ZN83_INTERNAL_f04532c9_47_flash_fwd_hdim64_256_fp16_paged_softcap_sm90_cu_21e1f8cb_32984cute1_E
	.align		8
        /*0098*/ 	.dword	$str$23
	.align		8
        /*00a0*/ 	.dword	$str$24


//--------------------- .text._ZN7cutlass13device_kernelIN5flash11enable_sm90INS1_16FlashAttnFwdSm90INS1_25CollectiveMainloopFwdSm90ILi2EN4cute5tupleIJNS5_1CILi1EEES8_S8_EEENS6_IJNS7_ILi128EEENS7_ILi96EEENS7_ILi64EEEEEELi256ENS_6half_tEfNS_4arch4Sm90ELb0ELb0ELb1ELb0ELb1ELb0ELb0ELb1ELb0ELb1ELb0ELb0EEENS1_21CollectiveEpilogueFwdINS6_IJSA_NS7_ILi256EEESB_EEES9_SE_SG_Li256ELb0ELb1ELb0ELb0EEENS1_29StaticPersistentTileSchedulerILb0EEEEEEEEEvNT_6ParamsE --------------------------
	.section	.text._ZN7cutlass13device_kernelIN5flash11enable_sm90INS1_16FlashAttnFwdSm90INS1_25CollectiveMainloopFwdSm90ILi2EN4cute5tupleIJNS5_1CILi1EEES8_S8_EEENS6_IJNS7_ILi128EEENS7_ILi96EEENS7_ILi64EEEEEELi256ENS_6half_tEfNS_4arch4Sm90ELb0ELb0ELb1ELb0ELb1ELb0ELb0ELb1ELb0ELb1ELb0ELb0EEENS1_21CollectiveEpilogueFwdINS6_IJSA_NS7_ILi256EEESB_EEES9_SE_SG_Li256ELb0ELb1ELb0ELb0EEENS1_29StaticPersistentTileSchedulerILb0EEEEEEEEEvNT_6ParamsE,"ax",@progbits
	.align	128
.text._ZN7cutlass13device_kernelIN5flash11enable_sm90INS1_16FlashAttnFwdSm90INS1_25CollectiveMainloopFwdSm90ILi2EN4cute5tupleIJNS5_1CILi1EEES8_S8_EEENS6_IJNS7_ILi128EEENS7_ILi96EEENS7_ILi64EEEEEELi256ENS_6half_tEfNS_4arch4Sm90ELb0ELb0ELb1ELb0ELb1ELb0ELb0ELb1ELb0ELb1ELb0ELb0EEENS1_21CollectiveEpilogueFwdINS6_IJSA_NS7_ILi256EEESB_EEES9_SE_SG_Li256ELb0ELb1ELb0ELb0EEENS1_29StaticPersistentTileSchedulerILb0EEEEEEEEEvNT_6ParamsE:
        .type           _ZN7cutlass13device_kernelIN5flash11enable_sm90INS1_16FlashAttnFwdSm90INS1_25CollectiveMainloopFwdSm90ILi2EN4cute5tupleIJNS5_1CILi1EEES8_S8_EEENS6_IJNS7_ILi128EEENS7_ILi96EEENS7_ILi64EEEEEELi256ENS_6half_tEfNS_4arch4Sm90ELb0ELb0ELb1ELb0ELb1ELb0ELb0ELb1ELb0ELb1ELb0ELb0EEENS1_21CollectiveEpilogueFwdINS6_IJSA_NS7_ILi256EEESB_EEES9_SE_SG_Li256ELb0ELb1ELb0ELb0EEENS1_29StaticPersistentTileSchedulerILb0EEEEEEEEEvNT_6ParamsE,@function
        .size           _ZN7cutlass13device_kernelIN5flash11enable_sm90INS1_16FlashAttnFwdSm90INS1_25CollectiveMainloopFwdSm90ILi2EN4cute5tupleIJNS5_1CILi1EEES8_S8_EEENS6_IJNS7_ILi128EEENS7_ILi96EEENS7_ILi64EEEEEELi256ENS_6half_tEfNS_4arch4Sm90ELb0ELb0ELb1ELb0ELb1ELb0ELb0ELb1ELb0ELb1ELb0ELb0EEENS1_21CollectiveEpilogueFwdINS6_IJSA_NS7_ILi256EEESB_EEES9_SE_SG_Li256ELb0ELb1ELb0ELb0EEENS1_29StaticPersistentTileSchedulerILb0EEEEEEEEEvNT_6ParamsE,(.L_x_6448 - _ZN7cutlass13device_kernelIN5flash11enable_sm90INS1_16FlashAttnFwdSm90INS1_25CollectiveMainloopFwdSm90ILi2EN4cute5tupleIJNS5_1CILi1EEES8_S8_EEENS6_IJNS7_ILi128EEENS7_ILi96EEENS7_ILi64EEEEEELi256ENS_6half_tEfNS_4arch4Sm90ELb0ELb0ELb1ELb0ELb1ELb0ELb0ELb1ELb0ELb1ELb0ELb0EEENS1_21CollectiveEpilogueFwdINS6_IJSA_NS7_ILi256EEESB_EEES9_SE_SG_Li256ELb0ELb1ELb0ELb0EEENS1_29StaticPersistentTileSchedulerILb0EEEEEEEEEvNT_6ParamsE)
        .other          _ZN7cutlass13device_kernelIN5flash11enable_sm90INS1_16FlashAttnFwdSm90INS1_25CollectiveMainloopFwdSm90ILi2EN4cute5tupleIJNS5_1CILi1EEES8_S8_EEENS6_IJNS7_ILi128EEENS7_ILi96EEENS7_ILi64EEEEEELi256ENS_6half_tEfNS_4arch4Sm90ELb0ELb0ELb1ELb0ELb1ELb0ELb0ELb1ELb0ELb1ELb0ELb0EEENS1_21CollectiveEpilogueFwdINS6_IJSA_NS7_ILi256EEESB_EEES9_SE_SG_Li256ELb0ELb1ELb0ELb0EEENS1_29StaticPersistentTileSchedulerILb0EEEEEEEEEvNT_6ParamsE,@"STO_CUDA_ENTRY STV_DEFAULT"
_ZN7cutlass13device_kernelIN5flash11enable_sm90INS1_16FlashAttnFwdSm90INS1_25CollectiveMainloopFwdSm90ILi2EN4cute5tupleIJNS5_1CILi1EEES8_S8_EEENS6_IJNS7_ILi128EEENS7_ILi96EEENS7_ILi64EEEEEELi256ENS_6half_tEfNS_4arch4Sm90ELb0ELb0ELb1ELb0ELb1ELb0ELb0ELb1ELb0ELb1ELb0ELb0EEENS1_21CollectiveEpilogueFwdINS6_IJSA_NS7_ILi256EEESB_EEES9_SE_SG_Li256ELb0ELb1ELb0ELb0EEENS1_29StaticPersistentTileSchedulerILb0EEEEEEEEEvNT_6ParamsE:
[----:B------:R-:W0:Y:S02]  /*0000*/  LDC R1, c[0x0][0x28] ;  /* 0x00000a00ff017b82 */ /* 0x000e240000000800 */
[----:B0-----:R-:W-:Y:S01]  /*0010*/  VIADD R1, R1, 0xffffffe0 ;  /* 0xffffffe001017836 */ /* 0x001fe20000000000 */
[----:B------:R-:W0:Y:S01]  /*0020*/  S2R R19, SR_TID.X ;  /* 0x0000000000137919 */ /* 0x000e220000002100 */
[----:B------:R-:W-:Y:S01]  /*0030*/  ELECT P0, URZ, PT ;  /* 0x00000000003f782f */ /* 0x000fe20003800000 */
[----:B------:R-:W-:Y:S01]  /*0040*/  UMOV UR4, 0x80 ;  /* 0x0000008000047882 */ /* 0x000fe20000000000 */
[----:B------:R-:W-:Y:S01]  /*0050*/  UMOV UR7, 0x100 ;  /* 0x0000010000077882 */ /* 0x000fe20000000000 */
[--C-:B0-----:R-:W-:Y:S02]  /*0060*/  SHF.R.U32.HI R0, RZ, 0x5, R19.reuse ;  /* 0x00000005ff007819 */ /* 0x101fe40000011613 */
[----:B------:R-:W-:-:S03]  /*0070*/  SHF.R.U32.HI R3, RZ, 0x7, R19 ;  /* 0x00000007ff037819 */ /* 0x000fc60000011613 */
[----:B------:R-:W0:Y:S04]  /*0080*/  SHFL.IDX PT, R2, R0, RZ, 0x1f ;  /* 0x00001fff00027589 */ /* 0x000e2800000e0000 */
[----:B------:R-:W1:Y:S01]  /*0090*/  SHFL.IDX PT, R3, R3, RZ, 0x1f ;  /* 0x00001fff03037589 */ /* 0x000e6200000e0000 */
[C---:B0-----:R-:W-:Y:S02]  /*00a0*/  ISETP.NE.OR P0, PT, R2.reuse, RZ, !P0 ;  /* 0x000000ff0200720c */ /* 0x041fe40004705670 */
[----:B------:R-:W-:-:S11]  /*00b0*/  ISETP.NE.AND P1, PT, R2, RZ, PT ;  /* 0x000000ff0200720c */ /* 0x000fd60003f25270 */
[----:B------:R-:W-:Y:S01]  /*00c0*/  VOTEU.ALL UP0, P0 ;  /* 0x00000000003f7886 */ /* 0x000fe20000000000 */
[----:B------:R-:W-:-:S04]  /*00d0*/  VOTEU.ALL UP1, P0 ;  /* 0x00000000003f7886 */ /* 0x000fc80000020000 */
[----:B------:R-:W0:Y:S01]  /*00e0*/  @!UP0 S2UR UR8, SR_CgaCtaId ;  /* 0x00000000000889c3 */ /* 0x000e220000008800 */
[----:B------:R-:W-:Y:S01]  /*00f0*/  @!UP0 UMOV UR6, 0x400 ;  /* 0x0000040000068882 */ /* 0x000fe20000000000 */
[----:B------:R-:W-:-:S04]  /*0100*/  @!UP0 UIADD3 UR4, -UR4, 0x100000, URZ ;  /* 0x0010000004048890 */ /* 0x000fc8000fffe13f */
[----:B------:R-:W-:Y:S02]  /*0110*/  @!UP0 USHF.L.U32 UR5, UR4, 0xb, URZ ;  /* 0x0000000b04058899 */ /* 0x000fe4000800063f */
[----:B------:R-:W-:Y:S02]  /*0120*/  @!UP0 USHF.L.U32 UR4, UR4, 0x1, URZ ;  /* 0x0000000104048899 */ /* 0x000fe4000800063f */
[----:B0-----:R-:W-:Y:S02]  /*0130*/  @!UP0 ULEA UR8, UR8, UR6, 0x18 ;  /* 0x0000000608088291 */ /* 0x001fe4000f8ec03f */
[----:B------:R-:W-:-:S04]  /*0140*/  @!UP0 UIADD3 UR6, -UR7, 0x100000, URZ ;  /* 0x0010000007068890 */ /* 0x000fc8000fffe13f */
[----:B------:R-:W-:Y:S02]  /*0150*/  @!UP0 USHF.L.U32 UR7, UR6, 0xb, URZ ;  /* 0x0000000b06078899 */ /* 0x000fe4000800063f */
[----:B------:R-:W-:Y:S01]  /*0160*/  @!UP0 USHF.L.U32 UR6, UR6, 0x1, URZ ;  /* 0x0000000106068899 */ /* 0x000fe2000800063f */
[----:B------:R-:W-:-:S05]  /*0170*/  VOTEU.ALL UP0, P0 ;  /* 0x00000000003f7886 */ /* 0x000fca0000000000 */
[----:B------:R0:W2:Y:S06]  /*0180*/  @!UP0 SYNCS.EXCH.64 URZ, [UR8+0x22800], UR4 ;  /* 0x02280004083f85b2 */ /* 0x0000ac0008000100 */
[----:B------:R0:W3:Y:S02]  /*0190*/  @!UP1 SYNCS.EXCH.64 URZ, [UR8+0x22820], UR6 ;  /* 0x02282006083f95b2 */ /* 0x0000e40008000100 */
[----:B01----:R-:W-:Y:S05]  /*01a0*/  @P1 BRA `(.L_x_0) ;  /* 0x0000000000481947 */ /* 0x003fea0003800000 */
[----:B------:R-:W0:Y:S01]  /*01b0*/  S2UR UR5, SR_CgaCtaId ;  /* 0x00000000000579c3 */ /* 0x000e220000008800 */
[----:B------:R-:W-:Y:S01]  /*01c0*/  UMOV UR4, 0x400 ;  /* 0x0000040000047882 */ /* 0x000fe20000000000 */
[----:B------:R-:W-:Y:S01]  /*01d0*/  UMOV UR6, 0x80 ;  /* 0x0000008000067882 */ /* 0x000fe20000000000 */
[----:B------:R-:W-:Y:S01]  /*01e0*/  UMOV UR7, 0x100 ;  /* 0x0000010000077882 */ /* 0x000fe20000000000 */
[----:B------:R-:W-:Y:S01]  /*01f0*/  ELECT P0, URZ, PT ;  /* 0x00000000003f782f */ /* 0x000fe20003800000 */
[----:B0-----:R-:W-:Y:S02]  /*0200*/  ULEA UR8, UR5, UR4, 0x18 ;  /* 0x0000000405087291 */ /* 0x001fe4000f8ec03f */
[----:B------:R-:W-:-:S04]  /*0210*/  UIADD3 UR4, -UR6, 0x100000, URZ ;  /* 0x0010000006047890 */ /* 0x000fc8000fffe13f */
[----:B------:R-:W-:Y:S02]  /*0220*/  USHF.L.U32 UR5, UR4, 0xb, URZ ;  /* 0x0000000b04057899 */ /* 0x000fe4000800063f */
[----:B------:R-:W-:Y:S02]  /*0230*/  USHF.L.U32 UR4, UR4, 0x1, URZ ;  /* 0x0000000104047899 */ /* 0x000fe4000800063f */
[----:B------:R-:W-:-:S04]  /*0240*/  UIADD3 UR6, -UR7, 0x100000, URZ ;  /* 0x0010000007067890 */ /* 0x000fc8000fffe13f */
[----:B------:R-:W-:Y:S02]  /*0250*/  USHF.L.U32 UR7, UR6, 0xb, URZ ;  /* 0x0000000b06077899 */ /* 0x000fe4000800063f */
[----:B------:R-:W-:Y:S01]  /*0260*/  USHF.L.U32 UR6, UR6, 0x1, URZ ;  /* 0x0000000106067899 */ /* 0x000fe2000800063f */
[----:B------:R-:W0:Y:S03]  /*0270*/  FENCE.VIEW.ASYNC.S ;  /* 0x00000000000073c6 */ /* 0x000e260000000000 */
[----:B0-----:R0:W1:Y:S08]  /*0280*/  SYNCS.EXCH.64 URZ, [UR8+0x22830], UR4 ;  /* 0x02283004083f75b2 */ /* 0x0010700008000100 */
[----:B------:R0:W4:Y:S01]  /*0290*/  SYNCS.EXCH.64 URZ, [UR8+0x22840], UR6 ;  /* 0x02284006083f75b2 */ /* 0x0001220008000100 */
[----:B------:R0:W0:Y:S01]  /*02a0*/  SYNCS.EXCH.64 URZ, [UR8+0x22838], UR4 ;  /* 0x02283804083f75b2 */ /* 0x0000220008000100 */
[----:B------:R0:W0:Y:S01]  /*02b0*/  SYNCS.EXCH.64 URZ, [UR8+0x22848], UR6 ;  /* 0x02284806083f75b2 */ /* 0x0000220008000100 */
[----:B------:R-:W-:Y:S01]  /*02c0*/  NOP ;  /* 0x0000000000007918 */ /* 0x000fe20000000000 */
.L_x_0:
[----:B------:R-:W5:Y:S01]  /*02d0*/  SHFL.IDX PT, R2, R0, RZ, 0x1f ;  /* 0x00001fff00027589 */ /* 0x000f6200000e0000 */
[----:B------:R-:W-:Y:S01]  /*02e0*/  NOP ;  /* 0x0000000000007918 */ /* 0x000fe20000000000 */
[----:B-----5:R-:W-:-:S13]  /*02f0*/  ISETP.NE.AND P0, PT, R2, RZ, PT ;  /* 0x000000ff0200720c */ /* 0x020fda0003f05270 */
[----:B------:R-:W-:Y:S05]  /*0300*/  @P0 BRA `(.L_x_1) ;  /* 0x0000000000480947 */ /* 0x000fea0003800000 */
[----:B0-----:R-:W0:Y:S01]  /*0310*/  S2UR UR5, SR_CgaCtaId ;  /* 0x00000000000579c3 */ /* 0x001e220000008800 */
        /* <DEDUP_REMOVED lines=12> */
[----:B0-----:R0:W0:Y:S08]  /*03e0*/  SYNCS.EXCH.64 URZ, [UR8+0x22850], UR4 ;  /* 0x02285004083f75b2 */ /* 0x0010300008000100 */
[----:B------:R0:W0:Y:S01]  /*03f0*/  SYNCS.EXCH.64 URZ, [UR8+0x22860], UR6 ;  /* 0x02286006083f75b2 */ /* 0x0000220008000100 */
[----:B------:R0:W0:Y:S01]  /*0400*/  SYNCS.EXCH.64 URZ, [UR8+0x22858], UR4 ;  /* 0x02285804083f75b2 */ /* 0x0000220008000100 */
[----:B------:R0:W0:Y:S01]  /*0410*/  SYNCS.EXCH.64 URZ, [UR8+0x22868], UR6 ;  /* 0x02286806083f75b2 */ /* 0x0000220008000100 */
[----:B------:R-:W-:Y:S01]  /*0420*/  NOP ;  /* 0x0000000000007918 */ /* 0x000fe20000000000 */
.L_x_1:
[----:B------:R-:W5:Y:S01]  /*0430*/  SHFL.IDX PT, R2, R0, RZ, 0x1f ;  /* 0x00001fff00027589 */ /* 0x000f6200000e0000 */
[----:B------:R-:W-:Y:S01]  /*0440*/  NOP ;  /* 0x0000000000007918 */ /* 0x000fe20000000000 */
[----:B-----5:R-:W-:-:S13]  /*0450*/  ISETP.NE.AND P0, PT, R2, RZ, PT ;  /* 0x000000ff0200720c */ /* 0x020fda0003f05270 */
[----:B------:R-:W-:Y:S05]  /*0460*/  @P0 BRA `(.L_x_2) ;  /* 0x0000000000380947 */ /* 0x000fea0003800000 */
[----:B0-----:R-:W0:Y:S01]  /*0470*/  S2UR UR5, SR_CgaCtaId ;  /* 0x00000000000579c3 */ /* 0x001e220000008800 */
[----:B------:R-:W-:Y:S01]  /*0480*/  UMOV UR4, 0x400 ;  /* 0x0000040000047882 */ /* 0x000fe20000000000 */
[----:B------:R-:W-:Y:S01]  /*0490*/  UMOV UR7, 0x80 ;  /* 0x0000008000077882 */ /* 0x000fe20000000000 */
[----:B------:R-:W-:Y:S01]  /*04a0*/  ELECT P0, URZ, PT ;  /* 0x00000000003f782f */ /* 0x000fe20003800000 */
[----:B0-----:R-:W-:Y:S02]  /*04b0*/  ULEA UR6, UR5, UR4, 0x18 ;  /* 0x0000000405067291 */ /* 0x001fe4000f8ec03f */
[----:B------:R-:W-:-:S04]  /*04c0*/  UIADD3 UR4, -UR7, 0x100000, URZ ;  /* 0x0010000007047890 */ /* 0x000fc8000fffe13f */
[----:B------:R-:W-:Y:S02]  /*04d0*/  USHF.L.U32 UR5, UR4, 0xb, URZ ;  /* 0x0000000b04057899 */ /* 0x000fe4000800063f */
[----:B------:R-:W-:Y:S01]  /*04e0*/  USHF.L.U32 UR4, UR4, 0x1, URZ ;  /* 0x0000000104047899 */ /* 0x000fe2000800063f */
[----:B------:R-:W0:Y:S11]  /*04f0*/  FENCE.VIEW.ASYNC.S ;  /* 0x00000000000073c6 */ /* 0x000e360000000000 */
[----:B0-----:R0:W0:Y:S01]  /*0500*/  SYNCS.EXCH.64 URZ, [UR6+0x22870], UR4 ;  /* 0x02287004063f75b2 */ /* 0x0010220008000100 */
[----:B------:R0:W0:Y:S01]  /*0510*/  SYNCS.EXCH.64 URZ, [UR6+0x22880], UR4 ;  /* 0x02288004063f75b2 */ /* 0x0000220008000100 */
[----:B------:R0:W0:Y:S01]  /*0520*/  SYNCS.EXCH.64 URZ, [UR6+0x22878], UR4 ;  /* 0x02287804063f75b2 */ /* 0x0000220008000100 */
[----:B------:R0:W0:Y:S01]  /*0530*/  SYNCS.EXCH.64 URZ, [UR6+0x22888], UR4 ;  /* 0x02288804063f75b2 */ /* 0x0000220008000100 */
[----:B------:R-:W-:Y:S01]  /*0540*/  NOP ;  /* 0x0000000000007918 */ /* 0x000fe20000000000 */
.L_x_2:
        /* <DEDUP_REMOVED lines=22> */
.L_x_3:
[----:B------:R-:W5:Y:S01]  /*06b0*/  SHFL.IDX PT, R2, R0, RZ, 0x1f ;  /* 0x00001fff00027589 */ /* 0x000f6200000e0000 */
[----:B------:R-:W-:Y:S01]  /*06c0*/  R2UR UR9, R3 ;  /* 0x00000000030972ca */ /* 0x000fe200000e0000 */
        /* <DEDUP_REMOVED lines=21> */
.L_x_4:
[----:B------:R-:W-:Y:S01]  /*0820*/  UISETP.NE.AND UP0, UPT, UR9, URZ, UPT ;  /* 0x0000003f0900728c */ /* 0x000fe2000bf05270 */
[----:B------:R-:W-:Y:S01]  /*0830*/  NOP ;  /* 0x0000000000007918 */ /* 0x000fe20000000000 */
[----:B------:R-:W-:Y:S01]  /*0840*/  UMOV UR38, 0x1 ;  /* 0x0000000100267882 */ /* 0x000fe20000000000 */
[----:B------:R-:W-:Y:S01]  /*0850*/  ULDC.64 UR48, c[0x0][0x208] ;  /* 0x0000820000307ab9 */ /* 0x000fe20000000a00 */
[----:B------:R-:W-:Y:S01]  /*0860*/  USEL UR38, UR38, 0x2, !UP0 ;  /* 0x0000000226267887 */ /* 0x000fe2000c000000 */
[----:B01234-:R-:W-:Y:S01]  /*0870*/  BAR.SYNC.DEFER_BLOCKING 0x0 ;  /* 0x0000000000007b1d */ /* 0x01ffe20000010000 */
[----:B------:R-:W-:-:S13]  /*0880*/  PLOP3.LUT P0, PT, PT, PT, UP0, 0x80, 0x0 ;  /* 0x000000000000781c */ /* 0x000fda0003f0f008 */
[----:B------:R-:W-:Y:S05]  /*0890*/  @!P0 BRA `(.L_x_5) ;  /* 0x0000007400088947 */ /* 0x000fea0003800000 */
.L_x_6:
[----:B------:R-:W-:-:S08]  /*08a0*/  NOP ;  /* 0x0000000000007918 */ /* 0x000fd00000000000 */
[----:B------:R-:W0:Y:S02]  /*08b0*/  USETMAXREG.TRY_ALLOC.CTAPOOL UP0, 0xe8 ;  /* 0x000000e8000079c8 */ /* 0x000e240008000600 */
[----:B0-----:R-:W-:-:S13]  /*08c0*/  PLOP3.LUT P0, PT, PT, PT, UP0, 0x80, 0x0 ;  /* 0x000000000000781c */ /* 0x001fda0003f0f008 */
[----:B------:R-:W-:Y:S05]  /*08d0*/  @!P0 BRA `(.L_x_6) ;  /* 0xfffffffc00f08947 */ /* 0x000fea000383ffff */
[----:B------:R-:W-:Y:S01]  /*08e0*/  SHF.R.U32.HI R0, RZ, 0x7, R19 ;  /* 0x00000007ff007819 */ /* 0x000fe20000011613 */
[----:B------:R-:W0:Y:S08]  /*08f0*/  S2UR UR45, SR_CTAID.X ;  /* 0x00000000002d79c3 */ /* 0x000e300000002500 */
[----:B------:R-:W-:Y:S06]  /*0900*/  BAR.ARV 0x8, 0x180 ;  /* 0x0206000000007b1d */ /* 0x000fec0000002000 */
[----:B------:R-:W-:-:S02]  /*0910*/  ISETP.NE.AND P0, PT, R0, 0x1, PT ;  /* 0x000000010000780c */ /* 0x000fc40003f05270 */
[----:B------:R-:W0:Y:S11]  /*0920*/  LDC R0, c[0x0][0xc34] ;  /* 0x00030d00ff007b82 */ /* 0x000e360000000800 */
[----:B------:R-:W-:Y:S06]  /*0930*/  @!P0 BAR.ARV 0x9, 0x100 ;  /* 0x0244000000008b1d */ /* 0x000fec0000002000 */
[----:B0-----:R-:W-:-:S13]  /*0940*/  ISETP.LE.AND P0, PT, R0, UR45, PT ;  /* 0x0000002d00007c0c */ /* 0x001fda000bf03270 */
[----:B------:R-:W-:Y:S05]  /*0950*/  @P0 EXIT ;  /* 0x000000000000094d */ /* 0x000fea0003800000 */
[----:B------:R-:W-:Y:S01]  /*0960*/  VIADD R19, R19, 0xffffff80 ;  /* 0xffffff8013137836 */ /* 0x000fe20000000000 */
[----:B------:R-:W-:Y:S01]  /*0970*/  ULOP3.LUT UR47, UR38, 0x1, URZ, 0xfc, !UPT ;  /* 0x00000001262f7892 */ /* 0x000fe2000f8efc3f */
[----:B------:R-:W-:Y:S01]  /*0980*/  UMOV UR46, URZ ;  /* 0x0000003f002e7c82 */ /* 0x000fe20008000000 */
[----:B------:R-:W-:Y:S02]  /*0990*/  UMOV UR36, URZ ;  /* 0x0000003f00247c82 */ /* 0x000fe40008000000 */
[----:B------:R-:W-:Y:S01]  /*09a0*/  SHF.R.S32.HI R0, RZ, 0x1f, R19 ;  /* 0x0000001fff007819 */ /* 0x000fe20000011413 */
[----:B------:R-:W-:-:S03]  /*09b0*/  UMOV UR37, URZ ;  /* 0x0000003f00257c82 */ /* 0x000fc60008000000 */
[CC--:B------:R-:W-:Y:S02]  /*09c0*/  LEA.HI R3, R0.reuse, R19.reuse, RZ, 0x7 ;  /* 0x0000001300037211 */ /* 0x0c0fe400078f38ff */
[-C--:B------:R-:W-:Y:S02]  /*09d0*/  LEA.HI R4, R0, R19.reuse, RZ, 0x5 ;  /* 0x0000001300047211 */ /* 0x080fe400078f28ff */
[----:B------:R-:W-:Y:S02]  /*09e0*/  LOP3.LUT R2, R3, 0xffffff80, RZ, 0xc0, !PT ;  /* 0xffffff8003027812 */ /* 0x000fe400078ec0ff */
[----:B------:R-:W-:Y:S01]  /*09f0*/  SHF.R.S32.HI R206, RZ, 0x7, R3 ;  /* 0x00000007ffce7819 */ /* 0x000fe20000011403 */
[----:B------:R-:W-:Y:S01]  /*0a00*/  IMAD.SHL.U32 R6, R4, 0x20, RZ ;  /* 0x0000002004067824 */ /* 0x000fe200078e00ff */
[CC--:B------:R-:W-:Y:S01]  /*0a10*/  LEA.HI R200, R0.reuse, R19.reuse, RZ, 0x3 ;  /* 0x0000001300c87211 */ /* 0x0c0fe200078f18ff */
[----:B------:R-:W-:Y:S01]  /*0a20*/  IMAD.IADD R205, R19, 0x1, -R2 ;  /* 0x0000000113cd7824 */ /* 0x000fe200078e0a02 */
[----:B------:R-:W-:-:S02]  /*0a30*/  LEA.HI R2, R0, R19, RZ, 0x4 ;  /* 0x0000001300027211 */ /* 0x000fc400078f20ff */
[----:B------:R-:W-:Y:S02]  /*0a40*/  LOP3.LUT R7, R6, 0xfffffc00, RZ, 0xc0, !PT ;  /* 0xfffffc0006077812 */ /* 0x000fe400078ec0ff */
[----:B------:R-:W-:Y:S02]  /*0a50*/  SHF.R.S32.HI R8, RZ, 0x1f, R205 ;  /* 0x0000001fff087819 */ /* 0x000fe400000114cd */
[----:B------:R-:W-:Y:S02]  /*0a60*/  LOP3.LUT R4, R2, 0x3fffff0, RZ, 0xc0, !PT ;  /* 0x03fffff002047812 */ /* 0x000fe400078ec0ff */
[----:B------:R-:W-:Y:S02]  /*0a70*/  LEA.HI R9, R8, R205, RZ, 0x2 ;  /* 0x000000cd08097211 */ /* 0x000fe400078f10ff */
[----:B------:R-:W-:Y:S01]  /*0a80*/  SHF.R.S32.HI R5, RZ, 0x4, R2 ;  /* 0x00000004ff057819 */ /* 0x000fe20000011402 */
[----:B------:R-:W-:Y:S01]  /*0a90*/  IMAD.IADD R4, R19, 0x1, -R4 ;  /* 0x0000000113047824 */ /* 0x000fe200078e0a04 */
[----:B------:R-:W-:-:S02]  /*0aa0*/  SHF.R.S32.HI R10, RZ, 0x2, R9 ;  /* 0x00000002ff0a7819 */ /* 0x000fc40000011409 */
[----:B------:R-:W-:Y:S01]  /*0ab0*/  SHF.R.S32.HI R11, RZ, 0x1f, R9 ;  /* 0x0000001fff0b7819 */ /* 0x000fe20000011409 */
[----:B------:R-:W-:Y:S01]  /*0ac0*/  IMAD R7, R4, 0x40, R7 ;  /* 0x0000004004077824 */ /* 0x000fe200078e0207 */
[----:B------:R-:W-:Y:S02]  /*0ad0*/  LEA.HI R6, R0, R19, RZ, 0x2 ;  /* 0x0000001300067211 */ /* 0x000fe400078f10ff */
[----:B------:R-:W-:Y:S02]  /*0ae0*/  LEA.HI R2, R2, R5, RZ, 0x1 ;  /* 0x0000000502027211 */ /* 0x000fe400078f08ff */
[----:B------:R-:W-:Y:S02]  /*0af0*/  LEA.HI R11, R11, R10, RZ, 0x3 ;  /* 0x0000000a0b0b7211 */ /* 0x000fe400078f18ff */
[----:B------:R-:W-:Y:S02]  /*0b00*/  LOP3.LUT R6, R6, 0xfffffffc, RZ, 0xc0, !PT ;  /* 0xfffffffc06067812 */ /* 0x000fe400078ec0ff */
[----:B------:R-:W-:-:S02]  /*0b10*/  LOP3.LUT R2, R2, 0x1ffffffe, RZ, 0xc0, !PT ;  /* 0x1ffffffe02027812 */ /* 0x000fc400078ec0ff */
[----:B------:R-:W-:Y:S01]  /*0b20*/  LOP3.LUT R11, R11, 0xfffffff8, RZ, 0xc0, !PT ;  /* 0xfffffff80b0b7812 */ /* 0x000fe200078ec0ff */
[----:B------:R-:W-:Y:S01]  /*0b30*/  IMAD.IADD R6, R19, 0x1, -R6 ;  /* 0x0000000113067824 */ /* 0x000fe200078e0a06 */
[----:B------:R-:W-:Y:S02]  /*0b40*/  LEA.HI R8, R8, R205, RZ, 0x5 ;  /* 0x000000cd08087211 */ /* 0x000fe400078f28ff */
[----:B------:R-:W-:Y:S01]  /*0b50*/  LEA.HI R3, R3, R206, RZ, 0x1 ;  /* 0x000000ce03037211 */ /* 0x000fe200078f08ff */
[----:B------:R-:W-:Y:S01]  /*0b60*/  IMAD.IADD R11, R10, 0x1, -R11 ;  /* 0x000000010a0b7824 */ /* 0x000fe200078e0a0b */
[----:B------:R-:W-:Y:S02]  /*0b70*/  LOP3.LUT R4, R200, 0xfffffff8, RZ, 0xc0, !PT ;  /* 0xfffffff8c8047812 */ /* 0x000fe400078ec0ff */
[----:B------:R-:W-:Y:S02]  /*0b80*/  IADD3 R2, R5, -R2, RZ ;  /* 0x8000000205027210 */ /* 0x000fe40007ffe0ff */
[----:B------:R-:W-:Y:S01]  /*0b90*/  SHF.R.S32.HI R8, RZ, 0x5, R8 ;  /* 0x00000005ff087819 */ /* 0x000fe20000011408 */
[----:B------:R-:W-:Y:S01]  /*0ba0*/  IMAD.IADD R19, R19, 0x1, -R4 ;  /* 0x0000000113137824 */ /* 0x000fe200078e0a04 */
[----:B------:R-:W-:Y:S01]  /*0bb0*/  LOP3.LUT R3, R3, 0x3fffffe, RZ, 0xc0, !PT ;  /* 0x03fffffe03037812 */ /* 0x000fe200078ec0ff */
[----:B------:R-:W-:Y:S01]  /*0bc0*/  IMAD R210, R2, 0x8, R7 ;  /* 0x0000000802d27824 */ /* 0x000fe200078e0207 */
[----:B------:R-:W-:Y:S01]  /*0bd0*/  LEA.HI R0, R6, R6, RZ, 0x1 ;  /* 0x0000000606007211 */ /* 0x000fe200078f08ff */
[----:B------:R-:W-:Y:S01]  /*0be0*/  IMAD R8, R8, 0x10, R11 ;  /* 0x0000001008087824 */ /* 0x000fe200078e020b */
[----:B------:R-:W-:Y:S01]  /*0bf0*/  LOP3.LUT R208, R9, 0x7ffffffc, RZ, 0xc0, !PT ;  /* 0x7ffffffc09d07812 */ /* 0x000fe200078ec0ff */
[----:B------:R-:W-:Y:S01]  /*0c00*/  IMAD.IADD R3, R206, 0x1, -R3 ;  /* 0x00000001ce037824 */ /* 0x000fe200078e0a03 */
[----:B------:R-:W-:Y:S01]  /*0c10*/  LOP3.LUT R5, R0, 0x1ffffffe, RZ, 0xc0, !PT ;  /* 0x1ffffffe00057812 */ /* 0x000fe200078ec0ff */
[----:B------:R-:W-:Y:S01]  /*0c20*/  IMAD.SHL.U32 R2, R19, 0x8, RZ ;  /* 0x0000000813027824 */ /* 0x000fe200078e00ff */
[----:B------:R-:W-:Y:S01]  /*0c30*/  SHF.R.S32.HI R200, RZ, 0x3, R200 ;  /* 0x00000003ffc87819 */ /* 0x000fe200000114c8 */
[----:B------:R-:W-:Y:S01]  /*0c40*/  IMAD R207, R3, 0x40, R8 ;  /* 0x0000004003cf7824 */ /* 0x000fe200078e0208 */
[----:B------:R-:W-:Y:S01]  /*0c50*/  IADD3 R6, R6, -R5, RZ ;  /* 0x8000000506067210 */ /* 0x000fe20007ffe0ff */
[----:B------:R-:W-:-:S02]  /*0c60*/  VIADD R18, R2, 0x40 ;  /* 0x0000004002127836 */ /* 0x000fc40000000000 */
[----:B------:R-:W-:Y:S01]  /*0c70*/  VIADD R17, R2, 0x80 ;  /* 0x0000008002117836 */ /* 0x000fe20000000000 */
[----:B------:R-:W-:Y:S01]  /*0c80*/  LEA R209, R6, R207, 0x3 ;  /* 0x000000cf06d17211 */ /* 0x000fe200078e18ff */
[----:B------:R-:W-:Y:S01]  /*0c90*/  VIADD R16, R2, 0xc0 ;  /* 0x000000c002107836 */ /* 0x000fe20000000000 */
[----:B------:R-:W-:Y:S01]  /*0ca0*/  SHF.R.S32.HI R214, RZ, 0x1f, R18 ;  /* 0x0000001fffd67819 */ /* 0x000fe20000011412 */
[----:B------:R-:W-:Y:S01]  /*0cb0*/  IMAD.IADD R208, R205, 0x1, -R208 ;  /* 0x00000001cdd07824 */ /* 0x000fe200078e0ad0 */
[----:B------:R-:W-:Y:S02]  /*0cc0*/  SHF.R.S32.HI R213, RZ, 0x1f, R17 ;  /* 0x0000001fffd57819 */ /* 0x000fe40000011411 */
[----:B------:R-:W-:-:S07]  /*0cd0*/  SHF.R.S32.HI R212, RZ, 0x1f, R16 ;  /* 0x0000001fffd47819 */ /* 0x000fce0000011410 */
.L_x_39:
[----:B0-----:R-:W0:Y:S01]  /*0ce0*/  SHFL.IDX PT, R0, R206, RZ, 0x1f ;  /* 0x00001fffce007589 */ /* 0x001e2200000e0000 */
[----:B-1----:R-:W1:Y:S01]  /*0cf0*/  S2UR UR39, SR_CgaCtaId ;  /* 0x00000000002779c3 */ /* 0x002e620000008800 */
[----:B------:R-:W-:Y:S01]  /*0d00*/  ULDC.64 UR6, c[0x0][0x418] ;  /* 0x0001060000067ab9 */ /* 0x000fe20000000a00 */
[----:B------:R-:W-:Y:S01]  /*0d10*/  ULDC UR4, c[0x0][0xc38] ;  /* 0x00030e0000047ab9 */ /* 0x000fe20000000800 */
[----:B------:R-:W-:Y:S02]  /*0d20*/  UISETP.NE.U32.AND UP0, UPT, UR6, URZ, UPT ;  /* 0x0000003f0600728c */ /* 0x000fe4000bf05070 */
[----:B------:R-:W-:Y:S01]  /*0d30*/  UISETP.NE.AND UP1, UPT, UR4, 0x1, UPT ;  /* 0x000000010400788c */ /* 0x000fe2000bf25270 */
[----:B------:R-:W-:Y:S02]  /*0d40*/  UMOV UR41, 0x400 ;  /* 0x0000040000297882 */ /* 0x000fe40000000000 */
[----:B------:R-:W-:Y:S01]  /*0d50*/  ULDC UR4, c[0x0][0xc44] ;  /* 0x0003110000047ab9 */ /* 0x000fe20000000800 */
[----:B------:R-:W-:-:S02]  /*0d60*/  UISETP.NE.AND.EX UP0, UPT, UR7, URZ, UPT, UP0 ;  /* 0x0000003f0700728c */ /* 0x000fc4000bf05300 */
[----:B------:R-:W-:Y:S01]  /*0d70*/  UISETP.NE.AND UP2, UPT, UR4, 0x1, UPT ;  /* 0x000000010400788c */ /* 0x000fe2000bf45270 */
[----:B------:R-:W-:Y:S01]  /*0d80*/  ULDC UR42, c[0x0][0x424] ;  /* 0x00010900002a7ab9 */ /* 0x000fe20000000800 */
[----:B------:R-:W-:Y:S01]  /*0d90*/  ULDC UR10, c[0x0][0x2f0] ;  /* 0x0000bc00000a7ab9 */ /* 0x000fe20000000800 */
[----:B------:R-:W-:Y:S02]  /*0da0*/  USEL UR42, UR42, 0x1, UP0 ;  /* 0x000000012a2a7887 */ /* 0x000fe40008000000 */
[----:B------:R-:W-:Y:S01]  /*0db0*/  @UP1 ULDC UR4, c[0x0][0xc3c] ;  /* 0x00030f0000041ab9 */ /* 0x000fe20000000800 */
[----:B------:R-:W-:Y:S01]  /*0dc0*/  @UP1 ULDC UR12, c[0x0][0xc40] ;  /* 0x00031000000c1ab9 */ /* 0x000fe20000000800 */
[----:B------:R-:W-:Y:S02]  /*0dd0*/  UIMAD.WIDE.U32 UR4, UR45, UR4, URZ ;  /* 0x000000042d0472a5 */ /* 0x000fe4000f8e003f */
[----:B------:R-:W-:Y:S01]  /*0de0*/  UIMAD UR42, UR42, UR10, URZ ;  /* 0x0000000a2a2a72a4 */ /* 0x000fe2000f8e023f */
[----:B0-----:R-:W-:Y:S01]  /*0df0*/  R2UR UR6, R0 ;  /* 0x00000000000672ca */ /* 0x001fe200000e0000 */
[----:B-1----:R-:W-:Y:S01]  /*0e00*/  ULEA UR41, UR39, UR41, 0x18 ;  /* 0x0000002927297291 */ /* 0x002fe2000f8ec03f */
[----:B------:R-:W-:Y:S01]  /*0e10*/  UMOV UR40, UR45 ;  /* 0x0000002d00287c82 */ /* 0x000fe20008000000 */
[----:B------:R-:W-:-:S02]  /*0e20*/  @UP1 USHF.R.U32.HI UR40, URZ, UR12, UR5 ;  /* 0x0000000c3f281299 */ /* 0x000fc40008011605 */
[----:B------:R-:W-:Y:S01]  /*0e30*/  UIADD3 UR11, UR41, 0x18400, URZ ;  /* 0x00018400290b7890 */ /* 0x000fe2000fffe03f */
[----:B------:R-:W-:-:S03]  /*0e40*/  @UP2 ULDC.64 UR8, c[0x0][0xc48] ;  /* 0x0003120000082ab9 */ /* 0x000fc60000000a00 */
[----:B------:R-:W-:Y:S02]  /*0e50*/  ULOP3.LUT UP0, URZ, UR11, 0x1bf, URZ, 0xc0, !UPT ;  /* 0x000001bf0b3f7892 */ /* 0x000fe4000f80c03f */
[----:B------:R-:W-:Y:S02]  /*0e60*/  UIMAD.WIDE.U32 UR4, UR40, UR8, URZ ;  /* 0x00000008280472a5 */ /* 0x000fe4000f8e003f */
[----:B------:R-:W-:Y:S02]  /*0e70*/  ULEA.HI UR7, UR6, UR6, URZ, 0x1 ;  /* 0x0000000606077291 */ /* 0x000fe4000f8f083f */
[----:B------:R-:W-:Y:S01]  /*0e80*/  PLOP3.LUT P0, PT, PT, PT, UP0, 0x80, 0x0 ;  /* 0x000000000000781c */ /* 0x000fe20003f0f008 */
[----:B------:R-:W-:Y:S01]  /*0e90*/  UMOV UR43, UR40 ;  /* 0x00000028002b7c82 */ /* 0x000fe20008000000 */
[----:B------:R-:W-:Y:S02]  /*0ea0*/  ULOP3.LUT UR7, UR7, 0x1e, URZ, 0xc0, !UPT ;  /* 0x0000001e07077892 */ /* 0x000fe4000f8ec03f */
[----:B------:R-:W-:-:S02]  /*0eb0*/  @UP2 USHF.R.U32.HI UR43, URZ, UR9, UR5 ;  /* 0x000000093f2b2299 */ /* 0x000fc40008011605 */
[----:B------:R-:W-:Y:S02]  /*0ec0*/  UIADD3 UR7, UR6, -UR7, URZ ;  /* 0x8000000706077290 */ /* 0x000fe4000fffe03f */
[----:B------:R-:W-:Y:S02]  /*0ed0*/  UIADD3 UR6, UR42, 0x5f, URZ ;  /* 0x0000005f2a067890 */ /* 0x000fe4000fffe03f */
[----:B------:R-:W-:Y:S02]  /*0ee0*/  ULEA UR8, UR7, UR11, 0xd ;  /* 0x0000000b07087291 */ /* 0x000fe4000f8e683f */
[----:B------:R-:W-:Y:S02]  /*0ef0*/  UIMAD.WIDE UR6, UR6, 0x2aaaaaab, URZ ;  /* 0x2aaaaaab060678a5 */ /* 0x000fe4000f8e023f */
[----:B------:R-:W-:Y:S02]  /*0f00*/  USHF.R.U32.HI UR8, URZ, 0x4, UR8 ;  /* 0x000000043f087899 */ /* 0x000fe40008011608 */
[----:B------:R-:W-:-:S02]  /*0f10*/  USHF.R.U32.HI UR44, URZ, 0x1f, UR7 ;  /* 0x0000001f3f2c7899 */ /* 0x000fc40008011607 */
[----:B------:R-:W-:Y:S02]  /*0f20*/  ULOP3.LUT UR50, UR8, 0x3fff, URZ, 0xc0, !UPT ;  /* 0x00003fff08327892 */ /* 0x000fe4000f8ec03f */
[----:B------:R-:W-:Y:S01]  /*0f30*/  ULEA.HI.SX32 UR44, UR7, UR44, 0x1c ;  /* 0x0000002c072c7291 */ /* 0x000fe2000f8fe23f */
[----:B--234-:R-:W-:Y:S11]  /*0f40*/  @!P0 BRA `(.L_x_7) ;  /* 0x0000000000408947 */ /* 0x01cff60003800000 */
[----:B------:R-:W-:Y:S01]  /*0f50*/  MOV R0, 0x0 ;  /* 0x0000000000007802 */ /* 0x000fe20000000f00 */
[----:B------:R-:W-:Y:S01]  /*0f60*/  ULDC.64 UR4, c[0x4][0x98] ;  /* 0x0100260000047ab9 */ /* 0x000fe20000000a00 */
[----:B------:R-:W-:Y:S01]  /*0f70*/  ULDC.64 UR6, c[0x4][0x38] ;  /* 0x01000e0000067ab9 */ /* 0x000fe20000000a00 */
[----:B------:R-:W-:Y:S01]  /*0f80*/  IMAD.U32 R4, RZ, RZ, UR4 ;  /* 0x00000004ff047e24 */ /* 0x000fe2000f8e00ff */
[----:B------:R0:W1:Y:S01]  /*0f90*/  LDC.64 R14, c[0x4][R0] ;  /* 0x01000000000e7b82 */ /* 0x0000620000000a00 */
[----:B------:R-:W-:Y:S01]  /*0fa0*/  IMAD.U32 R5, RZ, RZ, UR5 ;  /* 0x00000005ff057e24 */ /* 0x000fe2000f8e00ff */
[----:B------:R-:W-:Y:S01]  /*0fb0*/  ULDC.64 UR4, c[0x4][0xa0] ;  /* 0x0100280000047ab9 */ /* 0x000fe20000000a00 */
[----:B------:R-:W-:Y:S01]  /*0fc0*/  IMAD.U32 R10, RZ, RZ, UR6 ;  /* 0x00000006ff0a7e24 */ /* 0x000fe2000f8e00ff */
[----:B------:R-:W-:Y:S01]  /*0fd0*/  MOV R8, 0x70 ;  /* 0x0000007000087802 */ /* 0x000fe20000000f00 */
[----:B------:R-:W-:Y:S02]  /*0fe0*/  IMAD.U32 R6, RZ, RZ, UR4 ;  /* 0x00000004ff067e24 */ /* 0x000fe4000f8e00ff */
[----:B------:R-:W-:-:S02]  /*0ff0*/  IMAD.U32 R7, RZ, RZ, UR5 ;  /* 0x00000005ff077e24 */ /* 0x000fc4000f8e00ff */
[----:B------:R-:W-:Y:S02]  /*1000*/  IMAD.U32 R11, RZ, RZ, UR7 ;  /* 0x00000007ff0b7e24 */ /* 0x000fe4000f8e00ff */
[----:B------:R-:W-:Y:S02]  /*1010*/  IMAD.MOV.U32 R12, RZ, RZ, 0x1 ;  /* 0x00000001ff0c7424 */ /* 0x000fe400078e00ff */
[----:B0-----:R-:W-:-:S07]  /*1020*/  IMAD.MOV.U32 R13, RZ, RZ, RZ ;  /* 0x000000ffff0d7224 */ /* 0x001fce00078e00ff */
[----:B------:R-:W-:-:S07]  /*1030*/  LEPC R20, `(.L_x_7) ;  /* 0x000000001014794e */ /* 0x000fce0000000000 */
[----:B-1----:R-:W-:Y:S05]  /*1040*/  CALL.ABS.NOINC R14 ;  /* 0x000000000e007343 */ /* 0x002fea0003c00000 */
.L_x_7:
[----:B------:R-:W-:Y:S01]  /*1050*/  ULOP3.LUT UR4, UR46, 0x1, URZ, 0xc0, !UPT ;  /* 0x000000012e047892 */ /* 0x000fe2000f8ec03f */
[----:B------:R-:W0:Y:S05]  /*1060*/  S2R R20, SR_TID.X ;  /* 0x0000000000147919 */ /* 0x000e2a0000002100 */
[----:B------:R-:W-:-:S05]  /*1070*/  IMAD.U32 R0, RZ, RZ, UR4 ;  /* 0x00000004ff007e24 */ /* 0x000fca000f8e00ff */
[----:B------:R-:W-:-:S04]  /*1080*/  SHF.L.U32 R0, R0, 0x1f, RZ ;  /* 0x0000001f00007819 */ /* 0x000fc800000006ff */
[----:B------:R-:W1:Y:S01]  /*1090*/  SYNCS.PHASECHK.TRANS64.TRYWAIT P0, [UR41+0x22800], R0 ;  /* 0x02280000ff0075a7 */ /* 0x000e620008000169 */
[----:B0-----:R-:W-:-:S05]  /*10a0*/  SHF.R.U32.HI R20, RZ, 0x7, R20 ;  /* 0x00000007ff147819 */ /* 0x001fca0000011614 */
[----:B------:R-:W-:Y:S01]  /*10b0*/  VIADD R7, R20, 0x8 ;  /* 0x0000000814077836 */ /* 0x000fe20000000000 */
[----:B-1----:R-:W-:Y:S06]  /*10c0*/  @!P0 BRA `(.L_x_8) ;  /* 0x000000a800648947 */ /* 0x002fec0003800000 */
.L_x_89:
[----:B0-----:R-:W-:Y:S01]  /*10d0*/  IMAD.U32 R0, RZ, RZ, UR47 ;  /* 0x0000002fff007e24 */ /* 0x001fe2000f8e00ff */
[----:B------:R-:W-:Y:S05]  /*10e0*/  WARPSYNC.ALL ;  /* 0x0000000000007948 */ /* 0x000fea0003800000 */
[----:B------:R0:W-:Y:S01]  /*10f0*/  BAR.SYNC.DEFER_BLOCKING R7, 0x100 ;  /* 0x000400070000751d */ /* 0x0001e20000010000 */
[----:B------:R-:W-:-:S13]  /*1100*/  ISETP.NE.AND P0, PT, R0, 0x3, PT ;  /* 0x000000030000780c */ /* 0x000fda0003f05270 */
[----:B0-----:R-:W-:Y:S05]  /*1110*/  @!P0 BRA `(.L_x_9) ;  /* 0x0000000000048947 */ /* 0x001fea0003800000 */
[----:B------:R-:W-:Y:S01]  /*1120*/  BPT.TRAP 0x1 ;  /* 0x000000040000795c */ /* 0x000fe20000300000 */
.L_x_9:
[----:B------:R-:W-:Y:S01]  /*1130*/  ULEA UR22, UR37, UR41, 0x3 ;  /* 0x0000002925167291 */ /* 0x000fe2000f8e183f */
[----:B------:R-:W-:-:S05]  /*1140*/  IMAD.U32 R8, RZ, RZ, UR36 ;  /* 0x00000024ff087e24 */ /* 0x000fca000f8e00ff */
[----:B------:R-:W-:-:S04]  /*1150*/  SHF.L.U32 R8, R8, 0x1f, RZ ;  /* 0x0000001f08087819 */ /* 0x000fc800000006ff */
[----:B------:R0:W1:Y:S01]  /*1160*/  SYNCS.PHASECHK.TRANS64.TRYWAIT P1, [UR22+0x22830], R8 ;  /* 0x02283008ff0075a7 */ /* 0x0000620008020156 */
[----:B------:R-:W-:Y:S05]  /*1170*/  @!P0 BRA `(.L_x_10) ;  /* 0x0000000000048947 */ /* 0x000fea0003800000 */
[----:B------:R-:W-:Y:S01]  /*1180*/  BPT.TRAP 0x1 ;  /* 0x000000040000795c */ /* 0x000fe20000300000 */
.L_x_10:
[----:B-1----:R-:W-:Y:S05]  /*1190*/  @P1 BRA `(.L_x_11) ;  /* 0x0000000000081947 */ /* 0x002fea0003800000 */
[----:B------:R-:W1:Y:S02]  /*11a0*/  SYNCS.PHASECHK.TRANS64.TRYWAIT P1, [UR22+0x22830], R8 ;  /* 0x02283008ff0075a7 */ /* 0x000e640008020156 */
[----:B-1----:R-:W-:Y:S05]  /*11b0*/  @!P1 BRA `(.L_x_12) ;  /* 0x000000a800409947 */ /* 0x002fea0003800000 */
.L_x_11:
[----:B------:R-:W-:Y:S01]  /*11c0*/  UIADD3 UR4, UR41, 0x1c400, URZ ;  /* 0x0001c40029047890 */ /* 0x000fe2000fffe03f */
[----:B------:R-:W-:Y:S01]  /*11d0*/  WARPGROUP.ARRIVE ;  /* 0x00000000000079c5 */ /* 0x000fe20000000000 */
[----:B------:R-:W-:Y:S01]  /*11e0*/  UMOV UR5, 0x40000040 ;  /* 0x4000004000057882 */ /* 0x000fe20000000000 */
[----:B------:R-:W-:Y:S01]  /*11f0*/  UMOV UR7, 0x40000040 ;  /* 0x4000004000077882 */ /* 0x000fe20000000000 */
[----:B------:R-:W-:-:S03]  /*1200*/  USHF.R.U32.HI UR4, URZ, 0x4, UR4 ;  /* 0x000000043f047899 */ /* 0x000fc60008011604 */
[----:B------:R-:W2:Y:S01]  /*1210*/  S2R R0, SR_TID.X ;  /* 0x0000000000007919 */ /* 0x000ea20000002100 */
[----:B------:R-:W-:Y:S01]  /*1220*/  UMOV UR9, 0x40000040 ;  /* 0x4000004000097882 */ /* 0x000fe20000000000 */
[----:B------:R-:W-:Y:S01]  /*1230*/  UMOV UR11, 0x40000040 ;  /* 0x40000040000b7882 */ /* 0x000fe20000000000 */
[----:B------:R-:W-:Y:S01]  /*1240*/  ULOP3.LUT UR4, UR4, 0x3fff, URZ, 0xc0, !UPT ;  /* 0x00003fff04047892 */ /* 0x000fe2000f8ec03f */
[----:B------:R-:W-:Y:S01]  /*1250*/  UMOV UR13, 0x40000040 ;  /* 0x40000040000d7882 */ /* 0x000fe20000000000 */
[----:B------:R-:W-:Y:S02]  /*1260*/  UMOV UR15, 0x40000040 ;  /* 0x40000040000f7882 */ /* 0x000fe40000000000 */
[----:B------:R-:W-:Y:S02]  /*1270*/  ULOP3.LUT UR20, UR4, 0x10000, URZ, 0xfc, !UPT ;  /* 0x0001000004147892 */ /* 0x000fe4000f8efc3f */
[----:B------:R-:W-:Y:S02]  /*1280*/  ULOP3.LUT UR4, UR50, 0x10000, URZ, 0xfc, !UPT ;  /* 0x0001000032047892 */ /* 0x000fe4000f8efc3f */
[----:B------:R-:W-:-:S02]  /*1290*/  UIMAD UR6, UR37, 0x300, UR20 ;  /* 0x00000300250678a4 */ /* 0x000fc4000f8e0214 */
[----:B------:R-:W-:Y:S02]  /*12a0*/  UIADD3 UR8, UR4, 0x2, URZ ;  /* 0x0000000204087890 */ /* 0x000fe4000fffe03f */
[----:B------:R-:W-:Y:S02]  /*12b0*/  UIADD3 UR10, UR6, 0x2, URZ ;  /* 0x00000002060a7890 */ /* 0x000fe4000fffe03f */
[----:B------:R-:W-:Y:S02]  /*12c0*/  UIADD3 UR12, UR4, 0x4, URZ ;  /* 0x00000004040c7890 */ /* 0x000fe4000fffe03f */
[----:B------:R-:W-:Y:S02]  /*12d0*/  UIADD3 UR14, UR6, 0x4, URZ ;  /* 0x00000004060e7890 */ /* 0x000fe4000fffe03f */
[----:B------:R-:W-:Y:S01]  /*12e0*/  HGMMA.64x96x16.F32 R24, gdesc[UR4], RZ, !UPT, gsb0 ;  /* 0x01600000041879f0 */ /* 0x000fe2000c0008ff */
[----:B------:R-:W-:Y:S02]  /*12f0*/  UIADD3 UR16, UR4, 0x6, URZ ;  /* 0x0000000604107890 */ /* 0x000fe4000fffe03f */
[----:B------:R-:W-:Y:S01]  /*1300*/  UIADD3 UR18, UR6, 0x6, URZ ;  /* 0x0000000606127890 */ /* 0x000fe2000fffe03f */
[----:B------:R-:W-:Y:S01]  /*1310*/  UMOV UR17, 0x40000040 ;  /* 0x4000004000117882 */ /* 0x000fe20000000000 */
[----:B------:R-:W-:Y:S01]  /*1320*/  UMOV UR19, 0x40000040 ;  /* 0x4000004000137882 */ /* 0x000fe20000000000 */
[----:B--2---:R-:W-:-:S04]  /*1330*/  SHF.R.U32.HI R0, RZ, 0x7, R0 ;  /* 0x00000007ff007819 */ /* 0x004fc80000011600 */
[----:B------:R-:W-:Y:S01]  /*1340*/  IADD3 R0, -R0, 0xb, RZ ;  /* 0x0000000b00007810 */ /* 0x000fe20007ffe1ff */
[----:B------:R-:W-:Y:S02]  /*1350*/  WARPGROUP.DEPBAR.LE gsb0, 0x0 ;  /* 0x00008000000079c5 */ /* 0x000fe40000010000 */
[----:B------:R-:W-:-:S06]  /*1360*/  WARPGROUP.ARRIVE ;  /* 0x00000000000079c5 */ /* 0x000fcc0000000000 */
[----:B------:R-:W-:Y:S03]  /*1370*/  HGMMA.64x96x16.F32 R24, gdesc[UR8], R24, gsb0 ;  /* 0x01600000081879f0 */ /* 0x000fe60008000818 */
[----:B------:R-:W-:Y:S02]  /*1380*/  WARPGROUP.DEPBAR.LE gsb0, 0x0 ;  /* 0x00008000000079c5 */ /* 0x000fe40000010000 */
[----:B------:R-:W-:-:S06]  /*1390*/  WARPGROUP.ARRIVE ;  /* 0x00000000000079c5 */ /* 0x000fcc0000000000 */
[----:B------:R-:W-:Y:S03]  /*13a0*/  HGMMA.64x96x16.F32 R24, gdesc[UR12], R24, gsb0 ;  /* 0x016000000c1879f0 */ /* 0x000fe60008000818 */
[----:B------:R-:W-:Y:S02]  /*13b0*/  WARPGROUP.DEPBAR.LE gsb0, 0x0 ;  /* 0x00008000000079c5 */ /* 0x000fe40000010000 */
[----:B------:R-:W-:-:S06]  /*13c0*/  WARPGROUP.ARRIVE ;  /* 0x00000000000079c5 */ /* 0x000fcc0000000000 */
[----:B------:R-:W-:Y:S03]  /*13d0*/  HGMMA.64x96x16.F32 R24, gdesc[UR16], R24, gsb0 ;  /* 0x01600000101879f0 */ /* 0x000fe60008000818 */
[----:B------:R-:W-:Y:S02]  /*13e0*/  WARPGROUP.DEPBAR.LE gsb0, 0x0 ;  /* 0x00008000000079c5 */ /* 0x000fe40000010000 */
[----:B------:R2:W-:Y:S06]  /*13f0*/  BAR.ARV R0, 0x100 ;  /* 0x000400000000751d */ /* 0x0005ec0000002000 */
[----:B------:R-:W-:Y:S05]  /*1400*/  @!P0 BRA `(.L_x_13) ;  /* 0x0000000000048947 */ /* 0x000fea0003800000 */
[----:B------:R-:W-:Y:S01]  /*1410*/  BPT.TRAP 0x1 ;  /* 0x000000040000795c */ /* 0x000fe20000300000 */
.L_x_13:
[----:B------:R-:W-:Y:S01]  /*1420*/  ULDC UR7, c[0x0][0x9d8] ;  /* 0x0002760000077ab9 */ /* 0x000fe20000000800 */
[----:B------:R-:W-:Y:S01]  /*1430*/  UIMAD UR6, UR44, -0x60, UR42 ;  /* 0xffffffa02c0678a4 */ /* 0x000fe2000f8e022a */
[----:B------:R-:W-:Y:S01]  /*1440*/  FMUL.FTZ R24, R24, UR7 ;  /* 0x0000000718187c20 */ /* 0x000fe20008410000 */
[----:B------:R-:W-:Y:S01]  /*1450*/  FMUL.FTZ R25, R25, UR7 ;  /* 0x0000000719197c20 */ /* 0x000fe20008410000 */
[----:B------:R-:W-:Y:S01]  /*1460*/  FMUL.FTZ R28, R28, UR7 ;  /* 0x000000071c1c7c20 */ /* 0x000fe20008410000 */
[----:B------:R-:W-:Y:S01]  /*1470*/  UIADD3 UR6, UR6, 0x60, URZ ;  /* 0x0000006006067890 */ /* 0x000fe2000fffe03f */
[----:B------:R-:W-:Y:S01]  /*1480*/  FMUL.FTZ R29, R29, UR7 ;  /* 0x000000071d1d7c20 */ /* 0x000fe20008410000 */
[----:B------:R-:W-:Y:S01]  /*1490*/  FMUL.FTZ R32, R32, UR7 ;  /* 0x0000000720207c20 */ /* 0x000fe20008410000 */
[----:B------:R-:W3:Y:S01]  /*14a0*/  MUFU.TANH R24, R24 ;  /* 0x0000001800187308 */ /* 0x000ee20000002400 */
[----:B------:R-:W-:Y:S01]  /*14b0*/  FMUL.FTZ R26, R26, UR7 ;  /* 0x000000071a1a7c20 */ /* 0x000fe20008410000 */
[----:B------:R-:W-:Y:S01]  /*14c0*/  FMUL.FTZ R33, R33, UR7 ;  /* 0x0000000721217c20 */ /* 0x000fe20008410000 */
[----:B-1----:R-:W-:Y:S01]  /*14d0*/  MOV R3, UR6 ;  /* 0x0000000600037c02 */ /* 0x002fe20008000f00 */
[----:B------:R-:W-:Y:S01]  /*14e0*/  FMUL.FTZ R27, R27, UR7 ;  /* 0x000000071b1b7c20 */ /* 0x000fe20008410000 */
[----:B------:R-:W-:Y:S01]  /*14f0*/  FMUL.FTZ R36, R36, UR7 ;  /* 0x0000000724247c20 */ /* 0x000fe20008410000 */
[----:B------:R-:W-:Y:S01]  /*1500*/  FMUL.FTZ R30, R30, UR7 ;  /* 0x000000071e1e7c20 */ /* 0x000fe20008410000 */
[----:B------:R-:W-:Y:S01]  /*1510*/  FMUL.FTZ R37, R37, UR7 ;  /* 0x0000000725257c20 */ /* 0x000fe20008410000 */
[----:B------:R-:W1:Y:S01]  /*1520*/  MUFU.TANH R25, R25 ;  /* 0x0000001900197308 */ /* 0x000e620000002400 */
[----:B------:R-:W-:-:S02]  /*1530*/  IMAD R3, R208, -0x2, R3 ;  /* 0xfffffffed0037824 */ /* 0x000fc400078e0203 */
[----:B------:R-:W-:Y:S01]  /*1540*/  FMUL.FTZ R31, R31, UR7 ;  /* 0x000000071f1f7c20 */ /* 0x000fe20008410000 */
[----:B------:R-:W-:Y:S01]  /*1550*/  FMUL.FTZ R40, R40, UR7 ;  /* 0x0000000728287c20 */ /* 0x000fe20008410000 */
[----:B------:R-:W-:Y:S01]  /*1560*/  FMUL.FTZ R34, R34, UR7 ;  /* 0x0000000722227c20 */ /* 0x000fe20008410000 */
[----:B------:R-:W-:Y:S01]  /*1570*/  FMUL.FTZ R41, R41, UR7 ;  /* 0x0000000729297c20 */ /* 0x000fe20008410000 */
[----:B------:R-:W-:Y:S01]  /*1580*/  ISETP.GT.AND P6, PT, R3, RZ, PT ;  /* 0x000000ff0300720c */ /* 0x000fe20003fc4270 */
[----:B------:R-:W-:Y:S01]  /*1590*/  FMUL.FTZ R35, R35, UR7 ;  /* 0x0000000723237c20 */ /* 0x000fe20008410000 */
[----:B------:R-:W4:Y:S01]  /*15a0*/  MUFU.TANH R28, R28 ;  /* 0x0000001c001c7308 */ /* 0x000f220000002400 */
[C---:B------:R-:W-:Y:S01]  /*15b0*/  ISETP.GT.AND P5, PT, R3.reuse, 0x1, PT ;  /* 0x000000010300780c */ /* 0x040fe20003fa4270 */
[----:B------:R-:W-:Y:S01]  /*15c0*/  FMUL.FTZ R44, R44, UR7 ;  /* 0x000000072c2c7c20 */ /* 0x000fe20008410000 */
[----:B------:R-:W-:Y:S01]  /*15d0*/  ISETP.GT.AND P4, PT, R3, 0x8, PT ;  /* 0x000000080300780c */ /* 0x000fe20003f84270 */
[----:B------:R-:W-:Y:S01]  /*15e0*/  FMUL.FTZ R38, R38, UR7 ;  /* 0x0000000726267c20 */ /* 0x000fe20008410000 */
[----:B---3--:R-:W-:Y:S01]  /*15f0*/  FSEL R24, R24, -INF , P6 ;  /* 0xff80000018187808 */ /* 0x008fe20003000000 */
[----:B------:R-:W-:Y:S01]  /*1600*/  FMUL.FTZ R45, R45, UR7 ;  /* 0x000000072d2d7c20 */ /* 0x000fe20008410000 */
[----:B------:R-:W-:Y:S01]  /*1610*/  ISETP.GT.AND P3, PT, R3, 0x9, PT ;  /* 0x000000090300780c */ /* 0x000fe20003f64270 */
[----:B------:R-:W3:Y:S01]  /*1620*/  MUFU.TANH R29, R29 ;  /* 0x0000001d001d7308 */ /* 0x000ee20000002400 */
[----:B-1----:R-:W-:Y:S01]  /*1630*/  FSEL R25, R25, -INF , P5 ;  /* 0xff80000019197808 */ /* 0x002fe20002800000 */
[----:B------:R-:W-:Y:S01]  /*1640*/  FMUL.FTZ R39, R39, UR7 ;  /* 0x0000000727277c20 */ /* 0x000fe20008410000 */
[C---:B------:R-:W-:Y:S01]  /*1650*/  ISETP.GT.AND P2, PT, R3.reuse, 0x10, PT ;  /* 0x000000100300780c */ /* 0x040fe20003f44270 */
[----:B------:R-:W-:Y:S01]  /*1660*/  FMUL.FTZ R48, R48, UR7 ;  /* 0x0000000730307c20 */ /* 0x000fe20008410000 */
[----:B------:R-:W-:Y:S01]  /*1670*/  FMNMX.FTZ R5, R24, R25, !PT ;  /* 0x0000001918057209 */ /* 0x000fe20007810000 */
[----:B------:R-:W-:Y:S01]  /*1680*/  FMUL.FTZ R42, R42, UR7 ;  /* 0x000000072a2a7c20 */ /* 0x000fe20008410000 */
[----:B------:R-:W-:Y:S01]  /*1690*/  ISETP.GT.AND P1, PT, R3, 0x11, PT ;  /* 0x000000110300780c */ /* 0x000fe20003f24270 */
[----:B------:R-:W1:Y:S01]  /*16a0*/  MUFU.TANH R32, R32 ;  /* 0x0000002000207308 */ /* 0x000e620000002400 */
[----:B----4-:R-:W-:Y:S01]  /*16b0*/  FSEL R28, R28, -INF , P4 ;  /* 0xff8000001c1c7808 */ /* 0x010fe20002000000 */
[----:B------:R-:W-:Y:S01]  /*16c0*/  FMUL.FTZ R49, R49, UR7 ;  /* 0x0000000731317c20 */ /* 0x000fe20008410000 */
[----:B------:R-:W-:Y:S01]  /*16d0*/  FMUL.FTZ R43, R43, UR7 ;  /* 0x000000072b2b7c20 */ /* 0x000fe20008410000 */
[----:B------:R-:W-:Y:S01]  /*16e0*/  FMUL.FTZ R52, R52, UR7 ;  /* 0x0000000734347c20 */ /* 0x000fe20008410000 */
[----:B------:R-:W-:Y:S01]  /*16f0*/  FMNMX.FTZ R4, R28, R5, !PT ;  /* 0x000000051c047209 */ /* 0x000fe20007810000 */
[----:B------:R-:W-:Y:S01]  /*1700*/  FMUL.FTZ R46, R46, UR7 ;  /* 0x000000072e2e7c20 */ /* 0x000fe20008410000 */
[----:B------:R-:W-:Y:S01]  /*1710*/  FMUL.FTZ R53, R53, UR7 ;  /* 0x0000000735357c20 */ /* 0x000fe20008410000 */
[----:B------:R-:W4:Y:S01]  /*1720*/  MUFU.TANH R26, R26 ;  /* 0x0000001a001a7308 */ /* 0x000f220000002400 */
[----:B---3--:R-:W-:Y:S01]  /*1730*/  FSEL R29, R29, -INF , P3 ;  /* 0xff8000001d1d7808 */ /* 0x008fe20001800000 */
[----:B------:R-:W-:Y:S01]  /*1740*/  FMUL.FTZ R47, R47, UR7 ;  /* 0x000000072f2f7c20 */ /* 0x000fe20008410000 */
[----:B------:R-:W-:Y:S01]  /*1750*/  FMUL.FTZ R56, R56, UR7 ;  /* 0x0000000738387c20 */ /* 0x000fe20008410000 */
[----:B------:R-:W-:Y:S01]  /*1760*/  FMUL.FTZ R50, R50, UR7 ;  /* 0x0000000732327c20 */ /* 0x000fe20008410000 */
[----:B------:R-:W-:Y:S01]  /*1770*/  FMNMX.FTZ R5, R29, R4, !PT ;  /* 0x000000041d057209 */ /* 0x000fe20007810000 */
[----:B------:R-:W-:Y:S01]  /*1780*/  FMUL.FTZ R57, R57, UR7 ;  /* 0x0000000739397c20 */ /* 0x000fe20008410000 */
[----:B------:R-:W-:Y:S01]  /*1790*/  FMUL.FTZ R51, R51, UR7 ;  /* 0x0000000733337c20 */ /* 0x000fe20008410000 */
[----:B------:R-:W3:Y:S01]  /*17a0*/  MUFU.TANH R33, R33 ;  /* 0x0000002100217308 */ /* 0x000ee20000002400 */
[----:B-1----:R-:W-:Y:S01]  /*17b0*/  FSEL R32, R32, -INF , P2 ;  /* 0xff80000020207808 */ /* 0x002fe20001000000 */
[----:B------:R-:W-:Y:S01]  /*17c0*/  FMUL.FTZ R60, R60, UR7 ;  /* 0x000000073c3c7c20 */ /* 0x000fe20008410000 */
[----:B------:R-:W-:Y:S01]  /*17d0*/  FMUL.FTZ R54, R54, UR7 ;  /* 0x0000000736367c20 */ /* 0x000fe20008410000 */
[----:B------:R-:W-:Y:S01]  /*17e0*/  FMUL.FTZ R61, R61, UR7 ;  /* 0x000000073d3d7c20 */ /* 0x000fe20008410000 */
[----:B------:R-:W-:Y:S01]  /*17f0*/  FMNMX.FTZ R4, R32, R5, !PT ;  /* 0x0000000520047209 */ /* 0x000fe20007810000 */
[----:B------:R-:W-:Y:S01]  /*1800*/  FMUL.FTZ R55, R55, UR7 ;  /* 0x0000000737377c20 */ /* 0x000fe20008410000 */
[----:B------:R-:W-:Y:S01]  /*1810*/  FMUL.FTZ R64, R64, UR7 ;  /* 0x0000000740407c20 */ /* 0x000fe20008410000 */
[----:B------:R-:W1:Y:S01]  /*1820*/  MUFU.TANH R27, R27 ;  /* 0x0000001b001b7308 */ /* 0x000e620000002400 */
[----:B----4-:R-:W-:Y:S01]  /*1830*/  FSEL R26, R26, -INF , P6 ;  /* 0xff8000001a1a7808 */ /* 0x010fe20003000000 */
[----:B------:R-:W-:Y:S01]  /*1840*/  FMUL.FTZ R58, R58, UR7 ;  /* 0x000000073a3a7c20 */ /* 0x000fe20008410000 */
[----:B------:R-:W-:Y:S01]  /*1850*/  ISETP.GT.AND P6, PT, R3, 0x18, PT ;  /* 0x000000180300780c */ /* 0x000fe20003fc4270 */
[----:B------:R-:W-:Y:S01]  /*1860*/  FMUL.FTZ R65, R65, UR7 ;  /* 0x0000000741417c20 */ /* 0x000fe20008410000 */
[----:B------:R-:W-:Y:S01]  /*1870*/  FMUL.FTZ R59, R59, UR7 ;  /* 0x000000073b3b7c20 */ /* 0x000fe20008410000 */
        /* <DEDUP_REMOVED lines=13> */
[----:B------:R-:W-:Y:S01]  /*1950*/  ISETP.GT.AND P5, PT, R3, 0x19, PT ;  /* 0x000000190300780c */ /* 0x000fe20003fa4270 */
[----:B------:R-:W-:Y:S01]  /*1960*/  ULDC UR10, c[0x0][0x988] ;  /* 0x00026200000a7ab9 */ /* 0x000fe20000000800 */
[----:B------:R-:W-:Y:S01]  /*1970*/  P2R R9, PR, RZ, 0x1 ;  /* 0x00000001ff097803 */ /* 0x000fe20000000000 */
[----:B------:R-:W-:-:S02]  /*1980*/  UIADD3 UR6, UR22, 0x22840, URZ ;  /* 0x0002284016067890 */ /* 0x000fc4000fffe03f */
[----:B------:R-:W1:Y:S01]  /*1990*/  MUFU.TANH R37, R37 ;  /* 0x0000002500257308 */ /* 0x000e620000002400 */
[----:B----4-:R-:W-:Y:S01]  /*19a0*/  FSEL R36, R36, -INF , P6 ;  /* 0xff80000024247808 */ /* 0x010fe20003000000 */
[----:B------:R-:W-:-:S03]  /*19b0*/  UPRMT UR6, UR39, 0x654, UR6 ;  /* 0x0000065427067896 */ /* 0x000fc60008000006 */
[----:B------:R-:W-:-:S03]  /*19c0*/  FMNMX.FTZ R4, R36, R5, !PT ;  /* 0x0000000524047209 */ /* 0x000fc60007810000 */
[----:B------:R-:W4:Y:S01]  /*19d0*/  MUFU.TANH R31, R31 ;  /* 0x0000001f001f7308 */ /* 0x000f220000002400 */
[----:B---3--:R-:W-:Y:S02]  /*19e0*/  FSEL R30, R30, -INF , P4 ;  /* 0xff8000001e1e7808 */ /* 0x008fe40002000000 */
[----:B------:R-:W-:Y:S01]  /*19f0*/  ISETP.GT.AND P4, PT, R3, 0x20, PT ;  /* 0x000000200300780c */ /* 0x000fe20003f84270 */
[----:B------:R-:W-:Y:S04]  /*1a00*/  SYNCS.ARRIVE.TRANS64.RED.A1T0 RZ, [UR6], RZ ;  /* 0x000000ffffff79a7 */ /* 0x000fe80008100406 */
[----:B------:R-:W3:Y:S01]  /*1a10*/  MUFU.TANH R40, R40 ;  /* 0x0000002800287308 */ /* 0x000ee20000002400 */
[----:B-1----:R-:W-:-:S04]  /*1a20*/  FSEL R37, R37, -INF , P5 ;  /* 0xff80000025257808 */ /* 0x002fc80002800000 */
[----:B------:R-:W-:-:S03]  /*1a30*/  FMNMX.FTZ R5, R37, R4, !PT ;  /* 0x0000000425057209 */ /* 0x000fc60007810000 */
[----:B------:R-:W1:Y:S01]  /*1a40*/  MUFU.TANH R34, R34 ;  /* 0x0000002200227308 */ /* 0x000e620000002400 */
[----:B----4-:R-:W-:Y:S02]  /*1a50*/  FSEL R31, R31, -INF , P3 ;  /* 0xff8000001f1f7808 */ /* 0x010fe40001800000 */
[----:B------:R-:W-:-:S05]  /*1a60*/  ISETP.GT.AND P3, PT, R3, 0x21, PT ;  /* 0x000000210300780c */ /* 0x000fca0003f64270 */
[----:B------:R-:W4:Y:S01]  /*1a70*/  MUFU.TANH R41, R41 ;  /* 0x0000002900297308 */ /* 0x000f220000002400 */
[----:B---3--:R-:W-:-:S04]  /*1a80*/  FSEL R40, R40, -INF , P4 ;  /* 0xff80000028287808 */ /* 0x008fc80002000000 */
[----:B------:R-:W-:-:S03]  /*1a90*/  FMNMX.FTZ R4, R40, R5, !PT ;  /* 0x0000000528047209 */ /* 0x000fc60007810000 */
[----:B------:R-:W3:Y:S01]  /*1aa0*/  MUFU.TANH R35, R35 ;  /* 0x0000002300237308 */ /* 0x000ee20000002400 */
[----:B-1----:R-:W-:Y:S02]  /*1ab0*/  FSEL R34, R34, -INF , P2 ;  /* 0xff80000022227808 */ /* 0x002fe40001000000 */
[----:B------:R-:W-:-:S05]  /*1ac0*/  ISETP.GT.AND P2, PT, R3, 0x28, PT ;  /* 0x000000280300780c */ /* 0x000fca0003f44270 */
[----:B------:R-:W1:Y:S01]  /*1ad0*/  MUFU.TANH R44, R44 ;  /* 0x0000002c002c7308 */ /* 0x000e620000002400 */
[----:B----4-:R-:W-:-:S04]  /*1ae0*/  FSEL R41, R41, -INF , P3 ;  /* 0xff80000029297808 */ /* 0x010fc80001800000 */
[----:B------:R-:W-:-:S03]  /*1af0*/  FMNMX.FTZ R5, R41, R4, !PT ;  /* 0x0000000429057209 */ /* 0x000fc60007810000 */
[----:B------:R-:W4:Y:S01]  /*1b00*/  MUFU.TANH R38, R38 ;  /* 0x0000002600267308 */ /* 0x000f220000002400 */
[----:B---3--:R-:W-:Y:S02]  /*1b10*/  FSEL R35, R35, -INF , P1 ;  /* 0xff80000023237808 */ /* 0x008fe40000800000 */
[----:B------:R-:W-:-:S05]  /*1b20*/  ISETP.GT.AND P1, PT, R3, 0x29, PT ;  /* 0x000000290300780c */ /* 0x000fca0003f24270 */
        /* <DEDUP_REMOVED lines=67> */
[----:B----4-:R-:W-:-:S07]  /*1f60*/  FSEL R65, R65, -INF , P3 ;  /* 0xff80000041417808 */ /* 0x010fce0001800000 */
[----:B------:R-:W4:Y:S01]  /*1f70*/  MUFU.TANH R69, R69 ;  /* 0x0000004500457308 */ /* 0x000f220000002400 */
[----:B---3--:R-:W-:Y:S02]  /*1f80*/  FSEL R59, R59, -INF , P1 ;  /* 0xff8000003b3b7808 */ /* 0x008fe40000800000 */
[----:B------:R-:W-:Y:S02]  /*1f90*/  ISETP.GT.AND P1, PT, R3, 0x59, PT ;  /* 0x000000590300780c */ /* 0x000fe40003f24270 */
[----:B------:R-:W-:-:S03]  /*1fa0*/  FMNMX.FTZ R3, R65, R4, !PT ;  /* 0x0000000441037209 */ /* 0x000fc60007810000 */
[----:B------:R-:W3:Y:S01]  /*1fb0*/  MUFU.TANH R62, R62 ;  /* 0x0000003e003e7308 */ /* 0x000ee20000002400 */
[----:B-1----:R-:W-:-:S04]  /*1fc0*/  FSEL R68, R68, -INF , P2 ;  /* 0xff80000044447808 */ /* 0x002fc80001000000 */
[----:B------:R-:W-:-:S03]  /*1fd0*/  FMNMX.FTZ R4, R68, R3, !PT ;  /* 0x0000000344047209 */ /* 0x000fc60007810000 */
[----:B------:R-:W1:Y:S01]  /*1fe0*/  MUFU.TANH R63, R63 ;  /* 0x0000003f003f7308 */ /* 0x000e620000002400 */
[----:B----4-:R-:W-:-:S04]  /*1ff0*/  FSEL R69, R69, -INF , P1 ;  /* 0xff80000045457808 */ /* 0x010fc80000800000 */
[----:B------:R-:W-:-:S03]  /*2000*/  FMNMX.FTZ R4, R69, R4, !PT ;  /* 0x0000000445047209 */ /* 0x000fc60007810000 */
[----:B------:R-:W4:Y:S01]  /*2010*/  MUFU.TANH R66, R66 ;  /* 0x0000004200427308 */ /* 0x000f220000002400 */
[----:B---3--:R-:W-:Y:S01]  /*2020*/  FSEL R62, R62, -INF , P6 ;  /* 0xff8000003e3e7808 */ /* 0x008fe20003000000 */
[----:B------:R-:W3:Y:S06]  /*2030*/  SHFL.BFLY PT, R3, R4, 0x2, 0x1f ;  /* 0x0c401f0004037f89 */ /* 0x000eec00000e0000 */
[----:B------:R-:W5:Y:S01]  /*2040*/  MUFU.TANH R67, R67 ;  /* 0x0000004300437308 */ /* 0x000f620000002400 */
[----:B-1----:R-:W-:-:S07]  /*2050*/  FSEL R63, R63, -INF , P5 ;  /* 0xff8000003f3f7808 */ /* 0x002fce0002800000 */
[----:B------:R-:W1:Y:S01]  /*2060*/  MUFU.TANH R70, R70 ;  /* 0x0000004600467308 */ /* 0x000e620000002400 */
[----:B----4-:R-:W-:-:S07]  /*2070*/  FSEL R66, R66, -INF , P4 ;  /* 0xff80000042427808 */ /* 0x010fce0002000000 */
[----:B------:R-:W4:Y:S01]  /*2080*/  MUFU.TANH R71, R71 ;  /* 0x0000004700477308 */ /* 0x000f220000002400 */
[----:B-----5:R-:W-:Y:S02]  /*2090*/  FSEL R67, R67, -INF , P3 ;  /* 0xff80000043437808 */ /* 0x020fe40001800000 */
[----:B---3--:R-:W-:-:S05]  /*20a0*/  FMNMX.FTZ R5, R4, R3, !PT ;  /* 0x0000000304057209 */ /* 0x008fca0007810000 */
[----:B------:R-:W3:Y:S01]  /*20b0*/  SHFL.BFLY PT, R6, R5, 0x1, 0x1f ;  /* 0x0c201f0005067f89 */ /* 0x000ee200000e0000 */
[----:B-1----:R-:W-:Y:S02]  /*20c0*/  FSEL R70, R70, -INF , P2 ;  /* 0xff80000046467808 */ /* 0x002fe40001000000 */
[----:B----4-:R-:W-:Y:S02]  /*20d0*/  FSEL R71, R71, -INF , P1 ;  /* 0xff80000047477808 */ /* 0x010fe40000800000 */
[----:B---3--:R-:W-:Y:S02]  /*20e0*/  FMNMX.FTZ R3, R5, R6, !PT ;  /* 0x0000000605037209 */ /* 0x008fe40007810000 */
[----:B------:R-:W-:Y:S02]  /*20f0*/  FMNMX.FTZ R5, R26, R27, !PT ;  /* 0x0000001b1a057209 */ /* 0x000fe40007810000 */
[C---:B------:R-:W-:Y:S01]  /*2100*/  FSETP.NEU.FTZ.AND P0, PT, R3.reuse, -INF , PT ;  /* 0xff8000000300780b */ /* 0x040fe20003f1d000 */
[----:B------:R-:W-:Y:S01]  /*2110*/  FMUL.FTZ R6, R3, UR10 ;  /* 0x0000000a03067c20 */ /* 0x000fe20008410000 */
[----:B------:R-:W-:-:S04]  /*2120*/  FMNMX.FTZ R4, R30, R5, !PT ;  /* 0x000000051e047209 */ /* 0x000fc80007810000 */
[----:B------:R-:W-:Y:S02]  /*2130*/  FMNMX.FTZ R5, R31, R4, !PT ;  /* 0x000000041f057209 */ /* 0x000fe40007810000 */
[----:B------:R-:W-:Y:S02]  /*2140*/  FSEL R6, R6, RZ, P0 ;  /* 0x000000ff06067208 */ /* 0x000fe40000000000 */
[----:B------:R-:W-:Y:S02]  /*2150*/  FMNMX.FTZ R4, R34, R5, !PT ;  /* 0x0000000522047209 */ /* 0x000fe40007810000 */
[----:B------:R-:W-:Y:S01]  /*2160*/  ISETP.NE.AND P0, PT, R9, RZ, PT ;  /* 0x000000ff0900720c */ /* 0x000fe20003f05270 */
[--C-:B------:R-:W-:Y:S01]  /*2170*/  FFMA.FTZ R24, R24, UR10, -R6.reuse ;  /* 0x0000000a18187c23 */ /* 0x100fe20008010806 */
[----:B------:R-:W-:Y:S01]  /*2180*/  FMNMX.FTZ R5, R35, R4, !PT ;  /* 0x0000000423057209 */ /* 0x000fe20007810000 */
[--C-:B------:R-:W-:Y:S01]  /*2190*/  FFMA.FTZ R25, R25, UR10, -R6.reuse ;  /* 0x0000000a19197c23 */ /* 0x100fe20008010806 */
[--C-:B------:R-:W-:Y:S01]  /*21a0*/  FFMA.FTZ R28, R28, UR10, -R6.reuse ;  /* 0x0000000a1c1c7c23 */ /* 0x100fe20008010806 */
[--C-:B------:R-:W-:Y:S01]  /*21b0*/  FFMA.FTZ R29, R29, UR10, -R6.reuse ;  /* 0x0000000a1d1d7c23 */ /* 0x100fe20008010806 */
[----:B------:R-:W-:Y:S01]  /*21c0*/  FMNMX.FTZ R4, R38, R5, !PT ;  /* 0x0000000526047209 */ /* 0x000fe20007810000 */
[----:B------:R-:W-:Y:S01]  /*21d0*/  MUFU.EX2 R24, R24 ;  /* 0x0000001800187308 */ /* 0x000fe20000000800 */
[--C-:B------:R-:W-:Y:S01]  /*21e0*/  FFMA.FTZ R32, R32, UR10, -R6.reuse ;  /* 0x0000000a20207c23 */ /* 0x100fe20008010806 */
[--C-:B------:R-:W-:Y:S01]  /*21f0*/  FFMA.FTZ R33, R33, UR10, -R6.reuse ;  /* 0x0000000a21217c23 */ /* 0x100fe20008010806 */
[----:B------:R-:W-:Y:S01]  /*2200*/  FMNMX.FTZ R5, R39, R4, !PT ;  /* 0x0000000427057209 */ /* 0x000fe20007810000 */
[--C-:B------:R-:W-:Y:S01]  /*2210*/  FFMA.FTZ R36, R36, UR10, -R6.reuse ;  /* 0x0000000a24247c23 */ /* 0x100fe20008010806 */
[--C-:B------:R-:W-:Y:S01]  /*2220*/  FFMA.FTZ R37, R37, UR10, -R6.reuse ;  /* 0x0000000a25257c23 */ /* 0x100fe20008010806 */
[--C-:B------:R-:W-:Y:S01]  /*2230*/  FFMA.FTZ R40, R40, UR10, -R6.reuse ;  /* 0x0000000a28287c23 */ /* 0x100fe20008010806 */
[----:B------:R-:W-:Y:S01]  /*2240*/  FMNMX.FTZ R4, R42, R5, !PT ;  /* 0x000000052a047209 */ /* 0x000fe20007810000 */
[----:B------:R-:W1:Y:S01]  /*2250*/  MUFU.EX2 R25, R25 ;  /* 0x0000001900197308 */ /* 0x000e620000000800 */
[--C-:B------:R-:W-:Y:S01]  /*2260*/  FFMA.FTZ R41, R41, UR10, -R6.reuse ;  /* 0x0000000a29297c23 */ /* 0x100fe20008010806 */
        /* <DEDUP_REMOVED lines=14> */
[----:B------:R-:W3:Y:S01]  /*2350*/  MUFU.EX2 R29, R29 ;  /* 0x0000001d001d7308 */ /* 0x000ee20000000800 */
[--C-:B------:R-:W-:Y:S01]  /*2360*/  FFMA.FTZ R61, R61, UR10, -R6.reuse ;  /* 0x0000000a3d3d7c23 */ /* 0x100fe20008010806 */
[--C-:B------:R-:W-:Y:S01]  /*2370*/  FFMA.FTZ R64, R64, UR10, -R6.reuse ;  /* 0x0000000a40407c23 */ /* 0x100fe20008010806 */
[----:B------:R-:W-:Y:S01]  /*2380*/  FMNMX.FTZ R5, R51, R4, !PT ;  /* 0x0000000433057209 */ /* 0x000fe20007810000 */
[--C-:B------:R-:W-:Y:S01]  /*2390*/  FFMA.FTZ R65, R65, UR10, -R6.reuse ;  /* 0x0000000a41417c23 */ /* 0x100fe20008010806 */
[--C-:B------:R-:W-:Y:S01]  /*23a0*/  FFMA.FTZ R68, R68, UR10, -R6.reuse ;  /* 0x0000000a44447c23 */ /* 0x100fe20008010806 */
[----:B------:R-:W-:Y:S01]  /*23b0*/  FFMA.FTZ R6, R69, UR10, -R6 ;  /* 0x0000000a45067c23 */ /* 0x000fe20008010806 */
[----:B------:R-:W-:Y:S01]  /*23c0*/  FMNMX.FTZ R4, R54, R5, !PT ;  /* 0x0000000536047209 */ /* 0x000fe20007810000 */
[----:B------:R-:W-:Y:S01]  /*23d0*/  MUFU.EX2 R32, R32 ;  /* 0x0000002000207308 */ /* 0x000fe20000000800 */
[----:B-1----:R-:W-:Y:S01]  /*23e0*/  FADD.FTZ R11, R24, R25 ;  /* 0x00000019180b7221 */ /* 0x002fe20000010000 */
[----:B------:R-:W-:-:S02]  /*23f0*/  F2FP.F16.F32.PACK_AB R152, R25, R24 ;  /* 0x000000181998723e */ /* 0x000fc400000000ff */
[----:B------:R-:W-:-:S04]  /*2400*/  FMNMX.FTZ R5, R55, R4, !PT ;  /* 0x0000000437057209 */ /* 0x000fc80007810000 */
[----:B------:R-:W-:Y:S01]  /*2410*/  FMNMX.FTZ R4, R58, R5, !PT ;  /* 0x000000053a047209 */ /* 0x000fe20007810000 */
[----:B------:R-:W1:Y:S01]  /*2420*/  MUFU.EX2 R33, R33 ;  /* 0x0000002100217308 */ /* 0x000e620000000800 */
[----:B---3--:R-:W-:Y:S02]  /*2430*/  F2FP.F16.F32.PACK_AB R154, R29, R28 ;  /* 0x0000001c1d9a723e */ /* 0x008fe400000000ff */
[----:B------:R-:W-:-:S04]  /*2440*/  FMNMX.FTZ R5, R59, R4, !PT ;  /* 0x000000043b057209 */ /* 0x000fc80007810000 */
[----:B------:R-:W-:Y:S01]  /*2450*/  FMNMX.FTZ R4, R62, R5, !PT ;  /* 0x000000053e047209 */ /* 0x000fe20007810000 */
[----:B------:R-:W-:Y:S03]  /*2460*/  MUFU.EX2 R36, R36 ;  /* 0x0000002400247308 */ /* 0x000fe60000000800 */
[----:B------:R-:W-:-:S04]  /*2470*/  FMNMX.FTZ R5, R63, R4, !PT ;  /* 0x000000043f057209 */ /* 0x000fc80007810000 */
[----:B------:R-:W-:Y:S01]  /*2480*/  FMNMX.FTZ R4, R66, R5, !PT ;  /* 0x0000000542047209 */ /* 0x000fe20007810000 */
[----:B------:R-:W3:Y:S01]  /*2490*/  MUFU.EX2 R37, R37 ;  /* 0x0000002500257308 */ /* 0x000ee20000000800 */
[----:B-1----:R-:W-:Y:S02]  /*24a0*/  F2FP.F16.F32.PACK_AB R156, R33, R32 ;  /* 0x00000020219c723e */ /* 0x002fe400000000ff */
[----:B------:R-:W-:-:S04]  /*24b0*/  FMNMX.FTZ R5, R67, R4, !PT ;  /* 0x0000000443057209 */ /* 0x000fc80007810000 */
[----:B------:R-:W-:Y:S01]  /*24c0*/  FMNMX.FTZ R4, R70, R5, !PT ;  /* 0x0000000546047209 */ /* 0x000fe20007810000 */
[----:B------:R-:W-:Y:S03]  /*24d0*/  MUFU.EX2 R40, R40 ;  /* 0x0000002800287308 */ /* 0x000fe60000000800 */
[----:B------:R-:W-:-:S05]  /*24e0*/  FMNMX.FTZ R4, R71, R4, !PT ;  /* 0x0000000447047209 */ /* 0x000fca0007810000 */
[----:B------:R-:W1:Y:S01]  /*24f0*/  SHFL.BFLY PT, R5, R4, 0x2, 0x1f ;  /* 0x0c401f0004057f89 */ /* 0x000e6200000e0000 */
[----:B------:R-:W4:Y:S01]  /*2500*/  MUFU.EX2 R41, R41 ;  /* 0x0000002900297308 */ /* 0x000f220000000800 */
[----:B---3--:R-:W-:-:S07]  /*2510*/  F2FP.F16.F32.PACK_AB R158, R37, R36 ;  /* 0x00000024259e723e */ /* 0x008fce00000000ff */
[----:B------:R-:W-:Y:S08]  /*2520*/  MUFU.EX2 R44, R44 ;  /* 0x0000002c002c7308 */ /* 0x000ff00000000800 */
[----:B------:R-:W3:Y:S01]  /*2530*/  MUFU.EX2 R45, R45 ;  /* 0x0000002d002d7308 */ /* 0x000ee20000000800 */
[----:B----4-:R-:W-:Y:S02]  /*2540*/  F2FP.F16.F32.PACK_AB R160, R41, R40 ;  /* 0x0000002829a0723e */ /* 0x010fe400000000ff */
[----:B-1----:R-:W-:-:S05]  /*2550*/  FMNMX.FTZ R5, R4, R5, !PT ;  /* 0x0000000504057209 */ /* 0x002fca0007810000 */
[----:B------:R-:W-:Y:S01]  /*2560*/  MUFU.EX2 R48, R48 ;  /* 0x0000003000307308 */ /* 0x000fe20000000800 */
[----:B------:R-:W1:Y:S07]  /*2570*/  SHFL.BFLY PT, R4, R5, 0x1, 0x1f ;  /* 0x0c201f0005047f89 */ /* 0x000e6e00000e0000 */
[----:B------:R-:W4:Y:S01]  /*2580*/  MUFU.EX2 R49, R49 ;  /* 0x0000003100317308 */ /* 0x000f220000000800 */
[----:B---3--:R-:W-:-:S07]  /*2590*/  F2FP.F16.F32.PACK_AB R162, R45, R44 ;  /* 0x0000002c2da2723e */ /* 0x008fce00000000ff */
[----:B------:R-:W-:Y:S08]  /*25a0*/  MUFU.EX2 R52, R52 ;  /* 0x0000003400347308 */ /* 0x000ff00000000800 */
[----:B------:R-:W3:Y:S01]  /*25b0*/  MUFU.EX2 R53, R53 ;  /* 0x0000003500357308 */ /* 0x000ee20000000800 */
[----:B----4-:R-:W-:Y:S02]  /*25c0*/  F2FP.F16.F32.PACK_AB R164, R49, R48 ;  /* 0x0000003031a4723e */ /* 0x010fe400000000ff */
[----:B-1----:R-:W-:-:S04]  /*25d0*/  FMNMX.FTZ R4, R5, R4, !PT ;  /* 0x0000000405047209 */ /* 0x002fc80007810000 */
[C---:B------:R-:W-:Y:S01]  /*25e0*/  FSETP.NEU.FTZ.AND P1, PT, R4.reuse, -INF , PT ;  /* 0xff8000000400780b */ /* 0x040fe20003f3d000 */
[----:B------:R-:W-:Y:S01]  /*25f0*/  FMUL.FTZ R5, R4, UR10 ;  /* 0x0000000a04057c20 */ /* 0x000fe20008410000 */
[----:B------:R-:W-:Y:S04]  /*2600*/  MUFU.EX2 R56, R56 ;  /* 0x0000003800387308 */ /* 0x000fe80000000800 */
[----:B------:R-:W-:Y:S02]  /*2610*/  FSEL R9, R5, RZ, P1 ;  /* 0x000000ff05097208 */ /* 0x000fe40000800000 */
[----:B---3--:R-:W-:Y:S02]  /*2620*/  F2FP.F16.F32.PACK_AB R166, R53, R52 ;  /* 0x0000003435a6723e */ /* 0x008fe400000000ff */
[----:B------:R1:W-:Y:S01]  /*2630*/  MUFU.EX2 R5, R6 ;  /* 0x0000000600057308 */ /* 0x0003e20000000800 */
[--C-:B------:R-:W-:Y:S01]  /*2640*/  FFMA.FTZ R26, R26, UR10, -R9.reuse ;  /* 0x0000000a1a1a7c23 */ /* 0x100fe20008010809 */
[--C-:B------:R-:W-:Y:S01]  /*2650*/  FFMA.FTZ R27, R27, UR10, -R9.reuse ;  /* 0x0000000a1b1b7c23 */ /* 0x100fe20008010809 */
[--C-:B------:R-:W-:Y:S01]  /*2660*/  FFMA.FTZ R30, R30, UR10, -R9.reuse ;  /* 0x0000000a1e1e7c23 */ /* 0x100fe20008010809 */
[--C-:B------:R-:W-:Y:S01]  /*2670*/  FFMA.FTZ R31, R31, UR10, -R9.reuse ;  /* 0x0000000a1f1f7c23 */ /* 0x100fe20008010809 */
[--C-:B------:R-:W-:Y:S01]  /*2680*/  FFMA.FTZ R34, R34, UR10, -R9.reuse ;  /* 0x0000000a22227c23 */ /* 0x100fe20008010809 */
[--C-:B------:R-:W-:Y:S01]  /*2690*/  FFMA.FTZ R35, R35, UR10, -R9.reuse ;  /* 0x0000000a23237c23 */ /* 0x100fe20008010809 */
[----:B------:R-:W-:Y:S01]  /*26a0*/  FFMA.FTZ R38, R38, UR10, -R9 ;  /* 0x0000000a26267c23 */ /* 0x000fe20008010809 */
[----:B------:R-:W-:Y:S01]  /*26b0*/  MUFU.EX2 R26, R26 ;  /* 0x0000001a001a7308 */ /* 0x000fe20000000800 */
[----:B-1----:R-:W-:Y:S01]  /*26c0*/  FADD.FTZ R6, R28, R11 ;  /* 0x0000000b1c067221 */ /* 0x002fe20000010000 */
[--C-:B------:R-:W-:Y:S01]  /*26d0*/  FFMA.FTZ R39, R39, UR10, -R9.reuse ;  /* 0x0000000a27277c23 */ /* 0x100fe20008010809 */
[--C-:B------:R-:W-:Y:S01]  /*26e0*/  FFMA.FTZ R42, R42, UR10, -R9.reuse ;  /* 0x0000000a2a2a7c23 */ /* 0x100fe20008010809 */
[--C-:B------:R-:W-:Y:S01]  /*26f0*/  FFMA.FTZ R43, R43, UR10, -R9.reuse ;  /* 0x0000000a2b2b7c23 */ /* 0x100fe20008010809 */
[----:B------:R-:W-:Y:S01]  /*2700*/  FADD.FTZ R11, R29, R6 ;  /* 0x000000061d0b7221 */ /* 0x000fe20000010000 */
[--C-:B------:R-:W-:Y:S01]  /*2710*/  FFMA.FTZ R46, R46, UR10, -R9.reuse ;  /* 0x0000000a2e2e7c23 */ /* 0x100fe20008010809 */
[----:B------:R-:W-:Y:S01]  /*2720*/  FFMA.FTZ R47, R47, UR10, -R9 ;  /* 0x0000000a2f2f7c23 */ /* 0x000fe20008010809 */
[----:B------:R-:W1:Y:S01]  /*2730*/  MUFU.EX2 R27, R27 ;  /* 0x0000001b001b7308 */ /* 0x000e620000000800 */
[----:B------:R-:W-:Y:S01]  /*2740*/  FADD.FTZ R6, R32, R11 ;  /* 0x0000000b20067221 */ /* 0x000fe20000010000 */
[--C-:B------:R-:W-:Y:S01]  /*2750*/  FFMA.FTZ R50, R50, UR10, -R9.reuse ;  /* 0x0000000a32327c23 */ /* 0x100fe20008010809 */
[--C-:B------:R-:W-:Y:S01]  /*2760*/  FFMA.FTZ R51, R51, UR10, -R9.reuse ;  /* 0x0000000a33337c23 */ /* 0x100fe20008010809 */
[--C-:B------:R-:W-:Y:S01]  /*2770*/  FFMA.FTZ R54, R54, UR10, -R9.reuse ;  /* 0x0000000a36367c23 */ /* 0x100fe20008010809 */
[----:B------:R-:W-:Y:S01]  /*2780*/  FADD.FTZ R13, R33, R6 ;  /* 0x00000006210d7221 */ /* 0x000fe20000010000 */
[--C-:B------:R-:W-:Y:S01]  /*2790*/  FFMA.FTZ R55, R55, UR10, -R9.reuse ;  /* 0x0000000a37377c23 */ /* 0x100fe20008010809 */
[----:B------:R-:W-:Y:S01]  /*27a0*/  FFMA.FTZ R58, R58, UR10, -R9 ;  /* 0x0000000a3a3a7c23 */ /* 0x000fe20008010809 */
[----:B------:R-:W3:Y:S01]  /*27b0*/  MUFU.EX2 R30, R30 ;  /* 0x0000001e001e7308 */ /* 0x000ee20000000800 */
[----:B------:R-:W-:Y:S01]  /*27c0*/  FADD.FTZ R10, R36, R13 ;  /* 0x0000000d240a7221 */ /* 0x000fe20000010000 */
[--C-:B------:R-:W-:Y:S01]  /*27d0*/  FFMA.FTZ R59, R59, UR10, -R9.reuse ;  /* 0x0000000a3b3b7c23 */ /* 0x100fe20008010809 */
[--C-:B------:R-:W-:Y:S01]  /*27e0*/  FFMA.FTZ R62, R62, UR10, -R9.reuse ;  /* 0x0000000a3e3e7c23 */ /* 0x100fe20008010809 */
[--C-:B------:R-:W-:Y:S01]  /*27f0*/  FFMA.FTZ R63, R63, UR10, -R9.reuse ;  /* 0x0000000a3f3f7c23 */ /* 0x100fe20008010809 */
[----:B------:R-:W-:Y:S01]  /*2800*/  FADD.FTZ R13, R37, R10 ;  /* 0x0000000a250d7221 */ /* 0x000fe20000010000 */
[--C-:B------:R-:W-:Y:S01]  /*2810*/  FFMA.FTZ R66, R66, UR10, -R9.reuse ;  /* 0x0000000a42427c23 */ /* 0x100fe20008010809 */
[----:B------:R-:W-:Y:S01]  /*2820*/  FFMA.FTZ R67, R67, UR10, -R9 ;  /* 0x0000000a43437c23 */ /* 0x000fe20008010809 */
[----:B------:R-:W4:Y:S01]  /*2830*/  MUFU.EX2 R31, R31 ;  /* 0x0000001f001f7308 */ /* 0x000f220000000800 */
[----:B-1----:R-:W-:Y:S01]  /*2840*/  FADD.FTZ R11, R26, R27 ;  /* 0x0000001b1a0b7221 */ /* 0x002fe20000010000 */
[----:B------:R-:W-:Y:S01]  /*2850*/  FADD.FTZ R10, R40, R13 ;  /* 0x0000000d280a7221 */ /* 0x000fe20000010000 */
[--C-:B------:R-:W-:Y:S01]  /*2860*/  FFMA.FTZ R70, R70, UR10, -R9.reuse ;  /* 0x0000000a46467c23 */ /* 0x100fe20008010809 */
[----:B------:R-:W-:Y:S01]  /*2870*/  FFMA.FTZ R9, R71, UR10, -R9 ;  /* 0x0000000a47097c23 */ /* 0x000fe20008010809 */
[----:B------:R-:W-:Y:S01]  /*2880*/  F2FP.F16.F32.PACK_AB R153, R27, R26 ;  /* 0x0000001a1b99723e */ /* 0x000fe200000000ff */
[----:B------:R-:W-:-:S02]  /*2890*/  FADD.FTZ R13, R41, R10 ;  /* 0x0000000a290d7221 */ /* 0x000fc40000010000 */
[----:B------:R-:W1:Y:S01]  /*28a0*/  MUFU.EX2 R34, R34 ;  /* 0x0000002200227308 */ /* 0x000e620000000800 */
[----:B---3--:R-:W-:Y:S01]  /*28b0*/  FADD.FTZ R6, R30, R11 ;  /* 0x0000000b1e067221 */ /* 0x008fe20000010000 */
[----:B------:R-:W-:-:S04]  /*28c0*/  FADD.FTZ R10, R44, R13 ;  /* 0x0000000d2c0a7221 */ /* 0x000fc80000010000 */
[----:B------:R-:W-:Y:S02]  /*28d0*/  FADD.FTZ R13, R45, R10 ;  /* 0x0000000a2d0d7221 */ /* 0x000fe40000010000 */
[----:B------:R-:W3:Y:S01]  /*28e0*/  MUFU.EX2 R35, R35 ;  /* 0x0000002300237308 */ /* 0x000ee20000000800 */
[C---:B----4-:R-:W-:Y:S01]  /*28f0*/  FADD.FTZ R11, R31.reuse, R6 ;  /* 0x000000061f0b7221 */ /* 0x050fe20000010000 */
[----:B------:R-:W-:Y:S01]  /*2900*/  FADD.FTZ R10, R48, R13 ;  /* 0x0000000d300a7221 */ /* 0x000fe20000010000 */
[----:B------:R-:W-:-:S03]  /*2910*/  F2FP.F16.F32.PACK_AB R155, R31, R30 ;  /* 0x0000001e1f9b723e */ /* 0x000fc600000000ff */
[----:B------:R-:W-:Y:S02]  /*2920*/  FADD.FTZ R13, R49, R10 ;  /* 0x0000000a310d7221 */ /* 0x000fe40000010000 */
[----:B------:R-:W4:Y:S01]  /*2930*/  MUFU.EX2 R38, R38 ;  /* 0x0000002600267308 */ /* 0x000f220000000800 */
[----:B-1----:R-:W-:Y:S01]  /*2940*/  FADD.FTZ R6, R34, R11 ;  /* 0x0000000b22067221 */ /* 0x002fe20000010000 */
[----:B------:R-:W-:-:S04]  /*2950*/  FADD.FTZ R10, R52, R13 ;  /* 0x0000000d340a7221 */ /* 0x000fc80000010000 */
[----:B------:R-:W-:Y:S02]  /*2960*/  FADD.FTZ R13, R53, R10 ;  /* 0x0000000a350d7221 */ /* 0x000fe40000010000 */
[----:B------:R-:W1:Y:S01]  /*2970*/  MUFU.EX2 R39, R39 ;  /* 0x0000002700277308 */ /* 0x000e620000000800 */
[C---:B---3--:R-:W-:Y:S01]  /*2980*/  FADD.FTZ R11, R35.reuse, R6 ;  /* 0x00000006230b7221 */ /* 0x048fe20000010000 */
[----:B------:R-:W-:Y:S01]  /*2990*/  FADD.FTZ R10, R56, R13 ;  /* 0x0000000d380a7221 */ /* 0x000fe20000010000 */
[----:B------:R-:W-:-:S05]  /*29a0*/  F2FP.F16.F32.PACK_AB R157, R35, R34 ;  /* 0x00000022239d723e */ /* 0x000fca00000000ff */
[----:B------:R-:W3:Y:S01]  /*29b0*/  MUFU.EX2 R42, R42 ;  /* 0x0000002a002a7308 */ /* 0x000ee20000000800 */
[----:B----4-:R-:W-:-:S07]  /*29c0*/  FADD.FTZ R6, R38, R11 ;  /* 0x0000000b26067221 */ /* 0x010fce0000010000 */
[----:B------:R-:W4:Y:S01]  /*29d0*/  MUFU.EX2 R43, R43 ;  /* 0x0000002b002b7308 */ /* 0x000f220000000800 */
[C---:B-1----:R-:W-:Y:S01]  /*29e0*/  FADD.FTZ R11, R39.reuse, R6 ;  /* 0x00000006270b7221 */ /* 0x042fe20000010000 */
[----:B------:R-:W-:-:S06]  /*29f0*/  F2FP.F16.F32.PACK_AB R159, R39, R38 ;  /* 0x00000026279f723e */ /* 0x000fcc00000000ff */
[----:B------:R-:W1:Y:S01]  /*2a00*/  MUFU.EX2 R46, R46 ;  /* 0x0000002e002e7308 */ /* 0x000e620000000800 */
[----:B---3--:R-:W-:-:S07]  /*2a10*/  FADD.FTZ R6, R42, R11 ;  /* 0x0000000b2a067221 */ /* 0x008fce0000010000 */
[----:B------:R-:W3:Y:S01]  /*2a20*/  MUFU.EX2 R47, R47 ;  /* 0x0000002f002f7308 */ /* 0x000ee20000000800 */
[C---:B----4-:R-:W-:Y:S01]  /*2a30*/  FADD.FTZ R11, R43.reuse, R6 ;  /* 0x000000062b0b7221 */ /* 0x050fe20000010000 */
[----:B------:R-:W-:-:S06]  /*2a40*/  F2FP.F16.F32.PACK_AB R161, R43, R42 ;  /* 0x0000002a2ba1723e */ /* 0x000fcc00000000ff */
[----:B------:R-:W4:Y:S01]  /*2a50*/  MUFU.EX2 R50, R50 ;  /* 0x0000003200327308 */ /* 0x000f220000000800 */
[----:B-1----:R-:W-:-:S07]  /*2a60*/  FADD.FTZ R6, R46, R11 ;  /* 0x0000000b2e067221 */ /* 0x002fce0000010000 */
[----:B------:R-:W1:Y:S01]  /*2a70*/  MUFU.EX2 R51, R51 ;  /* 0x0000003300337308 */ /* 0x000e620000000800 */
[C---:B---3--:R-:W-:Y:S01]  /*2a80*/  FADD.FTZ R11, R47.reuse, R6 ;  /* 0x000000062f0b7221 */ /* 0x048fe20000010000 */
[----:B------:R-:W-:-:S06]  /*2a90*/  F2FP.F16.F32.PACK_AB R163, R47, R46 ;  /* 0x0000002e2fa3723e */ /* 0x000fcc00000000ff */
[----:B------:R-:W3:Y:S01]  /*2aa0*/  MUFU.EX2 R57, R57 ;  /* 0x0000003900397308 */ /* 0x000ee20000000800 */
[----:B----4-:R-:W-:-:S07]  /*2ab0*/  FADD.FTZ R6, R50, R11 ;  /* 0x0000000b32067221 */ /* 0x010fce0000010000 */
[----:B------:R-:W4:Y:S01]  /*2ac0*/  MUFU.EX2 R54, R54 ;  /* 0x0000003600367308 */ /* 0x000f220000000800 */
[C---:B-1----:R-:W-:Y:S01]  /*2ad0*/  FADD.FTZ R11, R51.reuse, R6 ;  /* 0x00000006330b7221 */ /* 0x042fe20000010000 */
[----:B------:R-:W-:-:S06]  /*2ae0*/  F2FP.F16.F32.PACK_AB R165, R51, R50 ;  /* 0x0000003233a5723e */ /* 0x000fcc00000000ff */
[----:B------:R-:W1:Y:S01]  /*2af0*/  MUFU.EX2 R60, R60 ;  /* 0x0000003c003c7308 */ /* 0x000e620000000800 */
[C---:B---3--:R-:W-:Y:S01]  /*2b00*/  FADD.FTZ R13, R57.reuse, R10 ;  /* 0x0000000a390d7221 */ /* 0x048fe20000010000 */
[----:B------:R-:W-:-:S06]  /*2b10*/  F2FP.F16.F32.PACK_AB R168, R57, R56 ;  /* 0x0000003839a8723e */ /* 0x000fcc00000000ff */
[----:B------:R-:W3:Y:S01]  /*2b20*/  MUFU.EX2 R55, R55 ;  /* 0x0000003700377308 */ /* 0x000ee20000000800 */
[----:B----4-:R-:W-:-:S07]  /*2b30*/  FADD.FTZ R6, R54, R11 ;  /* 0x0000000b36067221 */ /* 0x010fce0000010000 */
[----:B------:R-:W4:Y:S01]  /*2b40*/  MUFU.EX2 R61, R61 ;  /* 0x0000003d003d7308 */ /* 0x000f220000000800 */
[----:B-1----:R-:W-:-:S07]  /*2b50*/  FADD.FTZ R10, R60, R13 ;  /* 0x0000000d3c0a7221 */ /* 0x002fce0000010000 */
[----:B------:R-:W1:Y:S01]  /*2b60*/  MUFU.EX2 R58, R58 ;  /* 0x0000003a003a7308 */ /* 0x000e620000000800 */
[C---:B---3--:R-:W-:Y:S01]  /*2b70*/  FADD.FTZ R11, R55.reuse, R6 ;  /* 0x00000006370b7221 */ /* 0x048fe20000010000 */
[----:B------:R-:W-:-:S06]  /*2b80*/  F2FP.F16.F32.PACK_AB R167, R55, R54 ;  /* 0x0000003637a7723e */ /* 0x000fcc00000000ff */
[----:B------:R-:W3:Y:S01]  /*2b90*/  MUFU.EX2 R64, R64 ;  /* 0x0000004000407308 */ /* 0x000ee20000000800 */
[C---:B----4-:R-:W-:Y:S01]  /*2ba0*/  FADD.FTZ R13, R61.reuse, R10 ;  /* 0x0000000a3d0d7221 */ /* 0x050fe20000010000 */
[----:B------:R-:W-:-:S06]  /*2bb0*/  F2FP.F16.F32.PACK_AB R170, R61, R60 ;  /* 0x0000003c3daa723e */ /* 0x000fcc00000000ff */
[----:B------:R-:W4:Y:S01]  /*2bc0*/  MUFU.EX2 R59, R59 ;  /* 0x0000003b003b7308 */ /* 0x000f220000000800 */
[----:B-1----:R-:W-:-:S07]  /*2bd0*/  FADD.FTZ R6, R58, R11 ;  /* 0x0000000b3a067221 */ /* 0x002fce0000010000 */
[----:B------:R-:W1:Y:S01]  /*2be0*/  MUFU.EX2 R65, R65 ;  /* 0x0000004100417308 */ /* 0x000e620000000800 */
[----:B---3--:R-:W-:-:S07]  /*2bf0*/  FADD.FTZ R10, R64, R13 ;  /* 0x0000000d400a7221 */ /* 0x008fce0000010000 */
[----:B------:R-:W3:Y:S01]  /*2c00*/  MUFU.EX2 R62, R62 ;  /* 0x0000003e003e7308 */ /* 0x000ee20000000800 */
[C---:B----4-:R-:W-:Y:S01]  /*2c10*/  FADD.FTZ R11, R59.reuse, R6 ;  /* 0x000000063b0b7221 */ /* 0x050fe20000010000 */
[----:B------:R-:W-:-:S06]  /*2c20*/  F2FP.F16.F32.PACK_AB R169, R59, R58 ;  /* 0x0000003a3ba9723e */ /* 0x000fcc00000000ff */
[----:B------:R-:W4:Y:S01]  /*2c30*/  MUFU.EX2 R68, R68 ;  /* 0x0000004400447308 */ /* 0x000f220000000800 */
[C---:B-1----:R-:W-:Y:S01]  /*2c40*/  FADD.FTZ R13, R65.reuse, R10 ;  /* 0x0000000a410d7221 */ /* 0x042fe20000010000 */
[----:B------:R-:W-:-:S06]  /*2c50*/  F2FP.F16.F32.PACK_AB R172, R65, R64 ;  /* 0x0000004041ac723e */ /* 0x000fcc00000000ff */
[----:B------:R-:W1:Y:S01]  /*2c60*/  MUFU.EX2 R63, R63 ;  /* 0x0000003f003f7308 */ /* 0x000e620000000800 */
[----:B---3--:R-:W-:-:S07]  /*2c70*/  FADD.FTZ R6, R62, R11 ;  /* 0x0000000b3e067221 */ /* 0x008fce0000010000 */
[----:B------:R-:W3:Y:S01]  /*2c80*/  MUFU.EX2 R66, R66 ;  /* 0x0000004200427308 */ /* 0x000ee20000000800 */
[----:B----4-:R-:W-:Y:S01]  /*2c90*/  FADD.FTZ R10, R68, R13 ;  /* 0x0000000d440a7221 */ /* 0x010fe20000010000 */
[----:B------:R-:W-:-:S06]  /*2ca0*/  F2FP.F16.F32.PACK_AB R174, R5, R68 ;  /* 0x0000004405ae723e */ /* 0x000fcc00000000ff */
[----:B------:R-:W4:Y:S01]  /*2cb0*/  MUFU.EX2 R67, R67 ;  /* 0x0000004300437308 */ /* 0x000f220000000800 */
[----:B-1----:R-:W-:Y:S01]  /*2cc0*/  FADD.FTZ R11, R63, R6 ;  /* 0x000000063f0b7221 */ /* 0x002fe20000010000 */
[----:B------:R-:W-:Y:S01]  /*2cd0*/  FADD.FTZ R6, R5, R10 ;  /* 0x0000000a05067221 */ /* 0x000fe20000010000 */
[----:B------:R-:W-:-:S05]  /*2ce0*/  F2FP.F16.F32.PACK_AB R171, R63, R62 ;  /* 0x0000003e3fab723e */ /* 0x000fca00000000ff */
[----:B------:R-:W1:Y:S01]  /*2cf0*/  MUFU.EX2 R70, R70 ;  /* 0x0000004600467308 */ /* 0x000e620000000800 */
[----:B---3--:R-:W-:-:S07]  /*2d00*/  FADD.FTZ R10, R66, R11 ;  /* 0x0000000b420a7221 */ /* 0x008fce0000010000 */
[----:B------:R-:W3:Y:S01]  /*2d10*/  MUFU.EX2 R9, R9 ;  /* 0x0000000900097308 */ /* 0x000ee20000000800 */
[C---:B----4-:R-:W-:Y:S01]  /*2d20*/  FADD.FTZ R5, R67.reuse, R10 ;  /* 0x0000000a43057221 */ /* 0x050fe20000010000 */
[----:B------:R-:W-:-:S03]  /*2d30*/  F2FP.F16.F32.PACK_AB R173, R67, R66 ;  /* 0x0000004243ad723e */ /* 0x000fc600000000ff */
[----:B-1----:R-:W-:-:S04]  /*2d40*/  FADD.FTZ R10, R70, R5 ;  /* 0x00000005460a7221 */ /* 0x002fc80000010000 */
[C---:B---3--:R-:W-:Y:S01]  /*2d50*/  FADD.FTZ R5, R9.reuse, R10 ;  /* 0x0000000a09057221 */ /* 0x048fe20000010000 */
[----:B------:R-:W-:Y:S01]  /*2d60*/  F2FP.F16.F32.PACK_AB R175, R9, R70 ;  /* 0x0000004609af723e */ /* 0x000fe200000000ff */
[----:B------:R-:W-:Y:S06]  /*2d70*/  @!P0 BRA `(.L_x_14) ;  /* 0x0000000000048947 */ /* 0x000fec0003800000 */
[----:B------:R-:W-:Y:S01]  /*2d80*/  BPT.TRAP 0x1 ;  /* 0x000000040000795c */ /* 0x000fe20000300000 */
.L_x_14:
[----:B------:R1:W3:Y:S01]  /*2d90*/  SYNCS.PHASECHK.TRANS64.TRYWAIT P1, [UR22+0x22850], R8 ;  /* 0x02285008ff0075a7 */ /* 0x0002e20008020156 */
[----:B------:R-:W-:Y:S05]  /*2da0*/  @!P0 BRA `(.L_x_15) ;  /* 0x0000000000048947 */ /* 0x000fea0003800000 */
[----:B------:R-:W-:Y:S01]  /*2db0*/  BPT.TRAP 0x1 ;  /* 0x000000040000795c */ /* 0x000fe20000300000 */
.L_x_15:
[----:B---3--:R-:W-:Y:S05]  /*2dc0*/  @P1 BRA `(.L_x_16) ;  /* 0x0000000000081947 */ /* 0x008fea0003800000 */
[----:B------:R-:W3:Y:S02]  /*2dd0*/  SYNCS.PHASECHK.TRANS64.TRYWAIT P1, [UR22+0x22850], R8 ;  /* 0x02285008ff0075a7 */ /* 0x000ee40008020156 */
[----:B---3--:R-:W-:Y:S05]  /*2de0*/  @!P1 BRA `(.L_x_17) ;  /* 0x0000008c004c9947 */ /* 0x008fea0003800000 */
.L_x_16:
[----:B------:R4:W-:Y:S01]  /*2df0*/  BAR.SYNC.DEFER_BLOCKING R7, 0x100 ;  /* 0x000400070000751d */ /* 0x0009e20000010000 */
[----:B------:R-:W-:-:S04]  /*2e00*/  UIADD3 UR41, UR41, 0x400, URZ ;  /* 0x0000040029297890 */ /* 0x000fc8000fffe03f */
[----:B------:R-:W-:Y:S01]  /*2e10*/  USHF.R.U32.HI UR41, URZ, 0x4, UR41 ;  /* 0x000000043f297899 */ /* 0x000fe20008011629 */
[----:B------:R-:W-:-:S03]  /*2e20*/  UMOV UR7, 0x40000040 ;  /* 0x4000004000077882 */ /* 0x000fc60000000000 */
[----:B------:R-:W-:-:S04]  /*2e30*/  ULOP3.LUT UR21, UR41, 0x3fff, URZ, 0xc0, !UPT ;  /* 0x00003fff29157892 */ /* 0x000fc8000f8ec03f */
[----:B------:R-:W-:-:S04]  /*2e40*/  ULOP3.LUT UR21, UR21, 0x3000000, URZ, 0xfc, !UPT ;  /* 0x0300000015157892 */ /* 0x000fc8000f8efc3f */
[----:B------:R-:W-:Y:S01]  /*2e50*/  UIMAD UR11, UR37, 0xc00, UR21 ;  /* 0x00000c00250b78a4 */ /* 0x000fe2000f8e0215 */
[----:B------:R-:W-:-:S06]  /*2e60*/  WARPGROUP.ARRIVE ;  /* 0x00000000000079c5 */ /* 0x000fcc0000000000 */
[----:B------:R-:W-:Y:S02]  /*2e70*/  UMOV UR6, UR11 ;  /* 0x0000000b00067c82 */ /* 0x000fe40008000000 */
[----:B------:R-:W-:Y:S01]  /*2e80*/  HGMMA.64x256x16.F32 R24, R152, gdesc[UR4].tnspB, RZ, !UPT, gsb0 ;  /* 0x43e0000498187df0 */ /* 0x000fe2000c0008ff */
[----:B------:R-:W-:Y:S01]  /*2e90*/  UIADD3 UR6, UR11, 0x80, URZ ;  /* 0x000000800b067890 */ /* 0x000fe2000fffe03f */
[----:B------:R-:W-:Y:S01]  /*2ea0*/  UMOV UR7, 0x40000040 ;  /* 0x4000004000077882 */ /* 0x000fe20000000000 */
[----:B------:R-:W-:Y:S02]  /*2eb0*/  WARPGROUP.DEPBAR.LE gsb0, 0x0 ;  /* 0x00008000000079c5 */ /* 0x000fe40000010000 */
[----:B------:R-:W-:-:S15]  /*2ec0*/  WARPGROUP.ARRIVE ;  /* 0x00000000000079c5 */ /* 0x000fde0000000000 */
[----:B------:R-:W-:-:S08]  /*2ed0*/  NOP ;  /* 0x0000000000007918 */ /* 0x000fd00000000000 */
[----:B------:R-:W-:Y:S01]  /*2ee0*/  HGMMA.64x256x16.F32 R24, R156, gdesc[UR4].tnspB, R24, gsb0 ;  /* 0x43e000049c187df0 */ /* 0x000fe20008000818 */
        /* <DEDUP_REMOVED lines=23> */
[----:B------:R-:W-:Y:S03]  /*3060*/  HGMMA.64x256x16.F32 R24, R172, gdesc[UR4].tnspB, R24, gsb0 ;  /* 0x43e00004ac187df0 */ /* 0x000fe60008000818 */
[----:B------:R-:W-:Y:S02]  /*3070*/  WARPGROUP.DEPBAR.LE gsb0, 0x0 ;  /* 0x00008000000079c5 */ /* 0x000fe40000010000 */
[----:B----4-:R-:W-:Y:S05]  /*3080*/  @!P0 BRA `(.L_x_18) ;  /* 0x0000000000048947 */ /* 0x010fea0003800000 */
[----:B------:R-:W-:Y:S01]  /*3090*/  BPT.TRAP 0x1 ;  /* 0x000000040000795c */ /* 0x000fe20000300000 */
.L_x_18:
[----:B------:R-:W4:Y:S01]  /*30a0*/  S2UR UR6, SR_CgaCtaId ;  /* 0x00000000000679c3 */ /* 0x000f220000008800 */
[----:B------:R-:W-:Y:S02]  /*30b0*/  UISETP.GE.AND UP0, UPT, UR42, 0x61, UPT ;  /* 0x000000612a00788c */ /* 0x000fe4000bf06270 */
[----:B------:R-:W-:-:S04]  /*30c0*/  UIADD3 UR22, UR22, 0x22860, URZ ;  /* 0x0002286016167890 */ /* 0x000fc8000fffe03f */
[----:B------:R-:W-:Y:S01]  /*30d0*/  PLOP3.LUT P1, PT, PT, PT, UP0, 0x80, 0x0 ;  /* 0x000000000000781c */ /* 0x000fe20003f2f008 */
[----:B----4-:R-:W-:-:S09]  /*30e0*/  UPRMT UR22, UR6, 0x654, UR22 ;  /* 0x0000065406167896 */ /* 0x010fd20008000016 */
[----:B------:R-:W-:Y:S01]  /*30f0*/  SYNCS.ARRIVE.TRANS64.RED.A1T0 RZ, [UR22], RZ ;  /* 0x000000ffffff79a7 */ /* 0x000fe20008100416 */
[----:B------:R-:W-:Y:S02]  /*3100*/  UMOV UR22, 0x400 ;  /* 0x0000040000167882 */ /* 0x000fe40000000000 */
[----:B------:R-:W-:Y:S01]  /*3110*/  ULEA UR22, UR6, UR22, 0x18 ;  /* 0x0000001606167291 */ /* 0x000fe2000f8ec03f */
[----:B------:R-:W-:Y:S11]  /*3120*/  @!P1 BRA `(.L_x_19) ;  /* 0x0000002000f09947 */ /* 0x000ff60003800000 */
[----:B------:R-:W-:Y:S01]  /*3130*/  IMAD.MOV.U32 R7, RZ, RZ, R4 ;  /* 0x000000ffff077224 */ /* 0x000fe200078e0004 */
[----:B------:R-:W-:Y:S01]  /*3140*/  UIADD3 UR44, UR44, -0x2, URZ ;  /* 0xfffffffe2c2c7890 */ /* 0x000fe2000fffe03f */
[----:B01-3--:R-:W-:Y:S01]  /*3150*/  IMAD.MOV.U32 R8, RZ, RZ, R3 ;  /* 0x000000ffff087224 */ /* 0x00bfe200078e0003 */
[----:B------:R-:W-:Y:S01]  /*3160*/  ULDC UR26, c[0x0][0x9d8] ;  /* 0x00027600001a7ab9 */ /* 0x000fe20000000800 */
[----:B------:R-:W-:-:S09]  /*3170*/  ULDC UR23, c[0x0][0x988] ;  /* 0x0002620000177ab9 */ /* 0x000fd20000000800 */
.L_x_30:
[----:B------:R-:W-:Y:S01]  /*3180*/  UIADD3 UR37, UR37, 0x1, URZ ;  /* 0x0000000125257890 */ /* 0x000fe2000fffe03f */
[----:B--2---:R-:W-:Y:S01]  /*3190*/  IMAD.U32 R0, RZ, RZ, UR44 ;  /* 0x0000002cff007e24 */ /* 0x004fe2000f8e00ff */
[----:B------:R-:W-:Y:S02]  /*31a0*/  UIADD3 UR44, UR44, -0x1, URZ ;  /* 0xffffffff2c2c7890 */ /* 0x000fe4000fffe03f */
[----:B------:R-:W-:Y:S02]  /*31b0*/  UISETP.NE.AND UP0, UPT, UR37, 0x2, UPT ;  /* 0x000000022500788c */ /* 0x000fe4000bf05270 */
[----:B------:R-:W-:Y:S02]  /*31c0*/  ISETP.GT.AND P1, PT, R0, RZ, PT ;  /* 0x000000ff0000720c */ /* 0x000fe40003f24270 */
[----:B------:R-:W-:Y:S02]  /*31d0*/  USEL UR6, URZ, 0x1, UP0 ;  /* 0x000000013f067887 */ /* 0x000fe40008000000 */
[----:B------:R-:W-:-:S02]  /*31e0*/  USEL UR37, UR37, URZ, UP0 ;  /* 0x0000003f25257287 */ /* 0x000fc40008000000 */
[----:B------:R-:W-:Y:S01]  /*31f0*/  ULOP3.LUT UR36, UR36, UR6, URZ, 0x3c, !UPT ;  /* 0x0000000624247292 */ /* 0x000fe2000f8e3c3f */
[----:B------:R-:W-:Y:S11]  /*3200*/  @!P0 BRA `(.L_x_20) ;  /* 0x0000000000048947 */ /* 0x000ff60003800000 */
[----:B------:R-:W-:Y:S01]  /*3210*/  BPT.TRAP 0x1 ;  /* 0x000000040000795c */ /* 0x000fe20000300000 */
.L_x_20:
[----:B------:R-:W0:Y:S01]  /*3220*/  S2UR UR24, SR_CgaCtaId ;  /* 0x00000000001879c3 */ /* 0x000e220000008800 */
[----:B------:R-:W-:Y:S01]  /*3230*/  IMAD.U32 R0, RZ, RZ, UR36 ;  /* 0x00000024ff007e24 */ /* 0x000fe2000f8e00ff */
[----:B------:R-:W-:-:S04]  /*3240*/  UMOV UR22, 0x400 ;  /* 0x0000040000167882 */ /* 0x000fc80000000000 */
[----:B------:R-:W-:-:S04]  /*3250*/  SHF.L.U32 R0, R0, 0x1f, RZ ;  /* 0x0000001f00007819 */ /* 0x000fc800000006ff */
[----:B------:R-:W-:-:S13]  /*3260*/  R2UR UR27, R0 ;  /* 0x00000000001b72ca */ /* 0x000fda00000e0000 */
[----:B------:R-:W-:Y:S01]  /*3270*/  IMAD.U32 R0, RZ, RZ, UR27 ;  /* 0x0000001bff007e24 */ /* 0x000fe2000f8e00ff */
[----:B0-----:R-:W-:-:S04]  /*3280*/  ULEA UR22, UR24, UR22, 0x18 ;  /* 0x0000001618167291 */ /* 0x001fc8000f8ec03f */
[----:B------:R-:W-:-:S09]  /*3290*/  ULEA UR25, UR37, UR22, 0x3 ;  /* 0x0000001625197291 */ /* 0x000fd2000f8e183f */
[----:B------:R0:W1:Y:S01]  /*32a0*/  SYNCS.PHASECHK.TRANS64.TRYWAIT P2, [UR25+0x22830], R0 ;  /* 0x02283000ff0075a7 */ /* 0x0000620008040159 */
[----:B------:R-:W-:Y:S05]  /*32b0*/  @!P0 BRA `(.L_x_21) ;  /* 0x0000000000048947 */ /* 0x000fea0003800000 */
[----:B------:R-:W-:Y:S01]  /*32c0*/  BPT.TRAP 0x1 ;  /* 0x000000040000795c */ /* 0x000fe20000300000 */
.L_x_21:
[----:B-1----:R-:W-:Y:S05]  /*32d0*/  @P2 BRA `(.L_x_22) ;  /* 0x00000000000c2947 */ /* 0x002fea0003800000 */
[----:B0-----:R-:W-:-:S04]  /*32e0*/  IMAD.U32 R0, RZ, RZ, UR27 ;  /* 0x0000001bff007e24 */ /* 0x001fc8000f8e00ff */
[----:B------:R-:W0:Y:S02]  /*32f0*/  SYNCS.PHASECHK.TRANS64.TRYWAIT P2, [UR25+0x22830], R0 ;  /* 0x02283000ff0075a7 */ /* 0x000e240008040159 */
[----:B0-----:R-:W-:Y:S05]  /*3300*/  @!P2 BRA `(.L_x_23) ;  /* 0x00000088001ca947 */ /* 0x001fea0003800000 */
.L_x_22:
[----:B------:R-:W-:Y:S01]  /*3310*/  UIMAD UR6, UR37, 0x300, UR20 ;  /* 0x00000300250678a4 */ /* 0x000fe2000f8e0214 */
[----:B------:R-:W-:Y:S01]  /*3320*/  WARPGROUP.ARRIVE ;  /* 0x00000000000079c5 */ /* 0x000fe20000000000 */
[----:B------:R-:W-:Y:S01]  /*3330*/  UMOV UR7, 0x40000040 ;  /* 0x4000004000077882 */ /* 0x000fe20000000000 */
[----:B------:R-:W-:Y:S01]  /*3340*/  UMOV UR11, 0x40000040 ;  /* 0x40000040000b7882 */ /* 0x000fe20000000000 */
[----:B------:R-:W-:-:S03]  /*3350*/  UIADD3 UR10, UR6, 0x2, URZ ;  /* 0x00000002060a7890 */ /* 0x000fc6000fffe03f */
[----:B------:R-:W1:Y:S01]  /*3360*/  S2R R202, SR_TID.X ;  /* 0x0000000000ca7919 */ /* 0x000e620000002100 */
[----:B------:R-:W-:Y:S01]  /*3370*/  UIADD3 UR14, UR6, 0x4, URZ ;  /* 0x00000004060e7890 */ /* 0x000fe2000fffe03f */
[----:B------:R-:W-:Y:S01]  /*3380*/  UMOV UR15, 0x40000040 ;  /* 0x40000040000f7882 */ /* 0x000fe20000000000 */
[----:B------:R-:W-:Y:S01]  /*3390*/  HGMMA.64x96x16.F32 R152, gdesc[UR4], RZ, !UPT, gsb0 ;  /* 0x01600000049879f0 */ /* 0x000fe2000c0008ff */
[----:B------:R-:W-:Y:S01]  /*33a0*/  UIADD3 UR18, UR6, 0x6, URZ ;  /* 0x0000000606127890 */ /* 0x000fe2000fffe03f */
[----:B------:R-:W-:Y:S01]  /*33b0*/  UMOV UR19, 0x40000040 ;  /* 0x4000004000137882 */ /* 0x000fe20000000000 */
[----:B-1----:R-:W-:-:S04]  /*33c0*/  SHF.R.U32.HI R202, RZ, 0x7, R202 ;  /* 0x00000007ffca7819 */ /* 0x002fc800000116ca */
[----:B0-----:R-:W-:Y:S01]  /*33d0*/  IADD3 R0, -R202, 0xb, RZ ;  /* 0x0000000bca007810 */ /* 0x001fe20007ffe1ff */
        /* <DEDUP_REMOVED lines=13> */
.L_x_24:
[----:B------:R-:W-:Y:S01]  /*34b0*/  FMUL.FTZ R9, R152, UR26 ;  /* 0x0000001a98097c20 */ /* 0x000fe20008410000 */
[----:B------:R-:W-:Y:S01]  /*34c0*/  FMUL.FTZ R4, R153, UR26 ;  /* 0x0000001a99047c20 */ /* 0x000fe20008410000 */
[----:B------:R-:W-:Y:S01]  /*34d0*/  FMUL.FTZ R12, R156, UR26 ;  /* 0x0000001a9c0c7c20 */ /* 0x000fe20008410000 */
[----:B------:R-:W-:Y:S01]  /*34e0*/  FMUL.FTZ R13, R157, UR26 ;  /* 0x0000001a9d0d7c20 */ /* 0x000fe20008410000 */
[----:B------:R-:W-:Y:S01]  /*34f0*/  FMUL.FTZ R20, R160, UR26 ;  /* 0x0000001aa0147c20 */ /* 0x000fe20008410000 */
[----:B------:R-:W-:Y:S01]  /*3500*/  FMUL.FTZ R22, R161, UR26 ;  /* 0x0000001aa1167c20 */ /* 0x000fe20008410000 */
[----:B------:R-:W1:Y:S01]  /*3510*/  MUFU.TANH R9, R9 ;  /* 0x0000000900097308 */ /* 0x000e620000002400 */
[----:B------:R-:W-:Y:S01]  /*3520*/  FMUL.FTZ R152, R164, UR26 ;  /* 0x0000001aa4987c20 */ /* 0x000fe20008410000 */
[----:B------:R-:W-:Y:S01]  /*3530*/  FMUL.FTZ R10, R154, UR26 ;  /* 0x0000001a9a0a7c20 */ /* 0x000fe20008410000 */
[----:B------:R-:W-:Y:S01]  /*3540*/  FMUL.FTZ R154, R165, UR26 ;  /* 0x0000001aa59a7c20 */ /* 0x000fe20008410000 */
[----:B------:R-:W-:Y:S01]  /*3550*/  FMUL.FTZ R157, R170, UR26 ;  /* 0x0000001aaa9d7c20 */ /* 0x000fe20008410000 */
[----:B------:R-:W-:Y:S01]  /*3560*/  FMUL.FTZ R156, R168, UR26 ;  /* 0x0000001aa89c7c20 */ /* 0x000fe20008410000 */
[----:B------:R-:W-:Y:S01]  /*3570*/  FMUL.FTZ R160, R169, UR26 ;  /* 0x0000001aa9a07c20 */ /* 0x000fe20008410000 */
[----:B------:R-:W-:Y:S01]  /*3580*/  FMUL.FTZ R21, R162, UR26 ;  /* 0x0000001aa2157c20 */ /* 0x000fe20008410000 */
[----:B------:R-:W2:Y:S01]  /*3590*/  MUFU.TANH R4, R4 ;  /* 0x0000000400047308 */ /* 0x000ea20000002400 */
[----:B------:R-:W-:Y:S01]  /*35a0*/  FMUL.FTZ R162, R172, UR26 ;  /* 0x0000001aaca27c20 */ /* 0x000fe20008410000 */
[----:B------:R-:W-:Y:S01]  /*35b0*/  FMUL.FTZ R161, R173, UR26 ;  /* 0x0000001aada17c20 */ /* 0x000fe20008410000 */
[----:B------:R-:W-:Y:S01]  /*35c0*/  FMUL.FTZ R23, R163, UR26 ;  /* 0x0000001aa3177c20 */ /* 0x000fe20008410000 */
[----:B------:R-:W-:Y:S01]  /*35d0*/  FMUL.FTZ R163, R176, UR26 ;  /* 0x0000001ab0a37c20 */ /* 0x000fe20008410000 */
[----:B------:R-:W-:Y:S01]  /*35e0*/  FMUL.FTZ R164, R177, UR26 ;  /* 0x0000001ab1a47c20 */ /* 0x000fe20008410000 */
[----:B------:R-:W-:Y:S01]  /*35f0*/  FMUL.FTZ R165, R180, UR26 ;  /* 0x0000001ab4a57c20 */ /* 0x000fe20008410000 */
[----:B------:R-:W-:Y:S01]  /*3600*/  FMUL.FTZ R153, R166, UR26 ;  /* 0x0000001aa6997c20 */ /* 0x000fe20008410000 */
[----:B------:R-:W3:Y:S01]  /*3610*/  MUFU.TANH R12, R12 ;  /* 0x0000000c000c7308 */ /* 0x000ee20000002400 */
[----:B-1----:R-:W-:Y:S01]  /*3620*/  FMNMX.FTZ R3, R9, R8, !PT ;  /* 0x0000000809037209 */ /* 0x002fe20007810000 */
[----:B------:R-:W-:Y:S01]  /*3630*/  FMUL.FTZ R166, R181, UR26 ;  /* 0x0000001ab5a67c20 */ /* 0x000fe20008410000 */
[----:B------:R-:W-:Y:S01]  /*3640*/  FMUL.FTZ R168, R184, UR26 ;  /* 0x0000001ab8a87c20 */ /* 0x000fe20008410000 */
[----:B------:R-:W-:Y:S01]  /*3650*/  FMUL.FTZ R11, R155, UR26 ;  /* 0x0000001a9b0b7c20 */ /* 0x000fe20008410000 */
[----:B------:R-:W-:Y:S01]  /*3660*/  FMUL.FTZ R155, R167, UR26 ;  /* 0x0000001aa79b7c20 */ /* 0x000fe20008410000 */
[----:B------:R-:W-:Y:S01]  /*3670*/  FMUL.FTZ R167, R185, UR26 ;  /* 0x0000001ab9a77c20 */ /* 0x000fe20008410000 */
[----:B------:R-:W-:Y:S01]  /*3680*/  FMUL.FTZ R169, R188, UR26 ;  /* 0x0000001abca97c20 */ /* 0x000fe20008410000 */
[----:B------:R-:W1:Y:S01]  /*3690*/  MUFU.TANH R13, R13 ;  /* 0x0000000d000d7308 */ /* 0x000e620000002400 */
[----:B--2---:R-:W-:Y:S01]  /*36a0*/  FMNMX.FTZ R3, R4, R3, !PT ;  /* 0x0000000304037209 */ /* 0x004fe20007810000 */
[----:B------:R-:W-:Y:S01]  /*36b0*/  FMUL.FTZ R173, R192, UR26 ;  /* 0x0000001ac0ad7c20 */ /* 0x000fe20008410000 */
[----:B------:R-:W-:Y:S01]  /*36c0*/  FMUL.FTZ R14, R158, UR26 ;  /* 0x0000001a9e0e7c20 */ /* 0x000fe20008410000 */
[----:B------:R-:W-:Y:S01]  /*36d0*/  FMUL.FTZ R158, R171, UR26 ;  /* 0x0000001aab9e7c20 */ /* 0x000fe20008410000 */
[----:B------:R-:W-:Y:S01]  /*36e0*/  FMUL.FTZ R171, R193, UR26 ;  /* 0x0000001ac1ab7c20 */ /* 0x000fe20008410000 */
[----:B------:R-:W-:Y:S01]  /*36f0*/  FMUL.FTZ R15, R159, UR26 ;  /* 0x0000001a9f0f7c20 */ /* 0x000fe20008410000 */
[----:B------:R-:W-:Y:S01]  /*3700*/  FMUL.FTZ R159, R174, UR26 ;  /* 0x0000001aae9f7c20 */ /* 0x000fe20008410000 */
[----:B------:R-:W2:Y:S01]  /*3710*/  MUFU.TANH R20, R20 ;  /* 0x0000001400147308 */ /* 0x000ea20000002400 */
[----:B---3--:R-:W-:Y:S01]  /*3720*/  FMNMX.FTZ R170, R12, R3, !PT ;  /* 0x000000030caa7209 */ /* 0x008fe20007810000 */
[----:B------:R-:W-:Y:S01]  /*3730*/  FMUL.FTZ R176, R196, UR26 ;  /* 0x0000001ac4b07c20 */ /* 0x000fe20008410000 */
[----:B------:R-:W-:Y:S01]  /*3740*/  UMOV UR10, UR23 ;  /* 0x00000017000a7c82 */ /* 0x000fe20008000000 */
[----:B------:R-:W-:Y:S01]  /*3750*/  FMUL.FTZ R181, R186, UR26 ;  /* 0x0000001abab57c20 */ /* 0x000fe20008410000 */
[----:B------:R-:W-:Y:S01]  /*3760*/  FMUL.FTZ R185, R194, UR26 ;  /* 0x0000001ac2b97c20 */ /* 0x000fe20008410000 */
[----:B------:R-:W-:Y:S01]  /*3770*/  FMUL.FTZ R186, R195, UR26 ;  /* 0x0000001ac3ba7c20 */ /* 0x000fe20008410000 */
[----:B------:R-:W-:Y:S01]  /*3780*/  FMUL.FTZ R188, R199, UR26 ;  /* 0x0000001ac7bc7c20 */ /* 0x000fe20008410000 */
[----:B------:R-:W3:Y:S01]  /*3790*/  MUFU.TANH R22, R22 ;  /* 0x0000001600167308 */ /* 0x000ee20000002400 */
[----:B-1----:R-:W-:Y:S01]  /*37a0*/  FMNMX.FTZ R3, R13, R170, !PT ;  /* 0x000000aa0d037209 */ /* 0x002fe20007810000 */
[----:B------:R-:W-:Y:S01]  /*37b0*/  FMUL.FTZ R170, R189, UR26 ;  /* 0x0000001abdaa7c20 */ /* 0x000fe20008410000 */
[----:B------:R-:W-:-:S04]  /*37c0*/  UIADD3 UR6, UR25, 0x22840, URZ ;  /* 0x0002284019067890 */ /* 0x000fc8000fffe03f */
[----:B------:R-:W-:Y:S01]  /*37d0*/  UPRMT UR6, UR24, 0x654, UR6 ;  /* 0x0000065418067896 */ /* 0x000fe20008000006 */
[----:B------:R-:W1:Y:S01]  /*37e0*/  MUFU.TANH R152, R152 ;  /* 0x0000009800987308 */ /* 0x000e620000002400 */
[----:B--2---:R-:W-:-:S07]  /*37f0*/  FMNMX.FTZ R3, R20, R3, !PT ;  /* 0x0000000314037209 */ /* 0x004fce0007810000 */
[----:B------:R-:W2:Y:S01]  /*3800*/  MUFU.TANH R154, R154 ;  /* 0x0000009a009a7308 */ /* 0x000ea20000002400 */
[----:B---3--:R-:W-:Y:S01]  /*3810*/  FMNMX.FTZ R3, R22, R3, !PT ;  /* 0x0000000316037209 */ /* 0x008fe20007810000 */
[----:B------:R-:W-:Y:S06]  /*3820*/  SYNCS.ARRIVE.TRANS64.RED.A1T0 RZ, [UR6], RZ ;  /* 0x000000ffffff79a7 */ /* 0x000fec0008100406 */
[----:B------:R-:W3:Y:S01]  /*3830*/  MUFU.TANH R156, R156 ;  /* 0x0000009c009c7308 */ /* 0x000ee20000002400 */
[----:B-1----:R-:W-:-:S07]  /*3840*/  FMNMX.FTZ R3, R152, R3, !PT ;  /* 0x0000000398037209 */ /* 0x002fce0007810000 */
[----:B------:R-:W1:Y:S01]  /*3850*/  MUFU.TANH R160, R160 ;  /* 0x000000a000a07308 */ /* 0x000e620000002400 */
[----:B--2---:R-:W-:-:S07]  /*3860*/  FMNMX.FTZ R3, R154, R3, !PT ;  /* 0x000000039a037209 */ /* 0x004fce0007810000 */
[----:B------:R-:W2:Y:S01]  /*3870*/  MUFU.TANH R162, R162 ;  /* 0x000000a200a27308 */ /* 0x000ea20000002400 */
[----:B---3--:R-:W-:-:S07]  /*3880*/  FMNMX.FTZ R3, R156, R3, !PT ;  /* 0x000000039c037209 */ /* 0x008fce0007810000 */
        /* <DEDUP_REMOVED lines=11> */
[----:B---3--:R-:W-:Y:S01]  /*3940*/  FMNMX.FTZ R3, R165, R172, !PT ;  /* 0x000000aca5037209 */ /* 0x008fe20007810000 */
[----:B------:R-:W-:-:S06]  /*3950*/  FMUL.FTZ R172, R197, UR26 ;  /* 0x0000001ac5ac7c20 */ /* 0x000fcc0008410000 */
[----:B------:R-:W3:Y:S01]  /*3960*/  MUFU.TANH R167, R167 ;  /* 0x000000a700a77308 */ /* 0x000ee20000002400 */
[----:B-1----:R-:W-:-:S07]  /*3970*/  FMNMX.FTZ R3, R166, R3, !PT ;  /* 0x00000003a6037209 */ /* 0x002fce0007810000 */
[----:B------:R-:W1:Y:S01]  /*3980*/  MUFU.TANH R169, R169 ;  /* 0x000000a900a97308 */ /* 0x000e620000002400 */
[----:B--2---:R-:W-:-:S07]  /*3990*/  FMNMX.FTZ R174, R168, R3, !PT ;  /* 0x00000003a8ae7209 */ /* 0x004fce0007810000 */
[----:B------:R-:W2:Y:S01]  /*39a0*/  MUFU.TANH R170, R170 ;  /* 0x000000aa00aa7308 */ /* 0x000ea20000002400 */
[----:B---3--:R-:W-:-:S07]  /*39b0*/  FMNMX.FTZ R174, R167, R174, !PT ;  /* 0x000000aea7ae7209 */ /* 0x008fce0007810000 */
        /* <DEDUP_REMOVED lines=9> */
[----:B--2---:R-:W-:-:S07]  /*3a50*/  FMNMX.FTZ R180, R170, R3, !PT ;  /* 0x00000003aab47209 */ /* 0x004fce0007810000 */
[----:B------:R-:W2:Y:S01]  /*3a60*/  MUFU.TANH R176, R176 ;  /* 0x000000b000b07308 */ /* 0x000ea20000002400 */
[----:B---3--:R-:W-:-:S07]  /*3a70*/  FMNMX.FTZ R180, R173, R180, !PT ;  /* 0x000000b4adb47209 */ /* 0x008fce0007810000 */
[----:B------:R-:W3:Y:S01]  /*3a80*/  MUFU.TANH R172, R172 ;  /* 0x000000ac00ac7308 */ /* 0x000ee20000002400 */
[----:B-1----:R-:W-:Y:S01]  /*3a90*/  FMNMX.FTZ R3, R171, R180, !PT ;  /* 0x000000b4ab037209 */ /* 0x002fe20007810000 */
[----:B------:R-:W-:Y:S01]  /*3aa0*/  FMUL.FTZ R180, R183, UR26 ;  /* 0x0000001ab7b47c20 */ /* 0x000fe20008410000 */
[----:B------:R-:W-:-:S05]  /*3ab0*/  FMUL.FTZ R183, R190, UR26 ;  /* 0x0000001abeb77c20 */ /* 0x000fca0008410000 */
[----:B------:R-:W1:Y:S01]  /*3ac0*/  MUFU.TANH R10, R10 ;  /* 0x0000000a000a7308 */ /* 0x000e620000002400 */
[----:B--2---:R-:W-:-:S07]  /*3ad0*/  FMNMX.FTZ R3, R176, R3, !PT ;  /* 0x00000003b0037209 */ /* 0x004fce0007810000 */
[----:B------:R-:W2:Y:S01]  /*3ae0*/  MUFU.TANH R11, R11 ;  /* 0x0000000b000b7308 */ /* 0x000ea20000002400 */
[----:B---3--:R-:W-:-:S05]  /*3af0*/  FMNMX.FTZ R3, R172, R3, !PT ;  /* 0x00000003ac037209 */ /* 0x008fca0007810000 */
[----:B------:R-:W3:Y:S02]  /*3b00*/  SHFL.BFLY PT, R184, R3, 0x2, 0x1f ;  /* 0x0c401f0003b87f89 */ /* 0x000ee400000e0000 */
[----:B------:R-:W4:Y:S08]  /*3b10*/  MUFU.TANH R14, R14 ;  /* 0x0000000e000e7308 */ /* 0x000f300000002400 */
[----:B------:R-:W5:Y:S08]  /*3b20*/  MUFU.TANH R15, R15 ;  /* 0x0000000f000f7308 */ /* 0x000f700000002400 */
[----:B------:R-:W0:Y:S01]  /*3b30*/  MUFU.TANH R21, R21 ;  /* 0x0000001500157308 */ /* 0x000e220000002400 */
[----:B---3--:R-:W-:Y:S01]  /*3b40*/  FMNMX.FTZ R177, R3, R184, !PT ;  /* 0x000000b803b17209 */ /* 0x008fe20007810000 */
[----:B------:R-:W-:-:S06]  /*3b50*/  FMUL.FTZ R184, R191, UR26 ;  /* 0x0000001abfb87c20 */ /* 0x000fcc0008410000 */
[----:B------:R-:W3:Y:S01]  /*3b60*/  MUFU.TANH R23, R23 ;  /* 0x0000001700177308 */ /* 0x000ee20000002400 */
[----:B------:R-:W1:Y:S07]  /*3b70*/  SHFL.BFLY PT, R190, R177, 0x1, 0x1f ;  /* 0x0c201f00b1be7f89 */ /* 0x000e6e00000e0000 */
[----:B------:R-:W3:Y:S08]  /*3b80*/  MUFU.TANH R153, R153 ;  /* 0x0000009900997308 */ /* 0x000ef00000002400 */
[----:B------:R-:W3:Y:S08]  /*3b90*/  MUFU.TANH R155, R155 ;  /* 0x0000009b009b7308 */ /* 0x000ef00000002400 */
[----:B------:R-:W3:Y:S01]  /*3ba0*/  MUFU.TANH R157, R157 ;  /* 0x0000009d009d7308 */ /* 0x000ee20000002400 */
[----:B-1----:R-:W-:-:S05]  /*3bb0*/  FMNMX.FTZ R3, R177, R190, !PT ;  /* 0x000000beb1037209 */ /* 0x002fca0007810000 */
[C---:B------:R-:W-:Y:S01]  /*3bc0*/  FADD.FTZ R8, -R3.reuse, R8 ;  /* 0x0000000803087221 */ /* 0x040fe20000010100 */
[----:B------:R-:W-:Y:S01]  /*3bd0*/  FMUL.FTZ R215, R3, UR10 ;  /* 0x0000000a03d77c20 */ /* 0x000fe20008410000 */
[----:B------:R-:W1:Y:S02]  /*3be0*/  MUFU.TANH R158, R158 ;  /* 0x0000009e009e7308 */ /* 0x000e640000002400 */
[----:B------:R-:W-:Y:S01]  /*3bf0*/  FMUL.FTZ R177, R8, UR10 ;  /* 0x0000000a08b17c20 */ /* 0x000fe20008410000 */
[----:B------:R-:W-:Y:S01]  /*3c00*/  FMNMX.FTZ R8, R10, R7, !PT ;  /* 0x000000070a087209 */ /* 0x000fe20007810000 */
[--C-:B------:R-:W-:Y:S01]  /*3c10*/  FFMA.FTZ R192, R9, UR10, -R215.reuse ;  /* 0x0000000a09c07c23 */ /* 0x100fe200080108d7 */
[--C-:B------:R-:W-:Y:S01]  /*3c20*/  FFMA.FTZ R203, R4, UR10, -R215.reuse ;  /* 0x0000000a04cb7c23 */ /* 0x100fe200080108d7 */
[--C-:B------:R-:W-:Y:S01]  /*3c30*/  FFMA.FTZ R195, R161, UR10, -R215.reuse ;  /* 0x0000000aa1c37c23 */ /* 0x100fe200080108d7 */
[----:B--2---:R-:W-:Y:S01]  /*3c40*/  FMNMX.FTZ R9, R11, R8, !PT ;  /* 0x000000080b097209 */ /* 0x004fe20007810000 */
[----:B------:R-:W2:Y:S01]  /*3c50*/  MUFU.TANH R159, R159 ;  /* 0x0000009f009f7308 */ /* 0x000ea20000002400 */
[--C-:B------:R-:W-:Y:S01]  /*3c60*/  FFMA.FTZ R189, R152, UR10, -R215.reuse ;  /* 0x0000000a98bd7c23 */ /* 0x100fe200080108d7 */
[--C-:B------:R-:W-:Y:S01]  /*3c70*/  FFMA.FTZ R196, R154, UR10, -R215.reuse ;  /* 0x0000000a9ac47c23 */ /* 0x100fe200080108d7 */
[----:B----4-:R-:W-:Y:S01]  /*3c80*/  FMNMX.FTZ R8, R14, R9, !PT ;  /* 0x000000090e087209 */ /* 0x010fe20007810000 */
[--C-:B------:R-:W-:Y:S01]  /*3c90*/  FFMA.FTZ R154, R176, UR10, -R215.reuse ;  /* 0x0000000ab09a7c23 */ /* 0x100fe200080108d7 */
[--C-:B------:R-:W-:Y:S01]  /*3ca0*/  FFMA.FTZ R198, R12, UR10, -R215.reuse ;  /* 0x0000000a0cc67c23 */ /* 0x100fe200080108d7 */
[--C-:B------:R-:W-:Y:S01]  /*3cb0*/  FFMA.FTZ R191, R22, UR10, -R215.reuse ;  /* 0x0000000a16bf7c23 */ /* 0x100fe200080108d7 */
[----:B-----5:R-:W-:Y:S01]  /*3cc0*/  FMNMX.FTZ R8, R15, R8, !PT ;  /* 0x000000080f087209 */ /* 0x020fe20007810000 */
[----:B------:R-:W4:Y:S01]  /*3cd0*/  MUFU.TANH R174, R174 ;  /* 0x000000ae00ae7308 */ /* 0x000f220000002400 */
[--C-:B------:R-:W-:Y:S01]  /*3ce0*/  FFMA.FTZ R211, R13, UR10, -R215.reuse ;  /* 0x0000000a0dd37c23 */ /* 0x100fe200080108d7 */
[--C-:B------:R-:W-:Y:S01]  /*3cf0*/  FFMA.FTZ R22, R156, UR10, -R215.reuse ;  /* 0x0000000a9c167c23 */ /* 0x100fe200080108d7 */
[----:B0-----:R-:W-:Y:S01]  /*3d00*/  FMNMX.FTZ R8, R21, R8, !PT ;  /* 0x0000000815087209 */ /* 0x001fe20007810000 */
[--C-:B------:R-:W-:Y:S01]  /*3d10*/  FFMA.FTZ R190, R20, UR10, -R215.reuse ;  /* 0x0000000a14be7c23 */ /* 0x100fe200080108d7 */
[--C-:B------:R-:W-:Y:S01]  /*3d20*/  FFMA.FTZ R193, R160, UR10, -R215.reuse ;  /* 0x0000000aa0c17c23 */ /* 0x100fe200080108d7 */
[--C-:B------:R-:W-:Y:S01]  /*3d30*/  FFMA.FTZ R201, R164, UR10, -R215.reuse ;  /* 0x0000000aa4c97c23 */ /* 0x100fe200080108d7 */
[----:B---3--:R-:W-:Y:S01]  /*3d40*/  FMNMX.FTZ R8, R23, R8, !PT ;  /* 0x0000000817087209 */ /* 0x008fe20007810000 */
[----:B------:R-:W0:Y:S01]  /*3d50*/  MUFU.TANH R175, R175 ;  /* 0x000000af00af7308 */ /* 0x000e220000002400 */
[--C-:B------:R-:W-:Y:S01]  /*3d60*/  FFMA.FTZ R162, R162, UR10, -R215.reuse ;  /* 0x0000000aa2a27c23 */ /* 0x100fe200080108d7 */
[--C-:B------:R-:W-:Y:S01]  /*3d70*/  FFMA.FTZ R20, R163, UR10, -R215.reuse ;  /* 0x0000000aa3147c23 */ /* 0x100fe200080108d7 */
[----:B------:R-:W-:Y:S01]  /*3d80*/  FMNMX.FTZ R8, R153, R8, !PT ;  /* 0x0000000899087209 */ /* 0x000fe20007810000 */
[--C-:B------:R-:W-:Y:S01]  /*3d90*/  FFMA.FTZ R199, R170, UR10, -R215.reuse ;  /* 0x0000000aaac77c23 */ /* 0x100fe200080108d7 */
[--C-:B------:R-:W-:Y:S01]  /*3da0*/  FFMA.FTZ R13, R165, UR10, -R215.reuse ;  /* 0x0000000aa50d7c23 */ /* 0x100fe200080108d7 */
[--C-:B------:R-:W-:Y:S01]  /*3db0*/  FFMA.FTZ R172, R172, UR10, -R215.reuse ;  /* 0x0000000aacac7c23 */ /* 0x100fe200080108d7 */
[----:B------:R-:W-:Y:S01]  /*3dc0*/  FMNMX.FTZ R8, R155, R8, !PT ;  /* 0x000000089b087209 */ /* 0x000fe20007810000 */
[----:B------:R-:W3:Y:S01]  /*3dd0*/  MUFU.TANH R178, R178 ;  /* 0x000000b200b27308 */ /* 0x000ee20000002400 */
[--C-:B------:R-:W-:Y:S01]  /*3de0*/  FFMA.FTZ R197, R167, UR10, -R215.reuse ;  /* 0x0000000aa7c57c23 */ /* 0x100fe200080108d7 */
[--C-:B------:R-:W-:Y:S01]  /*3df0*/  FFMA.FTZ R166, R166, UR10, -R215.reuse ;  /* 0x0000000aa6a67c23 */ /* 0x100fe200080108d7 */
[----:B------:R-:W-:Y:S01]  /*3e00*/  FMNMX.FTZ R9, R157, R8, !PT ;  /* 0x000000089d097209 */ /* 0x000fe20007810000 */
[--C-:B------:R-:W-:Y:S01]  /*3e10*/  FFMA.FTZ R168, R168, UR10, -R215.reuse ;  /* 0x0000000aa8a87c23 */ /* 0x100fe200080108d7 */
[--C-:B------:R-:W-:Y:S01]  /*3e20*/  FFMA.FTZ R12, R169, UR10, -R215.reuse ;  /* 0x0000000aa90c7c23 */ /* 0x100fe200080108d7 */
[----:B------:R-:W-:Y:S01]  /*3e30*/  FFMA.FTZ R194, R171, UR10, -R215 ;  /* 0x0000000aabc27c23 */ /* 0x000fe200080108d7 */
[----:B-1----:R-:W-:Y:S01]  /*3e40*/  FMNMX.FTZ R4, R158, R9, !PT ;  /* 0x000000099e047209 */ /* 0x002fe20007810000 */
[----:B------:R-:W1:Y:S03]  /*3e50*/  MUFU.TANH R179, R179 ;  /* 0x000000b300b37308 */ /* 0x000e660000002400 */
[----:B--2---:R-:W-:-:S04]  /*3e60*/  FMNMX.FTZ R9, R159, R4, !PT ;  /* 0x000000049f097209 */ /* 0x004fc80007810000 */
[----:B----4-:R-:W-:Y:S01]  /*3e70*/  FMNMX.FTZ R4, R174, R9, !PT ;  /* 0x00000009ae047209 */ /* 0x010fe20007810000 */
[----:B------:R-:W2:Y:S03]  /*3e80*/  MUFU.TANH R180, R180 ;  /* 0x000000b400b47308 */ /* 0x000ea60000002400 */
[----:B0-----:R-:W-:-:S04]  /*3e90*/  FMNMX.FTZ R9, R175, R4, !PT ;  /* 0x00000004af097209 */ /* 0x001fc80007810000 */
[----:B---3--:R-:W-:Y:S01]  /*3ea0*/  FMNMX.FTZ R4, R178, R9, !PT ;  /* 0x00000009b2047209 */ /* 0x008fe20007810000 */
[----:B------:R-:W0:Y:S03]  /*3eb0*/  MUFU.TANH R181, R181 ;  /* 0x000000b500b57308 */ /* 0x000e260000002400 */
[----:B-1----:R-:W-:-:S05]  /*3ec0*/  FMNMX.FTZ R9, R179, R4, !PT ;  /* 0x00000004b3097209 */ /* 0x002fca0007810000 */
[----:B------:R-:W1:Y:S01]  /*3ed0*/  MUFU.TANH R182, R182 ;  /* 0x000000b600b67308 */ /* 0x000e620000002400 */
[----:B--2---:R-:W-:-:S07]  /*3ee0*/  FMNMX.FTZ R4, R180, R9, !PT ;  /* 0x00000009b4047209 */ /* 0x004fce0007810000 */
[----:B------:R-:W2:Y:S01]  /*3ef0*/  MUFU.TANH R183, R183 ;  /* 0x000000b700b77308 */ /* 0x000ea20000002400 */
[----:B0-----:R-:W-:-:S07]  /*3f00*/  FMNMX.FTZ R9, R181, R4, !PT ;  /* 0x00000004b5097209 */ /* 0x001fce0007810000 */
[----:B------:R-:W0:Y:S01]  /*3f10*/  MUFU.TANH R184, R184 ;  /* 0x000000b800b87308 */ /* 0x000e220000002400 */
[----:B-1----:R-:W-:-:S07]  /*3f20*/  FMNMX.FTZ R4, R182, R9, !PT ;  /* 0x00000009b6047209 */ /* 0x002fce0007810000 */
        /* <DEDUP_REMOVED lines=8> */
[----:B------:R-:W2:Y:S01]  /*3fb0*/  MUFU.EX2 R177, R177 ;  /* 0x000000b100b17308 */ /* 0x000ea20000000800 */
[----:B0-----:R-:W-:-:S07]  /*3fc0*/  FMNMX.FTZ R9, R187, R4, !PT ;  /* 0x00000004bb097209 */ /* 0x001fce0007810000 */
[----:B------:R-:W0:Y:S01]  /*3fd0*/  MUFU.EX2 R192, R192 ;  /* 0x000000c000c07308 */ /* 0x000e220000000800 */
[----:B-1----:R-:W-:-:S05]  /*3fe0*/  FMNMX.FTZ R9, R188, R9, !PT ;  /* 0x00000009bc097209 */ /* 0x002fca0007810000 */
[----:B------:R-:W1:Y:S02]  /*3ff0*/  SHFL.BFLY PT, R4, R9, 0x2, 0x1f ;  /* 0x0c401f0009047f89 */ /* 0x000e6400000e0000 */
[----:B------:R-:W3:Y:S01]  /*4000*/  MUFU.EX2 R203, R203 ;  /* 0x000000cb00cb7308 */ /* 0x000ee20000000800 */
[-C--:B--2---:R-:W-:Y:S01]  /*4010*/  FMUL.FTZ R24, R24, R177.reuse ;  /* 0x000000b118187220 */ /* 0x084fe20000410000 */
[-C--:B------:R-:W-:Y:S01]  /*4020*/  FMUL.FTZ R25, R25, R177.reuse ;  /* 0x000000b119197220 */ /* 0x080fe20000410000 */
[-C--:B------:R-:W-:Y:S01]  /*4030*/  FMUL.FTZ R28, R28, R177.reuse ;  /* 0x000000b11c1c7220 */ /* 0x080fe20000410000 */
[-C--:B------:R-:W-:Y:S01]  /*4040*/  FMUL.FTZ R29, R29, R177.reuse ;  /* 0x000000b11d1d7220 */ /* 0x080fe20000410000 */
[-C--:B------:R-:W-:Y:S01]  /*4050*/  FMUL.FTZ R32, R32, R177.reuse ;  /* 0x000000b120207220 */ /* 0x080fe20000410000 */
[-C--:B------:R-:W-:Y:S01]  /*4060*/  FMUL.FTZ R33, R33, R177.reuse ;  /* 0x000000b121217220 */ /* 0x080fe20000410000 */
[-C--:B------:R-:W-:Y:S01]  /*4070*/  FMUL.FTZ R36, R36, R177.reuse ;  /* 0x000000b124247220 */ /* 0x080fe20000410000 */
[----:B------:R-:W2:Y:S01]  /*4080*/  MUFU.EX2 R198, R198 ;  /* 0x000000c600c67308 */ /* 0x000ea20000000800 */
[----:B0-----:R-:W-:Y:S01]  /*4090*/  FFMA.FTZ R6, R177, R6, R192 ;  /* 0x00000006b1067223 */ /* 0x001fe200000100c0 */
[-C--:B------:R-:W-:Y:S01]  /*40a0*/  FMUL.FTZ R37, R37, R177.reuse ;  /* 0x000000b125257220 */ /* 0x080fe20000410000 */
[-C--:B------:R-:W-:Y:S01]  /*40b0*/  FMUL.FTZ R40, R40, R177.reuse ;  /* 0x000000b128287220 */ /* 0x080fe20000410000 */
[-C--:B------:R-:W-:Y:S01]  /*40c0*/  FMUL.FTZ R41, R41, R177.reuse ;  /* 0x000000b129297220 */ /* 0x080fe20000410000 */
[-C--:B------:R-:W-:Y:S01]  /*40d0*/  FMUL.FTZ R44, R44, R177.reuse ;  /* 0x000000b12c2c7220 */ /* 0x080fe20000410000 */
[-C--:B------:R-:W-:Y:S01]  /*40e0*/  FMUL.FTZ R45, R45, R177.reuse ;  /* 0x000000b12d2d7220 */ /* 0x080fe20000410000 */
[-C--:B------:R-:W-:Y:S01]  /*40f0*/  FMUL.FTZ R48, R48, R177.reuse ;  /* 0x000000b130307220 */ /* 0x080fe20000410000 */
[----:B------:R-:W0:Y:S01]  /*4100*/  MUFU.EX2 R211, R211 ;  /* 0x000000d300d37308 */ /* 0x000e220000000800 */
[-C--:B------:R-:W-:Y:S01]  /*4110*/  FMUL.FTZ R49, R49, R177.reuse ;  /* 0x000000b131317220 */ /* 0x080fe20000410000 */
[-C--:B------:R-:W-:Y:S01]  /*4120*/  FMUL.FTZ R52, R52, R177.reuse ;  /* 0x000000b134347220 */ /* 0x080fe20000410000 */
[-C--:B------:R-:W-:Y:S01]  /*4130*/  FMUL.FTZ R53, R53, R177.reuse ;  /* 0x000000b135357220 */ /* 0x080fe20000410000 */
[-C--:B------:R-:W-:Y:S01]  /*4140*/  FMUL.FTZ R56, R56, R177.reuse ;  /* 0x000000b138387220 */ /* 0x080fe20000410000 */
[-C--:B------:R-:W-:Y:S01]  /*4150*/  FMUL.FTZ R57, R57, R177.reuse ;  /* 0x000000b139397220 */ /* 0x080fe20000410000 */
[----:B-1----:R-:W-:Y:S01]  /*4160*/  FMNMX.FTZ R8, R9, R4, !PT ;  /* 0x0000000409087209 */ /* 0x002fe20007810000 */
[----:B------:R-:W-:Y:S01]  /*4170*/  FFMA.FTZ R9, R173, UR10, -R215 ;  /* 0x0000000aad097c23 */ /* 0x000fe200080108d7 */
[----:B------:R-:W-:Y:S01]  /*4180*/  MUFU.EX2 R190, R190 ;  /* 0x000000be00be7308 */ /* 0x000fe20000000800 */
[-C--:B------:R-:W-:Y:S01]  /*4190*/  FMUL.FTZ R60, R60, R177.reuse ;  /* 0x000000b13c3c7220 */ /* 0x080fe20000410000 */
[-C--:B------:R-:W-:Y:S01]  /*41a0*/  FMUL.FTZ R61, R61, R177.reuse ;  /* 0x000000b13d3d7220 */ /* 0x080fe20000410000 */
[----:B------:R-:W1:Y:S01]  /*41b0*/  SHFL.BFLY PT, R161, R8, 0x1, 0x1f ;  /* 0x0c201f0008a17f89 */ /* 0x000e6200000e0000 */
[-C--:B------:R-:W-:Y:S01]  /*41c0*/  FMUL.FTZ R64, R64, R177.reuse ;  /* 0x000000b140407220 */ /* 0x080fe20000410000 */
[-C--:B------:R-:W-:Y:S01]  /*41d0*/  FMUL.FTZ R65, R65, R177.reuse ;  /* 0x000000b141417220 */ /* 0x080fe20000410000 */
[-C--:B------:R-:W-:Y:S01]  /*41e0*/  FMUL.FTZ R68, R68, R177.reuse ;  /* 0x000000b144447220 */ /* 0x080fe20000410000 */
[-C--:B------:R-:W-:Y:S01]  /*41f0*/  FMUL.FTZ R69, R69, R177.reuse ;  /* 0x000000b145457220 */ /* 0x080fe20000410000 */
[----:B------:R-:W-:Y:S01]  /*4200*/  MUFU.EX2 R191, R191 ;  /* 0x000000bf00bf7308 */ /* 0x000fe20000000800 */
[-C--:B------:R-:W-:Y:S01]  /*4210*/  FMUL.FTZ R72, R72, R177.reuse ;  /* 0x000000b148487220 */ /* 0x080fe20000410000 */
[-C--:B------:R-:W-:Y:S01]  /*4220*/  FMUL.FTZ R73, R73, R177.reuse ;  /* 0x000000b149497220 */ /* 0x080fe20000410000 */
[-C--:B------:R-:W-:Y:S01]  /*4230*/  FMUL.FTZ R76, R76, R177.reuse ;  /* 0x000000b14c4c7220 */ /* 0x080fe20000410000 */
        /* <DEDUP_REMOVED lines=14> */
[----:B------:R-:W-:Y:S01]  /*4320*/  FMUL.FTZ R101, R101, R177 ;  /* 0x000000b165657220 */ /* 0x000fe20000410000 */
[----:B-1----:R-:W-:Y:S01]  /*4330*/  FMNMX.FTZ R4, R8, R161, !PT ;  /* 0x000000a108047209 */ /* 0x002fe20007810000 */
[-C--:B------:R-:W-:Y:S01]  /*4340*/  FMUL.FTZ R104, R104, R177.reuse ;  /* 0x000000b168687220 */ /* 0x080fe20000410000 */
[-C--:B------:R-:W-:Y:S01]  /*4350*/  FMUL.FTZ R105, R105, R177.reuse ;  /* 0x000000b169697220 */ /* 0x080fe20000410000 */
[-C--:B------:R-:W-:Y:S01]  /*4360*/  FMUL.FTZ R108, R108, R177.reuse ;  /* 0x000000b16c6c7220 */ /* 0x080fe20000410000 */
[-C--:B------:R-:W-:Y:S01]  /*4370*/  FMUL.FTZ R109, R109, R177.reuse ;  /* 0x000000b16d6d7220 */ /* 0x080fe20000410000 */
[----:B------:R-:W-:Y:S01]  /*4380*/  FADD.FTZ R152, -R4, R7 ;  /* 0x0000000704987221 */ /* 0x000fe20000010100 */
[----:B------:R-:W-:Y:S01]  /*4390*/  MUFU.EX2 R8, R154 ;  /* 0x0000009a00087308 */ /* 0x000fe20000000800 */
[-C--:B------:R-:W-:Y:S01]  /*43a0*/  FMUL.FTZ R112, R112, R177.reuse ;  /* 0x000000b170707220 */ /* 0x080fe20000410000 */
[-C--:B------:R-:W-:Y:S01]  /*43b0*/  FMUL.FTZ R113, R113, R177.reuse ;  /* 0x000000b171717220 */ /* 0x080fe20000410000 */
[----:B------:R-:W-:Y:S01]  /*43c0*/  FMUL.FTZ R176, R152, UR10 ;  /* 0x0000000a98b07c20 */ /* 0x000fe20008410000 */
[----:B------:R-:W-:Y:S01]  /*43d0*/  FMUL.FTZ R152, R4, UR10 ;  /* 0x0000000a04987c20 */ /* 0x000fe20008410000 */
[-C--:B------:R-:W-:Y:S01]  /*43e0*/  FMUL.FTZ R116, R116, R177.reuse ;  /* 0x000000b174747220 */ /* 0x080fe20000410000 */
[-C--:B------:R-:W-:Y:S01]  /*43f0*/  FMUL.FTZ R117, R117, R177.reuse ;  /* 0x000000b175757220 */ /* 0x080fe20000410000 */
[----:B------:R-:W-:Y:S01]  /*4400*/  FMUL.FTZ R120, R120, R177 ;  /* 0x000000b178787220 */ /* 0x000fe20000410000 */
[--C-:B------:R-:W-:Y:S01]  /*4410*/  FFMA.FTZ R161, R10, UR10, -R152.reuse ;  /* 0x0000000a0aa17c23 */ /* 0x100fe20008010898 */
[--C-:B------:R-:W-:Y:S01]  /*4420*/  FFMA.FTZ R10, R11, UR10, -R152.reuse ;  /* 0x0000000a0b0a7c23 */ /* 0x100fe20008010898 */
[----:B------:R-:W-:Y:S01]  /*4430*/  MUFU.EX2 R176, R176 ;  /* 0x000000b000b07308 */ /* 0x000fe20000000800 */
[--C-:B------:R-:W-:Y:S01]  /*4440*/  FFMA.FTZ R11, R14, UR10, -R152.reuse ;  /* 0x0000000a0e0b7c23 */ /* 0x100fe20008010898 */
[--C-:B------:R-:W-:Y:S01]  /*4450*/  FFMA.FTZ R156, R15, UR10, -R152.reuse ;  /* 0x0000000a0f9c7c23 */ /* 0x100fe20008010898 */
[--C-:B------:R-:W-:Y:S01]  /*4460*/  FFMA.FTZ R14, R21, UR10, -R152.reuse ;  /* 0x0000000a150e7c23 */ /* 0x100fe20008010898 */
[--C-:B------:R-:W-:Y:S01]  /*4470*/  FFMA.FTZ R15, R23, UR10, -R152.reuse ;  /* 0x0000000a170f7c23 */ /* 0x100fe20008010898 */
[----:B------:R-:W-:Y:S01]  /*4480*/  FFMA.FTZ R21, R153, UR10, -R152 ;  /* 0x0000000a99157c23 */ /* 0x000fe20008010898 */
[----:B---3--:R-:W-:Y:S01]  /*4490*/  FADD.FTZ R153, R203, R6 ;  /* 0x00000006cb997221 */ /* 0x008fe20000010000 */
[--C-:B------:R-:W-:Y:S01]  /*44a0*/  FFMA.FTZ R160, R155, UR10, -R152.reuse ;  /* 0x0000000a9ba07c23 */ /* 0x100fe20008010898 */
[----:B------:R-:W1:Y:S01]  /*44b0*/  MUFU.EX2 R161, R161 ;  /* 0x000000a100a17308 */ /* 0x000e620000000800 */
[--C-:B------:R-:W-:Y:S01]  /*44c0*/  FFMA.FTZ R164, R158, UR10, -R152.reuse ;  /* 0x0000000a9ea47c23 */ /* 0x100fe20008010898 */
[----:B--2---:R-:W-:Y:S01]  /*44d0*/  FADD.FTZ R158, R198, R153 ;  /* 0x00000099c69e7221 */ /* 0x004fe20000010000 */
[--C-:B------:R-:W-:Y:S01]  /*44e0*/  FFMA.FTZ R23, R157, UR10, -R152.reuse ;  /* 0x0000000a9d177c23 */ /* 0x100fe20008010898 */
[--C-:B------:R-:W-:Y:S01]  /*44f0*/  FFMA.FTZ R163, R159, UR10, -R152.reuse ;  /* 0x0000000a9fa37c23 */ /* 0x100fe20008010898 */
[----:B------:R-:W-:Y:S01]  /*4500*/  FFMA.FTZ R170, R174, UR10, -R152 ;  /* 0x0000000aaeaa7c23 */ /* 0x000fe20008010898 */
[----:B0-----:R-:W-:Y:S01]  /*4510*/  FADD.FTZ R153, R211, R158 ;  /* 0x0000009ed3997221 */ /* 0x001fe20000010000 */
[--C-:B------:R-:W-:Y:S01]  /*4520*/  FFMA.FTZ R165, R175, UR10, -R152.reuse ;  /* 0x0000000aafa57c23 */ /* 0x100fe20008010898 */
[----:B------:R-:W0:Y:S01]  /*4530*/  MUFU.EX2 R10, R10 ;  /* 0x0000000a000a7308 */ /* 0x000e220000000800 */
[--C-:B------:R-:W-:Y:S01]  /*4540*/  FFMA.FTZ R167, R179, UR10, -R152.reuse ;  /* 0x0000000ab3a77c23 */ /* 0x100fe20008010898 */
[--C-:B------:R-:W-:Y:S01]  /*4550*/  FFMA.FTZ R6, R180, UR10, -R152.reuse ;  /* 0x0000000ab4067c23 */ /* 0x100fe20008010898 */
[--C-:B------:R-:W-:Y:S01]  /*4560*/  FFMA.FTZ R169, R181, UR10, -R152.reuse ;  /* 0x0000000ab5a97c23 */ /* 0x100fe20008010898 */
[--C-:B------:R-:W-:Y:S01]  /*4570*/  FFMA.FTZ R174, R182, UR10, -R152.reuse ;  /* 0x0000000ab6ae7c23 */ /* 0x100fe20008010898 */
[--C-:B------:R-:W-:Y:S01]  /*4580*/  FFMA.FTZ R171, R183, UR10, -R152.reuse ;  /* 0x0000000ab7ab7c23 */ /* 0x100fe20008010898 */
[--C-:B------:R-:W-:Y:S01]  /*4590*/  FFMA.FTZ R184, R184, UR10, -R152.reuse ;  /* 0x0000000ab8b87c23 */ /* 0x100fe20008010898 */
[--C-:B------:R-:W-:Y:S01]  /*45a0*/  FFMA.FTZ R185, R185, UR10, -R152.reuse ;  /* 0x0000000ab9b97c23 */ /* 0x100fe20008010898 */
[----:B------:R-:W2:Y:S01]  /*45b0*/  MUFU.EX2 R11, R11 ;  /* 0x0000000b000b7308 */ /* 0x000ea20000000800 */
[----:B-1----:R-:W-:Y:S01]  /*45c0*/  FFMA.FTZ R5, R176, R5, R161 ;  /* 0x00000005b0057223 */ /* 0x002fe200000100a1 */
[--C-:B------:R-:W-:Y:S01]  /*45d0*/  FFMA.FTZ R186, R186, UR10, -R152.reuse ;  /* 0x0000000ababa7c23 */ /* 0x100fe20008010898 */
[--C-:B------:R-:W-:Y:S01]  /*45e0*/  FFMA.FTZ R187, R187, UR10, -R152.reuse ;  /* 0x0000000abbbb7c23 */ /* 0x100fe20008010898 */
[----:B------:R-:W-:Y:S01]  /*45f0*/  FFMA.FTZ R188, R188, UR10, -R152 ;  /* 0x0000000abcbc7c23 */ /* 0x000fe20008010898 */
[-C--:B------:R-:W-:Y:S01]  /*4600*/  FMUL.FTZ R121, R121, R177.reuse ;  /* 0x000000b179797220 */ /* 0x080fe20000410000 */
[-C--:B------:R-:W-:Y:S01]  /*4610*/  FMUL.FTZ R124, R124, R177.reuse ;  /* 0x000000b17c7c7220 */ /* 0x080fe20000410000 */
[-C--:B------:R-:W-:Y:S01]  /*4620*/  FMUL.FTZ R125, R125, R177.reuse ;  /* 0x000000b17d7d7220 */ /* 0x080fe20000410000 */
[----:B------:R-:W1:Y:S01]  /*4630*/  MUFU.EX2 R156, R156 ;  /* 0x0000009c009c7308 */ /* 0x000e620000000800 */
[----:B0-----:R-:W-:Y:S01]  /*4640*/  FADD.FTZ R154, R10, R5 ;  /* 0x000000050a9a7221 */ /* 0x001fe20000010000 */
[-C--:B------:R-:W-:Y:S01]  /*4650*/  FMUL.FTZ R128, R128, R177.reuse ;  /* 0x000000b180807220 */ /* 0x080fe20000410000 */
[-C--:B------:R-:W-:Y:S01]  /*4660*/  FMUL.FTZ R129, R129, R177.reuse ;  /* 0x000000b181817220 */ /* 0x080fe20000410000 */
[-C--:B------:R-:W-:Y:S01]  /*4670*/  FMUL.FTZ R132, R132, R177.reuse ;  /* 0x000000b184847220 */ /* 0x080fe20000410000 */
[-C--:B------:R-:W-:Y:S01]  /*4680*/  FMUL.FTZ R133, R133, R177.reuse ;  /* 0x000000b185857220 */ /* 0x080fe20000410000 */
[-C--:B------:R-:W-:Y:S01]  /*4690*/  FMUL.FTZ R136, R136, R177.reuse ;  /* 0x000000b188887220 */ /* 0x080fe20000410000 */
[-C--:B------:R-:W-:Y:S01]  /*46a0*/  FMUL.FTZ R137, R137, R177.reuse ;  /* 0x000000b189897220 */ /* 0x080fe20000410000 */
[----:B------:R-:W0:Y:S01]  /*46b0*/  MUFU.EX2 R14, R14 ;  /* 0x0000000e000e7308 */ /* 0x000e220000000800 */
[----:B--2---:R-:W-:Y:S01]  /*46c0*/  FADD.FTZ R5, R11, R154 ;  /* 0x0000009a0b057221 */ /* 0x004fe20000010000 */
[----:B------:R-:W-:Y:S01]  /*46d0*/  FADD.FTZ R154, R190, R153 ;  /* 0x00000099be9a7221 */ /* 0x000fe20000010000 */
[-C--:B------:R-:W-:Y:S01]  /*46e0*/  FMUL.FTZ R140, R140, R177.reuse ;  /* 0x000000b18c8c7220 */ /* 0x080fe20000410000 */
[-C--:B------:R-:W-:Y:S01]  /*46f0*/  FMUL.FTZ R141, R141, R177.reuse ;  /* 0x000000b18d8d7220 */ /* 0x080fe20000410000 */
[-C--:B------:R-:W-:Y:S01]  /*4700*/  FMUL.FTZ R144, R144, R177.reuse ;  /* 0x000000b190907220 */ /* 0x080fe20000410000 */
[----:B------:R-:W-:Y:S01]  /*4710*/  FADD.FTZ R154, R191, R154 ;  /* 0x0000009abf9a7221 */ /* 0x000fe20000010000 */
[----:B------:R-:W-:Y:S01]  /*4720*/  FMUL.FTZ R145, R145, R177 ;  /* 0x000000b191917220 */ /* 0x000fe20000410000 */
[----:B------:R-:W2:Y:S01]  /*4730*/  MUFU.EX2 R15, R15 ;  /* 0x0000000f000f7308 */ /* 0x000ea20000000800 */
[C---:B-1----:R-:W-:Y:S01]  /*4740*/  FADD.FTZ R5, R156.reuse, R5 ;  /* 0x000000059c057221 */ /* 0x042fe20000010000 */
[----:B------:R-:W-:Y:S01]  /*4750*/  F2FP.F16.F32.PACK_AB R155, R156, R11 ;  /* 0x0000000b9c9b723e */ /* 0x000fe200000000ff */
[-C--:B------:R-:W-:Y:S01]  /*4760*/  FMUL.FTZ R148, R148, R177.reuse ;  /* 0x000000b194947220 */ /* 0x080fe20000410000 */
[----:B------:R-:W-:Y:S01]  /*4770*/  F2FP.F16.F32.PACK_AB R156, R191, R190 ;  /* 0x000000bebf9c723e */ /* 0x000fe200000000ff */
[----:B------:R-:W-:Y:S01]  /*4780*/  FMUL.FTZ R149, R149, R177 ;  /* 0x000000b195957220 */ /* 0x000fe20000410000 */
[-C--:B------:R-:W-:Y:S01]  /*4790*/  FMUL.FTZ R26, R26, R176.reuse ;  /* 0x000000b01a1a7220 */ /* 0x080fe20000410000 */
[-C--:B------:R-:W-:Y:S01]  /*47a0*/  FMUL.FTZ R27, R27, R176.reuse ;  /* 0x000000b01b1b7220 */ /* 0x080fe20000410000 */
[----:B------:R-:W1:Y:S01]  /*47b0*/  MUFU.EX2 R21, R21 ;  /* 0x0000001500157308 */ /* 0x000e620000000800 */
[----:B0-----:R-:W-:Y:S01]  /*47c0*/  FADD.FTZ R158, R14, R5 ;  /* 0x000000050e9e7221 */ /* 0x001fe20000010000 */
[----:B------:R-:W-:Y:S01]  /*47d0*/  FADD.FTZ R5, R189, R154 ;  /* 0x0000009abd057221 */ /* 0x000fe20000010000 */
[-C--:B------:R-:W-:Y:S01]  /*47e0*/  FMUL.FTZ R30, R30, R176.reuse ;  /* 0x000000b01e1e7220 */ /* 0x080fe20000410000 */
[-C--:B------:R-:W-:Y:S01]  /*47f0*/  FMUL.FTZ R31, R31, R176.reuse ;  /* 0x000000b01f1f7220 */ /* 0x080fe20000410000 */
[-C--:B------:R-:W-:Y:S01]  /*4800*/  FMUL.FTZ R34, R34, R176.reuse ;  /* 0x000000b022227220 */ /* 0x080fe20000410000 */
[----:B------:R-:W-:Y:S01]  /*4810*/  FADD.FTZ R5, R196, R5 ;  /* 0x00000005c4057221 */ /* 0x000fe20000010000 */
[----:B------:R-:W-:Y:S01]  /*4820*/  FMUL.FTZ R35, R35, R176 ;  /* 0x000000b023237220 */ /* 0x000fe20000410000 */
[----:B------:R-:W0:Y:S01]  /*4830*/  MUFU.EX2 R160, R160 ;  /* 0x000000a000a07308 */ /* 0x000e220000000800 */
[C---:B--2---:R-:W-:Y:S01]  /*4840*/  FADD.FTZ R158, R15.reuse, R158 ;  /* 0x0000009e0f9e7221 */ /* 0x044fe20000010000 */
[----:B------:R-:W-:Y:S01]  /*4850*/  F2FP.F16.F32.PACK_AB R157, R15, R14 ;  /* 0x0000000e0f9d723e */ /* 0x000fe200000000ff */
[-C--:B------:R-:W-:Y:S01]  /*4860*/  FMUL.FTZ R38, R38, R176.reuse ;  /* 0x000000b026267220 */ /* 0x080fe20000410000 */
[-C--:B------:R-:W-:Y:S01]  /*4870*/  FMUL.FTZ R39, R39, R176.reuse ;  /* 0x000000b027277220 */ /* 0x080fe20000410000 */
[-C--:B------:R-:W-:Y:S01]  /*4880*/  FMUL.FTZ R42, R42, R176.reuse ;  /* 0x000000b02a2a7220 */ /* 0x080fe20000410000 */
[-C--:B------:R-:W-:Y:S01]  /*4890*/  FMUL.FTZ R43, R43, R176.reuse ;  /* 0x000000b02b2b7220 */ /* 0x080fe20000410000 */
[-C--:B------:R-:W-:Y:S01]  /*48a0*/  FMUL.FTZ R46, R46, R176.reuse ;  /* 0x000000b02e2e7220 */ /* 0x080fe20000410000 */
[----:B------:R-:W2:Y:S01]  /*48b0*/  MUFU.EX2 R22, R22 ;  /* 0x0000001600167308 */ /* 0x000ea20000000800 */
[----:B-1----:R-:W-:Y:S01]  /*48c0*/  FADD.FTZ R153, R21, R158 ;  /* 0x0000009e15997221 */ /* 0x002fe20000010000 */
[-C--:B------:R-:W-:Y:S01]  /*48d0*/  FMUL.FTZ R47, R47, R176.reuse ;  /* 0x000000b02f2f7220 */ /* 0x080fe20000410000 */
[-C--:B------:R-:W-:Y:S01]  /*48e0*/  FMUL.FTZ R50, R50, R176.reuse ;  /* 0x000000b032327220 */ /* 0x080fe20000410000 */
[-C--:B------:R-:W-:Y:S01]  /*48f0*/  FMUL.FTZ R51, R51, R176.reuse ;  /* 0x000000b033337220 */ /* 0x080fe20000410000 */
[-C--:B------:R-:W-:Y:S01]  /*4900*/  FMUL.FTZ R54, R54, R176.reuse ;  /* 0x000000b036367220 */ /* 0x080fe20000410000 */
[-C--:B------:R-:W-:Y:S01]  /*4910*/  FMUL.FTZ R55, R55, R176.reuse ;  /* 0x000000b037377220 */ /* 0x080fe20000410000 */
[-C--:B------:R-:W-:Y:S01]  /*4920*/  FMUL.FTZ R58, R58, R176.reuse ;  /* 0x000000b03a3a7220 */ /* 0x080fe20000410000 */
[----:B------:R-:W1:Y:S01]  /*4930*/  MUFU.EX2 R23, R23 ;  /* 0x0000001700177308 */ /* 0x000e620000000800 */
[C---:B0-----:R-:W-:Y:S01]  /*4940*/  FADD.FTZ R154, R160.reuse, R153 ;  /* 0x00000099a09a7221 */ /* 0x041fe20000010000 */
[----:B------:R-:W-:Y:S01]  /*4950*/  F2FP.F16.F32.PACK_AB R159, R160, R21 ;  /* 0x00000015a09f723e */ /* 0x000fe200000000ff */
[-C--:B------:R-:W-:Y:S01]  /*4960*/  FMUL.FTZ R59, R59, R176.reuse ;  /* 0x000000b03b3b7220 */ /* 0x080fe20000410000 */
[-C--:B------:R-:W-:Y:S01]  /*4970*/  FMUL.FTZ R62, R62, R176.reuse ;  /* 0x000000b03e3e7220 */ /* 0x080fe20000410000 */
[-C--:B------:R-:W-:Y:S01]  /*4980*/  FMUL.FTZ R63, R63, R176.reuse ;  /* 0x000000b03f3f7220 */ /* 0x080fe20000410000 */
[-C--:B------:R-:W-:Y:S01]  /*4990*/  FMUL.FTZ R66, R66, R176.reuse ;  /* 0x000000b042427220 */ /* 0x080fe20000410000 */
[-C--:B------:R-:W-:Y:S01]  /*49a0*/  FMUL.FTZ R67, R67, R176.reuse ;  /* 0x000000b043437220 */ /* 0x080fe20000410000 */
[----:B------:R-:W0:Y:S01]  /*49b0*/  MUFU.EX2 R193, R193 ;  /* 0x000000c100c17308 */ /* 0x000e220000000800 */
[----:B--2---:R-:W-:Y:S01]  /*49c0*/  FADD.FTZ R158, R22, R5 ;  /* 0x00000005169e7221 */ /* 0x004fe20000010000 */
[-C--:B------:R-:W-:Y:S01]  /*49d0*/  FMUL.FTZ R70, R70, R176.reuse ;  /* 0x000000b046467220 */ /* 0x080fe20000410000 */
[-C--:B------:R-:W-:Y:S01]  /*49e0*/  FMUL.FTZ R71, R71, R176.reuse ;  /* 0x000000b047477220 */ /* 0x080fe20000410000 */
[-C--:B------:R-:W-:Y:S01]  /*49f0*/  FMUL.FTZ R74, R74, R176.reuse ;  /* 0x000000b04a4a7220 */ /* 0x080fe20000410000 */
[-C--:B------:R-:W-:Y:S01]  /*4a00*/  FMUL.FTZ R75, R75, R176.reuse ;  /* 0x000000b04b4b7220 */ /* 0x080fe20000410000 */
[-C--:B------:R-:W-:Y:S01]  /*4a10*/  FMUL.FTZ R78, R78, R176.reuse ;  /* 0x000000b04e4e7220 */ /* 0x080fe20000410000 */
[----:B------:R-:W-:Y:S01]  /*4a20*/  FMUL.FTZ R79, R79, R176 ;  /* 0x000000b04f4f7220 */ /* 0x000fe20000410000 */
[----:B------:R-:W2:Y:S01]  /*4a30*/  MUFU.EX2 R164, R164 ;  /* 0x000000a400a47308 */ /* 0x000ea20000000800 */
[----:B-1----:R-:W-:Y:S01]  /*4a40*/  FADD.FTZ R5, R23, R154 ;  /* 0x0000009a17057221 */ /* 0x002fe20000010000 */
[----:B------:R-:W-:Y:S01]  /*4a50*/  F2FP.F16.F32.PACK_AB R154, R211, R198 ;  /* 0x000000c6d39a723e */ /* 0x000fe200000000ff */
[-C--:B------:R-:W-:Y:S01]  /*4a60*/  FMUL.FTZ R82, R82, R176.reuse ;  /* 0x000000b052527220 */ /* 0x080fe20000410000 */
[-C--:B------:R-:W-:Y:S01]  /*4a70*/  FMUL.FTZ R83, R83, R176.reuse ;  /* 0x000000b053537220 */ /* 0x080fe20000410000 */
[-C--:B------:R-:W-:Y:S01]  /*4a80*/  FMUL.FTZ R86, R86, R176.reuse ;  /* 0x000000b056567220 */ /* 0x080fe20000410000 */
[-C--:B------:R-:W-:Y:S01]  /*4a90*/  FMUL.FTZ R87, R87, R176.reuse ;  /* 0x000000b057577220 */ /* 0x080fe20000410000 */
[----:B------:R-:W-:Y:S01]  /*4aa0*/  FMUL.FTZ R90, R90, R176 ;  /* 0x000000b05a5a7220 */ /* 0x000fe20000410000 */
[----:B------:R-:W-:Y:S01]  /*4ab0*/  MUFU.EX2 R162, R162 ;  /* 0x000000a200a27308 */ /* 0x000fe20000000800 */
        /* <DEDUP_REMOVED lines=31> */
[----:B------:R0:W-:Y:S01]  /*4cb0*/  MUFU.EX2 R7, R172 ;  /* 0x000000ac00077308 */ /* 0x0001e20000000800 */
[-C--:B------:R-:W-:Y:S01]  /*4cc0*/  FMUL.FTZ R139, R139, R176.reuse ;  /* 0x000000b08b8b7220 */ /* 0x080fe20000410000 */
[-C--:B------:R-:W-:Y:S01]  /*4cd0*/  FMUL.FTZ R142, R142, R176.reuse ;  /* 0x000000b08e8e7220 */ /* 0x080fe20000410000 */
[-C--:B------:R-:W-:Y:S01]  /*4ce0*/  FMUL.FTZ R143, R143, R176.reuse ;  /* 0x000000b08f8f7220 */ /* 0x080fe20000410000 */
[-C--:B------:R-:W-:Y:S01]  /*4cf0*/  FMUL.FTZ R146, R146, R176.reuse ;  /* 0x000000b092927220 */ /* 0x080fe20000410000 */
[-C--:B------:R-:W-:Y:S01]  /*4d00*/  FMUL.FTZ R147, R147, R176.reuse ;  /* 0x000000b093937220 */ /* 0x080fe20000410000 */
[-C--:B------:R-:W-:Y:S01]  /*4d10*/  FMUL.FTZ R150, R150, R176.reuse ;  /* 0x000000b096967220 */ /* 0x080fe20000410000 */
[----:B------:R-:W-:Y:S01]  /*4d20*/  FMUL.FTZ R151, R151, R176 ;  /* 0x000000b097977220 */ /* 0x000fe20000410000 */
[----:B------:R-:W2:Y:S01]  /*4d30*/  MUFU.EX2 R20, R20 ;  /* 0x0000001400147308 */ /* 0x000ea20000000800 */
[----:B0-----:R-:W-:Y:S01]  /*4d40*/  FFMA.FTZ R172, R178, UR10, -R152 ;  /* 0x0000000ab2ac7c23 */ /* 0x001fe20008010898 */
[----:B------:R-:W-:Y:S01]  /*4d50*/  FADD.FTZ R178, R162, R153 ;  /* 0x00000099a2b27221 */ /* 0x000fe20000010000 */
[----:B-1----:R-:W-:Y:S01]  /*4d60*/  FADD.FTZ R158, R170, R5 ;  /* 0x00000005aa9e7221 */ /* 0x002fe20000010000 */
[----:B------:R-:W-:-:S02]  /*4d70*/  F2FP.F16.F32.PACK_AB R153, R10, R161 ;  /* 0x000000a10a99723e */ /* 0x000fc400000000ff */
[----:B------:R-:W-:Y:S01]  /*4d80*/  FADD.FTZ R11, R195, R178 ;  /* 0x000000b2c30b7221 */ /* 0x000fe20000010000 */
[----:B------:R-:W-:Y:S01]  /*4d90*/  F2FP.F16.F32.PACK_AB R161, R164, R23 ;  /* 0x00000017a4a1723e */ /* 0x000fe200000000ff */
[----:B------:R-:W0:Y:S01]  /*4da0*/  MUFU.EX2 R165, R165 ;  /* 0x000000a500a57308 */ /* 0x000e220000000800 */
[----:B------:R-:W-:Y:S02]  /*4db0*/  F2FP.F16.F32.PACK_AB R163, R170, R163 ;  /* 0x000000a3aaa3723e */ /* 0x000fe400000000ff */
[----:B------:R-:W-:Y:S02]  /*4dc0*/  F2FP.F16.F32.PACK_AB R152, R203, R192 ;  /* 0x000000c0cb98723e */ /* 0x000fe400000000ff */
[----:B------:R-:W-:-:S03]  /*4dd0*/  F2FP.F16.F32.PACK_AB R162, R195, R162 ;  /* 0x000000a2c3a2723e */ /* 0x000fc600000000ff */
[----:B------:R-:W1:Y:S01]  /*4de0*/  MUFU.EX2 R201, R201 ;  /* 0x000000c900c97308 */ /* 0x000e620000000800 */
[----:B--2---:R-:W-:-:S07]  /*4df0*/  FADD.FTZ R178, R20, R11 ;  /* 0x0000000b14b27221 */ /* 0x004fce0000010000 */
[----:B------:R-:W2:Y:S01]  /*4e00*/  MUFU.EX2 R172, R172 ;  /* 0x000000ac00ac7308 */ /* 0x000ea20000000800 */
[----:B0-----:R-:W-:Y:S01]  /*4e10*/  FADD.FTZ R5, R165, R158 ;  /* 0x0000009ea5057221 */ /* 0x001fe20000010000 */
[----:B------:R-:W-:-:S06]  /*4e20*/  F2FP.F16.F32.PACK_AB R158, R196, R189 ;  /* 0x000000bdc49e723e */ /* 0x000fcc00000000ff */
[----:B------:R-:W0:Y:S01]  /*4e30*/  MUFU.EX2 R13, R13 ;  /* 0x0000000d000d7308 */ /* 0x000e220000000800 */
[C---:B-1----:R-:W-:Y:S01]  /*4e40*/  FADD.FTZ R178, R201.reuse, R178 ;  /* 0x000000b2c9b27221 */ /* 0x042fe20000010000 */
[----:B------:R-:W-:-:S06]  /*4e50*/  F2FP.F16.F32.PACK_AB R164, R201, R20 ;  /* 0x00000014c9a4723e */ /* 0x000fcc00000000ff */
[----:B------:R-:W1:Y:S01]  /*4e60*/  MUFU.EX2 R167, R167 ;  /* 0x000000a700a77308 */ /* 0x000e620000000800 */
[C---:B--2---:R-:W-:Y:S01]  /*4e70*/  FADD.FTZ R14, R172.reuse, R5 ;  /* 0x00000005ac0e7221 */ /* 0x044fe20000010000 */
[----:B------:R-:W-:-:S06]  /*4e80*/  F2FP.F16.F32.PACK_AB R165, R172, R165 ;  /* 0x000000a5aca5723e */ /* 0x000fcc00000000ff */
[----:B------:R-:W2:Y:S01]  /*4e90*/  MUFU.EX2 R166, R166 ;  /* 0x000000a600a67308 */ /* 0x000ea20000000800 */
[----:B0-----:R-:W-:-:S07]  /*4ea0*/  FADD.FTZ R5, R13, R178 ;  /* 0x000000b20d057221 */ /* 0x001fce0000010000 */
[----:B------:R-:W0:Y:S01]  /*4eb0*/  MUFU.EX2 R6, R6 ;  /* 0x0000000600067308 */ /* 0x000e220000000800 */
[----:B-1----:R-:W-:-:S07]  /*4ec0*/  FADD.FTZ R11, R167, R14 ;  /* 0x0000000ea70b7221 */ /* 0x002fce0000010000 */
[----:B------:R-:W1:Y:S01]  /*4ed0*/  MUFU.EX2 R168, R168 ;  /* 0x000000a800a87308 */ /* 0x000e620000000800 */
[C---:B--2---:R-:W-:Y:S01]  /*4ee0*/  FADD.FTZ R5, R166.reuse, R5 ;  /* 0x00000005a6057221 */ /* 0x044fe20000010000 */
[----:B------:R-:W-:-:S06]  /*4ef0*/  F2FP.F16.F32.PACK_AB R166, R166, R13 ;  /* 0x0000000da6a6723e */ /* 0x000fcc00000000ff */
[----:B------:R-:W2:Y:S01]  /*4f00*/  MUFU.EX2 R169, R169 ;  /* 0x000000a900a97308 */ /* 0x000ea20000000800 */
[C---:B0-----:R-:W-:Y:S01]  /*4f10*/  FADD.FTZ R14, R6.reuse, R11 ;  /* 0x0000000b060e7221 */ /* 0x041fe20000010000 */
[----:B------:R-:W-:-:S06]  /*4f20*/  F2FP.F16.F32.PACK_AB R167, R6, R167 ;  /* 0x000000a706a7723e */ /* 0x000fcc00000000ff */
[----:B------:R-:W0:Y:S01]  /*4f30*/  MUFU.EX2 R197, R197 ;  /* 0x000000c500c57308 */ /* 0x000e220000000800 */
[----:B-1----:R-:W-:-:S07]  /*4f40*/  FADD.FTZ R22, R168, R5 ;  /* 0x00000005a8167221 */ /* 0x002fce0000010000 */
[----:B------:R-:W1:Y:S01]  /*4f50*/  MUFU.EX2 R174, R174 ;  /* 0x000000ae00ae7308 */ /* 0x000e620000000800 */
[----:B--2---:R-:W-:-:S07]  /*4f60*/  FADD.FTZ R5, R169, R14 ;  /* 0x0000000ea9057221 */ /* 0x004fce0000010000 */
[----:B------:R-:W2:Y:S01]  /*4f70*/  MUFU.EX2 R12, R12 ;  /* 0x0000000c000c7308 */ /* 0x000ea20000000800 */
[C---:B0-----:R-:W-:Y:S01]  /*4f80*/  FADD.FTZ R11, R197.reuse, R22 ;  /* 0x00000016c50b7221 */ /* 0x041fe20000010000 */
[----:B------:R-:W-:-:S06]  /*4f90*/  F2FP.F16.F32.PACK_AB R168, R197, R168 ;  /* 0x000000a8c5a8723e */ /* 0x000fcc00000000ff */
[----:B------:R-:W0:Y:S01]  /*4fa0*/  MUFU.EX2 R171, R171 ;  /* 0x000000ab00ab7308 */ /* 0x000e220000000800 */
[C---:B-1----:R-:W-:Y:S01]  /*4fb0*/  FADD.FTZ R14, R174.reuse, R5 ;  /* 0x00000005ae0e7221 */ /* 0x042fe20000010000 */
[----:B------:R-:W-:Y:S02]  /*4fc0*/  F2FP.F16.F32.PACK_AB R169, R174, R169 ;  /* 0x000000a9aea9723e */ /* 0x000fe400000000ff */
[----:B------:R-:W-:-:S04]  /*4fd0*/  F2FP.F16.F32.PACK_AB R174, R7, R8 ;  /* 0x0000000807ae723e */ /* 0x000fc800000000ff */
[----:B------:R-:W1:Y:S01]  /*4fe0*/  MUFU.EX2 R199, R199 ;  /* 0x000000c700c77308 */ /* 0x000e620000000800 */
[----:B--2---:R-:W-:-:S07]  /*4ff0*/  FADD.FTZ R20, R12, R11 ;  /* 0x0000000b0c147221 */ /* 0x004fce0000010000 */
[----:B------:R-:W2:Y:S01]  /*5000*/  MUFU.EX2 R10, R184 ;  /* 0x000000b8000a7308 */ /* 0x000ea20000000800 */
[----:B0-----:R-:W-:-:S07]  /*5010*/  FADD.FTZ R5, R171, R14 ;  /* 0x0000000eab057221 */ /* 0x001fce0000010000 */
        /* <DEDUP_REMOVED lines=12> */
[----:B------:R-:W-:-:S03]  /*50e0*/  F2FP.F16.F32.PACK_AB R172, R194, R9 ;  /* 0x00000009c2ac723e */ /* 0x000fc600000000ff */
[----:B------:R-:W-:-:S03]  /*50f0*/  FADD.FTZ R10, R8, R5 ;  /* 0x00000005080a7221 */ /* 0x000fc60000010000 */
[----:B------:R-:W2:Y:S01]  /*5100*/  MUFU.EX2 R188, R188 ;  /* 0x000000bc00bc7308 */ /* 0x000ea20000000800 */
[C---:B0-----:R-:W-:Y:S01]  /*5110*/  FADD.FTZ R6, R186.reuse, R11 ;  /* 0x0000000bba067221 */ /* 0x041fe20000010000 */
[----:B------:R-:W-:-:S03]  /*5120*/  F2FP.F16.F32.PACK_AB R173, R186, R173 ;  /* 0x000000adbaad723e */ /* 0x000fc600000000ff */
[----:B-1----:R-:W-:Y:S01]  /*5130*/  FADD.FTZ R5, R175, R6 ;  /* 0x00000006af057221 */ /* 0x002fe20000010000 */
[----:B------:R-:W-:-:S03]  /*5140*/  FADD.FTZ R6, R7, R10 ;  /* 0x0000000a07067221 */ /* 0x000fc60000010000 */
[C---:B--2---:R-:W-:Y:S01]  /*5150*/  FADD.FTZ R5, R188.reuse, R5 ;  /* 0x00000005bc057221 */ /* 0x044fe20000010000 */
[----:B------:R-:W-:Y:S01]  /*5160*/  F2FP.F16.F32.PACK_AB R175, R188, R175 ;  /* 0x000000afbcaf723e */ /* 0x000fe200000000ff */
[----:B------:R-:W-:Y:S06]  /*5170*/  @!P0 BRA `(.L_x_25) ;  /* 0x0000000000048947 */ /* 0x000fec0003800000 */
[----:B------:R-:W-:Y:S01]  /*5180*/  BPT.TRAP 0x1 ;  /* 0x000000040000795c */ /* 0x000fe20000300000 */
.L_x_25:
[----:B------:R-:W-:-:S04]  /*5190*/  MOV R7, UR27 ;  /* 0x0000001b00077c02 */ /* 0x000fc80008000f00 */
[----:B------:R0:W1:Y:S01]  /*51a0*/  SYNCS.PHASECHK.TRANS64.TRYWAIT P2, [UR25+0x22850], R7 ;  /* 0x02285007ff0075a7 */ /* 0x0000620008040159 */
[----:B------:R-:W-:Y:S05]  /*51b0*/  @!P0 BRA `(.L_x_26) ;  /* 0x0000000000048947 */ /* 0x000fea0003800000 */
[----:B------:R-:W-:Y:S01]  /*51c0*/  BPT.TRAP 0x1 ;  /* 0x000000040000795c */ /* 0x000fe20000300000 */
.L_x_26:
[----:B0-----:R-:W-:Y:S01]  /*51d0*/  VIADD R7, R202, 0x8 ;  /* 0x00000008ca077836 */ /* 0x001fe20000000000 */
[----:B-1----:R-:W-:Y:S06]  /*51e0*/  @P2 BRA `(.L_x_27) ;  /* 0x00000000000c2947 */ /* 0x002fec0003800000 */
[----:B------:R-:W-:-:S04]  /*51f0*/  IMAD.U32 R8, RZ, RZ, UR27 ;  /* 0x0000001bff087e24 */ /* 0x000fc8000f8e00ff */
[----:B------:R-:W0:Y:S02]  /*5200*/  SYNCS.PHASECHK.TRANS64.TRYWAIT P2, [UR25+0x22850], R8 ;  /* 0x02285008ff0075a7 */ /* 0x000e240008040159 */
[----:B0-----:R-:W-:Y:S05]  /*5210*/  @!P2 BRA `(.L_x_28) ;  /* 0x000000680074a947 */ /* 0x001fea0003800000 */
.L_x_27:
[----:B------:R1:W-:Y:S01]  /*5220*/  BAR.SYNC.DEFER_BLOCKING R7, 0x100 ;  /* 0x000400070000751d */ /* 0x0003e20000010000 */
[----:B------:R-:W-:-:S05]  /*5230*/  UIMAD UR11, UR37, 0xc00, UR21 ;  /* 0x00000c00250b78a4 */ /* 0x000fca000f8e0215 */
[----:B------:R-:W-:Y:S02]  /*5240*/  UMOV UR7, 0x40000040 ;  /* 0x4000004000077882 */ /* 0x000fe40000000000 */
[----:B------:R-:W-:Y:S01]  /*5250*/  UMOV UR6, UR11 ;  /* 0x0000000b00067c82 */ /* 0x000fe20008000000 */
[----:B------:R-:W-:-:S06]  /*5260*/  WARPGROUP.ARRIVE ;  /* 0x00000000000079c5 */ /* 0x000fcc0000000000 */
        /* <DEDUP_REMOVED lines=32> */
[----:B-1----:R-:W-:Y:S05]  /*5470*/  @!P0 BRA `(.L_x_29) ;  /* 0x0000000000048947 */ /* 0x002fea0003800000 */
[----:B------:R-:W-:Y:S01]  /*5480*/  BPT.TRAP 0x1 ;  /* 0x000000040000795c */ /* 0x000fe20000300000 */
.L_x_29:
[----:B------:R-:W-:Y:S01]  /*5490*/  UIADD3 UR25, UR25, 0x22860, URZ ;  /* 0x0002286019197890 */ /* 0x000fe2000fffe03f */
[----:B------:R-:W-:Y:S02]  /*54a0*/  IMAD.MOV.U32 R7, RZ, RZ, R4 ;  /* 0x000000ffff077224 */ /* 0x000fe400078e0004 */
[----:B0-----:R-:W-:Y:S01]  /*54b0*/  IMAD.MOV.U32 R8, RZ, RZ, R3 ;  /* 0x000000ffff087224 */ /* 0x001fe200078e0003 */
[----:B------:R-:W-:-:S09]  /*54c0*/  UPRMT UR25, UR24, 0x654, UR25 ;  /* 0x0000065418197896 */ /* 0x000fd20008000019 */
[----:B------:R-:W-:Y:S01]  /*54d0*/  SYNCS.ARRIVE.TRANS64.RED.A1T0 RZ, [UR25], RZ ;  /* 0x000000ffffff79a7 */ /* 0x000fe20008100419 */
[----:B------:R-:W-:Y:S05]  /*54e0*/  @P1 BRA `(.L_x_30) ;  /* 0xffffffdc00241947 */ /* 0x000fea000383ffff */
.L_x_19:
[----:B------:R-:W4:Y:S01]  /*54f0*/  SHFL.BFLY PT, R7, R6, 0x2, 0x1f ;  /* 0x0c401f0006077f89 */ /* 0x000f2200000e0000 */
[----:B------:R-:W0:Y:S01]  /*5500*/  S2UR UR6, SR_SWINHI ;  /* 0x00000000000679c3 */ /* 0x000e220000002f00 */
[----:B------:R-:W-:Y:S01]  /*5510*/  IMAD.U32 R12, RZ, RZ, UR10 ;  /* 0x0000000aff0c7e24 */ /* 0x000fe2000f8e00ff */
[----:B------:R-:W-:Y:S01]  /*5520*/  ULDC.64 UR8, c[0x0][0xae8] ;  /* 0x0002ba0000087ab9 */ /* 0x000fe20000000a00 */
[----:B------:R-:W1:Y:S01]  /*5530*/  SHFL.BFLY PT, R10, R5, 0x2, 0x1f ;  /* 0x0c401f00050a7f89 */ /* 0x000e6200000e0000 */
[----:B------:R-:W-:Y:S01]  /*5540*/  IMAD.U32 R22, RZ, RZ, UR10 ;  /* 0x0000000aff167e24 */ /* 0x000fe2000f8e00ff */
[----:B------:R-:W-:-:S03]  /*5550*/  ULDC UR10, c[0x0][0xc44] ;  /* 0x00031100000a7ab9 */ /* 0x000fc60000000800 */
[----:B------:R2:W-:Y:S08]  /*5560*/  BAR.ARV R0, 0x100 ;  /* 0x000400000000751d */ /* 0x0005f00000002000 */
[----:B------:R-:W3:Y:S01]  /*5570*/  LDC R211, c[0x0][0xbe8] ;  /* 0x0002fa00ffd37b82 */ /* 0x000ee20000000800 */
[----:B--2---:R-:W-:Y:S02]  /*5580*/  IMAD.MOV.U32 R0, RZ, RZ, RZ ;  /* 0x000000ffff007224 */ /* 0x004fe400078e00ff */
[----:B----4-:R-:W-:Y:S01]  /*5590*/  FADD.FTZ R7, R7, R6 ;  /* 0x0000000607077221 */ /* 0x010fe20000010000 */
[----:B------:R-:W-:Y:S01]  /*55a0*/  UMOV UR4, UR22 ;  /* 0x0000001600047c82 */ /* 0x000fe20008000000 */
[----:B0-----:R-:W-:Y:S01]  /*55b0*/  UMOV UR5, UR6 ;  /* 0x0000000600057c82 */ /* 0x001fe20008000000 */
[----:B------:R-:W-:Y:S01]  /*55c0*/  IMAD.MOV.U32 R6, RZ, RZ, -0x800000 ;  /* 0xff800000ff067424 */ /* 0x000fe200078e00ff */
[----:B------:R-:W-:Y:S01]  /*55d0*/  ULDC.64 UR6, c[0x0][0xb90] ;  /* 0x0002e40000067ab9 */ /* 0x000fe20000000a00 */
[----:B-1----:R-:W-:Y:S01]  /*55e0*/  FADD.FTZ R10, R10, R5 ;  /* 0x000000050a0a7221 */ /* 0x002fe20000010000 */
[----:B---3--:R-:W0:Y:S01]  /*55f0*/  SHFL.BFLY PT, R8, R7, 0x1, 0x1f ;  /* 0x0c201f0007087f89 */ /* 0x008e2200000e0000 */
[----:B------:R-:W-:-:S02]  /*5600*/  IMAD.U32 R11, RZ, RZ, UR5 ;  /* 0x00000005ff0b7e24 */ /* 0x000fc4000f8e00ff */
[----:B------:R-:W-:Y:S01]  /*5610*/  IMAD.MOV.U32 R5, RZ, RZ, -0x800000 ;  /* 0xff800000ff057424 */ /* 0x000fe200078e00ff */
[----:B------:R-:W1:Y:S01]  /*5620*/  SHFL.BFLY PT, R9, R10, 0x1, 0x1f ;  /* 0x0c201f000a097f89 */ /* 0x000e6200000e0000 */
[----:B0-----:R-:W-:Y:S01]  /*5630*/  FADD.FTZ R13, R7, R8 ;  /* 0x00000008070d7221 */ /* 0x001fe20000010000 */
[----:B------:R-:W-:Y:S02]  /*5640*/  IMAD.MOV.U32 R8, RZ, RZ, RZ ;  /* 0x000000ffff087224 */ /* 0x000fe400078e00ff */
[----:B-1----:R-:W-:Y:S01]  /*5650*/  FADD.FTZ R14, R10, R9 ;  /* 0x000000090a0e7221 */ /* 0x002fe20000010000 */
[----:B------:R-:W-:Y:S08]  /*5660*/  BAR.ARV 0x8, 0x180 ;  /* 0x0206000000007b1d */ /* 0x000ff00000002000 */
[----:B------:R-:W-:Y:S01]  /*5670*/  BAR.SYNC.DEFER_BLOCKING 0x1, 0x100 ;  /* 0x0044000000007b1d */ /* 0x000fe20000010000 */
[----:B------:R-:W-:Y:S01]  /*5680*/  FSETP.NE.FTZ.AND P0, PT, R13, RZ, PT ;  /* 0x000000ff0d00720b */ /* 0x000fe20003f15000 */
[----:B------:R-:W-:Y:S01]  /*5690*/  IMAD.U32 R10, RZ, RZ, UR4 ;  /* 0x00000004ff0a7e24 */ /* 0x000fe2000f8e00ff */
[----:B------:R-:W-:Y:S01]  /*56a0*/  FSETP.NE.FTZ.AND P1, PT, R14, RZ, PT ;  /* 0x000000ff0e00720b */ /* 0x000fe20003f35000 */
[----:B------:R-:W-:Y:S01]  /*56b0*/  UIADD3 UR4, -UR43, URZ, URZ ;  /* 0x0000003f2b047290 */ /* 0x000fe2000fffe13f */
[----:B------:R-:W-:-:S03]  /*56c0*/  LEA R9, R200, R2, 0x6 ;  /* 0x00000002c8097211 */ /* 0x000fc600078e30ff */
[----:B------:R-:W-:-:S04]  /*56d0*/  UIMAD UR10, UR10, UR4, UR40 ;  /* 0x000000040a0a72a4 */ /* 0x000fc8000f8e0228 */
[----:B------:R-:W-:Y:S02]  /*56e0*/  USHF.R.S32.HI UR11, URZ, 0x1f, UR10 ;  /* 0x0000001f3f0b7899 */ /* 0x000fe4000801140a */
[----:B------:R-:W0:Y:S01]  /*56f0*/  @P0 MUFU.RCP R8, R13 ;  /* 0x0000000d00080308 */ /* 0x000e220000001000 */
[----:B------:R-:W-:Y:S01]  /*5700*/  @P0 FMUL.FTZ R12, R12, 0.69314718246459960938 ;  /* 0x3f3172180c0c0820 */ /* 0x000fe20000410000 */
[----:B------:R-:W-:Y:S01]  /*5710*/  @P1 FMUL.FTZ R22, R22, 0.69314718246459960938 ;  /* 0x3f31721816161820 */ /* 0x000fe20000410000 */
[----:B------:R-:W-:Y:S02]  /*5720*/  UIMAD.WIDE.U32 UR4, UR10, UR6, URZ ;  /* 0x000000060a0472a5 */ /* 0x000fe4000f8e003f */
[----:B------:R-:W-:-:S03]  /*5730*/  UIMAD UR6, UR11, UR6, URZ ;  /* 0x000000060b0672a4 */ /* 0x000fc6000f8e023f */
[----:B------:R-:W-:Y:S01]  /*5740*/  @P1 MUFU.RCP R0, R14 ;  /* 0x0000000e00001308 */ /* 0x000fe20000001000 */
[----:B------:R-:W-:Y:S02]  /*5750*/  UIMAD UR6, UR10, UR7, UR6 ;  /* 0x000000070a0672a4 */ /* 0x000fe4000f8e0206 */
[----:B------:R-:W-:-:S05]  /*5760*/  USHF.R.S32.HI UR7, URZ, 0x1f, UR43 ;  /* 0x0000001f3f077899 */ /* 0x000fca000801142b */
[----:B------:R-:W1:Y:S01]  /*5770*/  @P0 MUFU.LG2 R13, R13 ;  /* 0x0000000d000d0308 */ /* 0x000e620000000c00 */
[-C--:B0-----:R-:W-:Y:S01]  /*5780*/  FMUL.FTZ R180, R29, R8.reuse ;  /* 0x000000081db47220 */ /* 0x081fe20000410000 */
[-C--:B------:R-:W-:Y:S01]  /*5790*/  FMUL.FTZ R25, R25, R8.reuse ;  /* 0x0000000819197220 */ /* 0x080fe20000410000 */
[-C--:B------:R-:W-:Y:S01]  /*57a0*/  FMUL.FTZ R24, R24, R8.reuse ;  /* 0x0000000818187220 */ /* 0x080fe20000410000 */
[-C--:B------:R-:W-:Y:S01]  /*57b0*/  FMUL.FTZ R28, R28, R8.reuse ;  /* 0x000000081c1c7220 */ /* 0x080fe20000410000 */
[-C--:B------:R-:W-:Y:S01]  /*57c0*/  FMUL.FTZ R33, R33, R8.reuse ;  /* 0x0000000821217220 */ /* 0x080fe20000410000 */
[-C--:B------:R-:W-:Y:S01]  /*57d0*/  FMUL.FTZ R32, R32, R8.reuse ;  /* 0x0000000820207220 */ /* 0x080fe20000410000 */
[-C--:B------:R-:W-:Y:S01]  /*57e0*/  FMUL.FTZ R29, R37, R8.reuse ;  /* 0x00000008251d7220 */ /* 0x080fe20000410000 */
[----:B------:R-:W0:Y:S01]  /*57f0*/  @P1 MUFU.LG2 R14, R14 ;  /* 0x0000000e000e1308 */ /* 0x000e220000000c00 */
[-C--:B------:R-:W-:Y:S01]  /*5800*/  FMUL.FTZ R36, R36, R8.reuse ;  /* 0x0000000824247220 */ /* 0x080fe20000410000 */
        /* <DEDUP_REMOVED lines=55> */
[----:B------:R-:W-:Y:S01]  /*5b80*/  FMUL.FTZ R148, R148, R8 ;  /* 0x0000000894947220 */ /* 0x000fe20000410000 */
[----:B------:R-:W-:-:S04]  /*5b90*/  IMAD.WIDE R8, R9, 0x2, R10 ;  /* 0x0000000209087825 */ /* 0x000fc800078e020a */
[----:B-1----:R-:W-:Y:S01]  /*5ba0*/  @P0 FMUL.FTZ R13, R13, 0.69314718246459960938 ;  /* 0x3f3172180d0d0820 */ /* 0x002fe20000410000 */
[----:B0-----:R-:W-:Y:S01]  /*5bb0*/  @P1 FMUL.FTZ R15, R14, 0.69314718246459960938 ;  /* 0x3f3172180e0f1820 */ /* 0x001fe20000410000 */
[----:B------:R-:W-:Y:S01]  /*5bc0*/  FMUL.FTZ R7, R99, R0 ;  /* 0x0000000063077220 */ /* 0x000fe20000410000 */
[----:B------:R-:W-:-:S04]  /*5bd0*/  IMAD.WIDE R10, R210, 0x2, R10 ;  /* 0x00000002d20a7825 */ /* 0x000fc800078e020a */
[----:B------:R-:W-:Y:S01]  /*5be0*/  FMUL.FTZ R77, R103, R0 ;  /* 0x00000000674d7220 */ /* 0x000fe20000410000 */
[----:B------:R-:W-:Y:S01]  /*5bf0*/  @P0 FFMA.FTZ R6, R12, R3, R13 ;  /* 0x000000030c060223 */ /* 0x000fe2000001000d */
[----:B------:R-:W-:Y:S01]  /*5c00*/  @P1 FFMA.FTZ R5, R22, R4, R15 ;  /* 0x0000000416051223 */ /* 0x000fe2000001000f */
[-C--:B------:R-:W-:Y:S01]  /*5c10*/  FMUL.FTZ R167, R127, R0.reuse ;  /* 0x000000007fa77220 */ /* 0x080fe20000410000 */
[C---:B------:R-:W-:Y:S01]  /*5c20*/  IADD3 R21, P3, R10.reuse, 0xc060, RZ ;  /* 0x0000c0600a157810 */ /* 0x040fe20007f7e0ff */
[-C--:B------:R-:W-:Y:S01]  /*5c30*/  FMUL.FTZ R169, R131, R0.reuse ;  /* 0x0000000083a97220 */ /* 0x080fe20000410000 */
[C---:B------:R-:W-:Y:S01]  /*5c40*/  IADD3 R103, P4, R10.reuse, 0xc040, RZ ;  /* 0x0000c0400a677810 */ /* 0x040fe20007f9e0ff */
[-C--:B------:R-:W-:Y:S01]  /*5c50*/  FMUL.FTZ R171, R135, R0.reuse ;  /* 0x0000000087ab7220 */ /* 0x080fe20000410000 */
[----:B------:R-:W-:Y:S01]  /*5c60*/  LOP3.LUT R20, R21, 0x380, RZ, 0xc0, !PT ;  /* 0x0000038015147812 */ /* 0x000fe200078ec0ff */
[-C--:B------:R-:W-:Y:S01]  /*5c70*/  FMUL.FTZ R173, R139, R0.reuse ;  /* 0x000000008bad7220 */ /* 0x080fe20000410000 */
[----:B------:R-:W-:Y:S01]  /*5c80*/  IADD3 R52, P5, R10, 0xc020, RZ ;  /* 0x0000c0200a347810 */ /* 0x000fe20007fbe0ff */
[-C--:B------:R-:W-:Y:S01]  /*5c90*/  FMUL.FTZ R175, R143, R0.reuse ;  /* 0x000000008faf7220 */ /* 0x080fe20000410000 */
[----:B------:R-:W-:Y:S01]  /*5ca0*/  SHF.R.U64 R20, R20, 0x3, RZ ;  /* 0x0000000314147819 */ /* 0x000fe200000012ff */
[-C--:B------:R-:W-:Y:S01]  /*5cb0*/  FMUL.FTZ R177, R147, R0.reuse ;  /* 0x0000000093b17220 */ /* 0x080fe20000410000 */
[----:B------:R-:W-:Y:S01]  /*5cc0*/  IADD3 R99, P6, R10, 0xc000, RZ ;  /* 0x0000c0000a637810 */ /* 0x000fe20007fde0ff */
[--C-:B------:R-:W-:Y:S01]  /*5cd0*/  IMAD.X R23, RZ, RZ, R11.reuse, P4 ;  /* 0x000000ffff177224 */ /* 0x100fe200020e060b */
[----:B------:R-:W-:Y:S01]  /*5ce0*/  LOP3.LUT R20, R20, R21, RZ, 0x3c, !PT ;  /* 0x0000001514147212 */ /* 0x000fe200078e3cff */
[--C-:B------:R-:W-:Y:S01]  /*5cf0*/  IMAD.X R127, RZ, RZ, R11.reuse, P5 ;  /* 0x000000ffff7f7224 */ /* 0x100fe200028e060b */
[C---:B------:R-:W-:Y:S01]  /*5d00*/  IADD3 R73, P0, R10.reuse, 0x8060, RZ ;  /* 0x000080600a497810 */ /* 0x040fe20007f1e0ff */
[--C-:B------:R-:W-:Y:S01]  /*5d10*/  IMAD.X R131, RZ, RZ, R11.reuse, P6 ;  /* 0x000000ffff837224 */ /* 0x100fe200030e060b */
[C---:B------:R-:W-:Y:S01]  /*5d20*/  IADD3 R13, P1, R10.reuse, 0x20, RZ ;  /* 0x000000200a0d7810 */ /* 0x040fe20007f3e0ff */
[-C--:B------:R-:W-:Y:S01]  /*5d30*/  FMUL.FTZ R179, R151, R0.reuse ;  /* 0x0000000097b37220 */ /* 0x080fe20000410000 */
[C---:B------:R-:W-:Y:S01]  /*5d40*/  IADD3 R69, P2, R10.reuse, 0x8040, RZ ;  /* 0x000080400a457810 */ /* 0x040fe20007f5e0ff */
[--C-:B------:R-:W-:Y:S01]  /*5d50*/  IMAD.X R135, RZ, RZ, R11.reuse, P0 ;  /* 0x000000ffff877224 */ /* 0x100fe200000e060b */
[-C--:B------:R-:W-:Y:S01]  /*5d60*/  IADD3.X R21, RZ, R11.reuse, RZ, P3, !PT ;  /* 0x0000000bff157210 */ /* 0x080fe20001ffe4ff */
[--C-:B------:R-:W-:Y:S01]  /*5d70*/  IMAD.X R139, RZ, RZ, R11.reuse, P1 ;  /* 0x000000ffff8b7224 */ /* 0x100fe200008e060b */
[C---:B------:R-:W-:Y:S01]  /*5d80*/  LOP3.LUT R165, R10.reuse, 0x380, RZ, 0xc0, !PT ;  /* 0x000003800aa57812 */ /* 0x040fe200078ec0ff */
[--C-:B------:R-:W-:Y:S01]  /*5d90*/  IMAD.X R143, RZ, RZ, R11.reuse, P2 ;  /* 0x000000ffff8f7224 */ /* 0x100fe200010e060b */
[----:B------:R-:W-:Y:S01]  /*5da0*/  IADD3 R14, P3, R10, 0x8020, RZ ;  /* 0x000080200a0e7810 */ /* 0x000fe20007f7e0ff */
[-C--:B------:R-:W-:Y:S01]  /*5db0*/  FMUL.FTZ R170, R130, R0.reuse ;  /* 0x0000000082aa7220 */ /* 0x080fe20000410000 */
[----:B------:R-:W-:Y:S01]  /*5dc0*/  IADD3 R65, P4, R10, 0x8000, RZ ;  /* 0x000080000a417810 */ /* 0x000fe20007f9e0ff */
[-C--:B------:R-:W-:Y:S01]  /*5dd0*/  FMUL.FTZ R168, R126, R0.reuse ;  /* 0x000000007ea87220 */ /* 0x080fe20000410000 */
[----:B------:R-:W-:Y:S01]  /*5de0*/  IADD3 R61, P5, R10, 0x4060, RZ ;  /* 0x000040600a3d7810 */ /* 0x000fe20007fbe0ff */
[-C--:B------:R-:W-:Y:S01]  /*5df0*/  FMUL.FTZ R172, R134, R0.reuse ;  /* 0x0000000086ac7220 */ /* 0x080fe20000410000 */
[C---:B------:R-:W-:Y:S01]  /*5e00*/  IADD3 R15, P6, R10.reuse, 0x40, RZ ;  /* 0x000000400a0f7810 */ /* 0x040fe20007fde0ff */
[--C-:B------:R-:W-:Y:S01]  /*5e10*/  IMAD.X R151, RZ, RZ, R11.reuse, P4 ;  /* 0x000000ffff977224 */ /* 0x100fe200020e060b */
[C---:B------:R-:W-:Y:S01]  /*5e20*/  IADD3 R12, P0, R10.reuse, 0x4040, RZ ;  /* 0x000040400a0c7810 */ /* 0x040fe20007f1e0ff */
[--C-:B------:R-:W-:Y:S01]  /*5e30*/  IMAD.X R153, RZ, RZ, R11.reuse, P5 ;  /* 0x000000ffff997224 */ /* 0x100fe200028e060b */
[C---:B------:R-:W-:Y:S01]  /*5e40*/  IADD3 R57, P1, R10.reuse, 0x4020, RZ ;  /* 0x000040200a397810 */ /* 0x040fe20007f3e0ff */
[--C-:B------:R-:W-:Y:S01]  /*5e50*/  IMAD.X R155, RZ, RZ, R11.reuse, P6 ;  /* 0x000000ffff9b7224 */ /* 0x100fe200030e060b */
[C---:B------:R-:W-:Y:S01]  /*5e60*/  IADD3 R53, P2, R10.reuse, 0x4000, RZ ;  /* 0x000040000a357810 */ /* 0x040fe20007f5e0ff */
[--C-:B------:R-:W-:Y:S01]  /*5e70*/  IMAD.X R157, RZ, RZ, R11.reuse, P0 ;  /* 0x000000ffff9d7224 */ /* 0x100fe200000e060b */
[-C--:B------:R-:W-:Y:S01]  /*5e80*/  IADD3.X R147, RZ, R11.reuse, RZ, P3, !PT ;  /* 0x0000000bff937210 */ /* 0x080fe20001ffe4ff */
[--C-:B------:R-:W-:Y:S01]  /*5e90*/  IMAD.X R159, RZ, RZ, R11.reuse, P1 ;  /* 0x000000ffff9f7224 */ /* 0x100fe200008e060b */
[----:B------:R-:W-:Y:S01]  /*5ea0*/  SHF.R.U64 R165, R165, 0x3, RZ ;  /* 0x00000003a5a57819 */ /* 0x000fe200000012ff */
[--C-:B------:R-:W-:Y:S01]  /*5eb0*/  IMAD.X R161, RZ, RZ, R11.reuse, P2 ;  /* 0x000000ffffa17224 */ /* 0x100fe200010e060b */
[----:B------:R-:W-:Y:S01]  /*5ec0*/  IADD3 R3, P3, R10, 0x60, RZ ;  /* 0x000000600a037810 */ /* 0x000fe20007f7e0ff */
[----:B------:R-:W-:Y:S01]  /*5ed0*/  FMUL.FTZ R174, R138, R0 ;  /* 0x000000008aae7220 */ /* 0x000fe20000410000 */
[----:B------:R-:W-:Y:S01]  /*5ee0*/  LOP3.LUT R164, R165, R10, RZ, 0x3c, !PT ;  /* 0x0000000aa5a47212 */ /* 0x000fe200078e3cff */
[----:B------:R-:W-:Y:S01]  /*5ef0*/  IMAD.MOV.U32 R165, RZ, RZ, R11 ;  /* 0x000000ffffa57224 */ /* 0x000fe200078e000b */
[----:B------:R-:W-:Y:S01]  /*5f00*/  LOP3.LUT R4, R99, 0x380, RZ, 0xc0, !PT ;  /* 0x0000038063047812 */ /* 0x000fe200078ec0ff */
[-C--:B------:R-:W-:Y:S01]  /*5f10*/  FMUL.FTZ R176, R142, R0.reuse ;  /* 0x000000008eb07220 */ /* 0x080fe20000410000 */
[----:B------:R-:W-:Y:S01]  /*5f20*/  IADD3.X R163, RZ, R11, RZ, P3, !PT ;  /* 0x0000000bffa37210 */ /* 0x000fe20001ffe4ff */
[-C--:B------:R-:W-:Y:S01]  /*5f30*/  FMUL.FTZ R27, R27, R0.reuse ;  /* 0x000000001b1b7220 */ /* 0x080fe20000410000 */
[----:B------:R-:W-:Y:S01]  /*5f40*/  LOP3.LUT R11, R52, 0x380, RZ, 0xc0, !PT ;  /* 0x00000380340b7812 */ /* 0x000fe200078ec0ff */
[-C--:B------:R-:W-:Y:S01]  /*5f50*/  FMUL.FTZ R26, R26, R0.reuse ;  /* 0x000000001a1a7220 */ /* 0x080fe20000410000 */
[----:B------:R-:W-:Y:S01]  /*5f60*/  SHF.R.U64 R4, R4, 0x3, RZ ;  /* 0x0000000304047819 */ /* 0x000fe200000012ff */
[-C--:B------:R-:W-:Y:S01]  /*5f70*/  FMUL.FTZ R31, R31, R0.reuse ;  /* 0x000000001f1f7220 */ /* 0x080fe20000410000 */
[----:B------:R-:W-:Y:S01]  /*5f80*/  LOP3.LUT R10, R73, 0x380, RZ, 0xc0, !PT ;  /* 0x00000380490a7812 */ /* 0x000fe200078ec0ff */
[-C--:B------:R-:W-:Y:S01]  /*5f90*/  FMUL.FTZ R30, R30, R0.reuse ;  /* 0x000000001e1e7220 */ /* 0x080fe20000410000 */
[----:B------:R-:W-:Y:S01]  /*5fa0*/  SHF.R.U64 R11, R11, 0x3, RZ ;  /* 0x000000030b0b7819 */ /* 0x000fe200000012ff */
[-C--:B------:R-:W-:Y:S01]  /*5fb0*/  FMUL.FTZ R35, R35, R0.reuse ;  /* 0x0000000023237220 */ /* 0x080fe20000410000 */
[----:B------:R-:W-:Y:S01]  /*5fc0*/  LOP3.LUT R130, R4, R99, RZ, 0x3c, !PT ;  /* 0x0000006304827212 */ /* 0x000fe200078e3cff */
[-C--:B------:R-:W-:Y:S01]  /*5fd0*/  FMUL.FTZ R34, R34, R0.reuse ;  /* 0x0000000022227220 */ /* 0x080fe20000410000 */
[----:B------:R-:W-:Y:S01]  /*5fe0*/  SHF.R.U64 R10, R10, 0x3, RZ ;  /* 0x000000030a0a7819 */ /* 0x000fe200000012ff */
[-C--:B------:R-:W-:Y:S01]  /*5ff0*/  FMUL.FTZ R39, R39, R0.reuse ;  /* 0x0000000027277220 */ /* 0x080fe20000410000 */
[----:B------:R-:W-:Y:S01]  /*6000*/  LOP3.LUT R4, R13, 0x380, RZ, 0xc0, !PT ;  /* 0x000003800d047812 */ /* 0x000fe200078ec0ff */
[----:B------:R-:W-:Y:S01]  /*6010*/  FMUL.FTZ R38, R38, R0 ;  /* 0x0000000026267220 */ /* 0x000fe20000410000 */
[----:B------:R-:W-:Y:S01]  /*6020*/  LOP3.LUT R126, R11, R52, RZ, 0x3c, !PT ;  /* 0x000000340b7e7212 */ /* 0x000fe200078e3cff */
[-C--:B------:R-:W-:Y:S01]  /*6030*/  FMUL.FTZ R43, R43, R0.reuse ;  /* 0x000000002b2b7220 */ /* 0x080fe20000410000 */
[----:B------:R-:W-:Y:S01]  /*6040*/  LOP3.LUT R52, R69, 0x380, RZ, 0xc0, !PT ;  /* 0x0000038045347812 */ /* 0x000fe200078ec0ff */
[-C--:B------:R-:W-:Y:S01]  /*6050*/  FMUL.FTZ R42, R42, R0.reuse ;  /* 0x000000002a2a7220 */ /* 0x080fe20000410000 */
[----:B------:R-:W-:Y:S01]  /*6060*/  LOP3.LUT R134, R10, R73, RZ, 0x3c, !PT ;  /* 0x000000490a867212 */ /* 0x000fe200078e3cff */
[-C--:B------:R-:W-:Y:S01]  /*6070*/  FMUL.FTZ R47, R47, R0.reuse ;  /* 0x000000002f2f7220 */ /* 0x080fe20000410000 */
[----:B------:R-:W-:Y:S01]  /*6080*/  SHF.R.U64 R4, R4, 0x3, RZ ;  /* 0x0000000304047819 */ /* 0x000fe200000012ff */
[-C--:B------:R-:W-:Y:S01]  /*6090*/  FMUL.FTZ R46, R46, R0.reuse ;  /* 0x000000002e2e7220 */ /* 0x080fe20000410000 */
[----:B------:R-:W-:Y:S01]  /*60a0*/  LOP3.LUT R10, R65, 0x380, RZ, 0xc0, !PT ;  /* 0x00000380410a7812 */ /* 0x000fe200078ec0ff */
[-C--:B------:R-:W-:Y:S01]  /*60b0*/  FMUL.FTZ R51, R51, R0.reuse ;  /* 0x0000000033337220 */ /* 0x080fe20000410000 */
[----:B------:R-:W-:Y:S01]  /*60c0*/  SHF.R.U64 R52, R52, 0x3, RZ ;  /* 0x0000000334347819 */ /* 0x000fe200000012ff */
[-C--:B------:R-:W-:Y:S01]  /*60d0*/  FMUL.FTZ R50, R50, R0.reuse ;  /* 0x0000000032327220 */ /* 0x080fe20000410000 */
[----:B------:R-:W-:Y:S01]  /*60e0*/  LOP3.LUT R11, R14, 0x380, RZ, 0xc0, !PT ;  /* 0x000003800e0b7812 */ /* 0x000fe200078ec0ff */
[-C--:B------:R-:W-:Y:S01]  /*60f0*/  FMUL.FTZ R55, R55, R0.reuse ;  /* 0x0000000037377220 */ /* 0x080fe20000410000 */
[----:B------:R-:W-:Y:S01]  /*6100*/  LOP3.LUT R138, R4, R13, RZ, 0x3c, !PT ;  /* 0x0000000d048a7212 */ /* 0x000fe200078e3cff */
[-C--:B------:R-:W-:Y:S01]  /*6110*/  FMUL.FTZ R54, R54, R0.reuse ;  /* 0x0000000036367220 */ /* 0x080fe20000410000 */
[----:B------:R-:W-:Y:S01]  /*6120*/  SHF.R.U64 R4, R10, 0x3, RZ ;  /* 0x000000030a047819 */ /* 0x000fe200000012ff */
[-C--:B------:R-:W-:Y:S01]  /*6130*/  FMUL.FTZ R59, R59, R0.reuse ;  /* 0x000000003b3b7220 */ /* 0x080fe20000410000 */
[----:B------:R-:W-:Y:S01]  /*6140*/  LOP3.LUT R142, R52, R69, RZ, 0x3c, !PT ;  /* 0x00000045348e7212 */ /* 0x000fe200078e3cff */
        /* <DEDUP_REMOVED lines=32> */
[----:B------:R-:W-:Y:S01]  /*6350*/  SHF.R.U64 R11, R11, 0x3, RZ ;  /* 0x000000030b0b7819 */ /* 0x000fe200000012ff */
[----:B------:R-:W-:Y:S01]  /*6360*/  FMUL.FTZ R0, R150, R0 ;  /* 0x0000000096007220 */ /* 0x000fe20000410000 */
[----:B------:R-:W-:-:S02]  /*6370*/  IADD3 R69, P2, R8, 0x7000, RZ ;  /* 0x0000700008457810 */ /* 0x000fc40007f5e0ff */
[----:B------:R-:W-:Y:S02]  /*6380*/  LOP3.LUT R150, R4, R65, RZ, 0x3c, !PT ;  /* 0x0000004104967212 */ /* 0x000fe400078e3cff */
[----:B------:R-:W-:Y:S02]  /*6390*/  LOP3.LUT R4, R15, 0x380, RZ, 0xc0, !PT ;  /* 0x000003800f047812 */ /* 0x000fe400078ec0ff */
[----:B------:R-:W-:Y:S02]  /*63a0*/  LOP3.LUT R146, R11, R14, RZ, 0x3c, !PT ;  /* 0x0000000e0b927212 */ /* 0x000fe400078e3cff */
[----:B------:R-:W-:Y:S02]  /*63b0*/  LOP3.LUT R68, R69, 0x380, RZ, 0xc0, !PT ;  /* 0x0000038045447812 */ /* 0x000fe400078ec0ff */
[----:B------:R-:W-:Y:S02]  /*63c0*/  LOP3.LUT R11, R12, 0x380, RZ, 0xc0, !PT ;  /* 0x000003800c0b7812 */ /* 0x000fe400078ec0ff */
[----:B------:R-:W-:-:S02]  /*63d0*/  LOP3.LUT R10, R61, 0x380, RZ, 0xc0, !PT ;  /* 0x000003803d0a7812 */ /* 0x000fc400078ec0ff */
[----:B------:R-:W-:Y:S02]  /*63e0*/  SHF.R.U64 R4, R4, 0x3, RZ ;  /* 0x0000000304047819 */ /* 0x000fe400000012ff */
[----:B------:R-:W-:Y:S02]  /*63f0*/  SHF.R.U64 R68, R68, 0x3, RZ ;  /* 0x0000000344447819 */ /* 0x000fe400000012ff */
[----:B------:R-:W-:Y:S02]  /*6400*/  SHF.R.U64 R11, R11, 0x3, RZ ;  /* 0x000000030b0b7819 */ /* 0x000fe400000012ff */
[----:B------:R-:W-:Y:S02]  /*6410*/  SHF.R.U64 R10, R10, 0x3, RZ ;  /* 0x000000030a0a7819 */ /* 0x000fe400000012ff */
[----:B------:R-:W-:Y:S02]  /*6420*/  IADD3 R13, P3, R8, 0x1000, RZ ;  /* 0x00001000080d7810 */ /* 0x000fe40007f7e0ff */
[----:B------:R-:W-:-:S02]  /*6430*/  LOP3.LUT R154, R4, R15, RZ, 0x3c, !PT ;  /* 0x0000000f049a7212 */ /* 0x000fc400078e3cff */
[----:B------:R-:W-:Y:S02]  /*6440*/  LOP3.LUT R4, R53, 0x380, RZ, 0xc0, !PT ;  /* 0x0000038035047812 */ /* 0x000fe400078ec0ff */
[----:B------:R-:W-:Y:S01]  /*6450*/  LOP3.LUT R68, R68, R69, RZ, 0x3c, !PT ;  /* 0x0000004544447212 */ /* 0x000fe200078e3cff */
[----:B------:R-:W-:Y:S01]  /*6460*/  IMAD.X R69, RZ, RZ, R9, P2 ;  /* 0x000000ffff457224 */ /* 0x000fe200010e0609 */
[----:B------:R-:W-:Y:S01]  /*6470*/  LOP3.LUT R156, R11, R12, RZ, 0x3c, !PT ;  /* 0x0000000c0b9c7212 */ /* 0x000fe200078e3cff */
[----:B------:R-:W-:Y:S01]  /*6480*/  IMAD.U32 R11, RZ, RZ, UR5 ;  /* 0x00000005ff0b7e24 */ /* 0x000fe2000f8e00ff */
[----:B------:R-:W-:Y:S02]  /*6490*/  LOP3.LUT R152, R10, R61, RZ, 0x3c, !PT ;  /* 0x0000003d0a987212 */ /* 0x000fe400078e3cff */
[----:B------:R-:W-:Y:S02]  /*64a0*/  LOP3.LUT R12, R13, 0x380, RZ, 0xc0, !PT ;  /* 0x000003800d0c7812 */ /* 0x000fe400078ec0ff */
[----:B------:R-:W-:-:S02]  /*64b0*/  IADD3 R119, P2, R8, 0xe000, RZ ;  /* 0x0000e00008777810 */ /* 0x000fc40007f5e0ff */
[----:B------:R-:W-:Y:S02]  /*64c0*/  LOP3.LUT R10, R57, 0x380, RZ, 0xc0, !PT ;  /* 0x00000380390a7812 */ /* 0x000fe400078ec0ff */
[----:B------:R-:W-:Y:S02]  /*64d0*/  SHF.R.U64 R4, R4, 0x3, RZ ;  /* 0x0000000304047819 */ /* 0x000fe400000012ff */
[----:B------:R-:W-:Y:S02]  /*64e0*/  LOP3.LUT R22, R103, 0x380, RZ, 0xc0, !PT ;  /* 0x0000038067167812 */ /* 0x000fe400078ec0ff */
[----:B------:R-:W-:Y:S02]  /*64f0*/  SHF.R.U64 R12, R12, 0x3, RZ ;  /* 0x000000030c0c7819 */ /* 0x000fe400000012ff */
[----:B------:R-:W-:Y:S02]  /*6500*/  LOP3.LUT R118, R119, 0x380, RZ, 0xc0, !PT ;  /* 0x0000038077767812 */ /* 0x000fe400078ec0ff */
[----:B------:R-:W-:-:S02]  /*6510*/  SHF.R.U64 R10, R10, 0x3, RZ ;  /* 0x000000030a0a7819 */ /* 0x000fc400000012ff */
[----:B------:R-:W-:Y:S02]  /*6520*/  LOP3.LUT R160, R4, R53, RZ, 0x3c, !PT ;  /* 0x0000003504a07212 */ /* 0x000fe400078e3cff */
[----:B------:R-:W-:Y:S02]  /*6530*/  SHF.R.U64 R22, R22, 0x3, RZ ;  /* 0x0000000316167819 */ /* 0x000fe400000012ff */
[----:B------:R-:W-:Y:S02]  /*6540*/  LOP3.LUT R4, R3, 0x380, RZ, 0xc0, !PT ;  /* 0x0000038003047812 */ /* 0x000fe400078ec0ff */
[----:B------:R-:W-:Y:S01]  /*6550*/  LOP3.LUT R12, R12, R13, RZ, 0x3c, !PT ;  /* 0x0000000d0c0c7212 */ /* 0x000fe200078e3cff */
[----:B------:R-:W-:Y:S01]  /*6560*/  IMAD.X R13, RZ, RZ, R9, P3 ;  /* 0x000000ffff0d7224 */ /* 0x000fe200018e0609 */
[----:B------:R-:W-:Y:S02]  /*6570*/  SHF.R.U64 R118, R118, 0x3, RZ ;  /* 0x0000000376767819 */ /* 0x000fe400000012ff */
[----:B------:R-:W-:Y:S01]  /*6580*/  LOP3.LUT R158, R10, R57, RZ, 0x3c, !PT ;  /* 0x000000390a9e7212 */ /* 0x000fe200078e3cff */
[----:B------:R-:W-:Y:S01]  /*6590*/  IMAD.U32 R10, RZ, RZ, UR4 ;  /* 0x00000004ff0a7e24 */ /* 0x000fe2000f8e00ff */
[C---:B------:R-:W-:Y:S01]  /*65a0*/  IADD3 R15, P4, R8.reuse, 0x2000, RZ ;  /* 0x00002000080f7810 */ /* 0x040fe20007f9e0ff */
[----:B------:R-:W-:Y:S01]  /*65b0*/  UIADD3 UR4, UR5, UR6, URZ ;  /* 0x0000000605047290 */ /* 0x000fe2000fffe03f */
[----:B------:R-:W-:-:S02]  /*65c0*/  IADD3 R53, P5, R8, 0x3000, RZ ;  /* 0x0000300008357810 */ /* 0x000fc40007fbe0ff */
[C---:B------:R-:W-:Y:S01]  /*65d0*/  IADD3 R57, P6, R8.reuse, 0x4000, RZ ;  /* 0x0000400008397810 */ /* 0x040fe20007fde0ff */
[----:B------:R-:W-:Y:S01]  /*65e0*/  ULDC UR6, c[0x0][0xa88] ;  /* 0x0002a20000067ab9 */ /* 0x000fe20000000800 */
[C---:B------:R-:W-:Y:S01]  /*65f0*/  IADD3 R61, P0, R8.reuse, 0x5000, RZ ;  /* 0x00005000083d7810 */ /* 0x040fe20007f1e0ff */
[----:B------:R-:W-:Y:S01]  /*6600*/  IMAD.U32 R11, RZ, RZ, UR4 ;  /* 0x00000004ff0b7e24 */ /* 0x000fe2000f8e00ff */
[C---:B------:R-:W-:Y:S01]  /*6610*/  IADD3 R65, P1, R8.reuse, 0x6000, RZ ;  /* 0x0000600008417810 */ /* 0x040fe20007f3e0ff */
[----:B------:R-:W-:Y:S01]  /*6620*/  ULDC.64 UR4, c[0x0][0xb88] ;  /* 0x0002e20000047ab9 */ /* 0x000fe20000000a00 */
[----:B------:R-:W-:Y:S02]  /*6630*/  IADD3 R73, P3, R8, 0x8000, RZ ;  /* 0x0000800008497810 */ /* 0x000fe40007f7e0ff */
[----:B------:R-:W-:Y:S02]  /*6640*/  LOP3.LUT R22, R22, R103, RZ, 0x3c, !PT ;  /* 0x0000006716167212 */ /* 0x000fe400078e3cff */
[----:B------:R-:W-:-:S02]  /*6650*/  SHF.R.U64 R4, R4, 0x3, RZ ;  /* 0x0000000304047819 */ /* 0x000fc400000012ff */
[----:B------:R-:W-:Y:S01]  /*6660*/  LOP3.LUT R118, R118, R119, RZ, 0x3c, !PT ;  /* 0x0000007776767212 */ /* 0x000fe200078e3cff */
[----:B------:R-:W-:Y:S01]  /*6670*/  IMAD.X R119, RZ, RZ, R9, P2 ;  /* 0x000000ffff777224 */ /* 0x000fe200010e0609 */
[----:B------:R-:W-:Y:S02]  /*6680*/  LOP3.LUT R14, R15, 0x380, RZ, 0xc0, !PT ;  /* 0x000003800f0e7812 */ /* 0x000fe400078ec0ff */
[----:B------:R-:W-:Y:S02]  /*6690*/  LOP3.LUT R52, R53, 0x380, RZ, 0xc0, !PT ;  /* 0x0000038035347812 */ /* 0x000fe400078ec0ff */
[----:B------:R-:W-:Y:S02]  /*66a0*/  LOP3.LUT R56, R57, 0x380, RZ, 0xc0, !PT ;  /* 0x0000038039387812 */ /* 0x000fe400078ec0ff */
[----:B------:R-:W-:Y:S02]  /*66b0*/  LOP3.LUT R60, R61, 0x380, RZ, 0xc0, !PT ;  /* 0x000003803d3c7812 */ /* 0x000fe400078ec0ff */
[----:B------:R-:W-:-:S02]  /*66c0*/  LOP3.LUT R64, R65, 0x380, RZ, 0xc0, !PT ;  /* 0x0000038041407812 */ /* 0x000fc400078ec0ff */
[----:B------:R-:W-:Y:S02]  /*66d0*/  LOP3.LUT R72, R73, 0x380, RZ, 0xc0, !PT ;  /* 0x0000038049487812 */ /* 0x000fe400078ec0ff */
[----:B------:R-:W-:Y:S02]  /*66e0*/  ISETP.NE.AND P2, PT, R211, 0x1, PT ;  /* 0x00000001d300780c */ /* 0x000fe40003f45270 */
[----:B------:R-:W-:Y:S02]  /*66f0*/  LOP3.LUT R162, R4, R3, RZ, 0x3c, !PT ;  /* 0x0000000304a27212 */ /* 0x000fe400078e3cff */
[----:B------:R-:W-:Y:S02]  /*6700*/  MOV R4, R22 ;  /* 0x0000001600047202 */ /* 0x000fe40000000f00 */
[----:B------:R-:W-:Y:S01]  /*6710*/  LOP3.LUT R3, R8, 0x380, RZ, 0xc0, !PT ;  /* 0x0000038008037812 */ /* 0x000fe200078ec0ff */
[----:B------:R-:W0:Y:S01]  /*6720*/  LDC R22, c[0x0][0xc38] ;  /* 0x00030e00ff167b82 */ /* 0x000e220000000800 */
[----:B------:R-:W-:-:S02]  /*6730*/  SHF.R.U64 R14, R14, 0x3, RZ ;  /* 0x000000030e0e7819 */ /* 0x000fc400000012ff */
[----:B------:R-:W-:Y:S02]  /*6740*/  SHF.R.U64 R52, R52, 0x3, RZ ;  /* 0x0000000334347819 */ /* 0x000fe400000012ff */
[----:B------:R-:W-:Y:S02]  /*6750*/  SHF.R.U64 R56, R56, 0x3, RZ ;  /* 0x0000000338387819 */ /* 0x000fe400000012ff */
[----:B------:R-:W-:Y:S02]  /*6760*/  SHF.R.U64 R60, R60, 0x3, RZ ;  /* 0x000000033c3c7819 */ /* 0x000fe400000012ff */
[----:B------:R-:W-:Y:S02]  /*6770*/  SHF.R.U64 R64, R64, 0x3, RZ ;  /* 0x0000000340407819 */ /* 0x000fe400000012ff */
[----:B------:R-:W-:Y:S02]  /*6780*/  SHF.R.U64 R72, R72, 0x3, RZ ;  /* 0x0000000348487819 */ /* 0x000fe400000012ff */
[----:B------:R-:W-:-:S02]  /*6790*/  SHF.R.U64 R3, R3, 0x3, RZ ;  /* 0x0000000303037819 */ /* 0x000fc400000012ff */
[----:B------:R-:W-:Y:S01]  /*67a0*/  LOP3.LUT R14, R14, R15, RZ, 0x3c, !PT ;  /* 0x0000000f0e0e7212 */ /* 0x000fe200078e3cff */
[--C-:B------:R-:W-:Y:S01]  /*67b0*/  IMAD.X R15, RZ, RZ, R9.reuse, P4 ;  /* 0x000000ffff0f7224 */ /* 0x100fe200020e0609 */
[----:B------:R-:W-:Y:S02]  /*67c0*/  LOP3.LUT R52, R52, R53, RZ, 0x3c, !PT ;  /* 0x0000003534347212 */ /* 0x000fe400078e3cff */
[----:B------:R-:W-:Y:S01]  /*67d0*/  LOP3.LUT R56, R56, R57, RZ, 0x3c, !PT ;  /* 0x0000003938387212 */ /* 0x000fe200078e3cff */
[--C-:B------:R-:W-:Y:S01]  /*67e0*/  IMAD.X R57, RZ, RZ, R9.reuse, P6 ;  /* 0x000000ffff397224 */ /* 0x100fe200030e0609 */
[----:B------:R-:W-:Y:S01]  /*67f0*/  LOP3.LUT R60, R60, R61, RZ, 0x3c, !PT ;  /* 0x0000003d3c3c7212 */ /* 0x000fe200078e3cff */
[--C-:B------:R-:W-:Y:S01]  /*6800*/  IMAD.X R61, RZ, RZ, R9.reuse, P0 ;  /* 0x000000ffff3d7224 */ /* 0x100fe200000e0609 */
[----:B------:R-:W-:Y:S01]  /*6810*/  LOP3.LUT R64, R64, R65, RZ, 0x3c, !PT ;  /* 0x0000004140407212 */ /* 0x000fe200078e3cff */
[--C-:B------:R-:W-:Y:S01]  /*6820*/  IMAD.X R65, RZ, RZ, R9.reuse, P1 ;  /* 0x000000ffff417224 */ /* 0x100fe200008e0609 */
[----:B------:R-:W-:Y:S01]  /*6830*/  LOP3.LUT R72, R72, R73, RZ, 0x3c, !PT ;  /* 0x0000004948487212 */ /* 0x000fe200078e3cff */
[----:B------:R-:W-:Y:S01]  /*6840*/  IMAD.X R73, RZ, RZ, R9, P3 ;  /* 0x000000ffff497224 */ /* 0x000fe200018e0609 */
[----:B------:R-:W-:-:S02]  /*6850*/  IADD3.X R53, RZ, R9, RZ, P5, !PT ;  /* 0x00000009ff357210 */ /* 0x000fc40002ffe4ff */
[C---:B------:R-:W-:Y:S02]  /*6860*/  IADD3 R99, P4, R8.reuse, 0x9000, RZ ;  /* 0x0000900008637810 */ /* 0x040fe40007f9e0ff */
[C---:B------:R-:W-:Y:S02]  /*6870*/  IADD3 R103, P5, R8.reuse, 0xa000, RZ ;  /* 0x0000a00008677810 */ /* 0x040fe40007fbe0ff */
[C---:B------:R-:W-:Y:S02]  /*6880*/  IADD3 R107, P6, R8.reuse, 0xb000, RZ ;  /* 0x0000b000086b7810 */ /* 0x040fe40007fde0ff */
[C---:B------:R-:W-:Y:S02]  /*6890*/  IADD3 R111, P0, R8.reuse, 0xc000, RZ ;  /* 0x0000c000086f7810 */ /* 0x040fe40007f1e0ff */
[C---:B------:R-:W-:Y:S02]  /*68a0*/  IADD3 R115, P1, R8.reuse, 0xd000, RZ ;  /* 0x0000d00008737810 */ /* 0x040fe40007f3e0ff */
[----:B------:R-:W-:-:S02]  /*68b0*/  IADD3 R123, P3, R8, 0xf000, RZ ;  /* 0x0000f000087b7810 */ /* 0x000fc40007f7e0ff */
[----:B------:R-:W-:Y:S02]  /*68c0*/  LOP3.LUT R8, R3, R8, RZ, 0x3c, !PT ;  /* 0x0000000803087212 */ /* 0x000fe400078e3cff */
[----:B------:R-:W-:Y:S02]  /*68d0*/  MOV R3, R20 ;  /* 0x0000001400037202 */ /* 0x000fe40000000f00 */
[----:B------:R-:W1:Y:S01]  /*68e0*/  @P2 LDC R20, c[0x0][0xbec] ;  /* 0x0002fb00ff142b82 */ /* 0x000e620000000800 */
[----:B------:R-:W-:Y:S01]  /*68f0*/  MOV R126, R126 ;  /* 0x0000007e007e7202 */ /* 0x000fe20000000f00 */
[----:B------:R-:W-:Y:S01]  /*6900*/  IMAD R127, RZ, RZ, -UR40 ;  /* 0x80000028ff7f7e24 */ /* 0x000fe2000f8e02ff */
[----:B------:R-:W-:Y:S02]  /*6910*/  F2FP.F16.F32.PACK_AB R32, R33, R32 ;  /* 0x000000202120723e */ /* 0x000fe400000000ff */
[----:B------:R-:W-:Y:S01]  /*6920*/  F2FP.F16.F32.PACK_AB R33, R35, R34 ;  /* 0x000000222321723e */ /* 0x000fe200000000ff */
[----:B0-----:R-:W-:Y:S01]  /*6930*/  IMAD R127, R22, R127, UR45 ;  /* 0x0000002d167f7e24 */ /* 0x001fe2000f8e027f */
[----:B------:R-:W-:Y:S01]  /*6940*/  F2FP.F16.F32.PACK_AB R35, R39, R38 ;  /* 0x000000262723723e */ /* 0x000fe200000000ff */
[----:B------:R-:W0:Y:S01]  /*6950*/  @P2 LDC R21, c[0x0][0xbf0] ;  /* 0x0002fc00ff152b82 */ /* 0x000e220000000800 */
[----:B------:R-:W-:-:S02]  /*6960*/  F2FP.F16.F32.PACK_AB R40, R41, R40 ;  /* 0x000000282928723e */ /* 0x000fc400000000ff */
[----:B------:R-:W-:Y:S02]  /*6970*/  F2FP.F16.F32.PACK_AB R41, R43, R42 ;  /* 0x0000002a2b29723e */ /* 0x000fe400000000ff */
[----:B------:R-:W-:Y:S02]  /*6980*/  F2FP.F16.F32.PACK_AB R43, R47, R46 ;  /* 0x0000002e2f2b723e */ /* 0x000fe400000000ff */
[----:B------:R-:W-:Y:S01]  /*6990*/  LEA R47, R127, R209, 0x7 ;  /* 0x000000d17f2f7211 */ /* 0x000fe200078e38ff */
[----:B------:R-:W2:Y:S01]  /*69a0*/  LDC.64 R38, c[0x0][0xb98] ;  /* 0x0002e600ff267b82 */ /* 0x000ea20000000a00 */
[----:B------:R-:W-:Y:S02]  /*69b0*/  F2FP.F16.F32.PACK_AB R24, R25, R24 ;  /* 0x000000181918723e */ /* 0x000fe400000000ff */
[----:B------:R-:W-:Y:S02]  /*69c0*/  F2FP.F16.F32.PACK_AB R25, R27, R26 ;  /* 0x0000001a1b19723e */ /* 0x000fe400000000ff */
[----:B------:R-:W-:-:S02]  /*69d0*/  MOV R164, R164 ;  /* 0x000000a400a47202 */ /* 0x000fc40000000f00 */
[----:B------:R-:W-:Y:S01]  /*69e0*/  F2FP.F16.F32.PACK_AB R26, R180, R28 ;  /* 0x0000001cb41a723e */ /* 0x000fe200000000ff */
[----:B-1----:R-:W-:Y:S01]  /*69f0*/  @P2 IMAD.HI.U32 R20, R47, R20, RZ ;  /* 0x000000142f142227 */ /* 0x002fe200078e00ff */
[----:B------:R-:W-:Y:S02]  /*6a00*/  F2FP.F16.F32.PACK_AB R27, R31, R30 ;  /* 0x0000001e1f1b723e */ /* 0x000fe400000000ff */
[----:B------:R-:W-:Y:S01]  /*6a10*/  F2FP.F16.F32.PACK_AB R42, R45, R44 ;  /* 0x0000002c2d2a723e */ /* 0x000fe200000000ff */
[----:B------:R-:W-:Y:S01]  /*6a20*/  IMAD.MOV.U32 R45, RZ, RZ, R47 ;  /* 0x000000ffff2d7224 */ /* 0x000fe200078e002f */
[----:B------:R-:W-:Y:S01]  /*6a30*/  MOV R138, R138 ;  /* 0x0000008a008a7202 */ /* 0x000fe20000000f00 */
[----:B------:R-:W-:Y:S01]  /*6a40*/  STSM.16.M88.4 [R164], R24 ;  /* 0x00000018a4007844 */ /* 0x000fe20000000200 */
[----:B------:R-:W-:Y:S02]  /*6a50*/  F2FP.F16.F32.PACK_AB R34, R29, R36 ;  /* 0x000000241d22723e */ /* 0x000fe400000000ff */
[----:B0-----:R-:W-:-:S02]  /*6a60*/  @P2 SHF.R.U32.HI R45, RZ, R21, R20 ;  /* 0x00000015ff2d2219 */ /* 0x001fc40000011614 */
[----:B------:R-:W-:Y:S01]  /*6a70*/  LOP3.LUT R110, R111, 0x380, RZ, 0xc0, !PT ;  /* 0x000003806f6e7812 */ /* 0x000fe200078ec0ff */
[----:B------:R0:W-:Y:S01]  /*6a80*/  STSM.16.M88.4 [R138], R32 ;  /* 0x000000208a007844 */ /* 0x0001e20000000200 */
[----:B------:R-:W-:Y:S02]  /*6a90*/  F2FP.F16.F32.PACK_AB R48, R49, R48 ;  /* 0x000000303130723e */ /* 0x000fe400000000ff */
[----:B------:R-:W-:Y:S01]  /*6aa0*/  MOV R154, R154 ;  /* 0x0000009a009a7202 */ /* 0x000fe20000000f00 */
[----:B--2---:R-:W-:Y:S01]  /*6ab0*/  IMAD.WIDE.U32 R10, R38, UR43, R10 ;  /* 0x0000002b260a7c25 */ /* 0x004fe2000f8e000a */
[----:B------:R-:W-:Y:S02]  /*6ac0*/  F2FP.F16.F32.PACK_AB R49, R51, R50 ;  /* 0x000000323331723e */ /* 0x000fe400000000ff */
[----:B------:R-:W-:Y:S01]  /*6ad0*/  MOV R162, R162 ;  /* 0x000000a200a27202 */ /* 0x000fe20000000f00 */
[----:B------:R-:W-:Y:S01]  /*6ae0*/  STSM.16.M88.4 [R154], R40 ;  /* 0x000000289a007844 */ /* 0x000fe20000000200 */
[----:B------:R-:W-:-:S02]  /*6af0*/  F2FP.F16.F32.PACK_AB R50, R204, R186 ;  /* 0x000000bacc32723e */ /* 0x000fc400000000ff */
[----:B------:R-:W-:Y:S02]  /*6b00*/  F2FP.F16.F32.PACK_AB R51, R55, R54 ;  /* 0x000000363733723e */ /* 0x000fe400000000ff */
[----:B------:R-:W-:Y:S02]  /*6b10*/  MOV R160, R160 ;  /* 0x000000a000a07202 */ /* 0x000fe40000000f00 */
[----:B------:R-:W-:Y:S01]  /*6b20*/  F2FP.F16.F32.PACK_AB R20, R203, R185 ;  /* 0x000000b9cb14723e */ /* 0x000fe200000000ff */
[----:B0-----:R-:W-:Y:S01]  /*6b30*/  IMAD.MOV R34, RZ, RZ, -R45 ;  /* 0x000000ffff227224 */ /* 0x001fe200078e0a2d */
[----:B------:R-:W-:Y:S01]  /*6b40*/  F2FP.F16.F32.PACK_AB R21, R59, R58 ;  /* 0x0000003a3b15723e */ /* 0x000fe200000000ff */
[----:B------:R-:W-:Y:S01]  /*6b50*/  IMAD R32, R38, UR7, RZ ;  /* 0x0000000726207c24 */ /* 0x000fe2000f8e02ff */
[----:B------:R-:W-:Y:S01]  /*6b60*/  F2FP.F16.F32.PACK_AB R22, R202, R184 ;  /* 0x000000b8ca16723e */ /* 0x000fe200000000ff */
[----:B------:R-:W-:Y:S01]  /*6b70*/  IMAD R33, R211, R34, R47 ;  /* 0x00000022d3217224 */ /* 0x000fe200078e022f */
[----:B------:R-:W-:Y:S01]  /*6b80*/  F2FP.F16.F32.PACK_AB R23, R63, R62 ;  /* 0x0000003e3f17723e */ /* 0x000fe200000000ff */
[----:B------:R-:W-:Y:S01]  /*6b90*/  STSM.16.M88.4 [R162], R48 ;  /* 0x00000030a2007844 */ /* 0x000fe20000000200 */
[----:B------:R-:W-:Y:S01]  /*6ba0*/  SHF.R.U64 R110, R110, 0x3, RZ ;  /* 0x000000036e6e7819 */ /* 0x000fe200000012ff */
[----:B------:R-:W-:Y:S01]  /*6bb0*/  IMAD R32, R39, UR43, R32 ;  /* 0x0000002b27207c24 */ /* 0x000fe2000f8e0220 */
[----:B------:R-:W-:Y:S01]  /*6bc0*/  MOV R158, R158 ;  /* 0x0000009e009e7202 */ /* 0x000fe20000000f00 */
[----:B------:R-:W-:Y:S01]  /*6bd0*/  STSM.16.M88.4 [R160], R20 ;  /* 0x00000014a0007844 */ /* 0x000fe20000000200 */
[----:B------:R-:W-:-:S02]  /*6be0*/  F2FP.F16.F32.PACK_AB R24, R201, R183 ;  /* 0x000000b7c918723e */ /* 0x000fc400000000ff */
[----:B------:R-:W-:Y:S02]  /*6bf0*/  F2FP.F16.F32.PACK_AB R25, R67, R66 ;  /* 0x000000424319723e */ /* 0x000fe400000000ff */
[----:B------:R-:W-:Y:S02]  /*6c00*/  F2FP.F16.F32.PACK_AB R26, R199, R182 ;  /* 0x000000b6c71a723e */ /* 0x000fe400000000ff */
[----:B------:R-:W-:Y:S02]  /*6c10*/  F2FP.F16.F32.PACK_AB R27, R71, R70 ;  /* 0x00000046471b723e */ /* 0x000fe400000000ff */
[----:B------:R-:W-:Y:S01]  /*6c20*/  LOP3.LUT R110, R110, R111, RZ, 0x3c, !PT ;  /* 0x0000006f6e6e7212 */ /* 0x000fe200078e3cff */
[----:B------:R-:W-:Y:S01]  /*6c30*/  IMAD.X R111, RZ, RZ, R9, P0 ;  /* 0x000000ffff6f7224 */ /* 0x000fe200000e0609 */
[----:B------:R-:W-:Y:S01]  /*6c40*/  F2FP.F16.F32.PACK_AB R80, R81, R80 ;  /* 0x000000505150723e */ /* 0x000fe200000000ff */
[----:B------:R0:W-:Y:S01]  /*6c50*/  STSM.16.M88.4 [R158], R24 ;  /* 0x000000189e007844 */ /* 0x0001e20000000200 */
[----:B------:R-:W-:-:S02]  /*6c60*/  MOV R156, R156 ;  /* 0x0000009c009c7202 */ /* 0x000fc40000000f00 */
[----:B------:R-:W-:Y:S02]  /*6c70*/  F2FP.F16.F32.PACK_AB R28, R198, R181 ;  /* 0x000000b5c61c723e */ /* 0x000fe400000000ff */
[----:B------:R-:W-:Y:S02]  /*6c80*/  F2FP.F16.F32.PACK_AB R29, R75, R74 ;  /* 0x0000004a4b1d723e */ /* 0x000fe400000000ff */
[----:B------:R-:W-:Y:S02]  /*6c90*/  F2FP.F16.F32.PACK_AB R30, R197, R76 ;  /* 0x0000004cc51e723e */ /* 0x000fe400000000ff */
[----:B------:R-:W-:Y:S02]  /*6ca0*/  F2FP.F16.F32.PACK_AB R31, R79, R78 ;  /* 0x0000004e4f1f723e */ /* 0x000fe400000000ff */
[----:B------:R-:W-:Y:S02]  /*6cb0*/  F2FP.F16.F32.PACK_AB R81, R83, R82 ;  /* 0x000000525351723e */ /* 0x000fe400000000ff */
[----:B------:R-:W-:Y:S01]  /*6cc0*/  F2FP.F16.F32.PACK_AB R37, R7, R37 ;  /* 0x000000250725723e */ /* 0x000fe200000000ff */
[----:B------:R-:W-:Y:S01]  /*6cd0*/  STSM.16.M88.4 [R156], R28 ;  /* 0x0000001c9c007844 */ /* 0x000fe20000000200 */
[----:B------:R-:W-:Y:S01]  /*6ce0*/  MOV R152, R152 ;  /* 0x0000009800987202 */ /* 0x000fe20000000f00 */
[----:B0-----:R-:W-:Y:S01]  /*6cf0*/  IMAD R26, R127, 0x80, R207 ;  /* 0x000000807f1a7824 */ /* 0x001fe200078e02cf */
[----:B------:R-:W-:-:S02]  /*6d00*/  F2FP.F16.F32.PACK_AB R82, R196, R84 ;  /* 0x00000054c452723e */ /* 0x000fc400000000ff */
[----:B------:R-:W-:Y:S02]  /*6d10*/  F2FP.F16.F32.PACK_AB R83, R87, R86 ;  /* 0x000000565753723e */ /* 0x000fe400000000ff */
[----:B------:R-:W-:Y:S02]  /*6d20*/  SHF.R.S32.HI R25, RZ, 0x1f, R45 ;  /* 0x0000001fff197819 */ /* 0x000fe4000001142d */
[----:B------:R-:W-:Y:S01]  /*6d30*/  SHF.R.S32.HI R7, RZ, 0x1f, R33 ;  /* 0x0000001fff077819 */ /* 0x000fe20000011421 */
[----:B------:R-:W-:Y:S01]  /*6d40*/  STSM.16.M88.4 [R152], R80 ;  /* 0x0000005098007844 */ /* 0x000fe20000000200 */
[----:B------:R-:W-:Y:S02]  /*6d50*/  IADD3 R10, P0, R45, R10, RZ ;  /* 0x0000000a2d0a7210 */ /* 0x000fe40007f1e0ff */
[----:B------:R-:W-:Y:S01]  /*6d60*/  LOP3.LUT R114, R115, 0x380, RZ, 0xc0, !PT ;  /* 0x0000038073727812 */ /* 0x000fe200078ec0ff */
[----:B------:R-:W-:Y:S01]  /*6d70*/  IMAD R24, R7, UR4, RZ ;  /* 0x0000000407187c24 */ /* 0x000fe2000f8e02ff */
[----:B------:R-:W-:Y:S01]  /*6d80*/  MOV R150, R150 ;  /* 0x0000009600967202 */ /* 0x000fe20000000f00 */
[----:B------:R-:W-:Y:S01]  /*6d90*/  IMAD R7, R211, UR6, RZ ;  /* 0x00000006d3077c24 */ /* 0x000fe2000f8e02ff */
[----:B------:R-:W-:-:S02]  /*6da0*/  F2FP.F16.F32.PACK_AB R20, R195, R88 ;  /* 0x00000058c314723e */ /* 0x000fc400000000ff */
[----:B------:R-:W-:Y:S02]  /*6db0*/  F2FP.F16.F32.PACK_AB R21, R91, R90 ;  /* 0x0000005a5b15723e */ /* 0x000fe400000000ff */
[----:B------:R-:W-:Y:S02]  /*6dc0*/  F2FP.F16.F32.PACK_AB R22, R194, R92 ;  /* 0x0000005cc216723e */ /* 0x000fe400000000ff */
[----:B------:R-:W-:Y:S02]  /*6dd0*/  F2FP.F16.F32.PACK_AB R23, R95, R94 ;  /* 0x0000005e5f17723e */ /* 0x000fe400000000ff */
[----:B------:R-:W-:Y:S02]  /*6de0*/  LOP3.LUT R122, R123, 0x380, RZ, 0xc0, !PT ;  /* 0x000003807b7a7812 */ /* 0x000fe400078ec0ff */
[----:B------:R-:W-:Y:S01]  /*6df0*/  IADD3.X R11, R25, R11, R32, P0, !PT ;  /* 0x0000000b190b7210 */ /* 0x000fe200007fe420 */
[----:B------:R0:W-:Y:S01]  /*6e00*/  STSM.16.M88.4 [R150], R20 ;  /* 0x0000001496007844 */ /* 0x0001e20000000200 */
[----:B------:R-:W-:Y:S01]  /*6e10*/  SHF.R.U64 R114, R114, 0x3, RZ ;  /* 0x0000000372727819 */ /* 0x000fe200000012ff */
[----:B------:R-:W-:Y:S01]  /*6e20*/  IMAD R25, R33, UR5, R24 ;  /* 0x0000000521197c24 */ /* 0x000fe2000f8e0218 */
[----:B------:R-:W-:Y:S01]  /*6e30*/  LOP3.LUT P0, RZ, R205, 0x3, RZ, 0xc0, !PT ;  /* 0x00000003cdff7812 */ /* 0x000fe2000780c0ff */
[----:B------:R-:W-:Y:S01]  /*6e40*/  IMAD.WIDE.U32 R10, R33, UR4, R10 ;  /* 0x00000004210a7c25 */ /* 0x000fe2000f8e000a */
[----:B------:R-:W-:Y:S01]  /*6e50*/  SHF.R.U64 R122, R122, 0x3, RZ ;  /* 0x000000037a7a7819 */ /* 0x000fe200000012ff */
[----:B------:R-:W-:Y:S01]  /*6e60*/  ULDC.64 UR4, c[0x0][0xb50] ;  /* 0x0002d40000047ab9 */ /* 0x000fe20000000a00 */
[----:B------:R-:W-:Y:S01]  /*6e70*/  LOP3.LUT R114, R114, R115, RZ, 0x3c, !PT ;  /* 0x0000007372727212 */ /* 0x000fe200078e3cff */
[----:B------:R-:W-:Y:S01]  /*6e80*/  IMAD.X R115, RZ, RZ, R9, P1 ;  /* 0x000000ffff737224 */ /* 0x000fe200008e0609 */
[----:B------:R-:W-:Y:S01]  /*6e90*/  MOV R146, R146 ;  /* 0x0000009200927202 */ /* 0x000fe20000000f00 */
[----:B------:R-:W-:Y:S01]  /*6ea0*/  IMAD.IADD R11, R11, 0x1, R25 ;  /* 0x000000010b0b7824 */ /* 0x000fe200078e0219 */
[----:B------:R-:W-:-:S02]  /*6eb0*/  F2FP.F16.F32.PACK_AB R36, R193, R96 ;  /* 0x00000060c124723e */ /* 0x000fc400000000ff */
[----:B------:R-:W-:Y:S02]  /*6ec0*/  F2FP.F16.F32.PACK_AB R38, R192, R100 ;  /* 0x00000064c026723e */ /* 0x000fe400000000ff */
[----:B------:R-:W-:Y:S01]  /*6ed0*/  F2FP.F16.F32.PACK_AB R39, R77, R85 ;  /* 0x000000554d27723e */ /* 0x000fe200000000ff */
[C---:B0-----:R-:W-:Y:S01]  /*6ee0*/  VIADD R20, R26.reuse, 0x8 ;  /* 0x000000081a147836 */ /* 0x041fe20000000000 */
[----:B------:R-:W-:Y:S02]  /*6ef0*/  ISETP.GE.OR P1, PT, R26, R7, P0 ;  /* 0x000000071a00720c */ /* 0x000fe40000726670 */
[----:B------:R-:W-:Y:S01]  /*6f00*/  LOP3.LUT R122, R122, R123, RZ, 0x3c, !PT ;  /* 0x0000007b7a7a7212 */ /* 0x000fe200078e3cff */
[----:B------:R-:W-:Y:S01]  /*6f10*/  IMAD.X R123, RZ, RZ, R9, P3 ;  /* 0x000000ffff7b7224 */ /* 0x000fe200018e0609 */
[----:B------:R-:W-:Y:S01]  /*6f20*/  MOV R142, R142 ;  /* 0x0000008e008e7202 */ /* 0x000fe20000000f00 */
[----:B------:R-:W-:Y:S01]  /*6f30*/  STSM.16.M88.4 [R146], R36 ;  /* 0x0000002492007844 */ /* 0x000fe20000000200 */
[----:B------:R-:W-:-:S02]  /*6f40*/  F2FP.F16.F32.PACK_AB R88, R191, R104 ;  /* 0x00000068bf58723e */ /* 0x000fc400000000ff */
[----:B------:R-:W-:Y:S02]  /*6f50*/  F2FP.F16.F32.PACK_AB R89, R89, R93 ;  /* 0x0000005d5959723e */ /* 0x000fe400000000ff */
[----:B------:R-:W-:Y:S02]  /*6f60*/  F2FP.F16.F32.PACK_AB R90, R190, R108 ;  /* 0x0000006cbe5a723e */ /* 0x000fe400000000ff */
[----:B------:R-:W-:Y:S02]  /*6f70*/  F2FP.F16.F32.PACK_AB R91, R97, R101 ;  /* 0x00000065615b723e */ /* 0x000fe400000000ff */
[----:B------:R-:W-:Y:S02]  /*6f80*/  ISETP.GE.OR P0, PT, R20, R7, P0 ;  /* 0x000000071400720c */ /* 0x000fe40000706670 */
[----:B------:R-:W-:Y:S01]  /*6f90*/  MOV R134, R134 ;  /* 0x0000008600867202 */ /* 0x000fe20000000f00 */
[----:B------:R-:W-:Y:S01]  /*6fa0*/  STSM.16.M88.4 [R142], R88 ;  /* 0x000000588e007844 */ /* 0x000fe20000000200 */
[----:B------:R-:W-:-:S02]  /*6fb0*/  F2FP.F16.F32.PACK_AB R20, R189, R112 ;  /* 0x00000070bd14723e */ /* 0x000fc400000000ff */
[----:B------:R-:W-:Y:S02]  /*6fc0*/  F2FP.F16.F32.PACK_AB R21, R105, R109 ;  /* 0x0000006d6915723e */ /* 0x000fe400000000ff */
[----:B------:R-:W-:Y:S02]  /*6fd0*/  F2FP.F16.F32.PACK_AB R22, R188, R116 ;  /* 0x00000074bc16723e */ /* 0x000fe400000000ff */
[----:B------:R-:W-:Y:S02]  /*6fe0*/  F2FP.F16.F32.PACK_AB R23, R113, R117 ;  /* 0x000000757117723e */ /* 0x000fe400000000ff */
[----:B------:R-:W-:Y:S02]  /*6ff0*/  F2FP.F16.F32.PACK_AB R165, R121, R166 ;  /* 0x000000a679a5723e */ /* 0x000fe400000000ff */
[----:B------:R-:W-:Y:S01]  /*7000*/  MOV R130, R130 ;  /* 0x0000008200827202 */ /* 0x000fe20000000f00 */
[----:B------:R-:W-:Y:S01]  /*7010*/  STSM.16.M88.4 [R134], R20 ;  /* 0x0000001486007844 */ /* 0x000fe20000000200 */
[----:B------:R-:W-:-:S02]  /*7020*/  LEA R24, P3, R10, UR4, 0x2 ;  /* 0x000000040a187c11 */ /* 0x000fc4000f8610ff */
[----:B------:R-:W-:Y:S02]  /*7030*/  F2FP.F16.F32.PACK_AB R164, R187, R120 ;  /* 0x00000078bba4723e */ /* 0x000fe400000000ff */
[----:B------:R-:W-:Y:S01]  /*7040*/  F2FP.F16.F32.PACK_AB R166, R125, R124 ;  /* 0x0000007c7da6723e */ /* 0x000fe200000000ff */
[----:B------:R-:W-:Y:S01]  /*7050*/  SHFL.IDX PT, R32, R24, RZ, 0x1c1f ;  /* 0x001c1fff18207589 */ /* 0x000fe200000e0000 */
[----:B------:R-:W-:Y:S02]  /*7060*/  F2FP.F16.F32.PACK_AB R167, R167, R168 ;  /* 0x000000a8a7a7723e */ /* 0x000fe400000000ff */
[----:B------:R-:W-:Y:S01]  /*7070*/  F2FP.F16.F32.PACK_AB R169, R169, R170 ;  /* 0x000000aaa9a9723e */ /* 0x000fe200000000ff */
[----:B------:R-:W-:Y:S01]  /*7080*/  SHFL.IDX PT, R34, R24, 0x1, 0x1c1f ;  /* 0x003c1f0018227f89 */ /* 0x000fe200000e0000 */
[----:B------:R-:W-:Y:S02]  /*7090*/  F2FP.F16.F32.PACK_AB R168, R129, R128 ;  /* 0x0000008081a8723e */ /* 0x000fe400000000ff */
[----:B------:R-:W-:Y:S01]  /*70a0*/  F2FP.F16.F32.PACK_AB R170, R133, R132 ;  /* 0x0000008485aa723e */ /* 0x000fe200000000ff */
[----:B------:R-:W-:Y:S01]  /*70b0*/  STSM.16.M88.4 [R130], R164 ;  /* 0x000000a482007844 */ /* 0x000fe20000000200 */
[----:B------:R-:W-:-:S02]  /*70c0*/  F2FP.F16.F32.PACK_AB R171, R171, R172 ;  /* 0x000000acabab723e */ /* 0x000fc400000000ff */
[----:B------:R-:W-:Y:S02]  /*70d0*/  F2FP.F16.F32.PACK_AB R173, R173, R174 ;  /* 0x000000aeadad723e */ /* 0x000fe400000000ff */
[----:B------:R-:W-:Y:S01]  /*70e0*/  F2FP.F16.F32.PACK_AB R172, R137, R136 ;  /* 0x0000008889ac723e */ /* 0x000fe200000000ff */
[----:B------:R-:W-:Y:S01]  /*70f0*/  STSM.16.M88.4 [R126], R168 ;  /* 0x000000a87e007844 */ /* 0x000fe20000000200 */
[----:B------:R-:W-:Y:S02]  /*7100*/  F2FP.F16.F32.PACK_AB R174, R141, R140 ;  /* 0x0000008c8dae723e */ /* 0x000fe400000000ff */
[----:B------:R-:W-:Y:S02]  /*7110*/  F2FP.F16.F32.PACK_AB R175, R175, R176 ;  /* 0x000000b0afaf723e */ /* 0x000fe400000000ff */
[----:B------:R-:W-:Y:S02]  /*7120*/  F2FP.F16.F32.PACK_AB R177, R177, R178 ;  /* 0x000000b2b1b1723e */ /* 0x000fe400000000ff */
[----:B------:R-:W-:Y:S01]  /*7130*/  F2FP.F16.F32.PACK_AB R176, R145, R144 ;  /* 0x0000009091b0723e */ /* 0x000fe200000000ff */
[----:B------:R0:W-:Y:S01]  /*7140*/  STSM.16.M88.4 [R4], R172 ;  /* 0x000000ac04007844 */ /* 0x0001e20000000200 */
[----:B------:R-:W-:-:S02]  /*7150*/  F2FP.F16.F32.PACK_AB R178, R149, R148 ;  /* 0x0000009495b2723e */ /* 0x000fc400000000ff */
[----:B------:R-:W-:Y:S02]  /*7160*/  F2FP.F16.F32.PACK_AB R179, R179, R0 ;  /* 0x00000000b3b3723e */ /* 0x000fe400000000ff */
[----:B------:R-:W-:Y:S02]  /*7170*/  LEA.HI.X R11, R10, UR5, R11, 0x2, P3 ;  /* 0x000000050a0b7c11 */ /* 0x000fe400098f140b */
[----:B------:R-:W-:Y:S01]  /*7180*/  LOP3.LUT R98, R99, 0x380, RZ, 0xc0, !PT ;  /* 0x0000038063627812 */ /* 0x000fe200078ec0ff */
[----:B------:R1:W-:Y:S01]  /*7190*/  STSM.16.M88.4 [R3], R176 ;  /* 0x000000b003007844 */ /* 0x0003e20000000200 */
[----:B------:R-:W-:Y:S02]  /*71a0*/  LOP3.LUT R102, R103, 0x380, RZ, 0xc0, !PT ;  /* 0x0000038067667812 */ /* 0x000fe400078ec0ff */
[----:B------:R-:W-:Y:S01]  /*71b0*/  LOP3.LUT R106, R107, 0x380, RZ, 0xc0, !PT ;  /* 0x000003806b6a7812 */ /* 0x000fe200078ec0ff */
[----:B------:R-:W2:Y:S01]  /*71c0*/  SHFL.IDX PT, R33, R11, RZ, 0x1c1f ;  /* 0x001c1fff0b217589 */ /* 0x000ea200000e0000 */
[----:B0-----:R-:W0:Y:S08]  /*71d0*/  @P2 LDC R4, c[0x0][0xbec] ;  /* 0x0002fb00ff042b82 */ /* 0x001e300000000800 */
[----:B------:R-:W-:Y:S01]  /*71e0*/  BAR.SYNC.DEFER_BLOCKING 0x1, 0x100 ;  /* 0x0044000000007b1d */ /* 0x000fe20000010000 */
[----:B------:R-:W-:Y:S01]  /*71f0*/  IMAD R0, R19, 0x20, R200 ;  /* 0x0000002013007824 */ /* 0x000fe200078e02c8 */
[----:B------:R-:W-:Y:S01]  /*7200*/  UIMAD UR6, UR11, UR8, URZ ;  /* 0x000000080b0672a4 */ /* 0x000fe2000f8e023f */
[----:B------:R-:W-:Y:S01]  /*7210*/  SHF.R.U64 R98, R98, 0x3, RZ ;  /* 0x0000000362627819 */ /* 0x000fe200000012ff */
[----:B------:R-:W-:Y:S01]  /*7220*/  UIMAD.WIDE.U32 UR4, UR10, UR8, URZ ;  /* 0x000000080a0472a5 */ /* 0x000fe2000f8e003f */
[----:B------:R-:W-:-:S03]  /*7230*/  SHF.R.U64 R102, R102, 0x3, RZ ;  /* 0x0000000366667819 */ /* 0x000fc600000012ff */
[----:B-1----:R-:W1:Y:S01]  /*7240*/  @P2 LDC R3, c[0x0][0xbf0] ;  /* 0x0002fc00ff032b82 */ /* 0x002e620000000800 */
[----:B------:R-:W3:Y:S01]  /*7250*/  SHFL.IDX PT, R35, R11, 0x1, 0x1c1f ;  /* 0x003c1f000b237f89 */ /* 0x000ee200000e0000 */
[----:B------:R-:W-:Y:S01]  /*7260*/  UIMAD UR6, UR10, UR9, UR6 ;  /* 0x000000090a0672a4 */ /* 0x000fe2000f8e0206 */
[----:B------:R-:W-:Y:S02]  /*7270*/  SHF.R.U64 R106, R106, 0x3, RZ ;  /* 0x000000036a6a7819 */ /* 0x000fe400000012ff */
[----:B------:R-:W-:Y:S01]  /*7280*/  ULDC.64 UR8, c[0x0][0xaf0] ;  /* 0x0002bc0000087ab9 */ /* 0x000fe20000000a00 */
[----:B--2---:R-:W-:Y:S01]  /*7290*/  @!P1 ST.E desc[UR48][R32.64], R6 ;  /* 0x0000000620009985 */ /* 0x004fe2000c101930 */
[----:B------:R-:W-:Y:S01]  /*72a0*/  UIADD3 UR5, UR5, UR6, URZ ;  /* 0x0000000605057290 */ /* 0x000fe2000fffe03f */
[----:B------:R-:W-:Y:S02]  /*72b0*/  LOP3.LUT R98, R98, R99, RZ, 0x3c, !PT ;  /* 0x0000006362627212 */ /* 0x000fe400078e3cff */
[----:B------:R-:W-:-:S02]  /*72c0*/  LOP3.LUT R102, R102, R103, RZ, 0x3c, !PT ;  /* 0x0000006766667212 */ /* 0x000fc400078e3cff */
[----:B------:R-:W-:Y:S01]  /*72d0*/  LOP3.LUT R106, R106, R107, RZ, 0x3c, !PT ;  /* 0x0000006b6a6a7212 */ /* 0x000fe200078e3cff */
[----:B---3--:R2:W-:Y:S01]  /*72e0*/  @!P0 ST.E desc[UR48][R34.64], R5 ;  /* 0x0000000522008985 */ /* 0x0085e2000c101930 */
[----:B------:R-:W-:Y:S01]  /*72f0*/  UIMAD UR6, UR7, UR8, URZ ;  /* 0x00000008070672a4 */ /* 0x000fe2000f8e023f */
[--C-:B------:R-:W-:Y:S01]  /*7300*/  IMAD.X R99, RZ, RZ, R9.reuse, P4 ;  /* 0x000000ffff637224 */ /* 0x100fe200020e0609 */
[----:B------:R-:W-:Y:S01]  /*7310*/  UIMAD.WIDE.U32 UR4, UR43, UR8, UR4 ;  /* 0x000000082b0472a5 */ /* 0x000fe2000f8e0004 */
[----:B------:R3:W5:Y:S01]  /*7320*/  LD.E.128 R24, desc[UR48][R12.64] ;  /* 0x000000300c187980 */ /* 0x000762000c101d00 */
[----:B------:R-:W-:Y:S01]  /*7330*/  IADD3.X R103, RZ, R9, RZ, P5, !PT ;  /* 0x00000009ff677210 */ /* 0x000fe20002ffe4ff */
[----:B------:R-:W-:Y:S01]  /*7340*/  IMAD.X R107, RZ, RZ, R9, P6 ;  /* 0x000000ffff6b7224 */ /* 0x000fe200030e0609 */
[----:B--2---:R-:W-:Y:S01]  /*7350*/  LEA R5, R127, R0, 0x7 ;  /* 0x000000007f057211 */ /* 0x004fe200078e38ff */
[----:B------:R-:W-:Y:S01]  /*7360*/  UIMAD UR6, UR43, UR9, UR6 ;  /* 0x000000092b0672a4 */ /* 0x000fe2000f8e0206 */
[----:B---3--:R-:W2:Y:S01]  /*7370*/  LDC.64 R12, c[0x0][0xae0] ;  /* 0x0002b800ff0c7b82 */ /* 0x008ea20000000a00 */
[----:B------:R-:W5:Y:S02]  /*7380*/  LD.E.128 R8, desc[UR48][R8.64] ;  /* 0x0000003008087980 */ /* 0x000f64000c101d00 */
[----:B0-----:R-:W-:-:S02]  /*7390*/  @P2 IMAD.HI.U32 R0, R5, R4, RZ ;  /* 0x0000000405002227 */ /* 0x001fc400078e00ff */
[----:B------:R0:W5:Y:S02]  /*73a0*/  LD.E.128 R28, desc[UR48][R14.64] ;  /* 0x000000300e1c7980 */ /* 0x000164000c101d00 */
[--C-:B------:R-:W-:Y:S01]  /*73b0*/  IMAD.MOV.U32 R4, RZ, RZ, R5.reuse ;  /* 0x000000ffff047224 */ /* 0x100fe200078e0005 */
[----:B-1----:R-:W-:Y:S01]  /*73c0*/  @P2 SHF.R.U32.HI R4, RZ, R3, R0 ;  /* 0x00000003ff042219 */ /* 0x002fe20000011600 */
[----:B------:R-:W5:Y:S03]  /*73d0*/  LD.E.128 R52, desc[UR48][R52.64] ;  /* 0x0000003034347980 */ /* 0x000f66000c101d00 */
[--C-:B------:R-:W-:Y:S01]  /*73e0*/  SHF.R.S32.HI R3, RZ, 0x1f, R4.reuse ;  /* 0x0000001fff037819 */ /* 0x100fe20000011404 */
[----:B------:R-:W-:Y:S01]  /*73f0*/  IMAD.MOV R0, RZ, RZ, -R4 ;  /* 0x000000ffff007224 */ /* 0x000fe200078e0a04 */
[----:B------:R-:W-:Y:S01]  /*7400*/  UIADD3 UR5, UR5, UR6, URZ ;  /* 0x0000000605057290 */ /* 0x000fe2000fffe03f */
[----:B------:R-:W5:Y:S02]  /*7410*/  LD.E.128 R56, desc[UR48][R56.64] ;  /* 0x0000003038387980 */ /* 0x000f64000c101d00 */
[----:B------:R-:W-:Y:S01]  /*7420*/  IMAD R211, R211, R0, R5 ;  /* 0x00000000d3d37224 */ /* 0x000fe200078e0205 */
[----:B------:R-:W-:Y:S01]  /*7430*/  ULDC.64 UR6, c[0x0][0xad8] ;  /* 0x0002b60000067ab9 */ /* 0x000fe20000000a00 */
[----:B------:R-:W5:Y:S04]  /*7440*/  LD.E.128 R60, desc[UR48][R60.64] ;  /* 0x000000303c3c7980 */ /* 0x000f68000c101d00 */
[----:B------:R-:W5:Y:S01]  /*7450*/  LD.E.128 R64, desc[UR48][R64.64] ;  /* 0x0000003040407980 */ /* 0x000f62000c101d00 */
[----:B--2---:R-:W-:Y:S01]  /*7460*/  IMAD R3, R3, R12, RZ ;  /* 0x0000000c03037224 */ /* 0x004fe200078e02ff */
[----:B------:R-:W-:-:S02]  /*7470*/  SHF.R.S32.HI R0, RZ, 0x1f, R211 ;  /* 0x0000001fff007819 */ /* 0x000fc400000114d3 */
[----:B------:R-:W5:Y:S01]  /*7480*/  LD.E.128 R68, desc[UR48][R68.64] ;  /* 0x0000003044447980 */ /* 0x000f62000c101d00 */
[----:B------:R-:W-:-:S03]  /*7490*/  IMAD R3, R4, R13, R3 ;  /* 0x0000000d04037224 */ /* 0x000fc600078e0203 */
[----:B------:R-:W5:Y:S01]  /*74a0*/  LD.E.128 R72, desc[UR48][R72.64] ;  /* 0x0000003048487980 */ /* 0x000f62000c101d00 */
[----:B------:R-:W-:-:S03]  /*74b0*/  IMAD.WIDE.U32 R4, R4, R12, UR4 ;  /* 0x0000000404047e25 */ /* 0x000fc6000f8e000c */
[----:B------:R-:W5:Y:S04]  /*74c0*/  LD.E.128 R96, desc[UR48][R98.64] ;  /* 0x0000003062607980 */ /* 0x000f68000c101d00 */
[----:B------:R-:W5:Y:S04]  /*74d0*/  LD.E.128 R100, desc[UR48][R102.64] ;  /* 0x0000003066647980 */ /* 0x000f68000c101d00 */
[----:B------:R-:W5:Y:S04]  /*74e0*/  LD.E.128 R104, desc[UR48][R106.64] ;  /* 0x000000306a687980 */ /* 0x000f68000c101d00 */
[----:B------:R-:W5:Y:S04]  /*74f0*/  LD.E.128 R108, desc[UR48][R110.64] ;  /* 0x000000306e6c7980 */ /* 0x000f68000c101d00 */
[----:B------:R-:W5:Y:S04]  /*7500*/  LD.E.128 R112, desc[UR48][R114.64] ;  /* 0x0000003072707980 */ /* 0x000f68000c101d00 */
[----:B------:R-:W5:Y:S04]  /*7510*/  LD.E.128 R116, desc[UR48][R118.64] ;  /* 0x0000003076747980 */ /* 0x000f68000c101d00 */
[----:B------:R-:W5:Y:S01]  /*7520*/  LD.E.128 R120, desc[UR48][R122.64] ;  /* 0x000000307a787980 */ /* 0x000f62000c101d00 */
[----:B------:R-:W-:Y:S01]  /*7530*/  @!PT LDS RZ, [RZ] ;  /* 0x00000000fffff984 */ /* 0x000fe20000000800 */
[----:B------:R-:W-:Y:S01]  /*7540*/  @!PT LDS RZ, [RZ] ;  /* 0x00000000fffff984 */ /* 0x000fe20000000800 */
[----:B------:R-:W-:Y:S01]  /*7550*/  @!PT LDS RZ, [RZ] ;  /* 0x00000000fffff984 */ /* 0x000fe20000000800 */
[----:B------:R-:W-:Y:S01]  /*7560*/  @!PT LDS RZ, [RZ] ;  /* 0x00000000fffff984 */ /* 0x000fe20000000800 */
[----:B------:R1:W-:Y:S06]  /*7570*/  MEMBAR.ALL.CTA ;  /* 0x0000000000007992 */ /* 0x0003ec0000008000 */
[----:B-1----:R-:W1:Y:S01]  /*7580*/  FENCE.VIEW.ASYNC.S ;  /* 0x00000000000073c6 */ /* 0x002e620000000000 */
[----:B------:R-:W-:-:S02]  /*7590*/  IMAD.IADD R5, R5, 0x1, R3 ;  /* 0x0000000105057824 */ /* 0x000fc400078e0203 */
[----:B------:R-:W-:Y:S02]  /*75a0*/  IMAD R6, R0, UR6, RZ ;  /* 0x0000000600067c24 */ /* 0x000fe4000f8e02ff */
[----:B------:R-:W-:Y:S01]  /*75b0*/  IMAD R32, R127, 0x80, R200 ;  /* 0x000000807f207824 */ /* 0x000fe200078e02c8 */
[----:B------:R-:W-:Y:S01]  /*75c0*/  UIADD3 UR22, UR22, 0x22820, URZ ;  /* 0x0002282016167890 */ /* 0x000fe2000fffe03f */
[C---:B------:R-:W-:Y:S02]  /*75d0*/  IMAD R3, R211.reuse, UR7, R6 ;  /* 0x00000007d3037c24 */ /* 0x040fe4000f8e0206 */
[----:B------:R-:W-:Y:S01]  /*75e0*/  IMAD.WIDE.U32 R4, R211, UR6, R4 ;  /* 0x00000006d3047c25 */ /* 0x000fe2000f8e0004 */
[----:B------:R-:W-:Y:S01]  /*75f0*/  UIADD3 UR37, UR37, 0x1, URZ ;  /* 0x0000000125257890 */ /* 0x000fe2000fffe03f */
[C---:B------:R-:W-:Y:S01]  /*7600*/  ISETP.GE.AND P2, PT, R32.reuse, R7, PT ;  /* 0x000000072000720c */ /* 0x040fe20003f46270 */
[----:B------:R-:W-:Y:S01]  /*7610*/  ULDC.64 UR6, c[0x0][0xa80] ;  /* 0x0002a00000067ab9 */ /* 0x000fe20000000a00 */
[----:B------:R-:W-:Y:S01]  /*7620*/  UPRMT UR22, URZ, 0x654, UR22 ;  /* 0x000006543f167896 */ /* 0x000fe20008000016 */
[----:B------:R-:W-:Y:S01]  /*7630*/  IADD3 R3, R5, R3, RZ ;  /* 0x0000000305037210 */ /* 0x000fe20007ffe0ff */
[----:B------:R-:W-:Y:S01]  /*7640*/  VIADD R0, R32, 0x20 ;  /* 0x0000002020007836 */ /* 0x000fe20000000000 */
[----:B------:R-:W-:Y:S01]  /*7650*/  LEA R6, P3, R4, UR6, 0x1 ;  /* 0x0000000604067c11 */ /* 0x000fe2000f8608ff */
[----:B------:R-:W-:-:S03]  /*7660*/  UISETP.NE.AND UP0, UPT, UR37, 0x2, UPT ;  /* 0x000000022500788c */ /* 0x000fc6000bf05270 */
[----:B------:R-:W-:Y:S01]  /*7670*/  LEA.HI.X R3, R4, UR7, R3, 0x1, P3 ;  /* 0x0000000704037c11 */ /* 0x000fe200098f0c03 */
[----:B------:R-:W-:Y:S01]  /*7680*/  USEL UR5, URZ, 0x1, UP0 ;  /* 0x000000013f057887 */ /* 0x000fe20008000000 */
[-C--:B------:R-:W-:Y:S01]  /*7690*/  ISETP.GE.AND P1, PT, R0, R7.reuse, PT ;  /* 0x000000070000720c */ /* 0x080fe20003f26270 */
[----:B------:R-:W-:Y:S01]  /*76a0*/  ULDC UR4, c[0x0][0xc] ;  /* 0x0000030000047ab9 */ /* 0x000fe20000000800 */
[----:B------:R-:W-:Y:S01]  /*76b0*/  VIADD R0, R32, 0x40 ;  /* 0x0000004020007836 */ /* 0x000fe20000000000 */
[----:B------:R-:W-:Y:S01]  /*76c0*/  UIADD3 UR45, UR4, UR45, URZ ;  /* 0x0000002d042d7290 */ /* 0x000fe2000fffe03f */
[----:B-1----:R0:W1:Y:S01]  /*76d0*/  SHFL.IDX PT, R12, R6, RZ, 0x181f ;  /* 0x00181fff060c7589 */ /* 0x00206200000e0000 */
[----:B------:R-:W-:Y:S01]  /*76e0*/  USEL UR37, UR37, URZ, UP0 ;  /* 0x0000003f25257287 */ /* 0x000fe20008000000 */
[----:B------:R-:W-:Y:S01]  /*76f0*/  SYNCS.ARRIVE.TRANS64.RED.A1T0 RZ, [UR22], RZ ;  /* 0x000000ffffff79a7 */ /* 0x000fe20008100416 */
[----:B------:R-:W-:Y:S01]  /*7700*/  ULOP3.LUT UR36, UR36, UR5, URZ, 0x3c, !UPT ;  /* 0x0000000524247292 */ /* 0x000fe2000f8e3c3f */
[----:B------:R0:W2:Y:S01]  /*7710*/  SHFL.IDX PT, R13, R3, RZ, 0x181f ;  /* 0x00181fff030d7589 */ /* 0x0000a200000e0000 */
[----:B------:R-:W-:Y:S01]  /*7720*/  BSSY B0, `(.L_x_31) ;  /* 0x0000013000007945 */ /* 0x000fe20003800000 */
[----:B------:R-:W-:-:S03]  /*7730*/  ISETP.GE.AND P0, PT, R0, R7, PT ;  /* 0x000000070000720c */ /* 0x000fc60003f06270 */
[----:B------:R-:W-:Y:S10]  /*7740*/  @P2 BRA `(.L_x_32) ;  /* 0x0000000000402947 */ /* 0x000ff40003800000 */
[----:B------:R-:W-:Y:S02]  /*7750*/  ULDC UR4, c[0x0][0xac8] ;  /* 0x0002b20000047ab9 */ /* 0x000fe40000000800 */
[----:B------:R-:W-:Y:S02]  /*7760*/  ISETP.GE.AND P4, PT, R18, UR4, PT ;  /* 0x0000000412007c0c */ /* 0x000fe4000bf86270 */
[----:B------:R-:W-:Y:S02]  /*7770*/  ISETP.GE.AND P3, PT, R17, UR4, PT ;  /* 0x0000000411007c0c */ /* 0x000fe4000bf66270 */
[----:B------:R-:W-:Y:S02]  /*7780*/  ISETP.GE.AND P2, PT, R16, UR4, PT ;  /* 0x0000000410007c0c */ /* 0x000fe4000bf46270 */
[----:B------:R-:W-:-:S07]  /*7790*/  ISETP.GE.AND P5, PT, R2, UR4, PT ;  /* 0x0000000402007c0c */ /* 0x000fce000bfa6270 */
[----:B01----:R-:W-:-:S04]  /*77a0*/  @!P4 LEA R14, P6, R18, R12, 0x1 ;  /* 0x0000000c120ec211 */ /* 0x003fc800078c08ff */
[----:B--2---:R-:W-:Y:S02]  /*77b0*/  @!P4 LEA.HI.X R15, R18, R13, R214, 0x1, P6 ;  /* 0x0000000d120fc211 */ /* 0x004fe400030f0cd6 */
[----:B------:R-:W-:Y:S01]  /*77c0*/  @!P3 LEA R20, P6, R17, R12, 0x1 ;  /* 0x0000000c1114b211 */ /* 0x000fe200078c08ff */
[----:B------:R-:W-:-:S03]  /*77d0*/  @!P5 IMAD.WIDE R4, R2, 0x2, R12 ;  /* 0x000000020204d825 */ /* 0x000fc600078e020c */
[-C--:B------:R-:W-:Y:S02]  /*77e0*/  @!P3 LEA.HI.X R21, R17, R13.reuse, R213, 0x1, P6 ;  /* 0x0000000d1115b211 */ /* 0x080fe400030f0cd5 */
[C---:B------:R-:W-:Y:S01]  /*77f0*/  @!P2 LEA R22, P6, R16.reuse, R12, 0x1 ;  /* 0x0000000c1016a211 */ /* 0x040fe200078c08ff */
[----:B-----5:R3:W-:Y:S03]  /*7800*/  @!P5 ST.E.128 desc[UR48][R4.64], R8 ;  /* 0x000000080400d985 */ /* 0x0207e6000c101d30 */
[----:B------:R-:W-:Y:S01]  /*7810*/  @!P2 LEA.HI.X R23, R16, R13, R212, 0x1, P6 ;  /* 0x0000000d1017a211 */ /* 0x000fe200030f0cd4 */
[----:B------:R3:W-:Y:S04]  /*7820*/  @!P4 ST.E.128 desc[UR48][R14.64], R56 ;  /* 0x000000380e00c985 */ /* 0x0007e8000c101d30 */
[----:B------:R3:W-:Y:S04]  /*7830*/  @!P3 ST.E.128 desc[UR48][R20.64], R72 ;  /* 0x000000481400b985 */ /* 0x0007e8000c101d30 */
[----:B------:R3:W-:Y:S02]  /*7840*/  @!P2 ST.E.128 desc[UR48][R22.64], R108 ;  /* 0x0000006c1600a985 */ /* 0x0007e4000c101d30 */
.L_x_32:
[----:B------:R-:W-:Y:S05]  /*7850*/  BSYNC B0 ;  /* 0x0000000000007941 */ /* 0x000fea0003800000 */
.L_x_31:
[----:B---3-5:R3:W4:Y:S01]  /*7860*/  SHFL.IDX PT, R9, R3, 0x1, 0x181f ;  /* 0x00381f0003097f89 */ /* 0x02872200000e0000 */
[----:B------:R-:W-:Y:S03]  /*7870*/  BSSY B0, `(.L_x_33) ;  /* 0x0000013000007945 */ /* 0x000fe60003800000 */
[----:B------:R3:W0:Y:S01]  /*7880*/  SHFL.IDX PT, R8, R6, 0x1, 0x181f ;  /* 0x00381f0006087f89 */ /* 0x00062200000e0000 */
[----:B------:R-:W-:Y:S05]  /*7890*/  @P1 BRA `(.L_x_34) ;  /* 0x0000000000401947 */ /* 0x000fea0003800000 */
[----:B------:R-:W-:Y:S02]  /*78a0*/  ULDC UR4, c[0x0][0xac8] ;  /* 0x0002b20000047ab9 */ /* 0x000fe40000000800 */
[----:B------:R-:W-:Y:S02]  /*78b0*/  ISETP.GE.AND P3, PT, R18, UR4, PT ;  /* 0x0000000412007c0c */ /* 0x000fe4000bf66270 */
[----:B------:R-:W-:Y:S02]  /*78c0*/  ISETP.GE.AND P2, PT, R17, UR4, PT ;  /* 0x0000000411007c0c */ /* 0x000fe4000bf46270 */
[----:B------:R-:W-:Y:S02]  /*78d0*/  ISETP.GE.AND P1, PT, R16, UR4, PT ;  /* 0x0000000410007c0c */ /* 0x000fe4000bf26270 */
[----:B------:R-:W-:-:S07]  /*78e0*/  ISETP.GE.AND P4, PT, R2, UR4, PT ;  /* 0x0000000402007c0c */ /* 0x000fce000bf86270 */
[CC--:B0-----:R-:W-:Y:S02]  /*78f0*/  @!P3 LEA R10, P6, R18.reuse, R8.reuse, 0x1 ;  /* 0x00000008120ab211 */ /* 0x0c1fe400078c08ff */
[CC--:B-1----:R-:W-:Y:S02]  /*7900*/  @!P2 LEA R12, P5, R17.reuse, R8.reuse, 0x1 ;  /* 0x00000008110ca211 */ /* 0x0c2fe400078a08ff */
[-C--:B----4-:R-:W-:Y:S02]  /*7910*/  @!P3 LEA.HI.X R11, R18, R9.reuse, R214, 0x1, P6 ;  /* 0x00000009120bb211 */ /* 0x090fe400030f0cd6 */
[----:B------:R-:W-:Y:S01]  /*7920*/  @!P1 LEA R14, P6, R16, R8, 0x1 ;  /* 0x00000008100e9211 */ /* 0x000fe200078c08ff */
[----:B------:R-:W-:Y:S01]  /*7930*/  @!P4 IMAD.WIDE R4, R2, 0x2, R8 ;  /* 0x000000020204c825 */ /* 0x000fe200078e0208 */
[-C--:B--2---:R-:W-:Y:S02]  /*7940*/  @!P2 LEA.HI.X R13, R17, R9.reuse, R213, 0x1, P5 ;  /* 0x00000009110da211 */ /* 0x084fe400028f0cd5 */
[----:B------:R-:W-:-:S02]  /*7950*/  @!P1 LEA.HI.X R15, R16, R9, R212, 0x1, P6 ;  /* 0x00000009100f9211 */ /* 0x000fc400030f0cd4 */
[----:B------:R0:W-:Y:S04]  /*7960*/  @!P4 ST.E.128 desc[UR48][R4.64], R24 ;  /* 0x000000180400c985 */ /* 0x0001e8000c101d30 */
[----:B------:R0:W-:Y:S04]  /*7970*/  @!P3 ST.E.128 desc[UR48][R10.64], R60 ;  /* 0x0000003c0a00b985 */ /* 0x0001e8000c101d30 */
[----:B------:R0:W-:Y:S04]  /*7980*/  @!P2 ST.E.128 desc[UR48][R12.64], R96 ;  /* 0x000000600c00a985 */ /* 0x0001e8000c101d30 */
[----:B------:R0:W-:Y:S02]  /*7990*/  @!P1 ST.E.128 desc[UR48][R14.64], R112 ;  /* 0x000000700e009985 */ /* 0x0001e4000c101d30 */
.L_x_34:
[----:B------:R-:W-:Y:S05]  /*79a0*/  BSYNC B0 ;  /* 0x0000000000007941 */ /* 0x000fea0003800000 */
.L_x_33:
[----:B----4-:R4:W1:Y:S01]  /*79b0*/  SHFL.IDX PT, R9, R3, 0x2, 0x181f ;  /* 0x00581f0003097f89 */ /* 0x01086200000e0000 */
[----:B------:R-:W-:Y:S03]  /*79c0*/  BSSY B0, `(.L_x_35) ;  /* 0x0000013000007945 */ /* 0x000fe60003800000 */
[----:B0-----:R4:W0:Y:S01]  /*79d0*/  SHFL.IDX PT, R8, R6, 0x2, 0x181f ;  /* 0x00581f0006087f89 */ /* 0x00182200000e0000 */
[----:B------:R-:W-:Y:S05]  /*79e0*/  @P0 BRA `(.L_x_36) ;  /* 0x0000000000400947 */ /* 0x000fea0003800000 */
[----:B------:R-:W-:Y:S02]  /*79f0*/  ULDC UR4, c[0x0][0xac8] ;  /* 0x0002b20000047ab9 */ /* 0x000fe40000000800 */
[----:B------:R-:W-:Y:S02]  /*7a00*/  ISETP.GE.AND P4, PT, R18, UR4, PT ;  /* 0x0000000412007c0c */ /* 0x000fe4000bf86270 */
[----:B------:R-:W-:Y:S02]  /*7a10*/  ISETP.GE.AND P5, PT, R17, UR4, PT ;  /* 0x0000000411007c0c */ /* 0x000fe4000bfa6270 */
[----:B------:R-:W-:Y:S02]  /*7a20*/  ISETP.GE.AND P6, PT, R16, UR4, PT ;  /* 0x0000000410007c0c */ /* 0x000fe4000bfc6270 */
[----:B------:R-:W-:-:S07]  /*7a30*/  ISETP.GE.AND P3, PT, R2, UR4, PT ;  /* 0x0000000402007c0c */ /* 0x000fce000bf66270 */
[-C--:B0-----:R-:W-:Y:S02]  /*7a40*/  @!P4 LEA R10, P0, R18, R8.reuse, 0x1 ;  /* 0x00000008120ac211 */ /* 0x081fe400078008ff */
[CC--:B-1----:R-:W-:Y:S02]  /*7a50*/  @!P5 LEA R12, P1, R17.reuse, R8.reuse, 0x1 ;  /* 0x00000008110cd211 */ /* 0x0c2fe400078208ff */
[----:B------:R-:W-:Y:S02]  /*7a60*/  @!P6 LEA R14, P2, R16, R8, 0x1 ;  /* 0x00000008100ee211 */ /* 0x000fe400078408ff */
[----:B------:R-:W-:Y:S01]  /*7a70*/  @!P3 IMAD.WIDE R4, R2, 0x2, R8 ;  /* 0x000000020204b825 */ /* 0x000fe200078e0208 */
[-C--:B------:R-:W-:Y:S02]  /*7a80*/  @!P4 LEA.HI.X R11, R18, R9.reuse, R214, 0x1, P0 ;  /* 0x00000009120bc211 */ /* 0x080fe400000f0cd6 */
[-C--:B--2---:R-:W-:Y:S02]  /*7a90*/  @!P5 LEA.HI.X R13, R17, R9.reuse, R213, 0x1, P1 ;  /* 0x00000009110dd211 */ /* 0x084fe400008f0cd5 */
[----:B------:R-:W-:Y:S01]  /*7aa0*/  @!P6 LEA.HI.X R15, R16, R9, R212, 0x1, P2 ;  /* 0x00000009100fe211 */ /* 0x000fe200010f0cd4 */
[----:B------:R0:W-:Y:S04]  /*7ab0*/  @!P3 ST.E.128 desc[UR48][R4.64], R28 ;  /* 0x0000001c0400b985 */ /* 0x0001e8000c101d30 */
[----:B------:R0:W-:Y:S04]  /*7ac0*/  @!P4 ST.E.128 desc[UR48][R10.64], R64 ;  /* 0x000000400a00c985 */ /* 0x0001e8000c101d30 */
[----:B------:R0:W-:Y:S04]  /*7ad0*/  @!P5 ST.E.128 desc[UR48][R12.64], R100 ;  /* 0x000000640c00d985 */ /* 0x0001e8000c101d30 */
[----:B------:R0:W-:Y:S02]  /*7ae0*/  @!P6 ST.E.128 desc[UR48][R14.64], R116 ;  /* 0x000000740e00e985 */ /* 0x0001e4000c101d30 */
.L_x_36:
[----:B------:R-:W-:Y:S05]  /*7af0*/  BSYNC B0 ;  /* 0x0000000000007941 */ /* 0x000fea0003800000 */
.L_x_35:
[----:B------:R-:W-:Y:S01]  /*7b00*/  VIADD R0, R32, 0x60 ;  /* 0x0000006020007836 */ /* 0x000fe20000000000 */
[----:B-1----:R1:W1:Y:S01]  /*7b10*/  SHFL.IDX PT, R9, R3, 0x3, 0x181f ;  /* 0x00781f0003097f89 */ /* 0x00226200000e0000 */
[----:B------:R-:W-:Y:S01]  /*7b20*/  UIADD3 UR46, UR46, 0x1, URZ ;  /* 0x000000012e2e7890 */ /* 0x000fe2000fffe03f */
[----:B------:R-:W-:Y:S02]  /*7b30*/  BSSY B0, `(.L_x_37) ;  /* 0x0000014000007945 */ /* 0x000fe40003800000 */
[----:B------:R-:W-:Y:S01]  /*7b40*/  ISETP.GE.AND P0, PT, R0, R7, PT ;  /* 0x000000070000720c */ /* 0x000fe20003f06270 */
[----:B0-----:R0:W0:-:S12]  /*7b50*/  SHFL.IDX PT, R8, R6, 0x3, 0x181f ;  /* 0x00781f0006087f89 */ /* 0x00101800000e0000 */
[----:B------:R-:W-:Y:S05]  /*7b60*/  @P0 BRA `(.L_x_38) ;  /* 0x0000000000400947 */ /* 0x000fea0003800000 */
[----:B------:R-:W-:Y:S02]  /*7b70*/  ULDC UR4, c[0x0][0xac8] ;  /* 0x0002b20000047ab9 */ /* 0x000fe40000000800 */
[----:B------:R-:W-:Y:S02]  /*7b80*/  ISETP.GE.AND P4, PT, R18, UR4, PT ;  /* 0x0000000412007c0c */ /* 0x000fe4000bf86270 */
[----:B------:R-:W-:Y:S02]  /*7b90*/  ISETP.GE.AND P5, PT, R17, UR4, PT ;  /* 0x0000000411007c0c */ /* 0x000fe4000bfa6270 */
[----:B------:R-:W-:Y:S02]  /*7ba0*/  ISETP.GE.AND P6, PT, R16, UR4, PT ;  /* 0x0000000410007c0c */ /* 0x000fe4000bfc6270 */
[----:B------:R-:W-:-:S07]  /*7bb0*/  ISETP.GE.AND P3, PT, R2, UR4, PT ;  /* 0x0000000402007c0c */ /* 0x000fce000bf66270 */
[-C--:B0--34-:R-:W-:Y:S02]  /*7bc0*/  @!P4 LEA R6, P0, R18, R8.reuse, 0x1 ;  /* 0x000000081206c211 */ /* 0x099fe400078008ff */
[CC--:B------:R-:W-:Y:S02]  /*7bd0*/  @!P5 LEA R10, P1, R17.reuse, R8.reuse, 0x1 ;  /* 0x00000008110ad211 */ /* 0x0c0fe400078208ff */
[----:B------:R-:W-:Y:S02]  /*7be0*/  @!P6 LEA R12, P2, R16, R8, 0x1 ;  /* 0x00000008100ce211 */ /* 0x000fe400078408ff */
[----:B-1----:R-:W-:Y:S01]  /*7bf0*/  @!P3 IMAD.WIDE R4, R2, 0x2, R8 ;  /* 0x000000020204b825 */ /* 0x002fe200078e0208 */
[-C--:B------:R-:W-:Y:S02]  /*7c00*/  @!P4 LEA.HI.X R7, R18, R9.reuse, R214, 0x1, P0 ;  /* 0x000000091207c211 */ /* 0x080fe400000f0cd6 */
[-C--:B------:R-:W-:Y:S02]  /*7c10*/  @!P5 LEA.HI.X R11, R17, R9.reuse, R213, 0x1, P1 ;  /* 0x00000009110bd211 */ /* 0x080fe400008f0cd5 */
[----:B--2---:R-:W-:Y:S01]  /*7c20*/  @!P6 LEA.HI.X R13, R16, R9, R212, 0x1, P2 ;  /* 0x00000009100de211 */ /* 0x004fe200010f0cd4 */
[----:B------:R0:W-:Y:S04]  /*7c30*/  @!P3 ST.E.128 desc[UR48][R4.64], R52 ;  /* 0x000000340400b985 */ /* 0x0001e8000c101d30 */
[----:B------:R0:W-:Y:S04]  /*7c40*/  @!P4 ST.E.128 desc[UR48][R6.64], R68 ;  /* 0x000000440600c985 */ /* 0x0001e8000c101d30 */
[----:B------:R0:W-:Y:S04]  /*7c50*/  @!P5 ST.E.128 desc[UR48][R10.64], R104 ;  /* 0x000000680a00d985 */ /* 0x0001e8000c101d30 */
[----:B------:R0:W-:Y:S02]  /*7c60*/  @!P6 ST.E.128 desc[UR48][R12.64], R120 ;  /* 0x000000780c00e985 */ /* 0x0001e4000c101d30 */
.L_x_38:
[----:B------:R-:W-:Y:S05]  /*7c70*/  BSYNC B0 ;  /* 0x0000000000007941 */ /* 0x000fea0003800000 */
.L_x_37:
[----:B------:R-:W5:Y:S02]  /*7c80*/  LDC R0, c[0x0][0xc34] ;  /* 0x00030d00ff007b82 */ /* 0x000f640000000800 */
[----:B-----5:R-:W-:-:S13]  /*7c90*/  ISETP.LE.AND P0, PT, R0, UR45, PT ;  /* 0x0000002d00007c0c */ /* 0x020fda000bf03270 */
[----:B------:R-:W-:Y:S05]  /*7ca0*/  @!P0 BRA `(.L_x_39) ;  /* 0xffffff90000c8947 */ /* 0x000fea000383ffff */
[----:B------:R-:W-:Y:S05]  /*7cb0*/  EXIT ;  /* 0x000000000000794d */ /* 0x000fea0003800000 */
.L_x_5:
[----:B------:R-:W-:-:S08]  /*7cc0*/  NOP ;  /* 0x0000000000007918 */ /* 0x000fd00000000000 */
[----:B------:R-:W0:-:S00]  /*7cd0*/  USETMAXREG.DEALLOC.CTAPOOL 0x28 ;  /* 0x00000028000079c8 */ /* 0x000e0000080e0500 */
[----:B------:R-:W1:Y:S01]  /*7ce0*/  S2UR UR11, SR_CTAID.X ;  /* 0x00000000000b79c3 */ /* 0x000e620000002500 */
[----:B0-----:R-:W-:Y:S02]  /*7cf0*/  IMAD.MOV.U32 R0, RZ, RZ, 0x1 ;  /* 0x00000001ff007424 */ /* 0x001fe400078e00ff */
[----:B------:R-:W-:Y:S02]  /*7d00*/  IMAD.MOV.U32 R17, RZ, RZ, RZ ;  /* 0x000000ffff117224 */ /* 0x000fe400078e00ff */
[----:B------:R-:W-:-:S03]  /*7d10*/  IMAD.MOV.U32 R27, RZ, RZ, 0x1 ;  /* 0x00000001ff1b7424 */ /* 0x000fc600078e00ff */
[----:B------:R-:W1:Y:S02]  /*7d20*/  LDC R2, c[0x0][0xc34] ;  /* 0x00030d00ff027b82 */ /* 0x000e640000000800 */
[----:B-1----:R-:W-:-:S13]  /*7d30*/  ISETP.LE.AND P0, PT, R2, UR11, PT ;  /* 0x0000000b02007c0c */ /* 0x002fda000bf03270 */
[----:B------:R-:W-:Y:S05]  /*7d40*/  @P0 BRA `(.L_x_40) ;  /* 0x0000003800700947 */ /* 0x000fea0003800000 */
[----:B------:R-:W-:Y:S01]  /*7d50*/  IMAD.SHL.U32 R31, R19, 0x8, RZ ;  /* 0x00000008131f7824 */ /* 0x000fe200078e00ff */
[----:B------:R-:W-:Y:S01]  /*7d60*/  ULDC.64 UR4, c[0x0][0x418] ;  /* 0x0001060000047ab9 */ /* 0x000fe20000000a00 */
[----:B------:R-:W-:Y:S01]  /*7d70*/  ULDC UR9, c[0x0][0x320] ;  /* 0x0000c80000097ab9 */ /* 0x000fe20000000800 */
[----:B------:R-:W-:Y:S01]  /*7d80*/  UISETP.NE.U32.AND UP0, UPT, UR4, URZ, UPT ;  /* 0x0000003f0400728c */ /* 0x000fe2000bf05070 */
[----:B------:R-:W0:Y:S01]  /*7d90*/  S2UR UR8, SR_CgaCtaId ;  /* 0x00000000000879c3 */ /* 0x000e220000008800 */
[----:B------:R-:W-:Y:S01]  /*7da0*/  LOP3.LUT R5, R31, 0x38, RZ, 0xc0, !PT ;  /* 0x000000381f057812 */ /* 0x000fe200078ec0ff */
[----:B------:R-:W-:Y:S01]  /*7db0*/  ULDC UR4, c[0x0][0x424] ;  /* 0x0001090000047ab9 */ /* 0x000fe20000000800 */
[----:B------:R-:W-:Y:S01]  /*7dc0*/  UISETP.NE.AND.EX UP0, UPT, UR5, URZ, UPT, UP0 ;  /* 0x0000003f0500728c */ /* 0x000fe2000bf05300 */
[----:B------:R-:W-:Y:S01]  /*7dd0*/  LOP3.LUT R16, R16, 0xffffffef, RZ, 0xc0, !PT ;  /* 0xffffffef10107812 */ /* 0x000fe200078ec0ff */
[----:B------:R-:W-:Y:S01]  /*7de0*/  ULDC.64 UR6, c[0x0][0x2f0] ;  /* 0x0000bc0000067ab9 */ /* 0x000fe20000000a00 */
[C---:B------:R-:W-:Y:S01]  /*7df0*/  LOP3.LUT R0, R5.reuse, 0x40, RZ, 0xfc, !PT ;  /* 0x0000004005007812 */ /* 0x040fe200078efcff */
[----:B------:R-:W-:Y:S01]  /*7e00*/  USEL UR4, UR4, 0x1, UP0 ;  /* 0x0000000104047887 */ /* 0x000fe20008000000 */
[C---:B------:R-:W-:Y:S01]  /*7e10*/  LOP3.LUT R2, R5.reuse, 0x80, RZ, 0xfc, !PT ;  /* 0x0000008005027812 */ /* 0x040fe200078efcff */
[----:B------:R-:W-:Y:S01]  /*7e20*/  UMOV UR37, 0x400 ;  /* 0x0000040000257882 */ /* 0x000fe20000000000 */
[----:B------:R-:W-:Y:S01]  /*7e30*/  ISETP.GE.AND P2, PT, R0, UR9, PT ;  /* 0x0000000900007c0c */ /* 0x000fe2000bf46270 */
[----:B------:R-:W-:Y:S01]  /*7e40*/  UIMAD UR36, UR4, UR6, URZ ;  /* 0x00000006042472a4 */ /* 0x000fe2000f8e023f */
[----:B------:R-:W-:Y:S01]  /*7e50*/  ISETP.GE.AND P1, PT, R2, UR9, PT ;  /* 0x0000000902007c0c */ /* 0x000fe2000bf26270 */
[----:B------:R1:W-:Y:S01]  /*7e60*/  STL [R1+0x4], RZ ;  /* 0x000004ff01007387 */ /* 0x0003e20000100800 */
[C---:B------:R-:W-:Y:S01]  /*7e70*/  ISETP.GE.AND P3, PT, R5.reuse, UR9, PT ;  /* 0x0000000905007c0c */ /* 0x040fe2000bf66270 */
[----:B------:R-:W-:Y:S01]  /*7e80*/  UIADD3 UR4, UR36, 0x5f, URZ ;  /* 0x0000005f24047890 */ /* 0x000fe2000fffe03f */
[----:B------:R-:W-:Y:S01]  /*7e90*/  LOP3.LUT R0, R5, 0xc0, RZ, 0xfc, !PT ;  /* 0x000000c005007812 */ /* 0x000fe200078efcff */
[----:B------:R-:W-:Y:S01]  /*7ea0*/  ULDC UR10, c[0x0][0x2b8] ;  /* 0x0000ae00000a7ab9 */ /* 0x000fe20000000800 */
[----:B------:R-:W-:Y:S01]  /*7eb0*/  SHF.R.U32.HI R36, RZ, 0x3, R19 ;  /* 0x00000003ff247819 */ /* 0x000fe20000011613 */
[----:B------:R-:W-:Y:S01]  /*7ec0*/  UIMAD.WIDE UR4, UR4, 0x2aaaaaab, URZ ;  /* 0x2aaaaaab040478a5 */ /* 0x000fe2000f8e023f */
[----:B------:R-:W-:Y:S01]  /*7ed0*/  ISETP.GE.AND P0, PT, R0, UR9, PT ;  /* 0x0000000900007c0c */ /* 0x000fe2000bf06270 */
[----:B------:R-:W-:Y:S01]  /*7ee0*/  IMAD.U32 R37, RZ, RZ, UR11 ;  /* 0x0000000bff257e24 */ /* 0x000fe2000f8e00ff */
[----:B------:R-:W-:Y:S01]  /*7ef0*/  SEL R4, RZ, 0x1, P3 ;  /* 0x00000001ff047807 */ /* 0x000fe20001800000 */
[----:B------:R-:W-:Y:S01]  /*7f00*/  USHF.R.U32.HI UR6, URZ, 0x1f, UR5 ;  /* 0x0000001f3f067899 */ /* 0x000fe20008011605 */
[----:B------:R-:W-:Y:S01]  /*7f10*/  @P2 LOP3.LUT R16, R16, 0x10, RZ, 0xfc, !PT ;  /* 0x0000001010102812 */ /* 0x000fe200078efcff */
[----:B0-----:R-:W-:Y:S01]  /*7f20*/  ULEA UR37, UR8, UR37, 0x18 ;  /* 0x0000002508257291 */ /* 0x001fe2000f8ec03f */
[----:B------:R-:W-:Y:S01]  /*7f30*/  SEL R2, RZ, 0x2, P2 ;  /* 0x00000002ff027807 */ /* 0x000fe20001000000 */
[----:B------:R-:W-:Y:S01]  /*7f40*/  ULEA.HI.SX32 UR6, UR5, UR6, 0x1c ;  /* 0x0000000605067291 */ /* 0x000fe2000f8fe23f */
[----:B------:R-:W-:Y:S01]  /*7f50*/  LOP3.LUT R16, R16, 0xfffffff7, RZ, 0xc0, !PT ;  /* 0xfffffff710107812 */ /* 0x000fe200078ec0ff */
[----:B------:R-:W-:Y:S01]  /*7f60*/  IMAD.MOV.U32 R27, RZ, RZ, 0x1 ;  /* 0x00000001ff1b7424 */ /* 0x000fe200078e00ff */
[----:B------:R-:W-:Y:S01]  /*7f70*/  SEL R3, RZ, 0x4, P1 ;  /* 0x00000004ff037807 */ /* 0x000fe20000800000 */
[----:B------:R-:W-:Y:S01]  /*7f80*/  UIADD3 UR5, UR6, -0x1, URZ ;  /* 0xffffffff06057890 */ /* 0x000fe2000fffe03f */
[----:B------:R-:W-:Y:S01]  /*7f90*/  @P1 LOP3.LUT R16, R16, 0x8, RZ, 0xfc, !PT ;  /* 0x0000000810101812 */ /* 0x000fe200078efcff */
[----:B------:R-:W-:Y:S01]  /*7fa0*/  IMAD.MOV.U32 R17, RZ, RZ, RZ ;  /* 0x000000ffff117224 */ /* 0x000fe200078e00ff */
[----:B------:R-:W-:Y:S01]  /*7fb0*/  LOP3.LUT R36, R36, 0xf, RZ, 0xc0, !PT ;  /* 0x0000000f24247812 */ /* 0x000fe200078ec0ff */
[----:B------:R-:W-:Y:S01]  /*7fc0*/  UIMAD UR8, UR5, -0x60, UR36 ;  /* 0xffffffa0050878a4 */ /* 0x000fe2000f8e0224 */
[----:B------:R-:W-:Y:S01]  /*7fd0*/  LOP3.LUT R16, R16, 0xfffffffd, RZ, 0xc0, !PT ;  /* 0xfffffffd10107812 */ /* 0x000fe200078ec0ff */
[----:B------:R-:W-:Y:S01]  /*7fe0*/  ULDC UR39, c[0x0][0x448] ;  /* 0x0001120000277ab9 */ /* 0x000fe20000000800 */
[----:B------:R-:W-:Y:S01]  /*7ff0*/  IADD3 R3, R3, R2, R4 ;  /* 0x0000000203037210 */ /* 0x000fe20007ffe004 */
[----:B------:R-:W-:Y:S01]  /*8000*/  ULDC UR4, c[0x0][0x288] ;  /* 0x0000a20000047ab9 */ /* 0x000fe20000000800 */
[----:B------:R-:W-:Y:S01]  /*8010*/  @P3 LOP3.LUT R16, R16, 0x2, RZ, 0xfc, !PT ;  /* 0x0000000210103812 */ /* 0x000fe200078efcff */
[----:B------:R-:W-:Y:S01]  /*8020*/  ULOP3.LUT UR41, UR38, 0x2, URZ, 0xfc, !UPT ;  /* 0x0000000226297892 */ /* 0x000fe2000f8efc3f */
[----:B------:R-:W-:Y:S01]  /*8030*/  SEL R2, RZ, 0x8, P0 ;  /* 0x00000008ff027807 */ /* 0x000fe20000000000 */
[----:B------:R-:W-:Y:S01]  /*8040*/  ULDC UR42, c[0x0][0xc] ;  /* 0x00000300002a7ab9 */ /* 0x000fe20000000800 */
[----:B------:R-:W-:Y:S01]  /*8050*/  LOP3.LUT R16, R16, 0xfffffffb, RZ, 0xc0, !PT ;  /* 0xfffffffb10107812 */ /* 0x000fe200078ec0ff */
[----:B------:R-:W-:Y:S01]  /*8060*/  UIMAD UR39, UR39, UR4, URZ ;  /* 0x00000004272772a4 */ /* 0x000fe2000f8e023f */
[----:B------:R-:W-:Y:S01]  /*8070*/  IADD3 R34, -R36, UR8, RZ ;  /* 0x0000000824227c10 */ /* 0x000fe2000fffe1ff */
[----:B------:R-:W-:Y:S01]  /*8080*/  IMAD.IADD R2, R2, 0x1, R3 ;  /* 0x0000000102027824 */ /* 0x000fe200078e0203 */
[----:B------:R-:W-:Y:S01]  /*8090*/  @P0 LOP3.LUT R16, R16, 0x4, RZ, 0xfc, !PT ;  /* 0x0000000410100812 */ /* 0x000fe200078efcff */
[----:B------:R-:W-:Y:S01]  /*80a0*/  UIADD3 UR40, UR6, -0x2, URZ ;  /* 0xfffffffe06287890 */ /* 0x000fe2000fffe03f */
[----:B------:R-:W-:-:S02]  /*80b0*/  ISETP.GE.AND P0, PT, R5, UR9, PT ;  /* 0x0000000905007c0c */ /* 0x000fc4000bf06270 */
[----:B------:R-:W-:Y:S02]  /*80c0*/  LOP3.LUT R35, R35, 0xfffffffb, RZ, 0xc0, !PT ;  /* 0xfffffffb23237812 */ /* 0x000fe400078ec0ff */
[C---:B------:R-:W-:Y:S02]  /*80d0*/  ISETP.LT.OR P3, PT, R34.reuse, 0x1, P0 ;  /* 0x000000012200780c */ /* 0x040fe40000761670 */
[C---:B------:R-:W-:Y:S02]  /*80e0*/  ISETP.LT.OR P2, PT, R34.reuse, 0x11, P0 ;  /* 0x000000112200780c */ /* 0x040fe40000741670 */
[----:B------:R-:W-:Y:S02]  /*80f0*/  ISETP.LT.OR P1, PT, R34, 0x21, P0 ;  /* 0x000000212200780c */ /* 0x000fe40000721670 */
[----:B------:R-:W-:Y:S02]  /*8100*/  LOP3.LUT R16, R16, 0xefffffff, RZ, 0xc0, !PT ;  /* 0xefffffff10107812 */ /* 0x000fe400078ec0ff */
[----:B------:R-:W-:-:S02]  /*8110*/  LOP3.LUT R0, R31, 0x1f8, RZ, 0xc0, !PT ;  /* 0x000001f81f007812 */ /* 0x000fc400078ec0ff */
[----:B------:R-:W-:Y:S02]  /*8120*/  SHF.L.U32 R3, R19, 0x4, RZ ;  /* 0x0000000413037819 */ /* 0x000fe400000006ff */
[----:B------:R-:W-:Y:S02]  /*8130*/  LOP3.LUT R0, R0, 0x38, R19, 0x78, !PT ;  /* 0x0000003800007812 */ /* 0x000fe400078e7813 */
[----:B------:R-:W-:Y:S02]  /*8140*/  @P3 LOP3.LUT R35, R35, 0x4, RZ, 0xfc, !PT ;  /* 0x0000000423233812 */ /* 0x000fe400078efcff */
[----:B------:R-:W-:Y:S02]  /*8150*/  ISETP.LT.OR P3, PT, R34, 0x31, P0 ;  /* 0x000000312200780c */ /* 0x000fe40000761670 */
[----:B------:R-:W-:Y:S02]  /*8160*/  LOP3.LUT R35, R35, 0xfffffffd, RZ, 0xc0, !PT ;  /* 0xfffffffd23237812 */ /* 0x000fe400078ec0ff */
[----:B------:R-:W-:Y:S01]  /*8170*/  LOP3.LUT R28, R36, 0x70, R3, 0xf8, !PT ;  /* 0x00000070241c7812 */ /* 0x000fe200078ef803 */
[----:B------:R-:W-:Y:S01]  /*8180*/  IMAD.U32 R3, RZ, RZ, UR5 ;  /* 0x00000005ff037e24 */ /* 0x000fe2000f8e00ff */
[----:B------:R-:W-:-:S02]  /*8190*/  @P2 LOP3.LUT R35, R35, 0x2, RZ, 0xfc, !PT ;  /* 0x0000000223232812 */ /* 0x000fc400078efcff */
[----:B------:R-:W-:Y:S02]  /*81a0*/  ISETP.LT.OR P2, PT, R34, 0x41, P0 ;  /* 0x000000412200780c */ /* 0x000fe40000741670 */
[----:B------:R-:W-:Y:S02]  /*81b0*/  LOP3.LUT R35, R35, 0xfffffffe, RZ, 0xc0, !PT ;  /* 0xfffffffe23237812 */ /* 0x000fe400078ec0ff */
[----:B------:R-:W-:Y:S01]  /*81c0*/  LOP3.LUT R31, R0, 0x200, R31, 0xf8, !PT ;  /* 0x00000200001f7812 */ /* 0x000fe200078ef81f */
[----:B------:R-:W-:Y:S01]  /*81d0*/  IMAD R0, R3, 0x60, R28 ;  /* 0x0000006003007824 */ /* 0x000fe200078e021c */
[----:B------:R-:W-:Y:S02]  /*81e0*/  @P1 LOP3.LUT R35, R35, 0x1, RZ, 0xfc, !PT ;  /* 0x0000000123231812 */ /* 0x000fe400078efcff */
[----:B------:R-:W-:Y:S02]  /*81f0*/  ISETP.LT.OR P1, PT, R34, 0x51, P0 ;  /* 0x000000512200780c */ /* 0x000fe40000721670 */
[----:B------:R-:W-:Y:S01]  /*8200*/  LOP3.LUT P0, RZ, R2, 0x2, RZ, 0xc0, !PT ;  /* 0x0000000202ff7812 */ /* 0x000fe2000780c0ff */
[----:B------:R1:W-:Y:S01]  /*8210*/  STL [R1+0x8], R0 ;  /* 0x0000080001007387 */ /* 0x0003e20000100800 */
[----:B------:R-:W-:-:S02]  /*8220*/  @P3 LOP3.LUT R16, R16, 0x10000000, RZ, 0xfc, !PT ;  /* 0x1000000010103812 */ /* 0x000fc400078efcff */
[----:B------:R-:W-:Y:S02]  /*8230*/  ISETP.LT.OR P3, PT, R34, 0x1, !P0 ;  /* 0x000000012200780c */ /* 0x000fe40004761670 */
[----:B------:R-:W-:Y:S02]  /*8240*/  LOP3.LUT R16, R16, 0xffbfffff, RZ, 0xc0, !PT ;  /* 0xffbfffff10107812 */ /* 0x000fe400078ec0ff */
[----:B------:R-:W-:Y:S02]  /*8250*/  LOP3.LUT R35, R35, 0xffffffbf, RZ, 0xc0, !PT ;  /* 0xffffffbf23237812 */ /* 0x000fe400078ec0ff */
[----:B------:R-:W-:Y:S02]  /*8260*/  @P2 LOP3.LUT R16, R16, 0x400000, RZ, 0xfc, !PT ;  /* 0x0040000010102812 */ /* 0x000fe400078efcff */
[----:B------:R-:W-:Y:S02]  /*8270*/  ISETP.LT.OR P2, PT, R34, 0x11, !P0 ;  /* 0x000000112200780c */ /* 0x000fe40004741670 */
[----:B------:R-:W-:-:S02]  /*8280*/  LOP3.LUT R16, R16, 0x7fffffff, RZ, 0xc0, !PT ;  /* 0x7fffffff10107812 */ /* 0x000fc400078ec0ff */
[----:B------:R-:W-:Y:S02]  /*8290*/  @P1 LOP3.LUT R35, R35, 0x40, RZ, 0xfc, !PT ;  /* 0x0000004023231812 */ /* 0x000fe400078efcff */
[----:B------:R-:W-:Y:S02]  /*82a0*/  @P3 LOP3.LUT R16, R16, 0x80000000, RZ, 0xfc, !PT ;  /* 0x8000000010103812 */ /* 0x000fe400078efcff */
[----:B------:R-:W-:Y:S02]  /*82b0*/  ISETP.LT.OR P1, PT, R34, 0x21, !P0 ;  /* 0x000000212200780c */ /* 0x000fe40004721670 */
[----:B------:R-:W-:Y:S02]  /*82c0*/  LOP3.LUT R16, R16, 0xbfffffff, RZ, 0xc0, !PT ;  /* 0xbfffffff10107812 */ /* 0x000fe400078ec0ff */
[----:B------:R-:W-:Y:S02]  /*82d0*/  ISETP.LT.OR P3, PT, R34, 0x31, !P0 ;  /* 0x000000312200780c */ /* 0x000fe40004761670 */
[----:B------:R-:W-:-:S02]  /*82e0*/  @P2 LOP3.LUT R16, R16, 0x40000000, RZ, 0xfc, !PT ;  /* 0x4000000010102812 */ /* 0x000fc400078efcff */
[----:B------:R-:W-:Y:S02]  /*82f0*/  ISETP.LT.OR P2, PT, R34, 0x41, !P0 ;  /* 0x000000412200780c */ /* 0x000fe40004741670 */
[----:B------:R-:W-:Y:S02]  /*8300*/  LOP3.LUT R16, R16, 0xdfffffff, RZ, 0xc0, !PT ;  /* 0xdfffffff10107812 */ /* 0x000fe400078ec0ff */
[----:B------:R-:W-:Y:S02]  /*8310*/  LOP3.LUT R35, R35, 0xffffffdf, RZ, 0xc0, !PT ;  /* 0xffffffdf23237812 */ /* 0x000fe400078ec0ff */
[----:B------:R-:W-:Y:S02]  /*8320*/  @P1 LOP3.LUT R16, R16, 0x20000000, RZ, 0xfc, !PT ;  /* 0x2000000010101812 */ /* 0x000fe400078efcff */
[----:B------:R-:W-:Y:S02]  /*8330*/  ISETP.LT.OR P1, PT, R34, 0x51, !P0 ;  /* 0x000000512200780c */ /* 0x000fe40004721670 */
[----:B------:R-:W-:-:S02]  /*8340*/  LOP3.LUT R16, R16, 0xf7ffffff, RZ, 0xc0, !PT ;  /* 0xf7ffffff10107812 */ /* 0x000fc400078ec0ff */
[----:B------:R-:W-:Y:S02]  /*8350*/  LOP3.LUT P0, RZ, R2, 0x4, RZ, 0xc0, !PT ;  /* 0x0000000402ff7812 */ /* 0x000fe4000780c0ff */
[----:B------:R-:W-:Y:S02]  /*8360*/  @P3 LOP3.LUT R16, R16, 0x8000000, RZ, 0xfc, !PT ;  /* 0x0800000010103812 */ /* 0x000fe400078efcff */
[----:B------:R-:W-:Y:S02]  /*8370*/  ISETP.LT.OR P3, PT, R34, 0x1, !P0 ;  /* 0x000000012200780c */ /* 0x000fe40004761670 */
[----:B------:R-:W-:Y:S02]  /*8380*/  LOP3.LUT R16, R16, 0xfffdffff, RZ, 0xc0, !PT ;  /* 0xfffdffff10107812 */ /* 0x000fe400078ec0ff */
[----:B------:R-:W-:Y:S02]  /*8390*/  LEA R4, R31, UR37, 0x1 ;  /* 0x000000251f047c11 */ /* 0x000fe4000f8e08ff */
[----:B------:R-:W-:-:S02]  /*83a0*/  @P2 LOP3.LUT R16, R16, 0x20000, RZ, 0xfc, !PT ;  /* 0x0002000010102812 */ /* 0x000fc400078efcff */
[----:B------:R-:W-:Y:S02]  /*83b0*/  ISETP.LT.OR P2, PT, R34, 0x11, !P0 ;  /* 0x000000112200780c */ /* 0x000fe40004741670 */
[----:B------:R-:W-:Y:S02]  /*83c0*/  LOP3.LUT R16, R16, 0xfbffffff, RZ, 0xc0, !PT ;  /* 0xfbffffff10107812 */ /* 0x000fe400078ec0ff */
[----:B------:R-:W-:Y:S02]  /*83d0*/  @P1 LOP3.LUT R35, R35, 0x20, RZ, 0xfc, !PT ;  /* 0x0000002023231812 */ /* 0x000fe400078efcff */
[----:B------:R-:W-:Y:S02]  /*83e0*/  @P3 LOP3.LUT R16, R16, 0x4000000, RZ, 0xfc, !PT ;  /* 0x0400000010103812 */ /* 0x000fe400078efcff */
[----:B------:R-:W-:Y:S02]  /*83f0*/  ISETP.LT.OR P1, PT, R34, 0x21, !P0 ;  /* 0x000000212200780c */ /* 0x000fe40004721670 */
[----:B------:R-:W-:-:S02]  /*8400*/  LOP3.LUT R16, R16, 0xfdffffff, RZ, 0xc0, !PT ;  /* 0xfdffffff10107812 */ /* 0x000fc400078ec0ff */
[----:B------:R-:W-:Y:S02]  /*8410*/  ISETP.LT.OR P3, PT, R34, 0x31, !P0 ;  /* 0x000000312200780c */ /* 0x000fe40004761670 */
[----:B------:R-:W-:Y:S02]  /*8420*/  @P2 LOP3.LUT R16, R16, 0x2000000, RZ, 0xfc, !PT ;  /* 0x0200000010102812 */ /* 0x000fe400078efcff */
[----:B------:R-:W-:Y:S02]  /*8430*/  ISETP.LT.OR P2, PT, R34, 0x41, !P0 ;  /* 0x000000412200780c */ /* 0x000fe40004741670 */
[----:B------:R-:W-:Y:S02]  /*8440*/  LOP3.LUT R16, R16, 0xfeffffff, RZ, 0xc0, !PT ;  /* 0xfeffffff10107812 */ /* 0x000fe400078ec0ff */
[----:B------:R-:W-:Y:S02]  /*8450*/  LOP3.LUT R35, R35, 0xffffffef, RZ, 0xc0, !PT ;  /* 0xffffffef23237812 */ /* 0x000fe400078ec0ff */
[----:B------:R-:W-:-:S02]  /*8460*/  @P1 LOP3.LUT R16, R16, 0x1000000, RZ, 0xfc, !PT ;  /* 0x0100000010101812 */ /* 0x000fc400078efcff */
[----:B------:R-:W-:Y:S02]  /*8470*/  ISETP.LT.OR P1, PT, R34, 0x51, !P0 ;  /* 0x000000512200780c */ /* 0x000fe40004721670 */
[----:B------:R-:W-:Y:S02]  /*8480*/  LOP3.LUT R16, R16, 0xff7fffff, RZ, 0xc0, !PT ;  /* 0xff7fffff10107812 */ /* 0x000fe400078ec0ff */
[----:B------:R-:W-:Y:S02]  /*8490*/  LOP3.LUT P0, RZ, R2, 0x8, RZ, 0xc0, !PT ;  /* 0x0000000802ff7812 */ /* 0x000fe4000780c0ff */
[----:B------:R-:W-:Y:S02]  /*84a0*/  @P3 LOP3.LUT R16, R16, 0x800000, RZ, 0xfc, !PT ;  /* 0x0080000010103812 */ /* 0x000fe400078efcff */
[----:B------:R-:W-:Y:S02]  /*84b0*/  ISETP.LT.OR P3, PT, R34, 0x1, !P0 ;  /* 0x000000012200780c */ /* 0x000fe40004761670 */
[----:B------:R-:W-:-:S03]  /*84c0*/  LOP3.LUT R16, R16, 0xfffeffff, RZ, 0xc0, !PT ;  /* 0xfffeffff10107812 */ /* 0x000fc600078ec0ff */
        /* <DEDUP_REMOVED lines=11> */
[----:B------:R-:W-:-:S04]  /*8580*/  LOP3.LUT R16, R16, 0xfff7ffff, RZ, 0xc0, !PT ;  /* 0xfff7ffff10107812 */ /* 0x000fc800078ec0ff */
[----:B------:R-:W-:Y:S02]  /*8590*/  @P1 LOP3.LUT R16, R16, 0x80000, RZ, 0xfc, !PT ;  /* 0x0008000010101812 */ /* 0x000fe400078efcff */
[----:B------:R-:W-:Y:S02]  /*85a0*/  ISETP.LT.OR P1, PT, R34, 0x51, !P0 ;  /* 0x000000512200780c */ /* 0x000fe40004721670 */
[----:B------:R-:W-:Y:S02]  /*85b0*/  LOP3.LUT R16, R16, 0xfffbffff, RZ, 0xc0, !PT ;  /* 0xfffbffff10107812 */ /* 0x000fe400078ec0ff */
[----:B------:R-:W-:Y:S02]  /*85c0*/  ISETP.GE.AND P0, PT, R0, UR36, PT ;  /* 0x0000002400007c0c */ /* 0x000fe4000bf06270 */
[----:B------:R-:W-:-:S04]  /*85d0*/  @P3 LOP3.LUT R16, R16, 0x40000, RZ, 0xfc, !PT ;  /* 0x0004000010103812 */ /* 0x000fc800078efcff */
[----:B------:R-:W-:-:S03]  /*85e0*/  LOP3.LUT R16, R16, 0xffff7fff, RZ, 0xc0, !PT ;  /* 0xffff7fff10107812 */ /* 0x000fc600078ec0ff */
[----:B------:R-:W-:Y:S02]  /*85f0*/  @P1 LOP3.LUT R35, R35, 0x8, RZ, 0xfc, !PT ;  /* 0x0000000823231812 */ /* 0x000fe400078efcff */
[----:B------:R-:W-:Y:S02]  /*8600*/  @P2 LOP3.LUT R16, R16, 0x8000, RZ, 0xfc, !PT ;  /* 0x0000800010102812 */ /* 0x000fe400078efcff */
[----:B------:R-:W-:Y:S02]  /*8610*/  ISETP.LT.U32.AND P2, PT, R28, 0x60, !P0 ;  /* 0x000000601c00780c */ /* 0x000fe40004741070 */
[----:B------:R-:W-:Y:S02]  /*8620*/  ISETP.GE.AND P1, PT, R34, 0x1, PT ;  /* 0x000000012200780c */ /* 0x000fe40003f26270 */
[----:B------:R-:W-:Y:S02]  /*8630*/  LOP3.LUT R16, R16, 0xffffff7f, RZ, 0xc0, !PT ;  /* 0xffffff7f10107812 */ /* 0x000fe400078ec0ff */
[----:B------:R-:W-:-:S07]  /*8640*/  ISETP.GE.AND P0, PT, R34, 0x11, PT ;  /* 0x000000112200780c */ /* 0x000fce0003f06270 */
[----:B------:R-:W-:Y:S02]  /*8650*/  @P2 LOP3.LUT R16, R16, 0x80, RZ, 0xfc, !PT ;  /* 0x0000008010102812 */ /* 0x000fe400078efcff */
[----:B------:R-:W-:Y:S02]  /*8660*/  ISETP.GE.AND P2, PT, R34, 0x21, PT ;  /* 0x000000212200780c */ /* 0x000fe40003f46270 */
[----:B------:R-:W-:-:S04]  /*8670*/  LOP3.LUT R16, R16, 0xffffefff, RZ, 0xc0, !PT ;  /* 0xffffefff10107812 */ /* 0x000fc800078ec0ff */
        /* <DEDUP_REMOVED lines=10> */
[----:B------:R-:W-:Y:S02]  /*8720*/  ISETP.GE.AND P1, PT, R5, UR7, PT ;  /* 0x0000000705007c0c */ /* 0x000fe4000bf26270 */
[----:B------:R-:W-:-:S04]  /*8730*/  LOP3.LUT R16, R16, 0xfffffeff, RZ, 0xc0, !PT ;  /* 0xfffffeff10107812 */ /* 0x000fc800078ec0ff */
[----:B------:R-:W-:Y:S02]  /*8740*/  @P0 LOP3.LUT R16, R16, 0x100, RZ, 0xfc, !PT ;  /* 0x0000010010100812 */ /* 0x000fe400078efcff */
[----:B------:R-:W-:Y:S02]  /*8750*/  ISETP.GE.AND P0, PT, R5, UR10, PT ;  /* 0x0000000a05007c0c */ /* 0x000fe4000bf06270 */
[----:B------:R-:W-:-:S04]  /*8760*/  LOP3.LUT R16, R16, 0xffffbfff, RZ, 0xc0, !PT ;  /* 0xffffbfff10107812 */ /* 0x000fc800078ec0ff */
[----:B------:R-:W-:-:S04]  /*8770*/  @P2 LOP3.LUT R16, R16, 0x4000, RZ, 0xfc, !PT ;  /* 0x0000400010102812 */ /* 0x000fc800078efcff */
[----:B------:R-:W-:-:S04]  /*8780*/  LOP3.LUT R16, R16, 0xffffdfff, RZ, 0xc0, !PT ;  /* 0xffffdfff10107812 */ /* 0x000fc800078ec0ff */
[----:B------:R-:W-:-:S04]  /*8790*/  LOP3.LUT R16, R16, 0xfffffffe, RZ, 0xc0, !PT ;  /* 0xfffffffe10107812 */ /* 0x000fc800078ec0ff */
[----:B------:R-:W-:-:S04]  /*87a0*/  @P1 LOP3.LUT R16, R16, 0x1, RZ, 0xfc, !PT ;  /* 0x0000000110101812 */ /* 0x000fc800078efcff */
[----:B-1----:R-:W-:-:S07]  /*87b0*/  @P0 LOP3.LUT R16, R16, 0x2000, RZ, 0xfc, !PT ;  /* 0x0000200010100812 */ /* 0x002fce00078efcff */
.L_x_75:
[----:B0-----:R-:W0:Y:S01]  /*87c0*/  LDC R0, c[0x0][0xc38] ;  /* 0x00030e00ff007b82 */ /* 0x001e220000000800 */
[----:B------:R-:W-:Y:S01]  /*87d0*/  IMAD.MOV.U32 R23, RZ, RZ, R37 ;  /* 0x000000ffff177224 */ /* 0x000fe200078e0025 */
[----:B------:R-:W-:Y:S05]  /*87e0*/  YIELD ;  /* 0x0000000000007946 */ /* 0x000fea0003800000 */
[----:B------:R-:W-:Y:S01]  /*87f0*/  ULDC.64 UR4, c[0x0][0xa28] ;  /* 0x00028a0000047ab9 */ /* 0x000fe20000000a00 */
[----:B------:R-:W-:Y:S02]  /*8800*/  MOV R32, RZ ;  /* 0x000000ff00207202 */ /* 0x000fe40000000f00 */
[----:B0-----:R-:W-:-:S13]  /*8810*/  ISETP.NE.AND P0, PT, R0, 0x1, PT ;  /* 0x000000010000780c */ /* 0x001fda0003f05270 */
[----:B------:R-:W0:Y:S08]  /*8820*/  @P0 LDC R0, c[0x0][0xc3c] ;  /* 0x00030f00ff000b82 */ /* 0x000e300000000800 */
[----:B-1----:R-:W1:Y:S01]  /*8830*/  @P0 LDC R3, c[0x0][0xc40] ;  /* 0x00031000ff030b82 */ /* 0x002e620000000800 */
[----:B0-----:R-:W-:-:S05]  /*8840*/  @P0 IMAD.HI.U32 R0, R37, R0, RZ ;  /* 0x0000000025000227 */ /* 0x001fca00078e00ff */
[----:B-1----:R-:W-:Y:S02]  /*8850*/  @P0 SHF.R.U32.HI R23, RZ, R3, R0 ;  /* 0x00000003ff170219 */ /* 0x002fe40000011600 */
[----:B------:R-:W0:Y:S03]  /*8860*/  LDC R0, c[0x0][0xc44] ;  /* 0x00031100ff007b82 */ /* 0x000e260000000800 */
[----:B--2---:R-:W-:Y:S01]  /*8870*/  IMAD.MOV.U32 R18, RZ, RZ, R23 ;  /* 0x000000ffff127224 */ /* 0x004fe200078e0017 */
[----:B0-----:R-:W-:-:S13]  /*8880*/  ISETP.NE.AND P0, PT, R0, 0x1, PT ;  /* 0x000000010000780c */ /* 0x001fda0003f05270 */
[----:B------:R-:W0:Y:S02]  /*8890*/  @P0 LDC.64 R2, c[0x0][0xc48] ;  /* 0x00031200ff020b82 */ /* 0x000e240000000a00 */
[----:B0-----:R-:W-:-:S05]  /*88a0*/  @P0 IMAD.HI.U32 R0, R23, R2, RZ ;  /* 0x0000000217000227 */ /* 0x001fca00078e00ff */
[----:B------:R-:W-:Y:S02]  /*88b0*/  @P0 SHF.R.U32.HI R18, RZ, R3, R0 ;  /* 0x00000003ff120219 */ /* 0x000fe40000011600 */
[----:B------:R-:W-:-:S04]  /*88c0*/  ISETP.NE.U32.AND P0, PT, RZ, UR4, PT ;  /* 0x00000004ff007c0c */ /* 0x000fc8000bf05070 */
[----:B------:R-:W-:-:S13]  /*88d0*/  ISETP.NE.AND.EX P0, PT, RZ, UR5, PT, P0 ;  /* 0x00000005ff007c0c */ /* 0x000fda000bf05300 */
[----:B------:R-:W0:Y:S01]  /*88e0*/  @P0 LDC.64 R2, c[0x0][0xa28] ;  /* 0x00028a00ff020b82 */ /* 0x000e220000000a00 */
[----:B------:R-:W-:-:S04]  /*88f0*/  UIADD3 UR4, UR37, 0x1c400, URZ ;  /* 0x0001c40025047890 */ /* 0x000fc8000fffe03f */
[----:B------:R-:W-:Y:S01]  /*8900*/  ULOP3.LUT UP0, URZ, UR4, 0x3ff, URZ, 0xc0, !UPT ;  /* 0x000003ff043f7892 */ /* 0x000fe2000f80c03f */
[----:B0-----:R-:W-:-:S05]  /*8910*/  @P0 IMAD.WIDE R2, R18, 0x4, R2 ;  /* 0x0000000412020825 */ /* 0x001fca00078e0202 */
[----:B------:R0:W5:Y:S01]  /*8920*/  @P0 LDG.E R32, desc[UR48][R2.64] ;  /* 0x0000003002200981 */ /* 0x000162000c1e1900 */
[----:B------:R-:W-:-:S13]  /*8930*/  PLOP3.LUT P0, PT, PT, PT, UP0, 0x80, 0x0 ;  /* 0x000000000000781c */ /* 0x000fda0003f0f008 */
[----:B0-----:R-:W-:Y:S05]  /*8940*/  @!P0 BRA `(.L_x_41) ;  /* 0x0000000000408947 */ /* 0x001fea0003800000 */
[----:B------:R-:W-:Y:S01]  /*8950*/  MOV R2, 0x0 ;  /* 0x0000000000027802 */ /* 0x000fe20000000f00 */
[----:B------:R-:W-:Y:S01]  /*8960*/  ULDC.64 UR4, c[0x4][0x98] ;  /* 0x0100260000047ab9 */ /* 0x000fe20000000a00 */
[----:B------:R-:W-:Y:S01]  /*8970*/  ULDC.64 UR6, c[0x4][0xa0] ;  /* 0x0100280000067ab9 */ /* 0x000fe20000000a00 */
[----:B------:R-:W-:Y:S01]  /*8980*/  IMAD.U32 R4, RZ, RZ, UR4 ;  /* 0x00000004ff047e24 */ /* 0x000fe2000f8e00ff */
[----:B------:R-:W-:Y:S01]  /*8990*/  MOV R8, 0x70 ;  /* 0x0000007000087802 */ /* 0x000fe20000000f00 */
[----:B------:R-:W-:Y:S01]  /*89a0*/  IMAD.U32 R5, RZ, RZ, UR5 ;  /* 0x00000005ff057e24 */ /* 0x000fe2000f8e00ff */
[----:B------:R-:W0:Y:S01]  /*89b0*/  LDC.64 R2, c[0x4][R2] ;  /* 0x0100000002027b82 */ /* 0x000e220000000a00 */
[----:B------:R-:W-:Y:S01]  /*89c0*/  ULDC.64 UR4, c[0x4][0x8] ;  /* 0x0100020000047ab9 */ /* 0x000fe20000000a00 */
[----:B------:R-:W-:Y:S02]  /*89d0*/  IMAD.U32 R6, RZ, RZ, UR6 ;  /* 0x00000006ff067e24 */ /* 0x000fe4000f8e00ff */
[----:B------:R-:W-:-:S02]  /*89e0*/  IMAD.U32 R7, RZ, RZ, UR7 ;  /* 0x00000007ff077e24 */ /* 0x000fc4000f8e00ff */
[----:B------:R-:W-:Y:S02]  /*89f0*/  IMAD.U32 R10, RZ, RZ, UR4 ;  /* 0x00000004ff0a7e24 */ /* 0x000fe4000f8e00ff */
[----:B------:R-:W-:Y:S02]  /*8a00*/  IMAD.U32 R11, RZ, RZ, UR5 ;  /* 0x00000005ff0b7e24 */ /* 0x000fe4000f8e00ff */
[----:B------:R-:W-:Y:S02]  /*8a10*/  IMAD.MOV.U32 R12, RZ, RZ, 0x1 ;  /* 0x00000001ff0c7424 */ /* 0x000fe400078e00ff */
[----:B------:R-:W-:-:S07]  /*8a20*/  IMAD.MOV.U32 R13, RZ, RZ, RZ ;  /* 0x000000ffff0d7224 */ /* 0x000fce00078e00ff */
[----:B------:R-:W-:-:S07]  /*8a30*/  LEPC R20, `(.L_x_41) ;  /* 0x000000001014794e */ /* 0x000fce0000000000 */
[----:B0----5:R-:W-:Y:S05]  /*8a40*/  CALL.ABS.NOINC R2 ;  /* 0x0000000002007343 */ /* 0x021fea0003c00000 */
.L_x_41:
[----:B------:R-:W-:-:S04]  /*8a50*/  UIADD3 UR4, UR37, 0x400, URZ ;  /* 0x0000040025047890 */ /* 0x000fc8000fffe03f */
[----:B------:R-:W-:-:S06]  /*8a60*/  ULOP3.LUT UP0, URZ, UR4, 0x3ff, URZ, 0xc0, !UPT ;  /* 0x000003ff043f7892 */ /* 0x000fcc000f80c03f */
[----:B------:R-:W-:-:S13]  /*8a70*/  PLOP3.LUT P0, PT, PT, PT, UP0, 0x80, 0x0 ;  /* 0x000000000000781c */ /* 0x000fda0003f0f008 */
[----:B------:R-:W-:Y:S05]  /*8a80*/  @!P0 BRA `(.L_x_42) ;  /* 0x00000000007c8947 */ /* 0x000fea0003800000 */
        /* <DEDUP_REMOVED lines=8> */
[----:B------:R-:W-:Y:S01]  /*8b10*/  MOV R10, UR4 ;  /* 0x00000004000a7c02 */ /* 0x000fe20008000f00 */
[----:B------:R-:W-:Y:S02]  /*8b20*/  IMAD.U32 R7, RZ, RZ, UR7 ;  /* 0x00000007ff077e24 */ /* 0x000fe4000f8e00ff */
[----:B------:R-:W-:-:S02]  /*8b30*/  IMAD.U32 R11, RZ, RZ, UR5 ;  /* 0x00000005ff0b7e24 */ /* 0x000fc4000f8e00ff */
[----:B------:R-:W-:Y:S02]  /*8b40*/  IMAD.MOV.U32 R8, RZ, RZ, 0x70 ;  /* 0x00000070ff087424 */ /* 0x000fe400078e00ff */
[----:B------:R-:W-:Y:S02]  /*8b50*/  IMAD.MOV.U32 R12, RZ, RZ, 0x1 ;  /* 0x00000001ff0c7424 */ /* 0x000fe400078e00ff */
[----:B0-----:R-:W-:-:S07]  /*8b60*/  IMAD.MOV.U32 R13, RZ, RZ, RZ ;  /* 0x000000ffff0d7224 */ /* 0x001fce00078e00ff */
[----:B------:R-:W-:-:S07]  /*8b70*/  LEPC R20, `(.L_x_43) ;  /* 0x000000001014794e */ /* 0x000fce0000000000 */
[----:B-1---5:R-:W-:Y:S05]  /*8b80*/  CALL.ABS.NOINC R2 ;  /* 0x0000000002007343 */ /* 0x022fea0003c00000 */
.L_x_43:
[----:B------:R0:W1:Y:S01]  /*8b90*/  LDC.64 R2, c[0x4][R19] ;  /* 0x0100000013027b82 */ /* 0x0000620000000a00 */
[----:B------:R-:W-:Y:S01]  /*8ba0*/  ULDC.64 UR4, c[0x4][0x98] ;  /* 0x0100260000047ab9 */ /* 0x000fe20000000a00 */
[----:B------:R-:W-:Y:S01]  /*8bb0*/  ULDC.64 UR6, c[0x4][0xa0] ;  /* 0x0100280000067ab9 */ /* 0x000fe20000000a00 */
[----:B------:R-:W-:Y:S01]  /*8bc0*/  IMAD.U32 R4, RZ, RZ, UR4 ;  /* 0x00000004ff047e24 */ /* 0x000fe2000f8e00ff */
[----:B------:R-:W-:Y:S01]  /*8bd0*/  MOV R6, UR6 ;  /* 0x0000000600067c02 */ /* 0x000fe20008000f00 */
[----:B------:R-:W-:Y:S01]  /*8be0*/  IMAD.U32 R5, RZ, RZ, UR5 ;  /* 0x00000005ff057e24 */ /* 0x000fe2000f8e00ff */
[----:B------:R-:W-:Y:S01]  /*8bf0*/  ULDC.64 UR4, c[0x4][0x18] ;  /* 0x0100060000047ab9 */ /* 0x000fe20000000a00 */
[----:B------:R-:W-:Y:S02]  /*8c00*/  IMAD.U32 R7, RZ, RZ, UR7 ;  /* 0x00000007ff077e24 */ /* 0x000fe4000f8e00ff */
[----:B------:R-:W-:Y:S02]  /*8c10*/  IMAD.U32 R10, RZ, RZ, UR4 ;  /* 0x00000004ff0a7e24 */ /* 0x000fe4000f8e00ff */
[----:B------:R-:W-:-:S02]  /*8c20*/  IMAD.U32 R11, RZ, RZ, UR5 ;  /* 0x00000005ff0b7e24 */ /* 0x000fc4000f8e00ff */
[----:B------:R-:W-:Y:S02]  /*8c30*/  IMAD.MOV.U32 R8, RZ, RZ, 0x70 ;  /* 0x00000070ff087424 */ /* 0x000fe400078e00ff */
[----:B------:R-:W-:Y:S02]  /*8c40*/  IMAD.MOV.U32 R12, RZ, RZ, 0x1 ;  /* 0x00000001ff0c7424 */ /* 0x000fe400078e00ff */
[----:B0-----:R-:W-:-:S07]  /*8c50*/  IMAD.MOV.U32 R13, RZ, RZ, RZ ;  /* 0x000000ffff0d7224 */ /* 0x001fce00078e00ff */
[----:B------:R-:W-:-:S07]  /*8c60*/  LEPC R20, `(.L_x_42) ;  /* 0x000000001014794e */ /* 0x000fce0000000000 */
[----:B-1----:R-:W-:Y:S05]  /*8c70*/  CALL.ABS.NOINC R2 ;  /* 0x0000000002007343 */ /* 0x002fea0003c00000 */
.L_x_42:
[----:B------:R-:W-:Y:S01]  /*8c80*/  ULDC.64 UR4, c[0x0][0x9f8] ;  /* 0x00027e0000047ab9 */ /* 0x000fe20000000a00 */
[----:B------:R-:W-:Y:S01]  /*8c90*/  MOV R30, R18 ;  /* 0x00000012001e7202 */ /* 0x000fe20000000f00 */
[----:B------:R-:W0:Y:S01]  /*8ca0*/  LDC R8, c[0x0][0x430] ;  /* 0x00010c00ff087b82 */ /* 0x000e220000000800 */
[----:B------:R-:W-:Y:S01]  /*8cb0*/  ISETP.NE.U32.AND P0, PT, RZ, UR4, PT ;  /* 0x00000004ff007c0c */ /* 0x000fe2000bf05070 */
[----:B------:R-:W-:Y:S01]  /*8cc0*/  IMAD.MOV R0, RZ, RZ, -R18 ;  /* 0x000000ffff007224 */ /* 0x000fe200078e0a12 */
[----:B------:R-:W-:Y:S02]  /*8cd0*/  ULDC UR4, c[0x0][0xc44] ;  /* 0x0003110000047ab9 */ /* 0x000fe40000000800 */
[----:B------:R-:W-:-:S13]  /*8ce0*/  ISETP.NE.AND.EX P0, PT, RZ, UR5, PT, P0 ;  /* 0x00000005ff007c0c */ /* 0x000fda000bf05300 */
[----:B------:R-:W1:Y:S02]  /*8cf0*/  @P0 LDC.64 R2, c[0x0][0x9f8] ;  /* 0x00027e00ff020b82 */ /* 0x000e640000000a00 */
[----:B-1----:R-:W-:-:S05]  /*8d00*/  @P0 IMAD.WIDE R2, R18, 0x4, R2 ;  /* 0x0000000412020825 */ /* 0x002fca00078e0202 */
[----:B------:R1:W5:Y:S01]  /*8d10*/  @P0 LDG.E R30, desc[UR48][R2.64] ;  /* 0x00000030021e0981 */ /* 0x000362000c1e1900 */
[----:B------:R-:W-:Y:S01]  /*8d20*/  UMOV UR5, 0xffffffff ;  /* 0xffffffff00057882 */ /* 0x000fe20000000000 */
[----:B------:R-:W-:Y:S02]  /*8d30*/  IMAD R19, R0, UR4, R23 ;  /* 0x0000000400137c24 */ /* 0x000fe4000f8e0217 */
[----:B0-----:R-:W-:Y:S05]  /*8d40*/  BRA.DIV UR5, `(.L_x_44) ;  /* 0x0000002e05c47947 */ /* 0x001fea000b800000 */
.L_x_92:
[----:B------:R-:W2:Y:S01]  /*8d50*/  LDL R4, [R1+0x8] ;  /* 0x0000080001047983 */ /* 0x000ea20000100800 */
[----:B------:R-:W-:Y:S01]  /*8d60*/  ISETP.NE.AND P0, PT, R8, 0x1, PT ;  /* 0x000000010800780c */ /* 0x000fe20003f05270 */
[----:B------:R-:W-:Y:S01]  /*8d70*/  IMAD.MOV.U32 R24, RZ, RZ, RZ ;  /* 0x000000ffff187224 */ /* 0x000fe200078e00ff */
[C---:B------:R-:W-:Y:S02]  /*8d80*/  LOP3.LUT P1, RZ, R16.reuse, 0x80, RZ, 0xc0, !PT ;  /* 0x0000008010ff7812 */ /* 0x040fe4000782c0ff */
[----:B-----5:R-:W-:Y:S02]  /*8d90*/  SHF.R.S32.HI R33, RZ, 0x1f, R30 ;  /* 0x0000001fff217819 */ /* 0x020fe4000001141e */
[----:B------:R-:W-:-:S07]  /*8da0*/  LOP3.LUT R16, R16, 0xffffffbf, RZ, 0xc0, !PT ;  /* 0xffffffbf10107812 */ /* 0x000fce00078ec0ff */
[----:B------:R-:W0:Y:S01]  /*8db0*/  @P0 LDC R0, c[0x0][0x434] ;  /* 0x00010d00ff000b82 */ /* 0x000e220000000800 */
[----:B------:R-:W-:-:S07]  /*8dc0*/  @P0 LOP3.LUT R16, R16, 0x40, RZ, 0xfc, !PT ;  /* 0x0000004010100812 */ /* 0x000fce00078efcff */
[----:B-1----:R-:W1:Y:S08]  /*8dd0*/  @P0 LDC R3, c[0x0][0x438] ;  /* 0x00010e00ff030b82 */ /* 0x002e700000000800 */
[----:B------:R-:W3:Y:S01]  /*8de0*/  @P1 LDC.64 R6, c[0x0][0x428] ;  /* 0x00010a00ff061b82 */ /* 0x000ee20000000a00 */
[----:B--2---:R-:W-:-:S07]  /*8df0*/  IMAD.IADD R25, R4, 0x1, R32 ;  /* 0x0000000104197824 */ /* 0x004fce00078e0220 */
[----:B------:R-:W2:Y:S01]  /*8e00*/  @P1 LDC.64 R4, c[0x0][0x418] ;  /* 0x00010600ff041b82 */ /* 0x000ea20000000a00 */
[----:B0-----:R-:W-:-:S04]  /*8e10*/  @P0 IMAD.HI.U32 R0, R25, R0, RZ ;  /* 0x0000000019000227 */ /* 0x001fc800078e00ff */
[----:B------:R-:W-:Y:S01]  /*8e20*/  IMAD.MOV.U32 R9, RZ, RZ, R25 ;  /* 0x000000ffff097224 */ /* 0x000fe200078e0019 */
[----:B-1----:R-:W-:Y:S01]  /*8e30*/  @P0 SHF.R.U32.HI R9, RZ, R3, R0 ;  /* 0x00000003ff090219 */ /* 0x002fe20000011600 */
[----:B---3--:R-:W-:-:S03]  /*8e40*/  @P1 IMAD R0, R33, R6, RZ ;  /* 0x0000000621001224 */ /* 0x008fc600078e02ff */
[--C-:B------:R-:W-:Y:S01]  /*8e50*/  @P1 SHF.R.S32.HI R3, RZ, 0x1f, R9.reuse ;  /* 0x0000001fff031819 */ /* 0x100fe20000011409 */
[----:B------:R-:W-:Y:S02]  /*8e60*/  @P1 IMAD.MOV.U32 R2, RZ, RZ, R9 ;  /* 0x000000ffff021224 */ /* 0x000fe400078e0009 */
[C---:B------:R-:W-:Y:S02]  /*8e70*/  @P1 IMAD R7, R30.reuse, R7, R0 ;  /* 0x000000071e071224 */ /* 0x040fe400078e0200 */
[----:B------:R-:W-:-:S04]  /*8e80*/  @P1 IMAD.WIDE.U32 R2, R30, R6, R2 ;  /* 0x000000061e021225 */ /* 0x000fc800078e0002 */
[----:B------:R-:W-:Y:S01]  /*8e90*/  @P1 IMAD.IADD R0, R3, 0x1, R7 ;  /* 0x0000000103001824 */ /* 0x000fe200078e0207 */
[----:B--2---:R-:W-:-:S04]  /*8ea0*/  @P1 LEA R4, P0, R2, R4, 0x2 ;  /* 0x0000000402041211 */ /* 0x004fc800078010ff */
[----:B------:R-:W-:-:S05]  /*8eb0*/  @P1 LEA.HI.X R5, R2, R5, R0, 0x2, P0 ;  /* 0x0000000502051211 */ /* 0x000fca00000f1400 */
[----:B------:R0:W5:Y:S01]  /*8ec0*/  @P1 LDG.E R24, desc[UR48][R4.64] ;  /* 0x0000003004181981 */ /* 0x000162000c1e1900 */
[----:B------:R-:W-:Y:S01]  /*8ed0*/  IMAD.U32 R2, RZ, RZ, UR41 ;  /* 0x00000029ff027e24 */ /* 0x000fe2000f8e00ff */
[----:B------:R-:W-:Y:S02]  /*8ee0*/  IADD3 R0, -R9, RZ, RZ ;  /* 0x000000ff09007210 */ /* 0x000fe40007ffe1ff */
[----:B------:R-:W-:Y:S02]  /*8ef0*/  LOP3.LUT R16, R16, 0xffffffdf, RZ, 0xc0, !PT ;  /* 0xffffffdf10107812 */ /* 0x000fe400078ec0ff */
[----:B------:R-:W-:Y:S01]  /*8f00*/  ISETP.NE.AND P0, PT, R2, 0x3, PT ;  /* 0x000000030200780c */ /* 0x000fe20003f05270 */
[----:B------:R-:W-:Y:S01]  /*8f10*/  IMAD R25, R8, R0, R25 ;  /* 0x0000000008197224 */ /* 0x000fe200078e0219 */
[----:B------:R-:W-:-:S11]  /*8f20*/  SHF.R.S32.HI R29, RZ, 0x1f, R19 ;  /* 0x0000001fff1d7819 */ /* 0x000fd60000011413 */
[----:B------:R-:W-:Y:S01]  /*8f30*/  @P0 LOP3.LUT R16, R16, 0x20, RZ, 0xfc, !PT ;  /* 0x0000002010100812 */ /* 0x000fe200078efcff */
[----:B0-----:R-:W-:Y:S06]  /*8f40*/  @!P0 BRA `(.L_x_45) ;  /* 0x0000000000048947 */ /* 0x001fec0003800000 */
[----:B------:R-:W-:Y:S01]  /*8f50*/  BPT.TRAP 0x1 ;  /* 0x000000040000795c */ /* 0x000fe20000300000 */
.L_x_45:
[----:B------:R-:W-:Y:S01]  /*8f60*/  LEA R22, R17, UR37, 0x3 ;  /* 0x0000002511167c11 */ /* 0x000fe2000f8e18ff */
[----:B------:R-:W-:Y:S01]  /*8f70*/  BSSY B0, `(.L_x_46) ;  /* 0x0000004000007945 */ /* 0x000fe20003800000 */
[----:B------:R-:W-:-:S04]  /*8f80*/  SHF.L.U32 R3, R27, 0x1f, RZ ;  /* 0x0000001f1b037819 */ /* 0x000fc800000006ff */
[----:B------:R-:W0:Y:S02]  /*8f90*/  SYNCS.PHASECHK.TRANS64.TRYWAIT P0, [R22+URZ+0x22840], R3 ;  /* 0x02284003160075a7 */ /* 0x000e24000800017f */
[----:B0-----:R-:W-:Y:S05]  /*8fa0*/  @!P0 BRA `(.L_x_47) ;  /* 0x0000002c00608947 */ /* 0x001fea0003800000 */
.L_x_93:
[----:B------:R-:W-:Y:S05]  /*8fb0*/  BSYNC B0 ;  /* 0x0000000000007941 */ /* 0x000fea0003800000 */
.L_x_46:
[----:B------:R-:W-:Y:S01]  /*8fc0*/  SHF.R.S32.HI R26, RZ, 0x1f, R25 ;  /* 0x0000001fff1a7819 */ /* 0x000fe20000011419 */
[----:B------:R-:W1:Y:S01]  /*8fd0*/  S2R R20, SR_TID.X ;  /* 0x0000000000147919 */ /* 0x000e620000002100 */
[----:B------:R-:W-:Y:S01]  /*8fe0*/  ULDC.64 UR4, c[0x0][0x300] ;  /* 0x0000c00000047ab9 */ /* 0x000fe20000000a00 */
[----:B-----5:R-:W-:Y:S01]  /*8ff0*/  SHF.R.S32.HI R4, RZ, 0x1f, R24 ;  /* 0x0000001fff047819 */ /* 0x020fe20000011418 */
[----:B0-----:R-:W-:Y:S01]  /*9000*/  IMAD.WIDE.U32 R2, R25, UR4, RZ ;  /* 0x0000000419027c25 */ /* 0x001fe2000f8e00ff */
[----:B------:R-:W-:-:S03]  /*9010*/  LOP3.LUT P1, RZ, R16, 0x1, RZ, 0xc0, !PT ;  /* 0x0000000110ff7812 */ /* 0x000fc6000782c0ff */
[----:B------:R-:W-:Y:S01]  /*9020*/  IMAD R0, R26, UR4, RZ ;  /* 0x000000041a007c24 */ /* 0x000fe2000f8e02ff */
[----:B------:R0:W-:Y:S03]  /*9030*/  STL [R1], R4 ;  /* 0x0000000401007387 */ /* 0x0001e60000100800 */
[----:B------:R-:W-:Y:S01]  /*9040*/  IMAD R5, R25, UR5, R0 ;  /* 0x0000000519057c24 */ /* 0x000fe2000f8e0200 */
[----:B------:R-:W-:-:S03]  /*9050*/  ULDC.64 UR4, c[0x0][0x310] ;  /* 0x0000c40000047ab9 */ /* 0x000fc60000000a00 */
[----:B------:R-:W-:Y:S02]  /*9060*/  IMAD.IADD R3, R3, 0x1, R5 ;  /* 0x0000000103037824 */ /* 0x000fe400078e0205 */
[----:B------:R-:W-:Y:S02]  /*9070*/  IMAD R5, R4, UR4, RZ ;  /* 0x0000000404057c24 */ /* 0x000fe4000f8e02ff */
[----:B------:R-:W-:-:S04]  /*9080*/  IMAD.WIDE.U32 R2, R24, UR4, R2 ;  /* 0x0000000418027c25 */ /* 0x000fc8000f8e0002 */
[----:B------:R-:W-:Y:S01]  /*9090*/  IMAD R5, R24, UR5, R5 ;  /* 0x0000000518057c24 */ /* 0x000fe2000f8e0205 */
[----:B------:R-:W-:Y:S01]  /*90a0*/  ULDC.64 UR4, c[0x0][0x308] ;  /* 0x0000c20000047ab9 */ /* 0x000fe20000000a00 */
[----:B0-----:R-:W-:Y:S02]  /*90b0*/  IMAD R4, R17, 0x1800, R31 ;  /* 0x0000180011047824 */ /* 0x001fe400078e021f */
[----:B------:R-:W-:Y:S02]  /*90c0*/  IMAD.IADD R3, R3, 0x1, R5 ;  /* 0x0000000103037824 */ /* 0x000fe400078e0205 */
[----:B------:R-:W-:Y:S02]  /*90d0*/  IMAD R0, R29, UR4, RZ ;  /* 0x000000041d007c24 */ /* 0x000fe4000f8e02ff */
[----:B------:R-:W-:-:S04]  /*90e0*/  IMAD.WIDE.U32 R2, R19, UR4, R2 ;  /* 0x0000000413027c25 */ /* 0x000fc8000f8e0002 */
[----:B------:R-:W-:Y:S01]  /*90f0*/  IMAD R5, R19, UR5, R0 ;  /* 0x0000000513057c24 */ /* 0x000fe2000f8e0200 */
[----:B------:R-:W-:Y:S01]  /*9100*/  ULDC.64 UR4, c[0x0][0x2e8] ;  /* 0x0000ba0000047ab9 */ /* 0x000fe20000000a00 */
[----:B-1----:R-:W-:Y:S01]  /*9110*/  IMAD.SHL.U32 R20, R20, 0x8, RZ ;  /* 0x0000000814147824 */ /* 0x002fe200078e00ff */
[----:B------:R-:W-:Y:S01]  /*9120*/  LEA R0, P0, R2, UR4, 0x1 ;  /* 0x0000000402007c11 */ /* 0x000fe2000f8008ff */
[----:B------:R-:W-:Y:S01]  /*9130*/  IMAD.IADD R5, R3, 0x1, R5 ;  /* 0x0000000103057824 */ /* 0x000fe200078e0205 */
[----:B------:R-:W-:Y:S02]  /*9140*/  UMOV UR4, 0xffffffff ;  /* 0xffffffff00047882 */ /* 0x000fe40000000000 */
[----:B------:R-:W-:Y:S02]  /*9150*/  LOP3.LUT R20, R20, 0x38, RZ, 0xc0, !PT ;  /* 0x0000003814147812 */ /* 0x000fe400078ec0ff */
[----:B------:R-:W-:Y:S01]  /*9160*/  LEA.HI.X R5, R2, UR5, R5, 0x1, P0 ;  /* 0x0000000502057c11 */ /* 0x000fe200080f0c05 */
[----:B------:R-:W-:Y:S06]  /*9170*/  BRA.DIV UR4, `(.L_x_48) ;  /* 0x0000002e04007947 */ /* 0x000fec000b800000 */
[----:B------:R-:W0:Y:S01]  /*9180*/  SHFL.IDX PT, R14, R0, RZ, 0x181f ;  /* 0x00181fff000e7589 */ /* 0x000e2200000e0000 */
[C---:B------:R-:W-:Y:S02]  /*9190*/  ISETP.GE.AND P2, PT, R34.reuse, 0x1, PT ;  /* 0x000000012200780c */ /* 0x040fe40003f46270 */
[C---:B------:R-:W-:Y:S01]  /*91a0*/  ISETP.GE.AND P5, PT, R34.reuse, 0x11, PT ;  /* 0x000000112200780c */ /* 0x040fe20003fa6270 */
[----:B------:R-:W1:Y:S01]  /*91b0*/  SHFL.IDX PT, R3, R5, RZ, 0x181f ;  /* 0x00181fff05037589 */ /* 0x000e6200000e0000 */
[C---:B------:R-:W-:Y:S02]  /*91c0*/  ISETP.GE.AND P4, PT, R34.reuse, 0x21, PT ;  /* 0x000000212200780c */ /* 0x040fe40003f86270 */
[----:B------:R-:W-:Y:S01]  /*91d0*/  ISETP.GE.AND P3, PT, R34, 0x31, PT ;  /* 0x000000312200780c */ /* 0x000fe20003f66270 */
[----:B------:R-:W-:Y:S04]  /*91e0*/  SHFL.IDX PT, R6, R5, 0x1, 0x181f ;  /* 0x00381f0005067f89 */ /* 0x000fe800000e0000 */
[----:B------:R-:W-:Y:S02]  /*91f0*/  SHFL.IDX PT, R9, R5, 0x2, 0x181f ;  /* 0x00581f0005097f89 */ /* 0x000fe400000e0000 */
[----:B------:R-:W-:-:S02]  /*9200*/  @P2 LEA R7, R4, UR37, 0x1 ;  /* 0x0000002504072c11 */ /* 0x000fc4000f8e08ff */
[----:B------:R-:W-:Y:S02]  /*9210*/  @P5 LEA R12, R4, UR37, 0x1 ;  /* 0x00000025040c5c11 */ /* 0x000fe4000f8e08ff */
[----:B0-----:R-:W-:Y:S02]  /*9220*/  @P2 LEA R2, P0, R20, R14, 0x1 ;  /* 0x0000000e14022211 */ /* 0x001fe400078008ff */
[----:B------:R-:W0:Y:S03]  /*9230*/  SHFL.IDX PT, R14, R0, 0x1, 0x181f ;  /* 0x00381f00000e7f89 */ /* 0x000e2600000e0000 */
[----:B-1----:R-:W-:-:S05]  /*9240*/  @P2 IMAD.X R3, RZ, RZ, R3, P0 ;  /* 0x000000ffff032224 */ /* 0x002fca00000e0603 */
[----:B------:R1:W-:Y:S01]  /*9250*/  @P2 LDGSTS.E.BYPASS.LTC128B.128 [R7+0x1c400], desc[UR48][R2.64], !P1 ;  /* 0x1c40000002072fae */ /* 0x0003e2000c901d70 */
[----:B------:R-:W-:-:S03]  /*9260*/  ISETP.GE.AND P2, PT, R34, 0x41, PT ;  /* 0x000000412200780c */ /* 0x000fc60003f46270 */
[----:B-1----:R-:W-:Y:S01]  /*9270*/  SHFL.IDX PT, R7, R5, 0x3, 0x181f ;  /* 0x00781f0005077f89 */ /* 0x002fe200000e0000 */
[----:B0-----:R-:W-:-:S03]  /*9280*/  @P5 LEA R11, P0, R20, R14, 0x1 ;  /* 0x0000000e140b5211 */ /* 0x001fc600078008ff */
[----:B------:R-:W0:Y:S01]  /*9290*/  SHFL.IDX PT, R14, R0, 0x2, 0x181f ;  /* 0x00581f00000e7f89 */ /* 0x000e2200000e0000 */
[----:B------:R-:W-:Y:S01]  /*92a0*/  @P5 IADD3.X R6, RZ, R6, RZ, P0, !PT ;  /* 0x00000006ff065210 */ /* 0x000fe200007fe4ff */
[----:B------:R-:W-:-:S04]  /*92b0*/  @P5 IMAD.MOV.U32 R2, RZ, RZ, R11 ;  /* 0x000000ffff025224 */ /* 0x000fc800078e000b */
[----:B------:R-:W-:-:S05]  /*92c0*/  @P5 IMAD.MOV.U32 R3, RZ, RZ, R6 ;  /* 0x000000ffff035224 */ /* 0x000fca00078e0006 */
[----:B------:R1:W-:Y:S01]  /*92d0*/  @P5 LDGSTS.E.BYPASS.LTC128B.128 [R12+0x1cc00], desc[UR48][R2.64], !P1 ;  /* 0x1cc00000020c5fae */ /* 0x0003e2000c901d70 */
[----:B0-----:R-:W-:-:S03]  /*92e0*/  @P4 LEA R10, P0, R20, R14, 0x1 ;  /* 0x0000000e140a4211 */ /* 0x001fc600078008ff */
[----:B-1----:R-:W-:Y:S01]  /*92f0*/  SHFL.IDX PT, R2, R5, 0x4, 0x181f ;  /* 0x00981f0005027f89 */ /* 0x002fe200000e0000 */
[----:B------:R-:W-:-:S03]  /*9300*/  @P4 LEA R12, R4, UR37, 0x1 ;  /* 0x00000025040c4c11 */ /* 0x000fc6000f8e08ff */
[----:B------:R-:W0:Y:S01]  /*9310*/  SHFL.IDX PT, R14, R0, 0x3, 0x181f ;  /* 0x00781f00000e7f89 */ /* 0x000e2200000e0000 */
[----:B------:R-:W-:-:S03]  /*9320*/  @P4 IMAD.X R9, RZ, RZ, R9, P0 ;  /* 0x000000ffff094224 */ /* 0x000fc600000e0609 */
[----:B------:R-:W-:Y:S02]  /*9330*/  SHFL.IDX PT, R5, R5, 0x5, 0x181f ;  /* 0x00b81f0005057f89 */ /* 0x000fe400000e0000 */
[----:B------:R-:W-:Y:S02]  /*9340*/  @P4 MOV R3, R9 ;  /* 0x0000000900034202 */ /* 0x000fe40000000f00 */
[----:B------:R-:W-:Y:S02]  /*9350*/  @P3 LEA R9, R4, UR37, 0x1 ;  /* 0x0000002504093c11 */ /* 0x000fe4000f8e08ff */
[C---:B0-----:R-:W-:Y:S02]  /*9360*/  @P3 LEA R8, P0, R20.reuse, R14, 0x1 ;  /* 0x0000000e14083211 */ /* 0x041fe400078008ff */
[----:B------:R-:W0:Y:S03]  /*9370*/  SHFL.IDX PT, R14, R0, 0x4, 0x181f ;  /* 0x00981f00000e7f89 */ /* 0x000e2600000e0000 */
[----:B------:R-:W-:Y:S01]  /*9380*/  @P3 IMAD.X R7, RZ, RZ, R7, P0 ;  /* 0x000000ffff073224 */ /* 0x000fe200000e0607 */
[----:B0-----:R-:W-:-:S02]  /*9390*/  @P2 LEA R6, P0, R20, R14, 0x1 ;  /* 0x0000000e14062211 */ /* 0x001fc400078008ff */
[----:B------:R0:W1:Y:S03]  /*93a0*/  SHFL.IDX PT, R14, R0, 0x5, 0x181f ;  /* 0x00b81f00000e7f89 */ /* 0x00006600000e0000 */
[----:B------:R-:W-:Y:S02]  /*93b0*/  @P2 IMAD.X R11, RZ, RZ, R2, P0 ;  /* 0x000000ffff0b2224 */ /* 0x000fe400000e0602 */
[----:B------:R-:W-:-:S05]  /*93c0*/  @P4 IMAD.MOV.U32 R2, RZ, RZ, R10 ;  /* 0x000000ffff024224 */ /* 0x000fca00078e000a */
[----:B------:R2:W-:Y:S02]  /*93d0*/  @P4 LDGSTS.E.BYPASS.LTC128B.128 [R12+0x1d400], desc[UR48][R2.64], !P1 ;  /* 0x1d400000020c4fae */ /* 0x0005e4000c901d70 */
[----:B--2---:R-:W-:Y:S02]  /*93e0*/  @P3 IMAD.MOV.U32 R2, RZ, RZ, R8 ;  /* 0x000000ffff023224 */ /* 0x004fe400078e0008 */
[----:B------:R-:W-:Y:S01]  /*93f0*/  @P3 IMAD.MOV.U32 R3, RZ, RZ, R7 ;  /* 0x000000ffff033224 */ /* 0x000fe200078e0007 */
[----:B------:R-:W-:-:S04]  /*9400*/  @P2 LEA R7, R4, UR37, 0x1 ;  /* 0x0000002504072c11 */ /* 0x000fc8000f8e08ff */
[----:B------:R2:W-:Y:S02]  /*9410*/  @P3 LDGSTS.E.BYPASS.LTC128B.128 [R9+0x1dc00], desc[UR48][R2.64], !P1 ;  /* 0x1dc0000002093fae */ /* 0x0005e4000c901d70 */
[----:B--2---:R-:W-:Y:S02]  /*9420*/  @P2 IMAD.MOV.U32 R2, RZ, RZ, R6 ;  /* 0x000000ffff022224 */ /* 0x004fe400078e0006 */
[----:B------:R-:W-:-:S05]  /*9430*/  @P2 IMAD.MOV.U32 R3, RZ, RZ, R11 ;  /* 0x000000ffff032224 */ /* 0x000fca00078e000b */
[----:B-1----:R0:W-:Y:S02]  /*9440*/  @P2 LDGSTS.E.BYPASS.LTC128B.128 [R7+0x1e400], desc[UR48][R2.64], !P1 ;  /* 0x1e40000002072fae */ /* 0x0021e4000c901d70 */
.L_x_107:
[----:B------:R-:W-:-:S13]  /*9450*/  ISETP.GE.AND P2, PT, R34, 0x51, PT ;  /* 0x000000512200780c */ /* 0x000fda0003f46270 */
[----:B0-----:R-:W-:-:S05]  /*9460*/  @P2 LEA R2, P0, R20, R14, 0x1 ;  /* 0x0000000e14022211 */ /* 0x001fca00078008ff */
[----:B------:R-:W-:Y:S01]  /*9470*/  @P2 IMAD.X R3, RZ, RZ, R5, P0 ;  /* 0x000000ffff032224 */ /* 0x000fe200000e0605 */
[----:B------:R-:W-:Y:S02]  /*9480*/  @P2 LEA R5, R4, UR37, 0x1 ;  /* 0x0000002504052c11 */ /* 0x000fe4000f8e08ff */
[----:B------:R-:W-:-:S03]  /*9490*/  PLOP3.LUT P0, PT, PT, PT, PT, 0x80, 0x0 ;  /* 0x000000000000781c */ /* 0x000fc60003f0f070 */
[----:B------:R-:W-:Y:S01]  /*94a0*/  @!PT LDS RZ, [RZ] ;  /* 0x00000000fffff984 */ /* 0x000fe20000000800 */
[----:B------:R-:W-:Y:S01]  /*94b0*/  @!PT LDS RZ, [RZ] ;  /* 0x00000000fffff984 */ /* 0x000fe20000000800 */
[----:B------:R-:W-:Y:S01]  /*94c0*/  @!PT LDS RZ, [RZ] ;  /* 0x00000000fffff984 */ /* 0x000fe20000000800 */
[----:B------:R0:W-:Y:S01]  /*94d0*/  @P2 LDGSTS.E.BYPASS.LTC128B.128 [R5+0x1ec00], desc[UR48][R2.64], !P1 ;  /* 0x1ec0000002052fae */ /* 0x0001e2000c901d70 */
[----:B------:R-:W-:-:S09]  /*94e0*/  NOP ;  /* 0x0000000000007918 */ /* 0x000fd20000000000 */
.L_x_49:
[----:B------:R-:W-:Y:S02]  /*94f0*/  PLOP3.LUT P1, PT, P1, P0, PT, 0xa2, 0x0 ;  /* 0x000000000000781c */ /* 0x000fe40000f21472 */
[----:B------:R-:W-:-:S08]  /*9500*/  @P0 R2UR P1, UR4, R22 ;  /* 0x00000000160402ca */ /* 0x000fd00000020000 */
[----:B------:R-:W-:-:S05]  /*9510*/  @P0 PLOP3.LUT P0, PT, P1, PT, PT, 0x80, 0x0 ;  /* 0x000000000000081c */ /* 0x000fca0000f0f070 */
[----:B------:R-:W-:Y:S01]  /*9520*/  @!P1 SYNCS.ARRIVE.TRANS64.RED.A0T1 RZ, [UR4+0x22830], RZ ;  /* 0x022830ffffff99a7 */ /* 0x000fe20008200404 */
[----:B------:R-:W-:Y:S07]  /*9530*/  @!P1 ARRIVES.LDGSTSBAR.64.TRANSCNT [UR4+0x22830] ;  /* 0x02283000ff0099b0 */ /* 0x000fee0008000a84 */
[----:B------:R-:W-:Y:S05]  /*9540*/  @P0 BRA.U.ANY `(.L_x_49) ;  /* 0xfffffffd00e80947 */ /* 0x000fea000393ffff */
[----:B------:R-:W-:Y:S01]  /*9550*/  NOP ;  /* 0x0000000000007918 */ /* 0x000fe20000000000 */
[----:B------:R-:W-:-:S05]  /*9560*/  IMAD.U32 R0, RZ, RZ, UR41 ;  /* 0x00000029ff007e24 */ /* 0x000fca000f8e00ff */
[----:B------:R-:W-:-:S13]  /*9570*/  ISETP.NE.AND P2, PT, R0, 0x3, PT ;  /* 0x000000030000780c */ /* 0x000fda0003f45270 */
[----:B------:R-:W-:Y:S05]  /*9580*/  @!P2 BRA `(.L_x_50) ;  /* 0x000000000004a947 */ /* 0x000fea0003800000 */
[----:B------:R-:W-:Y:S01]  /*9590*/  BPT.TRAP 0x1 ;  /* 0x000000040000795c */ /* 0x000fe20000300000 */
.L_x_50:
[----:B------:R1:W-:Y:S02]  /*95a0*/  SYNCS.ARRIVE.TRANS64.A1T0 RZ, [R22+URZ+0x22830], RZ ;  /* 0x022830ff16ff79a7 */ /* 0x0003e4000810003f */
[----:B------:R-:W-:Y:S05]  /*95b0*/  WARPSYNC.ALL ;  /* 0x0000000000007948 */ /* 0x000fea0003800000 */
[----:B------:R-:W-:-:S04]  /*95c0*/  UIADD3 UR4, UR37, 0x18400, URZ ;  /* 0x0001840025047890 */ /* 0x000fc8000fffe03f */
[----:B------:R-:W-:Y:S01]  /*95d0*/  ULOP3.LUT UP0, URZ, UR4, 0x3ff, URZ, 0xc0, !UPT ;  /* 0x000003ff043f7892 */ /* 0x000fe2000f80c03f */
[----:B------:R-:W-:Y:S05]  /*95e0*/  BAR.SYNC.DEFER_BLOCKING 0x8, 0x180 ;  /* 0x0206000000007b1d */ /* 0x000fea0000010000 */
[----:B------:R-:W-:-:S13]  /*95f0*/  PLOP3.LUT P0, PT, PT, PT, UP0, 0x80, 0x0 ;  /* 0x000000000000781c */ /* 0x000fda0003f0f008 */
[----:B------:R-:W-:Y:S05]  /*9600*/  @!P0 BRA `(.L_x_51) ;  /* 0x0000000000408947 */ /* 0x000fea0003800000 */
[----:B0-----:R-:W-:Y:S01]  /*9610*/  MOV R2, 0x0 ;  /* 0x0000000000027802 */ /* 0x001fe20000000f00 */
[----:B------:R-:W-:Y:S01]  /*9620*/  ULDC.64 UR6, c[0x4][0x98] ;  /* 0x0100260000067ab9 */ /* 0x000fe20000000a00 */
[----:B------:R-:W-:Y:S01]  /*9630*/  ULDC.64 UR8, c[0x4][0xa0] ;  /* 0x0100280000087ab9 */ /* 0x000fe20000000a00 */
[----:B------:R-:W-:Y:S01]  /*9640*/  ULDC.64 UR4, c[0x4][0x20] ;  /* 0x0100080000047ab9 */ /* 0x000fe20000000a00 */
[----:B------:R-:W-:Y:S01]  /*9650*/  MOV R4, UR6 ;  /* 0x0000000600047c02 */ /* 0x000fe20008000f00 */
[----:B------:R-:W-:Y:S01]  /*9660*/  IMAD.U32 R5, RZ, RZ, UR7 ;  /* 0x00000007ff057e24 */ /* 0x000fe2000f8e00ff */
[----:B------:R-:W0:Y:S01]  /*9670*/  LDC.64 R2, c[0x4][R2] ;  /* 0x0100000002027b82 */ /* 0x000e220000000a00 */
[----:B------:R-:W-:Y:S01]  /*9680*/  IMAD.U32 R6, RZ, RZ, UR8 ;  /* 0x00000008ff067e24 */ /* 0x000fe2000f8e00ff */
[----:B------:R-:W-:Y:S01]  /*9690*/  MOV R12, 0x1 ;  /* 0x00000001000c7802 */ /* 0x000fe20000000f00 */
[----:B------:R-:W-:Y:S02]  /*96a0*/  IMAD.U32 R7, RZ, RZ, UR9 ;  /* 0x00000009ff077e24 */ /* 0x000fe4000f8e00ff */
[----:B------:R-:W-:-:S02]  /*96b0*/  IMAD.U32 R10, RZ, RZ, UR4 ;  /* 0x00000004ff0a7e24 */ /* 0x000fc4000f8e00ff */
[----:B------:R-:W-:Y:S02]  /*96c0*/  IMAD.U32 R11, RZ, RZ, UR5 ;  /* 0x00000005ff0b7e24 */ /* 0x000fe4000f8e00ff */
[----:B------:R-:W-:Y:S02]  /*96d0*/  IMAD.MOV.U32 R8, RZ, RZ, 0x70 ;  /* 0x00000070ff087424 */ /* 0x000fe400078e00ff */
[----:B------:R-:W-:-:S07]  /*96e0*/  IMAD.MOV.U32 R13, RZ, RZ, RZ ;  /* 0x000000ffff0d7224 */ /* 0x000fce00078e00ff */
[----:B------:R-:W-:-:S07]  /*96f0*/  LEPC R20, `(.L_x_51) ;  /* 0x000000001014794e */ /* 0x000fce0000000000 */
[----:B01----:R-:W-:Y:S05]  /*9700*/  CALL.ABS.NOINC R2 ;  /* 0x0000000002007343 */ /* 0x003fea0003c00000 */
.L_x_51:
[----:B0-----:R-:W0:Y:S01]  /*9710*/  LDC R5, c[0x0][0x448] ;  /* 0x00011200ff057b82 */ /* 0x001e220000000800 */
[----:B------:R-:W-:Y:S01]  /*9720*/  IMAD.MOV R0, RZ, RZ, -R23 ;  /* 0x000000ffff007224 */ /* 0x000fe200078e0a17 */
[----:B------:R-:W-:Y:S01]  /*9730*/  ULDC UR4, c[0x0][0xc38] ;  /* 0x00030e0000047ab9 */ /* 0x000fe20000000800 */
[----:B------:R-:W2:Y:S01]  /*9740*/  S2R R21, SR_TID.X ;  /* 0x0000000000157919 */ /* 0x000ea20000002100 */
[----:B------:R-:W-:Y:S01]  /*9750*/  LOP3.LUT P5, RZ, R16, 0x2000, RZ, 0xc0, !PT ;  /* 0x0000200010ff7812 */ /* 0x000fe200078ac0ff */
[----:B------:R-:W-:Y:S01]  /*9760*/  IMAD R0, R0, UR4, R37 ;  /* 0x0000000400007c24 */ /* 0x000fe2000f8e0225 */
[----:B------:R-:W-:Y:S01]  /*9770*/  ULDC.64 UR4, c[0x0][0x2d8] ;  /* 0x0000b60000047ab9 */ /* 0x000fe20000000a00 */
[----:B------:R-:W-:Y:S02]  /*9780*/  LEA R20, R31, UR37, 0x1 ;  /* 0x000000251f147c11 */ /* 0x000fe4000f8e08ff */
[----:B------:R-:W-:-:S05]  /*9790*/  IMAD.SHL.U32 R0, R0, 0x80, RZ ;  /* 0x0000008000007824 */ /* 0x000fca00078e00ff */
[----:B------:R-:W-:-:S05]  /*97a0*/  LOP3.LUT R6, R28, R0, RZ, 0xfc, !PT ;  /* 0x000000001c067212 */ /* 0x000fca00078efcff */
[----:B------:R-:W-:Y:S01]  /*97b0*/  IMAD.MOV.U32 R4, RZ, RZ, R6 ;  /* 0x000000ffff047224 */ /* 0x000fe200078e0006 */
[----:B0-----:R-:W-:Y:S01]  /*97c0*/  ISETP.NE.AND P0, PT, R5, 0x1, PT ;  /* 0x000000010500780c */ /* 0x001fe20003f05270 */
[----:B--2---:R-:W-:-:S12]  /*97d0*/  IMAD.SHL.U32 R21, R21, 0x8, RZ ;  /* 0x0000000815157824 */ /* 0x004fd800078e00ff */
[----:B------:R-:W0:Y:S01]  /*97e0*/  @P0 LDC R3, c[0x0][0x44c] ;  /* 0x00011300ff030b82 */ /* 0x000e220000000800 */
[----:B------:R-:W-:-:S07]  /*97f0*/  LOP3.LUT R21, R21, 0x38, RZ, 0xc0, !PT ;  /* 0x0000003815157812 */ /* 0x000fce00078ec0ff */
[----:B------:R-:W2:Y:S01]  /*9800*/  @P0 LDC R7, c[0x0][0x450] ;  /* 0x00011400ff070b82 */ /* 0x000ea20000000800 */
[----:B0-----:R-:W-:-:S05]  /*9810*/  @P0 IMAD.HI.U32 R2, R6, R3, RZ ;  /* 0x0000000306020227 */ /* 0x001fca00078e00ff */
[----:B--2---:R-:W-:Y:S01]  /*9820*/  @P0 SHF.R.U32.HI R4, RZ, R7, R2 ;  /* 0x00000007ff040219 */ /* 0x004fe20000011602 */
[----:B------:R-:W-:Y:S01]  /*9830*/  IMAD R2, R29, UR4, RZ ;  /* 0x000000041d027c24 */ /* 0x000fe2000f8e02ff */
[----:B------:R-:W-:-:S03]  /*9840*/  SHF.R.S32.HI R7, RZ, 0x1f, R18 ;  /* 0x0000001fff077819 */ /* 0x000fc60000011412 */
[C---:B------:R-:W-:Y:S02]  /*9850*/  IMAD R9, R19.reuse, UR5, R2 ;  /* 0x0000000513097c24 */ /* 0x040fe4000f8e0202 */
[----:B------:R-:W-:Y:S01]  /*9860*/  IMAD.WIDE.U32 R2, R19, UR4, RZ ;  /* 0x0000000413027c25 */ /* 0x000fe2000f8e00ff */
[----:B------:R-:W-:-:S03]  /*9870*/  ULDC.64 UR4, c[0x0][0x2e0] ;  /* 0x0000b80000047ab9 */ /* 0x000fc60000000a00 */
[----:B------:R-:W-:Y:S02]  /*9880*/  IMAD.IADD R3, R3, 0x1, R9 ;  /* 0x0000000103037824 */ /* 0x000fe400078e0209 */
[----:B------:R-:W-:Y:S02]  /*9890*/  IMAD R7, R7, UR4, RZ ;  /* 0x0000000407077c24 */ /* 0x000fe4000f8e02ff */
[----:B------:R-:W-:Y:S02]  /*98a0*/  IMAD.MOV R8, RZ, RZ, -R4 ;  /* 0x000000ffff087224 */ /* 0x000fe400078e0a04 */
[C---:B------:R-:W-:Y:S02]  /*98b0*/  IMAD R7, R18.reuse, UR5, R7 ;  /* 0x0000000512077c24 */ /* 0x040fe4000f8e0207 */
[----:B------:R-:W-:Y:S01]  /*98c0*/  IMAD.WIDE.U32 R2, R18, UR4, R2 ;  /* 0x0000000412027c25 */ /* 0x000fe2000f8e0002 */
[----:B------:R-:W-:-:S03]  /*98d0*/  ULDC.64 UR4, c[0x0][0x2d0] ;  /* 0x0000b40000047ab9 */ /* 0x000fc60000000a00 */
[----:B------:R-:W-:Y:S01]  /*98e0*/  IMAD R5, R5, R8, R6 ;  /* 0x0000000805057224 */ /* 0x000fe200078e0206 */
[----:B------:R-:W-:Y:S02]  /*98f0*/  SHF.R.S32.HI R6, RZ, 0x1f, R4 ;  /* 0x0000001fff067819 */ /* 0x000fe40000011404 */
[----:B------:R-:W-:-:S03]  /*9900*/  IADD3 R3, R3, R7, RZ ;  /* 0x0000000703037210 */ /* 0x000fc60007ffe0ff */
[----:B------:R-:W-:Y:S02]  /*9910*/  IMAD R7, R6, UR4, RZ ;  /* 0x0000000406077c24 */ /* 0x000fe4000f8e02ff */
[----:B------:R-:W-:-:S04]  /*9920*/  IMAD.WIDE.U32 R2, R4, UR4, R2 ;  /* 0x0000000404027c25 */ /* 0x000fc8000f8e0002 */
[----:B------:R-:W-:Y:S01]  /*9930*/  IMAD R7, R4, UR5, R7 ;  /* 0x0000000504077c24 */ /* 0x000fe2000f8e0207 */
[----:B------:R-:W-:Y:S01]  /*9940*/  SHF.R.S32.HI R4, RZ, 0x1f, R5 ;  /* 0x0000001fff047819 */ /* 0x000fe20000011405 */
[----:B------:R-:W-:Y:S02]  /*9950*/  ULDC.64 UR4, c[0x0][0x2c8] ;  /* 0x0000b20000047ab9 */ /* 0x000fe40000000a00 */
[----:B------:R-:W-:Y:S02]  /*9960*/  IMAD.IADD R3, R3, 0x1, R7 ;  /* 0x0000000103037824 */ /* 0x000fe400078e0207 */
[----:B------:R-:W-:Y:S02]  /*9970*/  IMAD R4, R4, UR4, RZ ;  /* 0x0000000404047c24 */ /* 0x000fe4000f8e02ff */
[----:B------:R-:W-:-:S04]  /*9980*/  IMAD.WIDE.U32 R2, R5, UR4, R2 ;  /* 0x0000000405027c25 */ /* 0x000fc8000f8e0002 */
[----:B------:R-:W-:Y:S01]  /*9990*/  IMAD R7, R5, UR5, R4 ;  /* 0x0000000505077c24 */ /* 0x000fe2000f8e0204 */
[----:B------:R-:W-:Y:S02]  /*99a0*/  ULDC.64 UR4, c[0x0][0x280] ;  /* 0x0000a00000047ab9 */ /* 0x000fe40000000a00 */
[----:B------:R-:W-:Y:S01]  /*99b0*/  LEA R4, P0, R2, UR4, 0x1 ;  /* 0x0000000402047c11 */ /* 0x000fe2000f8008ff */
[----:B------:R-:W-:Y:S01]  /*99c0*/  IMAD.IADD R5, R3, 0x1, R7 ;  /* 0x0000000103057824 */ /* 0x000fe200078e0207 */
[----:B------:R-:W-:-:S04]  /*99d0*/  UMOV UR4, 0xffffffff ;  /* 0xffffffff00047882 */ /* 0x000fc80000000000 */
[----:B------:R-:W-:Y:S01]  /*99e0*/  LEA.HI.X R5, R2, UR5, R5, 0x1, P0 ;  /* 0x0000000502057c11 */ /* 0x000fe200080f0c05 */
[----:B------:R-:W-:Y:S06]  /*99f0*/  BRA.DIV UR4, `(.L_x_52) ;  /* 0x0000002a04b87947 */ /* 0x000fec000b800000 */
[----:B------:R-:W0:Y:S01]  /*9a00*/  SHFL.IDX PT, R14, R4, RZ, 0x181f ;  /* 0x00181fff040e7589 */ /* 0x000e2200000e0000 */
[----:B------:R-:W-:-:S03]  /*9a10*/  IMAD.IADD R0, R36, 0x1, R0 ;  /* 0x0000000124007824 */ /* 0x000fc600078e0200 */
[----:B------:R-:W2:Y:S02]  /*9a20*/  SHFL.IDX PT, R2, R5, RZ, 0x181f ;  /* 0x00181fff05027589 */ /* 0x000ea400000e0000 */
[C---:B------:R-:W-:Y:S02]  /*9a30*/  ISETP.GE.AND P0, PT, R0.reuse, UR39, PT ;  /* 0x0000002700007c0c */ /* 0x040fe4000bf06270 */
[----:B------:R-:W-:Y:S01]  /*9a40*/  SHFL.IDX PT, R6, R5, 0x1, 0x181f ;  /* 0x00381f0005067f89 */ /* 0x000fe200000e0000 */
[----:B------:R-:W-:-:S10]  /*9a50*/  IADD3 R7, R0, 0x10, RZ ;  /* 0x0000001000077810 */ /* 0x000fd40007ffe0ff */
[----:B0-----:R-:W-:-:S05]  /*9a60*/  @!P0 LEA R14, P1, R21, R14, 0x1 ;  /* 0x0000000e150e8211 */ /* 0x001fca00078208ff */
[----:B--2---:R-:W-:Y:S02]  /*9a70*/  @!P0 IMAD.X R3, RZ, RZ, R2, P1 ;  /* 0x000000ffff038224 */ /* 0x004fe400008e0602 */
[----:B------:R-:W-:Y:S02]  /*9a80*/  @!P0 IMAD.MOV.U32 R2, RZ, RZ, R14 ;  /* 0x000000ffff028224 */ /* 0x000fe400078e000e */
[----:B------:R-:W0:Y:S04]  /*9a90*/  SHFL.IDX PT, R14, R4, 0x1, 0x181f ;  /* 0x00381f00040e7f89 */ /* 0x000e2800000e0000 */
[----:B------:R0:W-:Y:S01]  /*9aa0*/  @!P0 LDGSTS.E.BYPASS.LTC128B.128 [R20+0x18400], desc[UR48][R2.64], !P5 ;  /* 0x1840000002148fae */ /* 0x0001e2000e901d70 */
[----:B------:R-:W-:Y:S01]  /*9ab0*/  ISETP.GE.AND P0, PT, R7, UR39, PT ;  /* 0x0000002707007c0c */ /* 0x000fe2000bf06270 */
[----:B------:R-:W-:-:S12]  /*9ac0*/  VIADD R7, R0, 0x20 ;  /* 0x0000002000077836 */ /* 0x000fd80000000000 */
[----:B0-----:R-:W-:Y:S02]  /*9ad0*/  @!P0 LEA R2, P1, R21, R14, 0x1 ;  /* 0x0000000e15028211 */ /* 0x001fe400078208ff */
[----:B------:R-:W0:Y:S03]  /*9ae0*/  SHFL.IDX PT, R14, R4, 0x2, 0x181f ;  /* 0x00581f00040e7f89 */ /* 0x000e2600000e0000 */
[----:B------:R-:W-:Y:S02]  /*9af0*/  @!P0 IMAD.X R3, RZ, RZ, R6, P1 ;  /* 0x000000ffff038224 */ /* 0x000fe400008e0606 */
[----:B------:R-:W2:Y:S04]  /*9b00*/  SHFL.IDX PT, R6, R5, 0x2, 0x181f ;  /* 0x00581f0005067f89 */ /* 0x000ea800000e0000 */
[----:B------:R0:W-:Y:S01]  /*9b10*/  @!P0 LDGSTS.E.BYPASS.LTC128B.128 [R20+0x18c00], desc[UR48][R2.64], !P5 ;  /* 0x18c0000002148fae */ /* 0x0001e2000e901d70 */
[----:B------:R-:W-:Y:S01]  /*9b20*/  ISETP.GE.AND P0, PT, R7, UR39, PT ;  /* 0x0000002707007c0c */ /* 0x000fe2000bf06270 */
[----:B------:R-:W-:-:S12]  /*9b30*/  VIADD R7, R0, 0x30 ;  /* 0x0000003000077836 */ /* 0x000fd80000000000 */
[----:B0-----:R-:W-:Y:S02]  /*9b40*/  @!P0 LEA R2, P1, R21, R14, 0x1 ;  /* 0x0000000e15028211 */ /* 0x001fe400078208ff */
[----:B------:R-:W0:Y:S03]  /*9b50*/  SHFL.IDX PT, R14, R4, 0x3, 0x181f ;  /* 0x00781f00040e7f89 */ /* 0x000e2600000e0000 */
[----:B--2---:R-:W-:Y:S02]  /*9b60*/  @!P0 IMAD.X R3, RZ, RZ, R6, P1 ;  /* 0x000000ffff038224 */ /* 0x004fe400008e0606 */
        /* <DEDUP_REMOVED lines=12> */
[----:B------:R-:W0:Y:S02]  /*9c30*/  SHFL.IDX PT, R14, R4, 0x5, 0x181f ;  /* 0x00b81f00040e7f89 */ /* 0x000e2400000e0000 */
[----:B--2---:R-:W-:Y:S02]  /*9c40*/  @!P0 IADD3.X R3, RZ, R6, RZ, P1, !PT ;  /* 0x00000006ff038210 */ /* 0x004fe40000ffe4ff */
        /* <DEDUP_REMOVED lines=9> */
[----:B------:R-:W-:-:S13]  /*9ce0*/  ISETP.GE.AND P0, PT, R7, UR39, PT ;  /* 0x0000002707007c0c */ /* 0x000fda000bf06270 */
[----:B0-----:R-:W-:Y:S02]  /*9cf0*/  @!P0 LEA R2, P1, R21, R14, 0x1 ;  /* 0x0000000e15028211 */ /* 0x001fe400078208ff */
[----:B------:R0:W3:Y:S03]  /*9d00*/  SHFL.IDX PT, R14, R4, 0x7, 0x181f ;  /* 0x00f81f00040e7f89 */ /* 0x0000e600000e0000 */
[----:B--2---:R-:W-:Y:S02]  /*9d10*/  @!P0 IMAD.X R3, RZ, RZ, R6, P1 ;  /* 0x000000ffff038224 */ /* 0x004fe400008e0606 */
[----:B------:R0:W2:Y:S04]  /*9d20*/  SHFL.IDX PT, R6, R5, 0x7, 0x181f ;  /* 0x00f81f0005067f89 */ /* 0x0000a800000e0000 */
[----:B------:R0:W-:Y:S02]  /*9d30*/  @!P0 LDGSTS.E.BYPASS.LTC128B.128 [R20+0x1b400], desc[UR48][R2.64], !P5 ;  /* 0x1b40000002148fae */ /* 0x0001e4000e901d70 */
.L_x_124:
[----:B0-----:R-:W4:Y:S01]  /*9d40*/  LDL R5, [R1+0x4] ;  /* 0x0000040001057983 */ /* 0x001f220000100800 */
[----:B------:R-:W-:-:S05]  /*9d50*/  VIADD R0, R0, 0x70 ;  /* 0x0000007000007836 */ /* 0x000fca0000000000 */
[----:B------:R-:W-:-:S13]  /*9d60*/  ISETP.GE.AND P0, PT, R0, UR39, PT ;  /* 0x0000002700007c0c */ /* 0x000fda000bf06270 */
[----:B---3--:R-:W-:-:S05]  /*9d70*/  @!P0 LEA R2, P1, R21, R14, 0x1 ;  /* 0x0000000e15028211 */ /* 0x008fca00078208ff */
[----:B--2---:R-:W-:-:S05]  /*9d80*/  @!P0 IMAD.X R3, RZ, RZ, R6, P1 ;  /* 0x000000ffff038224 */ /* 0x004fca00008e0606 */
[----:B------:R-:W-:Y:S01]  /*9d90*/  @!PT LDS RZ, [RZ] ;  /* 0x00000000fffff984 */ /* 0x000fe20000000800 */
[----:B------:R-:W-:Y:S01]  /*9da0*/  @!PT LDS RZ, [RZ] ;  /* 0x00000000fffff984 */ /* 0x000fe20000000800 */
[----:B------:R-:W-:Y:S01]  /*9db0*/  @!PT LDS RZ, [RZ] ;  /* 0x00000000fffff984 */ /* 0x000fe20000000800 */
[----:B------:R0:W-:Y:S01]  /*9dc0*/  @!P0 LDGSTS.E.BYPASS.LTC128B.128 [R20+0x1bc00], desc[UR48][R2.64], !P5 ;  /* 0x1bc0000002148fae */ /* 0x0001e2000e901d70 */
[----:B------:R-:W-:Y:S01]  /*9dd0*/  NOP ;  /* 0x0000000000007918 */ /* 0x000fe20000000000 */
[----:B------:R-:W-:Y:S02]  /*9de0*/  SYNCS.ARRIVE.TRANS64.RED.A0T1 RZ, [UR37+0x22800], RZ ;  /* 0x022800ffffff79a7 */ /* 0x000fe40008200425 */
[----:B------:R-:W-:Y:S01]  /*9df0*/  ARRIVES.LDGSTSBAR.64.TRANSCNT [UR37+0x22800] ;  /* 0x02280000ff0079b0 */ /* 0x000fe20008000aa5 */
[----:B----4-:R-:W-:-:S04]  /*9e00*/  LOP3.LUT R0, R5, 0x1, RZ, 0xc, !PT ;  /* 0x0000000105007812 */ /* 0x010fc800078e0cff */
[----:B------:R-:W-:Y:S01]  /*9e10*/  SHF.L.U32 R0, R0, 0x1f, RZ ;  /* 0x0000001f00007819 */ /* 0x000fe200000006ff */
[----:B------:R-:W-:Y:S01]  /*9e20*/  NOP ;  /* 0x0000000000007918 */ /* 0x000fe20000000000 */
[----:B------:R-:W-:Y:S01]  /*9e30*/  SYNCS.ARRIVE.TRANS64.A1T0 RZ, [UR37+0x22800], RZ ;  /* 0x022800ffffff79a7 */ /* 0x000fe20008100025 */
[----:B------:R-:W-:Y:S01]  /*9e40*/  BSSY B0, `(.L_x_53) ;  /* 0x0000003000007945 */ /* 0x000fe20003800000 */
[----:B------:R-:W2:Y:S03]  /*9e50*/  SYNCS.PHASECHK.TRANS64.TRYWAIT P0, [UR37+0x22820], R0 ;  /* 0x02282000ff0075a7 */ /* 0x000ea60008000165 */
[----:B0-2---:R-:W-:Y:S05]  /*9e60*/  @!P0 BRA `(.L_x_54) ;  /* 0x0000002c00cc8947 */ /* 0x005fea0003800000 */
.L_x_125:
[----:B------:R-:W-:Y:S05]  /*9e70*/  BSYNC B0 ;  /* 0x0000000000007941 */ /* 0x000fea0003800000 */
.L_x_53:
[----:B------:R-:W-:-:S04]  /*9e80*/  MOV R2, UR41 ;  /* 0x0000002900027c02 */ /* 0x000fc80008000f00 */
[----:B------:R-:W-:-:S13]  /*9e90*/  ISETP.NE.AND P0, PT, R2, 0x3, PT ;  /* 0x000000030200780c */ /* 0x000fda0003f05270 */
[----:B------:R-:W-:Y:S05]  /*9ea0*/  @!P0 BRA `(.L_x_55) ;  /* 0x0000000000048947 */ /* 0x000fea0003800000 */
[----:B------:R-:W-:Y:S01]  /*9eb0*/  BPT.TRAP 0x1 ;  /* 0x000000040000795c */ /* 0x000fe20000300000 */
.L_x_55:
[----:B0-----:R-:W-:Y:S01]  /*9ec0*/  SHF.L.U32 R3, R27, 0x1f, RZ ;  /* 0x0000001f1b037819 */ /* 0x001fe200000006ff */
[----:B------:R-:W-:Y:S03]  /*9ed0*/  BSSY B0, `(.L_x_56) ;  /* 0x0000003000007945 */ /* 0x000fe60003800000 */
[----:B------:R-:W0:Y:S02]  /*9ee0*/  SYNCS.PHASECHK.TRANS64.TRYWAIT P0, [R22+URZ+0x22860], R3 ;  /* 0x02286003160075a7 */ /* 0x000e24000800017f */
[----:B0-----:R-:W-:Y:S05]  /*9ef0*/  @!P0 BRA `(.L_x_57) ;  /* 0x0000002c00c08947 */ /* 0x001fea0003800000 */
.L_x_126:
[----:B------:R-:W-:Y:S05]  /*9f00*/  BSYNC B0 ;  /* 0x0000000000007941 */ /* 0x000fea0003800000 */
.L_x_56:
[----:B------:R-:W2:Y:S01]  /*9f10*/  LDL.LU R0, [R1] ;  /* 0x0000000001007983 */ /* 0x000ea20000300800 */
[----:B------:R-:W-:Y:S01]  /*9f20*/  ULDC.64 UR4, c[0x0][0x328] ;  /* 0x0000ca0000047ab9 */ /* 0x000fe20000000a00 */
[----:B------:R-:W-:Y:S02]  /*9f30*/  IMAD R6, R17, 0x6000, R31 ;  /* 0x0000600011067824 */ /* 0x000fe400078e021f */
[----:B------:R-:W-:Y:S02]  /*9f40*/  IMAD R26, R26, UR4, RZ ;  /* 0x000000041a1a7c24 */ /* 0x000fe4000f8e02ff */
[----:B0-----:R-:W-:-:S04]  /*9f50*/  IMAD.WIDE.U32 R2, R25, UR4, RZ ;  /* 0x0000000419027c25 */ /* 0x001fc8000f8e00ff */
[----:B------:R-:W-:Y:S01]  /*9f60*/  IMAD R5, R25, UR5, R26 ;  /* 0x0000000519057c24 */ /* 0x000fe2000f8e021a */
[----:B------:R-:W-:-:S03]  /*9f70*/  ULDC.64 UR4, c[0x0][0x338] ;  /* 0x0000ce0000047ab9 */ /* 0x000fc60000000a00 */
[----:B------:R-:W-:Y:S02]  /*9f80*/  IMAD.IADD R3, R3, 0x1, R5 ;  /* 0x0000000103037824 */ /* 0x000fe400078e0205 */
[----:B------:R-:W-:-:S04]  /*9f90*/  IMAD.WIDE.U32 R2, R24, UR4, R2 ;  /* 0x0000000418027c25 */ /* 0x000fc8000f8e0002 */
[----:B--2---:R-:W-:-:S04]  /*9fa0*/  IMAD R5, R0, UR4, RZ ;  /* 0x0000000400057c24 */ /* 0x004fc8000f8e02ff */
[----:B------:R-:W-:Y:S01]  /*9fb0*/  IMAD R5, R24, UR5, R5 ;  /* 0x0000000518057c24 */ /* 0x000fe2000f8e0205 */
[----:B------:R-:W-:Y:S02]  /*9fc0*/  ULDC.64 UR4, c[0x0][0x330] ;  /* 0x0000cc0000047ab9 */ /* 0x000fe40000000a00 */
[----:B------:R-:W-:Y:S02]  /*9fd0*/  IMAD R0, R29, UR4, RZ ;  /* 0x000000041d007c24 */ /* 0x000fe4000f8e02ff */
[----:B------:R-:W-:Y:S02]  /*9fe0*/  IMAD.IADD R3, R3, 0x1, R5 ;  /* 0x0000000103037824 */ /* 0x000fe400078e0205 */
[C---:B------:R-:W-:Y:S02]  /*9ff0*/  IMAD R7, R19.reuse, UR5, R0 ;  /* 0x0000000513077c24 */ /* 0x040fe4000f8e0200 */
[----:B------:R-:W-:Y:S01]  /*a000*/  IMAD.WIDE.U32 R2, R19, UR4, R2 ;  /* 0x0000000413027c25 */ /* 0x000fe2000f8e0002 */
[----:B------:R-:W-:-:S03]  /*a010*/  ULDC.64 UR4, c[0x0][0x318] ;  /* 0x0000c60000047ab9 */ /* 0x000fc60000000a00 */
[----:B------:R-:W-:Y:S01]  /*a020*/  IMAD.IADD R7, R3, 0x1, R7 ;  /* 0x0000000103077824 */ /* 0x000fe200078e0207 */
[----:B------:R-:W-:Y:S01]  /*a030*/  LEA R8, P0, R2, UR4, 0x1 ;  /* 0x0000000402087c11 */ /* 0x000fe2000f8008ff */
[----:B------:R-:W-:-:S03]  /*a040*/  UMOV UR4, 0xffffffff ;  /* 0xffffffff00047882 */ /* 0x000fc60000000000 */
[----:B------:R-:W-:Y:S01]  /*a050*/  LEA.HI.X R7, R2, UR5, R7, 0x1, P0 ;  /* 0x0000000502077c11 */ /* 0x000fe200080f0c07 */
[----:B------:R-:W-:Y:S08]  /*a060*/  BRA.DIV UR4, `(.L_x_58) ;  /* 0x0000002e04787947 */ /* 0x000ff0000b800000 */
[----:B------:R-:W-:Y:S01]  /*a070*/  LOP3.LUT P6, RZ, R16, 0x800000, RZ, 0xc0, !PT ;  /* 0x0080000010ff7812 */ /* 0x000fe200078cc0ff */
[----:B------:R-:W0:Y:S01]  /*a080*/  S2R R4, SR_TID.X ;  /* 0x0000000000047919 */ /* 0x000e220000002100 */
[----:B------:R-:W-:Y:S02]  /*a090*/  LEA R6, R6, UR37, 0x1 ;  /* 0x0000002506067c11 */ /* 0x000fe4000f8e08ff */
[----:B------:R-:W-:Y:S01]  /*a0a0*/  P2R R20, PR, RZ, 0x40 ;  /* 0x00000040ff147803 */ /* 0x000fe20000000000 */
[----:B------:R-:W2:Y:S01]  /*a0b0*/  SHFL.IDX PT, R2, R8, RZ, 0x181f ;  /* 0x00181fff08027589 */ /* 0x000ea200000e0000 */
[C---:B------:R-:W-:Y:S02]  /*a0c0*/  LOP3.LUT P6, RZ, R16.reuse, 0x10000000, RZ, 0xc0, !PT ;  /* 0x1000000010ff7812 */ /* 0x040fe400078cc0ff */
[----:B------:R-:W-:Y:S01]  /*a0d0*/  LOP3.LUT P5, RZ, R16, 0x40000, RZ, 0xc0, !PT ;  /* 0x0004000010ff7812 */ /* 0x000fe200078ac0ff */
[----:B------:R-:W-:Y:S01]  /*a0e0*/  STL [R1+0x18], R27 ;  /* 0x0000181b01007387 */ /* 0x000fe20000100800 */
[----:B------:R-:W-:-:S02]  /*a0f0*/  P2R R21, PR, RZ, 0x40 ;  /* 0x00000040ff157803 */ /* 0x000fc40000000000 */
[C---:B------:R-:W-:Y:S01]  /*a100*/  LOP3.LUT P6, RZ, R16.reuse, 0x80000, RZ, 0xc0, !PT ;  /* 0x0008000010ff7812 */ /* 0x040fe200078cc0ff */
[----:B------:R-:W-:Y:S01]  /*a110*/  STL [R1+0x14], R22 ;  /* 0x0000141601007387 */ /* 0x000fe20000100800 */
[C---:B------:R-:W-:Y:S02]  /*a120*/  LOP3.LUT P4, RZ, R16.reuse, 0x400000, RZ, 0xc0, !PT ;  /* 0x0040000010ff7812 */ /* 0x040fe4000788c0ff */
[----:B------:R-:W-:Y:S01]  /*a130*/  P2R R18, PR, RZ, 0x40 ;  /* 0x00000040ff127803 */ /* 0x000fe20000000000 */
[----:B------:R-:W-:Y:S01]  /*a140*/  STL [R1+0x10], R19 ;  /* 0x0000101301007387 */ /* 0x000fe20000100800 */
[C---:B------:R-:W-:Y:S02]  /*a150*/  LOP3.LUT P6, RZ, R16.reuse, 0x1000000, RZ, 0xc0, !PT ;  /* 0x0100000010ff7812 */ /* 0x040fe400078cc0ff */
[----:B------:R-:W-:Y:S01]  /*a160*/  LOP3.LUT P3, RZ, R16, 0x20000, RZ, 0xc0, !PT ;  /* 0x0002000010ff7812 */ /* 0x000fe2000786c0ff */
[----:B------:R3:W-:Y:S01]  /*a170*/  STL [R1+0xc], R17 ;  /* 0x00000c1101007387 */ /* 0x0007e20000100800 */
[----:B------:R-:W-:-:S02]  /*a180*/  P2R R9, PR, RZ, 0x40 ;  /* 0x00000040ff097803 */ /* 0x000fc40000000000 */
[C---:B------:R-:W-:Y:S01]  /*a190*/  LOP3.LUT P6, RZ, R16.reuse, 0x20000000, RZ, 0xc0, !PT ;  /* 0x2000000010ff7812 */ /* 0x040fe200078cc0ff */
[----:B------:R-:W4:Y:S01]  /*a1a0*/  SHFL.IDX PT, R3, R7, RZ, 0x181f ;  /* 0x00181fff07037589 */ /* 0x000f2200000e0000 */
[C---:B------:R-:W-:Y:S02]  /*a1b0*/  LOP3.LUT P2, RZ, R16.reuse, 0x10000, RZ, 0xc0, !PT ;  /* 0x0001000010ff7812 */ /* 0x040fe4000784c0ff */
[----:B------:R-:W-:Y:S02]  /*a1c0*/  P2R R23, PR, RZ, 0x40 ;  /* 0x00000040ff177803 */ /* 0x000fe40000000000 */
[----:B------:R-:W-:Y:S02]  /*a1d0*/  LOP3.LUT P6, RZ, R35, 0x1, RZ, 0xc0, !PT ;  /* 0x0000000123ff7812 */ /* 0x000fe400078cc0ff */
[----:B------:R-:W-:Y:S01]  /*a1e0*/  LOP3.LUT P1, RZ, R16, 0x8000, RZ, 0xc0, !PT ;  /* 0x0000800010ff7812 */ /* 0x000fe2000782c0ff */
[----:B0-----:R-:W-:Y:S01]  /*a1f0*/  IMAD.SHL.U32 R4, R4, 0x8, RZ ;  /* 0x0000000804047824 */ /* 0x001fe200078e00ff */
[----:B------:R-:W-:-:S02]  /*a200*/  P2R R24, PR, RZ, 0x40 ;  /* 0x00000040ff187803 */ /* 0x000fc40000000000 */
[----:B------:R-:W-:Y:S02]  /*a210*/  LOP3.LUT P6, RZ, R16, 0x100000, RZ, 0xc0, !PT ;  /* 0x0010000010ff7812 */ /* 0x000fe400078cc0ff */
[----:B------:R-:W-:Y:S02]  /*a220*/  LOP3.LUT R4, R4, 0x38, RZ, 0xc0, !PT ;  /* 0x0000003804047812 */ /* 0x000fe400078ec0ff */
[----:B------:R-:W-:Y:S02]  /*a230*/  P2R R25, PR, RZ, 0x40 ;  /* 0x00000040ff197803 */ /* 0x000fe40000000000 */
[----:B------:R-:W-:-:S04]  /*a240*/  LOP3.LUT P6, RZ, R16, 0x2000000, RZ, 0xc0, !PT ;  /* 0x0200000010ff7812 */ /* 0x000fc800078cc0ff */
[----:B------:R-:W-:Y:S02]  /*a250*/  P2R R26, PR, RZ, 0x40 ;  /* 0x00000040ff1a7803 */ /* 0x000fe40000000000 */
[----:B------:R-:W-:-:S04]  /*a260*/  LOP3.LUT P6, RZ, R16, 0x40000000, RZ, 0xc0, !PT ;  /* 0x4000000010ff7812 */ /* 0x000fc800078cc0ff */
[----:B------:R-:W-:Y:S02]  /*a270*/  P2R R0, PR, RZ, 0x40 ;  /* 0x00000040ff007803 */ /* 0x000fe40000000000 */
[----:B------:R-:W-:-:S03]  /*a280*/  LOP3.LUT P6, RZ, R35, 0x2, RZ, 0xc0, !PT ;  /* 0x0000000223ff7812 */ /* 0x000fc600078cc0ff */
[----:B------:R0:W-:Y:S01]  /*a290*/  STL [R1], R0 ;  /* 0x0000000001007387 */ /* 0x0001e20000100800 */
[----:B---3--:R-:W-:Y:S02]  /*a2a0*/  P2R R17, PR, RZ, 0x40 ;  /* 0x00000040ff117803 */ /* 0x008fe40000000000 */
[----:B------:R-:W-:-:S04]  /*a2b0*/  LOP3.LUT P6, RZ, R16, 0x200000, RZ, 0xc0, !PT ;  /* 0x0020000010ff7812 */ /* 0x000fc800078cc0ff */
[----:B------:R-:W-:Y:S02]  /*a2c0*/  P2R R19, PR, RZ, 0x40 ;  /* 0x00000040ff137803 */ /* 0x000fe40000000000 */
[----:B------:R-:W-:Y:S01]  /*a2d0*/  LOP3.LUT P6, RZ, R16, 0x4000000, RZ, 0xc0, !PT ;  /* 0x0400000010ff7812 */ /* 0x000fe200078cc0ff */
[----:B0-----:R-:W-:-:S03]  /*a2e0*/  IMAD.SHL.U32 R0, R4, 0x2, RZ ;  /* 0x0000000204007824 */ /* 0x001fc600078e00ff */
[----:B-1----:R-:W-:Y:S02]  /*a2f0*/  P2R R22, PR, RZ, 0x40 ;  /* 0x00000040ff167803 */ /* 0x002fe40000000000 */
[----:B------:R-:W-:Y:S02]  /*a300*/  LOP3.LUT P6, RZ, R16, 0x80000000, RZ, 0xc0, !PT ;  /* 0x8000000010ff7812 */ /* 0x000fe400078cc0ff */
[----:B--2---:R-:W-:Y:S02]  /*a310*/  IADD3 R14, P0, R2, R0, RZ ;  /* 0x00000000020e7210 */ /* 0x004fe40007f1e0ff */
[----:B------:R-:W-:Y:S01]  /*a320*/  P2R R27, PR, RZ, 0x40 ;  /* 0x00000040ff1b7803 */ /* 0x000fe20000000000 */
[----:B------:R-:W0:Y:S01]  /*a330*/  SHFL.IDX PT, R2, R8, 0x1, 0x181f ;  /* 0x00381f0008027f89 */ /* 0x000e2200000e0000 */
[----:B------:R-:W-:Y:S01]  /*a340*/  LOP3.LUT P6, RZ, R35, 0x4, RZ, 0xc0, !PT ;  /* 0x0000000423ff7812 */ /* 0x000fe200078cc0ff */
[----:B----4-:R-:W-:Y:S02]  /*a350*/  IMAD.X R15, RZ, RZ, R3, P0 ;  /* 0x000000ffff0f7224 */ /* 0x010fe400000e0603 */
[----:B------:R-:W1:Y:S10]  /*a360*/  SHFL.IDX PT, R3, R7, 0x1, 0x181f ;  /* 0x00381f0007037f89 */ /* 0x000e7400000e0000 */
[----:B------:R-:W-:Y:S01]  /*a370*/  LDGSTS.E.BYPASS.LTC128B.128 [R6+0x400], desc[UR48][R14.64], !P6 ;  /* 0x004000000e067fae */ /* 0x000fe2000f101d70 */
[----:B------:R-:W-:-:S03]  /*a380*/  ISETP.NE.AND P6, PT, R27, RZ, PT ;  /* 0x000000ff1b00720c */ /* 0x000fc60003fc5270 */
[----:B------:R-:W5:Y:S01]  /*a390*/  LDL.LU R27, [R1+0x18] ;  /* 0x00001800011b7983 */ /* 0x000f620000300800 */
[----:B0-----:R-:W-:-:S03]  /*a3a0*/  IADD3 R12, P0, R2, R0, RZ ;  /* 0x00000000020c7210 */ /* 0x001fc60007f1e0ff */
[----:B------:R-:W0:Y:S01]  /*a3b0*/  SHFL.IDX PT, R2, R8, 0x2, 0x181f ;  /* 0x00581f0008027f89 */ /* 0x000e2200000e0000 */
[----:B-1----:R-:W-:-:S05]  /*a3c0*/  IADD3.X R13, RZ, R3, RZ, P0, !PT ;  /* 0x00000003ff0d7210 */ /* 0x002fca00007fe4ff */
[----:B------:R-:W-:Y:S01]  /*a3d0*/  LDGSTS.E.BYPASS.LTC128B.128 [R6+0x3400], desc[UR48][R14.64+0x80], !P6 ;  /* 0x034000800e067fae */ /* 0x000fe2000f101d70 */
[----:B------:R-:W-:-:S03]  /*a3e0*/  ISETP.NE.AND P6, PT, R22, RZ, PT ;  /* 0x000000ff1600720c */ /* 0x000fc60003fc5270 */
[----:B------:R-:W5:Y:S04]  /*a3f0*/  LDL.LU R22, [R1+0x14] ;  /* 0x0000140001167983 */ /* 0x000f680000300800 */
[----:B------:R-:W1:Y:S06]  /*a400*/  SHFL.IDX PT, R3, R7, 0x2, 0x181f ;  /* 0x00581f0007037f89 */ /* 0x000e6c00000e0000 */
[----:B------:R-:W-:Y:S01]  /*a410*/  LDGSTS.E.BYPASS.LTC128B.128 [R6+0x6400], desc[UR48][R14.64+0x100], !P6 ;  /* 0x064001000e067fae */ /* 0x000fe2000f101d70 */
[----:B------:R-:W-:-:S03]  /*a420*/  ISETP.NE.AND P6, PT, R19, RZ, PT ;  /* 0x000000ff1300720c */ /* 0x000fc60003fc5270 */
[----:B------:R-:W5:Y:S01]  /*a430*/  LDL.LU R19, [R1+0x10] ;  /* 0x0000100001137983 */ /* 0x000f620000300800 */
[----:B0-----:R-:W-:-:S03]  /*a440*/  IADD3 R10, P0, R2, R0, RZ ;  /* 0x00000000020a7210 */ /* 0x001fc60007f1e0ff */
[----:B------:R-:W0:Y:S06]  /*a450*/  SHFL.IDX PT, R2, R8, 0x3, 0x181f ;  /* 0x00781f0008027f89 */ /* 0x000e2c00000e0000 */
[----:B------:R2:W-:Y:S01]  /*a460*/  LDGSTS.E.BYPASS.LTC128B.128 [R6+0x9400], desc[UR48][R14.64+0x180], !P6 ;  /* 0x094001800e067fae */ /* 0x0005e2000f101d70 */
[----:B-1----:R-:W-:-:S03]  /*a470*/  IMAD.X R11, RZ, RZ, R3, P0 ;  /* 0x000000ffff0b7224 */ /* 0x002fc600000e0603 */
[----:B------:R-:W3:Y:S01]  /*a480*/  LDL.LU R15, [R1] ;  /* 0x00000000010f7983 */ /* 0x000ee20000300800 */
[----:B------:R-:W-:-:S03]  /*a490*/  ISETP.NE.AND P6, PT, R17, RZ, PT ;  /* 0x000000ff1100720c */ /* 0x000fc60003fc5270 */
[----:B------:R1:W5:Y:S01]  /*a4a0*/  LDL.LU R17, [R1+0xc] ;  /* 0x00000c0001117983 */ /* 0x0003620000300800 */
[----:B0-----:R-:W-:-:S03]  /*a4b0*/  IADD3 R4, P0, R2, R0, RZ ;  /* 0x0000000002047210 */ /* 0x001fc60007f1e0ff */
[----:B------:R-:W0:Y:S04]  /*a4c0*/  SHFL.IDX PT, R3, R7, 0x3, 0x181f ;  /* 0x00781f0007037f89 */ /* 0x000e2800000e0000 */
[----:B------:R-:W4:Y:S04]  /*a4d0*/  SHFL.IDX PT, R2, R8, 0x4, 0x181f ;  /* 0x00981f0008027f89 */ /* 0x000f2800000e0000 */
[----:B------:R1:W-:Y:S01]  /*a4e0*/  LDGSTS.E.BYPASS.LTC128B.128 [R6+0xc00], desc[UR48][R12.64], !P6 ;  /* 0x00c000000c067fae */ /* 0x0003e2000f101d70 */
[----:B0-----:R-:W-:-:S03]  /*a4f0*/  IMAD.X R5, RZ, RZ, R3, P0 ;  /* 0x000000ffff057224 */ /* 0x001fc600000e0603 */
[----:B------:R-:W0:Y:S01]  /*a500*/  SHFL.IDX PT, R3, R7, 0x4, 0x181f ;  /* 0x00981f0007037f89 */ /* 0x000e2200000e0000 */
[----:B----4-:R-:W-:-:S03]  /*a510*/  IADD3 R2, P0, R2, R0, RZ ;  /* 0x0000000002027210 */ /* 0x010fc60007f1e0ff */
[----:B--2---:R1:W2:Y:S02]  /*a520*/  SHFL.IDX PT, R14, R8, 0x5, 0x181f ;  /* 0x00b81f00080e7f89 */ /* 0x0042a400000e0000 */
[----:B0-----:R-:W-:Y:S01]  /*a530*/  IMAD.X R3, RZ, RZ, R3, P0 ;  /* 0x000000ffff037224 */ /* 0x001fe200000e0603 */
[----:B------:R-:W-:Y:S01]  /*a540*/  LOP3.LUT P0, RZ, R16, 0x8000000, RZ, 0xc0, !PT ;  /* 0x0800000010ff7812 */ /* 0x000fe2000780c0ff */
[----:B------:R-:W0:Y:S01]  /*a550*/  SHFL.IDX PT, R7, R7, 0x5, 0x181f ;  /* 0x00b81f0007077f89 */ /* 0x000e2200000e0000 */
[----:B---3--:R-:W-:-:S13]  /*a560*/  ISETP.NE.AND P6, PT, R15, RZ, PT ;  /* 0x000000ff0f00720c */ /* 0x008fda0003fc5270 */
[----:B------:R1:W-:Y:S01]  /*a570*/  LDGSTS.E.BYPASS.LTC128B.128 [R6+0x3c00], desc[UR48][R12.64+0x80], !P6 ;  /* 0x03c000800c067fae */ /* 0x0003e2000f101d70 */
[----:B------:R-:W-:-:S13]  /*a580*/  ISETP.NE.AND P6, PT, R26, RZ, PT ;  /* 0x000000ff1a00720c */ /* 0x000fda0003fc5270 */
        /* <DEDUP_REMOVED lines=13> */
[----:B------:R-:W-:-:S03]  /*a660*/  ISETP.NE.AND P6, PT, R20, RZ, PT ;  /* 0x000000ff1400720c */ /* 0x000fc60003fc5270 */
[----:B------:R1:W-:Y:S10]  /*a670*/  LDGSTS.E.BYPASS.LTC128B.128 [R6+0x4c00], desc[UR48][R4.64+0x80], !P0 ;  /* 0x04c0008004067fae */ /* 0x0003f4000c101d70 */
[----:B------:R1:W-:Y:S04]  /*a680*/  LDGSTS.E.BYPASS.LTC128B.128 [R6+0x7c00], desc[UR48][R4.64+0x100], !P6 ;  /* 0x07c0010004067fae */ /* 0x0003e8000f101d70 */
[----:B------:R1:W-:Y:S04]  /*a690*/  LDGSTS.E.BYPASS.LTC128B.128 [R6+0xac00], desc[UR48][R4.64+0x180], !P5 ;  /* 0x0ac0018004067fae */ /* 0x0003e8000e901d70 */
[----:B------:R1:W-:Y:S04]  /*a6a0*/  LDGSTS.E.BYPASS.LTC128B.128 [R6+0x2400], desc[UR48][R2.64], !P4 ;  /* 0x0240000002067fae */ /* 0x0003e8000e101d70 */
[----:B------:R1:W-:Y:S04]  /*a6b0*/  LDGSTS.E.BYPASS.LTC128B.128 [R6+0x5400], desc[UR48][R2.64+0x80], !P3 ;  /* 0x0540008002067fae */ /* 0x0003e8000d901d70 */
[----:B------:R1:W-:Y:S04]  /*a6c0*/  LDGSTS.E.BYPASS.LTC128B.128 [R6+0x8400], desc[UR48][R2.64+0x100], !P2 ;  /* 0x0840010002067fae */ /* 0x0003e8000d101d70 */
[----:B0-2---:R1:W-:Y:S02]  /*a6d0*/  LDGSTS.E.BYPASS.LTC128B.128 [R6+0xb400], desc[UR48][R2.64+0x180], !P1 ;  /* 0x0b40018002067fae */ /* 0x0053e4000c901d70 */
.L_x_140:
[C---:B------:R-:W-:Y:S02]  /*a6e0*/  LOP3.LUT P4, RZ, R35.reuse, 0x40, RZ, 0xc0, !PT ;  /* 0x0000004023ff7812 */ /* 0x040fe4000788c0ff */
[C---:B------:R-:W-:Y:S02]  /*a6f0*/  LOP3.LUT P3, RZ, R35.reuse, 0x20, RZ, 0xc0, !PT ;  /* 0x0000002023ff7812 */ /* 0x040fe4000786c0ff */
[C---:B------:R-:W-:Y:S02]  /*a700*/  LOP3.LUT P2, RZ, R35.reuse, 0x10, RZ, 0xc0, !PT ;  /* 0x0000001023ff7812 */ /* 0x040fe4000784c0ff */
[----:B------:R-:W-:Y:S02]  /*a710*/  LOP3.LUT P1, RZ, R35, 0x8, RZ, 0xc0, !PT ;  /* 0x0000000823ff7812 */ /* 0x000fe4000782c0ff */
[----:B-1----:R-:W-:-:S05]  /*a720*/  IADD3 R2, P0, R14, R0, RZ ;  /* 0x000000000e027210 */ /* 0x002fca0007f1e0ff */
[----:B------:R-:W-:Y:S01]  /*a730*/  IMAD.X R3, RZ, RZ, R7, P0 ;  /* 0x000000ffff037224 */ /* 0x000fe200000e0607 */
[----:B------:R-:W-:-:S04]  /*a740*/  PLOP3.LUT P0, PT, PT, PT, PT, 0x80, 0x0 ;  /* 0x000000000000781c */ /* 0x000fc80003f0f070 */
[----:B------:R-:W-:Y:S01]  /*a750*/  @!PT LDS RZ, [RZ] ;  /* 0x00000000fffff984 */ /* 0x000fe20000000800 */
[----:B------:R-:W-:Y:S01]  /*a760*/  @!PT LDS RZ, [RZ] ;  /* 0x00000000fffff984 */ /* 0x000fe20000000800 */
[----:B------:R-:W-:Y:S01]  /*a770*/  @!PT LDS RZ, [RZ] ;  /* 0x00000000fffff984 */ /* 0x000fe20000000800 */
[----:B------:R0:W-:Y:S04]  /*a780*/  LDGSTS.E.BYPASS.LTC128B.128 [R6+0x2c00], desc[UR48][R2.64], !P4 ;  /* 0x02c0000002067fae */ /* 0x0001e8000e101d70 */
[----:B------:R0:W-:Y:S04]  /*a790*/  LDGSTS.E.BYPASS.LTC128B.128 [R6+0x5c00], desc[UR48][R2.64+0x80], !P3 ;  /* 0x05c0008002067fae */ /* 0x0001e8000d901d70 */
[----:B------:R0:W-:Y:S04]  /*a7a0*/  LDGSTS.E.BYPASS.LTC128B.128 [R6+0x8c00], desc[UR48][R2.64+0x100], !P2 ;  /* 0x08c0010002067fae */ /* 0x0001e8000d101d70 */
[----:B------:R0:W-:Y:S01]  /*a7b0*/  LDGSTS.E.BYPASS.LTC128B.128 [R6+0xbc00], desc[UR48][R2.64+0x180], !P1 ;  /* 0x0bc0018002067fae */ /* 0x0001e2000c901d70 */
[----:B------:R-:W-:Y:S01]  /*a7c0*/  NOP ;  /* 0x0000000000007918 */ /* 0x000fe20000000000 */
.L_x_59:
[----:B------:R-:W-:Y:S02]  /*a7d0*/  PLOP3.LUT P1, PT, P1, P0, PT, 0xa2, 0x0 ;  /* 0x000000000000781c */ /* 0x000fe40000f21472 */
[----:B-----5:R-:W-:-:S08]  /*a7e0*/  @P0 R2UR P1, UR4, R22 ;  /* 0x00000000160402ca */ /* 0x020fd00000020000 */
[----:B------:R-:W-:-:S05]  /*a7f0*/  @P0 PLOP3.LUT P0, PT, P1, PT, PT, 0x80, 0x0 ;  /* 0x000000000000081c */ /* 0x000fca0000f0f070 */
[----:B------:R-:W-:Y:S01]  /*a800*/  @!P1 SYNCS.ARRIVE.TRANS64.RED.A0T1 RZ, [UR4+0x22850], RZ ;  /* 0x022850ffffff99a7 */ /* 0x000fe20008200404 */
[----:B------:R-:W-:Y:S07]  /*a810*/  @!P1 ARRIVES.LDGSTSBAR.64.TRANSCNT [UR4+0x22850] ;  /* 0x02285000ff0099b0 */ /* 0x000fee0008000a84 */
[----:B------:R-:W-:Y:S05]  /*a820*/  @P0 BRA.U.ANY `(.L_x_59) ;  /* 0xfffffffd00e80947 */ /* 0x000fea000393ffff */
[----:B------:R-:W-:Y:S01]  /*a830*/  NOP ;  /* 0x0000000000007918 */ /* 0x000fe20000000000 */
[----:B0-----:R-:W-:-:S05]  /*a840*/  IMAD.U32 R2, RZ, RZ, UR41 ;  /* 0x00000029ff027e24 */ /* 0x001fca000f8e00ff */
[----:B------:R-:W-:-:S13]  /*a850*/  ISETP.NE.AND P2, PT, R2, 0x3, PT ;  /* 0x000000030200780c */ /* 0x000fda0003f45270 */
[----:B------:R-:W-:Y:S05]  /*a860*/  @!P2 BRA `(.L_x_60) ;  /* 0x000000000004a947 */ /* 0x000fea0003800000 */
[----:B------:R-:W-:Y:S01]  /*a870*/  BPT.TRAP 0x1 ;  /* 0x000000040000795c */ /* 0x000fe20000300000 */
.L_x_60:
[----:B------:R-:W-:Y:S01]  /*a880*/  VIADD R17, R17, 0x1 ;  /* 0x0000000111117836 */ /* 0x000fe20000000000 */
[----:B------:R-:W-:Y:S01]  /*a890*/  UISETP.GE.AND UP0, UPT, UR36, 0x61, UPT ;  /* 0x000000612400788c */ /* 0x000fe2000bf06270 */
[----:B------:R0:W-:Y:S03]  /*a8a0*/  SYNCS.ARRIVE.TRANS64.A1T0 RZ, [R22+URZ+0x22850], RZ ;  /* 0x022850ff16ff79a7 */ /* 0x0001e6000810003f */
[----:B------:R-:W-:-:S04]  /*a8b0*/  ISETP.NE.AND P0, PT, R17, 0x2, PT ;  /* 0x000000021100780c */ /* 0x000fc80003f05270 */
[----:B------:R-:W-:Y:S02]  /*a8c0*/  SEL R17, R17, RZ, P0 ;  /* 0x000000ff11117207 */ /* 0x000fe40000000000 */
[----:B------:R-:W-:Y:S02]  /*a8d0*/  SEL R2, RZ, 0x1, P0 ;  /* 0x00000001ff027807 */ /* 0x000fe40000000000 */
[----:B------:R-:W-:Y:S02]  /*a8e0*/  PLOP3.LUT P0, PT, PT, PT, UP0, 0x40, 0x0 ;  /* 0x000000000000781c */ /* 0x000fe40003f0e808 */
[----:B------:R-:W-:-:S11]  /*a8f0*/  LOP3.LUT R27, R27, R2, RZ, 0x3c, !PT ;  /* 0x000000021b1b7212 */ /* 0x000fd600078e3cff */
[----:B0-----:R-:W-:Y:S05]  /*a900*/  @P0 BRA `(.L_x_61) ;  /* 0x0000000c00600947 */ /* 0x001fea0003800000 */
[----:B------:R-:W-:Y:S01]  /*a910*/  BSSY B0, `(.L_x_61) ;  /* 0x00000d7000007945 */ /* 0x000fe20003800000 */
[----:B------:R-:W-:-:S07]  /*a920*/  MOV R20, UR40 ;  /* 0x0000002800147c02 */ /* 0x000fce0008000f00 */
.L_x_74:
[----:B------:R-:W0:Y:S01]  /*a930*/  LDC R2, c[0x0][0x430] ;  /* 0x00010c00ff027b82 */ /* 0x000e220000000800 */
[----:B------:R-:W-:Y:S01]  /*a940*/  ISETP.GT.U32.AND P0, PT, R28, 0x5f, PT ;  /* 0x0000005f1c00780c */ /* 0x000fe20003f04070 */
[----:B------:R-:W-:Y:S01]  /*a950*/  IMAD R3, R20, 0x60, R32 ;  /* 0x0000006014037824 */ /* 0x000fe200078e0220 */
[----:B------:R-:W-:Y:S01]  /*a960*/  ULDC UR4, c[0x0][0x430] ;  /* 0x00010c0000047ab9 */ /* 0x000fe20000000800 */
[----:B------:R-:W-:Y:S02]  /*a970*/  IMAD.U32 R10, RZ, RZ, UR41 ;  /* 0x00000029ff0a7e24 */ /* 0x000fe4000f8e00ff */
[----:B------:R-:W-:-:S04]  /*a980*/  IMAD.IADD R8, R28, 0x1, R3 ;  /* 0x000000011c087824 */ /* 0x000fc800078e0203 */
[----:B------:R-:W-:-:S04]  /*a990*/  IMAD.MOV.U32 R9, RZ, RZ, R8 ;  /* 0x000000ffff097224 */ /* 0x000fc800078e0008 */
[----:B-1----:R-:W1:Y:S01]  /*a9a0*/  @!P0 LDC.64 R4, c[0x0][0x428] ;  /* 0x00010a00ff048b82 */ /* 0x002e620000000a00 */
[----:B0-----:R-:W-:-:S13]  /*a9b0*/  ISETP.NE.AND P1, PT, R2, 0x1, PT ;  /* 0x000000010200780c */ /* 0x001fda0003f25270 */
[----:B------:R-:W0:Y:S08]  /*a9c0*/  @P1 LDC R7, c[0x0][0x434] ;  /* 0x00010d00ff071b82 */ /* 0x000e300000000800 */
[----:B--2---:R-:W2:Y:S01]  /*a9d0*/  @P1 LDC R3, c[0x0][0x438] ;  /* 0x00010e00ff031b82 */ /* 0x004ea20000000800 */
[----:B0-----:R-:W-:-:S07]  /*a9e0*/  @P1 IMAD.HI.U32 R2, R8, R7, RZ ;  /* 0x0000000708021227 */ /* 0x001fce00078e00ff */
[----:B------:R-:W0:Y:S01]  /*a9f0*/  @!P0 LDC.64 R6, c[0x0][0x418] ;  /* 0x00010600ff068b82 */ /* 0x000e220000000a00 */
[----:B--2---:R-:W-:Y:S01]  /*aa00*/  @P1 SHF.R.U32.HI R9, RZ, R3, R2 ;  /* 0x00000003ff091219 */ /* 0x004fe20000011602 */
[----:B-1----:R-:W-:-:S03]  /*aa10*/  @!P0 IMAD R2, R33, R4, RZ ;  /* 0x0000000421028224 */ /* 0x002fc600078e02ff */
[--C-:B------:R-:W-:Y:S01]  /*aa20*/  @!P0 SHF.R.S32.HI R3, RZ, 0x1f, R9.reuse ;  /* 0x0000001fff038819 */ /* 0x100fe20000011409 */
[----:B------:R-:W-:Y:S02]  /*aa30*/  @!P0 IMAD R5, R30, R5, R2 ;  /* 0x000000051e058224 */ /* 0x000fe400078e0202 */
[----:B------:R-:W-:-:S04]  /*aa40*/  @!P0 IMAD.MOV.U32 R2, RZ, RZ, R9 ;  /* 0x000000ffff028224 */ /* 0x000fc800078e0009 */
[----:B------:R-:W-:-:S04]  /*aa50*/  @!P0 IMAD.WIDE.U32 R2, R30, R4, R2 ;  /* 0x000000041e028225 */ /* 0x000fc800078e0002 */
[----:B------:R-:W-:Y:S02]  /*aa60*/  @!P0 IMAD.IADD R3, R5, 0x1, R3 ;  /* 0x0000000105038824 */ /* 0x000fe400078e0203 */
[----:B------:R-:W-:Y:S01]  /*aa70*/  IMAD.MOV.U32 R4, RZ, RZ, RZ ;  /* 0x000000ffff047224 */ /* 0x000fe200078e00ff */
[----:B0-----:R-:W-:-:S04]  /*aa80*/  @!P0 LEA R6, P1, R2, R6, 0x2 ;  /* 0x0000000602068211 */ /* 0x001fc800078210ff */
[----:B------:R-:W-:-:S05]  /*aa90*/  @!P0 LEA.HI.X R7, R2, R7, R3, 0x2, P1 ;  /* 0x0000000702078211 */ /* 0x000fca00008f1403 */
[----:B------:R0:W5:Y:S01]  /*aaa0*/  @!P0 LDG.E R4, desc[UR48][R6.64] ;  /* 0x0000003006048981 */ /* 0x000162000c1e1900 */
[----:B------:R-:W-:Y:S02]  /*aab0*/  ISETP.NE.AND P2, PT, R10, 0x3, PT ;  /* 0x000000030a00780c */ /* 0x000fe40003f45270 */
[----:B------:R-:W-:-:S05]  /*aac0*/  IADD3 R5, -R9, RZ, RZ ;  /* 0x000000ff09057210 */ /* 0x000fca0007ffe1ff */
[----:B------:R-:W-:-:S06]  /*aad0*/  IMAD R5, R5, UR4, R8 ;  /* 0x0000000405057c24 */ /* 0x000fcc000f8e0208 */
[----:B0-----:R-:W-:Y:S05]  /*aae0*/  @!P2 BRA `(.L_x_62) ;  /* 0x000000000004a947 */ /* 0x001fea0003800000 */
[----:B------:R-:W-:Y:S01]  /*aaf0*/  BPT.TRAP 0x1 ;  /* 0x000000040000795c */ /* 0x000fe20000300000 */
.L_x_62:
[----:B------:R-:W-:Y:S01]  /*ab00*/  LEA R18, R17, UR37, 0x3 ;  /* 0x0000002511127c11 */ /* 0x000fe2000f8e18ff */
[----:B------:R-:W-:Y:S01]  /*ab10*/  BSSY B1, `(.L_x_63) ;  /* 0x0000005000017945 */ /* 0x000fe20003800000 */
[----:B------:R-:W-:Y:S02]  /*ab20*/  SHF.L.U32 R26, R27, 0x1f, RZ ;  /* 0x0000001f1b1a7819 */ /* 0x000fe400000006ff */
[----:B------:R-:W-:Y:S02]  /*ab30*/  SHF.R.S32.HI R23, RZ, 0x1f, R5 ;  /* 0x0000001fff177819 */ /* 0x000fe40000011405 */
[----:B------:R-:W0:Y:S02]  /*ab40*/  SYNCS.PHASECHK.TRANS64.TRYWAIT P0, [R18+URZ+0x22840], R26 ;  /* 0x0228401a120075a7 */ /* 0x000e24000800017f */
[----:B0-----:R-:W-:Y:S05]  /*ab50*/  @!P0 BRA `(.L_x_64) ;  /* 0x0000002800f88947 */ /* 0x001fea0003800000 */
.L_x_141:
[----:B------:R-:W-:Y:S05]  /*ab60*/  BSYNC B1 ;  /* 0x0000000000017941 */ /* 0x000fea0003800000 */
.L_x_63:
[----:B------:R-:W-:Y:S01]  /*ab70*/  ULDC.64 UR4, c[0x0][0x300] ;  /* 0x0000c00000047ab9 */ /* 0x000fe20000000a00 */
[----:B-----5:R-:W-:Y:S01]  /*ab80*/  SHF.R.S32.HI R25, RZ, 0x1f, R4 ;  /* 0x0000001fff197819 */ /* 0x020fe20000011404 */
[----:B------:R-:W-:Y:S01]  /*ab90*/  IMAD R2, R23, UR4, RZ ;  /* 0x0000000417027c24 */ /* 0x000fe2000f8e02ff */
[----:B------:R-:W-:Y:S01]  /*aba0*/  LOP3.LUT P1, RZ, R16, 0x1, RZ, 0xc0, !PT ;  /* 0x0000000110ff7812 */ /* 0x000fe2000782c0ff */
[----:B------:R-:W-:Y:S02]  /*abb0*/  IMAD R22, R17, 0x1800, R31 ;  /* 0x0000180011167824 */ /* 0x000fe400078e021f */
[C---:B------:R-:W-:Y:S02]  /*abc0*/  IMAD R7, R5.reuse, UR5, R2 ;  /* 0x0000000505077c24 */ /* 0x040fe4000f8e0202 */
[----:B------:R-:W-:Y:S01]  /*abd0*/  IMAD.WIDE.U32 R2, R5, UR4, RZ ;  /* 0x0000000405027c25 */ /* 0x000fe2000f8e00ff */
[----:B------:R-:W-:-:S03]  /*abe0*/  ULDC.64 UR4, c[0x0][0x310] ;  /* 0x0000c40000047ab9 */ /* 0x000fc60000000a00 */
[----:B------:R-:W-:Y:S02]  /*abf0*/  IMAD.IADD R3, R3, 0x1, R7 ;  /* 0x0000000103037824 */ /* 0x000fe400078e0207 */
[----:B------:R-:W-:Y:S02]  /*ac00*/  IMAD R7, R25, UR4, RZ ;  /* 0x0000000419077c24 */ /* 0x000fe4000f8e02ff */
[----:B------:R-:W-:-:S04]  /*ac10*/  IMAD.WIDE.U32 R2, R4, UR4, R2 ;  /* 0x0000000404027c25 */ /* 0x000fc8000f8e0002 */
        /* <DEDUP_REMOVED lines=12> */
[----:B------:R-:W1:Y:S01]  /*ace0*/  SHFL.IDX PT, R14, R21, RZ, 0x181f ;  /* 0x00181fff150e7589 */ /* 0x000e6200000e0000 */
[----:B------:R-:W-:-:S03]  /*acf0*/  LEA R22, R22, UR37, 0x1 ;  /* 0x0000002516167c11 */ /* 0x000fc6000f8e08ff */
[----:B------:R-:W2:Y:S04]  /*ad00*/  SHFL.IDX PT, R3, R24, RZ, 0x181f ;  /* 0x00181fff18037589 */ /* 0x000ea800000e0000 */
[----:B------:R-:W-:Y:S04]  /*ad10*/  SHFL.IDX PT, R6, R24, 0x1, 0x181f ;  /* 0x00381f0018067f89 */ /* 0x000fe800000e0000 */
[----:B------:R-:W-:Y:S01]  /*ad20*/  SHFL.IDX PT, R10, R21, 0x2, 0x181f ;  /* 0x00581f00150a7f89 */ /* 0x000fe200000e0000 */
[----:B-1----:R-:W-:-:S03]  /*ad30*/  IADD3 R2, P0, R14, R0, RZ ;  /* 0x000000000e027210 */ /* 0x002fc60007f1e0ff */
[----:B------:R-:W1:Y:S02]  /*ad40*/  SHFL.IDX PT, R14, R21, 0x1, 0x181f ;  /* 0x00381f00150e7f89 */ /* 0x000e6400000e0000 */
[----:B--2---:R-:W-:-:S05]  /*ad50*/  IMAD.X R3, RZ, RZ, R3, P0 ;  /* 0x000000ffff037224 */ /* 0x004fca00000e0603 */
[----:B------:R2:W-:Y:S04]  /*ad60*/  LDGSTS.E.BYPASS.LTC128B.128 [R22+0x1c400], desc[UR48][R2.64], !P1 ;  /* 0x1c40000002167fae */ /* 0x0005e8000c901d70 */
[----:B--2---:R-:W-:Y:S01]  /*ad70*/  SHFL.IDX PT, R2, R21, 0x3, 0x181f ;  /* 0x00781f0015027f89 */ /* 0x004fe200000e0000 */
[----:B-1----:R-:W-:-:S03]  /*ad80*/  IADD3 R8, P0, R14, R0, RZ ;  /* 0x000000000e087210 */ /* 0x002fc60007f1e0ff */
[----:B------:R-:W-:Y:S02]  /*ad90*/  SHFL.IDX PT, R3, R24, 0x3, 0x181f ;  /* 0x00781f0018037f89 */ /* 0x000fe400000e0000 */
[----:B------:R-:W-:Y:S01]  /*ada0*/  IMAD.X R9, RZ, RZ, R6, P0 ;  /* 0x000000ffff097224 */ /* 0x000fe200000e0606 */
[-C--:B------:R-:W-:Y:S01]  /*adb0*/  IADD3 R10, P0, R10, R0.reuse, RZ ;  /* 0x000000000a0a7210 */ /* 0x080fe20007f1e0ff */
[----:B------:R-:W1:Y:S04]  /*adc0*/  SHFL.IDX PT, R6, R24, 0x2, 0x181f ;  /* 0x00581f0018067f89 */ /* 0x000e6800000e0000 */
[----:B------:R2:W-:Y:S04]  /*add0*/  LDGSTS.E.BYPASS.LTC128B.128 [R22+0x1cc00], desc[UR48][R8.64], !P1 ;  /* 0x1cc0000008167fae */ /* 0x0005e8000c901d70 */
[----:B------:R-:W-:Y:S01]  /*ade0*/  SHFL.IDX PT, R14, R21, 0x5, 0x181f ;  /* 0x00b81f00150e7f89 */ /* 0x000fe200000e0000 */
[----:B-1----:R-:W-:Y:S01]  /*adf0*/  IMAD.X R11, RZ, RZ, R6, P0 ;  /* 0x000000ffff0b7224 */ /* 0x002fe200000e0606 */
[----:B------:R-:W-:-:S02]  /*ae00*/  IADD3 R6, P0, R2, R0, RZ ;  /* 0x0000000002067210 */ /* 0x000fc40007f1e0ff */
[----:B------:R-:W1:Y:S02]  /*ae10*/  SHFL.IDX PT, R2, R21, 0x4, 0x181f ;  /* 0x00981f0015027f89 */ /* 0x000e6400000e0000 */
[----:B------:R-:W-:Y:S02]  /*ae20*/  IADD3.X R7, RZ, R3, RZ, P0, !PT ;  /* 0x00000003ff077210 */ /* 0x000fe400007fe4ff */
[----:B------:R-:W3:Y:S04]  /*ae30*/  SHFL.IDX PT, R3, R24, 0x4, 0x181f ;  /* 0x00981f0018037f89 */ /* 0x000ee800000e0000 */
[----:B------:R2:W-:Y:S04]  /*ae40*/  LDGSTS.E.BYPASS.LTC128B.128 [R22+0x1d400], desc[UR48][R10.64], !P1 ;  /* 0x1d4000000a167fae */ /* 0x0005e8000c901d70 */
[----:B------:R2:W-:Y:S04]  /*ae50*/  LDGSTS.E.BYPASS.LTC128B.128 [R22+0x1dc00], desc[UR48][R6.64], !P1 ;  /* 0x1dc0000006167fae */ /* 0x0005e8000c901d70 */
[----:B------:R-:W4:Y:S01]  /*ae60*/  SHFL.IDX PT, R24, R24, 0x5, 0x181f ;  /* 0x00b81f0018187f89 */ /* 0x000f2200000e0000 */
[----:B-1----:R-:W-:-:S05]  /*ae70*/  IADD3 R2, P0, R2, R0, RZ ;  /* 0x0000000002027210 */ /* 0x002fca0007f1e0ff */
[----:B---3--:R-:W-:-:S05]  /*ae80*/  IMAD.X R3, RZ, RZ, R3, P0 ;  /* 0x000000ffff037224 */ /* 0x008fca00000e0603 */
[----:B------:R2:W-:Y:S03]  /*ae90*/  LDGSTS.E.BYPASS.LTC128B.128 [R22+0x1e400], desc[UR48][R2.64], !P1 ;  /* 0x1e40000002167fae */ /* 0x0005e6000c901d70 */
.L_x_155:
[----:B--2---:R-:W-:-:S05]  /*aea0*/  IADD3 R2, P0, R14, R0, RZ ;  /* 0x000000000e027210 */ /* 0x004fca0007f1e0ff */
[----:B----4-:R-:W-:Y:S01]  /*aeb0*/  IMAD.X R3, RZ, RZ, R24, P0 ;  /* 0x000000ffff037224 */ /* 0x010fe200000e0618 */
[----:B------:R-:W-:-:S04]  /*aec0*/  PLOP3.LUT P0, PT, PT, PT, PT, 0x80, 0x0 ;  /* 0x000000000000781c */ /* 0x000fc80003f0f070 */
[----:B------:R-:W-:Y:S01]  /*aed0*/  @!PT LDS RZ, [RZ] ;  /* 0x00000000fffff984 */ /* 0x000fe20000000800 */
[----:B------:R-:W-:Y:S01]  /*aee0*/  @!PT LDS RZ, [RZ] ;  /* 0x00000000fffff984 */ /* 0x000fe20000000800 */
[----:B------:R-:W-:Y:S01]  /*aef0*/  @!PT LDS RZ, [RZ] ;  /* 0x00000000fffff984 */ /* 0x000fe20000000800 */
[----:B------:R1:W-:Y:S01]  /*af00*/  LDGSTS.E.BYPASS.LTC128B.128 [R22+0x1ec00], desc[UR48][R2.64], !P1 ;  /* 0x1ec0000002167fae */ /* 0x0003e2000c901d70 */
[----:B------:R-:W-:-:S08]  /*af10*/  NOP ;  /* 0x0000000000007918 */ /* 0x000fd00000000000 */
.L_x_66:
[----:B------:R-:W-:Y:S02]  /*af20*/  PLOP3.LUT P1, PT, P1, P0, PT, 0xa2, 0x0 ;  /* 0x000000000000781c */ /* 0x000fe40000f21472 */
[----:B------:R-:W-:-:S08]  /*af30*/  @P0 R2UR P1, UR4, R18 ;  /* 0x00000000120402ca */ /* 0x000fd00000020000 */
[----:B------:R-:W-:-:S05]  /*af40*/  @P0 PLOP3.LUT P0, PT, P1, PT, PT, 0x80, 0x0 ;  /* 0x000000000000081c */ /* 0x000fca0000f0f070 */
[----:B------:R-:W-:Y:S01]  /*af50*/  @!P1 SYNCS.ARRIVE.TRANS64.RED.A0T1 RZ, [UR4+0x22830], RZ ;  /* 0x022830ffffff99a7 */ /* 0x000fe20008200404 */
[----:B------:R-:W-:Y:S07]  /*af60*/  @!P1 ARRIVES.LDGSTSBAR.64.TRANSCNT [UR4+0x22830] ;  /* 0x02283000ff0099b0 */ /* 0x000fee0008000a84 */
[----:B------:R-:W-:Y:S05]  /*af70*/  @P0 BRA.U.ANY `(.L_x_66) ;  /* 0xfffffffd00e80947 */ /* 0x000fea000393ffff */
[----:B------:R-:W-:Y:S01]  /*af80*/  NOP ;  /* 0x0000000000007918 */ /* 0x000fe20000000000 */
[----:B-1----:R-:W-:-:S05]  /*af90*/  IMAD.U32 R2, RZ, RZ, UR41 ;  /* 0x00000029ff027e24 */ /* 0x002fca000f8e00ff */
[----:B------:R-:W-:-:S13]  /*afa0*/  ISETP.NE.AND P2, PT, R2, 0x3, PT ;  /* 0x000000030200780c */ /* 0x000fda0003f45270 */
[----:B------:R-:W-:Y:S05]  /*afb0*/  @!P2 BRA `(.L_x_67) ;  /* 0x000000000004a947 */ /* 0x000fea0003800000 */
[----:B------:R-:W-:Y:S01]  /*afc0*/  BPT.TRAP 0x1 ;  /* 0x000000040000795c */ /* 0x000fe20000300000 */
.L_x_67:
[----:B------:R1:W-:Y:S01]  /*afd0*/  SYNCS.ARRIVE.TRANS64.A1T0 RZ, [R18+URZ+0x22830], RZ ;  /* 0x022830ff12ff79a7 */ /* 0x0003e2000810003f */
[----:B------:R-:W-:Y:S05]  /*afe0*/  @!P2 BRA `(.L_x_68) ;  /* 0x000000000004a947 */ /* 0x000fea0003800000 */
[----:B------:R-:W-:Y:S01]  /*aff0*/  BPT.TRAP 0x1 ;  /* 0x000000040000795c */ /* 0x000fe20000300000 */
.L_x_68:
[----:B------:R-:W2:Y:S01]  /*b000*/  SYNCS.PHASECHK.TRANS64.TRYWAIT P0, [R18+URZ+0x22860], R26 ;  /* 0x0228601a120075a7 */ /* 0x000ea2000800017f */
[----:B------:R-:W-:Y:S04]  /*b010*/  BSSY B1, `(.L_x_69) ;  /* 0x0000002000017945 */ /* 0x000fe80003800000 */
[----:B--2---:R-:W-:Y:S05]  /*b020*/  @!P0 BRA `(.L_x_70) ;  /* 0x0000002c00708947 */ /* 0x004fea0003800000 */
.L_x_156:
[----:B------:R-:W-:Y:S05]  /*b030*/  BSYNC B1 ;  /* 0x0000000000017941 */ /* 0x000fea0003800000 */
.L_x_69:
[----:B------:R-:W-:Y:S01]  /*b040*/  ULDC.64 UR4, c[0x0][0x328] ;  /* 0x0000ca0000047ab9 */ /* 0x000fe20000000a00 */
[C---:B------:R-:W-:Y:S01]  /*b050*/  LOP3.LUT P4, RZ, R16.reuse, 0x2, RZ, 0xc0, !PT ;  /* 0x0000000210ff7812 */ /* 0x040fe2000788c0ff */
[----:B------:R-:W-:Y:S01]  /*b060*/  IMAD R2, R23, UR4, RZ ;  /* 0x0000000417027c24 */ /* 0x000fe2000f8e02ff */
[C---:B------:R-:W-:Y:S01]  /*b070*/  LOP3.LUT P3, RZ, R16.reuse, 0x10, RZ, 0xc0, !PT ;  /* 0x0000001010ff7812 */ /* 0x040fe2000786c0ff */
[----:B------:R-:W-:Y:S01]  /*b080*/  IMAD R22, R17, 0x6000, R31 ;  /* 0x0000600011167824 */ /* 0x000fe200078e021f */
[C---:B------:R-:W-:Y:S01]  /*b090*/  LOP3.LUT P2, RZ, R16.reuse, 0x8, RZ, 0xc0, !PT ;  /* 0x0000000810ff7812 */ /* 0x040fe2000784c0ff */
[C---:B------:R-:W-:Y:S01]  /*b0a0*/  IMAD R7, R5.reuse, UR5, R2 ;  /* 0x0000000505077c24 */ /* 0x040fe2000f8e0202 */
[----:B------:R-:W-:Y:S01]  /*b0b0*/  LOP3.LUT P1, RZ, R16, 0x4, RZ, 0xc0, !PT ;  /* 0x0000000410ff7812 */ /* 0x000fe2000782c0ff */
        /* <DEDUP_REMOVED lines=17> */
[----:B------:R-:W3:Y:S01]  /*b1d0*/  SHFL.IDX PT, R14, R21, RZ, 0x181f ;  /* 0x00181fff150e7589 */ /* 0x000ee200000e0000 */
[----:B------:R-:W-:-:S03]  /*b1e0*/  LEA R22, R22, UR37, 0x1 ;  /* 0x0000002516167c11 */ /* 0x000fc6000f8e08ff */
[----:B------:R-:W4:Y:S04]  /*b1f0*/  SHFL.IDX PT, R3, R23, RZ, 0x181f ;  /* 0x00181fff17037589 */ /* 0x000f2800000e0000 */
[----:B------:R-:W-:Y:S01]  /*b200*/  SHFL.IDX PT, R2, R21, 0x4, 0x181f ;  /* 0x00981f0015027f89 */ /* 0x000fe200000e0000 */
[----:B---3--:R-:W-:-:S03]  /*b210*/  IADD3 R10, P0, R14, R0, RZ ;  /* 0x000000000e0a7210 */ /* 0x008fc60007f1e0ff */
[----:B------:R-:W3:Y:S01]  /*b220*/  SHFL.IDX PT, R14, R21, 0x1, 0x181f ;  /* 0x00381f00150e7f89 */ /* 0x000ee200000e0000 */
[----:B----4-:R-:W-:-:S03]  /*b230*/  IADD3.X R11, RZ, R3, RZ, P0, !PT ;  /* 0x00000003ff0b7210 */ /* 0x010fc600007fe4ff */
[----:B------:R-:W4:Y:S04]  /*b240*/  SHFL.IDX PT, R3, R23, 0x1, 0x181f ;  /* 0x00381f0017037f89 */ /* 0x000f2800000e0000 */
[----:B------:R0:W-:Y:S04]  /*b250*/  LDGSTS.E.BYPASS.LTC128B.128 [R22+0x400], desc[UR48][R10.64], !P4 ;  /* 0x004000000a167fae */ /* 0x0001e8000e101d70 */
[----:B------:R0:W-:Y:S04]  /*b260*/  LDGSTS.E.BYPASS.LTC128B.128 [R22+0x3400], desc[UR48][R10.64+0x80], !P3 ;  /* 0x034000800a167fae */ /* 0x0001e8000d901d70 */
[----:B------:R0:W-:Y:S04]  /*b270*/  LDGSTS.E.BYPASS.LTC128B.128 [R22+0x6400], desc[UR48][R10.64+0x100], !P2 ;  /* 0x064001000a167fae */ /* 0x0001e8000d101d70 */
[----:B------:R0:W-:Y:S01]  /*b280*/  LDGSTS.E.BYPASS.LTC128B.128 [R22+0x9400], desc[UR48][R10.64+0x180], !P1 ;  /* 0x094001800a167fae */ /* 0x0001e2000c901d70 */
[----:B---3--:R-:W-:-:S03]  /*b290*/  IADD3 R8, P0, R14, R0, RZ ;  /* 0x000000000e087210 */ /* 0x008fc60007f1e0ff */
[----:B------:R-:W3:Y:S02]  /*b2a0*/  SHFL.IDX PT, R14, R21, 0x2, 0x181f ;  /* 0x00581f00150e7f89 */ /* 0x000ee400000e0000 */
[----:B----4-:R-:W-:Y:S02]  /*b2b0*/  IMAD.X R9, RZ, RZ, R3, P0 ;  /* 0x000000ffff097224 */ /* 0x010fe400000e0603 */
        /* <DEDUP_REMOVED lines=14> */
[----:B------:R-:W-:Y:S02]  /*b3a0*/  SHFL.IDX PT, R14, R21, 0x5, 0x181f ;  /* 0x00b81f00150e7f89 */ /* 0x000fe400000e0000 */
[----:B----4-:R-:W-:Y:S01]  /*b3b0*/  IMAD.X R5, RZ, RZ, R3, P0 ;  /* 0x000000ffff057224 */ /* 0x010fe200000e0603 */
[----:B------:R-:W-:Y:S01]  /*b3c0*/  IADD3 R2, P0, R2, R0, RZ ;  /* 0x0000000002027210 */ /* 0x000fe20007f1e0ff */
[----:B------:R-:W3:Y:S04]  /*b3d0*/  SHFL.IDX PT, R3, R23, 0x4, 0x181f ;  /* 0x00981f0017037f89 */ /* 0x000ee800000e0000 */
[----:B------:R0:W-:Y:S04]  /*b3e0*/  LDGSTS.E.BYPASS.LTC128B.128 [R22+0x1c00], desc[UR48][R4.64], !P4 ;  /* 0x01c0000004167fae */ /* 0x0001e8000e101d70 */
[----:B------:R0:W-:Y:S04]  /*b3f0*/  LDGSTS.E.BYPASS.LTC128B.128 [R22+0x4c00], desc[UR48][R4.64+0x80], !P3 ;  /* 0x04c0008004167fae */ /* 0x0001e8000d901d70 */
[----:B------:R0:W-:Y:S04]  /*b400*/  LDGSTS.E.BYPASS.LTC128B.128 [R22+0x7c00], desc[UR48][R4.64+0x100], !P2 ;  /* 0x07c0010004167fae */ /* 0x0001e8000d101d70 */
[----:B------:R0:W-:Y:S04]  /*b410*/  LDGSTS.E.BYPASS.LTC128B.128 [R22+0xac00], desc[UR48][R4.64+0x180], !P1 ;  /* 0x0ac0018004167fae */ /* 0x0001e8000c901d70 */
[----:B------:R-:W4:Y:S01]  /*b420*/  SHFL.IDX PT, R23, R23, 0x5, 0x181f ;  /* 0x00b81f0017177f89 */ /* 0x000f2200000e0000 */
[----:B---3--:R-:W-:-:S05]  /*b430*/  IMAD.X R3, RZ, RZ, R3, P0 ;  /* 0x000000ffff037224 */ /* 0x008fca00000e0603 */
[----:B------:R0:W-:Y:S04]  /*b440*/  LDGSTS.E.BYPASS.LTC128B.128 [R22+0x2400], desc[UR48][R2.64], !P4 ;  /* 0x0240000002167fae */ /* 0x0001e8000e101d70 */
[----:B------:R0:W-:Y:S04]  /*b450*/  LDGSTS.E.BYPASS.LTC128B.128 [R22+0x5400], desc[UR48][R2.64+0x80], !P3 ;  /* 0x0540008002167fae */ /* 0x0001e8000d901d70 */
[----:B------:R0:W-:Y:S04]  /*b460*/  LDGSTS.E.BYPASS.LTC128B.128 [R22+0x8400], desc[UR48][R2.64+0x100], !P2 ;  /* 0x0840010002167fae */ /* 0x0001e8000d101d70 */
[----:B------:R0:W-:Y:S02]  /*b470*/  LDGSTS.E.BYPASS.LTC128B.128 [R22+0xb400], desc[UR48][R2.64+0x180], !P1 ;  /* 0x0b40018002167fae */ /* 0x0001e4000c901d70 */
.L_x_170:
[----:B0-----:R-:W-:-:S05]  /*b480*/  IADD3 R2, P0, R14, R0, RZ ;  /* 0x000000000e027210 */ /* 0x001fca0007f1e0ff */
[----:B----4-:R-:W-:Y:S01]  /*b490*/  IMAD.X R3, RZ, RZ, R23, P0 ;  /* 0x000000ffff037224 */ /* 0x010fe200000e0617 */
        /* <DEDUP_REMOVED lines=9> */
.L_x_72:
[----:B------:R-:W-:Y:S02]  /*b530*/  PLOP3.LUT P1, PT, P1, P0, PT, 0xa2, 0x0 ;  /* 0x000000000000781c */ /* 0x000fe40000f21472 */
[----:B------:R-:W-:-:S08]  /*b540*/  @P0 R2UR P1, UR4, R18 ;  /* 0x00000000120402ca */ /* 0x000fd00000020000 */
        /* <DEDUP_REMOVED lines=9> */
.L_x_73:
[----:B------:R-:W-:Y:S01]  /*b5e0*/  IADD3 R17, R17, 0x1, RZ ;  /* 0x0000000111117810 */ /* 0x000fe20007ffe0ff */
[----:B------:R0:W-:Y:S03]  /*b5f0*/  SYNCS.ARRIVE.TRANS64.A1T0 RZ, [R18+URZ+0x22850], RZ ;  /* 0x022850ff12ff79a7 */ /* 0x0001e6000810003f */
[----:B------:R-:W-:-:S04]  /*b600*/  ISETP.NE.AND P0, PT, R17, 0x2, PT ;  /* 0x000000021100780c */ /* 0x000fc80003f05270 */
[----:B------:R-:W-:Y:S02]  /*b610*/  SEL R17, R17, RZ, P0 ;  /* 0x000000ff11117207 */ /* 0x000fe40000000000 */
[----:B------:R-:W-:Y:S02]  /*b620*/  SEL R2, RZ, 0x1, P0 ;  /* 0x00000001ff027807 */ /* 0x000fe40000000000 */
[C---:B------:R-:W-:Y:S02]  /*b630*/  ISETP.GT.AND P0, PT, R20.reuse, RZ, PT ;  /* 0x000000ff1400720c */ /* 0x040fe40003f04270 */
[----:B------:R-:W-:Y:S01]  /*b640*/  LOP3.LUT R27, R27, R2, RZ, 0x3c, !PT ;  /* 0x000000021b1b7212 */ /* 0x000fe200078e3cff */
[----:B------:R-:W-:-:S04]  /*b650*/  VIADD R2, R20, 0xffffffff ;  /* 0xffffffff14027836 */ /* 0x000fc80000000000 */
[----:B------:R-:W-:-:S06]  /*b660*/  IMAD.MOV.U32 R20, RZ, RZ, R2 ;  /* 0x000000ffff147224 */ /* 0x000fcc00078e0002 */
[----:B0-----:R-:W-:Y:S05]  /*b670*/  @P0 BRA `(.L_x_74) ;  /* 0xfffffff000ac0947 */ /* 0x001fea000383ffff */
[----:B------:R-:W-:Y:S05]  /*b680*/  BSYNC B0 ;  /* 0x0000000000007941 */ /* 0x000fea0003800000 */
.L_x_61:
[----:B------:R-:W3:Y:S01]  /*b690*/  LDL.LU R0, [R1+0x4] ;  /* 0x0000040001007983 */ /* 0x000ee20000300800 */
[----:B------:R-:W-:Y:S01]  /*b6a0*/  VIADD R37, R37, UR42 ;  /* 0x0000002a25257c36 */ /* 0x000fe20008000000 */
[----:B------:R-:W-:-:S04]  /*b6b0*/  ULDC UR4, c[0x0][0xc34] ;  /* 0x00030d0000047ab9 */ /* 0x000fc80000000800 */
[----:B------:R-:W-:Y:S01]  /*b6c0*/  ISETP.GE.AND P0, PT, R37, UR4, PT ;  /* 0x0000000425007c0c */ /* 0x000fe2000bf06270 */
[----:B---3--:R-:W-:-:S05]  /*b6d0*/  VIADD R0, R0, 0x1 ;  /* 0x0000000100007836 */ /* 0x008fca0000000000 */
[----:B------:R0:W-:Y:S07]  /*b6e0*/  STL [R1+0x4], R0 ;  /* 0x0000040001007387 */ /* 0x0001ee0000100800 */
[----:B------:R-:W-:Y:S05]  /*b6f0*/  @!P0 BRA `(.L_x_75) ;  /* 0xffffffd000308947 */ /* 0x000fea000383ffff */
[----:B0-----:R-:W-:-:S07]  /*b700*/  LOP3.LUT R0, R0, 0x1, RZ, 0xc, !PT ;  /* 0x0000000100007812 */ /* 0x001fce00078e0cff */
.L_x_40:
[----:B------:R-:W0:Y:S01]  /*b710*/  S2R R3, SR_CgaCtaId ;  /* 0x0000000000037919 */ /* 0x000e220000008800 */
[----:B------:R-:W-:Y:S01]  /*b720*/  MOV R2, 0x400 ;  /* 0x0000040000027802 */ /* 0x000fe20000000f00 */
[----:B------:R-:W-:Y:S01]  /*b730*/  BSSY B0, `(.L_x_76) ;  /* 0x0000005000007945 */ /* 0x000fe20003800000 */
[----:B------:R-:W-:Y:S02]  /*b740*/  SHF.L.U32 R0, R0, 0x1f, RZ ;  /* 0x0000001f00007819 */ /* 0x000fe400000006ff */
[----:B0-----:R-:W-:-:S04]  /*b750*/  LEA R4, R3, R2, 0x18 ;  /* 0x0000000203047211 */ /* 0x001fc800078ec0ff */
[----:B------:R-:W0:Y:S02]  /*b760*/  SYNCS.PHASECHK.TRANS64.TRYWAIT P0, [R4+URZ+0x22820], R0 ;  /* 0x02282000040075a7 */ /* 0x000e24000800017f */
[----:B0-----:R-:W-:Y:S05]  /*b770*/  @!P0 BRA `(.L_x_77) ;  /* 0x0000002c007c8947 */ /* 0x001fea0003800000 */
.L_x_171:
[----:B------:R-:W-:Y:S05]  /*b780*/  BSYNC B0 ;  /* 0x0000000000007941 */ /* 0x000fea0003800000 */
.L_x_76:
[----:B------:R-:W-:-:S03]  /*b790*/  UMOV UR4, 0xffffffff ;  /* 0xffffffff00047882 */ /* 0x000fc60000000000 */
[----:B------:R-:W-:Y:S05]  /*b7a0*/  BRA.DIV UR4, `(.L_x_78) ;  /* 0x0000002e04847947 */ /* 0x000fea000b800000 */
[----:B0-----:R-:W0:Y:S02]  /*b7b0*/  S2R R0, SR_TID.X ;  /* 0x0000000000007919 */ /* 0x001e240000002100 */
[----:B0-----:R-:W-:-:S04]  /*b7c0*/  SHF.R.U32.HI R0, RZ, 0x5, R0 ;  /* 0x00000005ff007819 */ /* 0x001fc80000011600 */
[----:B------:R-:W-:-:S05]  /*b7d0*/  LOP3.LUT R0, R0, 0x3, RZ, 0xc0, !PT ;  /* 0x0000000300007812 */ /* 0x000fca00078ec0ff */
[----:B------:R0:W3:Y:S02]  /*b7e0*/  SHFL.IDX PT, R14, R0, RZ, 0x1f ;  /* 0x00001fff000e7589 */ /* 0x0000e400000e0000 */
.L_x_174:
[----:B---3--:R-:W-:Y:S01]  /*b7f0*/  ISETP.NE.AND P0, PT, R14, RZ, PT ;  /* 0x000000ff0e00720c */ /* 0x008fe20003f05270 */
[----:B------:R-:W-:-:S12]  /*b800*/  BSSY B0, `(.L_x_79) ;  /* 0x0000024000007945 */ /* 0x000fd80003800000 */
[----:B------:R-:W-:Y:S05]  /*b810*/  @P0 BRA `(.L_x_80) ;  /* 0x0000000000880947 */ /* 0x000fea0003800000 */
[----:B------:R-:W-:-:S03]  /*b820*/  UMOV UR4, 0xffffffff ;  /* 0xffffffff00047882 */ /* 0x000fc60000000000 */
[----:B------:R-:W-:Y:S05]  /*b830*/  BRA.DIV UR4, `(.L_x_81) ;  /* 0x0000002e04947947 */ /* 0x000fea000b800000 */
[----:B------:R-:W-:-:S13]  /*b840*/  ELECT P6, URZ, PT ;  /* 0x00000000003f782f */ /* 0x000fda00038c0000 */
.L_x_177:
[----:B------:R-:W-:Y:S05]  /*b850*/  @!P6 BRA `(.L_x_80) ;  /* 0x000000000078e947 */ /* 0x000fea0003800000 */
[----:B------:R-:W-:-:S06]  /*b860*/  ULOP3.LUT UR4, UR38, 0x2, URZ, 0xfc, !UPT ;  /* 0x0000000226047892 */ /* 0x000fcc000f8efc3f */
[----:B0-----:R-:W-:-:S05]  /*b870*/  IMAD.U32 R0, RZ, RZ, UR4 ;  /* 0x00000004ff007e24 */ /* 0x001fca000f8e00ff */
[----:B------:R-:W-:-:S13]  /*b880*/  ISETP.NE.AND P0, PT, R0, 0x3, PT ;  /* 0x000000030000780c */ /* 0x000fda0003f05270 */
[----:B------:R-:W-:Y:S05]  /*b890*/  @!P0 BRA `(.L_x_82) ;  /* 0x0000000000048947 */ /* 0x000fea0003800000 */
[----:B------:R-:W-:Y:S01]  /*b8a0*/  BPT.TRAP 0x1 ;  /* 0x000000040000795c */ /* 0x000fe20000300000 */
.L_x_82:
[----:B------:R-:W-:Y:S01]  /*b8b0*/  IMAD R3, R17, 0x8, R4 ;  /* 0x0000000811037824 */ /* 0x000fe200078e0204 */
[----:B------:R-:W-:Y:S02]  /*b8c0*/  SHF.L.U32 R2, R27, 0x1f, RZ ;  /* 0x0000001f1b027819 */ /* 0x000fe400000006ff */
[----:B------:R-:W-:Y:S02]  /*b8d0*/  IADD3 R17, R17, 0x1, RZ ;  /* 0x0000000111117810 */ /* 0x000fe40007ffe0ff */
[----:B------:R-:W0:Y:S02]  /*b8e0*/  SYNCS.PHASECHK.TRANS64.TRYWAIT P1, [R3+URZ+0x22840], R2 ;  /* 0x02284002030075a7 */ /* 0x000e24000802017f */
[----:B------:R-:W-:-:S04]  /*b8f0*/  ISETP.NE.AND P2, PT, R17, 0x2, PT ;  /* 0x000000021100780c */ /* 0x000fc80003f45270 */
[----:B------:R-:W-:Y:S01]  /*b900*/  SEL R0, RZ, 0x1, P2 ;  /* 0x00000001ff007807 */ /* 0x000fe20001000000 */
[----:B0-----:R-:W-:Y:S08]  /*b910*/  @!P1 BRA `(.L_x_83) ;  /* 0x0000002c007c9947 */ /* 0x001ff00003800000 */
.L_x_178:
[----:B------:R-:W-:Y:S02]  /*b920*/  SEL R17, R17, RZ, P2 ;  /* 0x000000ff11117207 */ /* 0x000fe40001000000 */
[----:B------:R-:W-:Y:S01]  /*b930*/  LOP3.LUT R0, R27, R0, RZ, 0x3c, !PT ;  /* 0x000000001b007212 */ /* 0x000fe200078e3cff */
[----:B------:R-:W-:Y:S06]  /*b940*/  @!P0 BRA `(.L_x_84) ;  /* 0x0000000000048947 */ /* 0x000fec0003800000 */
[----:B------:R-:W-:Y:S01]  /*b950*/  BPT.TRAP 0x1 ;  /* 0x000000040000795c */ /* 0x000fe20000300000 */
.L_x_84:
[----:B------:R-:W-:Y:S01]  /*b960*/  IMAD R17, R17, 0x8, R4 ;  /* 0x0000000811117824 */ /* 0x000fe200078e0204 */
[----:B------:R-:W-:-:S04]  /*b970*/  SHF.L.U32 R0, R0, 0x1f, RZ ;  /* 0x0000001f00007819 */ /* 0x000fc800000006ff */
[----:B------:R-:W3:Y:S02]  /*b980*/  SYNCS.PHASECHK.TRANS64.TRYWAIT P1, [R17+URZ+0x22840], R0 ;  /* 0x02284000110075a7 */ /* 0x000ee4000802017f */
[----:B---3--:R-:W-:Y:S05]  /*b990*/  @!P1 BRA `(.L_x_85) ;  /* 0x0000002c00709947 */ /* 0x008fea0003800000 */
.L_x_179:
[----:B------:R-:W-:Y:S05]  /*b9a0*/  @!P0 BRA `(.L_x_86) ;  /* 0x0000000000048947 */ /* 0x000fea0003800000 */
[----:B------:R-:W-:Y:S01]  /*b9b0*/  BPT.TRAP 0x1 ;  /* 0x000000040000795c */ /* 0x000fe20000300000 */
.L_x_86:
[----:B------:R-:W4:Y:S02]  /*b9c0*/  SYNCS.PHASECHK.TRANS64.TRYWAIT P1, [R3+URZ+0x22860], R2 ;  /* 0x02286002030075a7 */ /* 0x000f24000802017f */
[----:B----4-:R-:W-:Y:S05]  /*b9d0*/  @!P1 BRA `(.L_x_87) ;  /* 0x0000002c00749947 */ /* 0x010fea0003800000 */
.L_x_180:
[----:B------:R-:W-:Y:S05]  /*b9e0*/  @!P0 BRA `(.L_x_88) ;  /* 0x0000000000048947 */ /* 0x000fea0003800000 */
[----:B------:R-:W-:Y:S01]  /*b9f0*/  BPT.TRAP 0x1 ;  /* 0x000000040000795c */ /* 0x000fe20000300000 */
.L_x_88:
[----:B------:R0:W0:Y:S02]  /*ba00*/  SYNCS.PHASECHK.TRANS64.TRYWAIT P0, [R17+URZ+0x22860], R0 ;  /* 0x02286000110075a7 */ /* 0x000024000800017f */
[----:B0-----:R-:W-:Y:S05]  /*ba10*/  @!P0 NANOSLEEP.SYNCS 0x989680 ;  /* 0x009896800000895d */ /* 0x001fea0003900000 */
[----:B------:R-:W0:Y:S02]  /*ba20*/  @!P0 SYNCS.PHASECHK.TRANS64 P0, [R17+URZ+0x22860], R0 ;  /* 0x02286000110085a7 */ /* 0x000e24000800007f */
[----:B0-----:R-:W-:Y:S05]  /*ba30*/  @!P0 BRA `(.L_x_88) ;  /* 0xfffffffc00f08947 */ /* 0x001fea000383ffff */
.L_x_80:
[----:B------:R-:W-:Y:S05]  /*ba40*/  BSYNC B0 ;  /* 0x0000000000007941 */ /* 0x000fea0003800000 */
.L_x_79:
[----:B------:R-:W-:Y:S05]  /*ba50*/  EXIT ;  /* 0x000000000000794d */ /* 0x000fea0003800000 */
.L_x_8:
[----:B0-----:R-:W-:-:S04]  /*ba60*/  IMAD.U32 R3, RZ, RZ, UR41 ;  /* 0x00000029ff037e24 */ /* 0x001fc8000f8e00ff */
[----:B------:R0:W1:Y:S03]  /*ba70*/  SYNCS.PHASECHK.TRANS64.TRYWAIT P0, [R3+URZ+0x22800], R0 ;  /* 0x02280000030075a7 */ /* 0x000066000800017f */
[----:B-1----:R-:W-:Y:S05]  /*ba80*/  @!P0 NANOSLEEP.SYNCS 0x989680 ;  /* 0x009896800000895d */ /* 0x002fea0003900000 */
[----:B------:R-:W1:Y:S02]  /*ba90*/  @!P0 SYNCS.PHASECHK.TRANS64 P0, [R3+URZ+0x22800], R0 ;  /* 0x02280000030085a7 */ /* 0x000e64000800007f */
[----:B-1----:R-:W-:Y:S05]  /*baa0*/  @!P0 BRA `(.L_x_8) ;  /* 0xfffffffc00ec8947 */ /* 0x002fea000383ffff */
[----:B------:R-:W-:Y:S05]  /*bab0*/  BRA `(.L_x_89) ;  /* 0xffffff5400847947 */ /* 0x000fea000383ffff */
.L_x_12:
[----:B-1----:R-:W-:-:S04]  /*bac0*/  IMAD.U32 R3, RZ, RZ, UR22 ;  /* 0x00000016ff037e24 */ /* 0x002fc8000f8e00ff */
[----:B------:R1:W2:Y:S03]  /*bad0*/  SYNCS.PHASECHK.TRANS64.TRYWAIT P1, [R3+URZ+0x22830], R8 ;  /* 0x02283008030075a7 */ /* 0x0002a6000802017f */
[----:B--2---:R-:W-:Y:S05]  /*bae0*/  @!P1 NANOSLEEP.SYNCS 0x989680 ;  /* 0x009896800000995d */ /* 0x004fea0003900000 */
[----:B------:R-:W2:Y:S02]  /*baf0*/  @!P1 SYNCS.PHASECHK.TRANS64 P1, [R3+URZ+0x22830], R8 ;  /* 0x02283008030095a7 */ /* 0x000ea4000802007f */
[----:B--2---:R-:W-:Y:S05]  /*bb00*/  @!P1 BRA `(.L_x_12) ;  /* 0xfffffffc00ec9947 */ /* 0x004fea000383ffff */
[----:B------:R-:W-:Y:S05]  /*bb10*/  BRA `(.L_x_11) ;  /* 0xffffff5400a87947 */ /* 0x000fea000383ffff */
.L_x_17:
[----:B---3--:R-:W-:-:S04]  /*bb20*/  IMAD.U32 R9, RZ, RZ, UR22 ;  /* 0x00000016ff097e24 */ /* 0x008fc8000f8e00ff */
[----:B------:R3:W4:Y:S03]  /*bb30*/  SYNCS.PHASECHK.TRANS64.TRYWAIT P1, [R9+URZ+0x22850], R8 ;  /* 0x02285008090075a7 */ /* 0x000726000802017f */
[----:B----4-:R-:W-:Y:S05]  /*bb40*/  @!P1 NANOSLEEP.SYNCS 0x989680 ;  /* 0x009896800000995d */ /* 0x010fea0003900000 */
[----:B------:R-:W4:Y:S02]  /*bb50*/  @!P1 SYNCS.PHASECHK.TRANS64 P1, [R9+URZ+0x22850], R8 ;  /* 0x02285008090095a7 */ /* 0x000f24000802007f */
[----:B----4-:R-:W-:Y:S05]  /*bb60*/  @!P1 BRA `(.L_x_17) ;  /* 0xfffffffc00ec9947 */ /* 0x010fea000383ffff */
[----:B------:R-:W-:Y:S05]  /*bb70*/  BRA `(.L_x_16) ;  /* 0xffffff70009c7947 */ /* 0x000fea000383ffff */
.L_x_23:
[----:B0-----:R-:W-:Y:S02]  /*bb80*/  IMAD.U32 R0, RZ, RZ, UR25 ;  /* 0x00000019ff007e24 */ /* 0x001fe4000f8e00ff */
[----:B------:R-:W-:-:S04]  /*bb90*/  IMAD.U32 R3, RZ, RZ, UR27 ;  /* 0x0000001bff037e24 */ /* 0x000fc8000f8e00ff */
[----:B------:R0:W1:Y:S03]  /*bba0*/  SYNCS.PHASECHK.TRANS64.TRYWAIT P2, [R0+URZ+0x22830], R3 ;  /* 0x02283003000075a7 */ /* 0x000066000804017f */
[----:B-1----:R-:W-:Y:S05]  /*bbb0*/  @!P2 NANOSLEEP.SYNCS 0x989680 ;  /* 0x009896800000a95d */ /* 0x002fea0003900000 */
[----:B------:R-:W1:Y:S02]  /*bbc0*/  @!P2 SYNCS.PHASECHK.TRANS64 P2, [R0+URZ+0x22830], R3 ;  /* 0x022830030000a5a7 */ /* 0x000e64000804007f */
[----:B-1----:R-:W-:Y:S05]  /*bbd0*/  @!P2 BRA `(.L_x_23) ;  /* 0xfffffffc00e8a947 */ /* 0x002fea000383ffff */
[----:B------:R-:W-:Y:S05]  /*bbe0*/  BRA `(.L_x_22) ;  /* 0xffffff7400c87947 */ /* 0x000fea000383ffff */
.L_x_28:
[----:B0-----:R-:W-:Y:S01]  /*bbf0*/  MOV R8, UR25 ;  /* 0x0000001900087c02 */ /* 0x001fe20008000f00 */
[----:B------:R-:W-:-:S04]  /*bc00*/  IMAD.U32 R9, RZ, RZ, UR27 ;  /* 0x0000001bff097e24 */ /* 0x000fc8000f8e00ff */
[----:B------:R0:W1:Y:S03]  /*bc10*/  SYNCS.PHASECHK.TRANS64.TRYWAIT P2, [R8+URZ+0x22850], R9 ;  /* 0x02285009080075a7 */ /* 0x000066000804017f */
[----:B-1----:R-:W-:Y:S05]  /*bc20*/  @!P2 NANOSLEEP.SYNCS 0x989680 ;  /* 0x009896800000a95d */ /* 0x002fea0003900000 */
[----:B------:R-:W1:Y:S02]  /*bc30*/  @!P2 SYNCS.PHASECHK.TRANS64 P2, [R8+URZ+0x22850], R9 ;  /* 0x022850090800a5a7 */ /* 0x000e64000804007f */
[----:B-1----:R-:W-:Y:S05]  /*bc40*/  @!P2 BRA `(.L_x_28) ;  /* 0xfffffffc00e8a947 */ /* 0x002fea000383ffff */
[----:B------:R-:W-:Y:S05]  /*bc50*/  BRA `(.L_x_27) ;  /* 0xffffff9400707947 */ /* 0x000fea000383ffff */
.L_x_44:
[----:B------:R-:W0:Y:S01]  /*bc60*/  S2R R20, SR_TID.X ;  /* 0x0000000000147919 */ /* 0x000e220000002100 */
[----:B------:R-:W-:Y:S01]  /*bc70*/  BSSY B0, `(.L_x_90) ;  /* 0x000000a000007945 */ /* 0x000fe20003800000 */
[----:B------:R-:W-:Y:S02]  /*bc80*/  IMAD.MOV.U32 R12, RZ, RZ, RZ ;  /* 0x000000ffff0c7224 */ /* 0x000fe400078e00ff */
[----:B------:R-:W-:Y:S02]  /*bc90*/  IMAD.MOV.U32 R11, RZ, RZ, 0x1f ;  /* 0x0000001fff0b7424 */ /* 0x000fe400078e00ff */
[----:B------:R-:W-:Y:S01]  /*bca0*/  IMAD.MOV.U32 R15, RZ, RZ, -0x1 ;  /* 0xffffffffff0f7424 */ /* 0x000fe200078e00ff */
[----:B0-----:R-:W-:-:S04]  /*bcb0*/  SHF.R.U32.HI R20, RZ, 0x5, R20 ;  /* 0x00000005ff147819 */ /* 0x001fc80000011614 */
[----:B------:R-:W-:-:S05]  /*bcc0*/  LOP3.LUT R20, R20, 0x3, RZ, 0xc0, !PT ;  /* 0x0000000314147812 */ /* 0x000fca00078ec0ff */
[----:B------:R-:W-:-:S07]  /*bcd0*/  IMAD.MOV.U32 R13, RZ, RZ, R20 ;  /* 0x000000ffff0d7224 */ /* 0x000fce00078e0014 */
[----:B-1---5:R-:W-:Y:S05]  /*bce0*/  WARPSYNC.COLLECTIVE R15, `(.L_x_91) ;  /* 0x000000000f087348 */ /* 0x022fea0003c00000 */
[----:B------:R0:W2:Y:S02]  /*bcf0*/  SHFL.IDX P6, R14, R13, R12, R11 ;  /* 0x0000000c0d0e7389 */ /* 0x0000a400000c000b */
[----:B012--5:R-:W-:Y:S01]  /*bd00*/  ENDCOLLECTIVE ;  /* 0x000000000000791b */ /* 0x027fe20003800000 */
.L_x_91:
[----:B------:R-:W-:Y:S05]  /*bd10*/  BSYNC B0 ;  /* 0x0000000000007941 */ /* 0x000fea0003800000 */
.L_x_90:
[----:B------:R-:W-:Y:S05]  /*bd20*/  BRA `(.L_x_92) ;  /* 0xffffffd000087947 */ /* 0x000fea000383ffff */
.L_x_47:
[----:B0-----:R0:W1:Y:S02]  /*bd30*/  SYNCS.PHASECHK.TRANS64.TRYWAIT P0, [R22+URZ+0x22840], R3 ;  /* 0x02284003160075a7 */ /* 0x001064000800017f */
[----:B-1----:R-:W-:Y:S05]  /*bd40*/  @!P0 NANOSLEEP.SYNCS 0x989680 ;  /* 0x009896800000895d */ /* 0x002fea0003900000 */
[----:B------:R-:W1:Y:S02]  /*bd50*/  @!P0 SYNCS.PHASECHK.TRANS64 P0, [R22+URZ+0x22840], R3 ;  /* 0x02284003160085a7 */ /* 0x000e64000800007f */
[----:B-1----:R-:W-:Y:S05]  /*bd60*/  @!P0 BRA `(.L_x_47) ;  /* 0xfffffffc00f08947 */ /* 0x002fea000383ffff */
[----:B------:R-:W-:Y:S05]  /*bd70*/  BRA `(.L_x_93) ;  /* 0xffffffd0008c7947 */ /* 0x000fea000383ffff */
.L_x_48:
[----:B------:R-:W-:Y:S01]  /*bd80*/  BSSY B0, `(.L_x_94) ;  /* 0x0000008000007945 */ /* 0x000fe20003800000 */
[----:B------:R-:W-:Y:S01]  /*bd90*/  IMAD.MOV.U32 R13, RZ, RZ, R5 ;  /* 0x000000ffff0d7224 */ /* 0x000fe200078e0005 */
[----:B------:R-:W-:Y:S01]  /*bda0*/  MOV R12, RZ ;  /* 0x000000ff000c7202 */ /* 0x000fe20000000f00 */
[----:B------:R-:W-:Y:S02]  /*bdb0*/  IMAD.MOV.U32 R11, RZ, RZ, 0x181f ;  /* 0x0000181fff0b7424 */ /* 0x000fe400078e00ff */
[----:B------:R-:W-:-:S07]  /*bdc0*/  IMAD.MOV.U32 R15, RZ, RZ, -0x1 ;  /* 0xffffffffff0f7424 */ /* 0x000fce00078e00ff */
[----:B------:R-:W-:Y:S05]  /*bdd0*/  WARPSYNC.COLLECTIVE R15, `(.L_x_95) ;  /* 0x000000000f087348 */ /* 0x000fea0003c00000 */
[----:B------:R0:W1:Y:S02]  /*bde0*/  SHFL.IDX P6, R14, R13, R12, R11 ;  /* 0x0000000c0d0e7389 */ /* 0x00006400000c000b */
[----:B01----:R-:W-:Y:S01]  /*bdf0*/  ENDCOLLECTIVE ;  /* 0x000000000000791b */ /* 0x003fe20003800000 */
.L_x_95:
[----:B------:R-:W-:Y:S05]  /*be00*/  BSYNC B0 ;  /* 0x0000000000007941 */ /* 0x000fea0003800000 */
.L_x_94:
[----:B------:R-:W-:Y:S01]  /*be10*/  IMAD.MOV.U32 R13, RZ, RZ, R0 ;  /* 0x000000ffff0d7224 */ /* 0x000fe200078e0000 */
[----:B------:R-:W-:Y:S01]  /*be20*/  MOV R15, 0xffffffff ;  /* 0xffffffff000f7802 */ /* 0x000fe20000000f00 */
[----:B------:R-:W-:Y:S01]  /*be30*/  IMAD.MOV.U32 R12, RZ, RZ, RZ ;  /* 0x000000ffff0c7224 */ /* 0x000fe200078e00ff */
[----:B------:R-:W-:Y:S01]  /*be40*/  ISETP.GE.AND P2, PT, R34, 0x1, PT ;  /* 0x000000012200780c */ /* 0x000fe20003f46270 */
[----:B------:R-:W-:Y:S02]  /*be50*/  IMAD.MOV.U32 R11, RZ, RZ, 0x181f ;  /* 0x0000181fff0b7424 */ /* 0x000fe400078e00ff */
[----:B------:R-:W-:-:S10]  /*be60*/  IMAD.MOV.U32 R3, RZ, RZ, R14 ;  /* 0x000000ffff037224 */ /* 0x000fd400078e000e */
[----:B------:R-:W-:Y:S05]  /*be70*/  WARPSYNC.COLLECTIVE R15, `(.L_x_96) ;  /* 0x000000000f087348 */ /* 0x000fea0003c00000 */
[----:B------:R0:W1:Y:S02]  /*be80*/  SHFL.IDX P6, R14, R13, R12, R11 ;  /* 0x0000000c0d0e7389 */ /* 0x00006400000c000b */
[----:B01----:R-:W-:Y:S01]  /*be90*/  ENDCOLLECTIVE ;  /* 0x000000000000791b */ /* 0x003fe20003800000 */
.L_x_96:
[----:B------:R-:W-:Y:S01]  /*bea0*/  @P2 LEA R7, R4, UR37, 0x1 ;  /* 0x0000002504072c11 */ /* 0x000fe2000f8e08ff */
[----:B------:R-:W-:Y:S02]  /*beb0*/  IMAD.MOV.U32 R13, RZ, RZ, R5 ;  /* 0x000000ffff0d7224 */ /* 0x000fe400078e0005 */
[----:B------:R-:W-:Y:S01]  /*bec0*/  IMAD.MOV.U32 R12, RZ, RZ, 0x1 ;  /* 0x00000001ff0c7424 */ /* 0x000fe200078e00ff */
[----:B------:R-:W-:-:S13]  /*bed0*/  @P2 LEA R2, P0, R20, R14, 0x1 ;  /* 0x0000000e14022211 */ /* 0x000fda00078008ff */
[----:B------:R-:W-:Y:S05]  /*bee0*/  WARPSYNC.COLLECTIVE R15, `(.L_x_97) ;  /* 0x000000000f087348 */ /* 0x000fea0003c00000 */
[----:B------:R0:W1:Y:S02]  /*bef0*/  SHFL.IDX P6, R14, R13, R12, R11 ;  /* 0x0000000c0d0e7389 */ /* 0x00006400000c000b */
[----:B01----:R-:W-:Y:S01]  /*bf00*/  ENDCOLLECTIVE ;  /* 0x000000000000791b */ /* 0x003fe20003800000 */
.L_x_97:
[----:B------:R-:W-:-:S05]  /*bf10*/  @P2 IMAD.X R3, RZ, RZ, R3, P0 ;  /* 0x000000ffff032224 */ /* 0x000fca00000e0603 */
[----:B------:R-:W-:Y:S01]  /*bf20*/  @!PT LDS RZ, [RZ] ;  /* 0x00000000fffff984 */ /* 0x000fe20000000800 */
[----:B------:R-:W-:Y:S01]  /*bf30*/  @!PT LDS RZ, [RZ] ;  /* 0x00000000fffff984 */ /* 0x000fe20000000800 */
[----:B------:R-:W-:Y:S01]  /*bf40*/  @!PT LDS RZ, [RZ] ;  /* 0x00000000fffff984 */ /* 0x000fe20000000800 */
[----:B------:R0:W-:Y:S01]  /*bf50*/  @P2 LDGSTS.E.BYPASS.LTC128B.128 [R7+0x1c400], desc[UR48][R2.64], !P1 ;  /* 0x1c40000002072fae */ /* 0x0001e2000c901d70 */
[----:B------:R-:W-:Y:S01]  /*bf60*/  ISETP.GE.AND P2, PT, R34, 0x11, PT ;  /* 0x000000112200780c */ /* 0x000fe20003f46270 */
[----:B------:R-:W-:Y:S02]  /*bf70*/  IMAD.MOV.U32 R13, RZ, RZ, R0 ;  /* 0x000000ffff0d7224 */ /* 0x000fe400078e0000 */
[----:B------:R-:W-:-:S10]  /*bf80*/  IMAD.MOV.U32 R6, RZ, RZ, R14 ;  /* 0x000000ffff067224 */ /* 0x000fd400078e000e */
[----:B0-----:R-:W-:Y:S05]  /*bf90*/  WARPSYNC.COLLECTIVE R15, `(.L_x_98) ;  /* 0x000000000f087348 */ /* 0x001fea0003c00000 */
[----:B------:R1:W2:Y:S02]  /*bfa0*/  SHFL.IDX P6, R14, R13, R12, R11 ;  /* 0x0000000c0d0e7389 */ /* 0x0002a400000c000b */
[----:B012---:R-:W-:Y:S01]  /*bfb0*/  ENDCOLLECTIVE ;  /* 0x000000000000791b */ /* 0x007fe20003800000 */
.L_x_98:
[----:B------:R-:W-:Y:S01]  /*bfc0*/  @P2 LEA R12, R4, UR37, 0x1 ;  /* 0x00000025040c2c11 */ /* 0x000fe2000f8e08ff */
[----:B------:R-:W-:Y:S01]  /*bfd0*/  IMAD.MOV.U32 R13, RZ, RZ, R5 ;  /* 0x000000ffff0d7224 */ /* 0x000fe200078e0005 */
[----:B------:R-:W-:-:S04]  /*bfe0*/  @P2 LEA R11, P0, R20, R14, 0x1 ;  /* 0x0000000e140b2211 */ /* 0x000fc800078008ff */
[----:B------:R-:W-:Y:S01]  /*bff0*/  @P2 MOV R2, R11 ;  /* 0x0000000b00022202 */ /* 0x000fe20000000f00 */
[----:B------:R-:W-:Y:S02]  /*c000*/  @P2 IMAD.X R6, RZ, RZ, R6, P0 ;  /* 0x000000ffff062224 */ /* 0x000fe400000e0606 */
[----:B------:R-:W-:Y:S02]  /*c010*/  IMAD.MOV.U32 R11, RZ, RZ, 0x181f ;  /* 0x0000181fff0b7424 */ /* 0x000fe400078e00ff */
[----:B------:R-:W-:-:S05]  /*c020*/  @P2 IMAD.MOV.U32 R3, RZ, RZ, R6 ;  /* 0x000000ffff032224 */ /* 0x000fca00078e0006 */
[----:B------:R-:W-:Y:S01]  /*c030*/  @!PT LDS RZ, [RZ] ;  /* 0x00000000fffff984 */ /* 0x000fe20000000800 */
[----:B------:R-:W-:Y:S01]  /*c040*/  @!PT LDS RZ, [RZ] ;  /* 0x00000000fffff984 */ /* 0x000fe20000000800 */
[----:B------:R-:W-:Y:S01]  /*c050*/  @!PT LDS RZ, [RZ] ;  /* 0x00000000fffff984 */ /* 0x000fe20000000800 */
[----:B------:R0:W-:Y:S01]  /*c060*/  @P2 LDGSTS.E.BYPASS.LTC128B.128 [R12+0x1cc00], desc[UR48][R2.64], !P1 ;  /* 0x1cc00000020c2fae */ /* 0x0001e2000c901d70 */
[----:B------:R-:W-:Y:S01]  /*c070*/  ISETP.GE.AND P2, PT, R34, 0x21, PT ;  /* 0x000000212200780c */ /* 0x000fe20003f46270 */
[----:B0-----:R-:W-:-:S12]  /*c080*/  IMAD.MOV.U32 R12, RZ, RZ, 0x2 ;  /* 0x00000002ff0c7424 */ /* 0x001fd800078e00ff */
[----:B------:R-:W-:Y:S05]  /*c090*/  WARPSYNC.COLLECTIVE R15, `(.L_x_99) ;  /* 0x000000000f087348 */ /* 0x000fea0003c00000 */
[----:B------:R0:W1:Y:S02]  /*c0a0*/  SHFL.IDX P6, R14, R13, R12, R11 ;  /* 0x0000000c0d0e7389 */ /* 0x00006400000c000b */
[----:B01----:R-:W-:Y:S01]  /*c0b0*/  ENDCOLLECTIVE ;  /* 0x000000000000791b */ /* 0x003fe20003800000 */
.L_x_99:
[----:B------:R-:W-:Y:S01]  /*c0c0*/  MOV R13, R0 ;  /* 0x00000000000d7202 */ /* 0x000fe20000000f00 */
[----:B------:R-:W-:-:S07]  /*c0d0*/  IMAD.MOV.U32 R9, RZ, RZ, R14 ;  /* 0x000000ffff097224 */ /* 0x000fce00078e000e */
[----:B------:R-:W-:Y:S05]  /*c0e0*/  WARPSYNC.COLLECTIVE R15, `(.L_x_100) ;  /* 0x000000000f087348 */ /* 0x000fea0003c00000 */
[----:B------:R0:W1:Y:S02]  /*c0f0*/  SHFL.IDX P6, R14, R13, R12, R11 ;  /* 0x0000000c0d0e7389 */ /* 0x00006400000c000b */
[----:B01----:R-:W-:Y:S01]  /*c100*/  ENDCOLLECTIVE ;  /* 0x000000000000791b */ /* 0x003fe20003800000 */
.L_x_100:
[----:B------:R-:W-:Y:S01]  /*c110*/  @P2 LEA R12, R4, UR37, 0x1 ;  /* 0x00000025040c2c11 */ /* 0x000fe2000f8e08ff */
[----:B------:R-:W-:Y:S01]  /*c120*/  IMAD.MOV.U32 R13, RZ, RZ, R5 ;  /* 0x000000ffff0d7224 */ /* 0x000fe200078e0005 */
[----:B------:R-:W-:-:S05]  /*c130*/  @P2 LEA R10, P0, R20, R14, 0x1 ;  /* 0x0000000e140a2211 */ /* 0x000fca00078008ff */
[----:B------:R-:W-:Y:S02]  /*c140*/  @P2 IMAD.X R9, RZ, RZ, R9, P0 ;  /* 0x000000ffff092224 */ /* 0x000fe400000e0609 */
[----:B------:R-:W-:Y:S02]  /*c150*/  @P2 IMAD.MOV.U32 R2, RZ, RZ, R10 ;  /* 0x000000ffff022224 */ /* 0x000fe400078e000a */
[----:B------:R-:W-:-:S05]  /*c160*/  @P2 IMAD.MOV.U32 R3, RZ, RZ, R9 ;  /* 0x000000ffff032224 */ /* 0x000fca00078e0009 */
[----:B------:R-:W-:Y:S01]  /*c170*/  @!PT LDS RZ, [RZ] ;  /* 0x00000000fffff984 */ /* 0x000fe20000000800 */
[----:B------:R-:W-:Y:S01]  /*c180*/  @!PT LDS RZ, [RZ] ;  /* 0x00000000fffff984 */ /* 0x000fe20000000800 */
[----:B------:R-:W-:Y:S01]  /*c190*/  @!PT LDS RZ, [RZ] ;  /* 0x00000000fffff984 */ /* 0x000fe20000000800 */
[----:B------:R0:W-:Y:S01]  /*c1a0*/  @P2 LDGSTS.E.BYPASS.LTC128B.128 [R12+0x1d400], desc[UR48][R2.64], !P1 ;  /* 0x1d400000020c2fae */ /* 0x0001e2000c901d70 */
[----:B------:R-:W-:Y:S01]  /*c1b0*/  ISETP.GE.AND P2, PT, R34, 0x31, PT ;  /* 0x000000312200780c */ /* 0x000fe20003f46270 */
[----:B0-----:R-:W-:-:S12]  /*c1c0*/  IMAD.MOV.U32 R12, RZ, RZ, 0x3 ;  /* 0x00000003ff0c7424 */ /* 0x001fd800078e00ff */
[----:B------:R-:W-:-:S07]  /*c1d0*/  @P2 LEA R9, R4, UR37, 0x1 ;  /* 0x0000002504092c11 */ /* 0x000fce000f8e08ff */
[----:B------:R-:W-:Y:S05]  /*c1e0*/  WARPSYNC.COLLECTIVE R15, `(.L_x_101) ;  /* 0x000000000f087348 */ /* 0x000fea0003c00000 */
[----:B------:R0:W1:Y:S02]  /*c1f0*/  SHFL.IDX P6, R14, R13, R12, R11 ;  /* 0x0000000c0d0e7389 */ /* 0x00006400000c000b */
[----:B01----:R-:W-:Y:S01]  /*c200*/  ENDCOLLECTIVE ;  /* 0x000000000000791b */ /* 0x003fe20003800000 */
.L_x_101:
[----:B------:R-:W-:Y:S01]  /*c210*/  IMAD.MOV.U32 R13, RZ, RZ, R0 ;  /* 0x000000ffff0d7224 */ /* 0x000fe200078e0000 */
[----:B------:R-:W-:-:S07]  /*c220*/  MOV R7, R14 ;  /* 0x0000000e00077202 */ /* 0x000fce0000000f00 */
[----:B------:R-:W-:Y:S05]  /*c230*/  WARPSYNC.COLLECTIVE R15, `(.L_x_102) ;  /* 0x000000000f087348 */ /* 0x000fea0003c00000 */
[----:B------:R0:W1:Y:S02]  /*c240*/  SHFL.IDX P6, R14, R13, R12, R11 ;  /* 0x0000000c0d0e7389 */ /* 0x00006400000c000b */
[----:B01----:R-:W-:Y:S01]  /*c250*/  ENDCOLLECTIVE ;  /* 0x000000000000791b */ /* 0x003fe20003800000 */
.L_x_102:
[----:B------:R-:W-:Y:S01]  /*c260*/  IMAD.MOV.U32 R13, RZ, RZ, R5 ;  /* 0x000000ffff0d7224 */ /* 0x000fe200078e0005 */
[----:B------:R-:W-:Y:S02]  /*c270*/  MOV R12, 0x4 ;  /* 0x00000004000c7802 */ /* 0x000fe40000000f00 */
[----:B------:R-:W-:-:S13]  /*c280*/  @P2 LEA R8, P0, R20, R14, 0x1 ;  /* 0x0000000e14082211 */ /* 0x000fda00078008ff */
[----:B------:R-:W-:Y:S05]  /*c290*/  WARPSYNC.COLLECTIVE R15, `(.L_x_103) ;  /* 0x000000000f087348 */ /* 0x000fea0003c00000 */
[----:B------:R0:W1:Y:S02]  /*c2a0*/  SHFL.IDX P6, R14, R13, R12, R11 ;  /* 0x0000000c0d0e7389 */ /* 0x00006400000c000b */
[----:B01----:R-:W-:Y:S01]  /*c2b0*/  ENDCOLLECTIVE ;  /* 0x000000000000791b */ /* 0x003fe20003800000 */
.L_x_103:
        /* <DEDUP_REMOVED lines=8> */
[----:B------:R-:W-:Y:S02]  /*c340*/  IMAD.MOV.U32 R13, RZ, RZ, R0 ;  /* 0x000000ffff0d7224 */ /* 0x000fe400078e0000 */
[----:B0-----:R-:W-:-:S10]  /*c350*/  IMAD.MOV.U32 R2, RZ, RZ, R14 ;  /* 0x000000ffff027224 */ /* 0x001fd400078e000e */
[----:B------:R-:W-:Y:S05]  /*c360*/  WARPSYNC.COLLECTIVE R15, `(.L_x_104) ;  /* 0x000000000f087348 */ /* 0x000fea0003c00000 */
[----:B------:R0:W1:Y:S02]  /*c370*/  SHFL.IDX P6, R14, R13, R12, R11 ;  /* 0x0000000c0d0e7389 */ /* 0x00006400000c000b */
[----:B01----:R-:W-:Y:S01]  /*c380*/  ENDCOLLECTIVE ;  /* 0x000000000000791b */ /* 0x003fe20003800000 */
.L_x_104:
[----:B------:R-:W-:Y:S02]  /*c390*/  @P2 LEA R7, R4, UR37, 0x1 ;  /* 0x0000002504072c11 */ /* 0x000fe4000f8e08ff */
[----:B------:R-:W-:Y:S01]  /*c3a0*/  MOV R13, R5 ;  /* 0x00000005000d7202 */ /* 0x000fe20000000f00 */
[----:B------:R-:W-:Y:S01]  /*c3b0*/  IMAD.MOV.U32 R12, RZ, RZ, 0x5 ;  /* 0x00000005ff0c7424 */ /* 0x000fe200078e00ff */
[----:B------:R-:W-:-:S05]  /*c3c0*/  @P2 LEA R6, P0, R20, R14, 0x1 ;  /* 0x0000000e14062211 */ /* 0x000fca00078008ff */
[----:B------:R-:W-:Y:S02]  /*c3d0*/  @P2 IMAD.X R11, RZ, RZ, R2, P0 ;  /* 0x000000ffff0b2224 */ /* 0x000fe400000e0602 */
[----:B------:R-:W-:Y:S02]  /*c3e0*/  @P2 IMAD.MOV.U32 R2, RZ, RZ, R6 ;  /* 0x000000ffff022224 */ /* 0x000fe400078e0006 */
[----:B------:R-:W-:Y:S02]  /*c3f0*/  @P2 IMAD.MOV.U32 R3, RZ, RZ, R11 ;  /* 0x000000ffff032224 */ /* 0x000fe400078e000b */
[----:B------:R-:W-:-:S03]  /*c400*/  IMAD.MOV.U32 R11, RZ, RZ, 0x181f ;  /* 0x0000181fff0b7424 */ /* 0x000fc600078e00ff */
[----:B------:R-:W-:Y:S01]  /*c410*/  @!PT LDS RZ, [RZ] ;  /* 0x00000000fffff984 */ /* 0x000fe20000000800 */
[----:B------:R-:W-:Y:S01]  /*c420*/  @!PT LDS RZ, [RZ] ;  /* 0x00000000fffff984 */ /* 0x000fe20000000800 */
[----:B------:R-:W-:Y:S01]  /*c430*/  @!PT LDS RZ, [RZ] ;  /* 0x00000000fffff984 */ /* 0x000fe20000000800 */
[----:B------:R0:W-:Y:S04]  /*c440*/  @P2 LDGSTS.E.BYPASS.LTC128B.128 [R7+0x1e400], desc[UR48][R2.64], !P1 ;  /* 0x1e40000002072fae */ /* 0x0001e8000c901d70 */
[----:B0-----:R-:W-:Y:S05]  /*c450*/  WARPSYNC.COLLECTIVE R15, `(.L_x_105) ;  /* 0x000000000f087348 */ /* 0x001fea0003c00000 */
[----:B------:R1:W2:Y:S02]  /*c460*/  SHFL.IDX P6, R14, R13, R12, R11 ;  /* 0x0000000c0d0e7389 */ /* 0x0002a400000c000b */
[----:B012---:R-:W-:Y:S01]  /*c470*/  ENDCOLLECTIVE ;  /* 0x000000000000791b */ /* 0x007fe20003800000 */
.L_x_105:
[----:B------:R-:W-:Y:S02]  /*c480*/  IMAD.MOV.U32 R13, RZ, RZ, R0 ;  /* 0x000000ffff0d7224 */ /* 0x000fe400078e0000 */
[----:B------:R-:W-:-:S07]  /*c490*/  IMAD.MOV.U32 R5, RZ, RZ, R14 ;  /* 0x000000ffff057224 */ /* 0x000fce00078e000e */
[----:B------:R-:W-:Y:S05]  /*c4a0*/  WARPSYNC.COLLECTIVE R15, `(.L_x_106) ;  /* 0x000000000f087348 */ /* 0x000fea0003c00000 */
[----:B------:R0:W1:Y:S02]  /*c4b0*/  SHFL.IDX P6, R14, R13, R12, R11 ;  /* 0x0000000c0d0e7389 */ /* 0x00006400000c000b */
[----:B01----:R-:W-:Y:S01]  /*c4c0*/  ENDCOLLECTIVE ;  /* 0x000000000000791b */ /* 0x003fe20003800000 */
.L_x_106:
[----:B------:R-:W-:Y:S05]  /*c4d0*/  BRA `(.L_x_107) ;  /* 0xffffffcc00dc7947 */ /* 0x000fea000383ffff */
.L_x_52:
[----:B------:R-:W-:Y:S01]  /*c4e0*/  IMAD.MOV.U32 R13, RZ, RZ, R5 ;  /* 0x000000ffff0d7224 */ /* 0x000fe200078e0005 */
[----:B------:R-:W-:Y:S01]  /*c4f0*/  MOV R12, RZ ;  /* 0x000000ff000c7202 */ /* 0x000fe20000000f00 */
[----:B------:R-:W-:Y:S02]  /*c500*/  IMAD.MOV.U32 R11, RZ, RZ, 0x181f ;  /* 0x0000181fff0b7424 */ /* 0x000fe400078e00ff */
[----:B------:R-:W-:Y:S02]  /*c510*/  IMAD.MOV.U32 R15, RZ, RZ, -0x1 ;  /* 0xffffffffff0f7424 */ /* 0x000fe400078e00ff */
[----:B------:R-:W-:-:S07]  /*c520*/  IMAD.IADD R0, R36, 0x1, R0 ;  /* 0x0000000124007824 */ /* 0x000fce00078e0200 */
[----:B-1----:R-:W-:Y:S05]  /*c530*/  WARPSYNC.COLLECTIVE R15, `(.L_x_108) ;  /* 0x000000000f087348 */ /* 0x002fea0003c00000 */
[----:B------:R0:W2:Y:S02]  /*c540*/  SHFL.IDX P6, R14, R13, R12, R11 ;  /* 0x0000000c0d0e7389 */ /* 0x0000a400000c000b */
[----:B012---:R-:W-:Y:S01]  /*c550*/  ENDCOLLECTIVE ;  /* 0x000000000000791b */ /* 0x007fe20003800000 */
.L_x_108:
[C---:B------:R-:W-:Y:S01]  /*c560*/  VIADD R6, R0.reuse, 0x10 ;  /* 0x0000001000067836 */ /* 0x040fe20000000000 */
[----:B------:R-:W-:Y:S01]  /*c570*/  ISETP.GE.AND P0, PT, R0, UR39, PT ;  /* 0x0000002700007c0c */ /* 0x000fe2000bf06270 */
[----:B------:R-:W-:Y:S02]  /*c580*/  IMAD.MOV.U32 R13, RZ, RZ, R4 ;  /* 0x000000ffff0d7224 */ /* 0x000fe400078e0004 */
[----:B------:R-:W-:-:S10]  /*c590*/  IMAD.MOV.U32 R2, RZ, RZ, R14 ;  /* 0x000000ffff027224 */ /* 0x000fd400078e000e */
[----:B------:R-:W-:Y:S05]  /*c5a0*/  WARPSYNC.COLLECTIVE R15, `(.L_x_109) ;  /* 0x000000000f087348 */ /* 0x000fea0003c00000 */
[----:B------:R0:W1:Y:S02]  /*c5b0*/  SHFL.IDX P6, R14, R13, R12, R11 ;  /* 0x0000000c0d0e7389 */ /* 0x00006400000c000b */
[----:B01----:R-:W-:Y:S01]  /*c5c0*/  ENDCOLLECTIVE ;  /* 0x000000000000791b */ /* 0x003fe20003800000 */
.L_x_109:
[----:B------:R-:W-:Y:S02]  /*c5d0*/  IMAD.MOV.U32 R13, RZ, RZ, R5 ;  /* 0x000000ffff0d7224 */ /* 0x000fe400078e0005 */
[----:B------:R-:W-:Y:S01]  /*c5e0*/  IMAD.MOV.U32 R12, RZ, RZ, 0x1 ;  /* 0x00000001ff0c7424 */ /* 0x000fe200078e00ff */
[----:B------:R-:W-:-:S04]  /*c5f0*/  @!P0 LEA R14, P1, R21, R14, 0x1 ;  /* 0x0000000e150e8211 */ /* 0x000fc800078208ff */
[----:B------:R-:W-:Y:S01]  /*c600*/  @!P0 IADD3.X R3, RZ, R2, RZ, P1, !PT ;  /* 0x00000002ff038210 */ /* 0x000fe20000ffe4ff */
[----:B------:R-:W-:-:S08]  /*c610*/  @!P0 IMAD.MOV.U32 R2, RZ, RZ, R14 ;  /* 0x000000ffff028224 */ /* 0x000fd000078e000e */
[----:B------:R-:W-:Y:S05]  /*c620*/  WARPSYNC.COLLECTIVE R15, `(.L_x_110) ;  /* 0x000000000f087348 */ /* 0x000fea0003c00000 */
[----:B------:R0:W1:Y:S02]  /*c630*/  SHFL.IDX P6, R14, R13, R12, R11 ;  /* 0x0000000c0d0e7389 */ /* 0x00006400000c000b */
[----:B01----:R-:W-:Y:S01]  /*c640*/  ENDCOLLECTIVE ;  /* 0x000000000000791b */ /* 0x003fe20003800000 */
.L_x_110:
[----:B------:R-:W-:Y:S01]  /*c650*/  @!PT LDS RZ, [RZ] ;  /* 0x00000000fffff984 */ /* 0x000fe20000000800 */
[----:B------:R-:W-:Y:S01]  /*c660*/  @!PT LDS RZ, [RZ] ;  /* 0x00000000fffff984 */ /* 0x000fe20000000800 */
[----:B------:R-:W-:Y:S01]  /*c670*/  @!PT LDS RZ, [RZ] ;  /* 0x00000000fffff984 */ /* 0x000fe20000000800 */
[----:B------:R0:W-:Y:S01]  /*c680*/  @!P0 LDGSTS.E.BYPASS.LTC128B.128 [R20+0x18400], desc[UR48][R2.64], !P5 ;  /* 0x1840000002148fae */ /* 0x0001e2000e901d70 */
[----:B------:R-:W-:Y:S02]  /*c690*/  ISETP.GE.AND P0, PT, R6, UR39, PT ;  /* 0x0000002706007c0c */ /* 0x000fe4000bf06270 */
[----:B------:R-:W-:Y:S01]  /*c6a0*/  MOV R13, R4 ;  /* 0x00000004000d7202 */ /* 0x000fe20000000f00 */
[----:B------:R-:W-:-:S10]  /*c6b0*/  IMAD.MOV.U32 R6, RZ, RZ, R14 ;  /* 0x000000ffff067224 */ /* 0x000fd400078e000e */
[----:B0-----:R-:W-:Y:S05]  /*c6c0*/  WARPSYNC.COLLECTIVE R15, `(.L_x_111) ;  /* 0x000000000f087348 */ /* 0x001fea0003c00000 */
[----:B------:R1:W2:Y:S02]  /*c6d0*/  SHFL.IDX P6, R14, R13, R12, R11 ;  /* 0x0000000c0d0e7389 */ /* 0x0002a400000c000b */
[----:B012---:R-:W-:Y:S01]  /*c6e0*/  ENDCOLLECTIVE ;  /* 0x000000000000791b */ /* 0x007fe20003800000 */
.L_x_111:
[----:B------:R-:W-:Y:S02]  /*c6f0*/  IMAD.MOV.U32 R13, RZ, RZ, R5 ;  /* 0x000000ffff0d7224 */ /* 0x000fe400078e0005 */
[----:B------:R-:W-:Y:S01]  /*c700*/  IMAD.MOV.U32 R12, RZ, RZ, 0x2 ;  /* 0x00000002ff0c7424 */ /* 0x000fe200078e00ff */
[----:B------:R-:W-:-:S13]  /*c710*/  @!P0 LEA R2, P1, R21, R14, 0x1 ;  /* 0x0000000e15028211 */ /* 0x000fda00078208ff */
[----:B------:R-:W-:Y:S05]  /*c720*/  WARPSYNC.COLLECTIVE R15, `(.L_x_112) ;  /* 0x000000000f087348 */ /* 0x000fea0003c00000 */
[----:B------:R0:W1:Y:S02]  /*c730*/  SHFL.IDX P6, R14, R13, R12, R11 ;  /* 0x0000000c0d0e7389 */ /* 0x00006400000c000b */
[----:B01----:R-:W-:Y:S01]  /*c740*/  ENDCOLLECTIVE ;  /* 0x000000000000791b */ /* 0x003fe20003800000 */
.L_x_112:
[----:B------:R-:W-:Y:S02]  /*c750*/  @!P0 IMAD.X R3, RZ, RZ, R6, P1 ;  /* 0x000000ffff038224 */ /* 0x000fe400008e0606 */
[----:B------:R-:W-:-:S03]  /*c760*/  VIADD R6, R0, 0x20 ;  /* 0x0000002000067836 */ /* 0x000fc60000000000 */
[----:B------:R-:W-:Y:S01]  /*c770*/  @!PT LDS RZ, [RZ] ;  /* 0x00000000fffff984 */ /* 0x000fe20000000800 */
[----:B------:R-:W-:Y:S01]  /*c780*/  @!PT LDS RZ, [RZ] ;  /* 0x00000000fffff984 */ /* 0x000fe20000000800 */
[----:B------:R-:W-:Y:S01]  /*c790*/  @!PT LDS RZ, [RZ] ;  /* 0x00000000fffff984 */ /* 0x000fe20000000800 */
[----:B------:R0:W-:Y:S02]  /*c7a0*/  @!P0 LDGSTS.E.BYPASS.LTC128B.128 [R20+0x18c00], desc[UR48][R2.64], !P5 ;  /* 0x18c0000002148fae */ /* 0x0001e4000e901d70 */
[----:B------:R-:W-:Y:S02]  /*c7b0*/  ISETP.GE.AND P0, PT, R6, UR39, PT ;  /* 0x0000002706007c0c */ /* 0x000fe4000bf06270 */
[----:B------:R-:W-:Y:S01]  /*c7c0*/  MOV R13, R4 ;  /* 0x00000004000d7202 */ /* 0x000fe20000000f00 */
[----:B------:R-:W-:-:S10]  /*c7d0*/  IMAD.MOV.U32 R6, RZ, RZ, R14 ;  /* 0x000000ffff067224 */ /* 0x000fd400078e000e */
[----:B0-----:R-:W-:Y:S05]  /*c7e0*/  WARPSYNC.COLLECTIVE R15, `(.L_x_113) ;  /* 0x000000000f087348 */ /* 0x001fea0003c00000 */
[----:B------:R1:W2:Y:S02]  /*c7f0*/  SHFL.IDX P6, R14, R13, R12, R11 ;  /* 0x0000000c0d0e7389 */ /* 0x0002a400000c000b */
[----:B012---:R-:W-:Y:S01]  /*c800*/  ENDCOLLECTIVE ;  /* 0x000000000000791b */ /* 0x007fe20003800000 */
.L_x_113:
[----:B------:R-:W-:Y:S02]  /*c810*/  IMAD.MOV.U32 R13, RZ, RZ, R5 ;  /* 0x000000ffff0d7224 */ /* 0x000fe400078e0005 */
[----:B------:R-:W-:Y:S01]  /*c820*/  IMAD.MOV.U32 R12, RZ, RZ, 0x3 ;  /* 0x00000003ff0c7424 */ /* 0x000fe200078e00ff */
[----:B------:R-:W-:-:S13]  /*c830*/  @!P0 LEA R2, P1, R21, R14, 0x1 ;  /* 0x0000000e15028211 */ /* 0x000fda00078208ff */
[----:B------:R-:W-:Y:S05]  /*c840*/  WARPSYNC.COLLECTIVE R15, `(.L_x_114) ;  /* 0x000000000f087348 */ /* 0x000fea0003c00000 */
[----:B------:R0:W1:Y:S02]  /*c850*/  SHFL.IDX P6, R14, R13, R12, R11 ;  /* 0x0000000c0d0e7389 */ /* 0x00006400000c000b */
[----:B01----:R-:W-:Y:S01]  /*c860*/  ENDCOLLECTIVE ;  /* 0x000000000000791b */ /* 0x003fe20003800000 */
.L_x_114:
        /* <DEDUP_REMOVED lines=12> */
.L_x_115:
[----:B------:R-:W-:Y:S02]  /*c930*/  IMAD.MOV.U32 R13, RZ, RZ, R5 ;  /* 0x000000ffff0d7224 */ /* 0x000fe400078e0005 */
[----:B------:R-:W-:Y:S01]  /*c940*/  IMAD.MOV.U32 R12, RZ, RZ, 0x4 ;  /* 0x00000004ff0c7424 */ /* 0x000fe200078e00ff */
[----:B------:R-:W-:-:S13]  /*c950*/  @!P0 LEA R2, P1, R21, R14, 0x1 ;  /* 0x0000000e15028211 */ /* 0x000fda00078208ff */
[----:B------:R-:W-:Y:S05]  /*c960*/  WARPSYNC.COLLECTIVE R15, `(.L_x_116) ;  /* 0x000000000f087348 */ /* 0x000fea0003c00000 */
[----:B------:R0:W1:Y:S02]  /*c970*/  SHFL.IDX P6, R14, R13, R12, R11 ;  /* 0x0000000c0d0e7389 */ /* 0x00006400000c000b */
[----:B01----:R-:W-:Y:S01]  /*c980*/  ENDCOLLECTIVE ;  /* 0x000000000000791b */ /* 0x003fe20003800000 */
.L_x_116:
        /* <DEDUP_REMOVED lines=12> */
.L_x_117:
[----:B------:R-:W-:Y:S02]  /*ca50*/  IMAD.MOV.U32 R13, RZ, RZ, R5 ;  /* 0x000000ffff0d7224 */ /* 0x000fe400078e0005 */
[----:B------:R-:W-:Y:S01]  /*ca60*/  IMAD.MOV.U32 R12, RZ, RZ, 0x5 ;  /* 0x00000005ff0c7424 */ /* 0x000fe200078e00ff */
[----:B------:R-:W-:-:S13]  /*ca70*/  @!P0 LEA R2, P1, R21, R14, 0x1 ;  /* 0x0000000e15028211 */ /* 0x000fda00078208ff */
[----:B------:R-:W-:Y:S05]  /*ca80*/  WARPSYNC.COLLECTIVE R15, `(.L_x_118) ;  /* 0x000000000f087348 */ /* 0x000fea0003c00000 */
[----:B------:R0:W1:Y:S02]  /*ca90*/  SHFL.IDX P6, R14, R13, R12, R11 ;  /* 0x0000000c0d0e7389 */ /* 0x00006400000c000b */
[----:B01----:R-:W-:Y:S01]  /*caa0*/  ENDCOLLECTIVE ;  /* 0x000000000000791b */ /* 0x003fe20003800000 */
.L_x_118:
        /* <DEDUP_REMOVED lines=12> */
.L_x_119:
[----:B------:R-:W-:Y:S02]  /*cb70*/  IMAD.MOV.U32 R13, RZ, RZ, R5 ;  /* 0x000000ffff0d7224 */ /* 0x000fe400078e0005 */
[----:B------:R-:W-:Y:S01]  /*cb80*/  IMAD.MOV.U32 R12, RZ, RZ, 0x6 ;  /* 0x00000006ff0c7424 */ /* 0x000fe200078e00ff */
[----:B------:R-:W-:-:S13]  /*cb90*/  @!P0 LEA R2, P1, R21, R14, 0x1 ;  /* 0x0000000e15028211 */ /* 0x000fda00078208ff */
[----:B------:R-:W-:Y:S05]  /*cba0*/  WARPSYNC.COLLECTIVE R15, `(.L_x_120) ;  /* 0x000000000f087348 */ /* 0x000fea0003c00000 */
[----:B------:R0:W1:Y:S02]  /*cbb0*/  SHFL.IDX P6, R14, R13, R12, R11 ;  /* 0x0000000c0d0e7389 */ /* 0x00006400000c000b */
[----:B01----:R-:W-:Y:S01]  /*cbc0*/  ENDCOLLECTIVE ;  /* 0x000000000000791b */ /* 0x003fe20003800000 */
.L_x_120:
        /* <DEDUP_REMOVED lines=12> */
.L_x_121:
[----:B------:R-:W-:Y:S02]  /*cc90*/  IMAD.MOV.U32 R13, RZ, RZ, R5 ;  /* 0x000000ffff0d7224 */ /* 0x000fe400078e0005 */
[----:B------:R-:W-:Y:S01]  /*cca0*/  IMAD.MOV.U32 R12, RZ, RZ, 0x7 ;  /* 0x00000007ff0c7424 */ /* 0x000fe200078e00ff */
[----:B------:R-:W-:-:S13]  /*ccb0*/  @!P0 LEA R2, P1, R21, R14, 0x1 ;  /* 0x0000000e15028211 */ /* 0x000fda00078208ff */
[----:B------:R-:W-:Y:S05]  /*ccc0*/  WARPSYNC.COLLECTIVE R15, `(.L_x_122) ;  /* 0x000000000f087348 */ /* 0x000fea0003c00000 */
[----:B------:R0:W1:Y:S02]  /*ccd0*/  SHFL.IDX P6, R14, R13, R12, R11 ;  /* 0x0000000c0d0e7389 */ /* 0x00006400000c000b */
[----:B01----:R-:W-:Y:S01]  /*cce0*/  ENDCOLLECTIVE ;  /* 0x000000000000791b */ /* 0x003fe20003800000 */
.L_x_122:
[----:B------:R-:W-:-:S05]  /*ccf0*/  @!P0 IMAD.X R3, RZ, RZ, R6, P1 ;  /* 0x000000ffff038224 */ /* 0x000fca00008e0606 */
[----:B------:R-:W-:Y:S01]  /*cd00*/  @!PT LDS RZ, [RZ] ;  /* 0x00000000fffff984 */ /* 0x000fe20000000800 */
[----:B------:R-:W-:Y:S01]  /*cd10*/  @!PT LDS RZ, [RZ] ;  /* 0x00000000fffff984 */ /* 0x000fe20000000800 */
[----:B------:R-:W-:Y:S01]  /*cd20*/  @!PT LDS RZ, [RZ] ;  /* 0x00000000fffff984 */ /* 0x000fe20000000800 */
[----:B------:R0:W-:Y:S01]  /*cd30*/  @!P0 LDGSTS.E.BYPASS.LTC128B.128 [R20+0x1b400], desc[UR48][R2.64], !P5 ;  /* 0x1b40000002148fae */ /* 0x0001e2000e901d70 */
[----:B------:R-:W-:Y:S02]  /*cd40*/  IMAD.MOV.U32 R13, RZ, RZ, R4 ;  /* 0x000000ffff0d7224 */ /* 0x000fe400078e0004 */
[----:B------:R-:W-:-:S07]  /*cd50*/  IMAD.MOV.U32 R6, RZ, RZ, R14 ;  /* 0x000000ffff067224 */ /* 0x000fce00078e000e */
[----:B0-----:R-:W-:Y:S05]  /*cd60*/  WARPSYNC.COLLECTIVE R15, `(.L_x_123) ;  /* 0x000000000f087348 */ /* 0x001fea0003c00000 */
[----:B------:R1:W2:Y:S02]  /*cd70*/  SHFL.IDX P6, R14, R13, R12, R11 ;  /* 0x0000000c0d0e7389 */ /* 0x0002a400000c000b */
[----:B012---:R-:W-:Y:S01]  /*cd80*/  ENDCOLLECTIVE ;  /* 0x000000000000791b */ /* 0x007fe20003800000 */
.L_x_123:
[----:B------:R-:W-:Y:S05]  /*cd90*/  BRA `(.L_x_124) ;  /* 0xffffffcc00e87947 */ /* 0x000fea000383ffff */
.L_x_54:
[----:B0-----:R-:W-:-:S04]  /*cda0*/  MOV R3, UR37 ;  /* 0x0000002500037c02 */ /* 0x001fc80008000f00 */
[----:B------:R0:W2:Y:S03]  /*cdb0*/  SYNCS.PHASECHK.TRANS64.TRYWAIT P0, [R3+URZ+0x22820], R0 ;  /* 0x02282000030075a7 */ /* 0x0000a6000800017f */
[----:B--2---:R-:W-:Y:S05]  /*cdc0*/  @!P0 NANOSLEEP.SYNCS 0x989680 ;  /* 0x009896800000895d */ /* 0x004fea0003900000 */
[----:B------:R-:W2:Y:S02]  /*cdd0*/  @!P0 SYNCS.PHASECHK.TRANS64 P0, [R3+URZ+0x22820], R0 ;  /* 0x02282000030085a7 */ /* 0x000ea4000800007f */
[----:B--2---:R-:W-:Y:S05]  /*cde0*/  @!P0 BRA `(.L_x_54) ;  /* 0xfffffffc00ec8947 */ /* 0x004fea000383ffff */
[----:B------:R-:W-:Y:S05]  /*cdf0*/  BRA `(.L_x_125) ;  /* 0xffffffd0001c7947 */ /* 0x000fea000383ffff */
.L_x_57:
[----:B0-----:R0:W2:Y:S02]  /*ce00*/  SYNCS.PHASECHK.TRANS64.TRYWAIT P0, [R22+URZ+0x22860], R3 ;  /* 0x02286003160075a7 */ /* 0x0010a4000800017f */
[----:B--2---:R-:W-:Y:S05]  /*ce10*/  @!P0 NANOSLEEP.SYNCS 0x989680 ;  /* 0x009896800000895d */ /* 0x004fea0003900000 */
[----:B------:R-:W2:Y:S02]  /*ce20*/  @!P0 SYNCS.PHASECHK.TRANS64 P0, [R22+URZ+0x22860], R3 ;  /* 0x02286003160085a7 */ /* 0x000ea4000800007f */
[----:B--2---:R-:W-:Y:S05]  /*ce30*/  @!P0 BRA `(.L_x_57) ;  /* 0xfffffffc00f08947 */ /* 0x004fea000383ffff */
[----:B------:R-:W-:Y:S05]  /*ce40*/  BRA `(.L_x_126) ;  /* 0xffffffd0002c7947 */ /* 0x000fea000383ffff */
.L_x_58:
[----:B------:R-:W-:Y:S01]  /*ce50*/  BSSY B0, `(.L_x_127) ;  /* 0x0000008000007945 */ /* 0x000fe20003800000 */
[----:B------:R-:W-:Y:S02]  /*ce60*/  IMAD.MOV.U32 R13, RZ, RZ, R7 ;  /* 0x000000ffff0d7224 */ /* 0x000fe400078e0007 */
[----:B------:R-:W-:Y:S02]  /*ce70*/  IMAD.MOV.U32 R12, RZ, RZ, RZ ;  /* 0x000000ffff0c7224 */ /* 0x000fe400078e00ff */
[----:B------:R-:W-:Y:S02]  /*ce80*/  IMAD.MOV.U32 R11, RZ, RZ, 0x181f ;  /* 0x0000181fff0b7424 */ /* 0x000fe400078e00ff */
[----:B------:R-:W-:-:S07]  /*ce90*/  IMAD.MOV.U32 R15, RZ, RZ, -0x1 ;  /* 0xffffffffff0f7424 */ /* 0x000fce00078e00ff */
[----:B-1----:R-:W-:Y:S05]  /*cea0*/  WARPSYNC.COLLECTIVE R15, `(.L_x_128) ;  /* 0x000000000f087348 */ /* 0x002fea0003c00000 */
[----:B------:R0:W2:Y:S02]  /*ceb0*/  SHFL.IDX P6, R14, R13, R12, R11 ;  /* 0x0000000c0d0e7389 */ /* 0x0000a400000c000b */
[----:B012---:R-:W-:Y:S01]  /*cec0*/  ENDCOLLECTIVE ;  /* 0x000000000000791b */ /* 0x007fe20003800000 */
.L_x_128:
[----:B------:R-:W-:Y:S05]  /*ced0*/  BSYNC B0 ;  /* 0x0000000000007941 */ /* 0x000fea0003800000 */
.L_x_127:
[----:B------:R-:W0:Y:S01]  /*cee0*/  S2R R4, SR_TID.X ;  /* 0x0000000000047919 */ /* 0x000e220000002100 */
[----:B------:R-:W-:Y:S01]  /*cef0*/  MOV R13, R8 ;  /* 0x00000008000d7202 */ /* 0x000fe20000000f00 */
[----:B------:R-:W-:Y:S01]  /*cf00*/  IMAD.MOV.U32 R12, RZ, RZ, RZ ;  /* 0x000000ffff0c7224 */ /* 0x000fe200078e00ff */
[----:B------:R-:W-:Y:S01]  /*cf10*/  LOP3.LUT P3, RZ, R35, 0x4, RZ, 0xc0, !PT ;  /* 0x0000000423ff7812 */ /* 0x000fe2000786c0ff */
[----:B------:R-:W-:Y:S01]  /*cf20*/  IMAD.MOV.U32 R11, RZ, RZ, 0x181f ;  /* 0x0000181fff0b7424 */ /* 0x000fe200078e00ff */
[C---:B------:R-:W-:Y:S01]  /*cf30*/  LOP3.LUT P2, RZ, R16.reuse, 0x80000000, RZ, 0xc0, !PT ;  /* 0x8000000010ff7812 */ /* 0x040fe2000784c0ff */
[----:B------:R-:W-:Y:S01]  /*cf40*/  IMAD.MOV.U32 R15, RZ, RZ, -0x1 ;  /* 0xffffffffff0f7424 */ /* 0x000fe200078e00ff */
[C---:B------:R-:W-:Y:S01]  /*cf50*/  LOP3.LUT P1, RZ, R16.reuse, 0x4000000, RZ, 0xc0, !PT ;  /* 0x0400000010ff7812 */ /* 0x040fe2000782c0ff */
[----:B------:R-:W-:Y:S01]  /*cf60*/  IMAD.MOV.U32 R3, RZ, RZ, R14 ;  /* 0x000000ffff037224 */ /* 0x000fe200078e000e */
[----:B------:R-:W-:-:S13]  /*cf70*/  LOP3.LUT P4, RZ, R16, 0x200000, RZ, 0xc0, !PT ;  /* 0x0020000010ff7812 */ /* 0x000fda000788c0ff */
[----:B0-----:R-:W-:Y:S05]  /*cf80*/  WARPSYNC.COLLECTIVE R15, `(.L_x_129) ;  /* 0x000000000f087348 */ /* 0x001fea0003c00000 */
[----:B------:R1:W2:Y:S02]  /*cf90*/  SHFL.IDX P6, R14, R13, R12, R11 ;  /* 0x0000000c0d0e7389 */ /* 0x0002a400000c000b */
[----:B012---:R-:W-:Y:S01]  /*cfa0*/  ENDCOLLECTIVE ;  /* 0x000000000000791b */ /* 0x007fe20003800000 */
.L_x_129:
[----:B------:R-:W-:Y:S02]  /*cfb0*/  LEA R6, R6, UR37, 0x1 ;  /* 0x0000002506067c11 */ /* 0x000fe4000f8e08ff */
[----:B------:R-:W-:Y:S01]  /*cfc0*/  LOP3.LUT P5, RZ, R16, 0x40000, RZ, 0xc0, !PT ;  /* 0x0004000010ff7812 */ /* 0x000fe200078ac0ff */
[----:B------:R-:W-:Y:S02]  /*cfd0*/  IMAD.MOV.U32 R13, RZ, RZ, R7 ;  /* 0x000000ffff0d7224 */ /* 0x000fe400078e0007 */
[----:B------:R-:W-:Y:S02]  /*cfe0*/  IMAD.MOV.U32 R12, RZ, RZ, 0x1 ;  /* 0x00000001ff0c7424 */ /* 0x000fe400078e00ff */
[----:B------:R-:W-:Y:S02]  /*cff0*/  IMAD.SHL.U32 R4, R4, 0x8, RZ ;  /* 0x0000000804047824 */ /* 0x000fe400078e00ff */
[----:B------:R-:W-:-:S07]  /*d000*/  IMAD.MOV.U32 R2, RZ, RZ, R14 ;  /* 0x000000ffff027224 */ /* 0x000fce00078e000e */
[----:B------:R-:W-:Y:S05]  /*d010*/  WARPSYNC.COLLECTIVE R15, `(.L_x_130) ;  /* 0x000000000f087348 */ /* 0x000fea0003c00000 */
[----:B------:R0:W1:Y:S02]  /*d020*/  SHFL.IDX P6, R14, R13, R12, R11 ;  /* 0x0000000c0d0e7389 */ /* 0x00006400000c000b */
[----:B01----:R-:W-:Y:S01]  /*d030*/  ENDCOLLECTIVE ;  /* 0x000000000000791b */ /* 0x003fe20003800000 */
.L_x_130:
[----:B------:R-:W-:-:S04]  /*d040*/  LOP3.LUT R4, R4, 0x38, RZ, 0xc0, !PT ;  /* 0x0000003804047812 */ /* 0x000fc800078ec0ff */
[----:B------:R-:W-:-:S04]  /*d050*/  SHF.L.U32 R0, R4, 0x1, RZ ;  /* 0x0000000104007819 */ /* 0x000fc800000006ff */
[----:B------:R-:W-:-:S05]  /*d060*/  IADD3 R2, P0, R2, R0, RZ ;  /* 0x0000000002027210 */ /* 0x000fca0007f1e0ff */
[----:B------:R-:W-:Y:S02]  /*d070*/  IMAD.X R3, RZ, RZ, R3, P0 ;  /* 0x000000ffff037224 */ /* 0x000fe400000e0603 */
[----:B------:R-:W-:-:S03]  /*d080*/  IMAD.MOV.U32 R13, RZ, RZ, R8 ;  /* 0x000000ffff0d7224 */ /* 0x000fc600078e0008 */
[----:B------:R-:W-:Y:S01]  /*d090*/  @!PT LDS RZ, [RZ] ;  /* 0x00000000fffff984 */ /* 0x000fe20000000800 */
[----:B------:R-:W-:Y:S01]  /*d0a0*/  @!PT LDS RZ, [RZ] ;  /* 0x00000000fffff984 */ /* 0x000fe20000000800 */
[----:B------:R-:W-:Y:S01]  /*d0b0*/  @!PT LDS RZ, [RZ] ;  /* 0x00000000fffff984 */ /* 0x000fe20000000800 */
[----:B------:R-:W-:Y:S01]  /*d0c0*/  LDGSTS.E.BYPASS.LTC128B.128 [R6+0x400], desc[UR48][R2.64], !P3 ;  /* 0x0040000002067fae */ /* 0x000fe2000d901d70 */
[----:B------:R-:W-:-:S03]  /*d0d0*/  LOP3.LUT P3, RZ, R35, 0x2, RZ, 0xc0, !PT ;  /* 0x0000000223ff7812 */ /* 0x000fc6000786c0ff */
[----:B------:R-:W-:Y:S01]  /*d0e0*/  LDGSTS.E.BYPASS.LTC128B.128 [R6+0x3400], desc[UR48][R2.64+0x80], !P2 ;  /* 0x0340008002067fae */ /* 0x000fe2000d101d70 */
[----:B------:R-:W-:-:S03]  /*d0f0*/  LOP3.LUT P2, RZ, R16, 0x40000000, RZ, 0xc0, !PT ;  /* 0x4000000010ff7812 */ /* 0x000fc6000784c0ff */
[----:B------:R-:W-:Y:S01]  /*d100*/  LDGSTS.E.BYPASS.LTC128B.128 [R6+0x6400], desc[UR48][R2.64+0x100], !P1 ;  /* 0x0640010002067fae */ /* 0x000fe2000c901d70 */
[----:B------:R-:W-:-:S03]  /*d110*/  LOP3.LUT P1, RZ, R16, 0x2000000, RZ, 0xc0, !PT ;  /* 0x0200000010ff7812 */ /* 0x000fc6000782c0ff */
[----:B------:R0:W-:Y:S01]  /*d120*/  LDGSTS.E.BYPASS.LTC128B.128 [R6+0x9400], desc[UR48][R2.64+0x180], !P4 ;  /* 0x0940018002067fae */ /* 0x0001e2000e101d70 */
[----:B------:R-:W-:Y:S01]  /*d130*/  LOP3.LUT P4, RZ, R16, 0x100000, RZ, 0xc0, !PT ;  /* 0x0010000010ff7812 */ /* 0x000fe2000788c0ff */
[----:B0-----:R-:W-:-:S12]  /*d140*/  IMAD.MOV.U32 R3, RZ, RZ, R14 ;  /* 0x000000ffff037224 */ /* 0x001fd800078e000e */
[----:B------:R-:W-:Y:S05]  /*d150*/  WARPSYNC.COLLECTIVE R15, `(.L_x_131) ;  /* 0x000000000f087348 */ /* 0x000fea0003c00000 */
[----:B------:R0:W1:Y:S02]  /*d160*/  SHFL.IDX P6, R14, R13, R12, R11 ;  /* 0x0000000c0d0e7389 */ /* 0x00006400000c000b */
[----:B01----:R-:W-:Y:S01]  /*d170*/  ENDCOLLECTIVE ;  /* 0x000000000000791b */ /* 0x003fe20003800000 */
.L_x_131:
[----:B------:R-:W-:Y:S02]  /*d180*/  IMAD.MOV.U32 R13, RZ, RZ, R7 ;  /* 0x000000ffff0d7224 */ /* 0x000fe400078e0007 */
[----:B------:R-:W-:Y:S01]  /*d190*/  IMAD.MOV.U32 R12, RZ, RZ, 0x2 ;  /* 0x00000002ff0c7424 */ /* 0x000fe200078e00ff */
[----:B------:R-:W-:-:S07]  /*d1a0*/  MOV R2, R14 ;  /* 0x0000000e00027202 */ /* 0x000fce0000000f00 */
[----:B------:R-:W-:Y:S05]  /*d1b0*/  WARPSYNC.COLLECTIVE R15, `(.L_x_132) ;  /* 0x000000000f087348 */ /* 0x000fea0003c00000 */
[----:B------:R0:W1:Y:S02]  /*d1c0*/  SHFL.IDX P6, R14, R13, R12, R11 ;  /* 0x0000000c0d0e7389 */ /* 0x00006400000c000b */
[----:B01----:R-:W-:Y:S01]  /*d1d0*/  ENDCOLLECTIVE ;  /* 0x000000000000791b */ /* 0x003fe20003800000 */
.L_x_132:
[----:B------:R-:W-:-:S05]  /*d1e0*/  IADD3 R2, P0, R2, R0, RZ ;  /* 0x0000000002027210 */ /* 0x000fca0007f1e0ff */
[----:B------:R-:W-:-:S05]  /*d1f0*/  IMAD.X R3, RZ, RZ, R3, P0 ;  /* 0x000000ffff037224 */ /* 0x000fca00000e0603 */
[----:B------:R-:W-:Y:S01]  /*d200*/  @!PT LDS RZ, [RZ] ;  /* 0x00000000fffff984 */ /* 0x000fe20000000800 */
[----:B------:R-:W-:Y:S01]  /*d210*/  @!PT LDS RZ, [RZ] ;  /* 0x00000000fffff984 */ /* 0x000fe20000000800 */
[----:B------:R-:W-:Y:S01]  /*d220*/  @!PT LDS RZ, [RZ] ;  /* 0x00000000fffff984 */ /* 0x000fe20000000800 */
[----:B------:R-:W-:Y:S01]  /*d230*/  LDGSTS.E.BYPASS.LTC128B.128 [R6+0xc00], desc[UR48][R2.64], !P3 ;  /* 0x00c0000002067fae */ /* 0x000fe2000d901d70 */
[----:B------:R-:W-:Y:S01]  /*d240*/  LOP3.LUT P3, RZ, R35, 0x1, RZ, 0xc0, !PT ;  /* 0x0000000123ff7812 */ /* 0x000fe2000786c0ff */
[----:B------:R-:W-:Y:S02]  /*d250*/  IMAD.MOV.U32 R13, RZ, RZ, R8 ;  /* 0x000000ffff0d7224 */ /* 0x000fe400078e0008 */
        /* <DEDUP_REMOVED lines=10> */
.L_x_133:
[----:B------:R-:W-:Y:S02]  /*d300*/  IMAD.MOV.U32 R13, RZ, RZ, R7 ;  /* 0x000000ffff0d7224 */ /* 0x000fe400078e0007 */
[----:B------:R-:W-:Y:S01]  /*d310*/  IMAD.MOV.U32 R12, RZ, RZ, 0x3 ;  /* 0x00000003ff0c7424 */ /* 0x000fe200078e00ff */
[----:B------:R-:W-:-:S07]  /*d320*/  MOV R2, R14 ;  /* 0x0000000e00027202 */ /* 0x000fce0000000f00 */
[----:B------:R-:W-:Y:S05]  /*d330*/  WARPSYNC.COLLECTIVE R15, `(.L_x_134) ;  /* 0x000000000f087348 */ /* 0x000fea0003c00000 */
[----:B------:R0:W1:Y:S02]  /*d340*/  SHFL.IDX P6, R14, R13, R12, R11 ;  /* 0x0000000c0d0e7389 */ /* 0x00006400000c000b */
[----:B01----:R-:W-:Y:S01]  /*d350*/  ENDCOLLECTIVE ;  /* 0x000000000000791b */ /* 0x003fe20003800000 */
.L_x_134:
[----:B------:R-:W-:-:S05]  /*d360*/  IADD3 R2, P0, R2, R0, RZ ;  /* 0x0000000002027210 */ /* 0x000fca0007f1e0ff */
[----:B------:R-:W-:-:S05]  /*d370*/  IMAD.X R3, RZ, RZ, R3, P0 ;  /* 0x000000ffff037224 */ /* 0x000fca00000e0603 */
[----:B------:R-:W-:Y:S01]  /*d380*/  @!PT LDS RZ, [RZ] ;  /* 0x00000000fffff984 */ /* 0x000fe20000000800 */
[----:B------:R-:W-:Y:S01]  /*d390*/  @!PT LDS RZ, [RZ] ;  /* 0x00000000fffff984 */ /* 0x000fe20000000800 */
[----:B------:R-:W-:Y:S01]  /*d3a0*/  @!PT LDS RZ, [RZ] ;  /* 0x00000000fffff984 */ /* 0x000fe20000000800 */
[----:B------:R-:W-:Y:S01]  /*d3b0*/  LDGSTS.E.BYPASS.LTC128B.128 [R6+0x1400], desc[UR48][R2.64], !P3 ;  /* 0x0140000002067fae */ /* 0x000fe2000d901d70 */
[C---:B------:R-:W-:Y:S01]  /*d3c0*/  LOP3.LUT P3, RZ, R16.reuse, 0x10000000, RZ, 0xc0, !PT ;  /* 0x1000000010ff7812 */ /* 0x040fe2000786c0ff */
        /* <DEDUP_REMOVED lines=11> */
.L_x_135:
[----:B------:R-:W-:Y:S02]  /*d480*/  IMAD.MOV.U32 R13, RZ, RZ, R7 ;  /* 0x000000ffff0d7224 */ /* 0x000fe400078e0007 */
[----:B------:R-:W-:Y:S01]  /*d490*/  IMAD.MOV.U32 R12, RZ, RZ, 0x4 ;  /* 0x00000004ff0c7424 */ /* 0x000fe200078e00ff */
[----:B------:R-:W-:-:S07]  /*d4a0*/  MOV R2, R14 ;  /* 0x0000000e00027202 */ /* 0x000fce0000000f00 */
[----:B------:R-:W-:Y:S05]  /*d4b0*/  WARPSYNC.COLLECTIVE R15, `(.L_x_136) ;  /* 0x000000000f087348 */ /* 0x000fea0003c00000 */
[----:B------:R0:W1:Y:S02]  /*d4c0*/  SHFL.IDX P6, R14, R13, R12, R11 ;  /* 0x0000000c0d0e7389 */ /* 0x00006400000c000b */
[----:B01----:R-:W-:Y:S01]  /*d4d0*/  ENDCOLLECTIVE ;  /* 0x000000000000791b */ /* 0x003fe20003800000 */
.L_x_136:
        /* <DEDUP_REMOVED lines=12> */
[----:B------:R0:W-:Y:S02]  /*d5a0*/  LDGSTS.E.BYPASS.LTC128B.128 [R6+0xac00], desc[UR48][R2.64+0x180], !P5 ;  /* 0x0ac0018002067fae */ /* 0x0001e4000e901d70 */
[----:B0-----:R-:W-:-:S08]  /*d5b0*/  IMAD.MOV.U32 R3, RZ, RZ, R14 ;  /* 0x000000ffff037224 */ /* 0x001fd000078e000e */
[----:B------:R-:W-:Y:S05]  /*d5c0*/  WARPSYNC.COLLECTIVE R15, `(.L_x_137) ;  /* 0x000000000f087348 */ /* 0x000fea0003c00000 */
[----:B------:R0:W1:Y:S02]  /*d5d0*/  SHFL.IDX P6, R14, R13, R12, R11 ;  /* 0x0000000c0d0e7389 */ /* 0x00006400000c000b */
[----:B01----:R-:W-:Y:S01]  /*d5e0*/  ENDCOLLECTIVE ;  /* 0x000000000000791b */ /* 0x003fe20003800000 */
.L_x_137:
[----:B------:R-:W-:Y:S02]  /*d5f0*/  IMAD.MOV.U32 R13, RZ, RZ, R7 ;  /* 0x000000ffff0d7224 */ /* 0x000fe400078e0007 */
[----:B------:R-:W-:Y:S01]  /*d600*/  IMAD.MOV.U32 R12, RZ, RZ, 0x5 ;  /* 0x00000005ff0c7424 */ /* 0x000fe200078e00ff */
[----:B------:R-:W-:-:S07]  /*d610*/  MOV R2, R14 ;  /* 0x0000000e00027202 */ /* 0x000fce0000000f00 */
[----:B------:R-:W-:Y:S05]  /*d620*/  WARPSYNC.COLLECTIVE R15, `(.L_x_138) ;  /* 0x000000000f087348 */ /* 0x000fea0003c00000 */
[----:B------:R0:W1:Y:S02]  /*d630*/  SHFL.IDX P6, R14, R13, R12, R11 ;  /* 0x0000000c0d0e7389 */ /* 0x00006400000c000b */
[----:B01----:R-:W-:Y:S01]  /*d640*/  ENDCOLLECTIVE ;  /* 0x000000000000791b */ /* 0x003fe20003800000 */
.L_x_138:
[----:B------:R-:W-:-:S05]  /*d650*/  IADD3 R2, P0, R2, R0, RZ ;  /* 0x0000000002027210 */ /* 0x000fca0007f1e0ff */
[----:B------:R-:W-:-:S05]  /*d660*/  IMAD.X R3, RZ, RZ, R3, P0 ;  /* 0x000000ffff037224 */ /* 0x000fca00000e0603 */
[----:B------:R-:W-:Y:S01]  /*d670*/  @!PT LDS RZ, [RZ] ;  /* 0x00000000fffff984 */ /* 0x000fe20000000800 */
[----:B------:R-:W-:Y:S01]  /*d680*/  @!PT LDS RZ, [RZ] ;  /* 0x00000000fffff984 */ /* 0x000fe20000000800 */
[----:B------:R-:W-:Y:S01]  /*d690*/  @!PT LDS RZ, [RZ] ;  /* 0x00000000fffff984 */ /* 0x000fe20000000800 */
[----:B------:R0:W-:Y:S01]  /*d6a0*/  LDGSTS.E.BYPASS.LTC128B.128 [R6+0x2400], desc[UR48][R2.64], !P4 ;  /* 0x0240000002067fae */ /* 0x0001e2000e101d70 */
[----:B------:R-:W-:-:S03]  /*d6b0*/  IMAD.MOV.U32 R13, RZ, RZ, R8 ;  /* 0x000000ffff0d7224 */ /* 0x000fc600078e0008 */
[----:B------:R0:W-:Y:S04]  /*d6c0*/  LDGSTS.E.BYPASS.LTC128B.128 [R6+0x5400], desc[UR48][R2.64+0x80], !P3 ;  /* 0x0540008002067fae */ /* 0x0001e8000d901d70 */
[----:B------:R0:W-:Y:S01]  /*d6d0*/  LDGSTS.E.BYPASS.LTC128B.128 [R6+0x8400], desc[UR48][R2.64+0x100], !P2 ;  /* 0x0840010002067fae */ /* 0x0001e2000d101d70 */
[----:B------:R-:W-:-:S03]  /*d6e0*/  IMAD.MOV.U32 R7, RZ, RZ, R14 ;  /* 0x000000ffff077224 */ /* 0x000fc600078e000e */
[----:B------:R0:W-:Y:S04]  /*d6f0*/  LDGSTS.E.BYPASS.LTC128B.128 [R6+0xb400], desc[UR48][R2.64+0x180], !P1 ;  /* 0x0b40018002067fae */ /* 0x0001e8000c901d70 */
[----:B0-----:R-:W-:Y:S05]  /*d700*/  WARPSYNC.COLLECTIVE R15, `(.L_x_139) ;  /* 0x000000000f087348 */ /* 0x001fea0003c00000 */
[----:B------:R1:W2:Y:S02]  /*d710*/  SHFL.IDX P6, R14, R13, R12, R11 ;  /* 0x0000000c0d0e7389 */ /* 0x0002a400000c000b */
[----:B012---:R-:W-:Y:S01]  /*d720*/  ENDCOLLECTIVE ;  /* 0x000000000000791b */ /* 0x007fe20003800000 */
.L_x_139:
[----:B------:R-:W-:Y:S05]  /*d730*/  BRA `(.L_x_140) ;  /* 0xffffffcc00e87947 */ /* 0x000fea000383ffff */
.L_x_64:
[----:B0-----:R0:W1:Y:S02]  /*d740*/  SYNCS.PHASECHK.TRANS64.TRYWAIT P0, [R18+URZ+0x22840], R26 ;  /* 0x0228401a120075a7 */ /* 0x001064000800017f */
[----:B-1----:R-:W-:Y:S05]  /*d750*/  @!P0 NANOSLEEP.SYNCS 0x989680 ;  /* 0x009896800000895d */ /* 0x002fea0003900000 */
[----:B------:R-:W1:Y:S02]  /*d760*/  @!P0 SYNCS.PHASECHK.TRANS64 P0, [R18+URZ+0x22840], R26 ;  /* 0x0228401a120085a7 */ /* 0x000e64000800007f */
[----:B-1----:R-:W-:Y:S05]  /*d770*/  @!P0 BRA `(.L_x_64) ;  /* 0xfffffffc00f08947 */ /* 0x002fea000383ffff */
[----:B------:R-:W-:Y:S05]  /*d780*/  BRA `(.L_x_141) ;  /* 0xffffffd000f47947 */ /* 0x000fea000383ffff */
.L_x_65:
[----:B------:R-:W-:Y:S01]  /*d790*/  BSSY B1, `(.L_x_142) ;  /* 0x0000008000017945 */ /* 0x000fe20003800000 */
[----:B------:R-:W-:Y:S01]  /*d7a0*/  MOV R13, R24 ;  /* 0x00000018000d7202 */ /* 0x000fe20000000f00 */
[----:B------:R-:W-:Y:S02]  /*d7b0*/  IMAD.MOV.U32 R12, RZ, RZ, RZ ;  /* 0x000000ffff0c7224 */ /* 0x000fe400078e00ff */
[----:B------:R-:W-:Y:S02]  /*d7c0*/  IMAD.MOV.U32 R11, RZ, RZ, 0x181f ;  /* 0x0000181fff0b7424 */ /* 0x000fe400078e00ff */
[----:B------:R-:W-:-:S07]  /*d7d0*/  IMAD.MOV.U32 R15, RZ, RZ, -0x1 ;  /* 0xffffffffff0f7424 */ /* 0x000fce00078e00ff */
[----:B0-----:R-:W-:Y:S05]  /*d7e0*/  WARPSYNC.COLLECTIVE R15, `(.L_x_143) ;  /* 0x000000000f087348 */ /* 0x001fea0003c00000 */
[----:B------:R1:W2:Y:S02]  /*d7f0*/  SHFL.IDX P6, R14, R13, R12, R11 ;  /* 0x0000000c0d0e7389 */ /* 0x0002a400000c000b */
[----:B012---:R-:W-:Y:S01]  /*d800*/  ENDCOLLECTIVE ;  /* 0x000000000000791b */ /* 0x007fe20003800000 */
.L_x_143:
[----:B------:R-:W-:Y:S05]  /*d810*/  BSYNC B1 ;  /* 0x0000000000017941 */ /* 0x000fea0003800000 */
.L_x_142:
[----:B------:R-:W-:Y:S01]  /*d820*/  IMAD.MOV.U32 R13, RZ, RZ, R21 ;  /* 0x000000ffff0d7224 */ /* 0x000fe200078e0015 */
[----:B------:R-:W-:Y:S01]  /*d830*/  MOV R12, RZ ;  /* 0x000000ff000c7202 */ /* 0x000fe20000000f00 */
[----:B------:R-:W-:Y:S01]  /*d840*/  IMAD.MOV.U32 R11, RZ, RZ, 0x181f ;  /* 0x0000181fff0b7424 */ /* 0x000fe200078e00ff */
[----:B------:R-:W-:Y:S01]  /*d850*/  LEA R22, R22, UR37, 0x1 ;  /* 0x0000002516167c11 */ /* 0x000fe2000f8e08ff */
[----:B------:R-:W-:Y:S02]  /*d860*/  IMAD.MOV.U32 R15, RZ, RZ, -0x1 ;  /* 0xffffffffff0f7424 */ /* 0x000fe400078e00ff */
[----:B------:R-:W-:-:S07]  /*d870*/  IMAD.MOV.U32 R3, RZ, RZ, R14 ;  /* 0x000000ffff037224 */ /* 0x000fce00078e000e */
[----:B------:R-:W-:Y:S05]  /*d880*/  WARPSYNC.COLLECTIVE R15, `(.L_x_144) ;  /* 0x000000000f087348 */ /* 0x000fea0003c00000 */
[----:B------:R0:W1:Y:S02]  /*d890*/  SHFL.IDX P6, R14, R13, R12, R11 ;  /* 0x0000000c0d0e7389 */ /* 0x00006400000c000b */
[----:B01----:R-:W-:Y:S01]  /*d8a0*/  ENDCOLLECTIVE ;  /* 0x000000000000791b */ /* 0x003fe20003800000 */
.L_x_144:
[----:B------:R-:W-:Y:S02]  /*d8b0*/  IMAD.MOV.U32 R13, RZ, RZ, R24 ;  /* 0x000000ffff0d7224 */ /* 0x000fe400078e0018 */
[----:B------:R-:W-:Y:S01]  /*d8c0*/  IMAD.MOV.U32 R12, RZ, RZ, 0x1 ;  /* 0x00000001ff0c7424 */ /* 0x000fe200078e00ff */
[----:B------:R-:W-:-:S13]  /*d8d0*/  IADD3 R2, P0, R14, R0, RZ ;  /* 0x000000000e027210 */ /* 0x000fda0007f1e0ff */
[----:B------:R-:W-:Y:S05]  /*d8e0*/  WARPSYNC.COLLECTIVE R15, `(.L_x_145) ;  /* 0x000000000f087348 */ /* 0x000fea0003c00000 */
[----:B------:R0:W1:Y:S02]  /*d8f0*/  SHFL.IDX P6, R14, R13, R12, R11 ;  /* 0x0000000c0d0e7389 */ /* 0x00006400000c000b */
[----:B01----:R-:W-:Y:S01]  /*d900*/  ENDCOLLECTIVE ;  /* 0x000000000000791b */ /* 0x003fe20003800000 */
.L_x_145:
[----:B------:R-:W-:-:S05]  /*d910*/  IMAD.X R3, RZ, RZ, R3, P0 ;  /* 0x000000ffff037224 */ /* 0x000fca00000e0603 */
[----:B------:R-:W-:Y:S01]  /*d920*/  @!PT LDS RZ, [RZ] ;  /* 0x00000000fffff984 */ /* 0x000fe20000000800 */
[----:B------:R-:W-:Y:S01]  /*d930*/  @!PT LDS RZ, [RZ] ;  /* 0x00000000fffff984 */ /* 0x000fe20000000800 */
[----:B------:R-:W-:Y:S01]  /*d940*/  @!PT LDS RZ, [RZ] ;  /* 0x00000000fffff984 */ /* 0x000fe20000000800 */
[----:B------:R0:W-:Y:S01]  /*d950*/  LDGSTS.E.BYPASS.LTC128B.128 [R22+0x1c400], desc[UR48][R2.64], !P1 ;  /* 0x1c40000002167fae */ /* 0x0001e2000c901d70 */
[----:B------:R-:W-:Y:S01]  /*d960*/  IMAD.MOV.U32 R13, RZ, RZ, R21 ;  /* 0x000000ffff0d7224 */ /* 0x000fe200078e0015 */
[----:B------:R-:W-:-:S07]  /*d970*/  MOV R6, R14 ;  /* 0x0000000e00067202 */ /* 0x000fce0000000f00 */
[----:B0-----:R-:W-:Y:S05]  /*d980*/  WARPSYNC.COLLECTIVE R15, `(.L_x_146) ;  /* 0x000000000f087348 */ /* 0x001fea0003c00000 */
[----:B------:R1:W2:Y:S02]  /*d990*/  SHFL.IDX P6, R14, R13, R12, R11 ;  /* 0x0000000c0d0e7389 */ /* 0x0002a400000c000b */
[----:B012---:R-:W-:Y:S01]  /*d9a0*/  ENDCOLLECTIVE ;  /* 0x000000000000791b */ /* 0x007fe20003800000 */
.L_x_146:
[----:B------:R-:W-:Y:S02]  /*d9b0*/  IMAD.MOV.U32 R13, RZ, RZ, R24 ;  /* 0x000000ffff0d7224 */ /* 0x000fe400078e0018 */
[----:B------:R-:W-:Y:S01]  /*d9c0*/  IMAD.MOV.U32 R12, RZ, RZ, 0x2 ;  /* 0x00000002ff0c7424 */ /* 0x000fe200078e00ff */
[----:B------:R-:W-:-:S13]  /*d9d0*/  IADD3 R2, P0, R14, R0, RZ ;  /* 0x000000000e027210 */ /* 0x000fda0007f1e0ff */
[----:B------:R-:W-:Y:S05]  /*d9e0*/  WARPSYNC.COLLECTIVE R15, `(.L_x_147) ;  /* 0x000000000f087348 */ /* 0x000fea0003c00000 */
[----:B------:R0:W1:Y:S02]  /*d9f0*/  SHFL.IDX P6, R14, R13, R12, R11 ;  /* 0x0000000c0d0e7389 */ /* 0x00006400000c000b */
[----:B01----:R-:W-:Y:S01]  /*da00*/  ENDCOLLECTIVE ;  /* 0x000000000000791b */ /* 0x003fe20003800000 */
.L_x_147:
[----:B------:R-:W-:-:S05]  /*da10*/  IMAD.X R3, RZ, RZ, R6, P0 ;  /* 0x000000ffff037224 */ /* 0x000fca00000e0606 */
[----:B------:R-:W-:Y:S01]  /*da20*/  @!PT LDS RZ, [RZ] ;  /* 0x00000000fffff984 */ /* 0x000fe20000000800 */
[----:B------:R-:W-:Y:S01]  /*da30*/  @!PT LDS RZ, [RZ] ;  /* 0x00000000fffff984 */ /* 0x000fe20000000800 */
[----:B------:R-:W-:Y:S01]  /*da40*/  @!PT LDS RZ, [RZ] ;  /* 0x00000000fffff984 */ /* 0x000fe20000000800 */
[----:B------:R0:W-:Y:S01]  /*da50*/  LDGSTS.E.BYPASS.LTC128B.128 [R22+0x1cc00], desc[UR48][R2.64], !P1 ;  /* 0x1cc0000002167fae */ /* 0x0001e2000c901d70 */
[----:B------:R-:W-:Y:S01]  /*da60*/  MOV R13, R21 ;  /* 0x00000015000d7202 */ /* 0x000fe20000000f00 */
[----:B------:R-:W-:-:S07]  /*da70*/  IMAD.MOV.U32 R6, RZ, RZ, R14 ;  /* 0x000000ffff067224 */ /* 0x000fce00078e000e */
[----:B0-----:R-:W-:Y:S05]  /*da80*/  WARPSYNC.COLLECTIVE R15, `(.L_x_148) ;  /* 0x000000000f087348 */ /* 0x001fea0003c00000 */
[----:B------:R1:W2:Y:S02]  /*da90*/  SHFL.IDX P6, R14, R13, R12, R11 ;  /* 0x0000000c0d0e7389 */ /* 0x0002a400000c000b */
[----:B012---:R-:W-:Y:S01]  /*daa0*/  ENDCOLLECTIVE ;  /* 0x000000000000791b */ /* 0x007fe20003800000 */
.L_x_148:
[----:B------:R-:W-:Y:S02]  /*dab0*/  IMAD.MOV.U32 R13, RZ, RZ, R24 ;  /* 0x000000ffff0d7224 */ /* 0x000fe400078e0018 */
[----:B------:R-:W-:Y:S02]  /*dac0*/  IMAD.MOV.U32 R12, RZ, RZ, 0x3 ;  /* 0x00000003ff0c7424 */ /* 0x000fe400078e00ff */
[----:B------:R-:W-:-:S07]  /*dad0*/  IMAD.MOV.U32 R10, RZ, RZ, R14 ;  /* 0x000000ffff0a7224 */ /* 0x000fce00078e000e */
[----:B------:R-:W-:Y:S05]  /*dae0*/  WARPSYNC.COLLECTIVE R15, `(.L_x_149) ;  /* 0x000000000f087348 */ /* 0x000fea0003c00000 */
[----:B------:R0:W1:Y:S02]  /*daf0*/  SHFL.IDX P6, R14, R13, R12, R11 ;  /* 0x0000000c0d0e7389 */ /* 0x00006400000c000b */
[----:B01----:R-:W-:Y:S01]  /*db00*/  ENDCOLLECTIVE ;  /* 0x000000000000791b */ /* 0x003fe20003800000 */
.L_x_149:
[----:B------:R-:W-:-:S05]  /*db10*/  IADD3 R2, P0, R10, R0, RZ ;  /* 0x000000000a027210 */ /* 0x000fca0007f1e0ff */
[----:B------:R-:W-:-:S05]  /*db20*/  IMAD.X R3, RZ, RZ, R6, P0 ;  /* 0x000000ffff037224 */ /* 0x000fca00000e0606 */
[----:B------:R-:W-:Y:S01]  /*db30*/  @!PT LDS RZ, [RZ] ;  /* 0x00000000fffff984 */ /* 0x000fe20000000800 */
[----:B------:R-:W-:Y:S01]  /*db40*/  @!PT LDS RZ, [RZ] ;  /* 0x00000000fffff984 */ /* 0x000fe20000000800 */
[----:B------:R-:W-:Y:S01]  /*db50*/  @!PT LDS RZ, [RZ] ;  /* 0x00000000fffff984 */ /* 0x000fe20000000800 */
[----:B------:R0:W-:Y:S01]  /*db60*/  LDGSTS.E.BYPASS.LTC128B.128 [R22+0x1d400], desc[UR48][R2.64], !P1 ;  /* 0x1d40000002167fae */ /* 0x0001e2000c901d70 */
[----:B------:R-:W-:Y:S01]  /*db70*/  MOV R13, R21 ;  /* 0x00000015000d7202 */ /* 0x000fe20000000f00 */
[----:B0-----:R-:W-:-:S07]  /*db80*/  IMAD.MOV.U32 R3, RZ, RZ, R14 ;  /* 0x000000ffff037224 */ /* 0x001fce00078e000e */
[----:B------:R-:W-:Y:S05]  /*db90*/  WARPSYNC.COLLECTIVE R15, `(.L_x_150) ;  /* 0x000000000f087348 */ /* 0x000fea0003c00000 */
[----:B------:R0:W1:Y:S02]  /*dba0*/  SHFL.IDX P6, R14, R13, R12, R11 ;  /* 0x0000000c0d0e7389 */ /* 0x00006400000c000b */
[----:B01----:R-:W-:Y:S01]  /*dbb0*/  ENDCOLLECTIVE ;  /* 0x000000000000791b */ /* 0x003fe20003800000 */
.L_x_150:
[----:B------:R-:W-:Y:S02]  /*dbc0*/  IMAD.MOV.U32 R13, RZ, RZ, R24 ;  /* 0x000000ffff0d7224 */ /* 0x000fe400078e0018 */
[----:B------:R-:W-:Y:S02]  /*dbd0*/  IMAD.MOV.U32 R12, RZ, RZ, 0x4 ;  /* 0x00000004ff0c7424 */ /* 0x000fe400078e00ff */
[----:B------:R-:W-:-:S07]  /*dbe0*/  IMAD.MOV.U32 R2, RZ, RZ, R14 ;  /* 0x000000ffff027224 */ /* 0x000fce00078e000e */
[----:B------:R-:W-:Y:S05]  /*dbf0*/  WARPSYNC.COLLECTIVE R15, `(.L_x_151) ;  /* 0x000000000f087348 */ /* 0x000fea0003c00000 */
[----:B------:R0:W1:Y:S02]  /*dc00*/  SHFL.IDX P6, R14, R13, R12, R11 ;  /* 0x0000000c0d0e7389 */ /* 0x00006400000c000b */
[----:B01----:R-:W-:Y:S01]  /*dc10*/  ENDCOLLECTIVE ;  /* 0x000000000000791b */ /* 0x003fe20003800000 */
.L_x_151:
        /* <DEDUP_REMOVED lines=11> */
.L_x_152:
[----:B------:R-:W-:Y:S02]  /*dcd0*/  IMAD.MOV.U32 R13, RZ, RZ, R24 ;  /* 0x000000ffff0d7224 */ /* 0x000fe400078e0018 */
[----:B------:R-:W-:Y:S02]  /*dce0*/  IMAD.MOV.U32 R12, RZ, RZ, 0x5 ;  /* 0x00000005ff0c7424 */ /* 0x000fe400078e00ff */
[----:B------:R-:W-:-:S07]  /*dcf0*/  IMAD.MOV.U32 R2, RZ, RZ, R14 ;  /* 0x000000ffff027224 */ /* 0x000fce00078e000e */
[----:B------:R-:W-:Y:S05]  /*dd00*/  WARPSYNC.COLLECTIVE R15, `(.L_x_153) ;  /* 0x000000000f087348 */ /* 0x000fea0003c00000 */
[----:B------:R0:W1:Y:S02]  /*dd10*/  SHFL.IDX P6, R14, R13, R12, R11 ;  /* 0x0000000c0d0e7389 */ /* 0x00006400000c000b */
[----:B01----:R-:W-:Y:S01]  /*dd20*/  ENDCOLLECTIVE ;  /* 0x000000000000791b */ /* 0x003fe20003800000 */
.L_x_153:
[----:B------:R-:W-:-:S05]  /*dd30*/  IADD3 R2, P0, R2, R0, RZ ;  /* 0x0000000002027210 */ /* 0x000fca0007f1e0ff */
        /* <DEDUP_REMOVED lines=10> */
.L_x_154:
[----:B------:R-:W-:Y:S05]  /*dde0*/  BRA `(.L_x_155) ;  /* 0xffffffd0002c7947 */ /* 0x000fea000383ffff */
.L_x_70:
[----:B--2---:R2:W3:Y:S02]  /*ddf0*/  SYNCS.PHASECHK.TRANS64.TRYWAIT P0, [R18+URZ+0x22860], R26 ;  /* 0x0228601a120075a7 */ /* 0x0044e4000800017f */
[----:B---3--:R-:W-:Y:S05]  /*de00*/  @!P0 NANOSLEEP.SYNCS 0x989680 ;  /* 0x009896800000895d */ /* 0x008fea0003900000 */
[----:B------:R-:W3:Y:S02]  /*de10*/  @!P0 SYNCS.PHASECHK.TRANS64 P0, [R18+URZ+0x22860], R26 ;  /* 0x0228601a120085a7 */ /* 0x000ee4000800007f */
[----:B---3--:R-:W-:Y:S05]  /*de20*/  @!P0 BRA `(.L_x_70) ;  /* 0xfffffffc00f08947 */ /* 0x008fea000383ffff */
[----:B------:R-:W-:Y:S05]  /*de30*/  BRA `(.L_x_156) ;  /* 0xffffffd0007c7947 */ /* 0x000fea000383ffff */
.L_x_71:
[----:B------:R-:W-:Y:S01]  /*de40*/  BSSY B1, `(.L_x_157) ;  /* 0x0000008000017945 */ /* 0x000fe20003800000 */
[----:B------:R-:W-:Y:S02]  /*de50*/  IMAD.MOV.U32 R13, RZ, RZ, R23 ;  /* 0x000000ffff0d7224 */ /* 0x000fe400078e0017 */
[----:B------:R-:W-:Y:S02]  /*de60*/  IMAD.MOV.U32 R12, RZ, RZ, RZ ;  /* 0x000000ffff0c7224 */ /* 0x000fe400078e00ff */
[----:B------:R-:W-:Y:S02]  /*de70*/  IMAD.MOV.U32 R11, RZ, RZ, 0x181f ;  /* 0x0000181fff0b7424 */ /* 0x000fe400078e00ff */
[----:B------:R-:W-:-:S07]  /*de80*/  IMAD.MOV.U32 R15, RZ, RZ, -0x1 ;  /* 0xffffffffff0f7424 */ /* 0x000fce00078e00ff */
[----:B012---:R-:W-:Y:S05]  /*de90*/  WARPSYNC.COLLECTIVE R15, `(.L_x_158) ;  /* 0x000000000f087348 */ /* 0x007fea0003c00000 */
[----:B------:R3:W4:Y:S02]  /*dea0*/  SHFL.IDX P6, R14, R13, R12, R11 ;  /* 0x0000000c0d0e7389 */ /* 0x00072400000c000b */
[----:B01234-:R-:W-:Y:S01]  /*deb0*/  ENDCOLLECTIVE ;  /* 0x000000000000791b */ /* 0x01ffe20003800000 */
.L_x_158:
[----:B------:R-:W-:Y:S05]  /*dec0*/  BSYNC B1 ;  /* 0x0000000000017941 */ /* 0x000fea0003800000 */
.L_x_157:
[----:B------:R-:W-:Y:S01]  /*ded0*/  MOV R13, R21 ;  /* 0x00000015000d7202 */ /* 0x000fe20000000f00 */
[----:B------:R-:W-:Y:S01]  /*dee0*/  IMAD.MOV.U32 R12, RZ, RZ, RZ ;  /* 0x000000ffff0c7224 */ /* 0x000fe200078e00ff */
[----:B------:R-:W-:Y:S01]  /*def0*/  LEA R22, R22, UR37, 0x1 ;  /* 0x0000002516167c11 */ /* 0x000fe2000f8e08ff */
[----:B------:R-:W-:Y:S02]  /*df00*/  IMAD.MOV.U32 R11, RZ, RZ, 0x181f ;  /* 0x0000181fff0b7424 */ /* 0x000fe400078e00ff */
[----:B------:R-:W-:Y:S02]  /*df10*/  IMAD.MOV.U32 R15, RZ, RZ, -0x1 ;  /* 0xffffffffff0f7424 */ /* 0x000fe400078e00ff */
[----:B------:R-:W-:-:S07]  /*df20*/  IMAD.MOV.U32 R3, RZ, RZ, R14 ;  /* 0x000000ffff037224 */ /* 0x000fce00078e000e */
[----:B------:R-:W-:Y:S05]  /*df30*/  WARPSYNC.COLLECTIVE R15, `(.L_x_159) ;  /* 0x000000000f087348 */ /* 0x000fea0003c00000 */
[----:B------:R0:W1:Y:S02]  /*df40*/  SHFL.IDX P6, R14, R13, R12, R11 ;  /* 0x0000000c0d0e7389 */ /* 0x00006400000c000b */
[----:B01----:R-:W-:Y:S01]  /*df50*/  ENDCOLLECTIVE ;  /* 0x000000000000791b */ /* 0x003fe20003800000 */
.L_x_159:
[----:B------:R-:W-:Y:S01]  /*df60*/  IMAD.MOV.U32 R13, RZ, RZ, R23 ;  /* 0x000000ffff0d7224 */ /* 0x000fe200078e0017 */
[----:B------:R-:W-:Y:S02]  /*df70*/  MOV R12, 0x1 ;  /* 0x00000001000c7802 */ /* 0x000fe40000000f00 */
[----:B------:R-:W-:-:S13]  /*df80*/  IADD3 R2, P0, R14, R0, RZ ;  /* 0x000000000e027210 */ /* 0x000fda0007f1e0ff */
[----:B------:R-:W-:Y:S05]  /*df90*/  WARPSYNC.COLLECTIVE R15, `(.L_x_160) ;  /* 0x000000000f087348 */ /* 0x000fea0003c00000 */
[----:B------:R0:W1:Y:S02]  /*dfa0*/  SHFL.IDX P6, R14, R13, R12, R11 ;  /* 0x0000000c0d0e7389 */ /* 0x00006400000c000b */
[----:B01----:R-:W-:Y:S01]  /*dfb0*/  ENDCOLLECTIVE ;  /* 0x000000000000791b */ /* 0x003fe20003800000 */
.L_x_160:
[----:B------:R-:W-:-:S05]  /*dfc0*/  IMAD.X R3, RZ, RZ, R3, P0 ;  /* 0x000000ffff037224 */ /* 0x000fca00000e0603 */
[----:B------:R-:W-:Y:S01]  /*dfd0*/  @!PT LDS RZ, [RZ] ;  /* 0x00000000fffff984 */ /* 0x000fe20000000800 */
[----:B------:R-:W-:Y:S01]  /*dfe0*/  @!PT LDS RZ, [RZ] ;  /* 0x00000000fffff984 */ /* 0x000fe20000000800 */
[----:B------:R-:W-:Y:S01]  /*dff0*/  @!PT LDS RZ, [RZ] ;  /* 0x00000000fffff984 */ /* 0x000fe20000000800 */
[----:B------:R-:W-:Y:S04]  /*e000*/  LDGSTS.E.BYPASS.LTC128B.128 [R22+0x400], desc[UR48][R2.64], !P4 ;  /* 0x0040000002167fae */ /* 0x000fe8000e101d70 */
[----:B------:R-:W-:Y:S01]  /*e010*/  LDGSTS.E.BYPASS.LTC128B.128 [R22+0x3400], desc[UR48][R2.64+0x80], !P3 ;  /* 0x0340008002167fae */ /* 0x000fe2000d901d70 */
[----:B------:R-:W-:-:S03]  /*e020*/  IMAD.MOV.U32 R13, RZ, RZ, R21 ;  /* 0x000000ffff0d7224 */ /* 0x000fc600078e0015 */
[----:B------:R-:W-:Y:S04]  /*e030*/  LDGSTS.E.BYPASS.LTC128B.128 [R22+0x6400], desc[UR48][R2.64+0x100], !P2 ;  /* 0x0640010002167fae */ /* 0x000fe8000d101d70 */
[----:B------:R0:W-:Y:S02]  /*e040*/  LDGSTS.E.BYPASS.LTC128B.128 [R22+0x9400], desc[UR48][R2.64+0x180], !P1 ;  /* 0x0940018002167fae */ /* 0x0001e4000c901d70 */
[----:B0-----:R-:W-:-:S07]  /*e050*/  IMAD.MOV.U32 R3, RZ, RZ, R14 ;  /* 0x000000ffff037224 */ /* 0x001fce00078e000e */
[----:B------:R-:W-:Y:S05]  /*e060*/  WARPSYNC.COLLECTIVE R15, `(.L_x_161) ;  /* 0x000000000f087348 */ /* 0x000fea0003c00000 */
[----:B------:R0:W1:Y:S02]  /*e070*/  SHFL.IDX P6, R14, R13, R12, R11 ;  /* 0x0000000c0d0e7389 */ /* 0x00006400000c000b */
[----:B01----:R-:W-:Y:S01]  /*e080*/  ENDCOLLECTIVE ;  /* 0x000000000000791b */ /* 0x003fe20003800000 */
.L_x_161:
[----:B------:R-:W-:Y:S02]  /*e090*/  IMAD.MOV.U32 R13, RZ, RZ, R23 ;  /* 0x000000ffff0d7224 */ /* 0x000fe400078e0017 */
[----:B------:R-:W-:Y:S01]  /*e0a0*/  IMAD.MOV.U32 R12, RZ, RZ, 0x2 ;  /* 0x00000002ff0c7424 */ /* 0x000fe200078e00ff */
[----:B------:R-:W-:-:S13]  /*e0b0*/  IADD3 R2, P0, R14, R0, RZ ;  /* 0x000000000e027210 */ /* 0x000fda0007f1e0ff */
[----:B------:R-:W-:Y:S05]  /*e0c0*/  WARPSYNC.COLLECTIVE R15, `(.L_x_162) ;  /* 0x000000000f087348 */ /* 0x000fea0003c00000 */
[----:B------:R0:W1:Y:S02]  /*e0d0*/  SHFL.IDX P6, R14, R13, R12, R11 ;  /* 0x0000000c0d0e7389 */ /* 0x00006400000c000b */
[----:B01----:R-:W-:Y:S01]  /*e0e0*/  ENDCOLLECTIVE ;  /* 0x000000000000791b */ /* 0x003fe20003800000 */
.L_x_162:
        /* <DEDUP_REMOVED lines=9> */
[----:B0-----:R-:W-:-:S07]  /*e180*/  MOV R3, R14 ;  /* 0x0000000e00037202 */ /* 0x001fce0000000f00 */
[----:B------:R-:W-:Y:S05]  /*e190*/  WARPSYNC.COLLECTIVE R15, `(.L_x_163) ;  /* 0x000000000f087348 */ /* 0x000fea0003c00000 */
[----:B------:R0:W1:Y:S02]  /*e1a0*/  SHFL.IDX P6, R14, R13, R12, R11 ;  /* 0x0000000c0d0e7389 */ /* 0x00006400000c000b */
[----:B01----:R-:W-:Y:S01]  /*e1b0*/  ENDCOLLECTIVE ;  /* 0x000000000000791b */ /* 0x003fe20003800000 */
.L_x_163:
[----:B------:R-:W-:Y:S02]  /*e1c0*/  IMAD.MOV.U32 R13, RZ, RZ, R23 ;  /* 0x000000ffff0d7224 */ /* 0x000fe400078e0017 */
[----:B------:R-:W-:Y:S01]  /*e1d0*/  IMAD.MOV.U32 R12, RZ, RZ, 0x3 ;  /* 0x00000003ff0c7424 */ /* 0x000fe200078e00ff */
[----:B------:R-:W-:-:S13]  /*e1e0*/  IADD3 R2, P0, R14, R0, RZ ;  /* 0x000000000e027210 */ /* 0x000fda0007f1e0ff */
[----:B------:R-:W-:Y:S05]  /*e1f0*/  WARPSYNC.COLLECTIVE R15, `(.L_x_164) ;  /* 0x000000000f087348 */ /* 0x000fea0003c00000 */
[----:B------:R0:W1:Y:S02]  /*e200*/  SHFL.IDX P6, R14, R13, R12, R11 ;  /* 0x0000000c0d0e7389 */ /* 0x00006400000c000b */
[----:B01----:R-:W-:Y:S01]  /*e210*/  ENDCOLLECTIVE ;  /* 0x000000000000791b */ /* 0x003fe20003800000 */
.L_x_164:
[----:B------:R-:W-:-:S05]  /*e220*/  IMAD.X R3, RZ, RZ, R3, P0 ;  /* 0x000000ffff037224 */ /* 0x000fca00000e0603 */
[----:B------:R-:W-:Y:S01]  /*e230*/  @!PT LDS RZ, [RZ] ;  /* 0x00000000fffff984 */ /* 0x000fe20000000800 */
[----:B------:R-:W-:Y:S01]  /*e240*/  @!PT LDS RZ, [RZ] ;  /* 0x00000000fffff984 */ /* 0x000fe20000000800 */
[----:B------:R-:W-:Y:S01]  /*e250*/  @!PT LDS RZ, [RZ] ;  /* 0x00000000fffff984 */ /* 0x000fe20000000800 */
[----:B------:R-:W-:Y:S04]  /*e260*/  LDGSTS.E.BYPASS.LTC128B.128 [R22+0x1400], desc[UR48][R2.64], !P4 ;  /* 0x0140000002167fae */ /* 0x000fe8000e101d70 */
[----:B------:R-:W-:Y:S01]  /*e270*/  LDGSTS.E.BYPASS.LTC128B.128 [R22+0x4400], desc[UR48][R2.64+0x80], !P3 ;  /* 0x0440008002167fae */ /* 0x000fe2000d901d70 */
[----:B------:R-:W-:-:S03]  /*e280*/  MOV R13, R21 ;  /* 0x00000015000d7202 */ /* 0x000fc60000000f00 */
[----:B------:R-:W-:Y:S04]  /*e290*/  LDGSTS.E.BYPASS.LTC128B.128 [R22+0x7400], desc[UR48][R2.64+0x100], !P2 ;  /* 0x0740010002167fae */ /* 0x000fe8000d101d70 */
[----:B------:R0:W-:Y:S02]  /*e2a0*/  LDGSTS.E.BYPASS.LTC128B.128 [R22+0xa400], desc[UR48][R2.64+0x180], !P1 ;  /* 0x0a40018002167fae */ /* 0x0001e4000c901d70 */
[----:B0-----:R-:W-:-:S07]  /*e2b0*/  IMAD.MOV.U32 R3, RZ, RZ, R14 ;  /* 0x000000ffff037224 */ /* 0x001fce00078e000e */
[----:B------:R-:W-:Y:S05]  /*e2c0*/  WARPSYNC.COLLECTIVE R15, `(.L_x_165) ;  /* 0x000000000f087348 */ /* 0x000fea0003c00000 */
[----:B------:R0:W1:Y:S02]  /*e2d0*/  SHFL.IDX P6, R14, R13, R12, R11 ;  /* 0x0000000c0d0e7389 */ /* 0x00006400000c000b */
[----:B01----:R-:W-:Y:S01]  /*e2e0*/  ENDCOLLECTIVE ;  /* 0x000000000000791b */ /* 0x003fe20003800000 */
.L_x_165:
[----:B------:R-:W-:Y:S02]  /*e2f0*/  IMAD.MOV.U32 R13, RZ, RZ, R23 ;  /* 0x000000ffff0d7224 */ /* 0x000fe400078e0017 */
[----:B------:R-:W-:Y:S01]  /*e300*/  IMAD.MOV.U32 R12, RZ, RZ, 0x4 ;  /* 0x00000004ff0c7424 */ /* 0x000fe200078e00ff */
[----:B------:R-:W-:-:S13]  /*e310*/  IADD3 R2, P0, R14, R0, RZ ;  /* 0x000000000e027210 */ /* 0x000fda0007f1e0ff */
[----:B------:R-:W-:Y:S05]  /*e320*/  WARPSYNC.COLLECTIVE R15, `(.L_x_166) ;  /* 0x000000000f087348 */ /* 0x000fea0003c00000 */
[----:B------:R0:W1:Y:S02]  /*e330*/  SHFL.IDX P6, R14, R13, R12, R11 ;  /* 0x0000000c0d0e7389 */ /* 0x00006400000c000b */
[----:B01----:R-:W-:Y:S01]  /*e340*/  ENDCOLLECTIVE ;  /* 0x000000000000791b */ /* 0x003fe20003800000 */
.L_x_166:
        /* <DEDUP_REMOVED lines=13> */
.L_x_167:
[----:B------:R-:W-:Y:S02]  /*e420*/  IMAD.MOV.U32 R13, RZ, RZ, R23 ;  /* 0x000000ffff0d7224 */ /* 0x000fe400078e0017 */
[----:B------:R-:W-:Y:S01]  /*e430*/  IMAD.MOV.U32 R12, RZ, RZ, 0x5 ;  /* 0x00000005ff0c7424 */ /* 0x000fe200078e00ff */
[----:B------:R-:W-:-:S07]  /*e440*/  MOV R2, R14 ;  /* 0x0000000e00027202 */ /* 0x000fce0000000f00 */
[----:B------:R-:W-:Y:S05]  /*e450*/  WARPSYNC.COLLECTIVE R15, `(.L_x_168) ;  /* 0x000000000f087348 */ /* 0x000fea0003c00000 */
[----:B------:R0:W1:Y:S02]  /*e460*/  SHFL.IDX P6, R14, R13, R12, R11 ;  /* 0x0000000c0d0e7389 */ /* 0x00006400000c000b */
[----:B01----:R-:W-:Y:S01]  /*e470*/  ENDCOLLECTIVE ;  /* 0x000000000000791b */ /* 0x003fe20003800000 */
.L_x_168:
        /* <DEDUP_REMOVED lines=14> */
.L_x_169:
[----:B------:R-:W-:Y:S05]  /*e560*/  BRA `(.L_x_170) ;  /* 0xffffffcc00c47947 */ /* 0x000fea000383ffff */
.L_x_77:
[----:B0-----:R0:W3:Y:S02]  /*e570*/  SYNCS.PHASECHK.TRANS64.TRYWAIT P0, [R4+URZ+0x22820], R0 ;  /* 0x02282000040075a7 */ /* 0x0010e4000800017f */
[----:B---3--:R-:W-:Y:S05]  /*e580*/  @!P0 NANOSLEEP.SYNCS 0x989680 ;  /* 0x009896800000895d */ /* 0x008fea0003900000 */
[----:B------:R-:W3:Y:S02]  /*e590*/  @!P0 SYNCS.PHASECHK.TRANS64 P0, [R4+URZ+0x22820], R0 ;  /* 0x02282000040085a7 */ /* 0x000ee4000800007f */
[----:B---3--:R-:W-:Y:S05]  /*e5a0*/  @!P0 BRA `(.L_x_77) ;  /* 0xfffffffc00f08947 */ /* 0x008fea000383ffff */
[----:B------:R-:W-:Y:S05]  /*e5b0*/  BRA `(.L_x_171) ;  /* 0xffffffd000707947 */ /* 0x000fea000383ffff */
.L_x_78:
[----:B------:R-:W3:Y:S01]  /*e5c0*/  S2R R2, SR_TID.X ;  /* 0x0000000000027919 */ /* 0x000ee20000002100 */
[----:B------:R-:W-:Y:S01]  /*e5d0*/  BSSY B0, `(.L_x_172) ;  /* 0x000000a000007945 */ /* 0x000fe20003800000 */
[----:B------:R-:W-:Y:S02]  /*e5e0*/  IMAD.MOV.U32 R12, RZ, RZ, RZ ;  /* 0x000000ffff0c7224 */ /* 0x000fe400078e00ff */
[----:B------:R-:W-:Y:S02]  /*e5f0*/  IMAD.MOV.U32 R11, RZ, RZ, 0x1f ;  /* 0x0000001fff0b7424 */ /* 0x000fe400078e00ff */
[----:B------:R-:W-:Y:S01]  /*e600*/  IMAD.MOV.U32 R15, RZ, RZ, -0x1 ;  /* 0xffffffffff0f7424 */ /* 0x000fe200078e00ff */
[----:B---3--:R-:W-:-:S04]  /*e610*/  SHF.R.U32.HI R2, RZ, 0x5, R2 ;  /* 0x00000005ff027819 */ /* 0x008fc80000011602 */
[----:B------:R-:W-:-:S04]  /*e620*/  LOP3.LUT R2, R2, 0x3, RZ, 0xc0, !PT ;  /* 0x0000000302027812 */ /* 0x000fc800078ec0ff */
[----:B------:R-:W-:-:S07]  /*e630*/  MOV R13, R2 ;  /* 0x00000002000d7202 */ /* 0x000fce0000000f00 */
[----:B012---:R-:W-:Y:S05]  /*e640*/  WARPSYNC.COLLECTIVE R15, `(.L_x_173) ;  /* 0x000000000f087348 */ /* 0x007fea0003c00000 */
[----:B------:R3:W4:Y:S02]  /*e650*/  SHFL.IDX P6, R14, R13, R12, R11 ;  /* 0x0000000c0d0e7389 */ /* 0x00072400000c000b */
[----:B01234-:R-:W-:Y:S01]  /*e660*/  ENDCOLLECTIVE ;  /* 0x000000000000791b */ /* 0x01ffe20003800000 */
.L_x_173:
[----:B------:R-:W-:Y:S05]  /*e670*/  BSYNC B0 ;  /* 0x0000000000007941 */ /* 0x000fea0003800000 */
.L_x_172:
[----:B------:R-:W-:Y:S05]  /*e680*/  BRA `(.L_x_174) ;  /* 0xffffffd000587947 */ /* 0x000fea000383ffff */
.L_x_81:
[----:B------:R-:W-:Y:S01]  /*e690*/  BSSY B1, `(.L_x_175) ;  /* 0x0000006000017945 */ /* 0x000fe20003800000 */
[----:B------:R-:W-:-:S07]  /*e6a0*/  IMAD.MOV.U32 R15, RZ, RZ, -0x1 ;  /* 0xffffffffff0f7424 */ /* 0x000fce00078e00ff */
[----:B012---:R-:W-:Y:S05]  /*e6b0*/  WARPSYNC.COLLECTIVE R15, `(.L_x_176) ;  /* 0x000000000f0c7348 */ /* 0x007fea0003c00000 */
[----:B------:R-:W-:Y:S02]  /*e6c0*/  ELECT P6, UR62, PT ;  /* 0x00000000003e782f */ /* 0x000fe400038c0000 */
[----:B------:R-:W-:Y:S01]  /*e6d0*/  MOV R14, UR62 ;  /* 0x0000003e000e7c02 */ /* 0x000fe20008000f00 */
[----:B012---:R-:W-:Y:S10]  /*e6e0*/  ENDCOLLECTIVE ;  /* 0x000000000000791b */ /* 0x007ff40003800000 */
.L_x_176:
[----:B------:R-:W-:Y:S05]  /*e6f0*/  BSYNC B1 ;  /* 0x0000000000017941 */ /* 0x000fea0003800000 */
.L_x_175:
[----:B------:R-:W-:Y:S05]  /*e700*/  BRA `(.L_x_177) ;  /* 0xffffffd000507947 */ /* 0x000fea000383ffff */
.L_x_83:
[----:B0-----:R0:W3:Y:S02]  /*e710*/  SYNCS.PHASECHK.TRANS64.TRYWAIT P1, [R3+URZ+0x22840], R2 ;  /* 0x02284002030075a7 */ /* 0x0010e4000802017f */
[----:B---3--:R-:W-:Y:S05]  /*e720*/  @!P1 NANOSLEEP.SYNCS 0x989680 ;  /* 0x009896800000995d */ /* 0x008fea0003900000 */
[----:B------:R-:W3:Y:S02]  /*e730*/  @!P1 SYNCS.PHASECHK.TRANS64 P1, [R3+URZ+0x22840], R2 ;  /* 0x02284002030095a7 */ /* 0x000ee4000802007f */
[----:B---3--:R-:W-:Y:S05]  /*e740*/  @!P1 BRA `(.L_x_83) ;  /* 0xfffffffc00f09947 */ /* 0x008fea000383ffff */
[----:B------:R-:W-:Y:S05]  /*e750*/  BRA `(.L_x_178) ;  /* 0xffffffd000707947 */ /* 0x000fea000383ffff */
.L_x_85:
[----:B---3--:R3:W4:Y:S02]  /*e760*/  SYNCS.PHASECHK.TRANS64.TRYWAIT P1, [R17+URZ+0x22840], R0 ;  /* 0x02284000110075a7 */ /* 0x008724000802017f */
[----:B----4-:R-:W-:Y:S05]  /*e770*/  @!P1 NANOSLEEP.SYNCS 0x989680 ;  /* 0x009896800000995d */ /* 0x010fea0003900000 */
[----:B------:R-:W4:Y:S02]  /*e780*/  @!P1 SYNCS.PHASECHK.TRANS64 P1, [R17+URZ+0x22840], R0 ;  /* 0x02284000110095a7 */ /* 0x000f24000802007f */
[----:B----4-:R-:W-:Y:S05]  /*e790*/  @!P1 BRA `(.L_x_85) ;  /* 0xfffffffc00f09947 */ /* 0x010fea000383ffff */
[----:B------:R-:W-:Y:S05]  /*e7a0*/  BRA `(.L_x_179) ;  /* 0xffffffd0007c7947 */ /* 0x000fea000383ffff */
.L_x_87:
[----:B----4-:R4:W0:Y:S02]  /*e7b0*/  SYNCS.PHASECHK.TRANS64.TRYWAIT P1, [R3+URZ+0x22860], R2 ;  /* 0x02286002030075a7 */ /* 0x010824000802017f */
[----:B0-----:R-:W-:Y:S05]  /*e7c0*/  @!P1 NANOSLEEP.SYNCS 0x989680 ;  /* 0x009896800000995d */ /* 0x001fea0003900000 */
[----:B------:R-:W0:Y:S02]  /*e7d0*/  @!P1 SYNCS.PHASECHK.TRANS64 P1, [R3+URZ+0x22860], R2 ;  /* 0x02286002030095a7 */ /* 0x000e24000802007f */
[----:B0-----:R-:W-:Y:S05]  /*e7e0*/  @!P1 BRA `(.L_x_87) ;  /* 0xfffffffc00f09947 */ /* 0x001fea000383ffff */
[----:B------:R-:W-:Y:S05]  /*e7f0*/  BRA `(.L_x_180) ;  /* 0xffffffd000787947 */ /* 0x000fea000383ffff */
.L_x_181:
[----:B------:R-:W-:-:S00]  /*e800*/  BRA `(.L_x_181) ;  /* 0xfffffffc00fc7947 */ /* 0x000fc0000383ffff */
[----:B------:R-:W-:-:S00]  /*e810*/  NOP ;  /* 0x0000000000007918 */ /* 0x000fc00000000000 */
        /* <DEDUP_REMOVED lines=14> */
.L_x_6448:


//--------------------- .text._ZN7cutlass13device_kernelIN5flash11enable_sm90INS1_16FlashAttnFwdSm90INS1_25CollectiveMainloopFwdSm90ILi2EN4cute5tupleIJNS5_1CILi1EEES8_S8_EEENS6_IJNS7_ILi128EEENS7_ILi96EEENS7_ILi64EEEEEELi256ENS_6half_tEfNS_4arch4Sm90ELb0ELb0ELb1ELb0ELb1ELb0ELb1ELb1ELb0ELb1ELb0ELb0EEENS1_21CollectiveEpilogueFwdINS6_IJSA_NS7_ILi256EEESB_EEES9_SE_SG_Li256ELb0ELb1ELb0ELb0EEENS1_29StaticPersistentTileSchedulerILb0EEEEEEEEEvNT_6ParamsE --------------------------
	.section	.text._ZN7cutlass13device_kernelIN5flash11enable_sm90INS1_16FlashAttnFwdSm90INS1_25CollectiveMainloopFwdSm90ILi2EN4cute5tupleIJNS5_1CILi1EEES8_S8_EEENS6_IJNS7_ILi128EEENS7_ILi96EEENS7_ILi64EEEEEELi256ENS_6half_tEfNS_4arch4Sm90ELb0ELb0ELb1ELb0ELb1ELb0ELb1ELb1ELb0ELb1ELb0ELb0EEENS1_21CollectiveEpilogueFwdINS6_IJSA_NS7_ILi256EEESB_EEES9_SE_SG_Li256ELb0ELb1ELb0ELb0EEENS1_29StaticPersistentTileSchedulerILb0EEEEEEEEEvNT_6ParamsE,"ax",@progbits
	.align	128
.text._ZN7cutlass13device_kernelIN5flash11enable_sm90INS1_16FlashAttnFwdSm90INS1_25CollectiveMainloopFwdSm90ILi2EN4cute5tupleIJNS5_1CILi1EEES8_S8_EEENS6_IJNS7_ILi128EEENS7_ILi96EEENS7_ILi64EEEEEELi256ENS_6half_tEfNS_4arch4Sm90ELb0ELb0ELb1ELb0ELb1ELb0ELb1ELb1ELb0ELb1ELb0ELb0EEENS1_21CollectiveEpilogueFwdINS6_IJSA_NS7_ILi256EEESB_EEES9_SE_SG_Li256ELb0ELb1ELb0ELb0EEENS1_29StaticPersistentTileSchedulerILb0EEEEEEEEEvNT_6ParamsE:
        .type           _ZN7cutlass13device_kernelIN5flash11enable_sm90INS1_16FlashAttnFwdSm90INS1_25CollectiveMainloopFwdSm90ILi2EN4cute5tupleIJNS5_1CILi1EEES8_S8_EEENS6_IJNS7_ILi128EEENS7_ILi96EEENS7_ILi64EEEEEELi256ENS_6half_tEfNS_4arch4Sm90ELb0ELb0ELb1ELb0ELb1ELb0ELb1ELb1ELb0ELb1ELb0ELb0EEENS1_21CollectiveEpilogueFwdINS6_IJSA_NS7_ILi256EEESB_EEES9_SE_SG_Li256ELb0ELb1ELb0ELb0EEENS1_29StaticPersistentTileSchedulerILb0EEEEEEEEEvNT_6ParamsE,@function
        .size           _ZN7cutlass13device_kernelIN5flash11enable_sm90INS1_16FlashAttnFwdSm90INS1_25CollectiveMainloopFwdSm90ILi2EN4cute5tupleIJNS5_1CILi1EEES8_S8_EEENS6_IJNS7_ILi128EEENS7_ILi96EEENS7_ILi64EEEEEELi256ENS_6half_tEfNS_4arch4Sm90ELb0ELb0ELb1ELb0ELb1ELb0ELb1ELb1ELb0ELb1ELb0ELb0EEENS1_21CollectiveEpilogueFwdINS6_IJSA_NS7_ILi256EEESB_EEES9_SE_SG_Li256ELb0ELb1ELb0ELb0EEENS1_29StaticPersistentTileSchedulerILb0EEEEEEEEEvNT_6ParamsE,(.L_x_6449 - _ZN7cutlass13device_kernelIN5flash11enable_sm90INS1_16FlashAttnFwdSm90INS1_25CollectiveMainloopFwdSm90ILi2EN4cute5tupleIJNS5_1CILi1EEES8_S8_EEENS6_IJNS7_ILi128EEENS7_ILi96EEENS7_ILi64EEEEEELi256ENS_6half_tEfNS_4arch4Sm90ELb0ELb0ELb1ELb0ELb1ELb0ELb1ELb1ELb0ELb1ELb0ELb0EEENS1_21CollectiveEpilogueFwdINS6_IJSA_NS7_ILi256EEESB_EEES9_SE_SG_Li256ELb0ELb1ELb0ELb0EEENS1_29StaticPersistentTileSchedulerILb0EEEEEEEEEvNT_6ParamsE)
        .other          _ZN7cutlass13device_kernelIN5flash11enable_sm90INS1_16FlashAttnFwdSm90INS1_25CollectiveMainloopFwdSm90ILi2EN4cute5tupleIJNS5_1CILi1EEES8_S8_EEENS6_IJNS7_ILi128EEENS7_ILi96EEENS7_ILi64EEEEEELi256ENS_6half_tEfNS_4arch4Sm90ELb0ELb0ELb1ELb0ELb1ELb0ELb1ELb1ELb0ELb1ELb0ELb0EEENS1_21CollectiveEpilogueFwdINS6_IJSA_NS7_ILi256EEESB_EEES9_SE_SG_Li256ELb0ELb1ELb0ELb0EEENS1_29StaticPersistentTileSchedulerILb0EEEEEEEEEvNT_6ParamsE,@"STO_CUDA_ENTRY STV_DEFAULT"
_ZN7cutlass13device_kernelIN5flash11enable_sm90INS1_16FlashAttnFwdSm90INS1_25CollectiveMainloopFwdSm90ILi2EN4cute5tupleIJNS5_1CILi1EEES8_S8_EEENS6_IJNS7_ILi128EEENS7_ILi96EEENS7_ILi64EEEEEELi256ENS_6half_tEfNS_4arch4Sm90ELb0ELb0ELb1ELb0ELb1ELb0ELb1ELb1ELb0ELb1ELb0ELb0EEENS1_21CollectiveEpilogueFwdINS6_IJSA_NS7_ILi256EEESB_EEES9_SE_SG_Li256ELb0ELb1ELb0ELb0EEENS1_29StaticPersistentTileSchedulerILb0EEEEEEEEEvNT_6ParamsE:
        /* <DEDUP_REMOVED lines=13> */
[----:B------:R-:W-:Y:S01]  /*00d0*/  VOTEU.ALL UP1, P0 ;  /* 0x00000000003f7886 */ /* 0x000fe20000020000 */
[----:B------:R-:W-:-:S03]  /*00e0*/  VOTEU.ALL UP2, P0 ;  /* 0x00000000003f7886 */ /* 0x000fc60000040000 */
        /* <DEDUP_REMOVED lines=10> */
[----:B------:R0:W2:Y:S01]  /*0190*/  @!UP0 SYNCS.EXCH.64 URZ, [UR8+0x32400], UR4 ;  /* 0x03240004083f85b2 */ /* 0x0000a20008000100 */
[----:B------:R0:W3:Y:S05]  /*01a0*/  @!UP1 SYNCS.EXCH.64 URZ, [UR8+0x32410], UR4 ;  /* 0x03241004083f95b2 */ /* 0x0000ea0008000100 */
[----:B------:R0:W4:Y:S02]  /*01b0*/  @!UP2 SYNCS.EXCH.64 URZ, [UR8+0x32420], UR6 ;  /* 0x03242006083fa5b2 */ /* 0x0001240008000100 */
        /* <DEDUP_REMOVED lines=15> */
[----:B------:R0:W0:Y:S01]  /*02b0*/  SYNCS.EXCH.64 URZ, [UR8+0x32440], UR6 ;  /* 0x03244006083f75b2 */ /* 0x0000220008000100 */
[----:B------:R0:W0:Y:S01]  /*02c0*/  SYNCS.EXCH.64 URZ, [UR8+0x32438], UR4 ;  /* 0x03243804083f75b2 */ /* 0x0000220008000100 */
[----:B------:R0:W0:Y:S01]  /*02d0*/  SYNCS.EXCH.64 URZ, [UR8+0x32448], UR6 ;  /* 0x03244806083f75b2 */ /* 0x0000220008000100 */
[----:B------:R-:W-:Y:S01]  /*02e0*/  NOP ;  /* 0x0000000000007918 */ /* 0x000fe20000000000 */
.L_x_182:
        /* <DEDUP_REMOVED lines=22> */
.L_x_183:
        /* <DEDUP_REMOVED lines=18> */
.L_x_184:
        /* <DEDUP_REMOVED lines=22> */
.L_x_185:
        /* <DEDUP_REMOVED lines=23> */
.L_x_186:
        /* <DEDUP_REMOVED lines=8> */
.L_x_188:
        /* <DEDUP_REMOVED lines=21> */
[----:B------:R-:W-:Y:S02]  /*0a10*/  SHF.R.S32.HI R6, RZ, 0x4, R3 ;  /* 0x00000004ff067819 */ /* 0x000fe40000011403 */
[----:B------:R-:W-:Y:S01]  /*0a20*/  SHF.R.S32.HI R205, RZ, 0x7, R2 ;  /* 0x00000007ffcd7819 */ /* 0x000fe20000011402 */
[----:B------:R-:W-:Y:S01]  /*0a30*/  IMAD.IADD R203, R19, 0x1, -R4 ;  /* 0x0000000113cb7824 */ /* 0x000fe200078e0a04 */
[----:B------:R-:W-:-:S02]  /*0a40*/  LEA.HI R4, R0, R19, RZ, 0x5 ;  /* 0x0000001300047211 */ /* 0x000fc400078f28ff */
[----:B------:R-:W-:Y:S02]  /*0a50*/  LEA.HI R11, R0, R19, RZ, 0x2 ;  /* 0x00000013000b7211 */ /* 0x000fe400078f10ff */
[----:B------:R-:W-:Y:S01]  /*0a60*/  SHF.R.S32.HI R8, RZ, 0x1f, R203 ;  /* 0x0000001fff087819 */ /* 0x000fe200000114cb */
[----:B------:R-:W-:Y:S01]  /*0a70*/  IMAD.SHL.U32 R5, R4, 0x20, RZ ;  /* 0x0000002004057824 */ /* 0x000fe200078e00ff */
[C---:B------:R-:W-:Y:S02]  /*0a80*/  LOP3.LUT R4, R3.reuse, 0x3fffff0, RZ, 0xc0, !PT ;  /* 0x03fffff003047812 */ /* 0x040fe400078ec0ff */
[----:B------:R-:W-:Y:S02]  /*0a90*/  LEA.HI R7, R8, R203, RZ, 0x2 ;  /* 0x000000cb08077211 */ /* 0x000fe400078f10ff */
[----:B------:R-:W-:Y:S01]  /*0aa0*/  LEA.HI R3, R3, R6, RZ, 0x1 ;  /* 0x0000000603037211 */ /* 0x000fe200078f08ff */
[----:B------:R-:W-:Y:S01]  /*0ab0*/  IMAD.IADD R4, R19, 0x1, -R4 ;  /* 0x0000000113047824 */ /* 0x000fe200078e0a04 */
[----:B------:R-:W-:-:S02]  /*0ac0*/  SHF.R.S32.HI R9, RZ, 0x2, R7 ;  /* 0x00000002ff097819 */ /* 0x000fc40000011407 */
[----:B------:R-:W-:Y:S02]  /*0ad0*/  SHF.R.S32.HI R10, RZ, 0x1f, R7 ;  /* 0x0000001fff0a7819 */ /* 0x000fe40000011407 */
[----:B------:R-:W-:Y:S02]  /*0ae0*/  LOP3.LUT R3, R3, 0x1ffffffe, RZ, 0xc0, !PT ;  /* 0x1ffffffe03037812 */ /* 0x000fe400078ec0ff */
[----:B------:R-:W-:Y:S02]  /*0af0*/  LEA.HI R10, R10, R9, RZ, 0x3 ;  /* 0x000000090a0a7211 */ /* 0x000fe400078f18ff */
[----:B------:R-:W-:Y:S02]  /*0b00*/  IADD3 R3, R6, -R3, RZ ;  /* 0x8000000306037210 */ /* 0x000fe40007ffe0ff */
[----:B------:R-:W-:Y:S02]  /*0b10*/  LOP3.LUT R10, R10, 0xfffffff8, RZ, 0xc0, !PT ;  /* 0xfffffff80a0a7812 */ /* 0x000fe400078ec0ff */
[----:B------:R-:W-:-:S02]  /*0b20*/  LEA.HI R8, R8, R203, RZ, 0x5 ;  /* 0x000000cb08087211 */ /* 0x000fc400078f28ff */
[----:B------:R-:W-:Y:S01]  /*0b30*/  LEA.HI R2, R2, R205, RZ, 0x1 ;  /* 0x000000cd02027211 */ /* 0x000fe200078f08ff */
[----:B------:R-:W-:Y:S01]  /*0b40*/  IMAD.IADD R9, R9, 0x1, -R10 ;  /* 0x0000000109097824 */ /* 0x000fe200078e0a0a */
[----:B------:R-:W-:Y:S02]  /*0b50*/  LOP3.LUT R6, R11, 0xfffffffc, RZ, 0xc0, !PT ;  /* 0xfffffffc0b067812 */ /* 0x000fe400078ec0ff */
[----:B------:R-:W-:Y:S02]  /*0b60*/  LEA.HI R200, R0, R19, RZ, 0x3 ;  /* 0x0000001300c87211 */ /* 0x000fe400078f18ff */
[----:B------:R-:W-:Y:S01]  /*0b70*/  SHF.R.S32.HI R8, RZ, 0x5, R8 ;  /* 0x00000005ff087819 */ /* 0x000fe20000011408 */
[----:B------:R-:W-:Y:S01]  /*0b80*/  IMAD.IADD R6, R19, 0x1, -R6 ;  /* 0x0000000113067824 */ /* 0x000fe200078e0a06 */
[----:B------:R-:W-:Y:S02]  /*0b90*/  LOP3.LUT R2, R2, 0x3fffffe, RZ, 0xc0, !PT ;  /* 0x03fffffe02027812 */ /* 0x000fe400078ec0ff */
[----:B------:R-:W-:Y:S01]  /*0ba0*/  LOP3.LUT R10, R200, 0xfffffff8, RZ, 0xc0, !PT ;  /* 0xfffffff8c80a7812 */ /* 0x000fe200078ec0ff */
[----:B------:R-:W-:Y:S01]  /*0bb0*/  IMAD R9, R8, 0x10, R9 ;  /* 0x0000001008097824 */ /* 0x000fe200078e0209 */
[----:B------:R-:W-:Y:S01]  /*0bc0*/  LOP3.LUT R5, R5, 0xfffffc00, RZ, 0xc0, !PT ;  /* 0xfffffc0005057812 */ /* 0x000fe200078ec0ff */
[----:B------:R-:W-:Y:S01]  /*0bd0*/  IMAD.IADD R2, R205, 0x1, -R2 ;  /* 0x00000001cd027824 */ /* 0x000fe200078e0a02 */
[----:B------:R-:W-:Y:S01]  /*0be0*/  LEA.HI R0, R6, R6, RZ, 0x1 ;  /* 0x0000000606007211 */ /* 0x000fe200078f08ff */
[----:B------:R-:W-:Y:S01]  /*0bf0*/  IMAD.IADD R19, R19, 0x1, -R10 ;  /* 0x0000000113137824 */ /* 0x000fe200078e0a0a */
[----:B------:R-:W-:Y:S01]  /*0c00*/  SHF.R.S32.HI R200, RZ, 0x3, R200 ;  /* 0x00000003ffc87819 */ /* 0x000fe200000114c8 */
[----:B------:R-:W-:-:S02]  /*0c10*/  IMAD R206, R2, 0x40, R9 ;  /* 0x0000004002ce7824 */ /* 0x000fc400078e0209 */
[----:B------:R-:W-:Y:S01]  /*0c20*/  IMAD R4, R4, 0x40, R5 ;  /* 0x0000004004047824 */ /* 0x000fe200078e0205 */
[----:B------:R-:W-:Y:S01]  /*0c30*/  LOP3.LUT R5, R0, 0x1ffffffe, RZ, 0xc0, !PT ;  /* 0x1ffffffe00057812 */ /* 0x000fe200078ec0ff */
[----:B------:R-:W-:Y:S01]  /*0c40*/  IMAD.SHL.U32 R2, R19, 0x8, RZ ;  /* 0x0000000813027824 */ /* 0x000fe200078e00ff */
[----:B------:R-:W-:Y:S01]  /*0c50*/  LOP3.LUT R0, R7, 0x7ffffffc, RZ, 0xc0, !PT ;  /* 0x7ffffffc07007812 */ /* 0x000fe200078ec0ff */
[----:B------:R-:W-:Y:S01]  /*0c60*/  IMAD R209, R3, 0x8, R4 ;  /* 0x0000000803d17824 */ /* 0x000fe200078e0204 */
[----:B------:R-:W-:Y:S01]  /*0c70*/  IADD3 R5, R6, -R5, RZ ;  /* 0x8000000506057210 */ /* 0x000fe20007ffe0ff */
[C---:B------:R-:W-:Y:S02]  /*0c80*/  VIADD R18, R2.reuse, 0x40 ;  /* 0x0000004002127836 */ /* 0x040fe40000000000 */
[C---:B------:R-:W-:Y:S01]  /*0c90*/  VIADD R17, R2.reuse, 0x80 ;  /* 0x0000008002117836 */ /* 0x040fe20000000000 */
[----:B------:R-:W-:Y:S01]  /*0ca0*/  LEA R208, R5, R206, 0x3 ;  /* 0x000000ce05d07211 */ /* 0x000fe200078e18ff */
[----:B------:R-:W-:Y:S01]  /*0cb0*/  VIADD R16, R2, 0xc0 ;  /* 0x000000c002107836 */ /* 0x000fe20000000000 */
[----:B------:R-:W-:Y:S01]  /*0cc0*/  SHF.R.S32.HI R213, RZ, 0x1f, R18 ;  /* 0x0000001fffd57819 */ /* 0x000fe20000011412 */
[----:B------:R-:W-:Y:S01]  /*0cd0*/  IMAD.IADD R207, R203, 0x1, -R0 ;  /* 0x00000001cbcf7824 */ /* 0x000fe200078e0a00 */
[----:B------:R-:W-:-:S02]  /*0ce0*/  SHF.R.S32.HI R212, RZ, 0x1f, R17 ;  /* 0x0000001fffd47819 */ /* 0x000fc40000011411 */
[----:B------:R-:W-:-:S07]  /*0cf0*/  SHF.R.S32.HI R211, RZ, 0x1f, R16 ;  /* 0x0000001fffd37819 */ /* 0x000fce0000011410 */
.L_x_222:
[----:B------:R-:W0:Y:S01]  /*0d00*/  SHFL.IDX PT, R0, R205, RZ, 0x1f ;  /* 0x00001fffcd007589 */ /* 0x000e2200000e0000 */
[----:B------:R-:W1:Y:S01]  /*0d10*/  S2UR UR45, SR_CgaCtaId ;  /* 0x00000000002d79c3 */ /* 0x000e620000008800 */
[----:B------:R-:W-:Y:S01]  /*0d20*/  ULDC UR4, c[0x0][0xd38] ;  /* 0x00034e0000047ab9 */ /* 0x000fe20000000800 */
[----:B------:R-:W-:Y:S01]  /*0d30*/  ULDC.64 UR6, c[0x0][0x418] ;  /* 0x0001060000067ab9 */ /* 0x000fe20000000a00 */
[----:B------:R-:W-:Y:S02]  /*0d40*/  UISETP.NE.AND UP1, UPT, UR4, 0x1, UPT ;  /* 0x000000010400788c */ /* 0x000fe4000bf25270 */
[----:B------:R-:W-:Y:S01]  /*0d50*/  UISETP.NE.U32.AND UP0, UPT, UR6, URZ, UPT ;  /* 0x0000003f0600728c */ /* 0x000fe2000bf05070 */
[----:B------:R-:W-:Y:S01]  /*0d60*/  UMOV UR51, 0x400 ;  /* 0x0000040000337882 */ /* 0x000fe20000000000 */
[----:B------:R-:W-:Y:S02]  /*0d70*/  ULDC UR4, c[0x0][0xd44] ;  /* 0x0003510000047ab9 */ /* 0x000fe40000000800 */
[----:B------:R-:W-:Y:S01]  /*0d80*/  UISETP.NE.AND.EX UP0, UPT, UR7, URZ, UPT, UP0 ;  /* 0x0000003f0700728c */ /* 0x000fe2000bf05300 */
[----:B------:R-:W-:Y:S01]  /*0d90*/  ULDC UR47, c[0x0][0x424] ;  /* 0x00010900002f7ab9 */ /* 0x000fe20000000800 */
[----:B------:R-:W-:-:S02]  /*0da0*/  UISETP.NE.AND UP2, UPT, UR4, 0x1, UPT ;  /* 0x000000010400788c */ /* 0x000fc4000bf45270 */
[----:B------:R-:W-:Y:S01]  /*0db0*/  USEL UR47, UR47, 0x1, UP0 ;  /* 0x000000012f2f7887 */ /* 0x000fe20008000000 */
[----:B------:R-:W-:Y:S01]  /*0dc0*/  @UP1 ULDC UR4, c[0x0][0xd3c] ;  /* 0x00034f0000041ab9 */ /* 0x000fe20000000800 */
[----:B------:R-:W-:Y:S01]  /*0dd0*/  ULDC UR7, c[0x0][0x2f0] ;  /* 0x0000bc0000077ab9 */ /* 0x000fe20000000800 */
[----:B------:R-:W-:Y:S02]  /*0de0*/  UIMAD.WIDE.U32 UR4, UR44, UR4, URZ ;  /* 0x000000042c0472a5 */ /* 0x000fe4000f8e003f */
[----:B------:R-:W-:Y:S01]  /*0df0*/  UIMAD UR47, UR47, UR7, URZ ;  /* 0x000000072f2f72a4 */ /* 0x000fe2000f8e023f */
[----:B------:R-:W-:Y:S01]  /*0e00*/  @UP1 ULDC UR8, c[0x0][0xd40] ;  /* 0x0003500000081ab9 */ /* 0x000fe20000000800 */
        /* <DEDUP_REMOVED lines=17> */
[----:B------:R-:W-:Y:S02]  /*0f20*/  UIADD3 UR8, UR8, 0x22400, URZ ;  /* 0x0002240008087890 */ /* 0x000fe4000fffe03f */
[----:B------:R-:W-:-:S02]  /*0f30*/  USHF.R.U32.HI UR46, URZ, 0x1f, UR7 ;  /* 0x0000001f3f2e7899 */ /* 0x000fc40008011607 */
[----:B------:R-:W-:Y:S02]  /*0f40*/  USHF.R.U32.HI UR8, URZ, 0x4, UR8 ;  /* 0x000000043f087899 */ /* 0x000fe40008011608 */
[----:B------:R-:W-:Y:S02]  /*0f50*/  ULEA.HI.SX32 UR46, UR7, UR46, 0x1c ;  /* 0x0000002e072e7291 */ /* 0x000fe4000f8fe23f */
[----:B------:R-:W-:Y:S01]  /*0f60*/  ULOP3.LUT UR50, UR8, 0x3fff, URZ, 0xc0, !UPT ;  /* 0x00003fff08327892 */ /* 0x000fe2000f8ec03f */
[----:B---3-5:R-:W-:Y:S11]  /*0f70*/  @!P0 BRA `(.L_x_189) ;  /* 0x0000000000408947 */ /* 0x028ff60003800000 */
        /* <DEDUP_REMOVED lines=16> */
.L_x_189:
        /* <DEDUP_REMOVED lines=8> */
.L_x_274:
[----:B0-----:R-:W-:Y:S01]  /*1100*/  IMAD.U32 R3, RZ, RZ, UR40 ;  /* 0x00000028ff037e24 */ /* 0x001fe2000f8e00ff */
[----:B------:R-:W-:Y:S05]  /*1110*/  WARPSYNC.ALL ;  /* 0x0000000000007948 */ /* 0x000fea0003800000 */
[----:B------:R0:W-:Y:S01]  /*1120*/  BAR.SYNC.DEFER_BLOCKING R161, 0x100 ;  /* 0x000400a10000751d */ /* 0x0001e20000010000 */
[----:B------:R-:W-:-:S13]  /*1130*/  ISETP.NE.AND P0, PT, R3, 0x3, PT ;  /* 0x000000030300780c */ /* 0x000fda0003f05270 */
[----:B0-----:R-:W-:Y:S05]  /*1140*/  @!P0 BRA `(.L_x_191) ;  /* 0x0000000000048947 */ /* 0x001fea0003800000 */
[----:B------:R-:W-:Y:S01]  /*1150*/  BPT.TRAP 0x1 ;  /* 0x000000040000795c */ /* 0x000fe20000300000 */
.L_x_191:
[----:B------:R-:W-:Y:S01]  /*1160*/  ULEA UR27, UR37, UR51, 0x3 ;  /* 0x00000033251b7291 */ /* 0x000fe2000f8e183f */
[----:B------:R-:W-:-:S05]  /*1170*/  IMAD.U32 R3, RZ, RZ, UR36 ;  /* 0x00000024ff037e24 */ /* 0x000fca000f8e00ff */
[----:B------:R-:W-:-:S04]  /*1180*/  SHF.L.U32 R3, R3, 0x1f, RZ ;  /* 0x0000001f03037819 */ /* 0x000fc800000006ff */
[----:B------:R0:W1:Y:S01]  /*1190*/  SYNCS.PHASECHK.TRANS64.TRYWAIT P1, [UR27+0x32430], R3 ;  /* 0x03243003ff0075a7 */ /* 0x000062000802015b */
[----:B------:R-:W-:Y:S05]  /*11a0*/  @!P0 BRA `(.L_x_192) ;  /* 0x0000000000048947 */ /* 0x000fea0003800000 */
[----:B------:R-:W-:Y:S01]  /*11b0*/  BPT.TRAP 0x1 ;  /* 0x000000040000795c */ /* 0x000fe20000300000 */
.L_x_192:
[----:B-1----:R-:W-:Y:S05]  /*11c0*/  @P1 BRA `(.L_x_193) ;  /* 0x0000000000081947 */ /* 0x002fea0003800000 */
[----:B------:R-:W1:Y:S02]  /*11d0*/  SYNCS.PHASECHK.TRANS64.TRYWAIT P1, [UR27+0x32430], R3 ;  /* 0x03243003ff0075a7 */ /* 0x000e64000802015b */
[----:B-1----:R-:W-:Y:S05]  /*11e0*/  @!P1 BRA `(.L_x_194) ;  /* 0x000000c400209947 */ /* 0x002fea0003800000 */
.L_x_193:
[----:B------:R-:W-:Y:S01]  /*11f0*/  ULEA UR4, UR42, UR51, 0xd ;  /* 0x000000332a047291 */ /* 0x000fe2000f8e683f */
[----:B------:R-:W-:Y:S01]  /*1200*/  WARPGROUP.ARRIVE ;  /* 0x00000000000079c5 */ /* 0x000fe20000000000 */
[----:B------:R-:W-:Y:S02]  /*1210*/  UIADD3 UR5, UR51, 0x1c400, URZ ;  /* 0x0001c40033057890 */ /* 0x000fe4000fffe03f */
[----:B------:R-:W-:Y:S02]  /*1220*/  UIADD3 UR4, UR4, 0x18400, URZ ;  /* 0x0001840004047890 */ /* 0x000fe4000fffe03f */
[----:B------:R-:W-:Y:S02]  /*1230*/  USHF.R.U32.HI UR5, URZ, 0x4, UR5 ;  /* 0x000000043f057899 */ /* 0x000fe40008011605 */
[----:B------:R-:W-:Y:S02]  /*1240*/  USHF.R.U32.HI UR4, URZ, 0x4, UR4 ;  /* 0x000000043f047899 */ /* 0x000fe40008011604 */
[----:B------:R-:W-:-:S02]  /*1250*/  ULOP3.LUT UR5, UR5, 0x3fff, URZ, 0xc0, !UPT ;  /* 0x00003fff05057892 */ /* 0x000fc4000f8ec03f */
[----:B------:R-:W-:Y:S02]  /*1260*/  ULOP3.LUT UR4, UR4, 0x3fff, URZ, 0xc0, !UPT ;  /* 0x00003fff04047892 */ /* 0x000fe4000f8ec03f */
[----:B------:R-:W-:Y:S02]  /*1270*/  ULOP3.LUT UR24, UR5, 0x10000, URZ, 0xfc, !UPT ;  /* 0x0001000005187892 */ /* 0x000fe4000f8efc3f */
[----:B------:R-:W-:Y:S02]  /*1280*/  ULOP3.LUT UR4, UR4, 0x10000, URZ, 0xfc, !UPT ;  /* 0x0001000004047892 */ /* 0x000fe4000f8efc3f */
[----:B------:R-:W-:Y:S01]  /*1290*/  UIMAD UR6, UR37, 0x300, UR24 ;  /* 0x00000300250678a4 */ /* 0x000fe2000f8e0218 */
[----:B------:R-:W-:Y:S01]  /*12a0*/  UMOV UR5, 0x40000040 ;  /* 0x4000004000057882 */ /* 0x000fe20000000000 */
[----:B------:R-:W-:Y:S01]  /*12b0*/  UMOV UR7, 0x40000040 ;  /* 0x4000004000077882 */ /* 0x000fe20000000000 */
[----:B------:R-:W-:Y:S02]  /*12c0*/  UIADD3 UR8, UR4, 0x2, URZ ;  /* 0x0000000204087890 */ /* 0x000fe4000fffe03f */
[----:B------:R-:W-:Y:S01]  /*12d0*/  UIADD3 UR10, UR6, 0x2, URZ ;  /* 0x00000002060a7890 */ /* 0x000fe2000fffe03f */
[----:B------:R-:W-:-:S03]  /*12e0*/  UMOV UR9, 0x40000040 ;  /* 0x4000004000097882 */ /* 0x000fc60000000000 */
[----:B------:R-:W-:Y:S01]  /*12f0*/  HGMMA.64x96x16.F32 R24, gdesc[UR4], RZ, !UPT, gsb0 ;  /* 0x01600000041879f0 */ /* 0x000fe2000c0008ff */
[----:B------:R-:W-:Y:S01]  /*1300*/  UMOV UR11, 0x40000040 ;  /* 0x40000040000b7882 */ /* 0x000fe20000000000 */
[----:B------:R-:W-:Y:S02]  /*1310*/  UIADD3 UR12, UR4, 0x4, URZ ;  /* 0x00000004040c7890 */ /* 0x000fe4000fffe03f */
[----:B------:R-:W-:Y:S01]  /*1320*/  UIADD3 UR14, UR6, 0x4, URZ ;  /* 0x00000004060e7890 */ /* 0x000fe2000fffe03f */
[----:B------:R-:W-:Y:S01]  /*1330*/  UMOV UR13, 0x40000040 ;  /* 0x40000040000d7882 */ /* 0x000fe20000000000 */
[----:B------:R-:W-:Y:S01]  /*1340*/  UMOV UR15, 0x40000040 ;  /* 0x40000040000f7882 */ /* 0x000fe20000000000 */
[----:B------:R-:W-:Y:S02]  /*1350*/  UIADD3 UR16, UR4, 0x6, URZ ;  /* 0x0000000604107890 */ /* 0x000fe4000fffe03f */
[----:B------:R-:W-:Y:S01]  /*1360*/  UIADD3 UR18, UR6, 0x6, URZ ;  /* 0x0000000606127890 */ /* 0x000fe2000fffe03f */
[----:B------:R-:W-:Y:S01]  /*1370*/  UMOV UR17, 0x40000040 ;  /* 0x4000004000117882 */ /* 0x000fe20000000000 */
[----:B------:R-:W-:Y:S01]  /*1380*/  UMOV UR19, 0x40000040 ;  /* 0x4000004000137882 */ /* 0x000fe20000000000 */
[----:B------:R-:W-:-:S02]  /*1390*/  WARPGROUP.DEPBAR.LE gsb0, 0x0 ;  /* 0x00008000000079c5 */ /* 0x000fc40000010000 */
        /* <DEDUP_REMOVED lines=9> */
[----:B------:R-:W2:Y:S02]  /*1430*/  SYNCS.PHASECHK.TRANS64.TRYWAIT P1, [UR51+0x32410], R0 ;  /* 0x03241000ff0075a7 */ /* 0x000ea40008020173 */
[----:B--2---:R-:W-:Y:S05]  /*1440*/  @!P1 BRA `(.L_x_195) ;  /* 0x000000c000a09947 */ /* 0x004fea0003800000 */
.L_x_275:
[----:B------:R-:W-:Y:S05]  /*1450*/  @!P0 BRA `(.L_x_196) ;  /* 0x0000000000048947 */ /* 0x000fea0003800000 */
[----:B------:R-:W-:Y:S01]  /*1460*/  BPT.TRAP 0x1 ;  /* 0x000000040000795c */ /* 0x000fe20000300000 */
.L_x_196:
[----:B------:R3:W4:Y:S01]  /*1470*/  SYNCS.PHASECHK.TRANS64.TRYWAIT P1, [UR27+0x32450], R3 ;  /* 0x03245003ff0075a7 */ /* 0x000722000802015b */
[----:B------:R-:W-:Y:S05]  /*1480*/  @!P0 BRA `(.L_x_197) ;  /* 0x0000000000048947 */ /* 0x000fea0003800000 */
[----:B------:R-:W-:Y:S01]  /*1490*/  BPT.TRAP 0x1 ;  /* 0x000000040000795c */ /* 0x000fe20000300000 */
.L_x_197:
[----:B----4-:R-:W-:Y:S05]  /*14a0*/  @P1 BRA `(.L_x_198) ;  /* 0x0000000000081947 */ /* 0x010fea0003800000 */
[----:B------:R-:W4:Y:S02]  /*14b0*/  SYNCS.PHASECHK.TRANS64.TRYWAIT P1, [UR27+0x32450], R3 ;  /* 0x03245003ff0075a7 */ /* 0x000f24000802015b */
[----:B----4-:R-:W-:Y:S05]  /*14c0*/  @!P1 BRA `(.L_x_199) ;  /* 0x000000c000989947 */ /* 0x010fea0003800000 */
.L_x_198:
[----:B------:R-:W-:Y:S01]  /*14d0*/  UIADD3 UR51, UR51, 0x400, URZ ;  /* 0x0000040033337890 */ /* 0x000fe2000fffe03f */
[----:B------:R-:W-:Y:S01]  /*14e0*/  WARPGROUP.ARRIVE ;  /* 0x00000000000079c5 */ /* 0x000fe20000000000 */
[----:B------:R-:W-:-:S05]  /*14f0*/  ULOP3.LUT UR6, UR50, 0x10000, URZ, 0xfc, !UPT ;  /* 0x0001000032067892 */ /* 0x000fca000f8efc3f */
[----:B--2---:R-:W2:Y:S01]  /*1500*/  S2R R0, SR_TID.X ;  /* 0x0000000000007919 */ /* 0x004ea20000002100 */
[----:B------:R-:W-:Y:S01]  /*1510*/  USHF.R.U32.HI UR26, URZ, 0x4, UR51 ;  /* 0x000000043f1a7899 */ /* 0x000fe20008011633 */
[----:B------:R-:W-:Y:S01]  /*1520*/  UMOV UR21, 0x40000040 ;  /* 0x4000004000157882 */ /* 0x000fe20000000000 */
[----:B------:R-:W-:Y:S02]  /*1530*/  UMOV UR23, 0x40000040 ;  /* 0x4000004000177882 */ /* 0x000fe40000000000 */
[----:B------:R-:W-:Y:S01]  /*1540*/  ULOP3.LUT UR26, UR26, 0x3fff, URZ, 0xc0, !UPT ;  /* 0x00003fff1a1a7892 */ /* 0x000fe2000f8ec03f */
[----:B------:R-:W-:-:S03]  /*1550*/  UMOV UR20, UR6 ;  /* 0x0000000600147c82 */ /* 0x000fc60008000000 */
[----:B------:R-:W-:-:S04]  /*1560*/  ULOP3.LUT UR25, UR26, 0x10000, URZ, 0xfc, !UPT ;  /* 0x000100001a197892 */ /* 0x000fc8000f8efc3f */
[----:B------:R-:W-:-:S07]  /*1570*/  UIMAD UR7, UR37, 0xc00, UR25 ;  /* 0x00000c00250778a4 */ /* 0x000fce000f8e0219 */
[----:B------:R-:W-:Y:S02]  /*1580*/  UMOV UR22, UR7 ;  /* 0x0000000700167c82 */ /* 0x000fe40008000000 */
[----:B------:R-:W-:Y:S01]  /*1590*/  HGMMA.64x96x16.F32 R24, gdesc[UR20], R24, gsb0 ;  /* 0x01600000141879f0 */ /* 0x000fe20008000818 */
        /* <DEDUP_REMOVED lines=8> */
[----:B------:R-:W-:Y:S01]  /*1620*/  HGMMA.64x96x16.F32 R24, gdesc[UR20], R24, gsb0 ;  /* 0x01600000141879f0 */ /* 0x000fe20008000818 */
[----:B------:R-:W-:Y:S02]  /*1630*/  UIADD3 UR20, UR6, 0x4, URZ ;  /* 0x0000000406147890 */ /* 0x000fe4000fffe03f */
[----:B------:R-:W-:Y:S01]  /*1640*/  UIADD3 UR22, UR7, 0x4, URZ ;  /* 0x0000000407167890 */ /* 0x000fe2000fffe03f */
[----:B------:R-:W-:Y:S01]  /*1650*/  UMOV UR21, 0x40000040 ;  /* 0x4000004000157882 */ /* 0x000fe20000000000 */
[----:B------:R-:W-:Y:S01]  /*1660*/  UMOV UR23, 0x40000040 ;  /* 0x4000004000177882 */ /* 0x000fe20000000000 */
        /* <DEDUP_REMOVED lines=93> */
[----:B------:R-:W-:Y:S03]  /*1c40*/  HGMMA.64x96x16.F32 R24, gdesc[UR20], R24, gsb0 ;  /* 0x01600000141879f0 */ /* 0x000fe60008000818 */
[----:B------:R-:W-:Y:S02]  /*1c50*/  WARPGROUP.DEPBAR.LE gsb0, 0x0 ;  /* 0x00008000000079c5 */ /* 0x000fe40000010000 */
[----:B------:R2:W-:Y:S06]  /*1c60*/  BAR.ARV R0, 0x100 ;  /* 0x000400000000751d */ /* 0x0005ec0000002000 */
[----:B------:R-:W-:Y:S05]  /*1c70*/  @!P0 BRA `(.L_x_200) ;  /* 0x0000000000048947 */ /* 0x000fea0003800000 */
[----:B------:R-:W-:Y:S01]  /*1c80*/  BPT.TRAP 0x1 ;  /* 0x000000040000795c */ /* 0x000fe20000300000 */
.L_x_200:
        /* <DEDUP_REMOVED lines=8> */
[----:B------:R-:W4:Y:S01]  /*1d10*/  MUFU.TANH R24, R24 ;  /* 0x0000001800187308 */ /* 0x000f220000002400 */
        /* <DEDUP_REMOVED lines=8> */
[----:B0--3--:R-:W-:-:S02]  /*1da0*/  IMAD R3, R207, -0x2, R4 ;  /* 0xfffffffecf037824 */ /* 0x009fc400078e0204 */
[----:B------:R-:W-:Y:S01]  /*1db0*/  FMUL.FTZ R37, R37, UR7 ;  /* 0x0000000725257c20 */ /* 0x000fe20008410000 */
[----:B------:R-:W-:Y:S01]  /*1dc0*/  FMUL.FTZ R34, R34, UR7 ;  /* 0x0000000722227c20 */ /* 0x000fe20008410000 */
[----:B------:R-:W-:Y:S01]  /*1dd0*/  FMUL.FTZ R40, R40, UR7 ;  /* 0x0000000728287c20 */ /* 0x000fe20008410000 */
[----:B------:R-:W-:Y:S01]  /*1de0*/  FMUL.FTZ R35, R35, UR7 ;  /* 0x0000000723237c20 */ /* 0x000fe20008410000 */
[----:B------:R-:W-:Y:S01]  /*1df0*/  ISETP.GT.AND P2, PT, R3, RZ, PT ;  /* 0x000000ff0300720c */ /* 0x000fe20003f44270 */
[----:B------:R-:W-:Y:S01]  /*1e00*/  FMUL.FTZ R41, R41, UR7 ;  /* 0x0000000729297c20 */ /* 0x000fe20008410000 */
[----:B------:R-:W0:Y:S01]  /*1e10*/  MUFU.TANH R28, R28 ;  /* 0x0000001c001c7308 */ /* 0x000e220000002400 */
[C---:B------:R-:W-:Y:S01]  /*1e20*/  ISETP.GT.AND P1, PT, R3.reuse, 0x1, PT ;  /* 0x000000010300780c */ /* 0x040fe20003f24270 */
[----:B------:R-:W-:Y:S01]  /*1e30*/  FMUL.FTZ R38, R38, UR7 ;  /* 0x0000000726267c20 */ /* 0x000fe20008410000 */
[----:B------:R-:W-:Y:S01]  /*1e40*/  ISETP.GT.AND P6, PT, R3, 0x8, PT ;  /* 0x000000080300780c */ /* 0x000fe20003fc4270 */
[----:B------:R-:W-:Y:S01]  /*1e50*/  FMUL.FTZ R44, R44, UR7 ;  /* 0x000000072c2c7c20 */ /* 0x000fe20008410000 */
[----:B----4-:R-:W-:Y:S01]  /*1e60*/  FSEL R24, R24, -INF , P2 ;  /* 0xff80000018187808 */ /* 0x010fe20001000000 */
        /* <DEDUP_REMOVED lines=11> */
[----:B0-----:R-:W-:Y:S01]  /*1f20*/  FSEL R28, R28, -INF , P6 ;  /* 0xff8000001c1c7808 */ /* 0x001fe20003000000 */
[----:B------:R-:W-:Y:S01]  /*1f30*/  FMUL.FTZ R43, R43, UR7 ;  /* 0x000000072b2b7c20 */ /* 0x000fe20008410000 */
[----:B------:R-:W-:Y:S01]  /*1f40*/  FMUL.FTZ R49, R49, UR7 ;  /* 0x0000000731317c20 */ /* 0x000fe20008410000 */
[----:B------:R-:W-:Y:S01]  /*1f50*/  FMUL.FTZ R46, R46, UR7 ;  /* 0x000000072e2e7c20 */ /* 0x000fe20008410000 */
[----:B------:R-:W-:Y:S01]  /*1f60*/  FMNMX.FTZ R5, R28, R5, !PT ;  /* 0x000000051c057209 */ /* 0x000fe20007810000 */
[----:B------:R-:W-:Y:S01]  /*1f70*/  FMUL.FTZ R52, R52, UR7 ;  /* 0x0000000734347c20 */ /* 0x000fe20008410000 */
[----:B------:R-:W-:Y:S01]  /*1f80*/  FMUL.FTZ R47, R47, UR7 ;  /* 0x000000072f2f7c20 */ /* 0x000fe20008410000 */
[----:B------:R-:W0:Y:S01]  /*1f90*/  MUFU.TANH R26, R26 ;  /* 0x0000001a001a7308 */ /* 0x000e220000002400 */
        /* <DEDUP_REMOVED lines=16> */
[----:B0-----:R-:W-:Y:S01]  /*20a0*/  FSEL R9, R26, -INF , P2 ;  /* 0xff8000001a097808 */ /* 0x001fe20001000000 */
[----:B------:R-:W-:Y:S01]  /*20b0*/  FMUL.FTZ R59, R59, UR7 ;  /* 0x000000073b3b7c20 */ /* 0x000fe20008410000 */
[----:B------:R-:W-:Y:S01]  /*20c0*/  ISETP.GT.AND P2, PT, R3, 0x18, PT ;  /* 0x000000180300780c */ /* 0x000fe20003f44270 */
[----:B------:R-:W-:Y:S01]  /*20d0*/  FMUL.FTZ R64, R64, UR7 ;  /* 0x0000000740407c20 */ /* 0x000fe20008410000 */
[----:B------:R-:W-:Y:S01]  /*20e0*/  FMUL.FTZ R62, R62, UR7 ;  /* 0x000000073e3e7c20 */ /* 0x000fe20008410000 */
[----:B------:R-:W-:Y:S01]  /*20f0*/  FMUL.FTZ R65, R65, UR7 ;  /* 0x0000000741417c20 */ /* 0x000fe20008410000 */
[----:B------:R-:W-:Y:S01]  /*2100*/  FMUL.FTZ R63, R63, UR7 ;  /* 0x000000073f3f7c20 */ /* 0x000fe20008410000 */
[----:B------:R-:W0:Y:S01]  /*2110*/  MUFU.TANH R30, R30 ;  /* 0x0000001e001e7308 */ /* 0x000e220000002400 */
[----:B---3--:R-:W-:Y:S01]  /*2120*/  FSEL R27, R27, -INF , P1 ;  /* 0xff8000001b1b7808 */ /* 0x008fe20000800000 */
[----:B------:R-:W-:Y:S01]  /*2130*/  FMUL.FTZ R68, R68, UR7 ;  /* 0x0000000744447c20 */ /* 0x000fe20008410000 */
[----:B------:R-:W-:Y:S01]  /*2140*/  ISETP.GT.AND P1, PT, R3, 0x19, PT ;  /* 0x000000190300780c */ /* 0x000fe20003f24270 */
        /* <DEDUP_REMOVED lines=8> */
[----:B------:R-:W-:Y:S01]  /*21d0*/  ULDC UR10, c[0x0][0xa80] ;  /* 0x0002a000000a7ab9 */ /* 0x000fe20000000800 */
[----:B------:R-:W-:Y:S01]  /*21e0*/  FMNMX.FTZ R5, R162, R5, !PT ;  /* 0x00000005a2057209 */ /* 0x000fe20007810000 */
[----:B------:R-:W-:-:S02]  /*21f0*/  UIADD3 UR6, UR27, 0x32440, URZ ;  /* 0x000324401b067890 */ /* 0x000fc4000fffe03f */
[----:B------:R-:W1:Y:S01]  /*2200*/  MUFU.TANH R31, R31 ;  /* 0x0000001f001f7308 */ /* 0x000e620000002400 */
[----:B0-----:R-:W-:Y:S01]  /*2210*/  FSEL R11, R30, -INF , P6 ;  /* 0xff8000001e0b7808 */ /* 0x001fe20003000000 */
[----:B------:R-:W-:Y:S01]  /*2220*/  UPRMT UR6, UR45, 0x654, UR6 ;  /* 0x000006542d067896 */ /* 0x000fe20008000006 */
[----:B------:R-:W-:Y:S01]  /*2230*/  ISETP.GT.AND P6, PT, R3, 0x20, PT ;  /* 0x000000200300780c */ /* 0x000fe20003fc4270 */
[----:B------:R-:W-:Y:S01]  /*2240*/  ULOP3.LUT UR26, UR26, 0x3000000, URZ, 0xfc, !UPT ;  /* 0x030000001a1a7892 */ /* 0x000fe2000f8efc3f */
[----:B------:R-:W-:Y:S01]  /*2250*/  FMNMX.FTZ R4, R11, R4, !PT ;  /* 0x000000040b047209 */ /* 0x000fe20007810000 */
[----:B------:R-:W-:Y:S02]  /*2260*/  UMOV UR7, 0x40000040 ;  /* 0x4000004000077882 */ /* 0x000fe40000000000 */
[----:B------:R-:W0:Y:S01]  /*2270*/  MUFU.TANH R37, R37 ;  /* 0x0000002500257308 */ /* 0x000e220000002400 */
[----:B---3--:R-:W-:Y:S01]  /*2280*/  FSEL R164, R36, -INF , P2 ;  /* 0xff80000024a47808 */ /* 0x008fe20001000000 */
[----:B------:R-:W-:Y:S01]  /*2290*/  UIMAD UR11, UR37, 0xc00, UR26 ;  /* 0x00000c00250b78a4 */ /* 0x000fe2000f8e021a */
[----:B------:R-:W-:Y:S02]  /*22a0*/  SYNCS.ARRIVE.TRANS64.RED.A1T0 RZ, [UR6], RZ ;  /* 0x000000ffffff79a7 */ /* 0x000fe40008100406 */
[----:B------:R-:W-:-:S03]  /*22b0*/  FMNMX.FTZ R5, R164, R5, !PT ;  /* 0x00000005a4057209 */ /* 0x000fc60007810000 */
[----:B------:R-:W3:Y:S01]  /*22c0*/  MUFU.TANH R34, R34 ;  /* 0x0000002200227308 */ /* 0x000ee20000002400 */
[----:B-1----:R-:W-:Y:S01]  /*22d0*/  FSEL R31, R31, -INF , P5 ;  /* 0xff8000001f1f7808 */ /* 0x002fe20002800000 */
[----:B------:R-:W-:Y:S01]  /*22e0*/  UMOV UR6, UR11 ;  /* 0x0000000b00067c82 */ /* 0x000fe20008000000 */
[----:B------:R-:W-:Y:S02]  /*22f0*/  ISETP.GT.AND P5, PT, R3, 0x21, PT ;  /* 0x000000210300780c */ /* 0x000fe40003fa4270 */
[----:B------:R-:W-:-:S03]  /*2300*/  FMNMX.FTZ R4, R31, R4, !PT ;  /* 0x000000041f047209 */ /* 0x000fc60007810000 */
[----:B------:R-:W1:Y:S01]  /*2310*/  MUFU.TANH R40, R40 ;  /* 0x0000002800287308 */ /* 0x000e620000002400 */
[----:B0-----:R-:W-:-:S04]  /*2320*/  FSEL R174, R37, -INF , P1 ;  /* 0xff80000025ae7808 */ /* 0x001fc80000800000 */
[----:B------:R-:W-:-:S03]  /*2330*/  FMNMX.FTZ R5, R174, R5, !PT ;  /* 0x00000005ae057209 */ /* 0x000fc60007810000 */
[----:B------:R-:W0:Y:S01]  /*2340*/  MUFU.TANH R35, R35 ;  /* 0x0000002300237308 */ /* 0x000e220000002400 */
[----:B---3--:R-:W-:Y:S02]  /*2350*/  FSEL R163, R34, -INF , P4 ;  /* 0xff80000022a37808 */ /* 0x008fe40002000000 */
[----:B------:R-:W-:Y:S02]  /*2360*/  ISETP.GT.AND P4, PT, R3, 0x28, PT ;  /* 0x000000280300780c */ /* 0x000fe40003f84270 */
[----:B------:R-:W-:-:S03]  /*2370*/  FMNMX.FTZ R4, R163, R4, !PT ;  /* 0x00000004a3047209 */ /* 0x000fc60007810000 */
[----:B------:R-:W3:Y:S01]  /*2380*/  MUFU.TANH R41, R41 ;  /* 0x0000002900297308 */ /* 0x000ee20000002400 */
[----:B-1----:R-:W-:-:S04]  /*2390*/  FSEL R176, R40, -INF , P6 ;  /* 0xff80000028b07808 */ /* 0x002fc80003000000 */
[----:B------:R-:W-:-:S03]  /*23a0*/  FMNMX.FTZ R5, R176, R5, !PT ;  /* 0x00000005b0057209 */ /* 0x000fc60007810000 */
[----:B------:R-:W1:Y:S01]  /*23b0*/  MUFU.TANH R38, R38 ;  /* 0x0000002600267308 */ /* 0x000e620000002400 */
[----:B0-----:R-:W-:Y:S02]  /*23c0*/  FSEL R173, R35, -INF , P3 ;  /* 0xff80000023ad7808 */ /* 0x001fe40001800000 */
[----:B------:R-:W-:Y:S02]  /*23d0*/  ISETP.GT.AND P3, PT, R3, 0x29, PT ;  /* 0x000000290300780c */ /* 0x000fe40003f64270 */
[----:B------:R-:W-:-:S03]  /*23e0*/  FMNMX.FTZ R4, R173, R4, !PT ;  /* 0x00000004ad047209 */ /* 0x000fc60007810000 */
[----:B------:R-:W0:Y:S01]  /*23f0*/  MUFU.TANH R44, R44 ;  /* 0x0000002c002c7308 */ /* 0x000e220000002400 */
[----:B---3--:R-:W-:-:S04]  /*2400*/  FSEL R178, R41, -INF , P5 ;  /* 0xff80000029b27808 */ /* 0x008fc80002800000 */
[----:B------:R-:W-:-:S03]  /*2410*/  FMNMX.FTZ R5, R178, R5, !PT ;  /* 0x00000005b2057209 */ /* 0x000fc60007810000 */
[----:B------:R-:W3:Y:S01]  /*2420*/  MUFU.TANH R39, R39 ;  /* 0x0000002700277308 */ /* 0x000ee20000002400 */
[----:B-1----:R-:W-:Y:S02]  /*2430*/  FSEL R183, R38, -INF , P2 ;  /* 0xff80000026b77808 */ /* 0x002fe40001000000 */
        /* <DEDUP_REMOVED lines=73> */
[----:B-1----:R-:W-:-:S07]  /*28d0*/  FSEL R13, R13, -INF , P6 ;  /* 0xff8000000d0d7808 */ /* 0x002fce0003000000 */
[----:B------:R-:W1:Y:S01]  /*28e0*/  MUFU.TANH R62, R62 ;  /* 0x0000003e003e7308 */ /* 0x000e620000002400 */
[----:B0-----:R-:W-:Y:S02]  /*28f0*/  FSEL R167, R59, -INF , P3 ;  /* 0xff8000003ba77808 */ /* 0x001fe40001800000 */
[----:B------:R-:W-:Y:S02]  /*2900*/  ISETP.GT.AND P3, PT, R3, 0x59, PT ;  /* 0x000000590300780c */ /* 0x000fe40003f64270 */
[----:B------:R-:W-:Y:S02]  /*2910*/  FMNMX.FTZ R3, R13, R10, !PT ;  /* 0x0000000a0d037209 */ /* 0x000fe40007810000 */
[----:B------:R-:W-:Y:S01]  /*2920*/  FMNMX.FTZ R4, R167, R4, !PT ;  /* 0x00000004a7047209 */ /* 0x000fe20007810000 */
[----:B------:R-:W0:Y:S01]  /*2930*/  MUFU.TANH R15, R68 ;  /* 0x00000044000f7308 */ /* 0x000e220000002400 */
[----:B---3--:R-:W-:-:S04]  /*2940*/  FSEL R14, R14, -INF , P5 ;  /* 0xff8000000e0e7808 */ /* 0x008fc80002800000 */
[----:B------:R-:W-:-:S03]  /*2950*/  FMNMX.FTZ R10, R14, R3, !PT ;  /* 0x000000030e0a7209 */ /* 0x000fc60007810000 */
[----:B------:R-:W3:Y:S01]  /*2960*/  MUFU.TANH R63, R63 ;  /* 0x0000003f003f7308 */ /* 0x000ee20000002400 */
[----:B-1----:R-:W-:-:S04]  /*2970*/  FSEL R169, R62, -INF , P2 ;  /* 0xff8000003ea97808 */ /* 0x002fc80001000000 */
[----:B------:R-:W-:-:S03]  /*2980*/  FMNMX.FTZ R4, R169, R4, !PT ;  /* 0x00000004a9047209 */ /* 0x000fc60007810000 */
[----:B------:R-:W1:Y:S01]  /*2990*/  MUFU.TANH R20, R69 ;  /* 0x0000004500147308 */ /* 0x000e620000002400 */
[----:B0-----:R-:W-:-:S04]  /*29a0*/  FSEL R15, R15, -INF , P4 ;  /* 0xff8000000f0f7808 */ /* 0x001fc80002000000 */
[----:B------:R-:W-:-:S03]  /*29b0*/  FMNMX.FTZ R3, R15, R10, !PT ;  /* 0x0000000a0f037209 */ /* 0x000fc60007810000 */
[----:B------:R-:W0:Y:S01]  /*29c0*/  MUFU.TANH R21, R66 ;  /* 0x0000004200157308 */ /* 0x000e220000002400 */
[----:B---3--:R-:W-:-:S04]  /*29d0*/  FSEL R171, R63, -INF , P1 ;  /* 0xff8000003fab7808 */ /* 0x008fc80000800000 */
[----:B------:R-:W-:-:S03]  /*29e0*/  FMNMX.FTZ R4, R171, R4, !PT ;  /* 0x00000004ab047209 */ /* 0x000fc60007810000 */
[----:B------:R-:W3:Y:S01]  /*29f0*/  MUFU.TANH R22, R67 ;  /* 0x0000004300167308 */ /* 0x000ee20000002400 */
[----:B-1----:R-:W-:-:S04]  /*2a00*/  FSEL R20, R20, -INF , P3 ;  /* 0xff80000014147808 */ /* 0x002fc80001800000 */
[----:B------:R-:W-:-:S03]  /*2a10*/  FMNMX.FTZ R5, R20, R3, !PT ;  /* 0x0000000314057209 */ /* 0x000fc60007810000 */
[----:B------:R-:W1:Y:S01]  /*2a20*/  MUFU.TANH R23, R70 ;  /* 0x0000004600177308 */ /* 0x000e620000002400 */
[----:B0-----:R-:W-:Y:S01]  /*2a30*/  FSEL R21, R21, -INF , P6 ;  /* 0xff80000015157808 */ /* 0x001fe20003000000 */
[----:B------:R-:W0:Y:S03]  /*2a40*/  SHFL.BFLY PT, R10, R5, 0x2, 0x1f ;  /* 0x0c401f00050a7f89 */ /* 0x000e2600000e0000 */
[----:B------:R-:W-:-:S03]  /*2a50*/  FMNMX.FTZ R3, R21, R4, !PT ;  /* 0x0000000415037209 */ /* 0x000fc60007810000 */
[----:B------:R-:W4:Y:S01]  /*2a60*/  MUFU.TANH R71, R71 ;  /* 0x0000004700477308 */ /* 0x000f220000002400 */
[----:B---3--:R-:W-:-:S04]  /*2a70*/  FSEL R22, R22, -INF , P5 ;  /* 0xff80000016167808 */ /* 0x008fc80002800000 */
[----:B------:R-:W-:Y:S02]  /*2a80*/  FMNMX.FTZ R4, R22, R3, !PT ;  /* 0x0000000316047209 */ /* 0x000fe40007810000 */
[----:B-1----:R-:W-:-:S04]  /*2a90*/  FSEL R23, R23, -INF , P4 ;  /* 0xff80000017177808 */ /* 0x002fc80002000000 */
[----:B------:R-:W-:Y:S02]  /*2aa0*/  FMNMX.FTZ R3, R23, R4, !PT ;  /* 0x0000000417037209 */ /* 0x000fe40007810000 */
[----:B----4-:R-:W-:Y:S02]  /*2ab0*/  FSEL R156, R71, -INF , P3 ;  /* 0xff800000479c7808 */ /* 0x010fe40001800000 */
[----:B0-----:R-:W-:Y:S02]  /*2ac0*/  FMNMX.FTZ R10, R5, R10, !PT ;  /* 0x0000000a050a7209 */ /* 0x001fe40007810000 */
[----:B------:R-:W-:-:S03]  /*2ad0*/  FMNMX.FTZ R3, R156, R3, !PT ;  /* 0x000000039c037209 */ /* 0x000fc60007810000 */
[----:B------:R-:W0:Y:S04]  /*2ae0*/  SHFL.BFLY PT, R7, R10, 0x1, 0x1f ;  /* 0x0c201f000a077f89 */ /* 0x000e2800000e0000 */
[----:B------:R-:W1:Y:S01]  /*2af0*/  SHFL.BFLY PT, R4, R3, 0x2, 0x1f ;  /* 0x0c401f0003047f89 */ /* 0x000e6200000e0000 */
[----:B0-----:R-:W-:Y:S02]  /*2b00*/  FMNMX.FTZ R5, R10, R7, !PT ;  /* 0x000000070a057209 */ /* 0x001fe40007810000 */
[----:B-1----:R-:W-:-:S03]  /*2b10*/  FMNMX.FTZ R12, R3, R4, !PT ;  /* 0x00000004030c7209 */ /* 0x002fc60007810000 */
[C---:B------:R-:W-:Y:S01]  /*2b20*/  FMUL.FTZ R157, R5.reuse, UR10 ;  /* 0x0000000a059d7c20 */ /* 0x040fe20008410000 */
[----:B------:R0:W-:Y:S01]  /*2b30*/  BAR.SYNC.DEFER_BLOCKING R161, 0x100 ;  /* 0x000400a10000751d */ /* 0x0001e20000010000 */
[----:B------:R-:W-:-:S04]  /*2b40*/  FSETP.NEU.FTZ.AND P1, PT, R5, -INF , PT ;  /* 0xff8000000500780b */ /* 0x000fc80003f3d000 */
[----:B------:R-:W-:Y:S01]  /*2b50*/  FSEL R157, R157, RZ, P1 ;  /* 0x000000ff9d9d7208 */ /* 0x000fe20000800000 */
[----:B------:R-:W1:Y:S04]  /*2b60*/  SHFL.BFLY PT, R25, R12, 0x1, 0x1f ;  /* 0x0c201f000c197f89 */ /* 0x000e6800000e0000 */
[--C-:B------:R-:W-:Y:S01]  /*2b70*/  FFMA.FTZ R6, R6, UR10, -R157.reuse ;  /* 0x0000000a06067c23 */ /* 0x100fe2000801089d */
[--C-:B------:R-:W-:Y:S01]  /*2b80*/  FFMA.FTZ R7, R28, UR10, -R157.reuse ;  /* 0x0000000a1c077c23 */ /* 0x100fe2000801089d */
[--C-:B------:R-:W-:Y:S01]  /*2b90*/  FFMA.FTZ R8, R8, UR10, -R157.reuse ;  /* 0x0000000a08087c23 */ /* 0x100fe2000801089d */
[--C-:B------:R-:W-:Y:S01]  /*2ba0*/  FFMA.FTZ R24, R24, UR10, -R157.reuse ;  /* 0x0000000a18187c23 */ /* 0x100fe2000801089d */
[--C-:B------:R-:W-:Y:S01]  /*2bb0*/  FFMA.FTZ R159, R160, UR10, -R157.reuse ;  /* 0x0000000aa09f7c23 */ /* 0x100fe2000801089d */
[--C-:B------:R-:W-:Y:S01]  /*2bc0*/  FFMA.FTZ R160, R162, UR10, -R157.reuse ;  /* 0x0000000aa2a07c23 */ /* 0x100fe2000801089d */
[----:B------:R-:W-:Y:S01]  /*2bd0*/  MUFU.EX2 R6, R6 ;  /* 0x0000000600067308 */ /* 0x000fe20000000800 */
[--C-:B0-----:R-:W-:Y:S01]  /*2be0*/  FFMA.FTZ R161, R164, UR10, -R157.reuse ;  /* 0x0000000aa4a17c23 */ /* 0x101fe2000801089d */
[--C-:B------:R-:W-:Y:S01]  /*2bf0*/  FFMA.FTZ R162, R174, UR10, -R157.reuse ;  /* 0x0000000aaea27c23 */ /* 0x100fe2000801089d */
[--C-:B------:R-:W-:Y:S01]  /*2c00*/  FFMA.FTZ R176, R176, UR10, -R157.reuse ;  /* 0x0000000ab0b07c23 */ /* 0x100fe2000801089d */
[--C-:B------:R-:W-:Y:S01]  /*2c10*/  FFMA.FTZ R184, R184, UR10, -R157.reuse ;  /* 0x0000000ab8b87c23 */ /* 0x100fe2000801089d */
[--C-:B------:R-:W-:Y:S01]  /*2c20*/  FFMA.FTZ R166, R166, UR10, -R157.reuse ;  /* 0x0000000aa6a67c23 */ /* 0x100fe2000801089d */
[--C-:B------:R-:W-:Y:S01]  /*2c30*/  FFMA.FTZ R13, R13, UR10, -R157.reuse ;  /* 0x0000000a0d0d7c23 */ /* 0x100fe2000801089d */
[--C-:B------:R-:W-:Y:S01]  /*2c40*/  FFMA.FTZ R14, R14, UR10, -R157.reuse ;  /* 0x0000000a0e0e7c23 */ /* 0x100fe2000801089d */
[----:B------:R-:W0:Y:S01]  /*2c50*/  MUFU.EX2 R3, R24 ;  /* 0x0000001800037308 */ /* 0x000e220000000800 */
[--C-:B------:R-:W-:Y:S01]  /*2c60*/  FFMA.FTZ R15, R15, UR10, -R157.reuse ;  /* 0x0000000a0f0f7c23 */ /* 0x100fe2000801089d */
[----:B------:R-:W-:Y:S01]  /*2c70*/  FFMA.FTZ R20, R20, UR10, -R157 ;  /* 0x0000000a14147c23 */ /* 0x000fe2000801089d */
[----:B-1----:R-:W-:-:S05]  /*2c80*/  FMNMX.FTZ R4, R12, R25, !PT ;  /* 0x000000190c047209 */ /* 0x002fca0007810000 */
[----:B------:R-:W-:Y:S01]  /*2c90*/  MUFU.EX2 R7, R7 ;  /* 0x0000000700077308 */ /* 0x000fe20000000800 */
[C---:B------:R-:W-:Y:S01]  /*2ca0*/  FSETP.NEU.FTZ.AND P1, PT, R4.reuse, -INF , PT ;  /* 0xff8000000400780b */ /* 0x040fe20003f3d000 */
[----:B------:R-:W-:-:S06]  /*2cb0*/  FMUL.FTZ R158, R4, UR10 ;  /* 0x0000000a049e7c20 */ /* 0x000fcc0008410000 */
[----:B------:R-:W1:Y:S01]  /*2cc0*/  MUFU.EX2 R8, R8 ;  /* 0x0000000800087308 */ /* 0x000e620000000800 */
[----:B------:R-:W-:Y:S02]  /*2cd0*/  FSEL R158, R158, RZ, P1 ;  /* 0x000000ff9e9e7208 */ /* 0x000fe40000800000 */
[----:B0-----:R-:W-:Y:S01]  /*2ce0*/  F2FP.F16.F32.PACK_AB R152, R6, R3 ;  /* 0x000000030698723e */ /* 0x001fe200000000ff */
[----:B------:R-:W-:Y:S02]  /*2cf0*/  FADD.FTZ R6, R3, R6 ;  /* 0x0000000603067221 */ /* 0x000fe40000010000 */
[--C-:B------:R-:W-:Y:S01]  /*2d00*/  FFMA.FTZ R9, R9, UR10, -R158.reuse ;  /* 0x0000000a09097c23 */ /* 0x100fe2000801089e */
[--C-:B------:R-:W-:Y:S01]  /*2d10*/  FFMA.FTZ R10, R27, UR10, -R158.reuse ;  /* 0x0000000a1b0a7c23 */ /* 0x100fe2000801089e */
[--C-:B------:R-:W-:Y:S01]  /*2d20*/  FFMA.FTZ R11, R11, UR10, -R158.reuse ;  /* 0x0000000a0b0b7c23 */ /* 0x100fe2000801089e */
[--C-:B------:R-:W-:Y:S01]  /*2d30*/  FFMA.FTZ R12, R31, UR10, -R158.reuse ;  /* 0x0000000a1f0c7c23 */ /* 0x100fe2000801089e */
[--C-:B------:R-:W-:Y:S01]  /*2d40*/  FFMA.FTZ R164, R173, UR10, -R158.reuse ;  /* 0x0000000aada47c23 */ /* 0x100fe2000801089e */
[--C-:B------:R-:W-:Y:S01]  /*2d50*/  FFMA.FTZ R163, R163, UR10, -R158.reuse ;  /* 0x0000000aa3a37c23 */ /* 0x100fe2000801089e */
[----:B------:R-:W-:Y:S01]  /*2d60*/  MUFU.EX2 R9, R9 ;  /* 0x0000000900097308 */ /* 0x000fe20000000800 */
[--C-:B------:R-:W-:Y:S01]  /*2d70*/  FFMA.FTZ R173, R183, UR10, -R158.reuse ;  /* 0x0000000ab7ad7c23 */ /* 0x100fe2000801089e */
[--C-:B------:R-:W-:Y:S01]  /*2d80*/  FFMA.FTZ R174, R185, UR10, -R158.reuse ;  /* 0x0000000ab9ae7c23 */ /* 0x100fe2000801089e */
[--C-:B------:R-:W-:Y:S01]  /*2d90*/  FFMA.FTZ R183, R178, UR10, -R157.reuse ;  /* 0x0000000ab2b77c23 */ /* 0x100fe2000801089d */
[--C-:B------:R-:W-:Y:S01]  /*2da0*/  FFMA.FTZ R178, R180, UR10, -R157.reuse ;  /* 0x0000000ab4b27c23 */ /* 0x100fe2000801089d */
[----:B-1----:R-:W-:Y:S01]  /*2db0*/  F2FP.F16.F32.PACK_AB R154, R8, R7 ;  /* 0x00000007089a723e */ /* 0x002fe200000000ff */
[--C-:B------:R-:W-:Y:S01]  /*2dc0*/  FFMA.FTZ R180, R187, UR10, -R158.reuse ;  /* 0x0000000abbb47c23 */ /* 0x100fe2000801089e */
        /* <DEDUP_REMOVED lines=14> */
[--C-:B------:R-:W-:Y:S01]  /*2eb0*/  FFMA.FTZ R168, R170, UR10, -R157.reuse ;  /* 0x0000000aaaa87c23 */ /* 0x100fe2000801089d */
[----:B------:R-:W-:Y:S01]  /*2ec0*/  FFMA.FTZ R179, R172, UR10, -R157 ;  /* 0x0000000aacb37c23 */ /* 0x000fe2000801089d */
[--C-:B------:R-:W-:Y:S01]  /*2ed0*/  FFMA.FTZ R170, R167, UR10, -R158.reuse ;  /* 0x0000000aa7aa7c23 */ /* 0x100fe2000801089e */
[----:B------:R-:W1:Y:S01]  /*2ee0*/  MUFU.EX2 R12, R12 ;  /* 0x0000000c000c7308 */ /* 0x000e620000000800 */
[----:B0-----:R-:W-:Y:S01]  /*2ef0*/  F2FP.F16.F32.PACK_AB R153, R10, R9 ;  /* 0x000000090a99723e */ /* 0x001fe200000000ff */
[--C-:B------:R-:W-:Y:S01]  /*2f00*/  FFMA.FTZ R165, R165, UR10, -R158.reuse ;  /* 0x0000000aa5a57c23 */ /* 0x100fe2000801089e */
[--C-:B------:R-:W-:Y:S01]  /*2f10*/  FFMA.FTZ R167, R169, UR10, -R158.reuse ;  /* 0x0000000aa9a77c23 */ /* 0x100fe2000801089e */
[--C-:B------:R-:W-:Y:S01]  /*2f20*/  FFMA.FTZ R172, R171, UR10, -R158.reuse ;  /* 0x0000000aabac7c23 */ /* 0x100fe2000801089e */
[--C-:B------:R-:W-:Y:S01]  /*2f30*/  FFMA.FTZ R21, R21, UR10, -R158.reuse ;  /* 0x0000000a15157c23 */ /* 0x100fe2000801089e */
[--C-:B------:R-:W-:Y:S01]  /*2f40*/  FFMA.FTZ R22, R22, UR10, -R158.reuse ;  /* 0x0000000a16167c23 */ /* 0x100fe2000801089e */
[--C-:B------:R-:W-:Y:S01]  /*2f50*/  FFMA.FTZ R23, R23, UR10, -R158.reuse ;  /* 0x0000000a17177c23 */ /* 0x100fe2000801089e */
[----:B------:R-:W-:Y:S01]  /*2f60*/  MUFU.EX2 R159, R159 ;  /* 0x0000009f009f7308 */ /* 0x000fe20000000800 */
[----:B------:R-:W-:Y:S01]  /*2f70*/  FFMA.FTZ R156, R156, UR10, -R158 ;  /* 0x0000000a9c9c7c23 */ /* 0x000fe2000801089e */
[----:B------:R-:W-:Y:S01]  /*2f80*/  FADD.FTZ R10, R9, R10 ;  /* 0x0000000a090a7221 */ /* 0x000fe20000010000 */
[----:B------:R-:W-:-:S04]  /*2f90*/  FADD.FTZ R7, R7, R6 ;  /* 0x0000000607077221 */ /* 0x000fc80000010000 */
[----:B------:R-:W-:Y:S01]  /*2fa0*/  FADD.FTZ R8, R8, R7 ;  /* 0x0000000708087221 */ /* 0x000fe20000010000 */
[----:B------:R-:W0:Y:S01]  /*2fb0*/  MUFU.EX2 R160, R160 ;  /* 0x000000a000a07308 */ /* 0x000e220000000800 */
[----:B-1----:R-:W-:Y:S01]  /*2fc0*/  F2FP.F16.F32.PACK_AB R155, R12, R11 ;  /* 0x0000000b0c9b723e */ /* 0x002fe200000000ff */
[----:B------:R-:W-:-:S03]  /*2fd0*/  FADD.FTZ R11, R11, R10 ;  /* 0x0000000a0b0b7221 */ /* 0x000fc60000010000 */
[----:B------:R-:W-:Y:S01]  /*2fe0*/  WARPGROUP.ARRIVE ;  /* 0x00000000000079c5 */ /* 0x000fe20000000000 */
[----:B------:R-:W-:Y:S02]  /*2ff0*/  FADD.FTZ R12, R12, R11 ;  /* 0x0000000b0c0c7221 */ /* 0x000fe40000010000 */
[----:B------:R-:W-:Y:S03]  /*3000*/  MUFU.EX2 R161, R161 ;  /* 0x000000a100a17308 */ /* 0x000fe60000000800 */
[----:B------:R-:W-:Y:S01]  /*3010*/  HGMMA.64x256x16.F32 R24, R152, gdesc[UR4].tnspB, RZ, !UPT, gsb0 ;  /* 0x43e0000498187df0 */ /* 0x000fe2000c0008ff */
[----:B------:R-:W-:Y:S01]  /*3020*/  UIADD3 UR6, UR11, 0x80, URZ ;  /* 0x000000800b067890 */ /* 0x000fe2000fffe03f */
[----:B------:R-:W-:-:S03]  /*3030*/  UMOV UR7, 0x40000040 ;  /* 0x4000004000077882 */ /* 0x000fc60000000000 */
[----:B------:R-:W-:Y:S08]  /*3040*/  MUFU.EX2 R162, R162 ;  /* 0x000000a200a27308 */ /* 0x000ff00000000800 */
[----:B------:R-:W-:Y:S08]  /*3050*/  MUFU.EX2 R163, R163 ;  /* 0x000000a300a37308 */ /* 0x000ff00000000800 */
[----:B------:R-:W1:Y:S08]  /*3060*/  MUFU.EX2 R164, R164 ;  /* 0x000000a400a47308 */ /* 0x000e700000000800 */
[----:B------:R-:W-:Y:S08]  /*3070*/  MUFU.EX2 R173, R173 ;  /* 0x000000ad00ad7308 */ /* 0x000ff00000000800 */
[----:B------:R-:W3:Y:S08]  /*3080*/  MUFU.EX2 R174, R174 ;  /* 0x000000ae00ae7308 */ /* 0x000ef00000000800 */
[----:B------:R-:W-:Y:S08]  /*3090*/  MUFU.EX2 R176, R176 ;  /* 0x000000b000b07308 */ /* 0x000ff00000000800 */
[----:B------:R-:W4:Y:S08]  /*30a0*/  MUFU.EX2 R183, R183 ;  /* 0x000000b700b77308 */ /* 0x000f300000000800 */
[----:B------:R-:W-:Y:S08]  /*30b0*/  MUFU.EX2 R178, R178 ;  /* 0x000000b200b27308 */ /* 0x000ff00000000800 */
[----:B------:R-:W-:Y:S08]  /*30c0*/  MUFU.EX2 R185, R185 ;  /* 0x000000b900b97308 */ /* 0x000ff00000000800 */
[----:B------:R-:W-:Y:S08]  /*30d0*/  MUFU.EX2 R180, R180 ;  /* 0x000000b400b47308 */ /* 0x000ff00000000800 */
[----:B------:R-:W5:Y:S08]  /*30e0*/  MUFU.EX2 R187, R187 ;  /* 0x000000bb00bb7308 */ /* 0x000f700000000800 */
[----:B------:R-:W-:Y:S08]  /*30f0*/  MUFU.EX2 R182, R182 ;  /* 0x000000b600b67308 */ /* 0x000ff00000000800 */
[----:B------:R-:W2:Y:S08]  /*3100*/  MUFU.EX2 R189, R189 ;  /* 0x000000bd00bd7308 */ /* 0x000eb00000000800 */
[----:B------:R-:W-:Y:S08]  /*3110*/  MUFU.EX2 R184, R184 ;  /* 0x000000b800b87308 */ /* 0x000ff00000000800 */
[----:B------:R-:W2:Y:S08]  /*3120*/  MUFU.EX2 R191, R191 ;  /* 0x000000bf00bf7308 */ /* 0x000eb00000000800 */
[----:B------:R-:W-:Y:S08]  /*3130*/  MUFU.EX2 R186, R186 ;  /* 0x000000ba00ba7308 */ /* 0x000ff00000000800 */
[----:B------:R-:W-:Y:S08]  /*3140*/  MUFU.EX2 R193, R193 ;  /* 0x000000c100c17308 */ /* 0x000ff00000000800 */
[----:B------:R-:W-:Y:S08]  /*3150*/  MUFU.EX2 R181, R181 ;  /* 0x000000b500b57308 */ /* 0x000ff00000000800 */
[----:B------:R-:W2:Y:S08]  /*3160*/  MUFU.EX2 R188, R188 ;  /* 0x000000bc00bc7308 */ /* 0x000eb00000000800 */
        /* <DEDUP_REMOVED lines=14> */
[----:B------:R-:W-:Y:S01]  /*3250*/  MUFU.EX2 R21, R21 ;  /* 0x0000001500157308 */ /* 0x000fe20000000800 */
[----:B------:R-:W-:-:S02]  /*3260*/  WARPGROUP.DEPBAR.LE gsb0, 0x0 ;  /* 0x00008000000079c5 */ /* 0x000fc40000010000 */
[----:B0-----:R-:W-:Y:S01]  /*3270*/  F2FP.F16.F32.PACK_AB R152, R160, R159 ;  /* 0x0000009fa098723e */ /* 0x001fe200000000ff */
[----:B------:R-:W-:Y:S01]  /*3280*/  FADD.FTZ R159, R159, R8 ;  /* 0x000000089f9f7221 */ /* 0x000fe20000010000 */
[----:B-1----:R-:W-:Y:S01]  /*3290*/  F2FP.F16.F32.PACK_AB R153, R164, R163 ;  /* 0x000000a3a499723e */ /* 0x002fe200000000ff */
[----:B------:R-:W-:Y:S01]  /*32a0*/  FADD.FTZ R163, R163, R12 ;  /* 0x0000000ca3a37221 */ /* 0x000fe20000010000 */
[----:B------:R-:W-:Y:S01]  /*32b0*/  F2FP.F16.F32.PACK_AB R154, R162, R161 ;  /* 0x000000a1a29a723e */ /* 0x000fe200000000ff */
[----:B------:R-:W0:Y:S01]  /*32c0*/  MUFU.EX2 R22, R22 ;  /* 0x0000001600167308 */ /* 0x000e220000000800 */
[----:B---3--:R-:W-:Y:S01]  /*32d0*/  F2FP.F16.F32.PACK_AB R155, R174, R173 ;  /* 0x000000adae9b723e */ /* 0x008fe200000000ff */
[----:B------:R-:W-:Y:S01]  /*32e0*/  FADD.FTZ R160, R160, R159 ;  /* 0x0000009fa0a07221 */ /* 0x000fe20000010000 */
[----:B------:R-:W-:Y:S02]  /*32f0*/  FADD.FTZ R164, R164, R163 ;  /* 0x000000a3a4a47221 */ /* 0x000fe40000010000 */
[----:B------:R-:W-:Y:S01]  /*3300*/  WARPGROUP.ARRIVE ;  /* 0x00000000000079c5 */ /* 0x000fe20000000000 */
[----:B------:R-:W-:Y:S01]  /*3310*/  FADD.FTZ R161, R161, R160 ;  /* 0x000000a0a1a17221 */ /* 0x000fe20000010000 */
[----:B------:R-:W-:Y:S01]  /*3320*/  FADD.FTZ R173, R173, R164 ;  /* 0x000000a4adad7221 */ /* 0x000fe20000010000 */
[----:B------:R-:W-:Y:S02]  /*3330*/  MUFU.EX2 R23, R23 ;  /* 0x0000001700177308 */ /* 0x000fe40000000800 */
[----:B------:R-:W-:Y:S01]  /*3340*/  FADD.FTZ R161, R162, R161 ;  /* 0x000000a1a2a17221 */ /* 0x000fe20000010000 */
[----:B------:R-:W-:Y:S01]  /*3350*/  HGMMA.64x256x16.F32 R24, R152, gdesc[UR4].tnspB, R24, gsb0 ;  /* 0x43e0000498187df0 */ /* 0x000fe20008000818 */
[----:B------:R-:W-:Y:S01]  /*3360*/  UIADD3 UR6, UR11, 0x100, URZ ;  /* 0x000001000b067890 */ /* 0x000fe2000fffe03f */
[----:B------:R-:W-:Y:S01]  /*3370*/  FADD.FTZ R173, R174, R173 ;  /* 0x000000adaead7221 */ /* 0x000fe20000010000 */
[----:B------:R-:W-:-:S02]  /*3380*/  UMOV UR7, 0x40000040 ;  /* 0x4000004000077882 */ /* 0x000fc40000000000 */
[----:B------:R-:W1:Y:S01]  /*3390*/  MUFU.EX2 R156, R156 ;  /* 0x0000009c009c7308 */ /* 0x000e620000000800 */
[----:B------:R-:W-:Y:S02]  /*33a0*/  WARPGROUP.DEPBAR.LE gsb0, 0x0 ;  /* 0x00008000000079c5 */ /* 0x000fe40000010000 */
[----:B----4-:R-:W-:Y:S01]  /*33b0*/  F2FP.F16.F32.PACK_AB R152, R183, R176 ;  /* 0x000000b0b798723e */ /* 0x010fe200000000ff */
[----:B------:R-:W-:Y:S01]  /*33c0*/  FADD.FTZ R176, R176, R161 ;  /* 0x000000a1b0b07221 */ /* 0x000fe20000010000 */
[----:B-----5:R-:W-:Y:S01]  /*33d0*/  F2FP.F16.F32.PACK_AB R153, R187, R180 ;  /* 0x000000b4bb99723e */ /* 0x020fe200000000ff */
[----:B------:R-:W-:Y:S01]  /*33e0*/  FADD.FTZ R180, R180, R173 ;  /* 0x000000adb4b47221 */ /* 0x000fe20000010000 */
[----:B------:R-:W-:Y:S01]  /*33f0*/  F2FP.F16.F32.PACK_AB R154, R185, R178 ;  /* 0x000000b2b99a723e */ /* 0x000fe200000000ff */
[----:B------:R-:W-:Y:S01]  /*3400*/  FADD.FTZ R183, R183, R176 ;  /* 0x000000b0b7b77221 */ /* 0x000fe20000010000 */
[----:B--2---:R-:W-:Y:S01]  /*3410*/  F2FP.F16.F32.PACK_AB R155, R189, R182 ;  /* 0x000000b6bd9b723e */ /* 0x004fe200000000ff */
[----:B------:R-:W-:-:S02]  /*3420*/  FADD.FTZ R187, R187, R180 ;  /* 0x000000b4bbbb7221 */ /* 0x000fc40000010000 */
[----:B------:R-:W-:Y:S01]  /*3430*/  FADD.FTZ R178, R178, R183 ;  /* 0x000000b7b2b27221 */ /* 0x000fe20000010000 */
[----:B------:R-:W-:Y:S01]  /*3440*/  WARPGROUP.ARRIVE ;  /* 0x00000000000079c5 */ /* 0x000fe20000000000 */
[----:B------:R-:W-:Y:S02]  /*3450*/  FADD.FTZ R182, R182, R187 ;  /* 0x000000bbb6b67221 */ /* 0x000fe40000010000 */
[----:B------:R-:W-:Y:S02]  /*3460*/  FADD.FTZ R185, R185, R178 ;  /* 0x000000b2b9b97221 */ /* 0x000fe40000010000 */
[----:B------:R-:W-:-:S05]  /*3470*/  FADD.FTZ R182, R189, R182 ;  /* 0x000000b6bdb67221 */ /* 0x000fca0000010000 */
[----:B------:R-:W-:Y:S01]  /*3480*/  HGMMA.64x256x16.F32 R24, R152, gdesc[UR4].tnspB, R24, gsb0 ;  /* 0x43e0000498187df0 */ /* 0x000fe20008000818 */
[----:B------:R-:W-:Y:S01]  /*3490*/  UIADD3 UR6, UR11, 0x180, URZ ;  /* 0x000001800b067890 */ /* 0x000fe2000fffe03f */
[----:B------:R-:W-:Y:S01]  /*34a0*/  UMOV UR7, 0x40000040 ;  /* 0x4000004000077882 */ /* 0x000fe20000000000 */
[----:B------:R-:W-:Y:S02]  /*34b0*/  WARPGROUP.DEPBAR.LE gsb0, 0x0 ;  /* 0x00008000000079c5 */ /* 0x000fe40000010000 */
[----:B------:R-:W-:Y:S01]  /*34c0*/  F2FP.F16.F32.PACK_AB R152, R191, R184 ;  /* 0x000000b8bf98723e */ /* 0x000fe200000000ff */
[----:B------:R-:W-:Y:S01]  /*34d0*/  FADD.FTZ R184, R184, R185 ;  /* 0x000000b9b8b87221 */ /* 0x000fe20000010000 */
[----:B------:R-:W-:Y:S01]  /*34e0*/  F2FP.F16.F32.PACK_AB R153, R188, R181 ;  /* 0x000000b5bc99723e */ /* 0x000fe200000000ff */
[----:B------:R-:W-:Y:S01]  /*34f0*/  FADD.FTZ R181, R181, R182 ;  /* 0x000000b6b5b57221 */ /* 0x000fe20000010000 */
[----:B------:R-:W-:Y:S01]  /*3500*/  F2FP.F16.F32.PACK_AB R154, R193, R186 ;  /* 0x000000bac19a723e */ /* 0x000fe200000000ff */
[----:B------:R-:W-:Y:S01]  /*3510*/  FADD.FTZ R191, R191, R184 ;  /* 0x000000b8bfbf7221 */ /* 0x000fe20000010000 */
[----:B------:R-:W-:Y:S01]  /*3520*/  F2FP.F16.F32.PACK_AB R155, R190, R175 ;  /* 0x000000afbe9b723e */ /* 0x000fe200000000ff */
[----:B------:R-:W-:-:S02]  /*3530*/  FADD.FTZ R188, R188, R181 ;  /* 0x000000b5bcbc7221 */ /* 0x000fc40000010000 */
[----:B------:R-:W-:Y:S01]  /*3540*/  FADD.FTZ R186, R186, R191 ;  /* 0x000000bfbaba7221 */ /* 0x000fe20000010000 */
[----:B------:R-:W-:Y:S01]  /*3550*/  WARPGROUP.ARRIVE ;  /* 0x00000000000079c5 */ /* 0x000fe20000000000 */
[----:B------:R-:W-:Y:S02]  /*3560*/  FADD.FTZ R175, R175, R188 ;  /* 0x000000bcafaf7221 */ /* 0x000fe40000010000 */
[----:B------:R-:W-:Y:S02]  /*3570*/  FADD.FTZ R193, R193, R186 ;  /* 0x000000bac1c17221 */ /* 0x000fe40000010000 */
[----:B------:R-:W-:-:S08]  /*3580*/  FADD.FTZ R190, R190, R175 ;  /* 0x000000afbebe7221 */ /* 0x000fd00000010000 */
        /* <DEDUP_REMOVED lines=23> */
[----:B0-----:R-:W-:Y:S01]  /*3700*/  F2FP.F16.F32.PACK_AB R153, R22, R21 ;  /* 0x000000151699723e */ /* 0x001fe200000000ff */
[----:B------:R-:W-:Y:S01]  /*3710*/  FADD.FTZ R21, R21, R172 ;  /* 0x000000ac15157221 */ /* 0x000fe20000010000 */
[----:B------:R-:W-:Y:S01]  /*3720*/  F2FP.F16.F32.PACK_AB R154, R20, R15 ;  /* 0x0000000f149a723e */ /* 0x000fe200000000ff */
[----:B------:R-:W-:Y:S01]  /*3730*/  FADD.FTZ R14, R14, R13 ;  /* 0x0000000d0e0e7221 */ /* 0x000fe20000010000 */
[----:B-1----:R-:W-:Y:S01]  /*3740*/  F2FP.F16.F32.PACK_AB R155, R156, R23 ;  /* 0x000000179c9b723e */ /* 0x002fe200000000ff */
[----:B------:R-:W-:-:S02]  /*3750*/  FADD.FTZ R22, R22, R21 ;  /* 0x0000001516167221 */ /* 0x000fc40000010000 */
[----:B------:R-:W-:Y:S01]  /*3760*/  FADD.FTZ R3, R15, R14 ;  /* 0x0000000e0f037221 */ /* 0x000fe20000010000 */
[----:B------:R-:W-:Y:S01]  /*3770*/  WARPGROUP.ARRIVE ;  /* 0x00000000000079c5 */ /* 0x000fe20000000000 */
[----:B------:R-:W-:Y:S02]  /*3780*/  FADD.FTZ R23, R23, R22 ;  /* 0x0000001617177221 */ /* 0x000fe40000010000 */
[----:B------:R-:W-:Y:S02]  /*3790*/  FADD.FTZ R3, R20, R3 ;  /* 0x0000000314037221 */ /* 0x000fe40000010000 */
[----:B------:R-:W-:-:S08]  /*37a0*/  FADD.FTZ R6, R156, R23 ;  /* 0x000000179c067221 */ /* 0x000fd00000010000 */
[----:B------:R-:W-:Y:S03]  /*37b0*/  HGMMA.64x256x16.F32 R24, R152, gdesc[UR4].tnspB, R24, gsb0 ;  /* 0x43e0000498187df0 */ /* 0x000fe60008000818 */
[----:B------:R-:W-:Y:S02]  /*37c0*/  WARPGROUP.DEPBAR.LE gsb0, 0x0 ;  /* 0x00008000000079c5 */ /* 0x000fe40000010000 */
[----:B------:R-:W-:Y:S05]  /*37d0*/  @!P0 BRA `(.L_x_201) ;  /* 0x0000000000048947 */ /* 0x000fea0003800000 */
[----:B------:R-:W-:Y:S01]  /*37e0*/  BPT.TRAP 0x1 ;  /* 0x000000040000795c */ /* 0x000fe20000300000 */
.L_x_201:
[----:B------:R-:W-:Y:S02]  /*37f0*/  UISETP.GE.AND UP0, UPT, UR47, 0x61, UPT ;  /* 0x000000612f00788c */ /* 0x000fe4000bf06270 */
[----:B------:R-:W-:-:S04]  /*3800*/  UIADD3 UR27, UR27, 0x32460, URZ ;  /* 0x000324601b1b7890 */ /* 0x000fc8000fffe03f */
[----:B------:R-:W-:Y:S01]  /*3810*/  PLOP3.LUT P1, PT, PT, PT, UP0, 0x80, 0x0 ;  /* 0x000000000000781c */ /* 0x000fe20003f2f008 */
[----:B------:R-:W-:-:S09]  /*3820*/  UPRMT UR27, UR45, 0x654, UR27 ;  /* 0x000006542d1b7896 */ /* 0x000fd2000800001b */
[----:B------:R-:W-:Y:S03]  /*3830*/  SYNCS.ARRIVE.TRANS64.RED.A1T0 RZ, [UR27], RZ ;  /* 0x000000ffffff79a7 */ /* 0x000fe6000810041b */
[----:B------:R-:W-:Y:S05]  /*3840*/  @!P1 BRA `(.L_x_202) ;  /* 0x0000002800a09947 */ /* 0x000fea0003800000 */
[----:B------:R-:W-:Y:S01]  /*3850*/  IMAD.MOV.U32 R7, RZ, RZ, R4 ;  /* 0x000000ffff077224 */ /* 0x000fe200078e0004 */
[----:B------:R-:W-:Y:S01]  /*3860*/  UIADD3 UR46, UR46, -0x2, URZ ;  /* 0xfffffffe2e2e7890 */ /* 0x000fe2000fffe03f */
[----:B------:R-:W-:Y:S01]  /*3870*/  IMAD.MOV.U32 R8, RZ, RZ, R5 ;  /* 0x000000ffff087224 */ /* 0x000fe200078e0005 */
[----:B------:R-:W-:Y:S01]  /*3880*/  ULDC UR28, c[0x0][0xad0] ;  /* 0x0002b400001c7ab9 */ /* 0x000fe20000000800 */
[----:B------:R-:W-:-:S09]  /*3890*/  ULDC UR27, c[0x0][0xa80] ;  /* 0x0002a000001b7ab9 */ /* 0x000fd20000000800 */
.L_x_213:
[----:B------:R-:W-:Y:S01]  /*38a0*/  UIADD3 UR37, UR37, 0x1, URZ ;  /* 0x0000000125257890 */ /* 0x000fe2000fffe03f */
[----:B------:R-:W-:Y:S01]  /*38b0*/  IMAD.U32 R0, RZ, RZ, UR46 ;  /* 0x0000002eff007e24 */ /* 0x000fe2000f8e00ff */
        /* <DEDUP_REMOVED lines=8> */
.L_x_203:
[----:B------:R-:W0:Y:S01]  /*3940*/  S2UR UR30, SR_CgaCtaId ;  /* 0x00000000001e79c3 */ /* 0x000e220000008800 */
[----:B------:R-:W-:Y:S01]  /*3950*/  UMOV UR6, 0x400 ;  /* 0x0000040000067882 */ /* 0x000fe20000000000 */
[----:B------:R-:W-:-:S05]  /*3960*/  IMAD.U32 R0, RZ, RZ, UR36 ;  /* 0x00000024ff007e24 */ /* 0x000fca000f8e00ff */
[----:B------:R-:W-:Y:S01]  /*3970*/  SHF.L.U32 R0, R0, 0x1f, RZ ;  /* 0x0000001f00007819 */ /* 0x000fe200000006ff */
[----:B0-----:R-:W-:-:S04]  /*3980*/  ULEA UR20, UR30, UR6, 0x18 ;  /* 0x000000061e147291 */ /* 0x001fc8000f8ec03f */
[----:B------:R-:W-:-:S09]  /*3990*/  ULEA UR29, UR37, UR20, 0x3 ;  /* 0x00000014251d7291 */ /* 0x000fd2000f8e183f */
[----:B------:R0:W1:Y:S01]  /*39a0*/  SYNCS.PHASECHK.TRANS64.TRYWAIT P2, [UR29+0x32430], R0 ;  /* 0x03243000ff0075a7 */ /* 0x000062000804015d */
[----:B------:R-:W-:Y:S05]  /*39b0*/  @!P0 BRA `(.L_x_204) ;  /* 0x0000000000048947 */ /* 0x000fea0003800000 */
[----:B------:R-:W-:Y:S01]  /*39c0*/  BPT.TRAP 0x1 ;  /* 0x000000040000795c */ /* 0x000fe20000300000 */
.L_x_204:
[----:B-1----:R-:W-:Y:S05]  /*39d0*/  @P2 BRA `(.L_x_205) ;  /* 0x0000000000082947 */ /* 0x002fea0003800000 */
[----:B------:R-:W1:Y:S02]  /*39e0*/  SYNCS.PHASECHK.TRANS64.TRYWAIT P2, [UR29+0x32430], R0 ;  /* 0x03243000ff0075a7 */ /* 0x000e64000804015d */
[----:B-1----:R-:W-:Y:S05]  /*39f0*/  @!P2 BRA `(.L_x_206) ;  /* 0x0000009c0064a947 */ /* 0x002fea0003800000 */
.L_x_205:
[----:B------:R-:W-:Y:S01]  /*3a00*/  UIMAD UR6, UR37, 0x300, UR24 ;  /* 0x00000300250678a4 */ /* 0x000fe2000f8e0218 */
[----:B------:R-:W-:Y:S01]  /*3a10*/  WARPGROUP.ARRIVE ;  /* 0x00000000000079c5 */ /* 0x000fe20000000000 */
[----:B------:R-:W-:Y:S01]  /*3a20*/  UMOV UR7, 0x40000040 ;  /* 0x4000004000077882 */ /* 0x000fe20000000000 */
[----:B------:R-:W-:Y:S01]  /*3a30*/  UMOV UR11, 0x40000040 ;  /* 0x40000040000b7882 */ /* 0x000fe20000000000 */
[----:B------:R-:W-:Y:S02]  /*3a40*/  UIADD3 UR10, UR6, 0x2, URZ ;  /* 0x00000002060a7890 */ /* 0x000fe4000fffe03f */
[----:B------:R-:W-:Y:S01]  /*3a50*/  UIADD3 UR14, UR6, 0x4, URZ ;  /* 0x00000004060e7890 */ /* 0x000fe2000fffe03f */
[----:B------:R-:W-:Y:S02]  /*3a60*/  UMOV UR15, 0x40000040 ;  /* 0x40000040000f7882 */ /* 0x000fe40000000000 */
[----:B------:R-:W-:Y:S01]  /*3a70*/  HGMMA.64x96x16.F32 R152, gdesc[UR4], RZ, !UPT, gsb0 ;  /* 0x01600000049879f0 */ /* 0x000fe2000c0008ff */
[----:B------:R-:W-:Y:S01]  /*3a80*/  UIADD3 UR18, UR6, 0x6, URZ ;  /* 0x0000000606127890 */ /* 0x000fe2000fffe03f */
        /* <DEDUP_REMOVED lines=11> */
[----:B------:R-:W-:Y:S05]  /*3b40*/  @!P0 BRA `(.L_x_207) ;  /* 0x0000000000048947 */ /* 0x000fea0003800000 */
[----:B------:R-:W-:Y:S01]  /*3b50*/  BPT.TRAP 0x1 ;  /* 0x000000040000795c */ /* 0x000fe20000300000 */
.L_x_207:
[----:B------:R2:W3:Y:S01]  /*3b60*/  SYNCS.PHASECHK.TRANS64.TRYWAIT P2, [UR29+0x32450], R0 ;  /* 0x03245000ff0075a7 */ /* 0x0004e2000804015d */
[----:B------:R-:W-:Y:S05]  /*3b70*/  @!P0 BRA `(.L_x_208) ;  /* 0x0000000000048947 */ /* 0x000fea0003800000 */
[----:B------:R-:W-:Y:S01]  /*3b80*/  BPT.TRAP 0x1 ;  /* 0x000000040000795c */ /* 0x000fe20000300000 */
.L_x_208:
[----:B---3--:R-:W-:Y:S05]  /*3b90*/  @P2 BRA `(.L_x_209) ;  /* 0x0000000000082947 */ /* 0x008fea0003800000 */
[----:B------:R-:W3:Y:S02]  /*3ba0*/  SYNCS.PHASECHK.TRANS64.TRYWAIT P2, [UR29+0x32450], R0 ;  /* 0x03245000ff0075a7 */ /* 0x000ee4000804015d */
[----:B---3--:R-:W-:Y:S05]  /*3bb0*/  @!P2 BRA `(.L_x_210) ;  /* 0x0000009c000ca947 */ /* 0x008fea0003800000 */
.L_x_209:
[----:B------:R-:W-:Y:S01]  /*3bc0*/  ULEA UR20, UR42, UR20, 0xd ;  /* 0x000000142a147291 */ /* 0x000fe2000f8e683f */
[----:B------:R-:W-:Y:S01]  /*3bd0*/  WARPGROUP.ARRIVE ;  /* 0x00000000000079c5 */ /* 0x000fe20000000000 */
[----:B------:R-:W-:-:S05]  /*3be0*/  UIMAD UR7, UR37, 0xc00, UR25 ;  /* 0x00000c00250778a4 */ /* 0x000fca000f8e0219 */
[----:B------:R-:W3:Y:S01]  /*3bf0*/  S2R R201, SR_TID.X ;  /* 0x0000000000c97919 */ /* 0x000ee20000002100 */
[----:B------:R-:W-:Y:S01]  /*3c00*/  UIADD3 UR20, UR20, 0x22400, URZ ;  /* 0x0002240014147890 */ /* 0x000fe2000fffe03f */
[----:B------:R-:W-:Y:S01]  /*3c10*/  UMOV UR23, 0x40000040 ;  /* 0x4000004000177882 */ /* 0x000fe20000000000 */
[----:B------:R-:W-:Y:S02]  /*3c20*/  UMOV UR21, 0x40000040 ;  /* 0x4000004000157882 */ /* 0x000fe40000000000 */
[----:B------:R-:W-:Y:S01]  /*3c30*/  USHF.R.U32.HI UR20, URZ, 0x4, UR20 ;  /* 0x000000043f147899 */ /* 0x000fe20008011614 */
[----:B------:R-:W-:-:S03]  /*3c40*/  UMOV UR22, UR7 ;  /* 0x0000000700167c82 */ /* 0x000fc60008000000 */
[----:B------:R-:W-:-:S04]  /*3c50*/  ULOP3.LUT UR6, UR20, 0x3fff, URZ, 0xc0, !UPT ;  /* 0x00003fff14067892 */ /* 0x000fc8000f8ec03f */
[----:B------:R-:W-:-:S07]  /*3c60*/  ULOP3.LUT UR6, UR6, 0x10000, URZ, 0xfc, !UPT ;  /* 0x0001000006067892 */ /* 0x000fce000f8efc3f */
[----:B------:R-:W-:Y:S02]  /*3c70*/  UMOV UR20, UR6 ;  /* 0x0000000600147c82 */ /* 0x000fe40008000000 */
[----:B------:R-:W-:Y:S01]  /*3c80*/  HGMMA.64x96x16.F32 R152, gdesc[UR20], R152, gsb0 ;  /* 0x01600000149879f0 */ /* 0x000fe20008000898 */
[----:B------:R-:W-:Y:S02]  /*3c90*/  UIADD3 UR22, UR7, 0x2, URZ ;  /* 0x0000000207167890 */ /* 0x000fe4000fffe03f */
[----:B------:R-:W-:Y:S01]  /*3ca0*/  UIADD3 UR20, UR6, 0x2, URZ ;  /* 0x0000000206147890 */ /* 0x000fe2000fffe03f */
[----:B------:R-:W-:Y:S01]  /*3cb0*/  UMOV UR23, 0x40000040 ;  /* 0x4000004000177882 */ /* 0x000fe20000000000 */
[----:B------:R-:W-:Y:S01]  /*3cc0*/  UMOV UR21, 0x40000040 ;  /* 0x4000004000157882 */ /* 0x000fe20000000000 */
[----:B---3--:R-:W-:-:S04]  /*3cd0*/  SHF.R.U32.HI R201, RZ, 0x7, R201 ;  /* 0x00000007ffc97819 */ /* 0x008fc800000116c9 */
[----:B012---:R-:W-:Y:S01]  /*3ce0*/  IADD3 R0, -R201, 0xb, RZ ;  /* 0x0000000bc9007810 */ /* 0x007fe20007ffe1ff */
        /* <DEDUP_REMOVED lines=105> */
.L_x_211:
        /* <DEDUP_REMOVED lines=60> */
[----:B------:R-:W-:Y:S01]  /*4740*/  UMOV UR10, UR27 ;  /* 0x0000001b000a7c82 */ /* 0x000fe20008000000 */
[----:B------:R-:W-:Y:S01]  /*4750*/  UIADD3 UR6, UR29, 0x32440, URZ ;  /* 0x000324401d067890 */ /* 0x000fe2000fffe03f */
[----:B------:R-:W2:Y:S01]  /*4760*/  MUFU.TANH R156, R156 ;  /* 0x0000009c009c7308 */ /* 0x000ea20000002400 */
[----:B---3--:R-:W-:Y:S01]  /*4770*/  FMNMX.FTZ R5, R15, R152, !PT ;  /* 0x000000980f057209 */ /* 0x008fe20007810000 */
[----:B------:R-:W-:-:S02]  /*4780*/  UIMAD UR11, UR37, 0xc00, UR26 ;  /* 0x00000c00250b78a4 */ /* 0x000fc4000f8e021a */
[----:B------:R-:W-:Y:S01]  /*4790*/  UPRMT UR6, UR30, 0x654, UR6 ;  /* 0x000006541e067896 */ /* 0x000fe20008000006 */
[----:B------:R-:W-:-:S03]  /*47a0*/  UMOV UR7, 0x40000040 ;  /* 0x4000004000077882 */ /* 0x000fc60000000000 */
[----:B------:R-:W3:Y:S01]  /*47b0*/  MUFU.TANH R11, R11 ;  /* 0x0000000b000b7308 */ /* 0x000ee20000002400 */
[----:B-1----:R-:W-:-:S04]  /*47c0*/  FMNMX.FTZ R152, R10, R7, !PT ;  /* 0x000000070a987209 */ /* 0x002fc80007810000 */
[----:B------:R-:W-:Y:S01]  /*47d0*/  SYNCS.ARRIVE.TRANS64.RED.A1T0 RZ, [UR6], RZ ;  /* 0x000000ffffff79a7 */ /* 0x000fe20008100406 */
[----:B------:R-:W-:Y:S02]  /*47e0*/  UMOV UR6, UR11 ;  /* 0x0000000b00067c82 */ /* 0x000fe40008000000 */
        /* <DEDUP_REMOVED lines=75> */
[----:B---3--:R-:W-:-:S05]  /*4ca0*/  FMNMX.FTZ R153, R188, R153, !PT ;  /* 0x00000099bc997209 */ /* 0x008fca0007810000 */
[----:B------:R-:W3:Y:S02]  /*4cb0*/  SHFL.BFLY PT, R154, R153, 0x2, 0x1f ;  /* 0x0c401f00999a7f89 */ /* 0x000ee400000e0000 */
[----:B------:R-:W4:Y:S01]  /*4cc0*/  MUFU.TANH R192, R192 ;  /* 0x000000c000c07308 */ /* 0x000f220000002400 */
[----:B-1----:R-:W-:-:S04]  /*4cd0*/  FMNMX.FTZ R152, R189, R152, !PT ;  /* 0x00000098bd987209 */ /* 0x002fc80007810000 */
[----:B--2---:R-:W-:-:S04]  /*4ce0*/  FMNMX.FTZ R5, R191, R152, !PT ;  /* 0x00000098bf057209 */ /* 0x004fc80007810000 */
[----:B----4-:R-:W-:-:S05]  /*4cf0*/  FMNMX.FTZ R152, R192, R5, !PT ;  /* 0x00000005c0987209 */ /* 0x010fca0007810000 */
[----:B------:R-:W1:Y:S01]  /*4d00*/  SHFL.BFLY PT, R155, R152, 0x2, 0x1f ;  /* 0x0c401f00989b7f89 */ /* 0x000e6200000e0000 */
[----:B---3--:R-:W-:-:S05]  /*4d10*/  FMNMX.FTZ R154, R153, R154, !PT ;  /* 0x0000009a999a7209 */ /* 0x008fca0007810000 */
[----:B------:R-:W2:Y:S01]  /*4d20*/  SHFL.BFLY PT, R5, R154, 0x1, 0x1f ;  /* 0x0c201f009a057f89 */ /* 0x000ea200000e0000 */
[----:B-1----:R-:W-:Y:S01]  /*4d30*/  FMNMX.FTZ R155, R152, R155, !PT ;  /* 0x0000009b989b7209 */ /* 0x002fe20007810000 */
[----:B------:R-:W-:-:S04]  /*4d40*/  VIADD R152, R201, 0x8 ;  /* 0x00000008c9987836 */ /* 0x000fc80000000000 */
[----:B------:R-:W1:Y:S01]  /*4d50*/  SHFL.BFLY PT, R194, R155, 0x1, 0x1f ;  /* 0x0c201f009bc27f89 */ /* 0x000e6200000e0000 */
[----:B--2---:R-:W-:-:S05]  /*4d60*/  FMNMX.FTZ R5, R154, R5, !PT ;  /* 0x000000059a057209 */ /* 0x004fca0007810000 */
[C---:B------:R-:W-:Y:S01]  /*4d70*/  FMUL.FTZ R193, R5.reuse, UR10 ;  /* 0x0000000a05c17c20 */ /* 0x040fe20008410000 */
[----:B------:R-:W-:-:S03]  /*4d80*/  FADD.FTZ R8, -R5, R8 ;  /* 0x0000000805087221 */ /* 0x000fc60000010100 */
[--C-:B------:R-:W-:Y:S01]  /*4d90*/  FFMA.FTZ R190, R4, UR10, -R193.reuse ;  /* 0x0000000a04be7c23 */ /* 0x100fe200080108c1 */
[----:B------:R-:W-:Y:S01]  /*4da0*/  FMUL.FTZ R8, R8, UR10 ;  /* 0x0000000a08087c20 */ /* 0x000fe20008410000 */
        /* <DEDUP_REMOVED lines=11> */
[----:B-1----:R-:W-:Y:S01]  /*4e60*/  FMNMX.FTZ R4, R155, R194, !PT ;  /* 0x000000c29b047209 */ /* 0x002fe20007810000 */
[----:B------:R-:W1:Y:S04]  /*4e70*/  MUFU.EX2 R8, R8 ;  /* 0x0000000800087308 */ /* 0x000e680000000800 */
[C---:B------:R-:W-:Y:S01]  /*4e80*/  FADD.FTZ R7, -R4.reuse, R7 ;  /* 0x0000000704077221 */ /* 0x040fe20000010100 */
[----:B------:R-:W-:-:S03]  /*4e90*/  FMUL.FTZ R194, R4, UR10 ;  /* 0x0000000a04c27c20 */ /* 0x000fc60008410000 */
[----:B------:R-:W-:Y:S01]  /*4ea0*/  FMUL.FTZ R7, R7, UR10 ;  /* 0x0000000a07077c20 */ /* 0x000fe20008410000 */
[--C-:B------:R-:W-:Y:S01]  /*4eb0*/  FFMA.FTZ R10, R10, UR10, -R194.reuse ;  /* 0x0000000a0a0a7c23 */ /* 0x100fe200080108c2 */
[--C-:B------:R-:W-:Y:S01]  /*4ec0*/  FFMA.FTZ R11, R11, UR10, -R194.reuse ;  /* 0x0000000a0b0b7c23 */ /* 0x100fe200080108c2 */
[--C-:B------:R-:W-:Y:S01]  /*4ed0*/  FFMA.FTZ R20, R20, UR10, -R194.reuse ;  /* 0x0000000a14147c23 */ /* 0x100fe200080108c2 */
[--C-:B------:R-:W-:Y:S01]  /*4ee0*/  FFMA.FTZ R195, R22, UR10, -R194.reuse ;  /* 0x0000000a16c37c23 */ /* 0x100fe200080108c2 */
[----:B------:R-:W-:Y:S01]  /*4ef0*/  MUFU.EX2 R9, R9 ;  /* 0x0000000900097308 */ /* 0x000fe20000000800 */
[----:B------:R2:W-:Y:S01]  /*4f00*/  BAR.SYNC.DEFER_BLOCKING R152, 0x100 ;  /* 0x000400980000751d */ /* 0x0005e20000010000 */
[--C-:B------:R-:W-:Y:S01]  /*4f10*/  FFMA.FTZ R22, R156, UR10, -R193.reuse ;  /* 0x0000000a9c167c23 */ /* 0x100fe200080108c1 */
[--C-:B------:R-:W-:Y:S01]  /*4f20*/  FFMA.FTZ R156, R23, UR10, -R194.reuse ;  /* 0x0000000a179c7c23 */ /* 0x100fe200080108c2 */
[-C--:B-1----:R-:W-:Y:S01]  /*4f30*/  FMUL.FTZ R24, R24, R8.reuse ;  /* 0x0000000818187220 */ /* 0x082fe20000410000 */
[-C--:B------:R-:W-:Y:S01]  /*4f40*/  FMUL.FTZ R25, R25, R8.reuse ;  /* 0x0000000819197220 */ /* 0x080fe20000410000 */
[-C--:B------:R-:W-:Y:S01]  /*4f50*/  FMUL.FTZ R28, R28, R8.reuse ;  /* 0x000000081c1c7220 */ /* 0x080fe20000410000 */
[-C--:B------:R-:W-:Y:S01]  /*4f60*/  FMUL.FTZ R29, R29, R8.reuse ;  /* 0x000000081d1d7220 */ /* 0x080fe20000410000 */
[----:B------:R-:W1:Y:S01]  /*4f70*/  MUFU.EX2 R7, R7 ;  /* 0x0000000700077308 */ /* 0x000e620000000800 */
        /* <DEDUP_REMOVED lines=15> */
[----:B------:R-:W3:Y:S01]  /*5070*/  MUFU.EX2 R14, R14 ;  /* 0x0000000e000e7308 */ /* 0x000ee20000000800 */
        /* <DEDUP_REMOVED lines=15> */
[----:B------:R-:W4:Y:S01]  /*5170*/  MUFU.EX2 R11, R11 ;  /* 0x0000000b000b7308 */ /* 0x000f220000000800 */
        /* <DEDUP_REMOVED lines=15> */
[----:B------:R-:W5:Y:S01]  /*5270*/  MUFU.EX2 R195, R195 ;  /* 0x000000c300c37308 */ /* 0x000f620000000800 */
        /* <DEDUP_REMOVED lines=18> */
[-C--:B-1----:R-:W-:Y:S01]  /*53a0*/  FMUL.FTZ R26, R26, R7.reuse ;  /* 0x000000071a1a7220 */ /* 0x082fe20000410000 */
        /* <DEDUP_REMOVED lines=63> */
[----:B--2---:R-:W-:Y:S01]  /*57a0*/  F2FP.F16.F32.PACK_AB R152, R190, R9 ;  /* 0x00000009be98723e */ /* 0x004fe200000000ff */
[--C-:B------:R-:W-:Y:S01]  /*57b0*/  FFMA.FTZ R21, R21, UR10, -R194.reuse ;  /* 0x0000000a15157c23 */ /* 0x100fe200080108c2 */
[----:B---3--:R-:W-:Y:S01]  /*57c0*/  F2FP.F16.F32.PACK_AB R154, R14, R13 ;  /* 0x0000000d0e9a723e */ /* 0x008fe200000000ff */
[--C-:B------:R-:W-:Y:S01]  /*57d0*/  FFMA.FTZ R23, R160, UR10, -R194.reuse ;  /* 0x0000000aa0177c23 */ /* 0x100fe200080108c2 */
[----:B----4-:R-:W-:Y:S01]  /*57e0*/  F2FP.F16.F32.PACK_AB R153, R11, R10 ;  /* 0x0000000a0b99723e */ /* 0x010fe200000000ff */
[--C-:B------:R-:W-:Y:S01]  /*57f0*/  FFMA.FTZ R158, R162, UR10, -R194.reuse ;  /* 0x0000000aa29e7c23 */ /* 0x100fe200080108c2 */
[----:B-----5:R-:W-:Y:S01]  /*5800*/  F2FP.F16.F32.PACK_AB R155, R195, R20 ;  /* 0x00000014c39b723e */ /* 0x020fe200000000ff */
[----:B------:R-:W-:Y:S01]  /*5810*/  MUFU.EX2 R12, R12 ;  /* 0x0000000c000c7308 */ /* 0x000fe20000000800 */
[--C-:B------:R-:W-:Y:S01]  /*5820*/  FFMA.FTZ R160, R159, UR10, -R193.reuse ;  /* 0x0000000a9fa07c23 */ /* 0x100fe200080108c1 */
[--C-:B------:R-:W-:Y:S01]  /*5830*/  FFMA.FTZ R159, R164, UR10, -R193.reuse ;  /* 0x0000000aa49f7c23 */ /* 0x100fe200080108c1 */
[----:B------:R-:W-:Y:S01]  /*5840*/  WARPGROUP.ARRIVE ;  /* 0x00000000000079c5 */ /* 0x000fe20000000000 */
[--C-:B------:R-:W-:Y:S01]  /*5850*/  FFMA.FTZ R162, R166, UR10, -R193.reuse ;  /* 0x0000000aa6a27c23 */ /* 0x100fe200080108c1 */
[--C-:B------:R-:W-:Y:S01]  /*5860*/  FFMA.FTZ R164, R163, UR10, -R194.reuse ;  /* 0x0000000aa3a47c23 */ /* 0x100fe200080108c2 */
[--C-:B------:R-:W-:Y:S01]  /*5870*/  FFMA.FTZ R161, R161, UR10, -R194.reuse ;  /* 0x0000000aa1a17c23 */ /* 0x100fe200080108c2 */
[--C-:B------:R-:W-:Y:S01]  /*5880*/  FFMA.FTZ R163, R168, UR10, -R194.reuse ;  /* 0x0000000aa8a37c23 */ /* 0x100fe200080108c2 */
[----:B------:R-:W1:Y:S01]  /*5890*/  MUFU.EX2 R15, R15 ;  /* 0x0000000f000f7308 */ /* 0x000e620000000800 */
[----:B------:R-:W-:Y:S01]  /*58a0*/  HGMMA.64x256x16.F32 R24, R152, gdesc[UR4].tnspB, R24, gsb0 ;  /* 0x43e0000498187df0 */ /* 0x000fe20008000818 */
[----:B------:R-:W-:Y:S01]  /*58b0*/  UIADD3 UR6, UR11, 0x80, URZ ;  /* 0x000000800b067890 */ /* 0x000fe2000fffe03f */
[--C-:B------:R-:W-:Y:S01]  /*58c0*/  FFMA.FTZ R166, R170, UR10, -R194.reuse ;  /* 0x0000000aaaa67c23 */ /* 0x100fe200080108c2 */
[----:B------:R-:W-:Y:S01]  /*58d0*/  UMOV UR7, 0x40000040 ;  /* 0x4000004000077882 */ /* 0x000fe20000000000 */
        /* <DEDUP_REMOVED lines=20> */
[--C-:B------:R-:W-:Y:S01]  /*5a20*/  FFMA.FTZ R185, R185, UR10, -R194.reuse ;  /* 0x0000000ab9b97c23 */ /* 0x100fe200080108c2 */
[--C-:B------:R-:W-:Y:S01]  /*5a30*/  FFMA.FTZ R188, R189, UR10, -R194.reuse ;  /* 0x0000000abdbc7c23 */ /* 0x100fe200080108c2 */
[--C-:B------:R-:W-:Y:S01]  /*5a40*/  FFMA.FTZ R187, R191, UR10, -R194.reuse ;  /* 0x0000000abfbb7c23 */ /* 0x100fe200080108c2 */
[----:B------:R-:W-:Y:S01]  /*5a50*/  FFMA.FTZ R192, R192, UR10, -R194 ;  /* 0x0000000ac0c07c23 */ /* 0x000fe200080108c2 */
[----:B------:R-:W-:Y:S01]  /*5a60*/  FFMA.FTZ R3, R8, R3, R9 ;  /* 0x0000000308037223 */ /* 0x000fe20000010009 */
[----:B------:R-:W-:-:S02]  /*5a70*/  FFMA.FTZ R6, R7, R6, R10 ;  /* 0x0000000607067223 */ /* 0x000fc4000001000a */
[----:B------:R-:W2:Y:S01]  /*5a80*/  MUFU.EX2 R156, R156 ;  /* 0x0000009c009c7308 */ /* 0x000ea20000000800 */
[----:B------:R-:W-:Y:S01]  /*5a90*/  FADD.FTZ R190, R190, R3 ;  /* 0x00000003bebe7221 */ /* 0x000fe20000010000 */
[----:B------:R-:W-:-:S03]  /*5aa0*/  FADD.FTZ R11, R11, R6 ;  /* 0x000000060b0b7221 */ /* 0x000fc60000010000 */
[----:B------:R-:W-:Y:S01]  /*5ab0*/  FADD.FTZ R13, R13, R190 ;  /* 0x000000be0d0d7221 */ /* 0x000fe20000010000 */
[----:B------:R-:W-:Y:S02]  /*5ac0*/  FADD.FTZ R20, R20, R11 ;  /* 0x0000000b14147221 */ /* 0x000fe40000010000 */
[----:B------:R-:W-:Y:S01]  /*5ad0*/  MUFU.EX2 R23, R23 ;  /* 0x0000001700177308 */ /* 0x000fe20000000800 */
[----:B------:R-:W-:Y:S01]  /*5ae0*/  FADD.FTZ R13, R14, R13 ;  /* 0x0000000d0e0d7221 */ /* 0x000fe20000010000 */
[----:B------:R-:W-:-:S06]  /*5af0*/  FADD.FTZ R20, R195, R20 ;  /* 0x00000014c3147221 */ /* 0x000fcc0000010000 */
        /* <DEDUP_REMOVED lines=8> */
[----:B------:R-:W0:Y:S08]  /*5b80*/  MUFU.EX2 R166, R166 ;  /* 0x000000a600a67308 */ /* 0x000e300000000800 */
[----:B------:R-:W-:Y:S08]  /*5b90*/  MUFU.EX2 R165, R165 ;  /* 0x000000a500a57308 */ /* 0x000ff00000000800 */
[----:B------:R-:W0:Y:S08]  /*5ba0*/  MUFU.EX2 R168, R168 ;  /* 0x000000a800a87308 */ /* 0x000e300000000800 */
[----:B------:R-:W-:Y:S08]  /*5bb0*/  MUFU.EX2 R167, R167 ;  /* 0x000000a700a77308 */ /* 0x000ff00000000800 */
[----:B------:R-:W-:Y:S08]  /*5bc0*/  MUFU.EX2 R170, R170 ;  /* 0x000000aa00aa7308 */ /* 0x000ff00000000800 */
[----:B------:R-:W-:Y:S08]  /*5bd0*/  MUFU.EX2 R169, R169 ;  /* 0x000000a900a97308 */ /* 0x000ff00000000800 */
[----:B------:R-:W0:Y:S08]  /*5be0*/  MUFU.EX2 R172, R172 ;  /* 0x000000ac00ac7308 */ /* 0x000e300000000800 */
        /* <DEDUP_REMOVED lines=12> */
[----:B------:R-:W-:Y:S01]  /*5cb0*/  MUFU.EX2 R183, R183 ;  /* 0x000000b700b77308 */ /* 0x000fe20000000800 */
[----:B------:R-:W-:-:S02]  /*5cc0*/  WARPGROUP.DEPBAR.LE gsb0, 0x0 ;  /* 0x00008000000079c5 */ /* 0x000fc40000010000 */
[----:B-1----:R-:W-:-:S05]  /*5cd0*/  F2FP.F16.F32.PACK_AB R152, R15, R12 ;  /* 0x0000000c0f98723e */ /* 0x002fca00000000ff */
[----:B------:R-:W-:Y:S01]  /*5ce0*/  MUFU.EX2 R186, R186 ;  /* 0x000000ba00ba7308 */ /* 0x000fe20000000800 */
[----:B--2---:R-:W-:Y:S01]  /*5cf0*/  F2FP.F16.F32.PACK_AB R153, R156, R21 ;  /* 0x000000159c99723e */ /* 0x004fe200000000ff */
[----:B------:R-:W-:Y:S01]  /*5d00*/  FADD.FTZ R12, R12, R13 ;  /* 0x0000000d0c0c7221 */ /* 0x000fe20000010000 */
[----:B------:R-:W-:Y:S01]  /*5d10*/  F2FP.F16.F32.PACK_AB R154, R197, R22 ;  /* 0x00000016c59a723e */ /* 0x000fe200000000ff */
[----:B------:R-:W-:Y:S01]  /*5d20*/  FADD.FTZ R21, R21, R20 ;  /* 0x0000001415157221 */ /* 0x000fe20000010000 */
[----:B---3--:R-:W-:Y:S01]  /*5d30*/  F2FP.F16.F32.PACK_AB R155, R158, R23 ;  /* 0x000000179e9b723e */ /* 0x008fe200000000ff */
[----:B------:R-:W-:Y:S02]  /*5d40*/  FADD.FTZ R15, R15, R12 ;  /* 0x0000000c0f0f7221 */ /* 0x000fe40000010000 */
[----:B------:R-:W-:Y:S01]  /*5d50*/  MUFU.EX2 R185, R185 ;  /* 0x000000b900b97308 */ /* 0x000fe20000000800 */
[----:B------:R-:W-:Y:S01]  /*5d60*/  WARPGROUP.ARRIVE ;  /* 0x00000000000079c5 */ /* 0x000fe20000000000 */
[----:B------:R-:W-:Y:S01]  /*5d70*/  FADD.FTZ R156, R156, R21 ;  /* 0x000000159c9c7221 */ /* 0x000fe20000010000 */
[----:B------:R-:W-:-:S03]  /*5d80*/  FADD.FTZ R22, R22, R15 ;  /* 0x0000000f16167221 */ /* 0x000fc60000010000 */
[----:B------:R-:W-:Y:S01]  /*5d90*/  FADD.FTZ R23, R23, R156 ;  /* 0x0000009c17177221 */ /* 0x000fe20000010000 */
[----:B------:R-:W-:Y:S01]  /*5da0*/  HGMMA.64x256x16.F32 R24, R152, gdesc[UR4].tnspB, R24, gsb0 ;  /* 0x43e0000498187df0 */ /* 0x000fe20008000818 */
[----:B------:R-:W-:Y:S01]  /*5db0*/  UIADD3 UR6, UR11, 0x100, URZ ;  /* 0x000001000b067890 */ /* 0x000fe2000fffe03f */
[----:B------:R-:W1:Y:S01]  /*5dc0*/  MUFU.EX2 R188, R188 ;  /* 0x000000bc00bc7308 */ /* 0x000e620000000800 */
[----:B------:R-:W-:Y:S01]  /*5dd0*/  UMOV UR7, 0x40000040 ;  /* 0x4000004000077882 */ /* 0x000fe20000000000 */
[----:B------:R-:W-:Y:S01]  /*5de0*/  FADD.FTZ R22, R197, R22 ;  /* 0x00000016c5167221 */ /* 0x000fe20000010000 */
[----:B------:R-:W-:-:S05]  /*5df0*/  FADD.FTZ R158, R158, R23 ;  /* 0x000000179e9e7221 */ /* 0x000fca0000010000 */
[----:B------:R-:W-:Y:S08]  /*5e00*/  MUFU.EX2 R187, R187 ;  /* 0x000000bb00bb7308 */ /* 0x000ff00000000800 */
[----:B------:R-:W2:Y:S01]  /*5e10*/  MUFU.EX2 R192, R192 ;  /* 0x000000c000c07308 */ /* 0x000ea20000000800 */
[----:B------:R-:W-:Y:S02]  /*5e20*/  WARPGROUP.DEPBAR.LE gsb0, 0x0 ;  /* 0x00008000000079c5 */ /* 0x000fe40000010000 */
[----:B----4-:R-:W-:Y:S01]  /*5e30*/  F2FP.F16.F32.PACK_AB R152, R160, R157 ;  /* 0x0000009da098723e */ /* 0x010fe200000000ff */
[----:B------:R-:W-:Y:S01]  /*5e40*/  FADD.FTZ R157, R157, R22 ;  /* 0x000000169d9d7221 */ /* 0x000fe20000010000 */
[----:B-----5:R-:W-:Y:S01]  /*5e50*/  F2FP.F16.F32.PACK_AB R153, R164, R161 ;  /* 0x000000a1a499723e */ /* 0x020fe200000000ff */
[----:B------:R-:W-:Y:S01]  /*5e60*/  FADD.FTZ R161, R161, R158 ;  /* 0x0000009ea1a17221 */ /* 0x000fe20000010000 */
[----:B------:R-:W-:Y:S01]  /*5e70*/  F2FP.F16.F32.PACK_AB R154, R162, R159 ;  /* 0x0000009fa29a723e */ /* 0x000fe200000000ff */
[----:B------:R-:W-:Y:S01]  /*5e80*/  FADD.FTZ R160, R160, R157 ;  /* 0x0000009da0a07221 */ /* 0x000fe20000010000 */
[----:B0-----:R-:W-:Y:S01]  /*5e90*/  F2FP.F16.F32.PACK_AB R155, R166, R163 ;  /* 0x000000a3a69b723e */ /* 0x001fe200000000ff */
[----:B------:R-:W-:-:S02]  /*5ea0*/  FADD.FTZ R164, R164, R161 ;  /* 0x000000a1a4a47221 */ /* 0x000fc40000010000 */
[----:B------:R-:W-:Y:S01]  /*5eb0*/  FADD.FTZ R159, R159, R160 ;  /* 0x000000a09f9f7221 */ /* 0x000fe20000010000 */
[----:B------:R-:W-:Y:S01]  /*5ec0*/  WARPGROUP.ARRIVE ;  /* 0x00000000000079c5 */ /* 0x000fe20000000000 */
[----:B------:R-:W-:Y:S02]  /*5ed0*/  FADD.FTZ R163, R163, R164 ;  /* 0x000000a4a3a37221 */ /* 0x000fe40000010000 */
[----:B------:R-:W-:Y:S02]  /*5ee0*/  FADD.FTZ R162, R162, R159 ;  /* 0x0000009fa2a27221 */ /* 0x000fe40000010000 */
[----:B------:R-:W-:Y:S01]  /*5ef0*/  FADD.FTZ R166, R166, R163 ;  /* 0x000000a3a6a67221 */ /* 0x000fe20000010000 */
[----:B------:R-:W-:Y:S01]  /*5f00*/  HGMMA.64x256x16.F32 R24, R152, gdesc[UR4].tnspB, R24, gsb0 ;  /* 0x43e0000498187df0 */ /* 0x000fe20008000818 */
[----:B------:R-:W-:Y:S01]  /*5f10*/  UIADD3 UR6, UR11, 0x180, URZ ;  /* 0x000001800b067890 */ /* 0x000fe2000fffe03f */
[----:B------:R-:W-:Y:S01]  /*5f20*/  UMOV UR7, 0x40000040 ;  /* 0x4000004000077882 */ /* 0x000fe20000000000 */
[----:B------:R-:W-:-:S02]  /*5f30*/  WARPGROUP.DEPBAR.LE gsb0, 0x0 ;  /* 0x00008000000079c5 */ /* 0x000fc40000010000 */
[----:B------:R-:W-:Y:S01]  /*5f40*/  F2FP.F16.F32.PACK_AB R152, R168, R165 ;  /* 0x000000a5a898723e */ /* 0x000fe200000000ff */
[----:B------:R-:W-:Y:S01]  /*5f50*/  FADD.FTZ R165, R165, R162 ;  /* 0x000000a2a5a57221 */ /* 0x000fe20000010000 */
[----:B------:R-:W-:Y:S01]  /*5f60*/  F2FP.F16.F32.PACK_AB R153, R172, R169 ;  /* 0x000000a9ac99723e */ /* 0x000fe200000000ff */
[----:B------:R-:W-:Y:S01]  /*5f70*/  FADD.FTZ R169, R169, R166 ;  /* 0x000000a6a9a97221 */ /* 0x000fe20000010000 */
[----:B------:R-:W-:Y:S01]  /*5f80*/  F2FP.F16.F32.PACK_AB R154, R170, R167 ;  /* 0x000000a7aa9a723e */ /* 0x000fe200000000ff */
[----:B------:R-:W-:Y:S01]  /*5f90*/  FADD.FTZ R168, R168, R165 ;  /* 0x000000a5a8a87221 */ /* 0x000fe20000010000 */
[----:B------:R-:W-:Y:S01]  /*5fa0*/  F2FP.F16.F32.PACK_AB R155, R174, R171 ;  /* 0x000000abae9b723e */ /* 0x000fe200000000ff */
[----:B------:R-:W-:Y:S02]  /*5fb0*/  FADD.FTZ R172, R172, R169 ;  /* 0x000000a9acac7221 */ /* 0x000fe40000010000 */
[----:B------:R-:W-:Y:S01]  /*5fc0*/  FADD.FTZ R167, R167, R168 ;  /* 0x000000a8a7a77221 */ /* 0x000fe20000010000 */
[----:B------:R-:W-:Y:S01]  /*5fd0*/  WARPGROUP.ARRIVE ;  /* 0x00000000000079c5 */ /* 0x000fe20000000000 */
[----:B------:R-:W-:-:S02]  /*5fe0*/  FADD.FTZ R171, R171, R172 ;  /* 0x000000acabab7221 */ /* 0x000fc40000010000 */
        /* <DEDUP_REMOVED lines=25> */
[----:B-1----:R-:W-:Y:S01]  /*6180*/  F2FP.F16.F32.PACK_AB R153, R188, R185 ;  /* 0x000000b9bc99723e */ /* 0x002fe200000000ff */
        /* <DEDUP_REMOVED lines=14> */
.L_x_212:
[----:B------:R-:W-:Y:S01]  /*6270*/  UIADD3 UR29, UR29, 0x32460, URZ ;  /* 0x000324601d1d7890 */ /* 0x000fe2000fffe03f */
[----:B------:R-:W-:Y:S01]  /*6280*/  IMAD.MOV.U32 R7, RZ, RZ, R4 ;  /* 0x000000ffff077224 */ /* 0x000fe200078e0004 */
[----:B------:R-:W-:Y:S02]  /*6290*/  MOV R8, R5 ;  /* 0x0000000500087202 */ /* 0x000fe40000000f00 */
[----:B------:R-:W-:-:S09]  /*62a0*/  UPRMT UR29, UR30, 0x654, UR29 ;  /* 0x000006541e1d7896 */ /* 0x000fd2000800001d */
[----:B------:R-:W-:Y:S01]  /*62b0*/  SYNCS.ARRIVE.TRANS64.RED.A1T0 RZ, [UR29], RZ ;  /* 0x000000ffffff79a7 */ /* 0x000fe2000810041d */
[----:B------:R-:W-:Y:S05]  /*62c0*/  @P1 BRA `(.L_x_213) ;  /* 0xffffffd400741947 */ /* 0x000fea000383ffff */
.L_x_202:
[----:B------:R-:W0:Y:S01]  /*62d0*/  SHFL.BFLY PT, R8, R3, 0x2, 0x1f ;  /* 0x0c401f0003087f89 */ /* 0x000e2200000e0000 */
[----:B------:R-:W-:Y:S01]  /*62e0*/  IMAD.MOV.U32 R12, RZ, RZ, RZ ;  /* 0x000000ffff0c7224 */ /* 0x000fe200078e00ff */
[----:B------:R-:W-:Y:S01]  /*62f0*/  MOV R204, 0x400 ;  /* 0x0000040000cc7802 */ /* 0x000fe20000000f00 */
[----:B------:R-:W-:Y:S01]  /*6300*/  IMAD.U32 R14, RZ, RZ, UR10 ;  /* 0x0000000aff0e7e24 */ /* 0x000fe2000f8e00ff */
[----:B------:R-:W1:Y:S01]  /*6310*/  SHFL.BFLY PT, R9, R6, 0x2, 0x1f ;  /* 0x0c401f0006097f89 */ /* 0x000e6200000e0000 */
[----:B------:R-:W-:Y:S01]  /*6320*/  IMAD.U32 R22, RZ, RZ, UR10 ;  /* 0x0000000aff167e24 */ /* 0x000fe2000f8e00ff */
[----:B------:R-:W2:Y:S01]  /*6330*/  LDC R210, c[0x0][0xce8] ;  /* 0x00033a00ffd27b82 */ /* 0x000ea20000000800 */
[----:B------:R-:W-:Y:S01]  /*6340*/  UIADD3 UR4, -UR43, URZ, URZ ;  /* 0x0000003f2b047290 */ /* 0x000fe2000fffe13f */
[----:B------:R-:W3:Y:S01]  /*6350*/  S2R R11, SR_CgaCtaId ;  /* 0x00000000000b7919 */ /* 0x000ee20000008800 */
[----:B------:R-:W-:Y:S01]  /*6360*/  ULDC UR10, c[0x0][0xd44] ;  /* 0x00035100000a7ab9 */ /* 0x000fe20000000800 */
[----:B------:R-:W-:Y:S01]  /*6370*/  ULDC.64 UR6, c[0x0][0xc90] ;  /* 0x0003240000067ab9 */ /* 0x000fe20000000a00 */
[----:B------:R-:W-:Y:S01]  /*6380*/  UIMAD UR10, UR10, UR4, UR41 ;  /* 0x000000040a0a72a4 */ /* 0x000fe2000f8e0229 */
[----:B------:R-:W4:Y:S01]  /*6390*/  S2R R13, SR_SWINHI ;  /* 0x00000000000d7919 */ /* 0x000f220000002f00 */
[----:B------:R-:W-:-:S02]  /*63a0*/  ULDC.64 UR8, c[0x0][0xbe8] ;  /* 0x0002fa0000087ab9 */ /* 0x000fc40000000a00 */
[----:B------:R-:W-:Y:S01]  /*63b0*/  USHF.R.S32.HI UR11, URZ, 0x1f, UR10 ;  /* 0x0000001f3f0b7899 */ /* 0x000fe2000801140a */
[----:B------:R0:W-:Y:S06]  /*63c0*/  BAR.ARV R0, 0x100 ;  /* 0x000400000000751d */ /* 0x0001ec0000002000 */
[----:B------:R-:W-:Y:S01]  /*63d0*/  UIMAD.WIDE.U32 UR4, UR10, UR6, URZ ;  /* 0x000000060a0472a5 */ /* 0x000fe2000f8e003f */
[----:B0-----:R-:W-:Y:S01]  /*63e0*/  FADD.FTZ R8, R8, R3 ;  /* 0x0000000308087221 */ /* 0x001fe20000010000 */
[----:B------:R-:W-:Y:S01]  /*63f0*/  IMAD.MOV.U32 R3, RZ, RZ, RZ ;  /* 0x000000ffff037224 */ /* 0x000fe200078e00ff */
[----:B------:R-:W-:Y:S01]  /*6400*/  MOV R0, 0xff800000 ;  /* 0xff80000000007802 */ /* 0x000fe20000000f00 */
[----:B------:R-:W-:Y:S06]  /*6410*/  BAR.ARV 0x8, 0x180 ;  /* 0x0206000000007b1d */ /* 0x000fec0000002000 */
[----:B-1----:R-:W-:Y:S01]  /*6420*/  FADD.FTZ R9, R9, R6 ;  /* 0x0000000609097221 */ /* 0x002fe20000010000 */
[----:B------:R-:W-:Y:S01]  /*6430*/  IMAD.MOV.U32 R6, RZ, RZ, -0x800000 ;  /* 0xff800000ff067424 */ /* 0x000fe200078e00ff */
[----:B------:R-:W0:Y:S01]  /*6440*/  SHFL.BFLY PT, R7, R8, 0x1, 0x1f ;  /* 0x0c201f0008077f89 */ /* 0x000e2200000e0000 */
[----:B------:R-:W-:-:S03]  /*6450*/  UIMAD UR6, UR11, UR6, URZ ;  /* 0x000000060b0672a4 */ /* 0x000fc6000f8e023f */
[----:B------:R-:W1:Y:S01]  /*6460*/  SHFL.BFLY PT, R10, R9, 0x1, 0x1f ;  /* 0x0c201f00090a7f89 */ /* 0x000e6200000e0000 */
[----:B---3--:R-:W-:Y:S01]  /*6470*/  LEA R204, R11, R204, 0x18 ;  /* 0x000000cc0bcc7211 */ /* 0x008fe200078ec0ff */
[----:B------:R-:W-:Y:S01]  /*6480*/  UIMAD UR6, UR10, UR7, UR6 ;  /* 0x000000070a0672a4 */ /* 0x000fe2000f8e0206 */
[----:B------:R-:W-:Y:S01]  /*6490*/  BAR.SYNC.DEFER_BLOCKING 0x1, 0x100 ;  /* 0x0044000000007b1d */ /* 0x000fe20000010000 */
[----:B------:R-:W-:Y:S01]  /*64a0*/  USHF.R.S32.HI UR7, URZ, 0x1f, UR43 ;  /* 0x0000001f3f077899 */ /* 0x000fe2000801142b */
[----:B0-----:R-:W-:Y:S01]  /*64b0*/  FADD.FTZ R20, R8, R7 ;  /* 0x0000000708147221 */ /* 0x001fe20000010000 */
[----:B-1----:R-:W-:-:S04]  /*64c0*/  FADD.FTZ R7, R9, R10 ;  /* 0x0000000a09077221 */ /* 0x002fc80000010000 */
[----:B------:R-:W-:Y:S01]  /*64d0*/  FSETP.NE.FTZ.AND P0, PT, R20, RZ, PT ;  /* 0x000000ff1400720b */ /* 0x000fe20003f15000 */
[----:B------:R-:W-:Y:S01]  /*64e0*/  IMAD R9, R200, 0x40, R2 ;  /* 0x00000040c8097824 */ /* 0x000fe200078e0202 */
[----:B------:R-:W-:Y:S02]  /*64f0*/  MOV R10, R204 ;  /* 0x000000cc000a7202 */ /* 0x000fe40000000f00 */
[----:B----4-:R-:W-:Y:S02]  /*6500*/  MOV R11, R13 ;  /* 0x0000000d000b7202 */ /* 0x010fe40000000f00 */
[----:B------:R-:W-:Y:S01]  /*6510*/  FSETP.NE.FTZ.AND P1, PT, R7, RZ, PT ;  /* 0x000000ff0700720b */ /* 0x000fe20003f35000 */
[----:B------:R-:W-:-:S04]  /*6520*/  IMAD.WIDE R8, R9, 0x2, R10 ;  /* 0x0000000209087825 */ /* 0x000fc800078e020a */
[----:B------:R-:W-:Y:S02]  /*6530*/  IMAD.WIDE R10, R209, 0x2, R10 ;  /* 0x00000002d10a7825 */ /* 0x000fe400078e020a */
[----:B------:R-:W0:Y:S02]  /*6540*/  @P0 MUFU.RCP R12, R20 ;  /* 0x00000014000c0308 */ /* 0x000e240000001000 */
[----:B------:R-:W-:Y:S01]  /*6550*/  @P0 FMUL.FTZ R14, R14, 0.69314718246459960938 ;  /* 0x3f3172180e0e0820 */ /* 0x000fe20000410000 */
[----:B------:R-:W-:-:S03]  /*6560*/  LOP3.LUT R163, R10, 0x380, RZ, 0xc0, !PT ;  /* 0x000003800aa37812 */ /* 0x000fc600078ec0ff */
[----:B------:R-:W-:Y:S01]  /*6570*/  @P1 FMUL.FTZ R22, R22, 0.69314718246459960938 ;  /* 0x3f31721816161820 */ /* 0x000fe20000410000 */
[----:B------:R-:W-:Y:S01]  /*6580*/  SHF.R.U64 R163, R163, 0x3, RZ ;  /* 0x00000003a3a37819 */ /* 0x000fe200000012ff */
[----:B------:R-:W1:Y:S03]  /*6590*/  @P0 MUFU.LG2 R13, R20 ;  /* 0x00000014000d0308 */ /* 0x000e660000000c00 */
[----:B------:R-:W-:Y:S01]  /*65a0*/  LOP3.LUT R162, R163, R10, RZ, 0x3c, !PT ;  /* 0x0000000aa3a27212 */ /* 0x000fe200078e3cff */
[----:B------:R-:W-:-:S04]  /*65b0*/  IMAD.MOV.U32 R163, RZ, RZ, R11 ;  /* 0x000000ffffa37224 */ /* 0x000fc800078e000b */
[----:B------:R-:W3:Y:S01]  /*65c0*/  @P1 MUFU.LG2 R15, R7 ;  /* 0x00000007000f1308 */ /* 0x000ee20000000c00 */
[-C--:B0-----:R-:W-:Y:S01]  /*65d0*/  FMUL.FTZ R179, R29, R12.reuse ;  /* 0x0000000c1db37220 */ /* 0x081fe20000410000 */
[-C--:B------:R-:W-:Y:S01]  /*65e0*/  FMUL.FTZ R25, R25, R12.reuse ;  /* 0x0000000c19197220 */ /* 0x080fe20000410000 */
[-C--:B------:R-:W-:Y:S01]  /*65f0*/  FMUL.FTZ R24, R24, R12.reuse ;  /* 0x0000000c18187220 */ /* 0x080fe20000410000 */
[-C--:B------:R-:W-:Y:S01]  /*6600*/  FMUL.FTZ R28, R28, R12.reuse ;  /* 0x0000000c1c1c7220 */ /* 0x080fe20000410000 */
[-C--:B------:R-:W-:Y:S01]  /*6610*/  FMUL.FTZ R33, R33, R12.reuse ;  /* 0x0000000c21217220 */ /* 0x080fe20000410000 */
[-C--:B------:R-:W-:Y:S01]  /*6620*/  FMUL.FTZ R32, R32, R12.reuse ;  /* 0x0000000c20207220 */ /* 0x080fe20000410000 */
[-C--:B------:R-:W-:Y:S01]  /*6630*/  FMUL.FTZ R178, R37, R12.reuse ;  /* 0x0000000c25b27220 */ /* 0x080fe20000410000 */
[----:B------:R-:W0:Y:S01]  /*6640*/  @P1 MUFU.RCP R3, R7 ;  /* 0x0000000700031308 */ /* 0x000e220000001000 */
        /* <DEDUP_REMOVED lines=57> */
[C---:B------:R-:W-:Y:S01]  /*69e0*/  IADD3 R12, P3, R10.reuse, 0xc060, RZ ;  /* 0x0000c0600a0c7810 */ /* 0x040fe20007f7e0ff */
[----:B-1----:R-:W-:Y:S01]  /*69f0*/  @P0 FMUL.FTZ R13, R13, 0.69314718246459960938 ;  /* 0x3f3172180d0d0820 */ /* 0x002fe20000410000 */
[----:B---3--:R-:W-:Y:S01]  /*6a00*/  @P1 FMUL.FTZ R15, R15, 0.69314718246459960938 ;  /* 0x3f3172180f0f1820 */ /* 0x008fe20000410000 */
[----:B------:R-:W-:Y:S01]  /*6a10*/  IADD3 R73, P4, R10, 0xc040, RZ ;  /* 0x0000c0400a497810 */ /* 0x000fe20007f9e0ff */
[----:B0-----:R-:W-:Y:S01]  /*6a20*/  FMUL.FTZ R121, R123, R3 ;  /* 0x000000037b797220 */ /* 0x001fe20000410000 */
[----:B------:R-:W-:Y:S01]  /*6a30*/  LOP3.LUT R21, R12, 0x380, RZ, 0xc0, !PT ;  /* 0x000003800c157812 */ /* 0x000fe200078ec0ff */
[----:B------:R-:W-:Y:S01]  /*6a40*/  @P0 FFMA.FTZ R6, R14, R5, R13 ;  /* 0x000000050e060223 */ /* 0x000fe2000001000d */
[----:B------:R-:W-:Y:S01]  /*6a50*/  @P1 FFMA.FTZ R0, R22, R4, R15 ;  /* 0x0000000416001223 */ /* 0x000fe2000001000f */
[--C-:B------:R-:W-:Y:S01]  /*6a60*/  IMAD.X R13, RZ, RZ, R11.reuse, P3 ;  /* 0x000000ffff0d7224 */ /* 0x100fe200018e060b */
[C---:B------:R-:W-:Y:S01]  /*6a70*/  IADD3 R60, P5, R10.reuse, 0xc020, RZ ;  /* 0x0000c0200a3c7810 */ /* 0x040fe20007fbe0ff */
[-C--:B------:R-:W-:Y:S01]  /*6a80*/  FMUL.FTZ R165, R127, R3.reuse ;  /* 0x000000037fa57220 */ /* 0x080fe20000410000 */
[C---:B------:R-:W-:Y:S01]  /*6a90*/  IADD3 R69, P6, R10.reuse, 0xc000, RZ ;  /* 0x0000c0000a457810 */ /* 0x040fe20007fde0ff */
[-C--:B------:R-:W-:Y:S01]  /*6aa0*/  FMUL.FTZ R167, R131, R3.reuse ;  /* 0x0000000383a77220 */ /* 0x080fe20000410000 */
[C---:B------:R-:W-:Y:S01]  /*6ab0*/  IADD3 R65, P0, R10.reuse, 0x8060, RZ ;  /* 0x000080600a417810 */ /* 0x040fe20007f1e0ff */
[-C--:B------:R-:W-:Y:S01]  /*6ac0*/  FMUL.FTZ R169, R135, R3.reuse ;  /* 0x0000000387a97220 */ /* 0x080fe20000410000 */
[C---:B------:R-:W-:Y:S01]  /*6ad0*/  IADD3 R5, P1, R10.reuse, 0x20, RZ ;  /* 0x000000200a057810 */ /* 0x040fe20007f3e0ff */
[-C--:B------:R-:W-:Y:S01]  /*6ae0*/  FMUL.FTZ R171, R139, R3.reuse ;  /* 0x000000038bab7220 */ /* 0x080fe20000410000 */
[C---:B------:R-:W-:Y:S01]  /*6af0*/  IADD3 R56, P3, R10.reuse, 0x8020, RZ ;  /* 0x000080200a387810 */ /* 0x040fe20007f7e0ff */
[----:B------:R-:W-:Y:S01]  /*6b00*/  FMUL.FTZ R173, R143, R3 ;  /* 0x000000038fad7220 */ /* 0x000fe20000410000 */
[----:B------:R-:W-:Y:S01]  /*6b10*/  SHF.R.U64 R21, R21, 0x3, RZ ;  /* 0x0000000315157819 */ /* 0x000fe200000012ff */
[--C-:B------:R-:W-:Y:S01]  /*6b20*/  IMAD.X R15, RZ, RZ, R11.reuse, P4 ;  /* 0x000000ffff0f7224 */ /* 0x100fe200020e060b */
[C---:B------:R-:W-:Y:S01]  /*6b30*/  IADD3 R61, P2, R10.reuse, 0x8040, RZ ;  /* 0x000080400a3d7810 */ /* 0x040fe20007f5e0ff */
[--C-:B------:R-:W-:Y:S01]  /*6b40*/  IMAD.X R123, RZ, RZ, R11.reuse, P5 ;  /* 0x000000ffff7b7224 */ /* 0x100fe200028e060b */
[----:B------:R-:W-:Y:S01]  /*6b50*/  LOP3.LUT R12, R21, R12, RZ, 0x3c, !PT ;  /* 0x0000000c150c7212 */ /* 0x000fe200078e3cff */
[--C-:B------:R-:W-:Y:S01]  /*6b60*/  IMAD.X R127, RZ, RZ, R11.reuse, P6 ;  /* 0x000000ffff7f7224 */ /* 0x100fe200030e060b */
[----:B------:R-:W-:Y:S01]  /*6b70*/  IADD3.X R139, RZ, R11, RZ, P2, !PT ;  /* 0x0000000bff8b7210 */ /* 0x000fe200017fe4ff */
[--C-:B------:R-:W-:Y:S01]  /*6b80*/  IMAD.X R131, RZ, RZ, R11.reuse, P0 ;  /* 0x000000ffff837224 */ /* 0x100fe200000e060b */
[C---:B------:R-:W-:Y:S01]  /*6b90*/  IADD3 R57, P4, R10.reuse, 0x8000, RZ ;  /* 0x000080000a397810 */ /* 0x040fe20007f9e0ff */
[--C-:B------:R-:W-:Y:S01]  /*6ba0*/  IMAD.X R135, RZ, RZ, R11.reuse, P1 ;  /* 0x000000ffff877224 */ /* 0x100fe200008e060b */
[C---:B------:R-:W-:Y:S01]  /*6bb0*/  IADD3 R52, P5, R10.reuse, 0x4060, RZ ;  /* 0x000040600a347810 */ /* 0x040fe20007fbe0ff */
[--C-:B------:R-:W-:Y:S01]  /*6bc0*/  IMAD.X R143, RZ, RZ, R11.reuse, P3 ;  /* 0x000000ffff8f7224 */ /* 0x100fe200018e060b */
[----:B------:R-:W-:Y:S01]  /*6bd0*/  IADD3 R21, P6, R10, 0x40, RZ ;  /* 0x000000400a157810 */ /* 0x000fe20007fde0ff */
[-C--:B------:R-:W-:Y:S01]  /*6be0*/  FMUL.FTZ R166, R126, R3.reuse ;  /* 0x000000037ea67220 */ /* 0x080fe20000410000 */
        /* <DEDUP_REMOVED lines=8> */
[----:B------:R-:W-:Y:S01]  /*6c70*/  LOP3.LUT R4, R69, 0x380, RZ, 0xc0, !PT ;  /* 0x0000038045047812 */ /* 0x000fe200078ec0ff */
[-C--:B------:R-:W-:Y:S01]  /*6c80*/  FMUL.FTZ R177, R151, R3.reuse ;  /* 0x0000000397b17220 */ /* 0x080fe20000410000 */
[----:B------:R-:W-:Y:S01]  /*6c90*/  LOP3.LUT R10, R65, 0x380, RZ, 0xc0, !PT ;  /* 0x00000380410a7812 */ /* 0x000fe200078ec0ff */
[----:B------:R-:W-:Y:S01]  /*6ca0*/  FMUL.FTZ R105, R115, R3 ;  /* 0x0000000373697220 */ /* 0x000fe20000410000 */
[----:B------:R-:W-:Y:S01]  /*6cb0*/  SHF.R.U64 R4, R4, 0x3, RZ ;  /* 0x0000000304047819 */ /* 0x000fe200000012ff */
[--C-:B------:R-:W-:Y:S01]  /*6cc0*/  IMAD.X R147, RZ, RZ, R11.reuse, P4 ;  /* 0x000000ffff937224 */ /* 0x100fe200020e060b */
[----:B------:R-:W-:Y:S01]  /*6cd0*/  SHF.R.U64 R10, R10, 0x3, RZ ;  /* 0x000000030a0a7819 */ /* 0x000fe200000012ff */
[--C-:B------:R-:W-:Y:S01]  /*6ce0*/  IMAD.X R151, RZ, RZ, R11.reuse, P5 ;  /* 0x000000ffff977224 */ /* 0x100fe200028e060b */
[----:B------:R-:W-:Y:S01]  /*6cf0*/  LOP3.LUT R126, R4, R69, RZ, 0x3c, !PT ;  /* 0x00000045047e7212 */ /* 0x000fe200078e3cff */
[--C-:B------:R-:W-:Y:S01]  /*6d00*/  IMAD.X R153, RZ, RZ, R11.reuse, P6 ;  /* 0x000000ffff997224 */ /* 0x100fe200030e060b */
[----:B------:R-:W-:Y:S01]  /*6d10*/  IADD3.X R159, RZ, R11, RZ, P2, !PT ;  /* 0x0000000bff9f7210 */ /* 0x000fe200017fe4ff */
[--C-:B------:R-:W-:Y:S01]  /*6d20*/  IMAD.X R155, RZ, RZ, R11.reuse, P0 ;  /* 0x000000ffff9b7224 */ /* 0x100fe200000e060b */
[----:B------:R-:W-:Y:S01]  /*6d30*/  LOP3.LUT R4, R5, 0x380, RZ, 0xc0, !PT ;  /* 0x0000038005047812 */ /* 0x000fe200078ec0ff */
[--C-:B------:R-:W-:Y:S01]  /*6d40*/  IMAD.X R157, RZ, RZ, R11.reuse, P1 ;  /* 0x000000ffff9d7224 */ /* 0x100fe200008e060b */
[----:B------:R-:W-:Y:S01]  /*6d50*/  LOP3.LUT R130, R10, R65, RZ, 0x3c, !PT ;  /* 0x000000410a827212 */ /* 0x000fe200078e3cff */
[----:B------:R-:W-:Y:S01]  /*6d60*/  IMAD.X R161, RZ, RZ, R11, P3 ;  /* 0x000000ffffa17224 */ /* 0x000fe200018e060b */
[----:B------:R-:W-:Y:S01]  /*6d70*/  IADD3 R65, P2, R8, 0x7000, RZ ;  /* 0x0000700008417810 */ /* 0x000fe20007f5e0ff */
[-C--:B------:R-:W-:Y:S01]  /*6d80*/  FMUL.FTZ R109, R114, R3.reuse ;  /* 0x00000003726d7220 */ /* 0x080fe20000410000 */
[----:B------:R-:W-:Y:S01]  /*6d90*/  SHF.R.U64 R4, R4, 0x3, RZ ;  /* 0x0000000304047819 */ /* 0x000fe200000012ff */
[-C--:B------:R-:W-:Y:S01]  /*6da0*/  FMUL.FTZ R164, R122, R3.reuse ;  /* 0x000000037aa47220 */ /* 0x080fe20000410000 */
[----:B------:R-:W-:Y:S01]  /*6db0*/  LOP3.LUT R10, R57, 0x380, RZ, 0xc0, !PT ;  /* 0x00000380390a7812 */ /* 0x000fe200078ec0ff */
[-C--:B------:R-:W-:Y:S01]  /*6dc0*/  FMUL.FTZ R27, R27, R3.reuse ;  /* 0x000000031b1b7220 */ /* 0x080fe20000410000 */
[----:B------:R-:W-:Y:S01]  /*6dd0*/  LOP3.LUT R64, R65, 0x380, RZ, 0xc0, !PT ;  /* 0x0000038041407812 */ /* 0x000fe200078ec0ff */
[----:B------:R-:W-:Y:S01]  /*6de0*/  FMUL.FTZ R26, R26, R3 ;  /* 0x000000031a1a7220 */ /* 0x000fe20000410000 */
[----:B------:R-:W-:Y:S01]  /*6df0*/  LOP3.LUT R134, R4, R5, RZ, 0x3c, !PT ;  /* 0x0000000504867212 */ /* 0x000fe200078e3cff */
[-C--:B------:R-:W-:Y:S01]  /*6e00*/  FMUL.FTZ R31, R31, R3.reuse ;  /* 0x000000031f1f7220 */ /* 0x080fe20000410000 */
[----:B------:R-:W-:Y:S01]  /*6e10*/  SHF.R.U64 R4, R10, 0x3, RZ ;  /* 0x000000030a047819 */ /* 0x000fe200000012ff */
[-C--:B------:R-:W-:Y:S01]  /*6e20*/  FMUL.FTZ R30, R30, R3.reuse ;  /* 0x000000031e1e7220 */ /* 0x080fe20000410000 */
[----:B------:R-:W-:Y:S01]  /*6e30*/  SHF.R.U64 R64, R64, 0x3, RZ ;  /* 0x0000000340407819 */ /* 0x000fe200000012ff */
[----:B------:R-:W-:Y:S01]  /*6e40*/  FMUL.FTZ R35, R35, R3 ;  /* 0x0000000323237220 */ /* 0x000fe20000410000 */
[----:B------:R-:W-:Y:S01]  /*6e50*/  LOP3.LUT R146, R4, R57, RZ, 0x3c, !PT ;  /* 0x0000003904927212 */ /* 0x000fe200078e3cff */
[-C--:B------:R-:W-:Y:S01]  /*6e60*/  FMUL.FTZ R34, R34, R3.reuse ;  /* 0x0000000322227220 */ /* 0x080fe20000410000 */
[----:B------:R-:W-:Y:S01]  /*6e70*/  LOP3.LUT R10, R53, 0x380, RZ, 0xc0, !PT ;  /* 0x00000380350a7812 */ /* 0x000fe200078ec0ff */
[----:B------:R-:W-:Y:S01]  /*6e80*/  FMUL.FTZ R39, R39, R3 ;  /* 0x0000000327277220 */ /* 0x000fe20000410000 */
[----:B------:R-:W-:Y:S01]  /*6e90*/  LOP3.LUT R64, R64, R65, RZ, 0x3c, !PT ;  /* 0x0000004140407212 */ /* 0x000fe200078e3cff */
[----:B------:R-:W-:Y:S01]  /*6ea0*/  IMAD.X R65, RZ, RZ, R9, P2 ;  /* 0x000000ffff417224 */ /* 0x000fe200010e0609 */
[----:B------:R-:W-:Y:S01]  /*6eb0*/  LOP3.LUT R4, R21, 0x380, RZ, 0xc0, !PT ;  /* 0x0000038015047812 */ /* 0x000fe200078ec0ff */
[-C--:B------:R-:W-:Y:S01]  /*6ec0*/  FMUL.FTZ R38, R38, R3.reuse ;  /* 0x0000000326267220 */ /* 0x080fe20000410000 */
[----:B------:R-:W-:Y:S01]  /*6ed0*/  LOP3.LUT R11, R60, 0x380, RZ, 0xc0, !PT ;  /* 0x000003803c0b7812 */ /* 0x000fe200078ec0ff */
[-C--:B------:R-:W-:Y:S01]  /*6ee0*/  FMUL.FTZ R43, R43, R3.reuse ;  /* 0x000000032b2b7220 */ /* 0x080fe20000410000 */
[----:B------:R-:W-:Y:S01]  /*6ef0*/  IADD3 R115, P2, R8, 0xe000, RZ ;  /* 0x0000e00008737810 */ /* 0x000fe20007f5e0ff */
[-C--:B------:R-:W-:Y:S01]  /*6f00*/  FMUL.FTZ R42, R42, R3.reuse ;  /* 0x000000032a2a7220 */ /* 0x080fe20000410000 */
[----:B------:R-:W-:Y:S01]  /*6f10*/  SHF.R.U64 R10, R10, 0x3, RZ ;  /* 0x000000030a0a7819 */ /* 0x000fe200000012ff */
[-C--:B------:R-:W-:Y:S01]  /*6f20*/  FMUL.FTZ R47, R47, R3.reuse ;  /* 0x000000032f2f7220 */ /* 0x080fe20000410000 */
[----:B------:R-:W-:Y:S01]  /*6f30*/  SHF.R.U64 R4, R4, 0x3, RZ ;  /* 0x0000000304047819 */ /* 0x000fe200000012ff */
[-C--:B------:R-:W-:Y:S01]  /*6f40*/  FMUL.FTZ R46, R46, R3.reuse ;  /* 0x000000032e2e7220 */ /* 0x080fe20000410000 */
[----:B------:R-:W-:Y:S01]  /*6f50*/  SHF.R.U64 R11, R11, 0x3, RZ ;  /* 0x000000030b0b7819 */ /* 0x000fe200000012ff */
[-C--:B------:R-:W-:Y:S01]  /*6f60*/  FMUL.FTZ R51, R51, R3.reuse ;  /* 0x0000000333337220 */ /* 0x080fe20000410000 */
[----:B------:R-:W-:Y:S01]  /*6f70*/  LOP3.LUT R114, R115, 0x380, RZ, 0xc0, !PT ;  /* 0x0000038073727812 */ /* 0x000fe200078ec0ff */
[-C--:B------:R-:W-:Y:S01]  /*6f80*/  FMUL.FTZ R50, R50, R3.reuse ;  /* 0x0000000332327220 */ /* 0x080fe20000410000 */
[----:B------:R-:W-:Y:S01]  /*6f90*/  LOP3.LUT R14, R73, 0x380, RZ, 0xc0, !PT ;  /* 0x00000380490e7812 */ /* 0x000fe200078ec0ff */
[-C--:B------:R-:W-:Y:S01]  /*6fa0*/  FMUL.FTZ R55, R55, R3.reuse ;  /* 0x0000000337377220 */ /* 0x080fe20000410000 */
[----:B------:R-:W-:Y:S01]  /*6fb0*/  LOP3.LUT R5, R52, 0x380, RZ, 0xc0, !PT ;  /* 0x0000038034057812 */ /* 0x000fe200078ec0ff */
[----:B------:R-:W-:Y:S01]  /*6fc0*/  FMUL.FTZ R54, R54, R3 ;  /* 0x0000000336367220 */ /* 0x000fe20000410000 */
[----:B------:R-:W-:Y:S01]  /*6fd0*/  LOP3.LUT R154, R10, R53, RZ, 0x3c, !PT ;  /* 0x000000350a9a7212 */ /* 0x000fe200078e3cff */
[----:B------:R-:W-:Y:S01]  /*6fe0*/  FMUL.FTZ R59, R59, R3 ;  /* 0x000000033b3b7220 */ /* 0x000fe20000410000 */
[----:B------:R-:W-:Y:S01]  /*6ff0*/  LOP3.LUT R152, R4, R21, RZ, 0x3c, !PT ;  /* 0x0000001504987212 */ /* 0x000fe200078e3cff */
[-C--:B------:R-:W-:Y:S01]  /*7000*/  FMUL.FTZ R58, R58, R3.reuse ;  /* 0x000000033a3a7220 */ /* 0x080fe20000410000 */
[----:B------:R-:W-:Y:S01]  /*7010*/  LOP3.LUT R53, R20, 0x380, RZ, 0xc0, !PT ;  /* 0x0000038014357812 */ /* 0x000fe200078ec0ff */
[-C--:B------:R-:W-:Y:S01]  /*7020*/  FMUL.FTZ R63, R63, R3.reuse ;  /* 0x000000033f3f7220 */ /* 0x080fe20000410000 */
[----:B------:R-:W-:Y:S01]  /*7030*/  LOP3.LUT R122, R11, R60, RZ, 0x3c, !PT ;  /* 0x0000003c0b7a7212 */ /* 0x000fe200078e3cff */
[-C--:B------:R-:W-:Y:S01]  /*7040*/  FMUL.FTZ R62, R62, R3.reuse ;  /* 0x000000033e3e7220 */ /* 0x080fe20000410000 */
[----:B------:R-:W-:Y:S01]  /*7050*/  IADD3 R21, P4, R8, 0x2000, RZ ;  /* 0x0000200008157810 */ /* 0x000fe20007f9e0ff */
[-C--:B------:R-:W-:Y:S01]  /*7060*/  FMUL.FTZ R67, R67, R3.reuse ;  /* 0x0000000343437220 */ /* 0x080fe20000410000 */
[----:B------:R-:W-:Y:S01]  /*7070*/  SHF.R.U64 R114, R114, 0x3, RZ ;  /* 0x0000000372727819 */ /* 0x000fe200000012ff */
[-C--:B------:R-:W-:Y:S01]  /*7080*/  FMUL.FTZ R66, R66, R3.reuse ;  /* 0x0000000342427220 */ /* 0x080fe20000410000 */
[----:B------:R-:W-:Y:S01]  /*7090*/  SHF.R.U64 R14, R14, 0x3, RZ ;  /* 0x000000030e0e7819 */ /* 0x000fe200000012ff */
[-C--:B------:R-:W-:Y:S01]  /*70a0*/  FMUL.FTZ R71, R71, R3.reuse ;  /* 0x0000000347477220 */ /* 0x080fe20000410000 */
[----:B------:R-:W-:Y:S01]  /*70b0*/  LOP3.LUT R11, R56, 0x380, RZ, 0xc0, !PT ;  /* 0x00000380380b7812 */ /* 0x000fe200078ec0ff */
[-C--:B------:R-:W-:Y:S01]  /*70c0*/  FMUL.FTZ R70, R70, R3.reuse ;  /* 0x0000000346467220 */ /* 0x080fe20000410000 */
[----:B------:R-:W-:Y:S01]  /*70d0*/  SHF.R.U64 R5, R5, 0x3, RZ ;  /* 0x0000000305057819 */ /* 0x000fe200000012ff */
        /* <DEDUP_REMOVED lines=26> */
[----:B------:R-:W-:-:S02]  /*7280*/  LOP3.LUT R10, R21, 0x380, RZ, 0xc0, !PT ;  /* 0x00000380150a7812 */ /* 0x000fc400078ec0ff */
[----:B------:R-:W-:Y:S01]  /*7290*/  LOP3.LUT R114, R114, R115, RZ, 0x3c, !PT ;  /* 0x0000007372727212 */ /* 0x000fe200078e3cff */
[----:B------:R-:W-:Y:S01]  /*72a0*/  IMAD.X R115, RZ, RZ, R9, P2 ;  /* 0x000000ffff737224 */ /* 0x000fe200010e0609 */
[----:B------:R-:W-:Y:S02]  /*72b0*/  LOP3.LUT R14, R14, R73, RZ, 0x3c, !PT ;  /* 0x000000490e0e7212 */ /* 0x000fe400078e3cff */
[----:B------:R-:W-:Y:S02]  /*72c0*/  SHF.R.U64 R11, R11, 0x3, RZ ;  /* 0x000000030b0b7819 */ /* 0x000fe400000012ff */
[----:B------:R-:W-:Y:S02]  /*72d0*/  LOP3.LUT R150, R5, R52, RZ, 0x3c, !PT ;  /* 0x0000003405967212 */ /* 0x000fe400078e3cff */
[----:B------:R-:W-:Y:S02]  /*72e0*/  IADD3 R52, P3, R8, 0x1000, RZ ;  /* 0x0000100008347810 */ /* 0x000fe40007f7e0ff */
[----:B--2---:R-:W-:-:S02]  /*72f0*/  ISETP.NE.AND P2, PT, R210, 0x1, PT ;  /* 0x00000001d200780c */ /* 0x004fc40003f45270 */
[----:B------:R-:W-:Y:S02]  /*7300*/  LOP3.LUT R160, R53, R20, RZ, 0x3c, !PT ;  /* 0x0000001435a07212 */ /* 0x000fe400078e3cff */
[----:B------:R-:W-:Y:S02]  /*7310*/  SHF.R.U64 R20, R10, 0x3, RZ ;  /* 0x000000030a147819 */ /* 0x000fe400000012ff */
[----:B------:R-:W-:Y:S02]  /*7320*/  LOP3.LUT R142, R11, R56, RZ, 0x3c, !PT ;  /* 0x000000380b8e7212 */ /* 0x000fe400078e3cff */
[----:B------:R-:W-:Y:S02]  /*7330*/  MOV R214, R162 ;  /* 0x000000a200d67202 */ /* 0x000fe40000000f00 */
[----:B------:R-:W-:Y:S02]  /*7340*/  LOP3.LUT R11, R52, 0x380, RZ, 0xc0, !PT ;  /* 0x00000380340b7812 */ /* 0x000fe400078ec0ff */
[----:B------:R-:W-:-:S02]  /*7350*/  MOV R163, R14 ;  /* 0x0000000e00a37202 */ /* 0x000fc40000000f00 */
[----:B------:R-:W-:Y:S01]  /*7360*/  LOP3.LUT R60, R61, 0x380, RZ, 0xc0, !PT ;  /* 0x000003803d3c7812 */ /* 0x000fe200078ec0ff */
[----:B------:R-:W0:Y:S01]  /*7370*/  LDC R14, c[0x0][0xd38] ;  /* 0x00034e00ff0e7b82 */ /* 0x000e220000000800 */
[----:B------:R-:W-:Y:S02]  /*7380*/  LOP3.LUT R4, R23, 0x380, RZ, 0xc0, !PT ;  /* 0x0000038017047812 */ /* 0x000fe400078ec0ff */
[----:B------:R-:W-:Y:S02]  /*7390*/  LOP3.LUT R20, R20, R21, RZ, 0x3c, !PT ;  /* 0x0000001514147212 */ /* 0x000fe400078e3cff */
[----:B------:R-:W-:Y:S02]  /*73a0*/  IADD3.X R21, RZ, R9, RZ, P4, !PT ;  /* 0x00000009ff157210 */ /* 0x000fe400027fe4ff */
[----:B------:R-:W-:Y:S02]  /*73b0*/  SHF.R.U64 R11, R11, 0x3, RZ ;  /* 0x000000030b0b7819 */ /* 0x000fe400000012ff */
[----:B------:R-:W-:-:S02]  /*73c0*/  IADD3 R73, P4, R8, 0x9000, RZ ;  /* 0x0000900008497810 */ /* 0x000fc40007f9e0ff */
[----:B------:R-:W-:Y:S02]  /*73d0*/  SHF.R.U64 R60, R60, 0x3, RZ ;  /* 0x000000033c3c7819 */ /* 0x000fe400000012ff */
[----:B------:R-:W-:Y:S02]  /*73e0*/  LOP3.LUT R5, R22, 0x380, RZ, 0xc0, !PT ;  /* 0x0000038016057812 */ /* 0x000fe400078ec0ff */
[----:B------:R-:W-:Y:S02]  /*73f0*/  SHF.R.U64 R4, R4, 0x3, RZ ;  /* 0x0000000304047819 */ /* 0x000fe400000012ff */
[----:B------:R-:W-:Y:S01]  /*7400*/  LOP3.LUT R10, R11, R52, RZ, 0x3c, !PT ;  /* 0x000000340b0a7212 */ /* 0x000fe200078e3cff */
[----:B------:R-:W-:Y:S01]  /*7410*/  IMAD.X R11, RZ, RZ, R9, P3 ;  /* 0x000000ffff0b7224 */ /* 0x000fe200018e0609 */
[----:B------:R-:W-:Y:S02]  /*7420*/  LOP3.LUT R72, R73, 0x380, RZ, 0xc0, !PT ;  /* 0x0000038049487812 */ /* 0x000fe400078ec0ff */
[----:B------:R-:W-:-:S02]  /*7430*/  MOV R162, R12 ;  /* 0x0000000c00a27202 */ /* 0x000fc40000000f00 */
[----:B------:R-:W-:Y:S01]  /*7440*/  LOP3.LUT R138, R60, R61, RZ, 0x3c, !PT ;  /* 0x0000003d3c8a7212 */ /* 0x000fe200078e3cff */
[----:B------:R-:W1:Y:S01]  /*7450*/  @P2 LDC R12, c[0x0][0xcec] ;  /* 0x00033b00ff0c2b82 */ /* 0x000e620000000800 */
[----:B------:R-:W-:Y:S02]  /*7460*/  SHF.R.U64 R5, R5, 0x3, RZ ;  /* 0x0000000305057819 */ /* 0x000fe400000012ff */
[----:B------:R-:W-:Y:S01]  /*7470*/  LOP3.LUT R158, R4, R23, RZ, 0x3c, !PT ;  /* 0x00000017049e7212 */ /* 0x000fe200078e3cff */
[----:B------:R-:W-:Y:S01]  /*7480*/  IMAD.U32 R4, RZ, RZ, UR4 ;  /* 0x00000004ff047e24 */ /* 0x000fe2000f8e00ff */
[C---:B------:R-:W-:Y:S01]  /*7490*/  IADD3 R23, P5, R8.reuse, 0x3000, RZ ;  /* 0x0000300008177810 */ /* 0x040fe20007fbe0ff */
[----:B------:R-:W-:Y:S01]  /*74a0*/  UIADD3 UR4, UR5, UR6, URZ ;  /* 0x0000000605047290 */ /* 0x000fe2000fffe03f */
[C---:B------:R-:W-:Y:S01]  /*74b0*/  IADD3 R53, P6, R8.reuse, 0x4000, RZ ;  /* 0x0000400008357810 */ /* 0x040fe20007fde0ff */
[----:B------:R-:W2:Y:S01]  /*74c0*/  @P2 LDC R13, c[0x0][0xcf0] ;  /* 0x00033c00ff0d2b82 */ /* 0x000ea20000000800 */
[C---:B------:R-:W-:Y:S01]  /*74d0*/  IADD3 R57, P0, R8.reuse, 0x5000, RZ ;  /* 0x0000500008397810 */ /* 0x040fe20007f1e0ff */
[----:B------:R-:W-:Y:S01]  /*74e0*/  ULDC UR6, c[0x0][0xb88] ;  /* 0x0002e20000067ab9 */ /* 0x000fe20000000800 */
[----:B------:R-:W-:-:S02]  /*74f0*/  IADD3 R61, P1, R8, 0x6000, RZ ;  /* 0x00006000083d7810 */ /* 0x000fc40007f3e0ff */
[----:B------:R-:W-:Y:S02]  /*7500*/  IADD3 R69, P3, R8, 0x8000, RZ ;  /* 0x0000800008457810 */ /* 0x000fe40007f7e0ff */
[----:B------:R-:W-:Y:S02]  /*7510*/  SHF.R.U64 R72, R72, 0x3, RZ ;  /* 0x0000000348487819 */ /* 0x000fe400000012ff */
[----:B------:R-:W-:Y:S01]  /*7520*/  LOP3.LUT R156, R5, R22, RZ, 0x3c, !PT ;  /* 0x00000016059c7212 */ /* 0x000fe200078e3cff */
[----:B------:R-:W-:Y:S01]  /*7530*/  IMAD.U32 R5, RZ, RZ, UR5 ;  /* 0x00000005ff057e24 */ /* 0x000fe2000f8e00ff */
[----:B------:R-:W-:Y:S01]  /*7540*/  LOP3.LUT R22, R23, 0x380, RZ, 0xc0, !PT ;  /* 0x0000038017167812 */ /* 0x000fe200078ec0ff */
[----:B------:R-:W-:Y:S01]  /*7550*/  IMAD.U32 R5, RZ, RZ, UR4 ;  /* 0x00000004ff057e24 */ /* 0x000fe2000f8e00ff */
[----:B------:R-:W-:Y:S01]  /*7560*/  LOP3.LUT R52, R53, 0x380, RZ, 0xc0, !PT ;  /* 0x0000038035347812 */ /* 0x000fe200078ec0ff */
[----:B------:R-:W-:Y:S01]  /*7570*/  ULDC.64 UR4, c[0x0][0xc88] ;  /* 0x0003220000047ab9 */ /* 0x000fe20000000a00 */
[----:B------:R-:W-:-:S02]  /*7580*/  LOP3.LUT R56, R57, 0x380, RZ, 0xc0, !PT ;  /* 0x0000038039387812 */ /* 0x000fc400078ec0ff */
[----:B------:R-:W-:Y:S02]  /*7590*/  LOP3.LUT R60, R61, 0x380, RZ, 0xc0, !PT ;  /* 0x000003803d3c7812 */ /* 0x000fe400078ec0ff */
[----:B------:R-:W-:Y:S02]  /*75a0*/  LOP3.LUT R68, R69, 0x380, RZ, 0xc0, !PT ;  /* 0x0000038045447812 */ /* 0x000fe400078ec0ff */
[----:B------:R-:W-:Y:S02]  /*75b0*/  LOP3.LUT R72, R72, R73, RZ, 0x3c, !PT ;  /* 0x0000004948487212 */ /* 0x000fe400078e3cff */
[----:B------:R-:W-:Y:S02]  /*75c0*/  LOP3.LUT R73, R8, 0x380, RZ, 0xc0, !PT ;  /* 0x0000038008497812 */ /* 0x000fe400078ec0ff */
[----:B------:R-:W-:Y:S02]  /*75d0*/  SHF.R.U64 R22, R22, 0x3, RZ ;  /* 0x0000000316167819 */ /* 0x000fe400000012ff */
[----:B------:R-:W-:-:S02]  /*75e0*/  SHF.R.U64 R52, R52, 0x3, RZ ;  /* 0x0000000334347819 */ /* 0x000fc400000012ff */
[----:B------:R-:W-:Y:S02]  /*75f0*/  SHF.R.U64 R56, R56, 0x3, RZ ;  /* 0x0000000338387819 */ /* 0x000fe400000012ff */
[----:B------:R-:W-:Y:S02]  /*7600*/  SHF.R.U64 R60, R60, 0x3, RZ ;  /* 0x000000033c3c7819 */ /* 0x000fe400000012ff */
[----:B------:R-:W-:Y:S02]  /*7610*/  SHF.R.U64 R68, R68, 0x3, RZ ;  /* 0x0000000344447819 */ /* 0x000fe400000012ff */
[----:B------:R-:W-:Y:S02]  /*7620*/  MOV R126, R126 ;  /* 0x0000007e007e7202 */ /* 0x000fe40000000f00 */
[----:B------:R-:W-:Y:S02]  /*7630*/  F2FP.F16.F32.PACK_AB R24, R25, R24 ;  /* 0x000000181918723e */ /* 0x000fe400000000ff */
[----:B------:R-:W-:-:S02]  /*7640*/  IADD3 R127, RZ, -UR41, RZ ;  /* 0x80000029ff7f7c10 */ /* 0x000fc4000fffe0ff */
[----:B------:R-:W-:Y:S02]  /*7650*/  F2FP.F16.F32.PACK_AB R32, R33, R32 ;  /* 0x000000202120723e */ /* 0x000fe400000000ff */
[----:B------:R-:W-:Y:S01]  /*7660*/  SHF.R.U64 R25, R73, 0x3, RZ ;  /* 0x0000000349197819 */ /* 0x000fe200000012ff */
[----:B0-----:R-:W-:Y:S01]  /*7670*/  IMAD R127, R14, R127, UR44 ;  /* 0x0000002c0e7f7e24 */ /* 0x001fe2000f8e027f */
[----:B------:R-:W-:Y:S02]  /*7680*/  F2FP.F16.F32.PACK_AB R33, R35, R34 ;  /* 0x000000222321723e */ /* 0x000fe400000000ff */
[----:B------:R-:W-:Y:S01]  /*7690*/  LOP3.LUT R22, R22, R23, RZ, 0x3c, !PT ;  /* 0x0000001716167212 */ /* 0x000fe200078e3cff */
[--C-:B------:R-:W-:Y:S01]  /*76a0*/  IMAD.X R23, RZ, RZ, R9.reuse, P5 ;  /* 0x000000ffff177224 */ /* 0x100fe200028e0609 */
        /* <DEDUP_REMOVED lines=8> */
[----:B------:R-:W-:-:S02]  /*7730*/  F2FP.F16.F32.PACK_AB R35, R39, R38 ;  /* 0x000000262723723e */ /* 0x000fc400000000ff */
[----:B------:R-:W0:Y:S01]  /*7740*/  LDC.64 R38, c[0x0][0xc98] ;  /* 0x00032600ff267b82 */ /* 0x000e220000000a00 */
[C---:B------:R-:W-:Y:S02]  /*7750*/  IADD3 R99, P5, R8.reuse, 0xa000, RZ ;  /* 0x0000a00008637810 */ /* 0x040fe40007fbe0ff */
[C---:B------:R-:W-:Y:S02]  /*7760*/  IADD3 R103, P6, R8.reuse, 0xb000, RZ ;  /* 0x0000b00008677810 */ /* 0x040fe40007fde0ff */
[C---:B------:R-:W-:Y:S02]  /*7770*/  IADD3 R107, P0, R8.reuse, 0xc000, RZ ;  /* 0x0000c000086b7810 */ /* 0x040fe40007f1e0ff */
[C---:B------:R-:W-:Y:S02]  /*7780*/  IADD3 R111, P1, R8.reuse, 0xd000, RZ ;  /* 0x0000d000086f7810 */ /* 0x040fe40007f3e0ff */
[----:B------:R-:W-:Y:S02]  /*7790*/  IADD3 R119, P3, R8, 0xf000, RZ ;  /* 0x0000f00008777810 */ /* 0x000fe40007f7e0ff */
[----:B------:R-:W-:-:S02]  /*77a0*/  LOP3.LUT R8, R25, R8, RZ, 0x3c, !PT ;  /* 0x0000000819087212 */ /* 0x000fc400078e3cff */
[----:B------:R-:W-:Y:S02]  /*77b0*/  F2FP.F16.F32.PACK_AB R25, R27, R26 ;  /* 0x0000001a1b19723e */ /* 0x000fe400000000ff */
[----:B------:R-:W-:Y:S02]  /*77c0*/  F2FP.F16.F32.PACK_AB R26, R179, R28 ;  /* 0x0000001cb31a723e */ /* 0x000fe400000000ff */
[----:B------:R-:W-:Y:S01]  /*77d0*/  MOV R179, R122 ;  /* 0x0000007a00b37202 */ /* 0x000fe20000000f00 */
[----:B------:R-:W-:Y:S01]  /*77e0*/  IMAD R123, R127, 0x80, R208 ;  /* 0x000000807f7b7824 */ /* 0x000fe200078e02d0 */
[----:B------:R-:W-:Y:S02]  /*77f0*/  F2FP.F16.F32.PACK_AB R40, R41, R40 ;  /* 0x000000282928723e */ /* 0x000fe400000000ff */
[----:B------:R-:W-:Y:S01]  /*7800*/  F2FP.F16.F32.PACK_AB R41, R43, R42 ;  /* 0x0000002a2b29723e */ /* 0x000fe200000000ff */
[----:B-1----:R-:W-:Y:S01]  /*7810*/  @P2 IMAD.HI.U32 R12, R123, R12, RZ ;  /* 0x0000000c7b0c2227 */ /* 0x002fe200078e00ff */
[----:B------:R-:W-:-:S02]  /*7820*/  F2FP.F16.F32.PACK_AB R27, R31, R30 ;  /* 0x0000001e1f1b723e */ /* 0x000fc400000000ff */
[----:B------:R-:W-:Y:S01]  /*7830*/  F2FP.F16.F32.PACK_AB R43, R47, R46 ;  /* 0x0000002e2f2b723e */ /* 0x000fe200000000ff */
[----:B------:R-:W-:Y:S01]  /*7840*/  IMAD.MOV.U32 R47, RZ, RZ, R123 ;  /* 0x000000ffff2f7224 */ /* 0x000fe200078e007b */
[----:B------:R-:W-:Y:S01]  /*7850*/  MOV R134, R134 ;  /* 0x0000008600867202 */ /* 0x000fe20000000f00 */
[----:B------:R-:W-:Y:S01]  /*7860*/  STSM.16.M88.4 [R214], R24 ;  /* 0x00000018d6007844 */ /* 0x000fe20000000200 */
[----:B------:R-:W-:Y:S01]  /*7870*/  F2FP.F16.F32.PACK_AB R34, R178, R36 ;  /* 0x00000024b222723e */ /* 0x000fe200000000ff */
[----:B0-----:R-:W-:Y:S01]  /*7880*/  IMAD.WIDE.U32 R4, R38, UR43, R4 ;  /* 0x0000002b26047c25 */ /* 0x001fe2000f8e0004 */
[----:B--2---:R-:W-:Y:S02]  /*7890*/  @P2 SHF.R.U32.HI R47, RZ, R13, R12 ;  /* 0x0000000dff2f2219 */ /* 0x004fe4000001160c */
[----:B------:R-:W-:Y:S01]  /*78a0*/  LOP3.LUT R106, R107, 0x380, RZ, 0xc0, !PT ;  /* 0x000003806b6a7812 */ /* 0x000fe200078ec0ff */
[----:B------:R0:W-:Y:S01]  /*78b0*/  STSM.16.M88.4 [R134], R32 ;  /* 0x0000002086007844 */ /* 0x0001e20000000200 */
[----:B------:R-:W-:-:S02]  /*78c0*/  F2FP.F16.F32.PACK_AB R48, R49, R48 ;  /* 0x000000303130723e */ /* 0x000fc400000000ff */
[----:B------:R-:W-:Y:S02]  /*78d0*/  MOV R152, R152 ;  /* 0x0000009800987202 */ /* 0x000fe40000000f00 */
[----:B------:R-:W-:Y:S02]  /*78e0*/  F2FP.F16.F32.PACK_AB R42, R29, R44 ;  /* 0x0000002c1d2a723e */ /* 0x000fe400000000ff */
[----:B------:R-:W-:Y:S02]  /*78f0*/  F2FP.F16.F32.PACK_AB R49, R51, R50 ;  /* 0x000000323331723e */ /* 0x000fe400000000ff */
[----:B------:R-:W-:Y:S01]  /*7900*/  MOV R160, R160 ;  /* 0x000000a000a07202 */ /* 0x000fe20000000f00 */
[----:B------:R-:W-:Y:S01]  /*7910*/  STSM.16.M88.4 [R152], R40 ;  /* 0x0000002898007844 */ /* 0x000fe20000000200 */
[----:B------:R-:W-:Y:S02]  /*7920*/  F2FP.F16.F32.PACK_AB R50, R202, R185 ;  /* 0x000000b9ca32723e */ /* 0x000fe400000000ff */
[----:B------:R-:W-:-:S02]  /*7930*/  F2FP.F16.F32.PACK_AB R51, R55, R54 ;  /* 0x000000363733723e */ /* 0x000fc400000000ff */
[----:B------:R-:W-:Y:S01]  /*7940*/  SHF.R.U64 R106, R106, 0x3, RZ ;  /* 0x000000036a6a7819 */ /* 0x000fe200000012ff */
[----:B0-----:R-:W-:Y:S01]  /*7950*/  IMAD.MOV R33, RZ, RZ, -R47 ;  /* 0x000000ffff217224 */ /* 0x001fe200078e0a2f */
[----:B------:R-:W-:Y:S01]  /*7960*/  MOV R158, R158 ;  /* 0x0000009e009e7202 */ /* 0x000fe20000000f00 */
[----:B------:R-:W-:Y:S01]  /*7970*/  IMAD R32, R38, UR7, RZ ;  /* 0x0000000726207c24 */ /* 0x000fe2000f8e02ff */
[----:B------:R-:W-:Y:S01]  /*7980*/  F2FP.F16.F32.PACK_AB R12, R201, R184 ;  /* 0x000000b8c90c723e */ /* 0x000fe200000000ff */
[----:B------:R-:W-:Y:S01]  /*7990*/  IMAD R33, R210, R33, R123 ;  /* 0x00000021d2217224 */ /* 0x000fe200078e027b */
[----:B------:R-:W-:Y:S01]  /*79a0*/  F2FP.F16.F32.PACK_AB R13, R59, R58 ;  /* 0x0000003a3b0d723e */ /* 0x000fe200000000ff */
[----:B------:R-:W-:Y:S01]  /*79b0*/  STSM.16.M88.4 [R160], R48 ;  /* 0x00000030a0007844 */ /* 0x000fe20000000200 */
[----:B------:R-:W-:Y:S01]  /*79c0*/  F2FP.F16.F32.PACK_AB R14, R199, R183 ;  /* 0x000000b7c70e723e */ /* 0x000fe200000000ff */
[----:B------:R-:W-:Y:S01]  /*79d0*/  IMAD R32, R39, UR43, R32 ;  /* 0x0000002b27207c24 */ /* 0x000fe2000f8e0220 */
[----:B------:R-:W-:-:S02]  /*79e0*/  F2FP.F16.F32.PACK_AB R15, R63, R62 ;  /* 0x0000003e3f0f723e */ /* 0x000fc400000000ff */
[----:B------:R-:W-:Y:S01]  /*79f0*/  LOP3.LUT R106, R106, R107, RZ, 0x3c, !PT ;  /* 0x0000006b6a6a7212 */ /* 0x000fe200078e3cff */
[----:B------:R-:W-:Y:S01]  /*7a00*/  IMAD.X R107, RZ, RZ, R9, P0 ;  /* 0x000000ffff6b7224 */ /* 0x000fe200000e0609 */
[----:B------:R-:W-:Y:S01]  /*7a10*/  F2FP.F16.F32.PACK_AB R37, R7, R37 ;  /* 0x000000250725723e */ /* 0x000fe200000000ff */
[----:B------:R0:W-:Y:S01]  /*7a20*/  STSM.16.M88.4 [R158], R12 ;  /* 0x0000000c9e007844 */ /* 0x0001e20000000200 */
[----:B------:R-:W-:Y:S02]  /*7a30*/  SHF.R.S32.HI R7, RZ, 0x1f, R33 ;  /* 0x0000001fff077819 */ /* 0x000fe40000011421 */
[----:B------:R-:W-:Y:S02]  /*7a40*/  LOP3.LUT R118, R119, 0x380, RZ, 0xc0, !PT ;  /* 0x0000038077767812 */ /* 0x000fe400078ec0ff */
[----:B------:R-:W-:Y:S02]  /*7a50*/  MOV R156, R156 ;  /* 0x0000009c009c7202 */ /* 0x000fe40000000f00 */
[----:B------:R-:W-:-:S02]  /*7a60*/  F2FP.F16.F32.PACK_AB R24, R198, R182 ;  /* 0x000000b6c618723e */ /* 0x000fc400000000ff */
[----:B------:R-:W-:Y:S02]  /*7a70*/  F2FP.F16.F32.PACK_AB R25, R67, R66 ;  /* 0x000000424319723e */ /* 0x000fe400000000ff */
[----:B------:R-:W-:Y:S02]  /*7a80*/  F2FP.F16.F32.PACK_AB R26, R197, R181 ;  /* 0x000000b5c51a723e */ /* 0x000fe400000000ff */
[----:B------:R-:W-:Y:S02]  /*7a90*/  F2FP.F16.F32.PACK_AB R27, R71, R70 ;  /* 0x00000046471b723e */ /* 0x000fe400000000ff */
[----:B------:R-:W-:Y:S01]  /*7aa0*/  LOP3.LUT R110, R111, 0x380, RZ, 0xc0, !PT ;  /* 0x000003806f6e7812 */ /* 0x000fe200078ec0ff */
[----:B0-----:R-:W-:Y:S01]  /*7ab0*/  IMAD R15, R127, 0x80, R206 ;  /* 0x000000807f0f7824 */ /* 0x001fe200078e02ce */
[----:B------:R-:W-:Y:S01]  /*7ac0*/  SHF.R.S32.HI R13, RZ, 0x1f, R47 ;  /* 0x0000001fff0d7819 */ /* 0x000fe2000001142f */
[----:B------:R-:W-:Y:S01]  /*7ad0*/  STSM.16.M88.4 [R156], R24 ;  /* 0x000000189c007844 */ /* 0x000fe20000000200 */
[----:B------:R-:W-:Y:S01]  /*7ae0*/  IADD3 R12, P0, R47, R4, RZ ;  /* 0x000000042f0c7210 */ /* 0x000fe20007f1e0ff */
[----:B------:R-:W-:Y:S01]  /*7af0*/  IMAD R4, R7, UR4, RZ ;  /* 0x0000000407047c24 */ /* 0x000fe2000f8e02ff */
[----:B------:R-:W-:-:S02]  /*7b00*/  SHF.R.U64 R118, R118, 0x3, RZ ;  /* 0x0000000376767819 */ /* 0x000fc400000012ff */
[----:B------:R-:W-:Y:S01]  /*7b10*/  IADD3.X R13, R13, R5, R32, P0, !PT ;  /* 0x000000050d0d7210 */ /* 0x000fe200007fe420 */
[C---:B------:R-:W-:Y:S01]  /*7b20*/  IMAD R7, R33.reuse, UR5, R4 ;  /* 0x0000000521077c24 */ /* 0x040fe2000f8e0204 */
[----:B------:R-:W-:Y:S01]  /*7b30*/  MOV R154, R154 ;  /* 0x0000009a009a7202 */ /* 0x000fe20000000f00 */
[----:B------:R-:W-:Y:S01]  /*7b40*/  IMAD R4, R210, UR6, RZ ;  /* 0x00000006d2047c24 */ /* 0x000fe2000f8e02ff */
[----:B------:R-:W-:Y:S01]  /*7b50*/  F2FP.F16.F32.PACK_AB R28, R196, R180 ;  /* 0x000000b4c41c723e */ /* 0x000fe200000000ff */
[----:B------:R-:W-:Y:S01]  /*7b60*/  IMAD.WIDE.U32 R12, R33, UR4, R12 ;  /* 0x00000004210c7c25 */ /* 0x000fe2000f8e000c */
[----:B------:R-:W-:Y:S01]  /*7b70*/  F2FP.F16.F32.PACK_AB R29, R75, R74 ;  /* 0x0000004a4b1d723e */ /* 0x000fe200000000ff */
[----:B------:R-:W-:Y:S01]  /*7b80*/  ULDC.64 UR4, c[0x0][0xc50] ;  /* 0x0003140000047ab9 */ /* 0x000fe20000000a00 */
[----:B------:R-:W-:Y:S01]  /*7b90*/  F2FP.F16.F32.PACK_AB R30, R195, R76 ;  /* 0x0000004cc31e723e */ /* 0x000fe200000000ff */
[----:B------:R-:W-:Y:S01]  /*7ba0*/  IMAD.IADD R7, R13, 0x1, R7 ;  /* 0x000000010d077824 */ /* 0x000fe200078e0207 */
[----:B------:R-:W-:Y:S01]  /*7bb0*/  F2FP.F16.F32.PACK_AB R31, R79, R78 ;  /* 0x0000004e4f1f723e */ /* 0x000fe200000000ff */
[----:B------:R-:W-:Y:S01]  /*7bc0*/  VIADD R5, R15, 0x8 ;  /* 0x000000080f057836 */ /* 0x000fe20000000000 */
[----:B------:R-:W-:-:S02]  /*7bd0*/  F2FP.F16.F32.PACK_AB R80, R81, R80 ;  /* 0x000000505150723e */ /* 0x000fc400000000ff */
[----:B------:R-:W-:Y:S01]  /*7be0*/  SHF.R.U64 R110, R110, 0x3, RZ ;  /* 0x000000036e6e7819 */ /* 0x000fe200000012ff */
[----:B------:R0:W-:Y:S01]  /*7bf0*/  STSM.16.M88.4 [R154], R28 ;  /* 0x0000001c9a007844 */ /* 0x0001e20000000200 */
[----:B------:R-:W-:Y:S01]  /*7c00*/  LOP3.LUT R118, R118, R119, RZ, 0x3c, !PT ;  /* 0x0000007776767212 */ /* 0x000fe200078e3cff */
[----:B------:R-:W-:Y:S01]  /*7c10*/  IMAD.X R119, RZ, RZ, R9, P3 ;  /* 0x000000ffff777224 */ /* 0x000fe200018e0609 */
[----:B------:R-:W-:Y:S02]  /*7c20*/  F2FP.F16.F32.PACK_AB R81, R83, R82 ;  /* 0x000000525351723e */ /* 0x000fe400000000ff */
[----:B------:R-:W-:Y:S02]  /*7c30*/  F2FP.F16.F32.PACK_AB R88, R89, R88 ;  /* 0x000000585958723e */ /* 0x000fe400000000ff */
[----:B------:R-:W-:Y:S02]  /*7c40*/  MOV R150, R150 ;  /* 0x0000009600967202 */ /* 0x000fe40000000f00 */
[----:B------:R-:W-:-:S02]  /*7c50*/  F2FP.F16.F32.PACK_AB R82, R194, R84 ;  /* 0x00000054c252723e */ /* 0x000fc400000000ff */
[----:B------:R-:W-:Y:S02]  /*7c60*/  F2FP.F16.F32.PACK_AB R83, R87, R86 ;  /* 0x000000565753723e */ /* 0x000fe400000000ff */
[----:B------:R-:W-:Y:S02]  /*7c70*/  F2FP.F16.F32.PACK_AB R89, R91, R90 ;  /* 0x0000005a5b59723e */ /* 0x000fe400000000ff */
[----:B------:R-:W-:Y:S01]  /*7c80*/  MOV R146, R146 ;  /* 0x0000009200927202 */ /* 0x000fe20000000f00 */
[----:B------:R-:W-:Y:S01]  /*7c90*/  STSM.16.M88.4 [R150], R80 ;  /* 0x0000005096007844 */ /* 0x000fe20000000200 */
[----:B------:R-:W-:Y:S02]  /*7ca0*/  F2FP.F16.F32.PACK_AB R90, R193, R92 ;  /* 0x0000005cc15a723e */ /* 0x000fe400000000ff */
[----:B------:R-:W-:Y:S02]  /*7cb0*/  F2FP.F16.F32.PACK_AB R91, R95, R94 ;  /* 0x0000005e5f5b723e */ /* 0x000fe400000000ff */
[----:B------:R-:W-:-:S02]  /*7cc0*/  LOP3.LUT P0, RZ, R203, 0x3, RZ, 0xc0, !PT ;  /* 0x00000003cbff7812 */ /* 0x000fc4000780c0ff */
[----:B0-----:R-:W-:Y:S01]  /*7cd0*/  LEA R28, P3, R12, UR4, 0x2 ;  /* 0x000000040c1c7c11 */ /* 0x001fe2000f8610ff */
[----:B------:R-:W-:Y:S01]  /*7ce0*/  STSM.16.M88.4 [R146], R88 ;  /* 0x0000005892007844 */ /* 0x000fe20000000200 */
[----:B------:R-:W-:Y:S02]  /*7cf0*/  MOV R142, R142 ;  /* 0x0000008e008e7202 */ /* 0x000fe40000000f00 */
[----:B------:R-:W-:Y:S01]  /*7d00*/  F2FP.F16.F32.PACK_AB R36, R192, R96 ;  /* 0x00000060c024723e */ /* 0x000fe200000000ff */
[----:B------:R-:W-:Y:S01]  /*7d10*/  SHFL.IDX PT, R40, R28, RZ, 0x1c1f ;  /* 0x001c1fff1c287589 */ /* 0x000fe200000e0000 */
[----:B------:R-:W-:Y:S02]  /*7d20*/  F2FP.F16.F32.PACK_AB R38, R191, R100 ;  /* 0x00000064bf26723e */ /* 0x000fe400000000ff */
[----:B------:R-:W-:Y:S01]  /*7d30*/  F2FP.F16.F32.PACK_AB R39, R45, R77 ;  /* 0x0000004d2d27723e */ /* 0x000fe200000000ff */
[----:B------:R-:W-:Y:S01]  /*7d40*/  SHFL.IDX PT, R42, R28, 0x1, 0x1c1f ;  /* 0x003c1f001c2a7f89 */ /* 0x000fe200000e0000 */
        /* <DEDUP_REMOVED lines=9> */
[----:B------:R-:W-:Y:S01]  /*7de0*/  LEA.HI.X R7, R12, UR5, R7, 0x2, P3 ;  /* 0x000000050c077c11 */ /* 0x000fe200098f1407 */
[----:B------:R0:W-:Y:S01]  /*7df0*/  STSM.16.M88.4 [R138], R84 ;  /* 0x000000548a007844 */ /* 0x0001e20000000200 */
[----:B------:R-:W-:-:S02]  /*7e00*/  MOV R130, R130 ;  /* 0x0000008200827202 */ /* 0x000fc40000000f00 */
[----:B------:R-:W-:Y:S01]  /*7e10*/  F2FP.F16.F32.PACK_AB R12, R188, R112 ;  /* 0x00000070bc0c723e */ /* 0x000fe200000000ff */
[----:B------:R-:W1:Y:S01]  /*7e20*/  SHFL.IDX PT, R41, R7, RZ, 0x1c1f ;  /* 0x001c1fff07297589 */ /* 0x000e6200000e0000 */
[----:B------:R-:W-:Y:S02]  /*7e30*/  F2FP.F16.F32.PACK_AB R13, R105, R109 ;  /* 0x0000006d690d723e */ /* 0x000fe400000000ff */
[----:B------:R-:W-:Y:S01]  /*7e40*/  F2FP.F16.F32.PACK_AB R14, R187, R116 ;  /* 0x00000074bb0e723e */ /* 0x000fe200000000ff */
[----:B------:R-:W2:Y:S01]  /*7e50*/  SHFL.IDX PT, R43, R7, 0x1, 0x1c1f ;  /* 0x003c1f00072b7f89 */ /* 0x000ea200000e0000 */
[----:B------:R-:W-:Y:S02]  /*7e60*/  F2FP.F16.F32.PACK_AB R15, R113, R117 ;  /* 0x00000075710f723e */ /* 0x000fe400000000ff */
[----:B------:R-:W-:Y:S02]  /*7e70*/  F2FP.F16.F32.PACK_AB R120, R186, R120 ;  /* 0x00000078ba78723e */ /* 0x000fe400000000ff */
[----:B------:R-:W-:Y:S01]  /*7e80*/  F2FP.F16.F32.PACK_AB R121, R121, R164 ;  /* 0x000000a47979723e */ /* 0x000fe200000000ff */
[----:B------:R-:W-:Y:S01]  /*7e90*/  STSM.16.M88.4 [R130], R12 ;  /* 0x0000000c82007844 */ /* 0x000fe20000000200 */
[----:B------:R-:W-:-:S02]  /*7ea0*/  F2FP.F16.F32.PACK_AB R122, R125, R124 ;  /* 0x0000007c7d7a723e */ /* 0x000fc400000000ff */
[----:B------:R-:W-:Y:S02]  /*7eb0*/  F2FP.F16.F32.PACK_AB R123, R165, R166 ;  /* 0x000000a6a57b723e */ /* 0x000fe400000000ff */
[----:B------:R-:W-:Y:S02]  /*7ec0*/  F2FP.F16.F32.PACK_AB R24, R129, R128 ;  /* 0x000000808118723e */ /* 0x000fe400000000ff */
[----:B------:R-:W-:Y:S01]  /*7ed0*/  F2FP.F16.F32.PACK_AB R25, R167, R168 ;  /* 0x000000a8a719723e */ /* 0x000fe200000000ff */
[----:B------:R-:W-:Y:S01]  /*7ee0*/  STSM.16.M88.4 [R126], R120 ;  /* 0x000000787e007844 */ /* 0x000fe20000000200 */
[----:B------:R-:W-:Y:S02]  /*7ef0*/  F2FP.F16.F32.PACK_AB R26, R133, R132 ;  /* 0x00000084851a723e */ /* 0x000fe400000000ff */
[----:B------:R-:W-:Y:S02]  /*7f00*/  F2FP.F16.F32.PACK_AB R27, R169, R170 ;  /* 0x000000aaa91b723e */ /* 0x000fe400000000ff */
[----:B------:R-:W-:-:S02]  /*7f10*/  F2FP.F16.F32.PACK_AB R136, R137, R136 ;  /* 0x000000888988723e */ /* 0x000fc400000000ff */
[----:B------:R-:W-:Y:S01]  /*7f20*/  F2FP.F16.F32.PACK_AB R137, R171, R172 ;  /* 0x000000acab89723e */ /* 0x000fe200000000ff */
[----:B------:R-:W-:Y:S01]  /*7f30*/  STSM.16.M88.4 [R179], R24 ;  /* 0x00000018b3007844 */ /* 0x000fe20000000200 */
[----:B0-----:R-:W-:Y:S02]  /*7f40*/  F2FP.F16.F32.PACK_AB R138, R141, R140 ;  /* 0x0000008c8d8a723e */ /* 0x001fe400000000ff */
[----:B------:R-:W-:Y:S02]  /*7f50*/  F2FP.F16.F32.PACK_AB R139, R173, R174 ;  /* 0x000000aead8b723e */ /* 0x000fe400000000ff */
[----:B------:R-:W-:Y:S02]  /*7f60*/  F2FP.F16.F32.PACK_AB R144, R145, R144 ;  /* 0x000000909190723e */ /* 0x000fe400000000ff */
[----:B------:R-:W-:Y:S01]  /*7f70*/  F2FP.F16.F32.PACK_AB R145, R175, R176 ;  /* 0x000000b0af91723e */ /* 0x000fe200000000ff */
[----:B------:R-:W-:Y:S01]  /*7f80*/  STSM.16.M88.4 [R163], R136 ;  /* 0x00000088a3007844 */ /* 0x000fe20000000200 */
[----:B------:R-:W-:-:S02]  /*7f90*/  F2FP.F16.F32.PACK_AB R146, R149, R148 ;  /* 0x000000949592723e */ /* 0x000fc400000000ff */
[----:B------:R-:W-:Y:S02]  /*7fa0*/  F2FP.F16.F32.PACK_AB R147, R177, R3 ;  /* 0x00000003b193723e */ /* 0x000fe400000000ff */
[----:B------:R-:W-:Y:S02]  /*7fb0*/  ISETP.GE.OR P0, PT, R5, R4, P0 ;  /* 0x000000040500720c */ /* 0x000fe40000706670 */
[----:B------:R-:W-:Y:S01]  /*7fc0*/  LOP3.LUT R98, R99, 0x380, RZ, 0xc0, !PT ;  /* 0x0000038063627812 */ /* 0x000fe200078ec0ff */
[----:B------:R-:W-:Y:S01]  /*7fd0*/  STSM.16.M88.4 [R162], R144 ;  /* 0x00000090a2007844 */ /* 0x000fe20000000200 */
[----:B------:R-:W-:Y:S02]  /*7fe0*/  LOP3.LUT R102, R103, 0x380, RZ, 0xc0, !PT ;  /* 0x0000038067667812 */ /* 0x000fe400078ec0ff */
[----:B------:R-:W-:Y:S01]  /*7ff0*/  SHF.R.U64 R98, R98, 0x3, RZ ;  /* 0x0000000362627819 */ /* 0x000fe200000012ff */
[----:B------:R-:W-:Y:S01]  /*8000*/  BAR.SYNC.DEFER_BLOCKING 0x1, 0x100 ;  /* 0x0044000000007b1d */ /* 0x000fe20000010000 */
[----:B------:R-:W-:-:S02]  /*8010*/  SHF.R.U64 R102, R102, 0x3, RZ ;  /* 0x0000000366667819 */ /* 0x000fc400000012ff */
[----:B------:R-:W-:Y:S01]  /*8020*/  LOP3.LUT R98, R98, R99, RZ, 0x3c, !PT ;  /* 0x0000006362627212 */ /* 0x000fe200078e3cff */
[--C-:B------:R-:W-:Y:S01]  /*8030*/  IMAD.X R99, RZ, RZ, R9.reuse, P5 ;  /* 0x000000ffff637224 */ /* 0x100fe200028e0609 */
[----:B------:R-:W-:Y:S01]  /*8040*/  LOP3.LUT R102, R102, R103, RZ, 0x3c, !PT ;  /* 0x0000006766667212 */ /* 0x000fe200078e3cff */
[----:B------:R-:W-:Y:S01]  /*8050*/  IMAD.X R103, RZ, RZ, R9, P6 ;  /* 0x000000ffff677224 */ /* 0x000fe200030e0609 */
[----:B------:R-:W-:Y:S01]  /*8060*/  IADD3.X R73, RZ, R9, RZ, P4, !PT ;  /* 0x00000009ff497210 */ /* 0x000fe200027fe4ff */
[----:B-1----:R0:W-:Y:S04]  /*8070*/  @!P1 ST.E desc[UR48][R40.64], R6 ;  /* 0x0000000628009985 */ /* 0x0021e8000c101930 */
[----:B--2---:R1:W-:Y:S04]  /*8080*/  @!P0 ST.E desc[UR48][R42.64], R0 ;  /* 0x000000002a008985 */ /* 0x0043e8000c101930 */
[----:B------:R2:W5:Y:S01]  /*8090*/  LD.E.128 R28, desc[UR48][R10.64] ;  /* 0x000000300a1c7980 */ /* 0x000562000c101d00 */
[----:B0-----:R-:W0:Y:S03]  /*80a0*/  @P2 LDC R6, c[0x0][0xcec] ;  /* 0x00033b00ff062b82 */ /* 0x001e260000000800 */
[----:B------:R3:W5:Y:S01]  /*80b0*/  LD.E.128 R36, desc[UR48][R8.64] ;  /* 0x0000003008247980 */ /* 0x000762000c101d00 */
[----:B-1----:R-:W-:Y:S01]  /*80c0*/  LEA R0, R19, R200, 0x5 ;  /* 0x000000c813007211 */ /* 0x002fe200078e28ff */
[----:B------:R-:W-:-:S02]  /*80d0*/  UIMAD UR6, UR11, UR8, URZ ;  /* 0x000000080b0672a4 */ /* 0x000fc4000f8e023f */
[----:B------:R1:W5:Y:S01]  /*80e0*/  LD.E.128 R32, desc[UR48][R20.64] ;  /* 0x0000003014207980 */ /* 0x000362000c101d00 */
[----:B--2---:R-:W2:Y:S01]  /*80f0*/  @P2 LDC R10, c[0x0][0xcf0] ;  /* 0x00033c00ff0a2b82 */ /* 0x004ea20000000800 */
[----:B------:R-:W-:Y:S01]  /*8100*/  IMAD R5, R127, 0x80, R0 ;  /* 0x000000807f057824 */ /* 0x000fe200078e0200 */
[----:B------:R-:W-:Y:S01]  /*8110*/  UIMAD.WIDE.U32 UR4, UR10, UR8, URZ ;  /* 0x000000080a0472a5 */ /* 0x000fe2000f8e003f */
[----:B------:R1:W5:Y:S04]  /*8120*/  LD.E.128 R12, desc[UR48][R22.64] ;  /* 0x00000030160c7980 */ /* 0x000368000c101d00 */
[----:B------:R-:W5:Y:S01]  /*8130*/  LD.E.128 R52, desc[UR48][R52.64] ;  /* 0x0000003034347980 */ /* 0x000f62000c101d00 */
[----:B---3--:R-:W3:Y:S01]  /*8140*/  LDC.64 R8, c[0x0][0xbe0] ;  /* 0x0002f800ff087b82 */ /* 0x008ee20000000a00 */
[----:B------:R-:W-:-:S02]  /*8150*/  IMAD.MOV.U32 R0, RZ, RZ, R5 ;  /* 0x000000ffff007224 */ /* 0x000fc400078e0005 */
[----:B------:R-:W5:Y:S04]  /*8160*/  LD.E.128 R56, desc[UR48][R56.64] ;  /* 0x0000003038387980 */ /* 0x000f68000c101d00 */
[----:B------:R-:W5:Y:S01]  /*8170*/  LD.E.128 R60, desc[UR48][R60.64] ;  /* 0x000000303c3c7980 */ /* 0x000f62000c101d00 */
[----:B0-----:R-:W-:Y:S01]  /*8180*/  @P2 IMAD.HI.U32 R3, R5, R6, RZ ;  /* 0x0000000605032227 */ /* 0x001fe200078e00ff */
[----:B------:R-:W-:Y:S02]  /*8190*/  UIMAD UR6, UR10, UR9, UR6 ;  /* 0x000000090a0672a4 */ /* 0x000fe4000f8e0206 */
[----:B------:R-:W5:Y:S01]  /*81a0*/  LD.E.128 R64, desc[UR48][R64.64] ;  /* 0x0000003040407980 */ /* 0x000f62000c101d00 */
[----:B------:R-:W-:-:S03]  /*81b0*/  ULDC.64 UR8, c[0x0][0xbf0] ;  /* 0x0002fc0000087ab9 */ /* 0x000fc60000000a00 */
[----:B------:R-:W5:Y:S01]  /*81c0*/  LD.E.128 R68, desc[UR48][R68.64] ;  /* 0x0000003044447980 */ /* 0x000f62000c101d00 */
[----:B--2---:R-:W-:-:S03]  /*81d0*/  @P2 SHF.R.U32.HI R0, RZ, R10, R3 ;  /* 0x0000000aff002219 */ /* 0x004fc60000011603 */
[----:B------:R-:W5:Y:S01]  /*81e0*/  LD.E.128 R72, desc[UR48][R72.64] ;  /* 0x0000003048487980 */ /* 0x000f62000c101d00 */
[--C-:B------:R-:W-:Y:S01]  /*81f0*/  SHF.R.S32.HI R3, RZ, 0x1f, R0.reuse ;  /* 0x0000001fff037819 */ /* 0x100fe20000011400 */
[----:B------:R-:W-:Y:S02]  /*8200*/  UIMAD UR7, UR7, UR8, URZ ;  /* 0x00000008070772a4 */ /* 0x000fe4000f8e023f */
[----:B------:R-:W-:Y:S01]  /*8210*/  UIADD3 UR5, UR5, UR6, URZ ;  /* 0x0000000605057290 */ /* 0x000fe2000fffe03f */
[----:B------:R-:W5:Y:S01]  /*8220*/  LD.E.128 R96, desc[UR48][R98.64] ;  /* 0x0000003062607980 */ /* 0x000f62000c101d00 */
[----:B---3--:R-:W-:Y:S01]  /*8230*/  IMAD R3, R3, R8, RZ ;  /* 0x0000000803037224 */ /* 0x008fe200078e02ff */
[----:B------:R-:W-:Y:S02]  /*8240*/  UIMAD UR7, UR43, UR9, UR7 ;  /* 0x000000092b0772a4 */ /* 0x000fe4000f8e0207 */
[----:B------:R-:W-:Y:S01]  /*8250*/  UIMAD.WIDE.U32 UR4, UR43, UR8, UR4 ;  /* 0x000000082b0472a5 */ /* 0x000fe2000f8e0004 */
[----:B------:R-:W-:Y:S01]  /*8260*/  IMAD R9, R0, R9, R3 ;  /* 0x0000000900097224 */ /* 0x000fe200078e0203 */
[----:B------:R-:W5:Y:S01]  /*8270*/  LD.E.128 R100, desc[UR48][R102.64] ;  /* 0x0000003066647980 */ /* 0x000f62000c101d00 */
[----:B------:R-:W-:Y:S01]  /*8280*/  IMAD.MOV R3, RZ, RZ, -R0 ;  /* 0x000000ffff037224 */ /* 0x000fe200078e0a00 */
[----:B------:R-:W-:-:S02]  /*8290*/  UIADD3 UR5, UR5, UR7, URZ ;  /* 0x0000000705057290 */ /* 0x000fc4000fffe03f */
[----:B------:R-:W5:Y:S01]  /*82a0*/  LD.E.128 R104, desc[UR48][R106.64] ;  /* 0x000000306a687980 */ /* 0x000f62000c101d00 */
[----:B------:R-:W-:Y:S01]  /*82b0*/  IMAD R3, R210, R3, R5 ;  /* 0x00000003d2037224 */ /* 0x000fe200078e0205 */
[----:B------:R-:W-:Y:S02]  /*82c0*/  ULDC.64 UR6, c[0x0][0xbd8] ;  /* 0x0002f60000067ab9 */ /* 0x000fe40000000a00 */
[----:B------:R-:W5:Y:S01]  /*82d0*/  LD.E.128 R108, desc[UR48][R110.64] ;  /* 0x000000306e6c7980 */ /* 0x000f62000c101d00 */
[----:B------:R-:W-:Y:S01]  /*82e0*/  IMAD.WIDE.U32 R6, R0, R8, UR4 ;  /* 0x0000000400067e25 */ /* 0x000fe2000f8e0008 */
[----:B------:R-:W-:Y:S01]  /*82f0*/  SHF.R.S32.HI R0, RZ, 0x1f, R3 ;  /* 0x0000001fff007819 */ /* 0x000fe20000011403 */
[----:B------:R-:W-:Y:S01]  /*8300*/  UIADD3 UR37, UR37, 0x1, URZ ;  /* 0x0000000125257890 */ /* 0x000fe2000fffe03f */
[----:B------:R-:W5:Y:S04]  /*8310*/  LD.E.128 R112, desc[UR48][R114.64] ;  /* 0x0000003072707980 */ /* 0x000f68000c101d00 */
[----:B------:R-:W5:Y:S01]  /*8320*/  LD.E.128 R116, desc[UR48][R118.64] ;  /* 0x0000003076747980 */ /* 0x000f62000c101d00 */
[----:B------:R-:W-:Y:S01]  /*8330*/  IMAD R127, R127, 0x80, R200 ;  /* 0x000000807f7f7824 */ /* 0x000fe200078e02c8 */
[----:B------:R-:W-:Y:S01]  /*8340*/  ULDC.64 UR8, c[0x0][0xb80] ;  /* 0x0002e00000087ab9 */ /* 0x000fe20000000a00 */
[----:B------:R-:W-:Y:S01]  /*8350*/  @!PT LDS RZ, [RZ] ;  /* 0x00000000fffff984 */ /* 0x000fe20000000800 */
[----:B------:R-:W-:Y:S01]  /*8360*/  @!PT LDS RZ, [RZ] ;  /* 0x00000000fffff984 */ /* 0x000fe20000000800 */
[----:B------:R-:W-:Y:S01]  /*8370*/  @!PT LDS RZ, [RZ] ;  /* 0x00000000fffff984 */ /* 0x000fe20000000800 */
[----:B------:R-:W-:Y:S01]  /*8380*/  @!PT LDS RZ, [RZ] ;  /* 0x00000000fffff984 */ /* 0x000fe20000000800 */
[----:B------:R0:W-:Y:S06]  /*8390*/  MEMBAR.ALL.CTA ;  /* 0x0000000000007992 */ /* 0x0001ec0000008000 */
[----:B0-----:R-:W0:Y:S01]  /*83a0*/  FENCE.VIEW.ASYNC.S ;  /* 0x00000000000073c6 */ /* 0x001e220000000000 */
[----:B------:R-:W-:-:S02]  /*83b0*/  IMAD.IADD R7, R7, 0x1, R9 ;  /* 0x0000000107077824 */ /* 0x000fc400078e0209 */
[----:B------:R-:W-:Y:S02]  /*83c0*/  IMAD R0, R0, UR6, RZ ;  /* 0x0000000600007c24 */ /* 0x000fe4000f8e02ff */
[----:B------:R-:W-:Y:S02]  /*83d0*/  VIADD R5, R127, 0x20 ;  /* 0x000000207f057836 */ /* 0x000fe40000000000 */
[C---:B------:R-:W-:Y:S02]  /*83e0*/  IMAD R9, R3.reuse, UR7, R0 ;  /* 0x0000000703097c24 */ /* 0x040fe4000f8e0200 */
[----:B------:R-:W-:Y:S01]  /*83f0*/  IMAD.WIDE.U32 R6, R3, UR6, R6 ;  /* 0x0000000603067c25 */ /* 0x000fe2000f8e0006 */
[-C--:B------:R-:W-:Y:S02]  /*8400*/  ISETP.GE.AND P2, PT, R127, R4.reuse, PT ;  /* 0x000000047f00720c */ /* 0x080fe40003f46270 */
[-C--:B------:R-:W-:Y:S01]  /*8410*/  ISETP.GE.AND P1, PT, R5, R4.reuse, PT ;  /* 0x000000040500720c */ /* 0x080fe20003f26270 */
[----:B------:R-:W-:Y:S01]  /*8420*/  IMAD.IADD R3, R7, 0x1, R9 ;  /* 0x0000000107037824 */ /* 0x000fe200078e0209 */
[----:B------:R-:W-:Y:S01]  /*8430*/  IADD3 R5, R127, 0x40, RZ ;  /* 0x000000407f057810 */ /* 0x000fe20007ffe0ff */
[----:B------:R-:W-:Y:S01]  /*8440*/  VIADD R204, R204, 0x32420 ;  /* 0x00032420cccc7836 */ /* 0x000fe20000000000 */
[C---:B------:R-:W-:Y:S01]  /*8450*/  LEA R0, P3, R6.reuse, UR8, 0x1 ;  /* 0x0000000806007c11 */ /* 0x040fe2000f8608ff */
[----:B------:R-:W-:Y:S01]  /*8460*/  UISETP.NE.AND UP0, UPT, UR37, 0x2, UPT ;  /* 0x000000022500788c */ /* 0x000fe2000bf05270 */
[----:B------:R-:W-:Y:S01]  /*8470*/  ISETP.GE.AND P0, PT, R5, R4, PT ;  /* 0x000000040500720c */ /* 0x000fe20003f06270 */
[----:B------:R-:W-:Y:S01]  /*8480*/  ULDC UR4, c[0x0][0xc] ;  /* 0x0000030000047ab9 */ /* 0x000fe20000000800 */
[----:B------:R-:W-:Y:S01]  /*8490*/  LEA.HI.X R5, R6, UR9, R3, 0x1, P3 ;  /* 0x0000000906057c11 */ /* 0x000fe200098f0c03 */
[----:B------:R-:W-:Y:S01]  /*84a0*/  UIADD3 UR44, UR4, UR44, URZ ;  /* 0x0000002c042c7290 */ /* 0x000fe2000fffe03f */
[----:B------:R-:W-:Y:S01]  /*84b0*/  PRMT R204, RZ, 0x654, R204 ;  /* 0x00000654ffcc7816 */ /* 0x000fe200000000cc */
[----:B------:R-:W-:Y:S01]  /*84c0*/  USEL UR4, URZ, 0x1, UP0 ;  /* 0x000000013f047887 */ /* 0x000fe20008000000 */
[----:B0-----:R1:W0:Y:S01]  /*84d0*/  SHFL.IDX PT, R8, R0, RZ, 0x181f ;  /* 0x00181fff00087589 */ /* 0x00122200000e0000 */
[----:B------:R-:W-:Y:S01]  /*84e0*/  USEL UR37, UR37, URZ, UP0 ;  /* 0x0000003f25257287 */ /* 0x000fe20008000000 */
[----:B------:R1:W-:Y:S01]  /*84f0*/  SYNCS.ARRIVE.TRANS64.RED.A1T0 RZ, [R204+URZ], RZ ;  /* 0x000000ffccff79a7 */ /* 0x0003e2000810043f */
[----:B------:R-:W-:Y:S01]  /*8500*/  ULOP3.LUT UR36, UR36, UR4, URZ, 0x3c, !UPT ;  /* 0x0000000424247292 */ /* 0x000fe2000f8e3c3f */
[----:B------:R1:W2:Y:S01]  /*8510*/  SHFL.IDX PT, R9, R5, RZ, 0x181f ;  /* 0x00181fff05097589 */ /* 0x0002a200000e0000 */
[----:B------:R-:W-:Y:S04]  /*8520*/  BSSY B0, `(.L_x_214) ;  /* 0x0000012000007945 */ /* 0x000fe80003800000 */
[----:B------:R-:W-:Y:S06]  /*8530*/  @P2 BRA `(.L_x_215) ;  /* 0x0000000000402947 */ /* 0x000fec0003800000 */
[----:B------:R-:W-:Y:S02]  /*8540*/  ULDC UR4, c[0x0][0xbc8] ;  /* 0x0002f20000047ab9 */ /* 0x000fe40000000800 */
[----:B------:R-:W-:Y:S02]  /*8550*/  ISETP.GE.AND P4, PT, R18, UR4, PT ;  /* 0x0000000412007c0c */ /* 0x000fe4000bf86270 */
[----:B------:R-:W-:Y:S02]  /*8560*/  ISETP.GE.AND P3, PT, R17, UR4, PT ;  /* 0x0000000411007c0c */ /* 0x000fe4000bf66270 */
[----:B------:R-:W-:Y:S02]  /*8570*/  ISETP.GE.AND P2, PT, R16, UR4, PT ;  /* 0x0000000410007c0c */ /* 0x000fe4000bf46270 */
[----:B------:R-:W-:-:S07]  /*8580*/  ISETP.GE.AND P5, PT, R2, UR4, PT ;  /* 0x0000000402007c0c */ /* 0x000fce000bfa6270 */
[----:B0-----:R-:W-:-:S04]  /*8590*/  @!P4 LEA R10, P6, R18, R8, 0x1 ;  /* 0x00000008120ac211 */ /* 0x001fc800078c08ff */
[----:B--2---:R-:W-:Y:S02]  /*85a0*/  @!P4 LEA.HI.X R11, R18, R9, R213, 0x1, P6 ;  /* 0x00000009120bc211 */ /* 0x004fe400030f0cd5 */
[----:B-1----:R-:W-:Y:S01]  /*85b0*/  @!P3 LEA R20, P6, R17, R8, 0x1 ;  /* 0x000000081114b211 */ /* 0x002fe200078c08ff */
        /* <DEDUP_REMOVED lines=8> */
.L_x_215:
[----:B------:R-:W-:Y:S05]  /*8640*/  BSYNC B0 ;  /* 0x0000000000007941 */ /* 0x000fea0003800000 */
.L_x_214:
[----:B--2---:R2:W4:Y:S01]  /*8650*/  SHFL.IDX PT, R9, R5, 0x1, 0x181f ;  /* 0x00381f0005097f89 */ /* 0x00452200000e0000 */
        /* <DEDUP_REMOVED lines=8> */
[CC--:B0--3--:R-:W-:Y:S02]  /*86e0*/  @!P3 LEA R10, P6, R18.reuse, R8.reuse, 0x1 ;  /* 0x00000008120ab211 */ /* 0x0c9fe400078c08ff */
[CC--:B-1----:R-:W-:Y:S02]  /*86f0*/  @!P2 LEA R20, P5, R17.reuse, R8.reuse, 0x1 ;  /* 0x000000081114a211 */ /* 0x0c2fe400078a08ff */
[-C--:B----4-:R-:W-:Y:S02]  /*8700*/  @!P3 LEA.HI.X R11, R18, R9.reuse, R213, 0x1, P6 ;  /* 0x00000009120bb211 */ /* 0x090fe400030f0cd5 */
[----:B------:R-:W-:Y:S01]  /*8710*/  @!P1 LEA R22, P6, R16, R8, 0x1 ;  /* 0x0000000810169211 */ /* 0x000fe200078c08ff */
[----:B------:R-:W-:Y:S01]  /*8720*/  @!P4 IMAD.WIDE R6, R2, 0x2, R8 ;  /* 0x000000020206c825 */ /* 0x000fe200078e0208 */
[-C--:B------:R-:W-:Y:S02]  /*8730*/  @!P2 LEA.HI.X R21, R17, R9.reuse, R212, 0x1, P5 ;  /* 0x000000091115a211 */ /* 0x080fe400028f0cd4 */
[----:B------:R-:W-:-:S02]  /*8740*/  @!P1 LEA.HI.X R23, R16, R9, R211, 0x1, P6 ;  /* 0x0000000910179211 */ /* 0x000fc400030f0cd3 */
[----:B-----5:R0:W-:Y:S04]  /*8750*/  @!P4 ST.E.128 desc[UR48][R6.64], R28 ;  /* 0x0000001c0600c985 */ /* 0x0201e8000c101d30 */
[----:B------:R0:W-:Y:S04]  /*8760*/  @!P3 ST.E.128 desc[UR48][R10.64], R56 ;  /* 0x000000380a00b985 */ /* 0x0001e8000c101d30 */
[----:B------:R0:W-:Y:S04]  /*8770*/  @!P2 ST.E.128 desc[UR48][R20.64], R72 ;  /* 0x000000481400a985 */ /* 0x0001e8000c101d30 */
[----:B------:R0:W-:Y:S02]  /*8780*/  @!P1 ST.E.128 desc[UR48][R22.64], R108 ;  /* 0x0000006c16009985 */ /* 0x0001e4000c101d30 */
.L_x_217:
[----:B------:R-:W-:Y:S05]  /*8790*/  BSYNC B0 ;  /* 0x0000000000007941 */ /* 0x000fea0003800000 */
.L_x_216:
        /* <DEDUP_REMOVED lines=9> */
[-C--:B0--3--:R-:W-:Y:S02]  /*8830*/  @!P4 LEA R10, P0, R18, R8.reuse, 0x1 ;  /* 0x00000008120ac211 */ /* 0x089fe400078008ff */
[CC--:B-1----:R-:W-:Y:S02]  /*8840*/  @!P5 LEA R20, P1, R17.reuse, R8.reuse, 0x1 ;  /* 0x000000081114d211 */ /* 0x0c2fe400078208ff */
[----:B------:R-:W-:Y:S02]  /*8850*/  @!P6 LEA R22, P2, R16, R8, 0x1 ;  /* 0x000000081016e211 */ /* 0x000fe400078408ff */
[----:B------:R-:W-:Y:S01]  /*8860*/  @!P3 IMAD.WIDE R6, R2, 0x2, R8 ;  /* 0x000000020206b825 */ /* 0x000fe200078e0208 */
[-C--:B------:R-:W-:Y:S02]  /*8870*/  @!P4 LEA.HI.X R11, R18, R9.reuse, R213, 0x1, P0 ;  /* 0x00000009120bc211 */ /* 0x080fe400000f0cd5 */
[-C--:B------:R-:W-:Y:S02]  /*8880*/  @!P5 LEA.HI.X R21, R17, R9.reuse, R212, 0x1, P1 ;  /* 0x000000091115d211 */ /* 0x080fe400008f0cd4 */
[----:B------:R-:W-:Y:S01]  /*8890*/  @!P6 LEA.HI.X R23, R16, R9, R211, 0x1, P2 ;  /* 0x000000091017e211 */ /* 0x000fe200010f0cd3 */
[----:B-----5:R0:W-:Y:S04]  /*88a0*/  @!P3 ST.E.128 desc[UR48][R6.64], R32 ;  /* 0x000000200600b985 */ /* 0x0201e8000c101d30 */
[----:B------:R0:W-:Y:S04]  /*88b0*/  @!P4 ST.E.128 desc[UR48][R10.64], R60 ;  /* 0x0000003c0a00c985 */ /* 0x0001e8000c101d30 */
[----:B------:R0:W-:Y:S04]  /*88c0*/  @!P5 ST.E.128 desc[UR48][R20.64], R96 ;  /* 0x000000601400d985 */ /* 0x0001e8000c101d30 */
[----:B------:R0:W-:Y:S02]  /*88d0*/  @!P6 ST.E.128 desc[UR48][R22.64], R112 ;  /* 0x000000701600e985 */ /* 0x0001e4000c101d30 */
.L_x_219:
[----:B------:R-:W-:Y:S05]  /*88e0*/  BSYNC B0 ;  /* 0x0000000000007941 */ /* 0x000fea0003800000 */
.L_x_218:
[----:B------:R-:W-:Y:S01]  /*88f0*/  VIADD R3, R127, 0x60 ;  /* 0x000000607f037836 */ /* 0x000fe20000000000 */
[----:B0--3--:R0:W3:Y:S01]  /*8900*/  SHFL.IDX PT, R7, R5, 0x3, 0x181f ;  /* 0x00781f0005077f89 */ /* 0x0090e200000e0000 */
[----:B------:R-:W-:Y:S01]  /*8910*/  UIADD3 UR38, UR38, 0x1, URZ ;  /* 0x0000000126267890 */ /* 0x000fe2000fffe03f */
[----:B------:R-:W-:Y:S02]  /*8920*/  BSSY B0, `(.L_x_220) ;  /* 0x0000014000007945 */ /* 0x000fe40003800000 */
[----:B------:R-:W-:Y:S01]  /*8930*/  ISETP.GE.AND P0, PT, R3, R4, PT ;  /* 0x000000040300720c */ /* 0x000fe20003f06270 */
[----:B------:R0:W0:-:S12]  /*8940*/  SHFL.IDX PT, R6, R0, 0x3, 0x181f ;  /* 0x00781f0000067f89 */ /* 0x00001800000e0000 */
[----:B------:R-:W-:Y:S05]  /*8950*/  @P0 BRA `(.L_x_221) ;  /* 0x0000000000400947 */ /* 0x000fea0003800000 */
[----:B------:R-:W-:Y:S02]  /*8960*/  ULDC UR4, c[0x0][0xbc8] ;  /* 0x0002f20000047ab9 */ /* 0x000fe40000000800 */
[----:B------:R-:W-:Y:S02]  /*8970*/  ISETP.GE.AND P4, PT, R18, UR4, PT ;  /* 0x0000000412007c0c */ /* 0x000fe4000bf86270 */
[----:B------:R-:W-:Y:S02]  /*8980*/  ISETP.GE.AND P5, PT, R17, UR4, PT ;  /* 0x0000000411007c0c */ /* 0x000fe4000bfa6270 */
[----:B------:R-:W-:Y:S02]  /*8990*/  ISETP.GE.AND P6, PT, R16, UR4, PT ;  /* 0x0000000410007c0c */ /* 0x000fe4000bfc6270 */
[----:B------:R-:W-:-:S07]  /*89a0*/  ISETP.GE.AND P3, PT, R2, UR4, PT ;  /* 0x0000000402007c0c */ /* 0x000fce000bf66270 */
[-C--:B0-----:R-:W-:Y:S02]  /*89b0*/  @!P4 LEA R8, P0, R18, R6.reuse, 0x1 ;  /* 0x000000061208c211 */ /* 0x081fe400078008ff */
[CC--:B------:R-:W-:Y:S02]  /*89c0*/  @!P5 LEA R10, P1, R17.reuse, R6.reuse, 0x1 ;  /* 0x00000006110ad211 */ /* 0x0c0fe400078208ff */
[----:B-1----:R-:W-:Y:S02]  /*89d0*/  @!P6 LEA R20, P2, R16, R6, 0x1 ;  /* 0x000000061014e211 */ /* 0x002fe400078408ff */
[----:B--234-:R-:W-:Y:S01]  /*89e0*/  @!P3 IMAD.WIDE R4, R2, 0x2, R6 ;  /* 0x000000020204b825 */ /* 0x01cfe200078e0206 */
[-C--:B------:R-:W-:Y:S02]  /*89f0*/  @!P4 LEA.HI.X R9, R18, R7.reuse, R213, 0x1, P0 ;  /* 0x000000071209c211 */ /* 0x080fe400000f0cd5 */
[-C--:B------:R-:W-:Y:S02]  /*8a00*/  @!P5 LEA.HI.X R11, R17, R7.reuse, R212, 0x1, P1 ;  /* 0x00000007110bd211 */ /* 0x080fe400008f0cd4 */
[----:B------:R-:W-:Y:S01]  /*8a10*/  @!P6 LEA.HI.X R21, R16, R7, R211, 0x1, P2 ;  /* 0x000000071015e211 */ /* 0x000fe200010f0cd3 */
[----:B-----5:R0:W-:Y:S04]  /*8a20*/  @!P3 ST.E.128 desc[UR48][R4.64], R12 ;  /* 0x0000000c0400b985 */ /* 0x0201e8000c101d30 */
[----:B------:R0:W-:Y:S04]  /*8a30*/  @!P4 ST.E.128 desc[UR48][R8.64], R64 ;  /* 0x000000400800c985 */ /* 0x0001e8000c101d30 */
[----:B------:R0:W-:Y:S04]  /*8a40*/  @!P5 ST.E.128 desc[UR48][R10.64], R100 ;  /* 0x000000640a00d985 */ /* 0x0001e8000c101d30 */
[----:B------:R0:W-:Y:S02]  /*8a50*/  @!P6 ST.E.128 desc[UR48][R20.64], R116 ;  /* 0x000000741400e985 */ /* 0x0001e4000c101d30 */
.L_x_221:
[----:B------:R-:W-:Y:S05]  /*8a60*/  BSYNC B0 ;  /* 0x0000000000007941 */ /* 0x000fea0003800000 */
.L_x_220:
[----:B012-4-:R-:W0:Y:S02]  /*8a70*/  LDC R0, c[0x0][0xd34] ;  /* 0x00034d00ff007b82 */ /* 0x017e240000000800 */
[----:B0-----:R-:W-:-:S13]  /*8a80*/  ISETP.LE.AND P0, PT, R0, UR44, PT ;  /* 0x0000002c00007c0c */ /* 0x001fda000bf03270 */
[----:B------:R-:W-:Y:S05]  /*8a90*/  @!P0 BRA `(.L_x_222) ;  /* 0xffffff8000988947 */ /* 0x000fea000383ffff */
[----:B------:R-:W-:Y:S05]  /*8aa0*/  EXIT ;  /* 0x000000000000794d */ /* 0x000fea0003800000 */
.L_x_187:
        /* <DEDUP_REMOVED lines=9> */
[----:B------:R-:W-:Y:S01]  /*8b40*/  SHF.L.U32 R27, R19, 0x3, RZ ;  /* 0x00000003131b7819 */ /* 0x000fe200000006ff */
[----:B------:R-:W-:Y:S01]  /*8b50*/  ULDC UR9, c[0x0][0x320] ;  /* 0x0000c80000097ab9 */ /* 0x000fe20000000800 */
[----:B------:R-:W-:Y:S01]  /*8b60*/  ULDC.64 UR4, c[0x0][0x418] ;  /* 0x0001060000047ab9 */ /* 0x000fe20000000a00 */
[----:B------:R-:W-:Y:S01]  /*8b70*/  LOP3.LUT R16, R16, 0xfffffffd, RZ, 0xc0, !PT ;  /* 0xfffffffd10107812 */ /* 0x000fe200078ec0ff */
[----:B------:R-:W-:Y:S01]  /*8b80*/  UISETP.NE.U32.AND UP0, UPT, UR4, URZ, UPT ;  /* 0x0000003f0400728c */ /* 0x000fe2000bf05070 */
[----:B------:R-:W-:Y:S01]  /*8b90*/  LOP3.LUT R7, R27, 0x38, RZ, 0xc0, !PT ;  /* 0x000000381b077812 */ /* 0x000fe200078ec0ff */
[----:B------:R-:W-:Y:S01]  /*8ba0*/  ULDC.64 UR6, c[0x0][0x2f0] ;  /* 0x0000bc0000067ab9 */ /* 0x000fe20000000a00 */
[----:B------:R-:W-:Y:S01]  /*8bb0*/  ULDC UR4, c[0x0][0x424] ;  /* 0x0001090000047ab9 */ /* 0x000fe20000000800 */
[----:B------:R-:W-:Y:S01]  /*8bc0*/  UISETP.NE.AND.EX UP0, UPT, UR5, URZ, UPT, UP0 ;  /* 0x0000003f0500728c */ /* 0x000fe2000bf05300 */
[C---:B------:R-:W-:Y:S01]  /*8bd0*/  ISETP.GE.AND P2, PT, R7.reuse, UR9, PT ;  /* 0x0000000907007c0c */ /* 0x040fe2000bf46270 */
[----:B------:R-:W0:Y:S01]  /*8be0*/  S2UR UR8, SR_CgaCtaId ;  /* 0x00000000000879c3 */ /* 0x000e220000008800 */
[C---:B------:R-:W-:Y:S01]  /*8bf0*/  LOP3.LUT R4, R7.reuse, 0x40, RZ, 0xfc, !PT ;  /* 0x0000004007047812 */ /* 0x040fe200078efcff */
[----:B------:R-:W-:Y:S01]  /*8c00*/  USEL UR4, UR4, 0x1, UP0 ;  /* 0x0000000104047887 */ /* 0x000fe20008000000 */
[----:B------:R-:W-:Y:S01]  /*8c10*/  LOP3.LUT R5, R7, 0x80, RZ, 0xfc, !PT ;  /* 0x0000008007057812 */ /* 0x000fe200078efcff */
[----:B------:R-:W-:Y:S01]  /*8c20*/  UMOV UR37, 0x400 ;  /* 0x0000040000257882 */ /* 0x000fe20000000000 */
[----:B------:R-:W-:Y:S01]  /*8c30*/  ISETP.GE.AND P1, PT, R4, UR9, PT ;  /* 0x0000000904007c0c */ /* 0x000fe2000bf26270 */
[----:B------:R-:W-:Y:S01]  /*8c40*/  UIMAD UR36, UR4, UR6, URZ ;  /* 0x00000006042472a4 */ /* 0x000fe2000f8e023f */
[----:B------:R-:W-:Y:S01]  /*8c50*/  ISETP.GE.AND P0, PT, R5, UR9, PT ;  /* 0x0000000905007c0c */ /* 0x000fe2000bf06270 */
[----:B------:R-:W-:Y:S01]  /*8c60*/  ULDC UR11, c[0x0][0x3b8] ;  /* 0x0000ee00000b7ab9 */ /* 0x000fe20000000800 */
[----:B------:R-:W-:Y:S01]  /*8c70*/  LOP3.LUT R6, R7, 0xc0, RZ, 0xfc, !PT ;  /* 0x000000c007067812 */ /* 0x000fe200078efcff */
[----:B------:R-:W-:Y:S01]  /*8c80*/  UIADD3 UR4, UR36, 0x5f, URZ ;  /* 0x0000005f24047890 */ /* 0x000fe2000fffe03f */
[----:B------:R-:W-:Y:S01]  /*8c90*/  SEL R3, RZ, 0x4, P0 ;  /* 0x00000004ff037807 */ /* 0x000fe20000000000 */
[----:B------:R1:W-:Y:S01]  /*8ca0*/  STL [R1+0x8], RZ ;  /* 0x000008ff01007387 */ /* 0x0003e20000100800 */
[----:B------:R-:W-:Y:S01]  /*8cb0*/  @P2 LOP3.LUT R16, R16, 0x2, RZ, 0xfc, !PT ;  /* 0x0000000210102812 */ /* 0x000fe200078efcff */
[----:B------:R-:W-:Y:S01]  /*8cc0*/  UIMAD.WIDE UR4, UR4, 0x2aaaaaab, URZ ;  /* 0x2aaaaaab040478a5 */ /* 0x000fe2000f8e023f */
[----:B------:R-:W-:Y:S01]  /*8cd0*/  SHF.R.U32.HI R36, RZ, 0x3, R19 ;  /* 0x00000003ff247819 */ /* 0x000fe20000011613 */
[----:B------:R-:W-:Y:S01]  /*8ce0*/  ULDC UR10, c[0x0][0x2b8] ;  /* 0x0000ae00000a7ab9 */ /* 0x000fe20000000800 */
[----:B------:R-:W-:Y:S01]  /*8cf0*/  LOP3.LUT R16, R16, 0xffffffef, RZ, 0xc0, !PT ;  /* 0xffffffef10107812 */ /* 0x000fe200078ec0ff */
[----:B------:R-:W-:Y:S01]  /*8d00*/  USHF.R.U32.HI UR4, URZ, 0x1f, UR5 ;  /* 0x0000001f3f047899 */ /* 0x000fe20008011605 */
[----:B------:R-:W-:Y:S01]  /*8d10*/  SEL R2, RZ, 0x1, P2 ;  /* 0x00000001ff027807 */ /* 0x000fe20001000000 */
[----:B------:R-:W-:Y:S01]  /*8d20*/  IMAD.U32 R37, RZ, RZ, UR12 ;  /* 0x0000000cff257e24 */ /* 0x000fe2000f8e00ff */
[----:B------:R-:W-:Y:S01]  /*8d30*/  @P1 LOP3.LUT R16, R16, 0x10, RZ, 0xfc, !PT ;  /* 0x0000001010101812 */ /* 0x000fe200078efcff */
[----:B------:R-:W-:Y:S01]  /*8d40*/  ULEA.HI.SX32 UR4, UR5, UR4, 0x1c ;  /* 0x0000000405047291 */ /* 0x000fe2000f8fe23f */
[----:B------:R-:W-:Y:S01]  /*8d50*/  SEL R0, RZ, 0x2, P1 ;  /* 0x00000002ff007807 */ /* 0x000fe20000800000 */
[----:B0-----:R-:W-:Y:S01]  /*8d60*/  ULEA UR37, UR8, UR37, 0x18 ;  /* 0x0000002508257291 */ /* 0x001fe2000f8ec03f */
[----:B------:R-:W-:Y:S01]  /*8d70*/  LOP3.LUT R16, R16, 0xfffffff7, RZ, 0xc0, !PT ;  /* 0xfffffff710107812 */ /* 0x000fe200078ec0ff */
[----:B------:R-:W-:Y:S01]  /*8d80*/  UIADD3 UR5, UR4, -0x1, URZ ;  /* 0xffffffff04057890 */ /* 0x000fe2000fffe03f */
[----:B------:R-:W-:Y:S01]  /*8d90*/  LOP3.LUT R36, R36, 0xf, RZ, 0xc0, !PT ;  /* 0x0000000f24247812 */ /* 0x000fe200078ec0ff */
[----:B------:R-:W-:Y:S01]  /*8da0*/  IMAD.MOV.U32 R28, RZ, RZ, 0x1 ;  /* 0x00000001ff1c7424 */ /* 0x000fe200078e00ff */
[----:B------:R-:W-:Y:S01]  /*8db0*/  @P0 LOP3.LUT R16, R16, 0x8, RZ, 0xfc, !PT ;  /* 0x0000000810100812 */ /* 0x000fe200078efcff */
[----:B------:R-:W-:Y:S01]  /*8dc0*/  UIMAD UR8, UR5, -0x60, UR36 ;  /* 0xffffffa0050878a4 */ /* 0x000fe2000f8e0224 */
[----:B------:R-:W-:Y:S01]  /*8dd0*/  ISETP.GE.AND P0, PT, R6, UR9, PT ;  /* 0x0000000906007c0c */ /* 0x000fe2000bf06270 */
[----:B------:R-:W-:Y:S01]  /*8de0*/  IMAD.MOV.U32 R18, RZ, RZ, RZ ;  /* 0x000000ffff127224 */ /* 0x000fe200078e00ff */
[----:B------:R-:W-:Y:S01]  /*8df0*/  LOP3.LUT R16, R16, 0xfffffffb, RZ, 0xc0, !PT ;  /* 0xfffffffb10107812 */ /* 0x000fe200078ec0ff */
[----:B------:R-:W-:Y:S01]  /*8e00*/  ULDC UR38, c[0x0][0x448] ;  /* 0x0001120000267ab9 */ /* 0x000fe20000000800 */
[----:B------:R-:W-:Y:S01]  /*8e10*/  IADD3 R3, R3, R0, R2 ;  /* 0x0000000003037210 */ /* 0x000fe20007ffe002 */
[----:B------:R-:W-:Y:S01]  /*8e20*/  ULDC UR6, c[0x0][0x288] ;  /* 0x0000a20000067ab9 */ /* 0x000fe20000000800 */
[----:B------:R-:W-:Y:S01]  /*8e30*/  SEL R2, RZ, 0x8, P0 ;  /* 0x00000008ff027807 */ /* 0x000fe20000000000 */
[----:B------:R-:W-:Y:S01]  /*8e40*/  ULOP3.LUT UR41, UR39, 0x2, URZ, 0xfc, !UPT ;  /* 0x0000000227297892 */ /* 0x000fe2000f8efc3f */
[----:B------:R-:W-:Y:S01]  /*8e50*/  IADD3 R35, -R36, UR8, RZ ;  /* 0x0000000824237c10 */ /* 0x000fe2000fffe1ff */
[----:B------:R-:W-:Y:S01]  /*8e60*/  ULDC UR42, c[0x0][0xc] ;  /* 0x00000300002a7ab9 */ /* 0x000fe20000000800 */
[----:B------:R-:W-:Y:S01]  /*8e70*/  LOP3.LUT R29, R29, 0xffff7fff, RZ, 0xc0, !PT ;  /* 0xffff7fff1d1d7812 */ /* 0x000fe200078ec0ff */
[----:B------:R-:W-:Y:S01]  /*8e80*/  IMAD.IADD R2, R2, 0x1, R3 ;  /* 0x0000000102027824 */ /* 0x000fe200078e0203 */
[----:B------:R-:W-:Y:S01]  /*8e90*/  LOP3.LUT R0, R27, 0x1f8, RZ, 0xc0, !PT ;  /* 0x000001f81b007812 */ /* 0x000fe200078ec0ff */
[----:B------:R-:W-:Y:S01]  /*8ea0*/  IMAD.SHL.U32 R3, R19, 0x10, RZ ;  /* 0x0000001013037824 */ /* 0x000fe200078e00ff */
[----:B------:R-:W-:Y:S01]  /*8eb0*/  @P0 LOP3.LUT R16, R16, 0x4, RZ, 0xfc, !PT ;  /* 0x0000000410100812 */ /* 0x000fe200078efcff */
[----:B------:R-:W-:Y:S01]  /*8ec0*/  UIMAD UR38, UR38, UR6, URZ ;  /* 0x00000006262672a4 */ /* 0x000fe2000f8e023f */
[----:B------:R-:W-:Y:S01]  /*8ed0*/  ISETP.GE.AND P0, PT, R7, UR9, PT ;  /* 0x0000000907007c0c */ /* 0x000fe2000bf06270 */
[----:B------:R-:W-:Y:S01]  /*8ee0*/  UIADD3 UR40, UR4, -0x2, URZ ;  /* 0xfffffffe04287890 */ /* 0x000fe2000fffe03f */
[----:B------:R-:W-:-:S02]  /*8ef0*/  LOP3.LUT R16, R16, 0xbfffffff, RZ, 0xc0, !PT ;  /* 0xbfffffff10107812 */ /* 0x000fc400078ec0ff */
[C---:B------:R-:W-:Y:S02]  /*8f00*/  ISETP.LT.OR P3, PT, R35.reuse, 0x1, P0 ;  /* 0x000000012300780c */ /* 0x040fe40000761670 */
[C---:B------:R-:W-:Y:S02]  /*8f10*/  ISETP.LT.OR P2, PT, R35.reuse, 0x11, P0 ;  /* 0x000000112300780c */ /* 0x040fe40000741670 */
[----:B------:R-:W-:Y:S02]  /*8f20*/  ISETP.LT.OR P1, PT, R35, 0x21, P0 ;  /* 0x000000212300780c */ /* 0x000fe40000721670 */
[----:B------:R-:W-:Y:S02]  /*8f30*/  LOP3.LUT R0, R0, 0x38, R19, 0x78, !PT ;  /* 0x0000003800007812 */ /* 0x000fe400078e7813 */
[----:B------:R-:W-:Y:S01]  /*8f40*/  LOP3.LUT R30, R36, 0x70, R3, 0xf8, !PT ;  /* 0x00000070241e7812 */ /* 0x000fe200078ef803 */
[----:B------:R-:W-:Y:S01]  /*8f50*/  IMAD.U32 R3, RZ, RZ, UR5 ;  /* 0x00000005ff037e24 */ /* 0x000fe2000f8e00ff */
[----:B------:R-:W-:-:S03]  /*8f60*/  LOP3.LUT R27, R0, 0x200, R27, 0xf8, !PT ;  /* 0x00000200001b7812 */ /* 0x000fc600078ef81b */
[----:B------:R-:W-:Y:S01]  /*8f70*/  @P3 LOP3.LUT R29, R29, 0x8000, RZ, 0xfc, !PT ;  /* 0x000080001d1d3812 */ /* 0x000fe200078efcff */
[----:B------:R-:W-:Y:S01]  /*8f80*/  IMAD R0, R3, 0x60, R30 ;  /* 0x0000006003007824 */ /* 0x000fe200078e021e */
[----:B------:R-:W-:Y:S02]  /*8f90*/  ISETP.LT.OR P3, PT, R35, 0x31, P0 ;  /* 0x000000312300780c */ /* 0x000fe40000761670 */
[----:B------:R-:W-:Y:S02]  /*8fa0*/  LOP3.LUT R29, R29, 0xffffbfff, RZ, 0xc0, !PT ;  /* 0xffffbfff1d1d7812 */ /* 0x000fe400078ec0ff */
[----:B------:R1:W-:Y:S01]  /*8fb0*/  STL [R1+0xc], R0 ;  /* 0x00000c0001007387 */ /* 0x0003e20000100800 */
[----:B------:R-:W-:Y:S02]  /*8fc0*/  LEA R8, R27, UR37, 0x1 ;  /* 0x000000251b087c11 */ /* 0x000fe4000f8e08ff */
[----:B------:R-:W-:Y:S02]  /*8fd0*/  @P2 LOP3.LUT R29, R29, 0x4000, RZ, 0xfc, !PT ;  /* 0x000040001d1d2812 */ /* 0x000fe400078efcff */
[----:B------:R-:W-:-:S02]  /*8fe0*/  ISETP.LT.OR P2, PT, R35, 0x41, P0 ;  /* 0x000000412300780c */ /* 0x000fc40000741670 */
[----:B------:R-:W-:-:S04]  /*8ff0*/  LOP3.LUT R29, R29, 0xffffdfff, RZ, 0xc0, !PT ;  /* 0xffffdfff1d1d7812 */ /* 0x000fc800078ec0ff */
[----:B------:R-:W-:Y:S02]  /*9000*/  @P1 LOP3.LUT R29, R29, 0x2000, RZ, 0xfc, !PT ;  /* 0x000020001d1d1812 */ /* 0x000fe400078efcff */
[----:B------:R-:W-:Y:S02]  /*9010*/  ISETP.LT.OR P1, PT, R35, 0x51, P0 ;  /* 0x000000512300780c */ /* 0x000fe40000721670 */
[----:B------:R-:W-:Y:S02]  /*9020*/  LOP3.LUT R29, R29, 0xfffffdff, RZ, 0xc0, !PT ;  /* 0xfffffdff1d1d7812 */ /* 0x000fe400078ec0ff */
[----:B------:R-:W-:Y:S02]  /*9030*/  LOP3.LUT P0, RZ, R2, 0x2, RZ, 0xc0, !PT ;  /* 0x0000000202ff7812 */ /* 0x000fe4000780c0ff */
[----:B------:R-:W-:Y:S02]  /*9040*/  @P3 LOP3.LUT R29, R29, 0x200, RZ, 0xfc, !PT ;  /* 0x000002001d1d3812 */ /* 0x000fe400078efcff */
[----:B------:R-:W-:-:S02]  /*9050*/  ISETP.LT.OR P3, PT, R35, 0x1, !P0 ;  /* 0x000000012300780c */ /* 0x000fc40004761670 */
[----:B------:R-:W-:-:S04]  /*9060*/  LOP3.LUT R29, R29, 0xfffffff7, RZ, 0xc0, !PT ;  /* 0xfffffff71d1d7812 */ /* 0x000fc800078ec0ff */
[----:B------:R-:W-:Y:S02]  /*9070*/  @P2 LOP3.LUT R29, R29, 0x8, RZ, 0xfc, !PT ;  /* 0x000000081d1d2812 */ /* 0x000fe400078efcff */
[----:B------:R-:W-:Y:S02]  /*9080*/  ISETP.LT.OR P2, PT, R35, 0x11, !P0 ;  /* 0x000000112300780c */ /* 0x000fe40004741670 */
        /* <DEDUP_REMOVED lines=12> */
[----:B------:R-:W-:Y:S02]  /*9150*/  LOP3.LUT R29, R29, 0xfffffeff, RZ, 0xc0, !PT ;  /* 0xfffffeff1d1d7812 */ /* 0x000fe400078ec0ff */
[----:B------:R-:W-:Y:S02]  /*9160*/  LOP3.LUT P0, RZ, R2, 0x4, RZ, 0xc0, !PT ;  /* 0x0000000402ff7812 */ /* 0x000fe4000780c0ff */
[----:B------:R-:W-:Y:S02]  /*9170*/  @P3 LOP3.LUT R29, R29, 0x100, RZ, 0xfc, !PT ;  /* 0x000001001d1d3812 */ /* 0x000fe400078efcff */
[----:B------:R-:W-:-:S02]  /*9180*/  ISETP.LT.OR P3, PT, R35, 0x1, !P0 ;  /* 0x000000012300780c */ /* 0x000fc40004761670 */
[----:B------:R-:W-:Y:S02]  /*9190*/  LOP3.LUT R29, R29, 0xfffbffff, RZ, 0xc0, !PT ;  /* 0xfffbffff1d1d7812 */ /* 0x000fe400078ec0ff */
[----:B------:R-:W-:Y:S02]  /*91a0*/  @P2 LOP3.LUT R16, R16, 0x40000000, RZ, 0xfc, !PT ;  /* 0x4000000010102812 */ /* 0x000fe400078efcff */
[----:B------:R-:W-:Y:S02]  /*91b0*/  @P1 LOP3.LUT R29, R29, 0x40000, RZ, 0xfc, !PT ;  /* 0x000400001d1d1812 */ /* 0x000fe400078efcff */
[----:B------:R-:W-:Y:S02]  /*91c0*/  ISETP.LT.OR P2, PT, R35, 0x11, !P0 ;  /* 0x000000112300780c */ /* 0x000fe40004741670 */
[----:B------:R-:W-:Y:S02]  /*91d0*/  LOP3.LUT R29, R29, 0xffffff7f, RZ, 0xc0, !PT ;  /* 0xffffff7f1d1d7812 */ /* 0x000fe400078ec0ff */
[----:B------:R-:W-:-:S02]  /*91e0*/  ISETP.LT.OR P1, PT, R35, 0x21, !P0 ;  /* 0x000000212300780c */ /* 0x000fc40004721670 */
[----:B------:R-:W-:Y:S02]  /*91f0*/  @P3 LOP3.LUT R29, R29, 0x80, RZ, 0xfc, !PT ;  /* 0x000000801d1d3812 */ /* 0x000fe400078efcff */
[----:B------:R-:W-:Y:S02]  /*9200*/  ISETP.LT.OR P3, PT, R35, 0x31, !P0 ;  /* 0x000000312300780c */ /* 0x000fe40004761670 */
[----:B------:R-:W-:Y:S02]  /*9210*/  LOP3.LUT R29, R29, 0xffffffbf, RZ, 0xc0, !PT ;  /* 0xffffffbf1d1d7812 */ /* 0x000fe400078ec0ff */
[----:B------:R-:W-:Y:S02]  /*9220*/  LOP3.LUT R16, R16, 0xdfffffff, RZ, 0xc0, !PT ;  /* 0xdfffffff10107812 */ /* 0x000fe400078ec0ff */
[----:B------:R-:W-:Y:S02]  /*9230*/  @P2 LOP3.LUT R29, R29, 0x40, RZ, 0xfc, !PT ;  /* 0x000000401d1d2812 */ /* 0x000fe400078efcff */
[----:B------:R-:W-:-:S02]  /*9240*/  ISETP.LT.OR P2, PT, R35, 0x41, !P0 ;  /* 0x000000412300780c */ /* 0x000fc40004741670 */
        /* <DEDUP_REMOVED lines=19> */
[----:B------:R-:W-:-:S03]  /*9380*/  LOP3.LUT R29, R29, 0xfffffffe, RZ, 0xc0, !PT ;  /* 0xfffffffe1d1d7812 */ /* 0x000fc600078ec0ff */
[----:B------:R-:W-:Y:S02]  /*9390*/  @P3 LOP3.LUT R16, R16, 0x80000000, RZ, 0xfc, !PT ;  /* 0x8000000010103812 */ /* 0x000fe400078efcff */
[----:B------:R-:W-:Y:S02]  /*93a0*/  @P1 LOP3.LUT R29, R29, 0x1, RZ, 0xfc, !PT ;  /* 0x000000011d1d1812 */ /* 0x000fe400078efcff */
[----:B------:R-:W-:Y:S02]  /*93b0*/  ISETP.LT.OR P1, PT, R35, 0x51, !P0 ;  /* 0x000000512300780c */ /* 0x000fe40004721670 */
[----:B------:R-:W-:Y:S02]  /*93c0*/  ISETP.GE.AND P0, PT, R0, UR36, PT ;  /* 0x0000002400007c0c */ /* 0x000fe4000bf06270 */
[----:B------:R-:W-:Y:S02]  /*93d0*/  LOP3.LUT R16, R16, 0xefffffff, RZ, 0xc0, !PT ;  /* 0xefffffff10107812 */ /* 0x000fe400078ec0ff */
[----:B------:R-:W-:-:S02]  /*93e0*/  ISETP.LT.U32.AND P0, PT, R30, 0x60, !P0 ;  /* 0x000000601e00780c */ /* 0x000fc40004701070 */
[----:B------:R-:W-:Y:S02]  /*93f0*/  @P2 LOP3.LUT R16, R16, 0x10000000, RZ, 0xfc, !PT ;  /* 0x1000000010102812 */ /* 0x000fe400078efcff */
[----:B------:R-:W-:Y:S02]  /*9400*/  ISETP.GE.AND P2, PT, R4, UR11, PT ;  /* 0x0000000b04007c0c */ /* 0x000fe4000bf46270 */
[----:B------:R-:W-:Y:S02]  /*9410*/  LOP3.LUT R16, R16, 0xffefffff, RZ, 0xc0, !PT ;  /* 0xffefffff10107812 */ /* 0x000fe400078ec0ff */
[----:B------:R-:W-:-:S04]  /*9420*/  LOP3.LUT R29, R29, 0xfffeffff, RZ, 0xc0, !PT ;  /* 0xfffeffff1d1d7812 */ /* 0x000fc800078ec0ff */
[----:B------:R-:W-:Y:S02]  /*9430*/  @P1 LOP3.LUT R29, R29, 0x10000, RZ, 0xfc, !PT ;  /* 0x000100001d1d1812 */ /* 0x000fe400078efcff */
[----:B------:R-:W-:Y:S02]  /*9440*/  @P0 LOP3.LUT R16, R16, 0x100000, RZ, 0xfc, !PT ;  /* 0x0010000010100812 */ /* 0x000fe400078efcff */
[----:B------:R-:W-:Y:S02]  /*9450*/  ISETP.GE.AND P1, PT, R5, UR11, PT ;  /* 0x0000000b05007c0c */ /* 0x000fe4000bf26270 */
[----:B------:R-:W-:Y:S02]  /*9460*/  LOP3.LUT R16, R16, 0xfffdffff, RZ, 0xc0, !PT ;  /* 0xfffdffff10107812 */ /* 0x000fe400078ec0ff */
[----:B------:R-:W-:Y:S02]  /*9470*/  ISETP.GE.AND P0, PT, R6, UR11, PT ;  /* 0x0000000b06007c0c */ /* 0x000fe4000bf06270 */
[----:B------:R-:W-:-:S02]  /*9480*/  @P2 LOP3.LUT R16, R16, 0x20000, RZ, 0xfc, !PT ;  /* 0x0002000010102812 */ /* 0x000fc400078efcff */
        /* <DEDUP_REMOVED lines=31> */
.L_x_260:
[----:B0-----:R-:W0:Y:S01]  /*9680*/  LDC R0, c[0x0][0xd38] ;  /* 0x00034e00ff007b82 */ /* 0x001e220000000800 */
[----:B------:R-:W-:Y:S01]  /*9690*/  MOV R24, R37 ;  /* 0x0000002500187202 */ /* 0x000fe20000000f00 */
[----:B------:R-:W-:Y:S05]  /*96a0*/  YIELD ;  /* 0x0000000000007946 */ /* 0x000fea0003800000 */
[----:B------:R-:W-:Y:S01]  /*96b0*/  ULDC.64 UR4, c[0x0][0xb20] ;  /* 0x0002c80000047ab9 */ /* 0x000fe20000000a00 */
[----:B------:R-:W-:Y:S01]  /*96c0*/  IMAD.MOV.U32 R33, RZ, RZ, RZ ;  /* 0x000000ffff217224 */ /* 0x000fe200078e00ff */
[----:B0-----:R-:W-:-:S13]  /*96d0*/  ISETP.NE.AND P0, PT, R0, 0x1, PT ;  /* 0x000000010000780c */ /* 0x001fda0003f05270 */
[----:B------:R-:W0:Y:S08]  /*96e0*/  @P0 LDC R0, c[0x0][0xd3c] ;  /* 0x00034f00ff000b82 */ /* 0x000e300000000800 */
[----:B-1----:R-:W1:Y:S01]  /*96f0*/  @P0 LDC R3, c[0x0][0xd40] ;  /* 0x00035000ff030b82 */ /* 0x002e620000000800 */
[----:B0-----:R-:W-:-:S05]  /*9700*/  @P0 IMAD.HI.U32 R0, R37, R0, RZ ;  /* 0x0000000025000227 */ /* 0x001fca00078e00ff */
[----:B-1----:R-:W-:Y:S02]  /*9710*/  @P0 SHF.R.U32.HI R24, RZ, R3, R0 ;  /* 0x00000003ff180219 */ /* 0x002fe40000011600 */
[----:B------:R-:W0:Y:S03]  /*9720*/  LDC R0, c[0x0][0xd44] ;  /* 0x00035100ff007b82 */ /* 0x000e260000000800 */
[----:B------:R-:W-:Y:S01]  /*9730*/  IMAD.MOV.U32 R22, RZ, RZ, R24 ;  /* 0x000000ffff167224 */ /* 0x000fe200078e0018 */
        /* <DEDUP_REMOVED lines=12> */
[----:B0-2---:R-:W-:Y:S05]  /*9800*/  @!P0 BRA `(.L_x_224) ;  /* 0x0000000000408947 */ /* 0x005fea0003800000 */
[----:B------:R-:W-:Y:S01]  /*9810*/  MOV R2, 0x0 ;  /* 0x0000000000027802 */ /* 0x000fe20000000f00 */
[----:B------:R-:W-:Y:S01]  /*9820*/  ULDC.64 UR4, c[0x4][0x98] ;  /* 0x0100260000047ab9 */ /* 0x000fe20000000a00 */
[----:B------:R-:W-:Y:S01]  /*9830*/  ULDC.64 UR6, c[0x4][0xa0] ;  /* 0x0100280000067ab9 */ /* 0x000fe20000000a00 */
[----:B------:R-:W-:Y:S02]  /*9840*/  IMAD.U32 R4, RZ, RZ, UR4 ;  /* 0x00000004ff047e24 */ /* 0x000fe4000f8e00ff */
[----:B------:R-:W-:Y:S01]  /*9850*/  IMAD.U32 R5, RZ, RZ, UR5 ;  /* 0x00000005ff057e24 */ /* 0x000fe2000f8e00ff */
[----:B------:R-:W0:Y:S01]  /*9860*/  LDC.64 R2, c[0x4][R2] ;  /* 0x0100000002027b82 */ /* 0x000e220000000a00 */
[----:B------:R-:W-:Y:S01]  /*9870*/  ULDC.64 UR4, c[0x4][0x8] ;  /* 0x0100020000047ab9 */ /* 0x000fe20000000a00 */
[----:B------:R-:W-:Y:S01]  /*9880*/  IMAD.U32 R6, RZ, RZ, UR6 ;  /* 0x00000006ff067e24 */ /* 0x000fe2000f8e00ff */
[----:B------:R-:W-:Y:S01]  /*9890*/  MOV R10, UR4 ;  /* 0x00000004000a7c02 */ /* 0x000fe20008000f00 */
[----:B------:R-:W-:-:S02]  /*98a0*/  IMAD.U32 R7, RZ, RZ, UR7 ;  /* 0x00000007ff077e24 */ /* 0x000fc4000f8e00ff */
[----:B------:R-:W-:Y:S02]  /*98b0*/  IMAD.U32 R11, RZ, RZ, UR5 ;  /* 0x00000005ff0b7e24 */ /* 0x000fe4000f8e00ff */
[----:B------:R-:W-:Y:S02]  /*98c0*/  IMAD.MOV.U32 R8, RZ, RZ, 0x70 ;  /* 0x00000070ff087424 */ /* 0x000fe400078e00ff */
[----:B------:R-:W-:Y:S02]  /*98d0*/  IMAD.MOV.U32 R12, RZ, RZ, 0x1 ;  /* 0x00000001ff0c7424 */ /* 0x000fe400078e00ff */
[----:B------:R-:W-:-:S07]  /*98e0*/  IMAD.MOV.U32 R13, RZ, RZ, RZ ;  /* 0x000000ffff0d7224 */ /* 0x000fce00078e00ff */
[----:B------:R-:W-:-:S07]  /*98f0*/  LEPC R20, `(.L_x_224) ;  /* 0x000000001014794e */ /* 0x000fce0000000000 */
[----:B0----5:R-:W-:Y:S05]  /*9900*/  CALL.ABS.NOINC R2 ;  /* 0x0000000002007343 */ /* 0x021fea0003c00000 */
.L_x_224:
        /* <DEDUP_REMOVED lines=11> */
[----:B------:R-:W-:Y:S01]  /*99c0*/  MOV R6, UR6 ;  /* 0x0000000600067c02 */ /* 0x000fe20008000f00 */
[----:B------:R-:W-:Y:S02]  /*99d0*/  IMAD.U32 R7, RZ, RZ, UR7 ;  /* 0x00000007ff077e24 */ /* 0x000fe4000f8e00ff */
[----:B------:R-:W-:-:S02]  /*99e0*/  IMAD.U32 R10, RZ, RZ, UR4 ;  /* 0x00000004ff0a7e24 */ /* 0x000fc4000f8e00ff */
[----:B------:R-:W-:Y:S02]  /*99f0*/  IMAD.U32 R11, RZ, RZ, UR5 ;  /* 0x00000005ff0b7e24 */ /* 0x000fe4000f8e00ff */
[----:B------:R-:W-:Y:S02]  /*9a00*/  IMAD.MOV.U32 R8, RZ, RZ, 0x70 ;  /* 0x00000070ff087424 */ /* 0x000fe400078e00ff */
[----:B------:R-:W-:Y:S02]  /*9a10*/  IMAD.MOV.U32 R12, RZ, RZ, 0x1 ;  /* 0x00000001ff0c7424 */ /* 0x000fe400078e00ff */
[----:B0-----:R-:W-:-:S07]  /*9a20*/  IMAD.MOV.U32 R13, RZ, RZ, RZ ;  /* 0x000000ffff0d7224 */ /* 0x001fce00078e00ff */
[----:B------:R-:W-:-:S07]  /*9a30*/  LEPC R20, `(.L_x_226) ;  /* 0x000000001014794e */ /* 0x000fce0000000000 */
[----:B-1---5:R-:W-:Y:S05]  /*9a40*/  CALL.ABS.NOINC R2 ;  /* 0x0000000002007343 */ /* 0x022fea0003c00000 */
.L_x_226:
[----:B------:R0:W1:Y:S01]  /*9a50*/  LDC.64 R2, c[0x4][R17] ;  /* 0x0100000011027b82 */ /* 0x0000620000000a00 */
[----:B------:R-:W-:Y:S01]  /*9a60*/  ULDC.64 UR4, c[0x4][0x98] ;  /* 0x0100260000047ab9 */ /* 0x000fe20000000a00 */
[----:B------:R-:W-:Y:S01]  /*9a70*/  ULDC.64 UR6, c[0x4][0xa0] ;  /* 0x0100280000067ab9 */ /* 0x000fe20000000a00 */
[----:B------:R-:W-:Y:S01]  /*9a80*/  MOV R4, UR4 ;  /* 0x0000000400047c02 */ /* 0x000fe20008000f00 */
        /* <DEDUP_REMOVED lines=11> */
.L_x_225:
[----:B------:R-:W-:Y:S01]  /*9b40*/  ULDC.64 UR4, c[0x0][0xaf0] ;  /* 0x0002bc0000047ab9 */ /* 0x000fe20000000a00 */
[--C-:B------:R-:W-:Y:S01]  /*9b50*/  IMAD.MOV.U32 R32, RZ, RZ, R22.reuse ;  /* 0x000000ffff207224 */ /* 0x100fe200078e0016 */
[----:B------:R-:W-:Y:S01]  /*9b60*/  ISETP.NE.U32.AND P0, PT, RZ, UR4, PT ;  /* 0x00000004ff007c0c */ /* 0x000fe2000bf05070 */
[----:B------:R-:W0:Y:S01]  /*9b70*/  LDC R8, c[0x0][0x430] ;  /* 0x00010c00ff087b82 */ /* 0x000e220000000800 */
[----:B------:R-:W-:Y:S01]  /*9b80*/  IMAD.MOV R19, RZ, RZ, -R22 ;  /* 0x000000ffff137224 */ /* 0x000fe200078e0a16 */
[----:B------:R-:W-:Y:S01]  /*9b90*/  ULDC UR4, c[0x0][0xd44] ;  /* 0x0003510000047ab9 */ /* 0x000fe20000000800 */
[----:B------:R-:W-:-:S13]  /*9ba0*/  ISETP.NE.AND.EX P0, PT, RZ, UR5, PT, P0 ;  /* 0x00000005ff007c0c */ /* 0x000fda000bf05300 */
[----:B------:R-:W1:Y:S02]  /*9bb0*/  @P0 LDC.64 R2, c[0x0][0xaf0] ;  /* 0x0002bc00ff020b82 */ /* 0x000e640000000a00 */
[----:B-1----:R-:W-:-:S05]  /*9bc0*/  @P0 IMAD.WIDE R2, R22, 0x4, R2 ;  /* 0x0000000416020825 */ /* 0x002fca00078e0202 */
[----:B------:R1:W5:Y:S01]  /*9bd0*/  @P0 LDG.E R32, desc[UR48][R2.64] ;  /* 0x0000003002200981 */ /* 0x000362000c1e1900 */
[----:B------:R-:W-:Y:S01]  /*9be0*/  UMOV UR5, 0xffffffff ;  /* 0xffffffff00057882 */ /* 0x000fe20000000000 */
[----:B------:R-:W-:Y:S02]  /*9bf0*/  IMAD R19, R19, UR4, R24 ;  /* 0x0000000413137c24 */ /* 0x000fe4000f8e0218 */
[----:B0-----:R-:W-:Y:S05]  /*9c00*/  BRA.DIV UR5, `(.L_x_227) ;  /* 0x0000003e05107947 */ /* 0x001fea000b800000 */
.L_x_278:
        /* <DEDUP_REMOVED lines=19> */
[----:B------:R-:W-:-:S05]  /*9d40*/  @P1 IMAD.WIDE.U32 R2, R32, R6, R2 ;  /* 0x0000000620021225 */ /* 0x000fca00078e0002 */
[----:B------:R-:W-:Y:S02]  /*9d50*/  @P1 IADD3 R0, R3, R7, RZ ;  /* 0x0000000703001210 */ /* 0x000fe40007ffe0ff */
[----:B--2---:R-:W-:-:S04]  /*9d60*/  @P1 LEA R4, P0, R2, R4, 0x2 ;  /* 0x0000000402041211 */ /* 0x004fc800078010ff */
[----:B------:R-:W-:-:S05]  /*9d70*/  @P1 LEA.HI.X R5, R2, R5, R0, 0x2, P0 ;  /* 0x0000000502051211 */ /* 0x000fca00000f1400 */
[----:B------:R0:W5:Y:S01]  /*9d80*/  @P1 LDG.E R23, desc[UR48][R4.64] ;  /* 0x0000003004171981 */ /* 0x000162000c1e1900 */
[----:B------:R-:W-:Y:S01]  /*9d90*/  IMAD.U32 R2, RZ, RZ, UR41 ;  /* 0x00000029ff027e24 */ /* 0x000fe2000f8e00ff */
[----:B------:R-:W-:Y:S01]  /*9da0*/  LOP3.LUT R16, R16, 0xffffefff, RZ, 0xc0, !PT ;  /* 0xffffefff10107812 */ /* 0x000fe200078ec0ff */
[----:B------:R-:W-:Y:S01]  /*9db0*/  IMAD.MOV R0, RZ, RZ, -R9 ;  /* 0x000000ffff007224 */ /* 0x000fe200078e0a09 */
[----:B------:R-:W-:Y:S02]  /*9dc0*/  SHF.R.S32.HI R31, RZ, 0x1f, R19 ;  /* 0x0000001fff1f7819 */ /* 0x000fe40000011413 */
[----:B------:R-:W-:Y:S01]  /*9dd0*/  ISETP.NE.AND P0, PT, R2, 0x3, PT ;  /* 0x000000030200780c */ /* 0x000fe20003f05270 */
[----:B------:R-:W-:-:S12]  /*9de0*/  IMAD R25, R8, R0, R25 ;  /* 0x0000000008197224 */ /* 0x000fd800078e0219 */
[----:B------:R-:W-:Y:S01]  /*9df0*/  @P0 LOP3.LUT R16, R16, 0x1000, RZ, 0xfc, !PT ;  /* 0x0000100010100812 */ /* 0x000fe200078efcff */
[----:B0-----:R-:W-:Y:S06]  /*9e00*/  @!P0 BRA `(.L_x_228) ;  /* 0x0000000000048947 */ /* 0x001fec0003800000 */
[----:B------:R-:W-:Y:S01]  /*9e10*/  BPT.TRAP 0x1 ;  /* 0x000000040000795c */ /* 0x000fe20000300000 */
.L_x_228:
[----:B------:R-:W-:Y:S01]  /*9e20*/  LEA R17, R18, UR37, 0x3 ;  /* 0x0000002512117c11 */ /* 0x000fe2000f8e18ff */
[----:B------:R-:W-:Y:S01]  /*9e30*/  BSSY B0, `(.L_x_229) ;  /* 0x0000004000007945 */ /* 0x000fe20003800000 */
[----:B------:R-:W-:-:S04]  /*9e40*/  SHF.L.U32 R0, R28, 0x1f, RZ ;  /* 0x0000001f1c007819 */ /* 0x000fc800000006ff */
[----:B------:R-:W0:Y:S02]  /*9e50*/  SYNCS.PHASECHK.TRANS64.TRYWAIT P0, [R17+URZ+0x32440], R0 ;  /* 0x03244000110075a7 */ /* 0x000e24000800017f */
[----:B0-----:R-:W-:Y:S05]  /*9e60*/  @!P0 BRA `(.L_x_230) ;  /* 0x0000003800ac8947 */ /* 0x001fea0003800000 */
.L_x_279:
[----:B------:R-:W-:Y:S05]  /*9e70*/  BSYNC B0 ;  /* 0x0000000000007941 */ /* 0x000fea0003800000 */
.L_x_229:
[----:B0-----:R-:W-:Y:S01]  /*9e80*/  SHF.R.S32.HI R0, RZ, 0x1f, R25 ;  /* 0x0000001fff007819 */ /* 0x001fe20000011419 */
[----:B------:R-:W0:Y:S01]  /*9e90*/  S2R R20, SR_TID.X ;  /* 0x0000000000147919 */ /* 0x000e220000002100 */
[----:B------:R-:W-:Y:S01]  /*9ea0*/  ULDC.64 UR4, c[0x0][0x300] ;  /* 0x0000c00000047ab9 */ /* 0x000fe20000000a00 */
[----:B-----5:R-:W-:Y:S01]  /*9eb0*/  SHF.R.S32.HI R4, RZ, 0x1f, R23 ;  /* 0x0000001fff047819 */ /* 0x020fe20000011417 */
[----:B------:R-:W-:Y:S01]  /*9ec0*/  IMAD.WIDE.U32 R2, R25, UR4, RZ ;  /* 0x0000000419027c25 */ /* 0x000fe2000f8e00ff */
[----:B------:R1:W-:Y:S01]  /*9ed0*/  STL [R1], R0 ;  /* 0x0000000001007387 */ /* 0x0003e20000100800 */
[----:B------:R-:W-:-:S03]  /*9ee0*/  LOP3.LUT P1, RZ, R16, 0x1, RZ, 0xc0, !PT ;  /* 0x0000000110ff7812 */ /* 0x000fc6000782c0ff */
[----:B------:R2:W-:Y:S01]  /*9ef0*/  STL [R1+0x4], R4 ;  /* 0x0000040401007387 */ /* 0x0005e20000100800 */
[----:B-1----:R-:W-:-:S04]  /*9f00*/  IMAD R0, R0, UR4, RZ ;  /* 0x0000000400007c24 */ /* 0x002fc8000f8e02ff */
        /* <DEDUP_REMOVED lines=8> */
[----:B0-----:R-:W-:Y:S01]  /*9f90*/  SHF.L.U32 R20, R20, 0x3, RZ ;  /* 0x0000000314147819 */ /* 0x001fe200000006ff */
[----:B------:R-:W-:Y:S02]  /*9fa0*/  IMAD R0, R31, UR4, RZ ;  /* 0x000000041f007c24 */ /* 0x000fe4000f8e02ff */
[----:B------:R-:W-:Y:S01]  /*9fb0*/  IMAD.WIDE.U32 R2, R19, UR4, R2 ;  /* 0x0000000413027c25 */ /* 0x000fe2000f8e0002 */
[----:B------:R-:W-:-:S03]  /*9fc0*/  LOP3.LUT R20, R20, 0x38, RZ, 0xc0, !PT ;  /* 0x0000003814147812 */ /* 0x000fc600078ec0ff */
[----:B------:R-:W-:Y:S01]  /*9fd0*/  IMAD R5, R19, UR5, R0 ;  /* 0x0000000513057c24 */ /* 0x000fe2000f8e0200 */
[----:B------:R-:W-:Y:S01]  /*9fe0*/  ULDC.64 UR4, c[0x0][0x2e8] ;  /* 0x0000ba0000047ab9 */ /* 0x000fe20000000a00 */
[----:B--2---:R-:W-:Y:S01]  /*9ff0*/  IMAD R4, R18, 0x1800, R27 ;  /* 0x0000180012047824 */ /* 0x004fe200078e021b */
[----:B------:R-:W-:Y:S01]  /*a000*/  LEA R0, P0, R2, UR4, 0x1 ;  /* 0x0000000402007c11 */ /* 0x000fe2000f8008ff */
[----:B------:R-:W-:Y:S01]  /*a010*/  IMAD.IADD R5, R3, 0x1, R5 ;  /* 0x0000000103057824 */ /* 0x000fe200078e0205 */
[----:B------:R-:W-:-:S04]  /*a020*/  UMOV UR4, 0xffffffff ;  /* 0xffffffff00047882 */ /* 0x000fc80000000000 */
        /* <DEDUP_REMOVED lines=19> */
[----:B------:R-:W0:Y:S02]  /*a160*/  SHFL.IDX PT, R14, R0, 0x2, 0x181f ;  /* 0x00581f00000e7f89 */ /* 0x000e2400000e0000 */
[----:B------:R-:W-:Y:S02]  /*a170*/  @P5 IMAD.X R6, RZ, RZ, R6, P0 ;  /* 0x000000ffff065224 */ /* 0x000fe400000e0606 */
[----:B------:R-:W-:Y:S02]  /*a180*/  @P5 IMAD.MOV.U32 R2, RZ, RZ, R11 ;  /* 0x000000ffff025224 */ /* 0x000fe400078e000b */
[----:B------:R-:W-:-:S05]  /*a190*/  @P5 IMAD.MOV.U32 R3, RZ, RZ, R6 ;  /* 0x000000ffff035224 */ /* 0x000fca00078e0006 */
[----:B------:R1:W-:Y:S01]  /*a1a0*/  @P5 LDGSTS.E.BYPASS.LTC128B.128 [R12+0x1cc00], desc[UR48][R2.64], !P1 ;  /* 0x1cc00000020c5fae */ /* 0x0003e2000c901d70 */
[----:B0-----:R-:W-:-:S03]  /*a1b0*/  @P4 LEA R10, P0, R20, R14, 0x1 ;  /* 0x0000000e140a4211 */ /* 0x001fc600078008ff */
[----:B-1----:R-:W-:Y:S01]  /*a1c0*/  SHFL.IDX PT, R2, R5, 0x4, 0x181f ;  /* 0x00981f0005027f89 */ /* 0x002fe200000e0000 */
[----:B------:R-:W-:-:S03]  /*a1d0*/  @P4 LEA R12, R4, UR37, 0x1 ;  /* 0x00000025040c4c11 */ /* 0x000fc6000f8e08ff */
[----:B------:R-:W0:Y:S01]  /*a1e0*/  SHFL.IDX PT, R14, R0, 0x3, 0x181f ;  /* 0x00781f00000e7f89 */ /* 0x000e2200000e0000 */
[----:B------:R-:W-:-:S03]  /*a1f0*/  @P4 IMAD.X R9, RZ, RZ, R9, P0 ;  /* 0x000000ffff094224 */ /* 0x000fc600000e0609 */
[----:B------:R-:W-:Y:S01]  /*a200*/  SHFL.IDX PT, R5, R5, 0x5, 0x181f ;  /* 0x00b81f0005057f89 */ /* 0x000fe200000e0000 */
[----:B------:R-:W-:Y:S01]  /*a210*/  @P4 IMAD.MOV.U32 R3, RZ, RZ, R9 ;  /* 0x000000ffff034224 */ /* 0x000fe200078e0009 */
[----:B------:R-:W-:Y:S02]  /*a220*/  @P3 LEA R9, R4, UR37, 0x1 ;  /* 0x0000002504093c11 */ /* 0x000fe4000f8e08ff */
[C---:B0-----:R-:W-:Y:S02]  /*a230*/  @P3 LEA R8, P0, R20.reuse, R14, 0x1 ;  /* 0x0000000e14083211 */ /* 0x041fe400078008ff */
[----:B------:R-:W0:Y:S03]  /*a240*/  SHFL.IDX PT, R14, R0, 0x4, 0x181f ;  /* 0x00981f00000e7f89 */ /* 0x000e2600000e0000 */
[----:B------:R-:W-:Y:S01]  /*a250*/  @P3 IMAD.X R7, RZ, RZ, R7, P0 ;  /* 0x000000ffff073224 */ /* 0x000fe200000e0607 */
[----:B0-----:R-:W-:-:S02]  /*a260*/  @P2 LEA R6, P0, R20, R14, 0x1 ;  /* 0x0000000e14062211 */ /* 0x001fc400078008ff */
[----:B------:R0:W1:Y:S02]  /*a270*/  SHFL.IDX PT, R14, R0, 0x5, 0x181f ;  /* 0x00b81f00000e7f89 */ /* 0x00006400000e0000 */
[----:B------:R-:W-:Y:S01]  /*a280*/  @P2 IADD3.X R11, RZ, R2, RZ, P0, !PT ;  /* 0x00000002ff0b2210 */ /* 0x000fe200007fe4ff */
        /* <DEDUP_REMOVED lines=9> */
.L_x_293:
[----:B------:R-:W-:-:S13]  /*a320*/  ISETP.GE.AND P2, PT, R35, 0x51, PT ;  /* 0x000000512300780c */ /* 0x000fda0003f46270 */
[----:B0-----:R-:W-:-:S04]  /*a330*/  @P2 LEA R2, P0, R20, R14, 0x1 ;  /* 0x0000000e14022211 */ /* 0x001fc800078008ff */
[----:B------:R-:W-:Y:S02]  /*a340*/  @P2 IADD3.X R3, RZ, R5, RZ, P0, !PT ;  /* 0x00000005ff032210 */ /* 0x000fe400007fe4ff */
[----:B------:R-:W-:Y:S02]  /*a350*/  @P2 LEA R5, R4, UR37, 0x1 ;  /* 0x0000002504052c11 */ /* 0x000fe4000f8e08ff */
[----:B------:R-:W-:-:S03]  /*a360*/  PLOP3.LUT P0, PT, PT, PT, PT, 0x80, 0x0 ;  /* 0x000000000000781c */ /* 0x000fc60003f0f070 */
[----:B------:R-:W-:Y:S01]  /*a370*/  @!PT LDS RZ, [RZ] ;  /* 0x00000000fffff984 */ /* 0x000fe20000000800 */
[----:B------:R-:W-:Y:S01]  /*a380*/  @!PT LDS RZ, [RZ] ;  /* 0x00000000fffff984 */ /* 0x000fe20000000800 */
[----:B------:R-:W-:Y:S01]  /*a390*/  @!PT LDS RZ, [RZ] ;  /* 0x00000000fffff984 */ /* 0x000fe20000000800 */
[----:B------:R0:W-:Y:S01]  /*a3a0*/  @P2 LDGSTS.E.BYPASS.LTC128B.128 [R5+0x1ec00], desc[UR48][R2.64], !P1 ;  /* 0x1ec0000002052fae */ /* 0x0001e2000c901d70 */
[----:B------:R-:W-:-:S09]  /*a3b0*/  NOP ;  /* 0x0000000000007918 */ /* 0x000fd20000000000 */
.L_x_232:
        /* <DEDUP_REMOVED lines=11> */
.L_x_233:
[----:B------:R1:W-:Y:S02]  /*a470*/  SYNCS.ARRIVE.TRANS64.A1T0 RZ, [R17+URZ+0x32430], RZ ;  /* 0x032430ff11ff79a7 */ /* 0x0003e4000810003f */
[----:B------:R-:W-:Y:S05]  /*a480*/  WARPSYNC.ALL ;  /* 0x0000000000007948 */ /* 0x000fea0003800000 */
[----:B------:R-:W-:Y:S01]  /*a490*/  UIADD3 UR4, UR37, 0x18400, URZ ;  /* 0x0001840025047890 */ /* 0x000fe2000fffe03f */
[----:B------:R-:W-:-:S03]  /*a4a0*/  SHF.R.S32.HI R26, RZ, 0x1f, R22 ;  /* 0x0000001fff1a7819 */ /* 0x000fc60000011416 */
        /* <DEDUP_REMOVED lines=8> */
[----:B------:R-:W-:Y:S01]  /*a530*/  IMAD.U32 R4, RZ, RZ, UR6 ;  /* 0x00000006ff047e24 */ /* 0x000fe2000f8e00ff */
[----:B------:R-:W-:Y:S01]  /*a540*/  MOV R11, UR5 ;  /* 0x00000005000b7c02 */ /* 0x000fe20008000f00 */
[----:B------:R-:W0:Y:S01]  /*a550*/  LDC.64 R2, c[0x4][R2] ;  /* 0x0100000002027b82 */ /* 0x000e220000000a00 */
[----:B------:R-:W-:Y:S02]  /*a560*/  IMAD.U32 R5, RZ, RZ, UR7 ;  /* 0x00000007ff057e24 */ /* 0x000fe4000f8e00ff */
[----:B------:R-:W-:Y:S02]  /*a570*/  IMAD.U32 R6, RZ, RZ, UR8 ;  /* 0x00000008ff067e24 */ /* 0x000fe4000f8e00ff */
[----:B------:R-:W-:-:S02]  /*a580*/  IMAD.U32 R7, RZ, RZ, UR9 ;  /* 0x00000009ff077e24 */ /* 0x000fc4000f8e00ff */
[----:B------:R-:W-:Y:S02]  /*a590*/  IMAD.U32 R10, RZ, RZ, UR4 ;  /* 0x00000004ff0a7e24 */ /* 0x000fe4000f8e00ff */
[----:B------:R-:W-:Y:S02]  /*a5a0*/  IMAD.MOV.U32 R8, RZ, RZ, 0x70 ;  /* 0x00000070ff087424 */ /* 0x000fe400078e00ff */
[----:B------:R-:W-:Y:S02]  /*a5b0*/  IMAD.MOV.U32 R12, RZ, RZ, 0x1 ;  /* 0x00000001ff0c7424 */ /* 0x000fe400078e00ff */
[----:B------:R-:W-:-:S07]  /*a5c0*/  IMAD.MOV.U32 R13, RZ, RZ, RZ ;  /* 0x000000ffff0d7224 */ /* 0x000fce00078e00ff */
[----:B------:R-:W-:-:S07]  /*a5d0*/  LEPC R20, `(.L_x_234) ;  /* 0x000000001014794e */ /* 0x000fce0000000000 */
[----:B01----:R-:W-:Y:S05]  /*a5e0*/  CALL.ABS.NOINC R2 ;  /* 0x0000000002007343 */ /* 0x003fea0003c00000 */
.L_x_234:
[----:B------:R-:W2:Y:S01]  /*a5f0*/  LDC R6, c[0x0][0x448] ;  /* 0x00011200ff067b82 */ /* 0x000ea20000000800 */
[----:B------:R-:W-:Y:S01]  /*a600*/  IMAD.MOV R0, RZ, RZ, -R24 ;  /* 0x000000ffff007224 */ /* 0x000fe200078e0a18 */
[----:B------:R-:W-:Y:S01]  /*a610*/  ULDC UR4, c[0x0][0xd38] ;  /* 0x00034e0000047ab9 */ /* 0x000fe20000000800 */
[----:B------:R-:W-:Y:S02]  /*a620*/  LOP3.LUT R16, R16, 0xfff7ffff, RZ, 0xc0, !PT ;  /* 0xfff7ffff10107812 */ /* 0x000fe400078ec0ff */
[----:B------:R-:W-:Y:S01]  /*a630*/  IMAD R0, R0, UR4, R37 ;  /* 0x0000000400007c24 */ /* 0x000fe2000f8e0225 */
[----:B------:R-:W-:-:S03]  /*a640*/  ULDC.64 UR4, c[0x0][0x2d8] ;  /* 0x0000b60000047ab9 */ /* 0x000fc60000000a00 */
[----:B------:R-:W-:-:S05]  /*a650*/  IMAD.SHL.U32 R0, R0, 0x80, RZ ;  /* 0x0000008000007824 */ /* 0x000fca00078e00ff */
[----:B------:R-:W-:-:S05]  /*a660*/  LOP3.LUT R24, R30, R0, RZ, 0xfc, !PT ;  /* 0x000000001e187212 */ /* 0x000fca00078efcff */
[----:B------:R-:W-:Y:S01]  /*a670*/  IMAD.MOV.U32 R4, RZ, RZ, R24 ;  /* 0x000000ffff047224 */ /* 0x000fe200078e0018 */
[----:B--2---:R-:W-:-:S13]  /*a680*/  ISETP.NE.AND P0, PT, R6, 0x1, PT ;  /* 0x000000010600780c */ /* 0x004fda0003f05270 */
[----:B0-----:R-:W0:Y:S01]  /*a690*/  @P0 LDC R3, c[0x0][0x44c] ;  /* 0x00011300ff030b82 */ /* 0x001e220000000800 */
[----:B------:R-:W-:-:S04]  /*a6a0*/  @P0 LOP3.LUT R16, R16, 0x80000, RZ, 0xfc, !PT ;  /* 0x0008000010100812 */ /* 0x000fc800078efcff */
[----:B------:R-:W-:-:S03]  /*a6b0*/  LOP3.LUT P1, RZ, R16, 0x4000000, RZ, 0xc0, !PT ;  /* 0x0400000010ff7812 */ /* 0x000fc6000782c0ff */
[----:B------:R-:W2:Y:S01]  /*a6c0*/  @P0 LDC R5, c[0x0][0x450] ;  /* 0x00011400ff050b82 */ /* 0x000ea20000000800 */
[----:B0-----:R-:W-:-:S05]  /*a6d0*/  @P0 IMAD.HI.U32 R2, R24, R3, RZ ;  /* 0x0000000318020227 */ /* 0x001fca00078e00ff */
[----:B--2---:R-:W-:Y:S01]  /*a6e0*/  @P0 SHF.R.U32.HI R4, RZ, R5, R2 ;  /* 0x00000005ff040219 */ /* 0x004fe20000011602 */
[----:B------:R-:W-:-:S04]  /*a6f0*/  IMAD R2, R31, UR4, RZ ;  /* 0x000000041f027c24 */ /* 0x000fc8000f8e02ff */
[C---:B------:R-:W-:Y:S02]  /*a700*/  IMAD R5, R19.reuse, UR5, R2 ;  /* 0x0000000513057c24 */ /* 0x040fe4000f8e0202 */
[----:B------:R-:W-:Y:S01]  /*a710*/  IMAD.WIDE.U32 R2, R19, UR4, RZ ;  /* 0x0000000413027c25 */ /* 0x000fe2000f8e00ff */
[----:B------:R-:W-:-:S04]  /*a720*/  ULDC.64 UR4, c[0x0][0x2e0] ;  /* 0x0000b80000047ab9 */ /* 0x000fc80000000a00 */
[----:B------:R-:W-:Y:S01]  /*a730*/  IADD3 R3, R3, R5, RZ ;  /* 0x0000000503037210 */ /* 0x000fe20007ffe0ff */
[----:B------:R-:W-:-:S04]  /*a740*/  IMAD R5, R26, UR4, RZ ;  /* 0x000000041a057c24 */ /* 0x000fc8000f8e02ff */
[C---:B------:R-:W-:Y:S02]  /*a750*/  IMAD R5, R22.reuse, UR5, R5 ;  /* 0x0000000516057c24 */ /* 0x040fe4000f8e0205 */
[----:B------:R-:W-:Y:S01]  /*a760*/  IMAD.WIDE.U32 R2, R22, UR4, R2 ;  /* 0x0000000416027c25 */ /* 0x000fe2000f8e0002 */
[----:B------:R-:W-:-:S03]  /*a770*/  ULDC.64 UR4, c[0x0][0x2d0] ;  /* 0x0000b40000047ab9 */ /* 0x000fc60000000a00 */
[----:B------:R-:W-:Y:S02]  /*a780*/  IMAD.IADD R3, R3, 0x1, R5 ;  /* 0x0000000103037824 */ /* 0x000fe400078e0205 */
[----:B------:R-:W-:Y:S02]  /*a790*/  IMAD.MOV R5, RZ, RZ, -R4 ;  /* 0x000000ffff057224 */ /* 0x000fe400078e0a04 */
[----:B------:R-:W-:-:S04]  /*a7a0*/  IMAD.WIDE.U32 R2, R4, UR4, R2 ;  /* 0x0000000404027c25 */ /* 0x000fc8000f8e0002 */
[----:B------:R-:W-:Y:S01]  /*a7b0*/  IMAD R5, R6, R5, R24 ;  /* 0x0000000506057224 */ /* 0x000fe200078e0218 */
[----:B------:R-:W-:-:S05]  /*a7c0*/  SHF.R.S32.HI R6, RZ, 0x1f, R4 ;  /* 0x0000001fff067819 */ /* 0x000fca0000011404 */
[----:B------:R-:W-:-:S04]  /*a7d0*/  IMAD R6, R6, UR4, RZ ;  /* 0x0000000406067c24 */ /* 0x000fc8000f8e02ff */
        /* <DEDUP_REMOVED lines=13> */
[----:B------:R1:W-:Y:S01]  /*a8b0*/  STL [R1+0x10], R17 ;  /* 0x0000101101007387 */ /* 0x0003e20000100800 */
[----:B------:R-:W-:Y:S01]  /*a8c0*/  IMAD.IADD R0, R36, 0x1, R0 ;  /* 0x0000000124007824 */ /* 0x000fe200078e0200 */
[----:B------:R-:W-:Y:S02]  /*a8d0*/  LOP3.LUT R16, R16, 0xfffff7ff, RZ, 0xc0, !PT ;  /* 0xfffff7ff10107812 */ /* 0x000fe400078ec0ff */
[----:B------:R-:W0:Y:S01]  /*a8e0*/  SHFL.IDX PT, R14, R4, RZ, 0x181f ;  /* 0x00181fff040e7589 */ /* 0x000e2200000e0000 */
[C---:B------:R-:W-:Y:S01]  /*a8f0*/  VIADD R6, R0.reuse, 0x10 ;  /* 0x0000001000067836 */ /* 0x040fe20000000000 */
[C---:B------:R-:W-:Y:S02]  /*a900*/  ISETP.GE.AND P2, PT, R0.reuse, UR38, PT ;  /* 0x0000002600007c0c */ /* 0x040fe4000bf46270 */
[----:B------:R-:W2:Y:S01]  /*a910*/  SHFL.IDX PT, R3, R5, RZ, 0x181f ;  /* 0x00181fff05037589 */ /* 0x000ea200000e0000 */
[----:B------:R-:W-:Y:S02]  /*a920*/  IADD3 R13, R0, 0x40, RZ ;  /* 0x00000040000d7810 */ /* 0x000fe40007ffe0ff */
[----:B------:R-:W-:Y:S01]  /*a930*/  LOP3.LUT R29, R29, 0xffefffff, RZ, 0xc0, !PT ;  /* 0xffefffff1d1d7812 */ /* 0x000fe200078ec0ff */
[----:B-1----:R-:W1:Y:S01]  /*a940*/  S2R R17, SR_TID.X ;  /* 0x0000000000117919 */ /* 0x002e620000002100 */
[----:B------:R-:W-:Y:S01]  /*a950*/  ISETP.GE.AND P4, PT, R13, UR38, PT ;  /* 0x000000260d007c0c */ /* 0x000fe2000bf86270 */
[----:B------:R-:W3:Y:S05]  /*a960*/  SHFL.IDX PT, R10, R4, 0x1, 0x181f ;  /* 0x00381f00040a7f89 */ /* 0x000eea00000e0000 */
[----:B------:R-:W-:Y:S01]  /*a970*/  @P2 LOP3.LUT R16, R16, 0x800, RZ, 0xfc, !PT ;  /* 0x0000080010102812 */ /* 0x000fe200078efcff */
[----:B------:R-:W4:Y:S03]  /*a980*/  SHFL.IDX PT, R2, R5, 0x1, 0x181f ;  /* 0x00381f0005027f89 */ /* 0x000f2600000e0000 */
[----:B------:R-:W-:Y:S01]  /*a990*/  LOP3.LUT R16, R16, 0xfffffbff, RZ, 0xc0, !PT ;  /* 0xfffffbff10107812 */ /* 0x000fe200078ec0ff */
[----:B------:R-:W4:Y:S04]  /*a9a0*/  SHFL.IDX PT, R9, R4, 0x2, 0x181f ;  /* 0x00581f0004097f89 */ /* 0x000f2800000e0000 */
[----:B------:R-:W4:Y:S04]  /*a9b0*/  SHFL.IDX PT, R8, R5, 0x2, 0x181f ;  /* 0x00581f0005087f89 */ /* 0x000f2800000e0000 */
[----:B------:R-:W4:Y:S04]  /*a9c0*/  SHFL.IDX PT, R7, R4, 0x3, 0x181f ;  /* 0x00781f0004077f89 */ /* 0x000f2800000e0000 */
[----:B------:R-:W-:Y:S04]  /*a9d0*/  SHFL.IDX PT, R21, R4, 0x5, 0x181f ;  /* 0x00b81f0004157f89 */ /* 0x000fe800000e0000 */
[----:B------:R-:W-:Y:S01]  /*a9e0*/  SHFL.IDX PT, R15, R4, 0x6, 0x181f ;  /* 0x00d81f00040f7f89 */ /* 0x000fe200000e0000 */
[----:B-1----:R-:W-:-:S05]  /*a9f0*/  IMAD.SHL.U32 R17, R17, 0x8, RZ ;  /* 0x0000000811117824 */ /* 0x002fca00078e00ff */
[----:B------:R-:W-:-:S04]  /*aa00*/  LOP3.LUT R17, R17, 0x38, RZ, 0xc0, !PT ;  /* 0x0000003811117812 */ /* 0x000fc800078ec0ff */
[C---:B0-----:R-:W-:Y:S02]  /*aa10*/  @!P2 LEA R12, P0, R17.reuse, R14, 0x1 ;  /* 0x0000000e110ca211 */ /* 0x041fe400078008ff */
[----:B------:R-:W-:Y:S02]  /*aa20*/  SHFL.IDX PT, R14, R4, 0x4, 0x181f ;  /* 0x00981f00040e7f89 */ /* 0x000fe400000e0000 */
[----:B--2---:R-:W-:Y:S02]  /*aa30*/  @!P2 IADD3.X R3, RZ, R3, RZ, P0, !PT ;  /* 0x00000003ff03a210 */ /* 0x004fe400007fe4ff */
[----:B------:R-:W-:Y:S02]  /*aa40*/  ISETP.GE.AND P2, PT, R6, UR38, PT ;  /* 0x0000002606007c0c */ /* 0x000fe4000bf46270 */
[----:B------:R-:W0:Y:S11]  /*aa50*/  SHFL.IDX PT, R6, R5, 0x3, 0x181f ;  /* 0x00781f0005067f89 */ /* 0x000e3600000e0000 */
[----:B---3--:R-:W-:-:S02]  /*aa60*/  @!P2 LEA R10, P0, R17, R10, 0x1 ;  /* 0x0000000a110aa211 */ /* 0x008fc400078008ff */
[----:B------:R-:W-:-:S03]  /*aa70*/  @P2 LOP3.LUT R16, R16, 0x400, RZ, 0xfc, !PT ;  /* 0x0000040010102812 */ /* 0x000fc600078efcff */
[----:B----4-:R-:W-:Y:S01]  /*aa80*/  @!P2 IMAD.X R11, RZ, RZ, R2, P0 ;  /* 0x000000ffff0ba224 */ /* 0x010fe200000e0602 */
[----:B------:R-:W-:Y:S01]  /*aa90*/  LOP3.LUT R16, R16, 0xfffffdff, RZ, 0xc0, !PT ;  /* 0xfffffdff10107812 */ /* 0x000fe200078ec0ff */
[----:B------:R-:W-:-:S05]  /*aaa0*/  VIADD R2, R0, 0x20 ;  /* 0x0000002000027836 */ /* 0x000fca0000000000 */
[----:B------:R-:W-:Y:S01]  /*aab0*/  ISETP.GE.AND P6, PT, R2, UR38, PT ;  /* 0x0000002602007c0c */ /* 0x000fe2000bfc6270 */
[----:B------:R-:W-:-:S05]  /*aac0*/  VIADD R2, R0, 0x30 ;  /* 0x0000003000027836 */ /* 0x000fca0000000000 */
[----:B------:R-:W-:Y:S02]  /*aad0*/  ISETP.GE.AND P5, PT, R2, UR38, PT ;  /* 0x0000002602007c0c */ /* 0x000fe4000bfa6270 */
[----:B------:R-:W1:Y:S05]  /*aae0*/  SHFL.IDX PT, R2, R5, 0x4, 0x181f ;  /* 0x00981f0005027f89 */ /* 0x000e6a00000e0000 */
[----:B------:R-:W-:Y:S02]  /*aaf0*/  @!P6 LEA R9, P0, R17, R9, 0x1 ;  /* 0x000000091109e211 */ /* 0x000fe400078008ff */
[----:B------:R-:W-:Y:S02]  /*ab00*/  @P6 LOP3.LUT R16, R16, 0x200, RZ, 0xfc, !PT ;  /* 0x0000020010106812 */ /* 0x000fe400078efcff */
[----:B------:R-:W-:Y:S01]  /*ab10*/  @P6 LOP3.LUT R29, R29, 0x100000, RZ, 0xfc, !PT ;  /* 0x001000001d1d6812 */ /* 0x000fe200078efcff */
[----:B------:R-:W-:Y:S01]  /*ab20*/  @!P6 IMAD.X R8, RZ, RZ, R8, P0 ;  /* 0x000000ffff08e224 */ /* 0x000fe200000e0608 */
[----:B------:R-:W-:-:S02]  /*ab30*/  @!P5 LEA R7, P0, R17, R7, 0x1 ;  /* 0x000000071107d211 */ /* 0x000fc400078008ff */
[C---:B------:R-:W-:Y:S02]  /*ab40*/  LOP3.LUT P6, RZ, R16.reuse, 0x800, RZ, 0xc0, !PT ;  /* 0x0000080010ff7812 */ /* 0x040fe400078cc0ff */
[----:B------:R-:W-:Y:S01]  /*ab50*/  LOP3.LUT R16, R16, 0xfffffeff, RZ, 0xc0, !PT ;  /* 0xfffffeff10107812 */ /* 0x000fe200078ec0ff */
[----:B0-----:R-:W-:Y:S01]  /*ab60*/  @!P5 IMAD.X R6, RZ, RZ, R6, P0 ;  /* 0x000000ffff06d224 */ /* 0x001fe200000e0606 */
[----:B------:R-:W-:Y:S02]  /*ab70*/  @!P4 LEA R14, P0, R17, R14, 0x1 ;  /* 0x0000000e110ec211 */ /* 0x000fe400078008ff */
[----:B------:R-:W-:-:S04]  /*ab80*/  @P5 LOP3.LUT R16, R16, 0x100, RZ, 0xfc, !PT ;  /* 0x0000010010105812 */ /* 0x000fc800078efcff */
[----:B------:R-:W-:Y:S01]  /*ab90*/  LOP3.LUT R16, R16, 0xffffff7f, RZ, 0xc0, !PT ;  /* 0xffffff7f10107812 */ /* 0x000fe200078ec0ff */
[----:B-1----:R-:W-:Y:S02]  /*aba0*/  @!P4 IMAD.X R13, RZ, RZ, R2, P0 ;  /* 0x000000ffff0dc224 */ /* 0x002fe400000e0602 */
[----:B------:R-:W-:Y:S01]  /*abb0*/  VIADD R2, R0, 0x50 ;  /* 0x0000005000027836 */ /* 0x000fe20000000000 */
[----:B------:R-:W-:-:S04]  /*abc0*/  @P4 LOP3.LUT R16, R16, 0x80, RZ, 0xfc, !PT ;  /* 0x0000008010104812 */ /* 0x000fc800078efcff */
[----:B------:R-:W-:Y:S01]  /*abd0*/  ISETP.GE.AND P3, PT, R2, UR38, PT ;  /* 0x0000002602007c0c */ /* 0x000fe2000bf66270 */
[----:B------:R-:W-:Y:S01]  /*abe0*/  VIADD R2, R0, 0x60 ;  /* 0x0000006000027836 */ /* 0x000fe20000000000 */
[----:B------:R-:W-:-:S04]  /*abf0*/  LOP3.LUT R16, R16, 0xffffffbf, RZ, 0xc0, !PT ;  /* 0xffffffbf10107812 */ /* 0x000fc800078ec0ff */
[----:B------:R-:W-:Y:S02]  /*ac00*/  ISETP.GE.AND P2, PT, R2, UR38, PT ;  /* 0x0000002602007c0c */ /* 0x000fe4000bf46270 */
[----:B------:R-:W0:Y:S05]  /*ac10*/  SHFL.IDX PT, R2, R5, 0x5, 0x181f ;  /* 0x00b81f0005027f89 */ /* 0x000e2a00000e0000 */
[----:B------:R-:W-:Y:S02]  /*ac20*/  @!P3 LEA R21, P0, R17, R21, 0x1 ;  /* 0x000000151115b211 */ /* 0x000fe400078008ff */
[----:B------:R-:W-:-:S04]  /*ac30*/  @P3 LOP3.LUT R16, R16, 0x40, RZ, 0xfc, !PT ;  /* 0x0000004010103812 */ /* 0x000fc800078efcff */
[----:B------:R-:W-:-:S04]  /*ac40*/  LOP3.LUT R16, R16, 0xffffffdf, RZ, 0xc0, !PT ;  /* 0xffffffdf10107812 */ /* 0x000fc800078ec0ff */
[----:B------:R-:W-:Y:S01]  /*ac50*/  @P2 LOP3.LUT R16, R16, 0x20, RZ, 0xfc, !PT ;  /* 0x0000002010102812 */ /* 0x000fe200078efcff */
[----:B0-----:R-:W-:Y:S01]  /*ac60*/  @!P3 IMAD.X R20, RZ, RZ, R2, P0 ;  /* 0x000000ffff14b224 */ /* 0x001fe200000e0602 */
[----:B------:R-:W-:Y:S01]  /*ac70*/  @!P2 LEA R17, P0, R17, R15, 0x1 ;  /* 0x0000000f1111a211 */ /* 0x000fe200078008ff */
[----:B------:R-:W0:Y:S04]  /*ac80*/  SHFL.IDX PT, R2, R5, 0x6, 0x181f ;  /* 0x00d81f0005027f89 */ /* 0x000e2800000e0000 */
[----:B0-----:R-:W-:Y:S01]  /*ac90*/  @!P2 IMAD.X R15, RZ, RZ, R2, P0 ;  /* 0x000000ffff0fa224 */ /* 0x001fe200000e0602 */
[----:B------:R-:W-:Y:S01]  /*aca0*/  LOP3.LUT P0, RZ, R16, 0x400, RZ, 0xc0, !PT ;  /* 0x0000040010ff7812 */ /* 0x000fe2000780c0ff */
[----:B------:R-:W-:Y:S01]  /*acb0*/  @!P6 IMAD.MOV.U32 R2, RZ, RZ, R12 ;  /* 0x000000ffff02e224 */ /* 0x000fe200078e000c */
[----:B------:R-:W-:-:S05]  /*acc0*/  LEA R12, R27, UR37, 0x1 ;  /* 0x000000251b0c7c11 */ /* 0x000fca000f8e08ff */
[----:B------:R0:W-:Y:S01]  /*acd0*/  @!P6 LDGSTS.E.BYPASS.LTC128B.128 [R12+0x18400], desc[UR48][R2.64], !P1 ;  /* 0x18400000020cefae */ /* 0x0001e2000c901d70 */
[----:B------:R-:W-:-:S05]  /*ace0*/  LOP3.LUT P6, RZ, R29, 0x100000, RZ, 0xc0, !PT ;  /* 0x001000001dff7812 */ /* 0x000fca00078cc0ff */
[----:B0-----:R-:W-:Y:S01]  /*acf0*/  @!P0 MOV R2, R10 ;  /* 0x0000000a00028202 */ /* 0x001fe20000000f00 */
[----:B------:R-:W-:-:S05]  /*ad00*/  @!P0 IMAD.MOV.U32 R3, RZ, RZ, R11 ;  /* 0x000000ffff038224 */ /* 0x000fca00078e000b */
[----:B------:R0:W-:Y:S02]  /*ad10*/  @!P0 LDGSTS.E.BYPASS.LTC128B.128 [R12+0x18c00], desc[UR48][R2.64], !P1 ;  /* 0x18c00000020c8fae */ /* 0x0001e4000c901d70 */
[----:B0-----:R-:W-:Y:S02]  /*ad20*/  @!P6 IMAD.MOV.U32 R2, RZ, RZ, R9 ;  /* 0x000000ffff02e224 */ /* 0x001fe400078e0009 */
[----:B------:R-:W-:-:S05]  /*ad30*/  @!P6 IMAD.MOV.U32 R3, RZ, RZ, R8 ;  /* 0x000000ffff03e224 */ /* 0x000fca00078e0008 */
[----:B------:R0:W-:Y:S02]  /*ad40*/  @!P6 LDGSTS.E.BYPASS.LTC128B.128 [R12+0x19400], desc[UR48][R2.64], !P1 ;  /* 0x19400000020cefae */ /* 0x0001e4000c901d70 */
[----:B0-----:R-:W-:Y:S02]  /*ad50*/  @!P5 IMAD.MOV.U32 R2, RZ, RZ, R7 ;  /* 0x000000ffff02d224 */ /* 0x001fe400078e0007 */
[----:B------:R-:W-:-:S05]  /*ad60*/  @!P5 IMAD.MOV.U32 R3, RZ, RZ, R6 ;  /* 0x000000ffff03d224 */ /* 0x000fca00078e0006 */
[----:B------:R0:W-:Y:S02]  /*ad70*/  @!P5 LDGSTS.E.BYPASS.LTC128B.128 [R12+0x19c00], desc[UR48][R2.64], !P1 ;  /* 0x19c00000020cdfae */ /* 0x0001e4000c901d70 */
[----:B0-----:R-:W-:Y:S01]  /*ad80*/  @!P4 IMAD.MOV.U32 R2, RZ, RZ, R14 ;  /* 0x000000ffff02c224 */ /* 0x001fe200078e000e */
[----:B------:R-:W-:-:S05]  /*ad90*/  @!P4 MOV R3, R13 ;  /* 0x0000000d0003c202 */ /* 0x000fca0000000f00 */
[----:B------:R0:W-:Y:S02]  /*ada0*/  @!P4 LDGSTS.E.BYPASS.LTC128B.128 [R12+0x1a400], desc[UR48][R2.64], !P1 ;  /* 0x1a400000020ccfae */ /* 0x0001e4000c901d70 */
[----:B0-----:R-:W-:Y:S02]  /*adb0*/  @!P3 IMAD.MOV.U32 R2, RZ, RZ, R21 ;  /* 0x000000ffff02b224 */ /* 0x001fe400078e0015 */
[----:B------:R-:W-:-:S05]  /*adc0*/  @!P3 IMAD.MOV.U32 R3, RZ, RZ, R20 ;  /* 0x000000ffff03b224 */ /* 0x000fca00078e0014 */
[----:B------:R0:W-:Y:S02]  /*add0*/  @!P3 LDGSTS.E.BYPASS.LTC128B.128 [R12+0x1ac00], desc[UR48][R2.64], !P1 ;  /* 0x1ac00000020cbfae */ /* 0x0001e4000c901d70 */
[----:B0-----:R-:W-:Y:S02]  /*ade0*/  @!P2 IMAD.MOV.U32 R2, RZ, RZ, R17 ;  /* 0x000000ffff02a224 */ /* 0x001fe400078e0011 */
[----:B------:R0:W5:Y:S01]  /*adf0*/  LDL.LU R17, [R1+0x10] ;  /* 0x0000100001117983 */ /* 0x0001620000300800 */
[----:B------:R-:W-:-:S03]  /*ae00*/  @!P2 IMAD.MOV.U32 R3, RZ, RZ, R15 ;  /* 0x000000ffff03a224 */ /* 0x000fc600078e000f */
[----:B------:R0:W1:Y:S04]  /*ae10*/  SHFL.IDX PT, R14, R4, 0x7, 0x181f ;  /* 0x00f81f00040e7f89 */ /* 0x00006800000e0000 */
[----:B------:R0:W-:Y:S04]  /*ae20*/  @!P2 LDGSTS.E.BYPASS.LTC128B.128 [R12+0x1b400], desc[UR48][R2.64], !P1 ;  /* 0x1b400000020cafae */ /* 0x0001e8000c901d70 */
[----:B------:R-:W2:Y:S02]  /*ae30*/  SHFL.IDX PT, R5, R5, 0x7, 0x181f ;  /* 0x00f81f0005057f89 */ /* 0x000ea400000e0000 */
.L_x_310:
[----:B0-----:R-:W0:Y:S01]  /*ae40*/  S2R R2, SR_TID.X ;  /* 0x0000000000027919 */ /* 0x001e220000002100 */
[----:B------:R-:W-:Y:S01]  /*ae50*/  VIADD R0, R0, 0x70 ;  /* 0x0000007000007836 */ /* 0x000fe20000000000 */
[----:B------:R-:W-:Y:S02]  /*ae60*/  LEA R4, R27, UR37, 0x1 ;  /* 0x000000251b047c11 */ /* 0x000fe4000f8e08ff */
[----:B------:R-:W-:Y:S02]  /*ae70*/  LOP3.LUT R16, R16, 0xffffdfff, RZ, 0xc0, !PT ;  /* 0xffffdfff10107812 */ /* 0x000fe400078ec0ff */
[----:B------:R-:W-:-:S13]  /*ae80*/  ISETP.GE.AND P2, PT, R0, UR38, PT ;  /* 0x0000002600007c0c */ /* 0x000fda000bf46270 */
[----:B------:R-:W-:Y:S01]  /*ae90*/  @P2 LOP3.LUT R16, R16, 0x2000, RZ, 0xfc, !PT ;  /* 0x0000200010102812 */ /* 0x000fe200078efcff */
[----:B0-----:R-:W-:-:S05]  /*aea0*/  IMAD.SHL.U32 R2, R2, 0x8, RZ ;  /* 0x0000000802027824 */ /* 0x001fca00078e00ff */
[----:B------:R-:W-:-:S04]  /*aeb0*/  LOP3.LUT R2, R2, 0x38, RZ, 0xc0, !PT ;  /* 0x0000003802027812 */ /* 0x000fc800078ec0ff */
[----:B-1----:R-:W-:-:S04]  /*aec0*/  @!P2 LEA R2, P0, R2, R14, 0x1 ;  /* 0x0000000e0202a211 */ /* 0x002fc800078008ff */
[----:B--2---:R-:W-:-:S05]  /*aed0*/  @!P2 IADD3.X R3, RZ, R5, RZ, P0, !PT ;  /* 0x00000005ff03a210 */ /* 0x004fca00007fe4ff */
[----:B------:R-:W-:Y:S01]  /*aee0*/  @!PT LDS RZ, [RZ] ;  /* 0x00000000fffff984 */ /* 0x000fe20000000800 */
[----:B------:R-:W-:Y:S01]  /*aef0*/  @!PT LDS RZ, [RZ] ;  /* 0x00000000fffff984 */ /* 0x000fe20000000800 */
[----:B------:R-:W-:Y:S01]  /*af00*/  @!PT LDS RZ, [RZ] ;  /* 0x00000000fffff984 */ /* 0x000fe20000000800 */
[----:B------:R0:W-:Y:S01]  /*af10*/  @!P2 LDGSTS.E.BYPASS.LTC128B.128 [R4+0x1bc00], desc[UR48][R2.64], !P1 ;  /* 0x1bc000000204afae */ /* 0x0001e2000c901d70 */
[----:B------:R-:W-:Y:S01]  /*af20*/  NOP ;  /* 0x0000000000007918 */ /* 0x000fe20000000000 */
[----:B------:R-:W-:Y:S02]  /*af30*/  SYNCS.ARRIVE.TRANS64.RED.A0T1 RZ, [UR37+0x32400], RZ ;  /* 0x032400ffffff79a7 */ /* 0x000fe40008200425 */
[----:B------:R-:W-:Y:S01]  /*af40*/  ARRIVES.LDGSTSBAR.64.TRANSCNT [UR37+0x32400] ;  /* 0x03240000ff0079b0 */ /* 0x000fe20008000aa5 */
[----:B------:R-:W-:Y:S01]  /*af50*/  NOP ;  /* 0x0000000000007918 */ /* 0x000fe20000000000 */
[----:B------:R-:W-:Y:S02]  /*af60*/  UIADD3 UR4, UR37, 0x22400, URZ ;  /* 0x0002240025047890 */ /* 0x000fe4000fffe03f */
[----:B------:R-:W-:Y:S02]  /*af70*/  SYNCS.ARRIVE.TRANS64.A1T0 RZ, [UR37+0x32400], RZ ;  /* 0x032400ffffff79a7 */ /* 0x000fe40008100025 */
[----:B------:R-:W-:-:S06]  /*af80*/  ULOP3.LUT UP0, URZ, UR4, 0x3ff, URZ, 0xc0, !UPT ;  /* 0x000003ff043f7892 */ /* 0x000fcc000f80c03f */
[----:B------:R-:W-:-:S13]  /*af90*/  PLOP3.LUT P0, PT, PT, PT, UP0, 0x80, 0x0 ;  /* 0x000000000000781c */ /* 0x000fda0003f0f008 */
[----:B0-----:R-:W-:Y:S05]  /*afa0*/  @!P0 BRA `(.L_x_236) ;  /* 0x0000000000408947 */ /* 0x001fea0003800000 */
[----:B------:R-:W-:Y:S01]  /*afb0*/  MOV R2, 0x0 ;  /* 0x0000000000027802 */ /* 0x000fe20000000f00 */
[----:B------:R-:W-:Y:S01]  /*afc0*/  ULDC.64 UR6, c[0x4][0x98] ;  /* 0x0100260000067ab9 */ /* 0x000fe20000000a00 */
[----:B------:R-:W-:Y:S01]  /*afd0*/  ULDC.64 UR8, c[0x4][0xa0] ;  /* 0x0100280000087ab9 */ /* 0x000fe20000000a00 */
[----:B------:R-:W-:Y:S01]  /*afe0*/  ULDC.64 UR4, c[0x4][0x28] ;  /* 0x01000a0000047ab9 */ /* 0x000fe20000000a00 */
[----:B------:R-:W-:Y:S01]  /*aff0*/  IMAD.U32 R4, RZ, RZ, UR6 ;  /* 0x00000006ff047e24 */ /* 0x000fe2000f8e00ff */
[----:B------:R-:W-:Y:S01]  /*b000*/  MOV R8, 0x70 ;  /* 0x0000007000087802 */ /* 0x000fe20000000f00 */
[----:B------:R-:W0:Y:S01]  /*b010*/  LDC.64 R2, c[0x4][R2] ;  /* 0x0100000002027b82 */ /* 0x000e220000000a00 */
[----:B------:R-:W-:Y:S02]  /*b020*/  IMAD.U32 R5, RZ, RZ, UR7 ;  /* 0x00000007ff057e24 */ /* 0x000fe4000f8e00ff */
        /* <DEDUP_REMOVED lines=8> */
.L_x_236:
[----:B------:R-:W0:Y:S01]  /*b0b0*/  LDC R2, c[0x0][0x448] ;  /* 0x00011200ff027b82 */ /* 0x000e220000000800 */
[----:B------:R-:W-:Y:S01]  /*b0c0*/  IMAD.MOV.U32 R0, RZ, RZ, R24 ;  /* 0x000000ffff007224 */ /* 0x000fe200078e0018 */
[----:B------:R-:W-:Y:S01]  /*b0d0*/  ULDC.64 UR4, c[0x0][0x3d8] ;  /* 0x0000f60000047ab9 */ /* 0x000fe20000000a00 */
[----:B------:R-:W1:Y:S01]  /*b0e0*/  S2R R21, SR_TID.X ;  /* 0x0000000000157919 */ /* 0x000e620000002100 */
[----:B------:R-:W-:Y:S01]  /*b0f0*/  ULDC UR6, c[0x0][0x448] ;  /* 0x0001120000067ab9 */ /* 0x000fe20000000800 */
[C---:B------:R-:W-:Y:S02]  /*b100*/  LOP3.LUT P5, RZ, R16.reuse, 0x40000, RZ, 0xc0, !PT ;  /* 0x0004000010ff7812 */ /* 0x040fe400078ac0ff */
[C---:B------:R-:W-:Y:S02]  /*b110*/  LOP3.LUT P4, RZ, R16.reuse, 0x20000, RZ, 0xc0, !PT ;  /* 0x0002000010ff7812 */ /* 0x040fe4000788c0ff */
[C---:B------:R-:W-:Y:S02]  /*b120*/  LOP3.LUT P3, RZ, R16.reuse, 0x10000, RZ, 0xc0, !PT ;  /* 0x0001000010ff7812 */ /* 0x040fe4000786c0ff */
[----:B------:R-:W-:-:S02]  /*b130*/  LOP3.LUT P1, RZ, R16, 0x8000, RZ, 0xc0, !PT ;  /* 0x0000800010ff7812 */ /* 0x000fc4000782c0ff */
[----:B------:R-:W-:Y:S02]  /*b140*/  LEA R20, R27, UR37, 0x1 ;  /* 0x000000251b147c11 */ /* 0x000fe4000f8e08ff */
[----:B0-----:R-:W-:Y:S01]  /*b150*/  ISETP.NE.AND P6, PT, R2, 0x1, PT ;  /* 0x000000010200780c */ /* 0x001fe20003fc5270 */
[----:B-1----:R-:W-:-:S12]  /*b160*/  IMAD.SHL.U32 R21, R21, 0x8, RZ ;  /* 0x0000000815157824 */ /* 0x002fd800078e00ff */
[----:B------:R-:W0:Y:S01]  /*b170*/  @P6 LDC R3, c[0x0][0x44c] ;  /* 0x00011300ff036b82 */ /* 0x000e220000000800 */
[----:B------:R-:W-:-:S07]  /*b180*/  LOP3.LUT R21, R21, 0x38, RZ, 0xc0, !PT ;  /* 0x0000003815157812 */ /* 0x000fce00078ec0ff */
[----:B------:R-:W1:Y:S01]  /*b190*/  @P6 LDC R2, c[0x0][0x450] ;  /* 0x00011400ff026b82 */ /* 0x000e620000000800 */
[----:B0-----:R-:W-:-:S05]  /*b1a0*/  @P6 IMAD.HI.U32 R3, R24, R3, RZ ;  /* 0x0000000318036227 */ /* 0x001fca00078e00ff */
[----:B-1----:R-:W-:Y:S01]  /*b1b0*/  @P6 SHF.R.U32.HI R0, RZ, R2, R3 ;  /* 0x00000002ff006219 */ /* 0x002fe20000011603 */
[----:B------:R-:W-:-:S03]  /*b1c0*/  IMAD R2, R31, UR4, RZ ;  /* 0x000000041f027c24 */ /* 0x000fc6000f8e02ff */
[----:B------:R-:W-:Y:S01]  /*b1d0*/  SHF.R.S32.HI R4, RZ, 0x1f, R0 ;  /* 0x0000001fff047819 */ /* 0x000fe20000011400 */
        /* <DEDUP_REMOVED lines=10> */
[----:B------:R-:W-:Y:S02]  /*b280*/  IMAD.MOV R5, RZ, RZ, -R0 ;  /* 0x000000ffff057224 */ /* 0x000fe400078e0a00 */
[----:B------:R-:W-:Y:S02]  /*b290*/  IMAD R7, R0, UR5, R7 ;  /* 0x0000000500077c24 */ /* 0x000fe4000f8e0207 */
[----:B------:R-:W-:-:S02]  /*b2a0*/  IMAD R5, R5, UR6, R24 ;  /* 0x0000000605057c24 */ /* 0x000fc4000f8e0218 */
[----:B------:R-:W-:Y:S01]  /*b2b0*/  IMAD.WIDE.U32 R2, R0, UR4, R2 ;  /* 0x0000000400027c25 */ /* 0x000fe2000f8e0002 */
[----:B------:R-:W-:Y:S02]  /*b2c0*/  ULDC.64 UR4, c[0x0][0x3c8] ;  /* 0x0000f20000047ab9 */ /* 0x000fe40000000a00 */
[----:B------:R-:W-:Y:S02]  /*b2d0*/  SHF.R.S32.HI R0, RZ, 0x1f, R5 ;  /* 0x0000001fff007819 */ /* 0x000fe40000011405 */
[----:B------:R-:W-:-:S03]  /*b2e0*/  IADD3 R3, R3, R7, RZ ;  /* 0x0000000703037210 */ /* 0x000fc60007ffe0ff */
        /* <DEDUP_REMOVED lines=10> */
[C---:B------:R-:W-:Y:S02]  /*b390*/  LOP3.LUT P6, RZ, R16.reuse, 0x800, RZ, 0xc0, !PT ;  /* 0x0000080010ff7812 */ /* 0x040fe400078cc0ff */
[----:B------:R-:W-:Y:S01]  /*b3a0*/  LOP3.LUT P2, RZ, R16, 0x400, RZ, 0xc0, !PT ;  /* 0x0000040010ff7812 */ /* 0x000fe2000784c0ff */
[----:B------:R-:W1:Y:S04]  /*b3b0*/  SHFL.IDX PT, R2, R4, RZ, 0x181f ;  /* 0x00181fff04027589 */ /* 0x000e6800000e0000 */
[----:B------:R-:W-:Y:S06]  /*b3c0*/  SHFL.IDX PT, R5, R4, 0x1, 0x181f ;  /* 0x00381f0004057f89 */ /* 0x000fec00000e0000 */
[----:B0-----:R-:W-:-:S05]  /*b3d0*/  @!P6 LEA R14, P0, R21, R14, 0x1 ;  /* 0x0000000e150ee211 */ /* 0x001fca00078008ff */
[----:B-1----:R-:W-:Y:S02]  /*b3e0*/  @!P6 IMAD.X R3, RZ, RZ, R2, P0 ;  /* 0x000000ffff03e224 */ /* 0x002fe400000e0602 */
[----:B------:R-:W-:Y:S02]  /*b3f0*/  @!P6 IMAD.MOV.U32 R2, RZ, RZ, R14 ;  /* 0x000000ffff02e224 */ /* 0x000fe400078e000e */
[----:B------:R-:W0:Y:S04]  /*b400*/  SHFL.IDX PT, R14, R0, 0x1, 0x181f ;  /* 0x00381f00000e7f89 */ /* 0x000e2800000e0000 */
[----:B------:R-:W-:Y:S04]  /*b410*/  @!P6 LDGSTS.E.BYPASS.LTC128B.128 [R20+0x22400], desc[UR48][R2.64], !P5 ;  /* 0x224000000214efae */ /* 0x000fe8000e901d70 */
[----:B------:R-:W-:Y:S04]  /*b420*/  @!P6 LDGSTS.E.BYPASS.LTC128B.128 [R20+0x26400], desc[UR48][R2.64+0x80], !P4 ;  /* 0x264000800214efae */ /* 0x000fe8000e101d70 */
[----:B------:R-:W-:Y:S04]  /*b430*/  @!P6 LDGSTS.E.BYPASS.LTC128B.128 [R20+0x2a400], desc[UR48][R2.64+0x100], !P3 ;  /* 0x2a4001000214efae */ /* 0x000fe8000d901d70 */
[----:B------:R1:W-:Y:S01]  /*b440*/  @!P6 LDGSTS.E.BYPASS.LTC128B.128 [R20+0x2e400], desc[UR48][R2.64+0x180], !P1 ;  /* 0x2e4001800214efae */ /* 0x0003e2000c901d70 */
[----:B------:R-:W-:-:S04]  /*b450*/  LOP3.LUT P6, RZ, R16, 0x40, RZ, 0xc0, !PT ;  /* 0x0000004010ff7812 */ /* 0x000fc800078cc0ff */
[----:B------:R-:W-:Y:S02]  /*b460*/  P2R R7, PR, RZ, 0x40 ;  /* 0x00000040ff077803 */ /* 0x000fe40000000000 */
[----:B------:R-:W-:Y:S02]  /*b470*/  LOP3.LUT P6, RZ, R16, 0x100, RZ, 0xc0, !PT ;  /* 0x0000010010ff7812 */ /* 0x000fe400078cc0ff */
[----:B0-----:R-:W-:-:S05]  /*b480*/  @!P2 LEA R14, P0, R21, R14, 0x1 ;  /* 0x0000000e150ea211 */ /* 0x001fca00078008ff */
[----:B------:R-:W-:Y:S02]  /*b490*/  @!P2 IMAD.X R5, RZ, RZ, R5, P0 ;  /* 0x000000ffff05a224 */ /* 0x000fe400000e0605 */
[----:B-1----:R-:W-:Y:S02]  /*b4a0*/  @!P2 IMAD.MOV.U32 R2, RZ, RZ, R14 ;  /* 0x000000ffff02a224 */ /* 0x002fe400078e000e */
[----:B------:R-:W0:Y:S01]  /*b4b0*/  SHFL.IDX PT, R14, R0, 0x2, 0x181f ;  /* 0x00581f00000e7f89 */ /* 0x000e2200000e0000 */
[----:B------:R-:W-:-:S03]  /*b4c0*/  @!P2 MOV R3, R5 ;  /* 0x000000050003a202 */ /* 0x000fc60000000f00 */
[----:B------:R-:W1:Y:S04]  /*b4d0*/  SHFL.IDX PT, R5, R4, 0x2, 0x181f ;  /* 0x00581f0004057f89 */ /* 0x000e6800000e0000 */
[----:B------:R-:W-:Y:S04]  /*b4e0*/  @!P2 LDGSTS.E.BYPASS.LTC128B.128 [R20+0x22c00], desc[UR48][R2.64], !P5 ;  /* 0x22c000000214afae */ /* 0x000fe8000e901d70 */
[----:B------:R-:W-:Y:S04]  /*b4f0*/  @!P2 LDGSTS.E.BYPASS.LTC128B.128 [R20+0x26c00], desc[UR48][R2.64+0x80], !P4 ;  /* 0x26c000800214afae */ /* 0x000fe8000e101d70 */
[----:B------:R-:W-:Y:S04]  /*b500*/  @!P2 LDGSTS.E.BYPASS.LTC128B.128 [R20+0x2ac00], desc[UR48][R2.64+0x100], !P3 ;  /* 0x2ac001000214afae */ /* 0x000fe8000d901d70 */
[----:B------:R2:W-:Y:S01]  /*b510*/  @!P2 LDGSTS.E.BYPASS.LTC128B.128 [R20+0x2ec00], desc[UR48][R2.64+0x180], !P1 ;  /* 0x2ec001800214afae */ /* 0x0005e2000c901d70 */
[----:B------:R-:W-:-:S04]  /*b520*/  LOP3.LUT P2, RZ, R16, 0x20, RZ, 0xc0, !PT ;  /* 0x0000002010ff7812 */ /* 0x000fc8000784c0ff */
[----:B------:R-:W-:Y:S02]  /*b530*/  P2R R6, PR, RZ, 0x4 ;  /* 0x00000004ff067803 */ /* 0x000fe40000000000 */
[----:B------:R-:W-:-:S04]  /*b540*/  LOP3.LUT P2, RZ, R16, 0x80, RZ, 0xc0, !PT ;  /* 0x0000008010ff7812 */ /* 0x000fc8000784c0ff */
[----:B------:R-:W-:Y:S02]  /*b550*/  P2R R8, PR, RZ, 0x4 ;  /* 0x00000004ff087803 */ /* 0x000fe40000000000 */
[----:B------:R-:W-:-:S13]  /*b560*/  LOP3.LUT P2, RZ, R16, 0x200, RZ, 0xc0, !PT ;  /* 0x0000020010ff7812 */ /* 0x000fda000784c0ff */
[----:B0-----:R-:W-:-:S05]  /*b570*/  @!P2 LEA R14, P0, R21, R14, 0x1 ;  /* 0x0000000e150ea211 */ /* 0x001fca00078008ff */
[----:B-1----:R-:W-:Y:S02]  /*b580*/  @!P2 IMAD.X R5, RZ, RZ, R5, P0 ;  /* 0x000000ffff05a224 */ /* 0x002fe400000e0605 */
[----:B--2---:R-:W-:Y:S02]  /*b590*/  @!P2 IMAD.MOV.U32 R2, RZ, RZ, R14 ;  /* 0x000000ffff02a224 */ /* 0x004fe400078e000e */
[----:B------:R-:W0:Y:S01]  /*b5a0*/  SHFL.IDX PT, R14, R0, 0x3, 0x181f ;  /* 0x00781f00000e7f89 */ /* 0x000e2200000e0000 */
[----:B------:R-:W-:-:S03]  /*b5b0*/  @!P2 IMAD.MOV.U32 R3, RZ, RZ, R5 ;  /* 0x000000ffff03a224 */ /* 0x000fc600078e0005 */
[----:B------:R-:W1:Y:S04]  /*b5c0*/  SHFL.IDX PT, R5, R4, 0x3, 0x181f ;  /* 0x00781f0004057f89 */ /* 0x000e6800000e0000 */
[----:B------:R-:W-:Y:S04]  /*b5d0*/  @!P2 LDGSTS.E.BYPASS.LTC128B.128 [R20+0x23400], desc[UR48][R2.64], !P5 ;  /* 0x234000000214afae */ /* 0x000fe8000e901d70 */
[----:B------:R-:W-:Y:S04]  /*b5e0*/  @!P2 LDGSTS.E.BYPASS.LTC128B.128 [R20+0x27400], desc[UR48][R2.64+0x80], !P4 ;  /* 0x274000800214afae */ /* 0x000fe8000e101d70 */
[----:B------:R-:W-:Y:S04]  /*b5f0*/  @!P2 LDGSTS.E.BYPASS.LTC128B.128 [R20+0x2b400], desc[UR48][R2.64+0x100], !P3 ;  /* 0x2b4001000214afae */ /* 0x000fe8000d901d70 */
[----:B------:R2:W-:Y:S01]  /*b600*/  @!P2 LDGSTS.E.BYPASS.LTC128B.128 [R20+0x2f400], desc[UR48][R2.64+0x180], !P1 ;  /* 0x2f4001800214afae */ /* 0x0005e2000c901d70 */
[----:B------:R-:W-:-:S02]  /*b610*/  ISETP.NE.AND P2, PT, R8, RZ, PT ;  /* 0x000000ff0800720c */ /* 0x000fc40003f45270 */
        /* <DEDUP_REMOVED lines=11> */
[----:B0-----:R-:W-:-:S04]  /*b6d0*/  @!P2 LEA R14, P0, R21, R14, 0x1 ;  /* 0x0000000e150ea211 */ /* 0x001fc800078008ff */
[----:B-1----:R-:W-:Y:S01]  /*b6e0*/  @!P2 IADD3.X R5, RZ, R5, RZ, P0, !PT ;  /* 0x00000005ff05a210 */ /* 0x002fe200007fe4ff */
[----:B--2---:R-:W-:Y:S02]  /*b6f0*/  @!P2 IMAD.MOV.U32 R2, RZ, RZ, R14 ;  /* 0x000000ffff02a224 */ /* 0x004fe400078e000e */
[----:B------:R-:W0:Y:S02]  /*b700*/  SHFL.IDX PT, R14, R0, 0x5, 0x181f ;  /* 0x00b81f00000e7f89 */ /* 0x000e2400000e0000 */
[----:B------:R-:W-:Y:S02]  /*b710*/  @!P2 IMAD.MOV.U32 R3, RZ, RZ, R5 ;  /* 0x000000ffff03a224 */ /* 0x000fe400078e0005 */
        /* <DEDUP_REMOVED lines=16> */
[----:B0-----:R-:W-:-:S05]  /*b820*/  @!P2 LEA R14, P0, R21, R14, 0x1 ;  /* 0x0000000e150ea211 */ /* 0x001fca00078008ff */
[----:B-1----:R-:W-:Y:S01]  /*b830*/  @!P2 IMAD.X R5, RZ, RZ, R5, P0 ;  /* 0x000000ffff05a224 */ /* 0x002fe200000e0605 */
[----:B--2---:R-:W-:-:S03]  /*b840*/  @!P2 MOV R2, R14 ;  /* 0x0000000e0002a202 */ /* 0x004fc60000000f00 */
[----:B------:R-:W-:Y:S01]  /*b850*/  @!P2 IMAD.MOV.U32 R3, RZ, RZ, R5 ;  /* 0x000000ffff03a224 */ /* 0x000fe200078e0005 */
[----:B------:R0:W1:Y:S04]  /*b860*/  SHFL.IDX PT, R14, R0, 0x7, 0x181f ;  /* 0x00f81f00000e7f89 */ /* 0x00006800000e0000 */
[----:B------:R0:W-:Y:S04]  /*b870*/  @!P2 LDGSTS.E.BYPASS.LTC128B.128 [R20+0x25400], desc[UR48][R2.64], !P5 ;  /* 0x254000000214afae */ /* 0x0001e8000e901d70 */
[----:B------:R0:W-:Y:S04]  /*b880*/  @!P2 LDGSTS.E.BYPASS.LTC128B.128 [R20+0x29400], desc[UR48][R2.64+0x80], !P4 ;  /* 0x294000800214afae */ /* 0x0001e8000e101d70 */
[----:B------:R0:W-:Y:S04]  /*b890*/  @!P2 LDGSTS.E.BYPASS.LTC128B.128 [R20+0x2d400], desc[UR48][R2.64+0x100], !P3 ;  /* 0x2d4001000214afae */ /* 0x0001e8000d901d70 */
[----:B------:R0:W-:Y:S04]  /*b8a0*/  @!P2 LDGSTS.E.BYPASS.LTC128B.128 [R20+0x31400], desc[UR48][R2.64+0x180], !P1 ;  /* 0x314001800214afae */ /* 0x0001e8000c901d70 */
[----:B------:R0:W2:Y:S02]  /*b8b0*/  SHFL.IDX PT, R5, R4, 0x7, 0x181f ;  /* 0x00f81f0004057f89 */ /* 0x0000a400000e0000 */
.L_x_328:
[----:B0-----:R-:W3:Y:S01]  /*b8c0*/  LDL R0, [R1+0x8] ;  /* 0x0000080001007983 */ /* 0x001ee20000100800 */
[----:B------:R-:W-:-:S13]  /*b8d0*/  LOP3.LUT P2, RZ, R16, 0x2000, RZ, 0xc0, !PT ;  /* 0x0000200010ff7812 */ /* 0x000fda000784c0ff */
[----:B-1----:R-:W-:-:S05]  /*b8e0*/  @!P2 LEA R2, P0, R21, R14, 0x1 ;  /* 0x0000000e1502a211 */ /* 0x002fca00078008ff */
[----:B--2---:R-:W-:-:S05]  /*b8f0*/  @!P2 IMAD.X R3, RZ, RZ, R5, P0 ;  /* 0x000000ffff03a224 */ /* 0x004fca00000e0605 */
[----:B------:R-:W-:Y:S01]  /*b900*/  @!PT LDS RZ, [RZ] ;  /* 0x00000000fffff984 */ /* 0x000fe20000000800 */
[----:B------:R-:W-:Y:S01]  /*b910*/  @!PT LDS RZ, [RZ] ;  /* 0x00000000fffff984 */ /* 0x000fe20000000800 */
[----:B------:R-:W-:Y:S01]  /*b920*/  @!PT LDS RZ, [RZ] ;  /* 0x00000000fffff984 */ /* 0x000fe20000000800 */
[----:B------:R0:W-:Y:S04]  /*b930*/  @!P2 LDGSTS.E.BYPASS.LTC128B.128 [R20+0x25c00], desc[UR48][R2.64], !P5 ;  /* 0x25c000000214afae */ /* 0x0001e8000e901d70 */
[----:B------:R0:W-:Y:S04]  /*b940*/  @!P2 LDGSTS.E.BYPASS.LTC128B.128 [R20+0x29c00], desc[UR48][R2.64+0x80], !P4 ;  /* 0x29c000800214afae */ /* 0x0001e8000e101d70 */
[----:B------:R0:W-:Y:S04]  /*b950*/  @!P2 LDGSTS.E.BYPASS.LTC128B.128 [R20+0x2dc00], desc[UR48][R2.64+0x100], !P3 ;  /* 0x2dc001000214afae */ /* 0x0001e8000d901d70 */
[----:B------:R0:W-:Y:S01]  /*b960*/  @!P2 LDGSTS.E.BYPASS.LTC128B.128 [R20+0x31c00], desc[UR48][R2.64+0x180], !P1 ;  /* 0x31c001800214afae */ /* 0x0001e2000c901d70 */
[----:B------:R-:W-:Y:S01]  /*b970*/  NOP ;  /* 0x0000000000007918 */ /* 0x000fe20000000000 */
[----:B------:R-:W-:Y:S02]  /*b980*/  SYNCS.ARRIVE.TRANS64.RED.A0T1 RZ, [UR37+0x32410], RZ ;  /* 0x032410ffffff79a7 */ /* 0x000fe40008200425 */
[----:B------:R-:W-:Y:S01]  /*b990*/  ARRIVES.LDGSTSBAR.64.TRANSCNT [UR37+0x32410] ;  /* 0x03241000ff0079b0 */ /* 0x000fe20008000aa5 */
[----:B---3--:R-:W-:-:S04]  /*b9a0*/  LOP3.LUT R0, R0, 0x1, RZ, 0xc, !PT ;  /* 0x0000000100007812 */ /* 0x008fc800078e0cff */
[----:B------:R-:W-:Y:S01]  /*b9b0*/  SHF.L.U32 R0, R0, 0x1f, RZ ;  /* 0x0000001f00007819 */ /* 0x000fe200000006ff */
[----:B------:R-:W-:Y:S01]  /*b9c0*/  NOP ;  /* 0x0000000000007918 */ /* 0x000fe20000000000 */
[----:B------:R-:W-:Y:S01]  /*b9d0*/  SYNCS.ARRIVE.TRANS64.A1T0 RZ, [UR37+0x32410], RZ ;  /* 0x032410ffffff79a7 */ /* 0x000fe20008100025 */
[----:B------:R-:W-:Y:S01]  /*b9e0*/  BSSY B0, `(.L_x_238) ;  /* 0x0000003000007945 */ /* 0x000fe20003800000 */
[----:B------:R-:W1:Y:S03]  /*b9f0*/  SYNCS.PHASECHK.TRANS64.TRYWAIT P0, [UR37+0x32420], R0 ;  /* 0x03242000ff0075a7 */ /* 0x000e660008000165 */
[----:B01----:R-:W-:Y:S05]  /*ba00*/  @!P0 BRA `(.L_x_239) ;  /* 0x0000003c00308947 */ /* 0x003fea0003800000 */
.L_x_329:
[----:B------:R-:W-:Y:S05]  /*ba10*/  BSYNC B0 ;  /* 0x0000000000007941 */ /* 0x000fea0003800000 */
.L_x_238:
[----:B------:R-:W-:-:S05]  /*ba20*/  IMAD.U32 R2, RZ, RZ, UR41 ;  /* 0x00000029ff027e24 */ /* 0x000fca000f8e00ff */
[----:B------:R-:W-:-:S13]  /*ba30*/  ISETP.NE.AND P0, PT, R2, 0x3, PT ;  /* 0x000000030200780c */ /* 0x000fda0003f05270 */
[----:B------:R-:W-:Y:S05]  /*ba40*/  @!P0 BRA `(.L_x_240) ;  /* 0x0000000000048947 */ /* 0x000fea0003800000 */
[----:B------:R-:W-:Y:S01]  /*ba50*/  BPT.TRAP 0x1 ;  /* 0x000000040000795c */ /* 0x000fe20000300000 */
.L_x_240:
[----:B0-----:R-:W-:Y:S01]  /*ba60*/  SHF.L.U32 R0, R28, 0x1f, RZ ;  /* 0x0000001f1c007819 */ /* 0x001fe200000006ff */
[----:B------:R-:W-:Y:S03]  /*ba70*/  BSSY B0, `(.L_x_241) ;  /* 0x0000003000007945 */ /* 0x000fe60003800000 */
[----:B-----5:R-:W0:Y:S02]  /*ba80*/  SYNCS.PHASECHK.TRANS64.TRYWAIT P0, [R17+URZ+0x32460], R0 ;  /* 0x03246000110075a7 */ /* 0x020e24000800017f */
[----:B0-----:R-:W-:Y:S05]  /*ba90*/  @!P0 BRA `(.L_x_242) ;  /* 0x0000003c00248947 */ /* 0x001fea0003800000 */
.L_x_330:
[----:B------:R-:W-:Y:S05]  /*baa0*/  BSYNC B0 ;  /* 0x0000000000007941 */ /* 0x000fea0003800000 */
.L_x_241:
[----:B------:R-:W0:Y:S01]  /*bab0*/  LDL.LU R2, [R1] ;  /* 0x0000000001027983 */ /* 0x000e220000300800 */
[----:B------:R-:W-:-:S03]  /*bac0*/  ULDC.64 UR4, c[0x0][0x328] ;  /* 0x0000ca0000047ab9 */ /* 0x000fc60000000a00 */
[----:B------:R-:W2:Y:S01]  /*bad0*/  LDL.LU R4, [R1+0x4] ;  /* 0x0000040001047983 */ /* 0x000ea20000300800 */
[----:B------:R-:W-:Y:S02]  /*bae0*/  IMAD R6, R18, 0x6000, R27 ;  /* 0x0000600012067824 */ /* 0x000fe400078e021b */
[----:B0-----:R-:W-:Y:S02]  /*baf0*/  IMAD R0, R2, UR4, RZ ;  /* 0x0000000402007c24 */ /* 0x001fe4000f8e02ff */
[----:B------:R-:W-:-:S04]  /*bb00*/  IMAD.WIDE.U32 R2, R25, UR4, RZ ;  /* 0x0000000419027c25 */ /* 0x000fc8000f8e00ff */
[----:B------:R-:W-:Y:S01]  /*bb10*/  IMAD R5, R25, UR5, R0 ;  /* 0x0000000519057c24 */ /* 0x000fe2000f8e0200 */
[----:B------:R-:W-:Y:S02]  /*bb20*/  ULDC.64 UR4, c[0x0][0x338] ;  /* 0x0000ce0000047ab9 */ /* 0x000fe40000000a00 */
[----:B--2---:R-:W-:Y:S02]  /*bb30*/  IMAD R0, R4, UR4, RZ ;  /* 0x0000000404007c24 */ /* 0x004fe4000f8e02ff */
[----:B------:R-:W-:Y:S02]  /*bb40*/  IMAD.IADD R3, R3, 0x1, R5 ;  /* 0x0000000103037824 */ /* 0x000fe400078e0205 */
[C---:B------:R-:W-:Y:S02]  /*bb50*/  IMAD R5, R23.reuse, UR5, R0 ;  /* 0x0000000517057c24 */ /* 0x040fe4000f8e0200 */
[----:B------:R-:W-:Y:S01]  /*bb60*/  IMAD.WIDE.U32 R2, R23, UR4, R2 ;  /* 0x0000000417027c25 */ /* 0x000fe2000f8e0002 */
[----:B------:R-:W-:-:S03]  /*bb70*/  ULDC.64 UR4, c[0x0][0x330] ;  /* 0x0000cc0000047ab9 */ /* 0x000fc60000000a00 */
        /* <DEDUP_REMOVED lines=10> */
[C---:B------:R-:W-:Y:S01]  /*bc20*/  LOP3.LUT P6, RZ, R29.reuse, 0x10, RZ, 0xc0, !PT ;  /* 0x000000101dff7812 */ /* 0x040fe200078cc0ff */
[----:B------:R-:W0:Y:S01]  /*bc30*/  S2R R4, SR_TID.X ;  /* 0x0000000000047919 */ /* 0x000e220000002100 */
[----:B------:R-:W-:Y:S02]  /*bc40*/  LEA R6, R6, UR37, 0x1 ;  /* 0x0000002506067c11 */ /* 0x000fe4000f8e08ff */
[----:B------:R-:W-:Y:S01]  /*bc50*/  P2R R21, PR, RZ, 0x40 ;  /* 0x00000040ff157803 */ /* 0x000fe20000000000 */
[----:B------:R-:W1:Y:S01]  /*bc60*/  SHFL.IDX PT, R2, R8, RZ, 0x181f ;  /* 0x00181fff08027589 */ /* 0x000e6200000e0000 */
[----:B------:R-:W-:Y:S02]  /*bc70*/  LOP3.LUT P6, RZ, R29, 0x200, RZ, 0xc0, !PT ;  /* 0x000002001dff7812 */ /* 0x000fe400078cc0ff */
        /* <DEDUP_REMOVED lines=8> */
[----:B------:R-:W-:Y:S02]  /*bd00*/  LOP3.LUT P6, RZ, R29, 0x20, RZ, 0xc0, !PT ;  /* 0x000000201dff7812 */ /* 0x000fe400078cc0ff */
[----:B------:R-:W-:Y:S01]  /*bd10*/  LOP3.LUT P3, RZ, R16, 0x40000000, RZ, 0xc0, !PT ;  /* 0x4000000010ff7812 */ /* 0x000fe2000786c0ff */
[----:B------:R2:W-:Y:S01]  /*bd20*/  STL [R1+0x10], R17 ;  /* 0x0000101101007387 */ /* 0x0005e20000100800 */
[----:B------:R-:W-:-:S02]  /*bd30*/  P2R R9, PR, RZ, 0x40 ;  /* 0x00000040ff097803 */ /* 0x000fc40000000000 */
[C---:B------:R-:W-:Y:S01]  /*bd40*/  LOP3.LUT P6, RZ, R29.reuse, 0x400, RZ, 0xc0, !PT ;  /* 0x000004001dff7812 */ /* 0x040fe200078cc0ff */
[----:B------:R-:W3:Y:S01]  /*bd50*/  SHFL.IDX PT, R3, R7, RZ, 0x181f ;  /* 0x00181fff07037589 */ /* 0x000ee200000e0000 */
[C---:B------:R-:W-:Y:S02]  /*bd60*/  LOP3.LUT P2, RZ, R16.reuse, 0x20000000, RZ, 0xc0, !PT ;  /* 0x2000000010ff7812 */ /* 0x040fe4000784c0ff */
[----:B------:R-:W-:Y:S02]  /*bd70*/  P2R R23, PR, RZ, 0x40 ;  /* 0x00000040ff177803 */ /* 0x000fe40000000000 */
[----:B------:R-:W-:Y:S02]  /*bd80*/  LOP3.LUT P6, RZ, R29, 0x2000, RZ, 0xc0, !PT ;  /* 0x000020001dff7812 */ /* 0x000fe400078cc0ff */
[----:B------:R-:W-:Y:S02]  /*bd90*/  LOP3.LUT P1, RZ, R16, 0x10000000, RZ, 0xc0, !PT ;  /* 0x1000000010ff7812 */ /* 0x000fe4000782c0ff */
[----:B------:R-:W-:-:S02]  /*bda0*/  P2R R24, PR, RZ, 0x40 ;  /* 0x00000040ff187803 */ /* 0x000fc40000000000 */
[C---:B------:R-:W-:Y:S02]  /*bdb0*/  LOP3.LUT P6, RZ, R29.reuse, 0x2, RZ, 0xc0, !PT ;  /* 0x000000021dff7812 */ /* 0x040fe400078cc0ff */
[----:B0-----:R-:W-:Y:S02]  /*bdc0*/  SHF.L.U32 R4, R4, 0x3, RZ ;  /* 0x0000000304047819 */ /* 0x001fe400000006ff */
[----:B------:R-:W-:Y:S02]  /*bdd0*/  P2R R25, PR, RZ, 0x40 ;  /* 0x00000040ff197803 */ /* 0x000fe40000000000 */
[----:B------:R-:W-:Y:S02]  /*bde0*/  LOP3.LUT P6, RZ, R29, 0x40, RZ, 0xc0, !PT ;  /* 0x000000401dff7812 */ /* 0x000fe400078cc0ff */
[----:B------:R-:W-:Y:S02]  /*bdf0*/  LOP3.LUT R4, R4, 0x38, RZ, 0xc0, !PT ;  /* 0x0000003804047812 */ /* 0x000fe400078ec0ff */
[----:B------:R-:W-:-:S02]  /*be00*/  P2R R26, PR, RZ, 0x40 ;  /* 0x00000040ff1a7803 */ /* 0x000fc40000000000 */
[----:B------:R-:W-:-:S04]  /*be10*/  LOP3.LUT P6, RZ, R29, 0x800, RZ, 0xc0, !PT ;  /* 0x000008001dff7812 */ /* 0x000fc800078cc0ff */
[----:B------:R-:W-:Y:S02]  /*be20*/  P2R R0, PR, RZ, 0x40 ;  /* 0x00000040ff007803 */ /* 0x000fe40000000000 */
[----:B------:R-:W-:-:S03]  /*be30*/  LOP3.LUT P6, RZ, R29, 0x4000, RZ, 0xc0, !PT ;  /* 0x000040001dff7812 */ /* 0x000fc600078cc0ff */
[----:B------:R0:W-:Y:S01]  /*be40*/  STL [R1], R0 ;  /* 0x0000000001007387 */ /* 0x0001e20000100800 */
[----:B--2---:R-:W-:Y:S02]  /*be50*/  P2R R17, PR, RZ, 0x40 ;  /* 0x00000040ff117803 */ /* 0x004fe40000000000 */
[----:B------:R-:W-:-:S04]  /*be60*/  LOP3.LUT P6, RZ, R29, 0x4, RZ, 0xc0, !PT ;  /* 0x000000041dff7812 */ /* 0x000fc800078cc0ff */
[----:B------:R-:W-:Y:S02]  /*be70*/  P2R R18, PR, RZ, 0x40 ;  /* 0x00000040ff127803 */ /* 0x000fe40000000000 */
[----:B------:R-:W-:Y:S01]  /*be80*/  LOP3.LUT P6, RZ, R29, 0x80, RZ, 0xc0, !PT ;  /* 0x000000801dff7812 */ /* 0x000fe200078cc0ff */
[----:B0-----:R-:W-:-:S03]  /*be90*/  IMAD.SHL.U32 R0, R4, 0x2, RZ ;  /* 0x0000000204007824 */ /* 0x001fc600078e00ff */
[----:B------:R-:W-:Y:S02]  /*bea0*/  P2R R19, PR, RZ, 0x40 ;  /* 0x00000040ff137803 */ /* 0x000fe40000000000 */
[C---:B------:R-:W-:Y:S02]  /*beb0*/  LOP3.LUT P6, RZ, R29.reuse, 0x1000, RZ, 0xc0, !PT ;  /* 0x000010001dff7812 */ /* 0x040fe400078cc0ff */
[----:B-1----:R-:W-:Y:S02]  /*bec0*/  IADD3 R14, P0, R2, R0, RZ ;  /* 0x00000000020e7210 */ /* 0x002fe40007f1e0ff */
[----:B------:R-:W-:Y:S01]  /*bed0*/  P2R R27, PR, RZ, 0x40 ;  /* 0x00000040ff1b7803 */ /* 0x000fe20000000000 */
[----:B------:R-:W0:Y:S01]  /*bee0*/  SHFL.IDX PT, R2, R8, 0x1, 0x181f ;  /* 0x00381f0008027f89 */ /* 0x000e2200000e0000 */
[----:B------:R-:W-:Y:S01]  /*bef0*/  LOP3.LUT P6, RZ, R29, 0x8000, RZ, 0xc0, !PT ;  /* 0x000080001dff7812 */ /* 0x000fe200078cc0ff */
[----:B---3--:R-:W-:Y:S02]  /*bf00*/  IMAD.X R15, RZ, RZ, R3, P0 ;  /* 0x000000ffff0f7224 */ /* 0x008fe400000e0603 */
[----:B------:R-:W1:Y:S10]  /*bf10*/  SHFL.IDX PT, R3, R7, 0x1, 0x181f ;  /* 0x00381f0007037f89 */ /* 0x000e7400000e0000 */
[----:B------:R-:W-:Y:S01]  /*bf20*/  LDGSTS.E.BYPASS.LTC128B.128 [R6+0x400], desc[UR48][R14.64], !P6 ;  /* 0x004000000e067fae */ /* 0x000fe2000f101d70 */
[----:B------:R-:W-:-:S03]  /*bf30*/  ISETP.NE.AND P6, PT, R27, RZ, PT ;  /* 0x000000ff1b00720c */ /* 0x000fc60003fc5270 */
[----:B------:R-:W5:Y:S01]  /*bf40*/  LDL.LU R27, [R1+0x1c] ;  /* 0x00001c00011b7983 */ /* 0x000f620000300800 */
[----:B0-----:R-:W-:-:S03]  /*bf50*/  IADD3 R12, P0, R2, R0, RZ ;  /* 0x00000000020c7210 */ /* 0x001fc60007f1e0ff */
[----:B------:R-:W0:Y:S02]  /*bf60*/  SHFL.IDX PT, R2, R8, 0x2, 0x181f ;  /* 0x00581f0008027f89 */ /* 0x000e2400000e0000 */
[----:B-1----:R-:W-:-:S04]  /*bf70*/  IMAD.X R13, RZ, RZ, R3, P0 ;  /* 0x000000ffff0d7224 */ /* 0x002fc800000e0603 */
        /* <DEDUP_REMOVED lines=49> */
.L_x_344:
[C---:B------:R-:W-:Y:S02]  /*c290*/  LOP3.LUT P4, RZ, R29.reuse, 0x80000, RZ, 0xc0, !PT ;  /* 0x000800001dff7812 */ /* 0x040fe4000788c0ff */
[C---:B------:R-:W-:Y:S02]  /*c2a0*/  LOP3.LUT P3, RZ, R29.reuse, 0x40000, RZ, 0xc0, !PT ;  /* 0x000400001dff7812 */ /* 0x040fe4000786c0ff */
[C---:B------:R-:W-:Y:S02]  /*c2b0*/  LOP3.LUT P2, RZ, R29.reuse, 0x20000, RZ, 0xc0, !PT ;  /* 0x000200001dff7812 */ /* 0x040fe4000784c0ff */
[----:B------:R-:W-:Y:S02]  /*c2c0*/  LOP3.LUT P1, RZ, R29, 0x10000, RZ, 0xc0, !PT ;  /* 0x000100001dff7812 */ /* 0x000fe4000782c0ff */
[----:B-1----:R-:W-:-:S04]  /*c2d0*/  IADD3 R2, P0, R14, R0, RZ ;  /* 0x000000000e027210 */ /* 0x002fc80007f1e0ff */
[----:B------:R-:W-:Y:S02]  /*c2e0*/  IADD3.X R3, RZ, R7, RZ, P0, !PT ;  /* 0x00000007ff037210 */ /* 0x000fe400007fe4ff */
[----:B------:R-:W-:-:S03]  /*c2f0*/  PLOP3.LUT P0, PT, PT, PT, PT, 0x80, 0x0 ;  /* 0x000000000000781c */ /* 0x000fc60003f0f070 */
        /* <DEDUP_REMOVED lines=8> */
.L_x_244:
        /* <DEDUP_REMOVED lines=11> */
.L_x_245:
        /* <DEDUP_REMOVED lines=10> */
[----:B------:R-:W-:-:S07]  /*c4d0*/  IMAD.U32 R20, RZ, RZ, UR40 ;  /* 0x00000028ff147e24 */ /* 0x000fce000f8e00ff */
.L_x_259:
        /* <DEDUP_REMOVED lines=19> */
[----:B------:R-:W-:Y:S01]  /*c610*/  IMAD.MOV.U32 R4, RZ, RZ, RZ ;  /* 0x000000ffff047224 */ /* 0x000fe200078e00ff */
[----:B------:R-:W-:Y:S02]  /*c620*/  @!P0 IADD3 R3, R5, R3, RZ ;  /* 0x0000000305038210 */ /* 0x000fe40007ffe0ff */
[----:B0-----:R-:W-:-:S04]  /*c630*/  @!P0 LEA R6, P1, R2, R6, 0x2 ;  /* 0x0000000602068211 */ /* 0x001fc800078210ff */
[----:B------:R-:W-:-:S05]  /*c640*/  @!P0 LEA.HI.X R7, R2, R7, R3, 0x2, P1 ;  /* 0x0000000702078211 */ /* 0x000fca00008f1403 */
[----:B------:R0:W5:Y:S01]  /*c650*/  @!P0 LDG.E R4, desc[UR48][R6.64] ;  /* 0x0000003006048981 */ /* 0x000162000c1e1900 */
[----:B------:R-:W-:Y:S01]  /*c660*/  ISETP.NE.AND P2, PT, R10, 0x3, PT ;  /* 0x000000030a00780c */ /* 0x000fe20003f45270 */
[----:B------:R-:W-:-:S04]  /*c670*/  IMAD.MOV R5, RZ, RZ, -R9 ;  /* 0x000000ffff057224 */ /* 0x000fc800078e0a09 */
[----:B------:R-:W-:-:S08]  /*c680*/  IMAD R5, R5, UR4, R8 ;  /* 0x0000000405057c24 */ /* 0x000fd0000f8e0208 */
[----:B0-----:R-:W-:Y:S05]  /*c690*/  @!P2 BRA `(.L_x_247) ;  /* 0x000000000004a947 */ /* 0x001fea0003800000 */
[----:B------:R-:W-:Y:S01]  /*c6a0*/  BPT.TRAP 0x1 ;  /* 0x000000040000795c */ /* 0x000fe20000300000 */
.L_x_247:
[----:B------:R-:W-:Y:S01]  /*c6b0*/  LEA R17, R18, UR37, 0x3 ;  /* 0x0000002512117c11 */ /* 0x000fe2000f8e18ff */
[----:B------:R-:W-:Y:S01]  /*c6c0*/  BSSY B1, `(.L_x_248) ;  /* 0x0000005000017945 */ /* 0x000fe20003800000 */
[----:B------:R-:W-:Y:S02]  /*c6d0*/  SHF.L.U32 R26, R28, 0x1f, RZ ;  /* 0x0000001f1c1a7819 */ /* 0x000fe400000006ff */
[----:B------:R-:W-:Y:S02]  /*c6e0*/  SHF.R.S32.HI R23, RZ, 0x1f, R5 ;  /* 0x0000001fff177819 */ /* 0x000fe40000011405 */
[----:B------:R-:W0:Y:S02]  /*c6f0*/  SYNCS.PHASECHK.TRANS64.TRYWAIT P0, [R17+URZ+0x32440], R26 ;  /* 0x0324401a110075a7 */ /* 0x000e24000800017f */
[----:B0-----:R-:W-:Y:S05]  /*c700*/  @!P0 BRA `(.L_x_249) ;  /* 0x0000003800588947 */ /* 0x001fea0003800000 */
.L_x_345:
[----:B------:R-:W-:Y:S05]  /*c710*/  BSYNC B1 ;  /* 0x0000000000017941 */ /* 0x000fea0003800000 */
.L_x_248:
        /* <DEDUP_REMOVED lines=29> */
[----:B------:R-:W1:Y:S01]  /*c8f0*/  SHFL.IDX PT, R14, R21, 0x1, 0x181f ;  /* 0x00381f00150e7f89 */ /* 0x000e6200000e0000 */
[----:B--2---:R-:W-:-:S05]  /*c900*/  IADD3.X R3, RZ, R3, RZ, P0, !PT ;  /* 0x00000003ff037210 */ /* 0x004fca00007fe4ff */
[----:B------:R2:W-:Y:S04]  /*c910*/  LDGSTS.E.BYPASS.LTC128B.128 [R22+0x1c400], desc[UR48][R2.64], !P1 ;  /* 0x1c40000002167fae */ /* 0x0005e8000c901d70 */
[----:B--2---:R-:W-:Y:S04]  /*c920*/  SHFL.IDX PT, R2, R21, 0x3, 0x181f ;  /* 0x00781f0015027f89 */ /* 0x004fe800000e0000 */
[----:B------:R-:W-:Y:S01]  /*c930*/  SHFL.IDX PT, R3, R24, 0x3, 0x181f ;  /* 0x00781f0018037f89 */ /* 0x000fe200000e0000 */
[----:B-1----:R-:W-:-:S03]  /*c940*/  IADD3 R8, P0, R14, R0, RZ ;  /* 0x000000000e087210 */ /* 0x002fc60007f1e0ff */
[----:B------:R-:W-:Y:S02]  /*c950*/  SHFL.IDX PT, R14, R21, 0x5, 0x181f ;  /* 0x00b81f00150e7f89 */ /* 0x000fe400000e0000 */
[----:B------:R-:W-:Y:S01]  /*c960*/  IMAD.X R9, RZ, RZ, R6, P0 ;  /* 0x000000ffff097224 */ /* 0x000fe200000e0606 */
[-C--:B------:R-:W-:Y:S01]  /*c970*/  IADD3 R10, P0, R10, R0.reuse, RZ ;  /* 0x000000000a0a7210 */ /* 0x080fe20007f1e0ff */
[----:B------:R-:W1:Y:S04]  /*c980*/  SHFL.IDX PT, R6, R24, 0x2, 0x181f ;  /* 0x00581f0018067f89 */ /* 0x000e6800000e0000 */
[----:B------:R2:W-:Y:S01]  /*c990*/  LDGSTS.E.BYPASS.LTC128B.128 [R22+0x1cc00], desc[UR48][R8.64], !P1 ;  /* 0x1cc0000008167fae */ /* 0x0005e2000c901d70 */
[----:B-1----:R-:W-:Y:S01]  /*c9a0*/  IMAD.X R11, RZ, RZ, R6, P0 ;  /* 0x000000ffff0b7224 */ /* 0x002fe200000e0606 */
[----:B------:R-:W-:-:S02]  /*c9b0*/  IADD3 R6, P0, R2, R0, RZ ;  /* 0x0000000002067210 */ /* 0x000fc40007f1e0ff */
[----:B------:R-:W1:Y:S03]  /*c9c0*/  SHFL.IDX PT, R2, R21, 0x4, 0x181f ;  /* 0x00981f0015027f89 */ /* 0x000e6600000e0000 */
[----:B------:R-:W-:Y:S01]  /*c9d0*/  IMAD.X R7, RZ, RZ, R3, P0 ;  /* 0x000000ffff077224 */ /* 0x000fe200000e0603 */
[----:B------:R2:W-:Y:S04]  /*c9e0*/  LDGSTS.E.BYPASS.LTC128B.128 [R22+0x1d400], desc[UR48][R10.64], !P1 ;  /* 0x1d4000000a167fae */ /* 0x0005e8000c901d70 */
[----:B------:R-:W3:Y:S04]  /*c9f0*/  SHFL.IDX PT, R3, R24, 0x4, 0x181f ;  /* 0x00981f0018037f89 */ /* 0x000ee800000e0000 */
[----:B------:R2:W-:Y:S04]  /*ca00*/  LDGSTS.E.BYPASS.LTC128B.128 [R22+0x1dc00], desc[UR48][R6.64], !P1 ;  /* 0x1dc0000006167fae */ /* 0x0005e8000c901d70 */
[----:B------:R-:W4:Y:S01]  /*ca10*/  SHFL.IDX PT, R24, R24, 0x5, 0x181f ;  /* 0x00b81f0018187f89 */ /* 0x000f2200000e0000 */
[----:B-1----:R-:W-:-:S05]  /*ca20*/  IADD3 R2, P0, R2, R0, RZ ;  /* 0x0000000002027210 */ /* 0x002fca0007f1e0ff */
[----:B---3--:R-:W-:-:S05]  /*ca30*/  IMAD.X R3, RZ, RZ, R3, P0 ;  /* 0x000000ffff037224 */ /* 0x008fca00000e0603 */
[----:B------:R2:W-:Y:S03]  /*ca40*/  LDGSTS.E.BYPASS.LTC128B.128 [R22+0x1e400], desc[UR48][R2.64], !P1 ;  /* 0x1e40000002167fae */ /* 0x0005e6000c901d70 */
.L_x_359:
        /* <DEDUP_REMOVED lines=8> */
.L_x_251:
        /* <DEDUP_REMOVED lines=11> */
.L_x_252:
[----:B------:R1:W-:Y:S01]  /*cb80*/  SYNCS.ARRIVE.TRANS64.A1T0 RZ, [R17+URZ+0x32430], RZ ;  /* 0x032430ff11ff79a7 */ /* 0x0003e2000810003f */
[----:B------:R-:W-:Y:S05]  /*cb90*/  @!P2 BRA `(.L_x_253) ;  /* 0x000000000004a947 */ /* 0x000fea0003800000 */
[----:B------:R-:W-:Y:S01]  /*cba0*/  BPT.TRAP 0x1 ;  /* 0x000000040000795c */ /* 0x000fe20000300000 */
.L_x_253:
[----:B------:R-:W2:Y:S01]  /*cbb0*/  SYNCS.PHASECHK.TRANS64.TRYWAIT P0, [R17+URZ+0x32460], R26 ;  /* 0x0324601a110075a7 */ /* 0x000ea2000800017f */
[----:B------:R-:W-:Y:S04]  /*cbc0*/  BSSY B1, `(.L_x_254) ;  /* 0x0000002000017945 */ /* 0x000fe80003800000 */
[----:B--2---:R-:W-:Y:S05]  /*cbd0*/  @!P0 BRA `(.L_x_255) ;  /* 0x0000003800d08947 */ /* 0x004fea0003800000 */
.L_x_360:
[----:B------:R-:W-:Y:S05]  /*cbe0*/  BSYNC B1 ;  /* 0x0000000000017941 */ /* 0x000fea0003800000 */
.L_x_254:
[----:B------:R-:W-:Y:S01]  /*cbf0*/  ULDC.64 UR4, c[0x0][0x328] ;  /* 0x0000ca0000047ab9 */ /* 0x000fe20000000a00 */
[C---:B------:R-:W-:Y:S01]  /*cc00*/  LOP3.LUT P4, RZ, R16.reuse, 0x2, RZ, 0xc0, !PT ;  /* 0x0000000210ff7812 */ /* 0x040fe2000788c0ff */
[----:B------:R-:W-:Y:S01]  /*cc10*/  IMAD R2, R23, UR4, RZ ;  /* 0x0000000417027c24 */ /* 0x000fe2000f8e02ff */
[----:B------:R-:W-:Y:S01]  /*cc20*/  LOP3.LUT P3, RZ, R16, 0x10, RZ, 0xc0, !PT ;  /* 0x0000001010ff7812 */ /* 0x000fe2000786c0ff */
[----:B------:R-:W-:Y:S01]  /*cc30*/  IMAD R22, R18, 0x6000, R27 ;  /* 0x0000600012167824 */ /* 0x000fe200078e021b */
[C---:B------:R-:W-:Y:S01]  /*cc40*/  LOP3.LUT P2, RZ, R16.reuse, 0x8, RZ, 0xc0, !PT ;  /* 0x0000000810ff7812 */ /* 0x040fe2000784c0ff */
[C---:B------:R-:W-:Y:S01]  /*cc50*/  IMAD R7, R5.reuse, UR5, R2 ;  /* 0x0000000505077c24 */ /* 0x040fe2000f8e0202 */
[----:B------:R-:W-:Y:S01]  /*cc60*/  LOP3.LUT P1, RZ, R16, 0x4, RZ, 0xc0, !PT ;  /* 0x0000000410ff7812 */ /* 0x000fe2000782c0ff */
[----:B------:R-:W-:Y:S01]  /*cc70*/  IMAD.WIDE.U32 R2, R5, UR4, RZ ;  /* 0x0000000405027c25 */ /* 0x000fe2000f8e00ff */
[----:B------:R-:W-:-:S03]  /*cc80*/  ULDC.64 UR4, c[0x0][0x338] ;  /* 0x0000ce0000047ab9 */ /* 0x000fc60000000a00 */
[----:B------:R-:W-:Y:S01]  /*cc90*/  IMAD R25, R25, UR4, RZ ;  /* 0x0000000419197c24 */ /* 0x000fe2000f8e02ff */
[----:B------:R-:W-:-:S03]  /*cca0*/  IADD3 R3, R3, R7, RZ ;  /* 0x0000000703037210 */ /* 0x000fc60007ffe0ff */
        /* <DEDUP_REMOVED lines=13> */
[----:B------:R-:W3:Y:S01]  /*cd80*/  SHFL.IDX PT, R14, R21, RZ, 0x181f ;  /* 0x00181fff150e7589 */ /* 0x000ee200000e0000 */
[----:B------:R-:W-:-:S03]  /*cd90*/  LEA R22, R22, UR37, 0x1 ;  /* 0x0000002516167c11 */ /* 0x000fc6000f8e08ff */
[----:B------:R-:W4:Y:S04]  /*cda0*/  SHFL.IDX PT, R3, R23, RZ, 0x181f ;  /* 0x00181fff17037589 */ /* 0x000f2800000e0000 */
[----:B------:R-:W-:Y:S01]  /*cdb0*/  SHFL.IDX PT, R2, R21, 0x4, 0x181f ;  /* 0x00981f0015027f89 */ /* 0x000fe200000e0000 */
        /* <DEDUP_REMOVED lines=34> */
[----:B---3--:R-:W-:-:S05]  /*cfe0*/  IADD3.X R3, RZ, R3, RZ, P0, !PT ;  /* 0x00000003ff037210 */ /* 0x008fca00007fe4ff */
[----:B------:R0:W-:Y:S04]  /*cff0*/  LDGSTS.E.BYPASS.LTC128B.128 [R22+0x2400], desc[UR48][R2.64], !P4 ;  /* 0x0240000002167fae */ /* 0x0001e8000e101d70 */
[----:B------:R0:W-:Y:S04]  /*d000*/  LDGSTS.E.BYPASS.LTC128B.128 [R22+0x5400], desc[UR48][R2.64+0x80], !P3 ;  /* 0x0540008002167fae */ /* 0x0001e8000d901d70 */
[----:B------:R0:W-:Y:S04]  /*d010*/  LDGSTS.E.BYPASS.LTC128B.128 [R22+0x8400], desc[UR48][R2.64+0x100], !P2 ;  /* 0x0840010002167fae */ /* 0x0001e8000d101d70 */
[----:B------:R0:W-:Y:S02]  /*d020*/  LDGSTS.E.BYPASS.LTC128B.128 [R22+0xb400], desc[UR48][R2.64+0x180], !P1 ;  /* 0x0b40018002167fae */ /* 0x0001e4000c901d70 */
.L_x_374:
        /* <DEDUP_REMOVED lines=11> */
.L_x_257:
        /* <DEDUP_REMOVED lines=11> */
.L_x_258:
[----:B------:R-:W-:Y:S01]  /*d190*/  VIADD R18, R18, 0x1 ;  /* 0x0000000112127836 */ /* 0x000fe20000000000 */
[----:B------:R0:W-:Y:S01]  /*d1a0*/  SYNCS.ARRIVE.TRANS64.A1T0 RZ, [R17+URZ+0x32450], RZ ;  /* 0x032450ff11ff79a7 */ /* 0x0001e2000810003f */
[----:B------:R-:W-:-:S03]  /*d1b0*/  VIADD R2, R20, 0xffffffff ;  /* 0xffffffff14027836 */ /* 0x000fc60000000000 */
[----:B------:R-:W-:-:S04]  /*d1c0*/  ISETP.NE.AND P0, PT, R18, 0x2, PT ;  /* 0x000000021200780c */ /* 0x000fc80003f05270 */
[----:B------:R-:W-:Y:S02]  /*d1d0*/  SEL R18, R18, RZ, P0 ;  /* 0x000000ff12127207 */ /* 0x000fe40000000000 */
[----:B------:R-:W-:Y:S02]  /*d1e0*/  SEL R3, RZ, 0x1, P0 ;  /* 0x00000001ff037807 */ /* 0x000fe40000000000 */
[----:B------:R-:W-:Y:S01]  /*d1f0*/  ISETP.GT.AND P0, PT, R20, RZ, PT ;  /* 0x000000ff1400720c */ /* 0x000fe20003f04270 */
[----:B------:R-:W-:Y:S01]  /*d200*/  IMAD.MOV.U32 R20, RZ, RZ, R2 ;  /* 0x000000ffff147224 */ /* 0x000fe200078e0002 */
[----:B------:R-:W-:-:S11]  /*d210*/  LOP3.LUT R28, R28, R3, RZ, 0x3c, !PT ;  /* 0x000000031c1c7212 */ /* 0x000fd600078e3cff */
[----:B0-----:R-:W-:Y:S05]  /*d220*/  @P0 BRA `(.L_x_259) ;  /* 0xfffffff000ac0947 */ /* 0x001fea000383ffff */
[----:B------:R-:W-:Y:S05]  /*d230*/  BSYNC B0 ;  /* 0x0000000000007941 */ /* 0x000fea0003800000 */
.L_x_246:
[----:B------:R-:W3:Y:S01]  /*d240*/  LDL.LU R0, [R1+0x8] ;  /* 0x0000080001007983 */ /* 0x000ee20000300800 */
[----:B------:R-:W-:Y:S01]  /*d250*/  VIADD R37, R37, UR42 ;  /* 0x0000002a25257c36 */ /* 0x000fe20008000000 */
[----:B------:R-:W-:-:S04]  /*d260*/  ULDC UR4, c[0x0][0xd34] ;  /* 0x00034d0000047ab9 */ /* 0x000fc80000000800 */
[----:B------:R-:W-:Y:S02]  /*d270*/  ISETP.GE.AND P0, PT, R37, UR4, PT ;  /* 0x0000000425007c0c */ /* 0x000fe4000bf06270 */
[----:B---3--:R-:W-:-:S05]  /*d280*/  IADD3 R0, R0, 0x1, RZ ;  /* 0x0000000100007810 */ /* 0x008fca0007ffe0ff */
[----:B------:R0:W-:Y:S06]  /*d290*/  STL [R1+0x8], R0 ;  /* 0x0000080001007387 */ /* 0x0001ec0000100800 */
[----:B------:R-:W-:Y:S05]  /*d2a0*/  @!P0 BRA `(.L_x_260) ;  /* 0xffffffc000f48947 */ /* 0x000fea000383ffff */
[----:B0-----:R-:W-:-:S07]  /*d2b0*/  LOP3.LUT R0, R0, 0x1, RZ, 0xc, !PT ;  /* 0x0000000100007812 */ /* 0x001fce00078e0cff */
.L_x_223:
[----:B------:R-:W0:Y:S01]  /*d2c0*/  S2R R3, SR_CgaCtaId ;  /* 0x0000000000037919 */ /* 0x000e220000008800 */
[----:B------:R-:W-:Y:S01]  /*d2d0*/  MOV R2, 0x400 ;  /* 0x0000040000027802 */ /* 0x000fe20000000f00 */
[----:B------:R-:W-:Y:S01]  /*d2e0*/  BSSY B0, `(.L_x_261) ;  /* 0x0000005000007945 */ /* 0x000fe20003800000 */
[----:B------:R-:W-:Y:S02]  /*d2f0*/  SHF.L.U32 R0, R0, 0x1f, RZ ;  /* 0x0000001f00007819 */ /* 0x000fe400000006ff */
[----:B0-----:R-:W-:-:S04]  /*d300*/  LEA R7, R3, R2, 0x18 ;  /* 0x0000000203077211 */ /* 0x001fc800078ec0ff */
[----:B------:R-:W0:Y:S02]  /*d310*/  SYNCS.PHASECHK.TRANS64.TRYWAIT P0, [R7+URZ+0x32420], R0 ;  /* 0x03242000070075a7 */ /* 0x000e24000800017f */
[----:B0-----:R-:W-:Y:S05]  /*d320*/  @!P0 BRA `(.L_x_262) ;  /* 0x0000003800dc8947 */ /* 0x001fea0003800000 */
.L_x_375:
[----:B------:R-:W-:Y:S05]  /*d330*/  BSYNC B0 ;  /* 0x0000000000007941 */ /* 0x000fea0003800000 */
.L_x_261:
[----:B------:R-:W-:-:S03]  /*d340*/  UMOV UR4, 0xffffffff ;  /* 0xffffffff00047882 */ /* 0x000fc60000000000 */
[----:B------:R-:W-:Y:S05]  /*d350*/  BRA.DIV UR4, `(.L_x_263) ;  /* 0x0000003a04e47947 */ /* 0x000fea000b800000 */
[----:B0-----:R-:W0:Y:S02]  /*d360*/  S2R R0, SR_TID.X ;  /* 0x0000000000007919 */ /* 0x001e240000002100 */
[----:B0-----:R-:W-:-:S04]  /*d370*/  SHF.R.U32.HI R0, RZ, 0x5, R0 ;  /* 0x00000005ff007819 */ /* 0x001fc80000011600 */
[----:B------:R-:W-:-:S05]  /*d380*/  LOP3.LUT R0, R0, 0x3, RZ, 0xc0, !PT ;  /* 0x0000000300007812 */ /* 0x000fca00078ec0ff */
[----:B------:R0:W3:Y:S02]  /*d390*/  SHFL.IDX PT, R14, R0, RZ, 0x1f ;  /* 0x00001fff000e7589 */ /* 0x0000e400000e0000 */
.L_x_378:
[----:B---3--:R-:W-:Y:S01]  /*d3a0*/  ISETP.NE.AND P0, PT, R14, RZ, PT ;  /* 0x000000ff0e00720c */ /* 0x008fe20003f05270 */
[----:B------:R-:W-:-:S12]  /*d3b0*/  BSSY B0, `(.L_x_264) ;  /* 0x0000024000007945 */ /* 0x000fd80003800000 */
[----:B------:R-:W-:Y:S05]  /*d3c0*/  @P0 BRA `(.L_x_265) ;  /* 0x0000000000880947 */ /* 0x000fea0003800000 */
[----:B------:R-:W-:-:S03]  /*d3d0*/  UMOV UR4, 0xffffffff ;  /* 0xffffffff00047882 */ /* 0x000fc60000000000 */
[----:B------:R-:W-:Y:S05]  /*d3e0*/  BRA.DIV UR4, `(.L_x_266) ;  /* 0x0000003a04f47947 */ /* 0x000fea000b800000 */
[----:B------:R-:W-:-:S13]  /*d3f0*/  ELECT P6, URZ, PT ;  /* 0x00000000003f782f */ /* 0x000fda00038c0000 */
.L_x_381:
[----:B------:R-:W-:Y:S05]  /*d400*/  @!P6 BRA `(.L_x_265) ;  /* 0x000000000078e947 */ /* 0x000fea0003800000 */
[----:B------:R-:W-:-:S06]  /*d410*/  ULOP3.LUT UR4, UR39, 0x2, URZ, 0xfc, !UPT ;  /* 0x0000000227047892 */ /* 0x000fcc000f8efc3f */
[----:B0-----:R-:W-:-:S05]  /*d420*/  IMAD.U32 R0, RZ, RZ, UR4 ;  /* 0x00000004ff007e24 */ /* 0x001fca000f8e00ff */
[----:B------:R-:W-:-:S13]  /*d430*/  ISETP.NE.AND P0, PT, R0, 0x3, PT ;  /* 0x000000030000780c */ /* 0x000fda0003f05270 */
[----:B------:R-:W-:Y:S05]  /*d440*/  @!P0 BRA `(.L_x_267) ;  /* 0x0000000000048947 */ /* 0x000fea0003800000 */
[----:B------:R-:W-:Y:S01]  /*d450*/  BPT.TRAP 0x1 ;  /* 0x000000040000795c */ /* 0x000fe20000300000 */
.L_x_267:
[----:B------:R-:W-:Y:S01]  /*d460*/  IMAD R5, R18, 0x8, R7 ;  /* 0x0000000812057824 */ /* 0x000fe200078e0207 */
[----:B------:R-:W-:Y:S01]  /*d470*/  SHF.L.U32 R0, R28, 0x1f, RZ ;  /* 0x0000001f1c007819 */ /* 0x000fe200000006ff */
[----:B------:R-:W-:-:S03]  /*d480*/  VIADD R18, R18, 0x1 ;  /* 0x0000000112127836 */ /* 0x000fc60000000000 */
[----:B------:R-:W0:Y:S02]  /*d490*/  SYNCS.PHASECHK.TRANS64.TRYWAIT P1, [R5+URZ+0x32440], R0 ;  /* 0x03244000050075a7 */ /* 0x000e24000802017f */
[----:B------:R-:W-:-:S04]  /*d4a0*/  ISETP.NE.AND P2, PT, R18, 0x2, PT ;  /* 0x000000021200780c */ /* 0x000fc80003f45270 */
[----:B------:R-:W-:Y:S01]  /*d4b0*/  SEL R3, RZ, 0x1, P2 ;  /* 0x00000001ff037807 */ /* 0x000fe20001000000 */
[----:B0-----:R-:W-:Y:S08]  /*d4c0*/  @!P1 BRA `(.L_x_268) ;  /* 0x0000003800dc9947 */ /* 0x001ff00003800000 */
.L_x_382:
[----:B------:R-:W-:Y:S02]  /*d4d0*/  SEL R18, R18, RZ, P2 ;  /* 0x000000ff12127207 */ /* 0x000fe40001000000 */
[----:B------:R-:W-:Y:S01]  /*d4e0*/  LOP3.LUT R2, R28, R3, RZ, 0x3c, !PT ;  /* 0x000000031c027212 */ /* 0x000fe200078e3cff */
[----:B------:R-:W-:Y:S06]  /*d4f0*/  @!P0 BRA `(.L_x_269) ;  /* 0x0000000000048947 */ /* 0x000fec0003800000 */
[----:B------:R-:W-:Y:S01]  /*d500*/  BPT.TRAP 0x1 ;  /* 0x000000040000795c */ /* 0x000fe20000300000 */
.L_x_269:
[----:B------:R-:W-:Y:S01]  /*d510*/  IMAD R3, R18, 0x8, R7 ;  /* 0x0000000812037824 */ /* 0x000fe200078e0207 */
[----:B------:R-:W-:-:S04]  /*d520*/  SHF.L.U32 R2, R2, 0x1f, RZ ;  /* 0x0000001f02027819 */ /* 0x000fc800000006ff */
[----:B------:R-:W3:Y:S02]  /*d530*/  SYNCS.PHASECHK.TRANS64.TRYWAIT P1, [R3+URZ+0x32440], R2 ;  /* 0x03244002030075a7 */ /* 0x000ee4000802017f */
[----:B---3--:R-:W-:Y:S05]  /*d540*/  @!P1 BRA `(.L_x_270) ;  /* 0x0000003800d09947 */ /* 0x008fea0003800000 */
.L_x_383:
[----:B------:R-:W-:Y:S05]  /*d550*/  @!P0 BRA `(.L_x_271) ;  /* 0x0000000000048947 */ /* 0x000fea0003800000 */
[----:B------:R-:W-:Y:S01]  /*d560*/  BPT.TRAP 0x1 ;  /* 0x000000040000795c */ /* 0x000fe20000300000 */
.L_x_271:
[----:B------:R-:W4:Y:S02]  /*d570*/  SYNCS.PHASECHK.TRANS64.TRYWAIT P1, [R5+URZ+0x32460], R0 ;  /* 0x03246000050075a7 */ /* 0x000f24000802017f */
[----:B----4-:R-:W-:Y:S05]  /*d580*/  @!P1 BRA `(.L_x_272) ;  /* 0x0000003800d49947 */ /* 0x010fea0003800000 */
.L_x_384:
[----:B------:R-:W-:Y:S05]  /*d590*/  @!P0 BRA `(.L_x_273) ;  /* 0x0000000000048947 */ /* 0x000fea0003800000 */
[----:B------:R-:W-:Y:S01]  /*d5a0*/  BPT.TRAP 0x1 ;  /* 0x000000040000795c */ /* 0x000fe20000300000 */
.L_x_273:
[----:B------:R0:W0:Y:S02]  /*d5b0*/  SYNCS.PHASECHK.TRANS64.TRYWAIT P0, [R3+URZ+0x32460], R2 ;  /* 0x03246002030075a7 */ /* 0x000024000800017f */
[----:B0-----:R-:W-:Y:S05]  /*d5c0*/  @!P0 NANOSLEEP.SYNCS 0x989680 ;  /* 0x009896800000895d */ /* 0x001fea0003900000 */
[----:B------:R-:W0:Y:S02]  /*d5d0*/  @!P0 SYNCS.PHASECHK.TRANS64 P0, [R3+URZ+0x32460], R2 ;  /* 0x03246002030085a7 */ /* 0x000e24000800007f */
[----:B0-----:R-:W-:Y:S05]  /*d5e0*/  @!P0 BRA `(.L_x_273) ;  /* 0xfffffffc00f08947 */ /* 0x001fea000383ffff */
.L_x_265:
[----:B------:R-:W-:Y:S05]  /*d5f0*/  BSYNC B0 ;  /* 0x0000000000007941 */ /* 0x000fea0003800000 */
.L_x_264:
[----:B------:R-:W-:Y:S05]  /*d600*/  EXIT ;  /* 0x000000000000794d */ /* 0x000fea0003800000 */
.L_x_190:
[----:B0-----:R-:W-:-:S04]  /*d610*/  IMAD.U32 R3, RZ, RZ, UR51 ;  /* 0x00000033ff037e24 */ /* 0x001fc8000f8e00ff */
[----:B------:R0:W1:Y:S03]  /*d620*/  SYNCS.PHASECHK.TRANS64.TRYWAIT P0, [R3+URZ+0x32400], R0 ;  /* 0x03240000030075a7 */ /* 0x000066000800017f */
[----:B-1----:R-:W-:Y:S05]  /*d630*/  @!P0 NANOSLEEP.SYNCS 0x989680 ;  /* 0x009896800000895d */ /* 0x002fea0003900000 */
[----:B------:R-:W1:Y:S02]  /*d640*/  @!P0 SYNCS.PHASECHK.TRANS64 P0, [R3+URZ+0x32400], R0 ;  /* 0x03240000030085a7 */ /* 0x000e64000800007f */
[----:B-1----:R-:W-:Y:S05]  /*d650*/  @!P0 BRA `(.L_x_190) ;  /* 0xfffffffc00ec8947 */ /* 0x002fea000383ffff */
[----:B------:R-:W-:Y:S05]  /*d660*/  BRA `(.L_x_274) ;  /* 0xffffff3800a47947 */ /* 0x000fea000383ffff */
.L_x_194:
[----:B-1----:R-:W-:-:S04]  /*d670*/  IMAD.U32 R4, RZ, RZ, UR27 ;  /* 0x0000001bff047e24 */ /* 0x002fc8000f8e00ff */
[----:B------:R1:W2:Y:S03]  /*d680*/  SYNCS.PHASECHK.TRANS64.TRYWAIT P1, [R4+URZ+0x32430], R3 ;  /* 0x03243003040075a7 */ /* 0x0002a6000802017f */
[----:B--2---:R-:W-:Y:S05]  /*d690*/  @!P1 NANOSLEEP.SYNCS 0x989680 ;  /* 0x009896800000995d */ /* 0x004fea0003900000 */
[----:B------:R-:W2:Y:S02]  /*d6a0*/  @!P1 SYNCS.PHASECHK.TRANS64 P1, [R4+URZ+0x32430], R3 ;  /* 0x03243003040095a7 */ /* 0x000ea4000802007f */
[----:B--2---:R-:W-:Y:S05]  /*d6b0*/  @!P1 BRA `(.L_x_194) ;  /* 0xfffffffc00ec9947 */ /* 0x004fea000383ffff */
[----:B------:R-:W-:Y:S05]  /*d6c0*/  BRA `(.L_x_193) ;  /* 0xffffff3800c87947 */ /* 0x000fea000383ffff */
.L_x_195:
[----:B--2---:R-:W-:-:S04]  /*d6d0*/  MOV R5, UR51 ;  /* 0x0000003300057c02 */ /* 0x004fc80008000f00 */
[----:B------:R2:W3:Y:S03]  /*d6e0*/  SYNCS.PHASECHK.TRANS64.TRYWAIT P1, [R5+URZ+0x32410], R0 ;  /* 0x03241000050075a7 */ /* 0x0004e6000802017f */
[----:B---3--:R-:W-:Y:S05]  /*d6f0*/  @!P1 NANOSLEEP.SYNCS 0x989680 ;  /* 0x009896800000995d */ /* 0x008fea0003900000 */
[----:B------:R-:W3:Y:S02]  /*d700*/  @!P1 SYNCS.PHASECHK.TRANS64 P1, [R5+URZ+0x32410], R0 ;  /* 0x03241000050095a7 */ /* 0x000ee4000802007f */
[----:B---3--:R-:W-:Y:S05]  /*d710*/  @!P1 BRA `(.L_x_195) ;  /* 0xfffffffc00ec9947 */ /* 0x008fea000383ffff */
[----:B------:R-:W-:Y:S05]  /*d720*/  BRA `(.L_x_275) ;  /* 0xffffff3c00487947 */ /* 0x000fea000383ffff */
.L_x_199:
[----:B--2---:R-:W-:-:S04]  /*d730*/  IMAD.U32 R0, RZ, RZ, UR27 ;  /* 0x0000001bff007e24 */ /* 0x004fc8000f8e00ff */
[----:B------:R2:W4:Y:S03]  /*d740*/  SYNCS.PHASECHK.TRANS64.TRYWAIT P1, [R0+URZ+0x32450], R3 ;  /* 0x03245003000075a7 */ /* 0x000526000802017f */
[----:B----4-:R-:W-:Y:S05]  /*d750*/  @!P1 NANOSLEEP.SYNCS 0x989680 ;  /* 0x009896800000995d */ /* 0x010fea0003900000 */
[----:B------:R-:W4:Y:S02]  /*d760*/  @!P1 SYNCS.PHASECHK.TRANS64 P1, [R0+URZ+0x32450], R3 ;  /* 0x03245003000095a7 */ /* 0x000f24000802007f */
[----:B----4-:R-:W-:Y:S05]  /*d770*/  @!P1 BRA `(.L_x_199) ;  /* 0xfffffffc00ec9947 */ /* 0x010fea000383ffff */
[----:B------:R-:W-:Y:S05]  /*d780*/  BRA `(.L_x_198) ;  /* 0xffffff3c00507947 */ /* 0x000fea000383ffff */
.L_x_206:
[----:B-1----:R-:W-:-:S04]  /*d790*/  IMAD.U32 R5, RZ, RZ, UR29 ;  /* 0x0000001dff057e24 */ /* 0x002fc8000f8e00ff */
[----:B------:R1:W2:Y:S03]  /*d7a0*/  SYNCS.PHASECHK.TRANS64.TRYWAIT P2, [R5+URZ+0x32430], R0 ;  /* 0x03243000050075a7 */ /* 0x0002a6000804017f */
[----:B--2---:R-:W-:Y:S05]  /*d7b0*/  @!P2 NANOSLEEP.SYNCS 0x989680 ;  /* 0x009896800000a95d */ /* 0x004fea0003900000 */
[----:B------:R-:W2:Y:S02]  /*d7c0*/  @!P2 SYNCS.PHASECHK.TRANS64 P2, [R5+URZ+0x32430], R0 ;  /* 0x032430000500a5a7 */ /* 0x000ea4000804007f */
[----:B--2---:R-:W-:Y:S05]  /*d7d0*/  @!P2 BRA `(.L_x_206) ;  /* 0xfffffffc00eca947 */ /* 0x004fea000383ffff */
[----:B------:R-:W-:Y:S05]  /*d7e0*/  BRA `(.L_x_205) ;  /* 0xffffff6000847947 */ /* 0x000fea000383ffff */
.L_x_210:
[----:B-1----:R-:W-:-:S04]  /*d7f0*/  IMAD.U32 R5, RZ, RZ, UR29 ;  /* 0x0000001dff057e24 */ /* 0x002fc8000f8e00ff */
[----:B------:R1:W3:Y:S03]  /*d800*/  SYNCS.PHASECHK.TRANS64.TRYWAIT P2, [R5+URZ+0x32450], R0 ;  /* 0x03245000050075a7 */ /* 0x0002e6000804017f */
[----:B---3--:R-:W-:Y:S05]  /*d810*/  @!P2 NANOSLEEP.SYNCS 0x989680 ;  /* 0x009896800000a95d */ /* 0x008fea0003900000 */
[----:B------:R-:W3:Y:S02]  /*d820*/  @!P2 SYNCS.PHASECHK.TRANS64 P2, [R5+URZ+0x32450], R0 ;  /* 0x032450000500a5a7 */ /* 0x000ee4000804007f */
[----:B---3--:R-:W-:Y:S05]  /*d830*/  @!P2 BRA `(.L_x_210) ;  /* 0xfffffffc00eca947 */ /* 0x008fea000383ffff */
[----:B------:R-:W-:Y:S05]  /*d840*/  BRA `(.L_x_209) ;  /* 0xffffff6000dc7947 */ /* 0x000fea000383ffff */
.L_x_227:
[----:B------:R-:W0:Y:S01]  /*d850*/  S2R R17, SR_TID.X ;  /* 0x0000000000117919 */ /* 0x000e220000002100 */
[----:B------:R-:W-:Y:S01]  /*d860*/  BSSY B0, `(.L_x_276) ;  /* 0x000000a000007945 */ /* 0x000fe20003800000 */
[----:B------:R-:W-:Y:S01]  /*d870*/  IMAD.MOV.U32 R12, RZ, RZ, RZ ;  /* 0x000000ffff0c7224 */ /* 0x000fe200078e00ff */
[----:B------:R-:W-:Y:S01]  /*d880*/  MOV R15, 0xffffffff ;  /* 0xffffffff000f7802 */ /* 0x000fe20000000f00 */
[----:B------:R-:W-:Y:S01]  /*d890*/  IMAD.MOV.U32 R11, RZ, RZ, 0x1f ;  /* 0x0000001fff0b7424 */ /* 0x000fe200078e00ff */
[----:B0-----:R-:W-:-:S04]  /*d8a0*/  SHF.R.U32.HI R17, RZ, 0x5, R17 ;  /* 0x00000005ff117819 */ /* 0x001fc80000011611 */
[----:B------:R-:W-:-:S05]  /*d8b0*/  LOP3.LUT R17, R17, 0x3, RZ, 0xc0, !PT ;  /* 0x0000000311117812 */ /* 0x000fca00078ec0ff */
[----:B------:R-:W-:-:S07]  /*d8c0*/  IMAD.MOV.U32 R13, RZ, RZ, R17 ;  /* 0x000000ffff0d7224 */ /* 0x000fce00078e0011 */
[----:B-1---5:R-:W-:Y:S05]  /*d8d0*/  WARPSYNC.COLLECTIVE R15, `(.L_x_277) ;  /* 0x000000000f087348 */ /* 0x022fea0003c00000 */
[----:B------:R0:W2:Y:S02]  /*d8e0*/  SHFL.IDX P6, R14, R13, R12, R11 ;  /* 0x0000000c0d0e7389 */ /* 0x0000a400000c000b */
[----:B012--5:R-:W-:Y:S01]  /*d8f0*/  ENDCOLLECTIVE ;  /* 0x000000000000791b */ /* 0x027fe20003800000 */
.L_x_277:
[----:B------:R-:W-:Y:S05]  /*d900*/  BSYNC B0 ;  /* 0x0000000000007941 */ /* 0x000fea0003800000 */
.L_x_276:
[----:B------:R-:W-:Y:S05]  /*d910*/  BRA `(.L_x_278) ;  /* 0xffffffc000bc7947 */ /* 0x000fea000383ffff */
.L_x_230:
[----:B0-----:R0:W1:Y:S02]  /*d920*/  SYNCS.PHASECHK.TRANS64.TRYWAIT P0, [R17+URZ+0x32440], R0 ;  /* 0x03244000110075a7 */ /* 0x001064000800017f */
[----:B-1----:R-:W-:Y:S05]  /*d930*/  @!P0 NANOSLEEP.SYNCS 0x989680 ;  /* 0x009896800000895d */ /* 0x002fea0003900000 */
[----:B------:R-:W1:Y:S02]  /*d940*/  @!P0 SYNCS.PHASECHK.TRANS64 P0, [R17+URZ+0x32440], R0 ;  /* 0x03244000110085a7 */ /* 0x000e64000800007f */
[----:B-1----:R-:W-:Y:S05]  /*d950*/  @!P0 BRA `(.L_x_230) ;  /* 0xfffffffc00f08947 */ /* 0x002fea000383ffff */
[----:B------:R-:W-:Y:S05]  /*d960*/  BRA `(.L_x_279) ;  /* 0xffffffc400407947 */ /* 0x000fea000383ffff */
.L_x_231:
[----:B------:R-:W-:Y:S01]  /*d970*/  BSSY B0, `(.L_x_280) ;  /* 0x0000008000007945 */ /* 0x000fe20003800000 */
[----:B------:R-:W-:Y:S02]  /*d980*/  IMAD.MOV.U32 R13, RZ, RZ, R5 ;  /* 0x000000ffff0d7224 */ /* 0x000fe400078e0005 */
[----:B------:R-:W-:Y:S02]  /*d990*/  IMAD.MOV.U32 R12, RZ, RZ, RZ ;  /* 0x000000ffff0c7224 */ /* 0x000fe400078e00ff */
[----:B------:R-:W-:Y:S02]  /*d9a0*/  IMAD.MOV.U32 R11, RZ, RZ, 0x181f ;  /* 0x0000181fff0b7424 */ /* 0x000fe400078e00ff */
[----:B------:R-:W-:-:S07]  /*d9b0*/  IMAD.MOV.U32 R15, RZ, RZ, -0x1 ;  /* 0xffffffffff0f7424 */ /* 0x000fce00078e00ff */
[----:B------:R-:W-:Y:S05]  /*d9c0*/  WARPSYNC.COLLECTIVE R15, `(.L_x_281) ;  /* 0x000000000f087348 */ /* 0x000fea0003c00000 */
[----:B------:R0:W1:Y:S02]  /*d9d0*/  SHFL.IDX P6, R14, R13, R12, R11 ;  /* 0x0000000c0d0e7389 */ /* 0x00006400000c000b */
[----:B01----:R-:W-:Y:S01]  /*d9e0*/  ENDCOLLECTIVE ;  /* 0x000000000000791b */ /* 0x003fe20003800000 */
.L_x_281:
[----:B------:R-:W-:Y:S05]  /*d9f0*/  BSYNC B0 ;  /* 0x0000000000007941 */ /* 0x000fea0003800000 */
.L_x_280:
[----:B------:R-:W-:Y:S01]  /*da00*/  IMAD.MOV.U32 R13, RZ, RZ, R0 ;  /* 0x000000ffff0d7224 */ /* 0x000fe200078e0000 */
[----:B------:R-:W-:Y:S01]  /*da10*/  MOV R12, RZ ;  /* 0x000000ff000c7202 */ /* 0x000fe20000000f00 */
[----:B------:R-:W-:Y:S01]  /*da20*/  IMAD.MOV.U32 R11, RZ, RZ, 0x181f ;  /* 0x0000181fff0b7424 */ /* 0x000fe200078e00ff */
[----:B------:R-:W-:Y:S01]  /*da30*/  ISETP.GE.AND P2, PT, R35, 0x1, PT ;  /* 0x000000012300780c */ /* 0x000fe20003f46270 */
[----:B------:R-:W-:Y:S02]  /*da40*/  IMAD.MOV.U32 R15, RZ, RZ, -0x1 ;  /* 0xffffffffff0f7424 */ /* 0x000fe400078e00ff */
[----:B------:R-:W-:-:S10]  /*da50*/  IMAD.MOV.U32 R3, RZ, RZ, R14 ;  /* 0x000000ffff037224 */ /* 0x000fd400078e000e */
[----:B------:R-:W-:Y:S05]  /*da60*/  WARPSYNC.COLLECTIVE R15, `(.L_x_282) ;  /* 0x000000000f087348 */ /* 0x000fea0003c00000 */
[----:B------:R0:W1:Y:S02]  /*da70*/  SHFL.IDX P6, R14, R13, R12, R11 ;  /* 0x0000000c0d0e7389 */ /* 0x00006400000c000b */
[----:B01----:R-:W-:Y:S01]  /*da80*/  ENDCOLLECTIVE ;  /* 0x000000000000791b */ /* 0x003fe20003800000 */
.L_x_282:
[----:B------:R-:W-:Y:S01]  /*da90*/  @P2 LEA R7, R4, UR37, 0x1 ;  /* 0x0000002504072c11 */ /* 0x000fe2000f8e08ff */
[----:B------:R-:W-:Y:S02]  /*daa0*/  IMAD.MOV.U32 R13, RZ, RZ, R5 ;  /* 0x000000ffff0d7224 */ /* 0x000fe400078e0005 */
[----:B------:R-:W-:Y:S01]  /*dab0*/  IMAD.MOV.U32 R12, RZ, RZ, 0x1 ;  /* 0x00000001ff0c7424 */ /* 0x000fe200078e00ff */
[----:B------:R-:W-:-:S13]  /*dac0*/  @P2 LEA R2, P0, R20, R14, 0x1 ;  /* 0x0000000e14022211 */ /* 0x000fda00078008ff */
[----:B------:R-:W-:Y:S05]  /*dad0*/  WARPSYNC.COLLECTIVE R15, `(.L_x_283) ;  /* 0x000000000f087348 */ /* 0x000fea0003c00000 */
[----:B------:R0:W1:Y:S02]  /*dae0*/  SHFL.IDX P6, R14, R13, R12, R11 ;  /* 0x0000000c0d0e7389 */ /* 0x00006400000c000b */
[----:B01----:R-:W-:Y:S01]  /*daf0*/  ENDCOLLECTIVE ;  /* 0x000000000000791b */ /* 0x003fe20003800000 */
.L_x_283:
[----:B------:R-:W-:-:S05]  /*db00*/  @P2 IMAD.X R3, RZ, RZ, R3, P0 ;  /* 0x000000ffff032224 */ /* 0x000fca00000e0603 */
[----:B------:R-:W-:Y:S01]  /*db10*/  @!PT LDS RZ, [RZ] ;  /* 0x00000000fffff984 */ /* 0x000fe20000000800 */
[----:B------:R-:W-:Y:S01]  /*db20*/  @!PT LDS RZ, [RZ] ;  /* 0x00000000fffff984 */ /* 0x000fe20000000800 */
[----:B------:R-:W-:Y:S01]  /*db30*/  @!PT LDS RZ, [RZ] ;  /* 0x00000000fffff984 */ /* 0x000fe20000000800 */
[----:B------:R0:W-:Y:S01]  /*db40*/  @P2 LDGSTS.E.BYPASS.LTC128B.128 [R7+0x1c400], desc[UR48][R2.64], !P1 ;  /* 0x1c40000002072fae */ /* 0x0001e2000c901d70 */
[----:B------:R-:W-:Y:S02]  /*db50*/  ISETP.GE.AND P2, PT, R35, 0x11, PT ;  /* 0x000000112300780c */ /* 0x000fe40003f46270 */
[----:B------:R-:W-:Y:S01]  /*db60*/  MOV R13, R0 ;  /* 0x00000000000d7202 */ /* 0x000fe20000000f00 */
[----:B------:R-:W-:-:S10]  /*db70*/  IMAD.MOV.U32 R6, RZ, RZ, R14 ;  /* 0x000000ffff067224 */ /* 0x000fd400078e000e */
[----:B0-----:R-:W-:Y:S05]  /*db80*/  WARPSYNC.COLLECTIVE R15, `(.L_x_284) ;  /* 0x000000000f087348 */ /* 0x001fea0003c00000 */
[----:B------:R1:W2:Y:S02]  /*db90*/  SHFL.IDX P6, R14, R13, R12, R11 ;  /* 0x0000000c0d0e7389 */ /* 0x0002a400000c000b */
[----:B012---:R-:W-:Y:S01]  /*dba0*/  ENDCOLLECTIVE ;  /* 0x000000000000791b */ /* 0x007fe20003800000 */
.L_x_284:
[----:B------:R-:W-:Y:S01]  /*dbb0*/  @P2 LEA R12, R4, UR37, 0x1 ;  /* 0x00000025040c2c11 */ /* 0x000fe2000f8e08ff */
[----:B------:R-:W-:Y:S01]  /*dbc0*/  IMAD.MOV.U32 R13, RZ, RZ, R5 ;  /* 0x000000ffff0d7224 */ /* 0x000fe200078e0005 */
        /* <DEDUP_REMOVED lines=14> */
.L_x_285:
[----:B------:R-:W-:Y:S01]  /*dcb0*/  IMAD.MOV.U32 R13, RZ, RZ, R0 ;  /* 0x000000ffff0d7224 */ /* 0x000fe200078e0000 */
[----:B------:R-:W-:-:S07]  /*dcc0*/  MOV R9, R14 ;  /* 0x0000000e00097202 */ /* 0x000fce0000000f00 */
[----:B------:R-:W-:Y:S05]  /*dcd0*/  WARPSYNC.COLLECTIVE R15, `(.L_x_286) ;  /* 0x000000000f087348 */ /* 0x000fea0003c00000 */
[----:B------:R0:W1:Y:S02]  /*dce0*/  SHFL.IDX P6, R14, R13, R12, R11 ;  /* 0x0000000c0d0e7389 */ /* 0x00006400000c000b */
[----:B01----:R-:W-:Y:S01]  /*dcf0*/  ENDCOLLECTIVE ;  /* 0x000000000000791b */ /* 0x003fe20003800000 */
.L_x_286:
        /* <DEDUP_REMOVED lines=16> */
.L_x_287:
[----:B------:R-:W-:Y:S01]  /*de00*/  IMAD.MOV.U32 R13, RZ, RZ, R0 ;  /* 0x000000ffff0d7224 */ /* 0x000fe200078e0000 */
[----:B------:R-:W-:-:S07]  /*de10*/  MOV R7, R14 ;  /* 0x0000000e00077202 */ /* 0x000fce0000000f00 */
[----:B------:R-:W-:Y:S05]  /*de20*/  WARPSYNC.COLLECTIVE R15, `(.L_x_288) ;  /* 0x000000000f087348 */ /* 0x000fea0003c00000 */
[----:B------:R0:W1:Y:S02]  /*de30*/  SHFL.IDX P6, R14, R13, R12, R11 ;  /* 0x0000000c0d0e7389 */ /* 0x00006400000c000b */
[----:B01----:R-:W-:Y:S01]  /*de40*/  ENDCOLLECTIVE ;  /* 0x000000000000791b */ /* 0x003fe20003800000 */
.L_x_288:
[----:B------:R-:W-:Y:S02]  /*de50*/  IMAD.MOV.U32 R13, RZ, RZ, R5 ;  /* 0x000000ffff0d7224 */ /* 0x000fe400078e0005 */
[----:B------:R-:W-:Y:S01]  /*de60*/  IMAD.MOV.U32 R12, RZ, RZ, 0x4 ;  /* 0x00000004ff0c7424 */ /* 0x000fe200078e00ff */
[----:B------:R-:W-:-:S13]  /*de70*/  @P2 LEA R8, P0, R20, R14, 0x1 ;  /* 0x0000000e14082211 */ /* 0x000fda00078008ff */
[----:B------:R-:W-:Y:S05]  /*de80*/  WARPSYNC.COLLECTIVE R15, `(.L_x_289) ;  /* 0x000000000f087348 */ /* 0x000fea0003c00000 */
[----:B------:R0:W1:Y:S02]  /*de90*/  SHFL.IDX P6, R14, R13, R12, R11 ;  /* 0x0000000c0d0e7389 */ /* 0x00006400000c000b */
[----:B01----:R-:W-:Y:S01]  /*dea0*/  ENDCOLLECTIVE ;  /* 0x000000000000791b */ /* 0x003fe20003800000 */
.L_x_289:
        /* <DEDUP_REMOVED lines=8> */
[----:B------:R-:W-:Y:S01]  /*df30*/  IMAD.MOV.U32 R13, RZ, RZ, R0 ;  /* 0x000000ffff0d7224 */ /* 0x000fe200078e0000 */
[----:B0-----:R-:W-:-:S11]  /*df40*/  MOV R2, R14 ;  /* 0x0000000e00027202 */ /* 0x001fd60000000f00 */
[----:B------:R-:W-:Y:S05]  /*df50*/  WARPSYNC.COLLECTIVE R15, `(.L_x_290) ;  /* 0x000000000f087348 */ /* 0x000fea0003c00000 */
[----:B------:R0:W1:Y:S02]  /*df60*/  SHFL.IDX P6, R14, R13, R12, R11 ;  /* 0x0000000c0d0e7389 */ /* 0x00006400000c000b */
[----:B01----:R-:W-:Y:S01]  /*df70*/  ENDCOLLECTIVE ;  /* 0x000000000000791b */ /* 0x003fe20003800000 */
.L_x_290:
[----:B------:R-:W-:Y:S01]  /*df80*/  @P2 LEA R7, R4, UR37, 0x1 ;  /* 0x0000002504072c11 */ /* 0x000fe2000f8e08ff */
[----:B------:R-:W-:Y:S02]  /*df90*/  IMAD.MOV.U32 R13, RZ, RZ, R5 ;  /* 0x000000ffff0d7224 */ /* 0x000fe400078e0005 */
[----:B------:R-:W-:Y:S01]  /*dfa0*/  IMAD.MOV.U32 R12, RZ, RZ, 0x5 ;  /* 0x00000005ff0c7424 */ /* 0x000fe200078e00ff */
[----:B------:R-:W-:-:S05]  /*dfb0*/  @P2 LEA R6, P0, R20, R14, 0x1 ;  /* 0x0000000e14062211 */ /* 0x000fca00078008ff */
[----:B------:R-:W-:Y:S02]  /*dfc0*/  @P2 IMAD.X R11, RZ, RZ, R2, P0 ;  /* 0x000000ffff0b2224 */ /* 0x000fe400000e0602 */
[----:B------:R-:W-:Y:S02]  /*dfd0*/  @P2 IMAD.MOV.U32 R2, RZ, RZ, R6 ;  /* 0x000000ffff022224 */ /* 0x000fe400078e0006 */
[----:B------:R-:W-:Y:S01]  /*dfe0*/  @P2 IMAD.MOV.U32 R3, RZ, RZ, R11 ;  /* 0x000000ffff032224 */ /* 0x000fe200078e000b */
[----:B------:R-:W-:-:S04]  /*dff0*/  MOV R11, 0x181f ;  /* 0x0000181f000b7802 */ /* 0x000fc80000000f00 */
[----:B------:R-:W-:Y:S01]  /*e000*/  @!PT LDS RZ, [RZ] ;  /* 0x00000000fffff984 */ /* 0x000fe20000000800 */
[----:B------:R-:W-:Y:S01]  /*e010*/  @!PT LDS RZ, [RZ] ;  /* 0x00000000fffff984 */ /* 0x000fe20000000800 */
[----:B------:R-:W-:Y:S01]  /*e020*/  @!PT LDS RZ, [RZ] ;  /* 0x00000000fffff984 */ /* 0x000fe20000000800 */
[----:B------:R0:W-:Y:S03]  /*e030*/  @P2 LDGSTS.E.BYPASS.LTC128B.128 [R7+0x1e400], desc[UR48][R2.64], !P1 ;  /* 0x1e40000002072fae */ /* 0x0001e6000c901d70 */
[----:B0-----:R-:W-:Y:S05]  /*e040*/  WARPSYNC.COLLECTIVE R15, `(.L_x_291) ;  /* 0x000000000f087348 */ /* 0x001fea0003c00000 */
[----:B------:R1:W2:Y:S02]  /*e050*/  SHFL.IDX P6, R14, R13, R12, R11 ;  /* 0x0000000c0d0e7389 */ /* 0x0002a400000c000b */
[----:B012---:R-:W-:Y:S01]  /*e060*/  ENDCOLLECTIVE ;  /* 0x000000000000791b */ /* 0x007fe20003800000 */
.L_x_291:
[----:B------:R-:W-:Y:S02]  /*e070*/  IMAD.MOV.U32 R13, RZ, RZ, R0 ;  /* 0x000000ffff0d7224 */ /* 0x000fe400078e0000 */
[----:B------:R-:W-:-:S07]  /*e080*/  IMAD.MOV.U32 R5, RZ, RZ, R14 ;  /* 0x000000ffff057224 */ /* 0x000fce00078e000e */
[----:B------:R-:W-:Y:S05]  /*e090*/  WARPSYNC.COLLECTIVE R15, `(.L_x_292) ;  /* 0x000000000f087348 */ /* 0x000fea0003c00000 */
[----:B------:R0:W1:Y:S02]  /*e0a0*/  SHFL.IDX P6, R14, R13, R12, R11 ;  /* 0x0000000c0d0e7389 */ /* 0x00006400000c000b */
[----:B01----:R-:W-:Y:S01]  /*e0b0*/  ENDCOLLECTIVE ;  /* 0x000000000000791b */ /* 0x003fe20003800000 */
.L_x_292:
[----:B------:R-:W-:Y:S05]  /*e0c0*/  BRA `(.L_x_293) ;  /* 0xffffffc000947947 */ /* 0x000fea000383ffff */
.L_x_235:
[----:B------:R-:W-:Y:S01]  /*e0d0*/  IMAD.MOV.U32 R13, RZ, RZ, R5 ;  /* 0x000000ffff0d7224 */ /* 0x000fe200078e0005 */
[----:B------:R-:W0:Y:S01]  /*e0e0*/  S2R R20, SR_TID.X ;  /* 0x0000000000147919 */ /* 0x000e220000002100 */
[----:B------:R-:W-:Y:S01]  /*e0f0*/  IMAD.MOV.U32 R12, RZ, RZ, RZ ;  /* 0x000000ffff0c7224 */ /* 0x000fe200078e00ff */
[----:B------:R-:W-:Y:S01]  /*e100*/  LEA R8, R27, UR37, 0x1 ;  /* 0x000000251b087c11 */ /* 0x000fe2000f8e08ff */
[----:B------:R-:W-:Y:S01]  /*e110*/  IMAD.MOV.U32 R11, RZ, RZ, 0x181f ;  /* 0x0000181fff0b7424 */ /* 0x000fe200078e00ff */
[----:B------:R-:W-:Y:S01]  /*e120*/  LOP3.LUT R16, R16, 0xfffff7ff, RZ, 0xc0, !PT ;  /* 0xfffff7ff10107812 */ /* 0x000fe200078ec0ff */
[----:B------:R-:W-:Y:S02]  /*e130*/  IMAD.MOV.U32 R15, RZ, RZ, -0x1 ;  /* 0xffffffffff0f7424 */ /* 0x000fe400078e00ff */
[----:B------:R-:W-:-:S07]  /*e140*/  IMAD.IADD R0, R36, 0x1, R0 ;  /* 0x0000000124007824 */ /* 0x000fce00078e0200 */
[----:B01----:R-:W-:Y:S05]  /*e150*/  WARPSYNC.COLLECTIVE R15, `(.L_x_294) ;  /* 0x000000000f087348 */ /* 0x003fea0003c00000 */
[----:B------:R2:W3:Y:S02]  /*e160*/  SHFL.IDX P6, R14, R13, R12, R11 ;  /* 0x0000000c0d0e7389 */ /* 0x0004e400000c000b */
[----:B0123--:R-:W-:Y:S01]  /*e170*/  ENDCOLLECTIVE ;  /* 0x000000000000791b */ /* 0x00ffe20003800000 */
.L_x_294:
[C---:B------:R-:W-:Y:S01]  /*e180*/  VIADD R6, R0.reuse, 0x10 ;  /* 0x0000001000067836 */ /* 0x040fe20000000000 */
[----:B------:R-:W-:Y:S01]  /*e190*/  ISETP.GE.AND P2, PT, R0, UR38, PT ;  /* 0x0000002600007c0c */ /* 0x000fe2000bf46270 */
[----:B------:R-:W-:-:S12]  /*e1a0*/  IMAD.MOV.U32 R13, RZ, RZ, R4 ;  /* 0x000000ffff0d7224 */ /* 0x000fd800078e0004 */
[----:B------:R-:W-:-:S04]  /*e1b0*/  @P2 LOP3.LUT R16, R16, 0x800, RZ, 0xfc, !PT ;  /* 0x0000080010102812 */ /* 0x000fc800078efcff */
[----:B------:R-:W-:Y:S01]  /*e1c0*/  LOP3.LUT R16, R16, 0xfffffbff, RZ, 0xc0, !PT ;  /* 0xfffffbff10107812 */ /* 0x000fe200078ec0ff */
[----:B------:R-:W-:Y:S01]  /*e1d0*/  IMAD.SHL.U32 R20, R20, 0x8, RZ ;  /* 0x0000000814147824 */ /* 0x000fe200078e00ff */
[----:B------:R-:W-:-:S07]  /*e1e0*/  MOV R3, R14 ;  /* 0x0000000e00037202 */ /* 0x000fce0000000f00 */
[----:B------:R-:W-:Y:S05]  /*e1f0*/  WARPSYNC.COLLECTIVE R15, `(.L_x_295) ;  /* 0x000000000f087348 */ /* 0x000fea0003c00000 */
[----:B------:R0:W1:Y:S02]  /*e200*/  SHFL.IDX P6, R14, R13, R12, R11 ;  /* 0x0000000c0d0e7389 */ /* 0x00006400000c000b */
[----:B01----:R-:W-:Y:S01]  /*e210*/  ENDCOLLECTIVE ;  /* 0x000000000000791b */ /* 0x003fe20003800000 */
.L_x_295:
[----:B------:R-:W-:Y:S02]  /*e220*/  LOP3.LUT R20, R20, 0x38, RZ, 0xc0, !PT ;  /* 0x0000003814147812 */ /* 0x000fe400078ec0ff */
[----:B------:R-:W-:Y:S02]  /*e230*/  MOV R13, R5 ;  /* 0x00000005000d7202 */ /* 0x000fe40000000f00 */
[----:B------:R-:W-:-:S05]  /*e240*/  @!P2 LEA R12, P0, R20, R14, 0x1 ;  /* 0x0000000e140ca211 */ /* 0x000fca00078008ff */
[----:B------:R-:W-:Y:S02]  /*e250*/  @!P2 IMAD.MOV.U32 R2, RZ, RZ, R12 ;  /* 0x000000ffff02a224 */ /* 0x000fe400078e000c */
[----:B------:R-:W-:Y:S02]  /*e260*/  IMAD.MOV.U32 R12, RZ, RZ, 0x1 ;  /* 0x00000001ff0c7424 */ /* 0x000fe400078e00ff */
[----:B------:R-:W-:-:S07]  /*e270*/  @!P2 IMAD.X R3, RZ, RZ, R3, P0 ;  /* 0x000000ffff03a224 */ /* 0x000fce00000e0603 */
[----:B------:R-:W-:Y:S05]  /*e280*/  WARPSYNC.COLLECTIVE R15, `(.L_x_296) ;  /* 0x000000000f087348 */ /* 0x000fea0003c00000 */
[----:B------:R0:W1:Y:S02]  /*e290*/  SHFL.IDX P6, R14, R13, R12, R11 ;  /* 0x0000000c0d0e7389 */ /* 0x00006400000c000b */
[----:B01----:R-:W-:Y:S01]  /*e2a0*/  ENDCOLLECTIVE ;  /* 0x000000000000791b */ /* 0x003fe20003800000 */
.L_x_296:
[----:B------:R-:W-:Y:S01]  /*e2b0*/  @!PT LDS RZ, [RZ] ;  /* 0x00000000fffff984 */ /* 0x000fe20000000800 */
[----:B------:R-:W-:Y:S01]  /*e2c0*/  @!PT LDS RZ, [RZ] ;  /* 0x00000000fffff984 */ /* 0x000fe20000000800 */
[----:B------:R-:W-:Y:S01]  /*e2d0*/  @!PT LDS RZ, [RZ] ;  /* 0x00000000fffff984 */ /* 0x000fe20000000800 */
[----:B------:R0:W-:Y:S01]  /*e2e0*/  @!P2 LDGSTS.E.BYPASS.LTC128B.128 [R8+0x18400], desc[UR48][R2.64], !P1 ;  /* 0x184000000208afae */ /* 0x0001e2000c901d70 */
[----:B------:R-:W-:Y:S01]  /*e2f0*/  ISETP.GE.AND P2, PT, R6, UR38, PT ;  /* 0x0000002606007c0c */ /* 0x000fe2000bf46270 */
[----:B------:R-:W-:Y:S02]  /*e300*/  VIADD R6, R0, 0x20 ;  /* 0x0000002000067836 */ /* 0x000fe40000000000 */
[----:B------:R-:W-:-:S10]  /*e310*/  IMAD.MOV.U32 R13, RZ, RZ, R4 ;  /* 0x000000ffff0d7224 */ /* 0x000fd400078e0004 */
[----:B------:R-:W-:-:S04]  /*e320*/  @P2 LOP3.LUT R16, R16, 0x400, RZ, 0xfc, !PT ;  /* 0x0000040010102812 */ /* 0x000fc800078efcff */
[----:B------:R-:W-:Y:S01]  /*e330*/  LOP3.LUT R16, R16, 0xfffffdff, RZ, 0xc0, !PT ;  /* 0xfffffdff10107812 */ /* 0x000fe200078ec0ff */
[----:B0-----:R-:W-:-:S07]  /*e340*/  IMAD.MOV.U32 R2, RZ, RZ, R14 ;  /* 0x000000ffff027224 */ /* 0x001fce00078e000e */
[----:B------:R-:W-:Y:S05]  /*e350*/  WARPSYNC.COLLECTIVE R15, `(.L_x_297) ;  /* 0x000000000f087348 */ /* 0x000fea0003c00000 */
[----:B------:R0:W1:Y:S02]  /*e360*/  SHFL.IDX P6, R14, R13, R12, R11 ;  /* 0x0000000c0d0e7389 */ /* 0x00006400000c000b */
[----:B01----:R-:W-:Y:S01]  /*e370*/  ENDCOLLECTIVE ;  /* 0x000000000000791b */ /* 0x003fe20003800000 */
.L_x_297:
[----:B------:R-:W-:Y:S02]  /*e380*/  IMAD.MOV.U32 R13, RZ, RZ, R5 ;  /* 0x000000ffff0d7224 */ /* 0x000fe400078e0005 */
[----:B------:R-:W-:Y:S02]  /*e390*/  IMAD.MOV.U32 R12, RZ, RZ, 0x2 ;  /* 0x00000002ff0c7424 */ /* 0x000fe400078e00ff */
[----:B------:R-:W-:-:S05]  /*e3a0*/  IMAD.MOV.U32 R10, RZ, RZ, R14 ;  /* 0x000000ffff0a7224 */ /* 0x000fca00078e000e */
[----:B------:R-:W-:-:S05]  /*e3b0*/  @!P2 LEA R10, P0, R20, R10, 0x1 ;  /* 0x0000000a140aa211 */ /* 0x000fca00078008ff */
[----:B------:R-:W-:Y:S02]  /*e3c0*/  @!P2 IMAD.X R11, RZ, RZ, R2, P0 ;  /* 0x000000ffff0ba224 */ /* 0x000fe400000e0602 */
[----:B------:R-:W-:Y:S01]  /*e3d0*/  @!P2 IMAD.MOV.U32 R2, RZ, RZ, R10 ;  /* 0x000000ffff02a224 */ /* 0x000fe200078e000a */
[----:B------:R-:W-:Y:S02]  /*e3e0*/  LEA R10, R27, UR37, 0x1 ;  /* 0x000000251b0a7c11 */ /* 0x000fe4000f8e08ff */
[----:B------:R-:W-:Y:S01]  /*e3f0*/  @!P2 MOV R3, R11 ;  /* 0x0000000b0003a202 */ /* 0x000fe20000000f00 */
[----:B------:R-:W-:-:S04]  /*e400*/  IMAD.MOV.U32 R11, RZ, RZ, 0x181f ;  /* 0x0000181fff0b7424 */ /* 0x000fc800078e00ff */
[----:B------:R-:W-:Y:S01]  /*e410*/  @!PT LDS RZ, [RZ] ;  /* 0x00000000fffff984 */ /* 0x000fe20000000800 */
[----:B------:R-:W-:Y:S01]  /*e420*/  @!PT LDS RZ, [RZ] ;  /* 0x00000000fffff984 */ /* 0x000fe20000000800 */
[----:B------:R-:W-:Y:S01]  /*e430*/  @!PT LDS RZ, [RZ] ;  /* 0x00000000fffff984 */ /* 0x000fe20000000800 */
[----:B------:R0:W-:Y:S01]  /*e440*/  @!P2 LDGSTS.E.BYPASS.LTC128B.128 [R10+0x18c00], desc[UR48][R2.64], !P1 ;  /* 0x18c00000020aafae */ /* 0x0001e2000c901d70 */
[----:B------:R-:W-:Y:S01]  /*e450*/  ISETP.GE.AND P2, PT, R6, UR38, PT ;  /* 0x0000002606007c0c */ /* 0x000fe2000bf46270 */
[----:B------:R-:W-:-:S12]  /*e460*/  VIADD R6, R0, 0x30 ;  /* 0x0000003000067836 */ /* 0x000fd80000000000 */
[----:B0-----:R-:W-:Y:S05]  /*e470*/  WARPSYNC.COLLECTIVE R15, `(.L_x_298) ;  /* 0x000000000f087348 */ /* 0x001fea0003c00000 */
[----:B------:R1:W2:Y:S02]  /*e480*/  SHFL.IDX P6, R14, R13, R12, R11 ;  /* 0x0000000c0d0e7389 */ /* 0x0002a400000c000b */
[----:B012---:R-:W-:Y:S01]  /*e490*/  ENDCOLLECTIVE ;  /* 0x000000000000791b */ /* 0x007fe20003800000 */
.L_x_298:
[----:B------:R-:W-:Y:S01]  /*e4a0*/  @P2 LOP3.LUT R16, R16, 0x200, RZ, 0xfc, !PT ;  /* 0x0000020010102812 */ /* 0x000fe200078efcff */
[----:B------:R-:W-:-:S03]  /*e4b0*/  IMAD.MOV.U32 R13, RZ, RZ, R4 ;  /* 0x000000ffff0d7224 */ /* 0x000fc600078e0004 */
[----:B------:R-:W-:Y:S01]  /*e4c0*/  LOP3.LUT R16, R16, 0xfffffeff, RZ, 0xc0, !PT ;  /* 0xfffffeff10107812 */ /* 0x000fe200078ec0ff */
[----:B------:R-:W-:-:S07]  /*e4d0*/  IMAD.MOV.U32 R8, RZ, RZ, R14 ;  /* 0x000000ffff087224 */ /* 0x000fce00078e000e */
[----:B------:R-:W-:Y:S05]  /*e4e0*/  WARPSYNC.COLLECTIVE R15, `(.L_x_299) ;  /* 0x000000000f087348 */ /* 0x000fea0003c00000 */
[----:B------:R0:W1:Y:S02]  /*e4f0*/  SHFL.IDX P6, R14, R13, R12, R11 ;  /* 0x0000000c0d0e7389 */ /* 0x00006400000c000b */
[----:B01----:R-:W-:Y:S01]  /*e500*/  ENDCOLLECTIVE ;  /* 0x000000000000791b */ /* 0x003fe20003800000 */
.L_x_299:
[----:B------:R-:W-:Y:S02]  /*e510*/  IMAD.MOV.U32 R13, RZ, RZ, R5 ;  /* 0x000000ffff0d7224 */ /* 0x000fe400078e0005 */
[----:B------:R-:W-:Y:S01]  /*e520*/  IMAD.MOV.U32 R12, RZ, RZ, 0x3 ;  /* 0x00000003ff0c7424 */ /* 0x000fe200078e00ff */
[----:B------:R-:W-:-:S07]  /*e530*/  MOV R9, R14 ;  /* 0x0000000e00097202 */ /* 0x000fce0000000f00 */
[----:B------:R-:W-:Y:S05]  /*e540*/  WARPSYNC.COLLECTIVE R15, `(.L_x_300) ;  /* 0x000000000f087348 */ /* 0x000fea0003c00000 */
[----:B------:R0:W1:Y:S02]  /*e550*/  SHFL.IDX P6, R14, R13, R12, R11 ;  /* 0x0000000c0d0e7389 */ /* 0x00006400000c000b */
[----:B01----:R-:W-:Y:S01]  /*e560*/  ENDCOLLECTIVE ;  /* 0x000000000000791b */ /* 0x003fe20003800000 */
.L_x_300:
[----:B------:R-:W-:-:S05]  /*e570*/  @!P2 LEA R9, P0, R20, R9, 0x1 ;  /* 0x000000091409a211 */ /* 0x000fca00078008ff */
[----:B------:R-:W-:Y:S02]  /*e580*/  @!P2 IMAD.X R8, RZ, RZ, R8, P0 ;  /* 0x000000ffff08a224 */ /* 0x000fe400000e0608 */
[----:B------:R-:W-:Y:S02]  /*e590*/  @!P2 IMAD.MOV.U32 R2, RZ, RZ, R9 ;  /* 0x000000ffff02a224 */ /* 0x000fe400078e0009 */
[----:B------:R-:W-:Y:S02]  /*e5a0*/  @!P2 IMAD.MOV.U32 R3, RZ, RZ, R8 ;  /* 0x000000ffff03a224 */ /* 0x000fe400078e0008 */
[----:B------:R-:W0:Y:S01]  /*e5b0*/  S2R R8, SR_TID.X ;  /* 0x0000000000087919 */ /* 0x000e220000002100 */
[----:B------:R-:W-:Y:S02]  /*e5c0*/  IMAD.MOV.U32 R13, RZ, RZ, R4 ;  /* 0x000000ffff0d7224 */ /* 0x000fe400078e0004 */
[----:B------:R-:W-:Y:S01]  /*e5d0*/  @!PT LDS RZ, [RZ] ;  /* 0x00000000fffff984 */ /* 0x000fe20000000800 */
[----:B------:R-:W-:Y:S01]  /*e5e0*/  @!PT LDS RZ, [RZ] ;  /* 0x00000000fffff984 */ /* 0x000fe20000000800 */
[----:B------:R-:W-:Y:S01]  /*e5f0*/  @!PT LDS RZ, [RZ] ;  /* 0x00000000fffff984 */ /* 0x000fe20000000800 */
[----:B------:R1:W-:Y:S01]  /*e600*/  @!P2 LDGSTS.E.BYPASS.LTC128B.128 [R10+0x19400], desc[UR48][R2.64], !P1 ;  /* 0x19400000020aafae */ /* 0x0003e2000c901d70 */
[----:B------:R-:W-:-:S02]  /*e610*/  ISETP.GE.AND P2, PT, R6, UR38, PT ;  /* 0x0000002606007c0c */ /* 0x000fc4000bf46270 */
[----:B------:R-:W-:-:S11]  /*e620*/  MOV R6, R14 ;  /* 0x0000000e00067202 */ /* 0x000fd60000000f00 */
[----:B01----:R-:W-:Y:S05]  /*e630*/  WARPSYNC.COLLECTIVE R15, `(.L_x_301) ;  /* 0x000000000f087348 */ /* 0x003fea0003c00000 */
[----:B------:R2:W3:Y:S02]  /*e640*/  SHFL.IDX P6, R14, R13, R12, R11 ;  /* 0x0000000c0d0e7389 */ /* 0x0004e400000c000b */
[----:B0123--:R-:W-:Y:S01]  /*e650*/  ENDCOLLECTIVE ;  /* 0x000000000000791b */ /* 0x00ffe20003800000 */
.L_x_301:
[----:B------:R-:W-:-:S04]  /*e660*/  @P2 LOP3.LUT R16, R16, 0x100, RZ, 0xfc, !PT ;  /* 0x0000010010102812 */ /* 0x000fc800078efcff */
[----:B------:R-:W-:Y:S01]  /*e670*/  LOP3.LUT R16, R16, 0xffffff7f, RZ, 0xc0, !PT ;  /* 0xffffff7f10107812 */ /* 0x000fe200078ec0ff */
[----:B------:R-:W-:Y:S02]  /*e680*/  IMAD.MOV.U32 R13, RZ, RZ, R5 ;  /* 0x000000ffff0d7224 */ /* 0x000fe400078e0005 */
[----:B------:R-:W-:Y:S02]  /*e690*/  IMAD.MOV.U32 R12, RZ, RZ, 0x4 ;  /* 0x00000004ff0c7424 */ /* 0x000fe400078e00ff */
[----:B------:R-:W-:Y:S02]  /*e6a0*/  IMAD.SHL.U32 R8, R8, 0x8, RZ ;  /* 0x0000000808087824 */ /* 0x000fe400078e00ff */
[----:B------:R-:W-:-:S03]  /*e6b0*/  IMAD.MOV.U32 R7, RZ, RZ, R14 ;  /* 0x000000ffff077224 */ /* 0x000fc600078e000e */
[----:B------:R-:W-:-:S07]  /*e6c0*/  LOP3.LUT R8, R8, 0x38, RZ, 0xc0, !PT ;  /* 0x0000003808087812 */ /* 0x000fce00078ec0ff */
[----:B------:R-:W-:Y:S05]  /*e6d0*/  WARPSYNC.COLLECTIVE R15, `(.L_x_302) ;  /* 0x000000000f087348 */ /* 0x000fea0003c00000 */
[----:B------:R0:W1:Y:S02]  /*e6e0*/  SHFL.IDX P6, R14, R13, R12, R11 ;  /* 0x0000000c0d0e7389 */ /* 0x00006400000c000b */
[----:B01----:R-:W-:Y:S01]  /*e6f0*/  ENDCOLLECTIVE ;  /* 0x000000000000791b */ /* 0x003fe20003800000 */
.L_x_302:
[----:B------:R-:W-:-:S05]  /*e700*/  @!P2 LEA R7, P0, R8, R7, 0x1 ;  /* 0x000000070807a211 */ /* 0x000fca00078008ff */
[----:B------:R-:W-:Y:S02]  /*e710*/  @!P2 IMAD.X R6, RZ, RZ, R6, P0 ;  /* 0x000000ffff06a224 */ /* 0x000fe400000e0606 */
[----:B------:R-:W-:Y:S02]  /*e720*/  @!P2 IMAD.MOV.U32 R2, RZ, RZ, R7 ;  /* 0x000000ffff02a224 */ /* 0x000fe400078e0007 */
[----:B------:R-:W-:Y:S01]  /*e730*/  @!P2 IMAD.MOV.U32 R3, RZ, RZ, R6 ;  /* 0x000000ffff03a224 */ /* 0x000fe200078e0006 */
[----:B------:R-:W-:Y:S01]  /*e740*/  IADD3 R6, R0, 0x40, RZ ;  /* 0x0000004000067810 */ /* 0x000fe20007ffe0ff */
[----:B------:R-:W-:-:S03]  /*e750*/  IMAD.MOV.U32 R13, RZ, RZ, R4 ;  /* 0x000000ffff0d7224 */ /* 0x000fc600078e0004 */
[----:B------:R-:W-:Y:S01]  /*e760*/  @!PT LDS RZ, [RZ] ;  /* 0x00000000fffff984 */ /* 0x000fe20000000800 */
[----:B------:R-:W-:Y:S01]  /*e770*/  @!PT LDS RZ, [RZ] ;  /* 0x00000000fffff984 */ /* 0x000fe20000000800 */
[----:B------:R-:W-:Y:S01]  /*e780*/  @!PT LDS RZ, [RZ] ;  /* 0x00000000fffff984 */ /* 0x000fe20000000800 */
[----:B------:R0:W-:Y:S01]  /*e790*/  @!P2 LDGSTS.E.BYPASS.LTC128B.128 [R10+0x19c00], desc[UR48][R2.64], !P1 ;  /* 0x19c00000020aafae */ /* 0x0001e2000c901d70 */
[----:B------:R-:W-:Y:S01]  /*e7a0*/  ISETP.GE.AND P2, PT, R6, UR38, PT ;  /* 0x0000002606007c0c */ /* 0x000fe2000bf46270 */
[----:B------:R-:W-:Y:S02]  /*e7b0*/  VIADD R6, R0, 0x50 ;  /* 0x0000005000067836 */ /* 0x000fe40000000000 */
[----:B0-----:R-:W-:-:S10]  /*e7c0*/  IMAD.MOV.U32 R2, RZ, RZ, R14 ;  /* 0x000000ffff027224 */ /* 0x001fd400078e000e */
[----:B------:R-:W-:Y:S05]  /*e7d0*/  WARPSYNC.COLLECTIVE R15, `(.L_x_303) ;  /* 0x000000000f087348 */ /* 0x000fea0003c00000 */
[----:B------:R0:W1:Y:S02]  /*e7e0*/  SHFL.IDX P6, R14, R13, R12, R11 ;  /* 0x0000000c0d0e7389 */ /* 0x00006400000c000b */
[----:B01----:R-:W-:Y:S01]  /*e7f0*/  ENDCOLLECTIVE ;  /* 0x000000000000791b */ /* 0x003fe20003800000 */
.L_x_303:
[----:B------:R-:W-:-:S04]  /*e800*/  @P2 LOP3.LUT R16, R16, 0x80, RZ, 0xfc, !PT ;  /* 0x0000008010102812 */ /* 0x000fc800078efcff */
[----:B------:R-:W-:Y:S01]  /*e810*/  LOP3.LUT R16, R16, 0xffffffbf, RZ, 0xc0, !PT ;  /* 0xffffffbf10107812 */ /* 0x000fe200078ec0ff */
[----:B------:R-:W-:Y:S01]  /*e820*/  IMAD.MOV.U32 R12, RZ, RZ, 0x5 ;  /* 0x00000005ff0c7424 */ /* 0x000fe200078e00ff */
[----:B------:R-:W-:-:S05]  /*e830*/  @!P2 LEA R14, P0, R8, R14, 0x1 ;  /* 0x0000000e080ea211 */ /* 0x000fca00078008ff */
[----:B------:R-:W-:Y:S02]  /*e840*/  @!P2 IMAD.X R13, RZ, RZ, R2, P0 ;  /* 0x000000ffff0da224 */ /* 0x000fe400000e0602 */
[----:B------:R-:W-:-:S03]  /*e850*/  @!P2 IMAD.MOV.U32 R2, RZ, RZ, R14 ;  /* 0x000000ffff02a224 */ /* 0x000fc600078e000e */
[----:B------:R-:W-:Y:S01]  /*e860*/  @!P2 MOV R3, R13 ;  /* 0x0000000d0003a202 */ /* 0x000fe20000000f00 */
[----:B------:R-:W-:-:S04]  /*e870*/  IMAD.MOV.U32 R13, RZ, RZ, R5 ;  /* 0x000000ffff0d7224 */ /* 0x000fc800078e0005 */
[----:B------:R-:W-:Y:S01]  /*e880*/  @!PT LDS RZ, [RZ] ;  /* 0x00000000fffff984 */ /* 0x000fe20000000800 */
[----:B------:R-:W-:Y:S01]  /*e890*/  @!PT LDS RZ, [RZ] ;  /* 0x00000000fffff984 */ /* 0x000fe20000000800 */
[----:B------:R-:W-:Y:S01]  /*e8a0*/  @!PT LDS RZ, [RZ] ;  /* 0x00000000fffff984 */ /* 0x000fe20000000800 */
[----:B------:R0:W-:Y:S01]  /*e8b0*/  @!P2 LDGSTS.E.BYPASS.LTC128B.128 [R10+0x1a400], desc[UR48][R2.64], !P1 ;  /* 0x1a400000020aafae */ /* 0x0001e2000c901d70 */
[----:B------:R-:W-:-:S13]  /*e8c0*/  ISETP.GE.AND P2, PT, R6, UR38, PT ;  /* 0x0000002606007c0c */ /* 0x000fda000bf46270 */
[----:B0-----:R-:W-:Y:S05]  /*e8d0*/  WARPSYNC.COLLECTIVE R15, `(.L_x_304) ;  /* 0x000000000f087348 */ /* 0x001fea0003c00000 */
[----:B------:R1:W2:Y:S02]  /*e8e0*/  SHFL.IDX P6, R14, R13, R12, R11 ;  /* 0x0000000c0d0e7389 */ /* 0x0002a400000c000b */
[----:B012---:R-:W-:Y:S01]  /*e8f0*/  ENDCOLLECTIVE ;  /* 0x000000000000791b */ /* 0x007fe20003800000 */
.L_x_304:
[----:B------:R-:W-:Y:S01]  /*e900*/  @P2 LOP3.LUT R16, R16, 0x40, RZ, 0xfc, !PT ;  /* 0x0000004010102812 */ /* 0x000fe200078efcff */
[----:B------:R-:W-:-:S03]  /*e910*/  IMAD.MOV.U32 R13, RZ, RZ, R4 ;  /* 0x000000ffff0d7224 */ /* 0x000fc600078e0004 */
[----:B------:R-:W-:Y:S01]  /*e920*/  LOP3.LUT R16, R16, 0xffffffdf, RZ, 0xc0, !PT ;  /* 0xffffffdf10107812 */ /* 0x000fe200078ec0ff */
[----:B------:R-:W-:-:S07]  /*e930*/  IMAD.MOV.U32 R2, RZ, RZ, R14 ;  /* 0x000000ffff027224 */ /* 0x000fce00078e000e */
[----:B------:R-:W-:Y:S05]  /*e940*/  WARPSYNC.COLLECTIVE R15, `(.L_x_305) ;  /* 0x000000000f087348 */ /* 0x000fea0003c00000 */
[----:B------:R0:W1:Y:S02]  /*e950*/  SHFL.IDX P6, R14, R13, R12, R11 ;  /* 0x0000000c0d0e7389 */ /* 0x00006400000c000b */
[----:B01----:R-:W-:Y:S01]  /*e960*/  ENDCOLLECTIVE ;  /* 0x000000000000791b */ /* 0x003fe20003800000 */
.L_x_305:
[----:B------:R-:W-:Y:S02]  /*e970*/  IMAD.MOV.U32 R13, RZ, RZ, R5 ;  /* 0x000000ffff0d7224 */ /* 0x000fe400078e0005 */
[----:B------:R-:W-:Y:S02]  /*e980*/  IMAD.MOV.U32 R12, RZ, RZ, 0x6 ;  /* 0x00000006ff0c7424 */ /* 0x000fe400078e00ff */
[----:B------:R-:W-:-:S07]  /*e990*/  IMAD.MOV.U32 R21, RZ, RZ, R14 ;  /* 0x000000ffff157224 */ /* 0x000fce00078e000e */
[----:B------:R-:W-:Y:S05]  /*e9a0*/  WARPSYNC.COLLECTIVE R15, `(.L_x_306) ;  /* 0x000000000f087348 */ /* 0x000fea0003c00000 */
[----:B------:R0:W1:Y:S02]  /*e9b0*/  SHFL.IDX P6, R14, R13, R12, R11 ;  /* 0x0000000c0d0e7389 */ /* 0x00006400000c000b */
[----:B01----:R-:W-:Y:S01]  /*e9c0*/  ENDCOLLECTIVE ;  /* 0x000000000000791b */ /* 0x003fe20003800000 */
.L_x_306:
[----:B------:R-:W-:-:S04]  /*e9d0*/  @!P2 LEA R21, P0, R8, R21, 0x1 ;  /* 0x000000150815a211 */ /* 0x000fc800078008ff */
[----:B------:R-:W-:Y:S01]  /*e9e0*/  @!P2 IADD3.X R20, RZ, R2, RZ, P0, !PT ;  /* 0x00000002ff14a210 */ /* 0x000fe200007fe4ff */
[----:B------:R-:W-:-:S04]  /*e9f0*/  @!P2 IMAD.MOV.U32 R2, RZ, RZ, R21 ;  /* 0x000000ffff02a224 */ /* 0x000fc800078e0015 */
[----:B------:R-:W-:Y:S02]  /*ea00*/  @!P2 IMAD.MOV.U32 R3, RZ, RZ, R20 ;  /* 0x000000ffff03a224 */ /* 0x000fe400078e0014 */
[----:B------:R-:W-:-:S03]  /*ea10*/  IMAD.MOV.U32 R13, RZ, RZ, R4 ;  /* 0x000000ffff0d7224 */ /* 0x000fc600078e0004 */
[----:B------:R-:W-:Y:S01]  /*ea20*/  @!PT LDS RZ, [RZ] ;  /* 0x00000000fffff984 */ /* 0x000fe20000000800 */
[----:B------:R-:W-:Y:S01]  /*ea30*/  @!PT LDS RZ, [RZ] ;  /* 0x00000000fffff984 */ /* 0x000fe20000000800 */
[----:B------:R-:W-:Y:S01]  /*ea40*/  @!PT LDS RZ, [RZ] ;  /* 0x00000000fffff984 */ /* 0x000fe20000000800 */
[----:B------:R0:W-:Y:S02]  /*ea50*/  @!P2 LDGSTS.E.BYPASS.LTC128B.128 [R10+0x1ac00], desc[UR48][R2.64], !P1 ;  /* 0x1ac00000020aafae */ /* 0x0001e4000c901d70 */
[----:B0-----:R-:W-:-:S07]  /*ea60*/  IMAD.MOV.U32 R2, RZ, RZ, R14 ;  /* 0x000000ffff027224 */ /* 0x001fce00078e000e */
[----:B------:R-:W-:Y:S05]  /*ea70*/  WARPSYNC.COLLECTIVE R15, `(.L_x_307) ;  /* 0x000000000f087348 */ /* 0x000fea0003c00000 */
[----:B------:R0:W1:Y:S02]  /*ea80*/  SHFL.IDX P6, R14, R13, R12, R11 ;  /* 0x0000000c0d0e7389 */ /* 0x00006400000c000b */
[----:B01----:R-:W-:Y:S01]  /*ea90*/  ENDCOLLECTIVE ;  /* 0x000000000000791b */ /* 0x003fe20003800000 */
.L_x_307:
[----:B------:R-:W-:-:S05]  /*eaa0*/  VIADD R3, R0, 0x60 ;  /* 0x0000006000037836 */ /* 0x000fca0000000000 */
[----:B------:R-:W-:Y:S01]  /*eab0*/  ISETP.GE.AND P2, PT, R3, UR38, PT ;  /* 0x0000002603007c0c */ /* 0x000fe2000bf46270 */
[----:B------:R-:W-:Y:S02]  /*eac0*/  IMAD.MOV.U32 R13, RZ, RZ, R5 ;  /* 0x000000ffff0d7224 */ /* 0x000fe400078e0005 */
[----:B------:R-:W-:-:S10]  /*ead0*/  IMAD.MOV.U32 R12, RZ, RZ, 0x7 ;  /* 0x00000007ff0c7424 */ /* 0x000fd400078e00ff */
[----:B------:R-:W-:Y:S02]  /*eae0*/  @P2 LOP3.LUT R16, R16, 0x20, RZ, 0xfc, !PT ;  /* 0x0000002010102812 */ /* 0x000fe400078efcff */
[----:B------:R-:W-:-:S04]  /*eaf0*/  MOV R15, R14 ;  /* 0x0000000e000f7202 */ /* 0x000fc80000000f00 */
[----:B------:R-:W-:-:S05]  /*eb00*/  @!P2 LEA R6, P0, R8, R15, 0x1 ;  /* 0x0000000f0806a211 */ /* 0x000fca00078008ff */
[----:B------:R-:W-:Y:S02]  /*eb10*/  @!P2 IMAD.X R15, RZ, RZ, R2, P0 ;  /* 0x000000ffff0fa224 */ /* 0x000fe400000e0602 */
[----:B------:R-:W-:Y:S02]  /*eb20*/  @!P2 IMAD.MOV.U32 R2, RZ, RZ, R6 ;  /* 0x000000ffff02a224 */ /* 0x000fe400078e0006 */
[----:B------:R-:W-:Y:S01]  /*eb30*/  @!P2 IMAD.MOV.U32 R3, RZ, RZ, R15 ;  /* 0x000000ffff03a224 */ /* 0x000fe200078e000f */
[----:B------:R-:W-:-:S04]  /*eb40*/  MOV R15, 0xffffffff ;  /* 0xffffffff000f7802 */ /* 0x000fc80000000f00 */
[----:B------:R-:W-:Y:S01]  /*eb50*/  @!PT LDS RZ, [RZ] ;  /* 0x00000000fffff984 */ /* 0x000fe20000000800 */
[----:B------:R-:W-:Y:S01]  /*eb60*/  @!PT LDS RZ, [RZ] ;  /* 0x00000000fffff984 */ /* 0x000fe20000000800 */
[----:B------:R-:W-:Y:S01]  /*eb70*/  @!PT LDS RZ, [RZ] ;  /* 0x00000000fffff984 */ /* 0x000fe20000000800 */
[----:B------:R0:W-:Y:S03]  /*eb80*/  @!P2 LDGSTS.E.BYPASS.LTC128B.128 [R10+0x1b400], desc[UR48][R2.64], !P1 ;  /* 0x1b400000020aafae */ /* 0x0001e6000c901d70 */
[----:B0-----:R-:W-:Y:S05]  /*eb90*/  WARPSYNC.COLLECTIVE R15, `(.L_x_308) ;  /* 0x000000000f087348 */ /* 0x001fea0003c00000 */
[----:B------:R1:W2:Y:S02]  /*eba0*/  SHFL.IDX P6, R14, R13, R12, R11 ;  /* 0x0000000c0d0e7389 */ /* 0x0002a400000c000b */
[----:B012---:R-:W-:Y:S01]  /*ebb0*/  ENDCOLLECTIVE ;  /* 0x000000000000791b */ /* 0x007fe20003800000 */
.L_x_308:
[----:B------:R-:W-:Y:S02]  /*ebc0*/  IMAD.MOV.U32 R13, RZ, RZ, R4 ;  /* 0x000000ffff0d7224 */ /* 0x000fe400078e0004 */
[----:B------:R-:W-:-:S07]  /*ebd0*/  IMAD.MOV.U32 R5, RZ, RZ, R14 ;  /* 0x000000ffff057224 */ /* 0x000fce00078e000e */
[----:B------:R-:W-:Y:S05]  /*ebe0*/  WARPSYNC.COLLECTIVE R15, `(.L_x_309) ;  /* 0x000000000f087348 */ /* 0x000fea0003c00000 */
[----:B------:R0:W1:Y:S02]  /*ebf0*/  SHFL.IDX P6, R14, R13, R12, R11 ;  /* 0x0000000c0d0e7389 */ /* 0x00006400000c000b */
[----:B01----:R-:W-:Y:S01]  /*ec00*/  ENDCOLLECTIVE ;  /* 0x000000000000791b */ /* 0x003fe20003800000 */
.L_x_309:
[----:B------:R-:W-:Y:S05]  /*ec10*/  BRA `(.L_x_310) ;  /* 0xffffffc000887947 */ /* 0x000fea000383ffff */
.L_x_237:
[----:B------:R-:W-:Y:S01]  /*ec20*/  BSSY B0, `(.L_x_311) ;  /* 0x0000008000007945 */ /* 0x000fe20003800000 */
[----:B------:R-:W-:Y:S02]  /*ec30*/  IMAD.MOV.U32 R13, RZ, RZ, R4 ;  /* 0x000000ffff0d7224 */ /* 0x000fe400078e0004 */
[----:B------:R-:W-:Y:S02]  /*ec40*/  IMAD.MOV.U32 R12, RZ, RZ, RZ ;  /* 0x000000ffff0c7224 */ /* 0x000fe400078e00ff */
[----:B------:R-:W-:Y:S02]  /*ec50*/  IMAD.MOV.U32 R11, RZ, RZ, 0x181f ;  /* 0x0000181fff0b7424 */ /* 0x000fe400078e00ff */
[----:B------:R-:W-:-:S07]  /*ec60*/  IMAD.MOV.U32 R15, RZ, RZ, -0x1 ;  /* 0xffffffffff0f7424 */ /* 0x000fce00078e00ff */
[----:B-----5:R-:W-:Y:S05]  /*ec70*/  WARPSYNC.COLLECTIVE R15, `(.L_x_312) ;  /* 0x000000000f087348 */ /* 0x020fea0003c00000 */
[----:B------:R0:W1:Y:S02]  /*ec80*/  SHFL.IDX P6, R14, R13, R12, R11 ;  /* 0x0000000c0d0e7389 */ /* 0x00006400000c000b */
[----:B01---5:R-:W-:Y:S01]  /*ec90*/  ENDCOLLECTIVE ;  /* 0x000000000000791b */ /* 0x023fe20003800000 */
.L_x_312:
[----:B------:R-:W-:Y:S05]  /*eca0*/  BSYNC B0 ;  /* 0x0000000000007941 */ /* 0x000fea0003800000 */
.L_x_311:
[----:B------:R-:W-:Y:S01]  /*ecb0*/  IMAD.MOV.U32 R13, RZ, RZ, R0 ;  /* 0x000000ffff0d7224 */ /* 0x000fe200078e0000 */
[----:B------:R-:W-:Y:S01]  /*ecc0*/  MOV R2, R14 ;  /* 0x0000000e00027202 */ /* 0x000fe20000000f00 */
[----:B------:R-:W-:Y:S01]  /*ecd0*/  IMAD.MOV.U32 R12, RZ, RZ, RZ ;  /* 0x000000ffff0c7224 */ /* 0x000fe200078e00ff */
[----:B------:R-:W-:Y:S01]  /*ece0*/  LOP3.LUT P2, RZ, R16, 0x800, RZ, 0xc0, !PT ;  /* 0x0000080010ff7812 */ /* 0x000fe2000784c0ff */
[----:B------:R-:W-:Y:S02]  /*ecf0*/  IMAD.MOV.U32 R11, RZ, RZ, 0x181f ;  /* 0x0000181fff0b7424 */ /* 0x000fe400078e00ff */
[----:B------:R-:W-:-:S10]  /*ed00*/  IMAD.MOV.U32 R15, RZ, RZ, -0x1 ;  /* 0xffffffffff0f7424 */ /* 0x000fd400078e00ff */
[----:B------:R-:W-:Y:S05]  /*ed10*/  WARPSYNC.COLLECTIVE R15, `(.L_x_313) ;  /* 0x000000000f087348 */ /* 0x000fea0003c00000 */
[----:B------:R0:W1:Y:S02]  /*ed20*/  SHFL.IDX P6, R14, R13, R12, R11 ;  /* 0x0000000c0d0e7389 */ /* 0x00006400000c000b */
[----:B01----:R-:W-:Y:S01]  /*ed30*/  ENDCOLLECTIVE ;  /* 0x000000000000791b */ /* 0x003fe20003800000 */
.L_x_313:
[----:B------:R-:W-:Y:S01]  /*ed40*/  MOV R13, R4 ;  /* 0x00000004000d7202 */ /* 0x000fe20000000f00 */
[----:B------:R-:W-:Y:S01]  /*ed50*/  IMAD.MOV.U32 R12, RZ, RZ, 0x1 ;  /* 0x00000001ff0c7424 */ /* 0x000fe200078e00ff */
[----:B------:R-:W-:-:S05]  /*ed60*/  @!P2 LEA R14, P0, R21, R14, 0x1 ;  /* 0x0000000e150ea211 */ /* 0x000fca00078008ff */
[----:B------:R-:W-:Y:S02]  /*ed70*/  @!P2 IMAD.X R3, RZ, RZ, R2, P0 ;  /* 0x000000ffff03a224 */ /* 0x000fe400000e0602 */
[----:B------:R-:W-:-:S07]  /*ed80*/  @!P2 IMAD.MOV.U32 R2, RZ, RZ, R14 ;  /* 0x000000ffff02a224 */ /* 0x000fce00078e000e */
[----:B------:R-:W-:Y:S05]  /*ed90*/  WARPSYNC.COLLECTIVE R15, `(.L_x_314) ;  /* 0x000000000f087348 */ /* 0x000fea0003c00000 */
[----:B------:R0:W1:Y:S02]  /*eda0*/  SHFL.IDX P6, R14, R13, R12, R11 ;  /* 0x0000000c0d0e7389 */ /* 0x00006400000c000b */
[----:B01----:R-:W-:Y:S01]  /*edb0*/  ENDCOLLECTIVE ;  /* 0x000000000000791b */ /* 0x003fe20003800000 */
.L_x_314:
[----:B------:R-:W-:Y:S01]  /*edc0*/  @!PT LDS RZ, [RZ] ;  /* 0x00000000fffff984 */ /* 0x000fe20000000800 */
[----:B------:R-:W-:Y:S01]  /*edd0*/  @!PT LDS RZ, [RZ] ;  /* 0x00000000fffff984 */ /* 0x000fe20000000800 */
[----:B------:R-:W-:Y:S01]  /*ede0*/  @!PT LDS RZ, [RZ] ;  /* 0x00000000fffff984 */ /* 0x000fe20000000800 */
[----:B------:R0:W-:Y:S04]  /*edf0*/  @!P2 LDGSTS.E.BYPASS.LTC128B.128 [R20+0x22400], desc[UR48][R2.64], !P5 ;  /* 0x224000000214afae */ /* 0x0001e8000e901d70 */
[----:B------:R0:W-:Y:S04]  /*ee00*/  @!P2 LDGSTS.E.BYPASS.LTC128B.128 [R20+0x26400], desc[UR48][R2.64+0x80], !P4 ;  /* 0x264000800214afae */ /* 0x0001e8000e101d70 */
[----:B------:R0:W-:Y:S01]  /*ee10*/  @!P2 LDGSTS.E.BYPASS.LTC128B.128 [R20+0x2a400], desc[UR48][R2.64+0x100], !P3 ;  /* 0x2a4001000214afae */ /* 0x0001e2000d901d70 */
[----:B------:R-:W-:-:S03]  /*ee20*/  IMAD.MOV.U32 R13, RZ, RZ, R0 ;  /* 0x000000ffff0d7224 */ /* 0x000fc600078e0000 */
[----:B------:R0:W-:Y:S01]  /*ee30*/  @!P2 LDGSTS.E.BYPASS.LTC128B.128 [R20+0x2e400], desc[UR48][R2.64+0x180], !P1 ;  /* 0x2e4001800214afae */ /* 0x0001e2000c901d70 */
[----:B------:R-:W-:Y:S01]  /*ee40*/  LOP3.LUT P2, RZ, R16, 0x200, RZ, 0xc0, !PT ;  /* 0x0000020010ff7812 */ /* 0x000fe2000784c0ff */
[----:B------:R-:W-:-:S12]  /*ee50*/  IMAD.MOV.U32 R5, RZ, RZ, R14 ;  /* 0x000000ffff057224 */ /* 0x000fd800078e000e */
[----:B0-----:R-:W-:Y:S05]  /*ee60*/  WARPSYNC.COLLECTIVE R15, `(.L_x_315) ;  /* 0x000000000f087348 */ /* 0x001fea0003c00000 */
[----:B------:R1:W2:Y:S02]  /*ee70*/  SHFL.IDX P6, R14, R13, R12, R11 ;  /* 0x0000000c0d0e7389 */ /* 0x0002a400000c000b */
[----:B012---:R-:W-:Y:S01]  /*ee80*/  ENDCOLLECTIVE ;  /* 0x000000000000791b */ /* 0x007fe20003800000 */
.L_x_315:
[----:B------:R-:W-:Y:S01]  /*ee90*/  MOV R13, R4 ;  /* 0x00000004000d7202 */ /* 0x000fe20000000f00 */
[----:B------:R-:W-:Y:S01]  /*eea0*/  IMAD.MOV.U32 R12, RZ, RZ, 0x2 ;  /* 0x00000002ff0c7424 */ /* 0x000fe200078e00ff */
[----:B------:R-:W-:-:S13]  /*eeb0*/  LOP3.LUT P6, RZ, R16, 0x400, RZ, 0xc0, !PT ;  /* 0x0000040010ff7812 */ /* 0x000fda00078cc0ff */
[----:B------:R-:W-:-:S05]  /*eec0*/  @!P6 LEA R14, P0, R21, R14, 0x1 ;  /* 0x0000000e150ee211 */ /* 0x000fca00078008ff */
[----:B------:R-:W-:Y:S02]  /*eed0*/  @!P6 IMAD.X R5, RZ, RZ, R5, P0 ;  /* 0x000000ffff05e224 */ /* 0x000fe400000e0605 */
[----:B------:R-:W-:Y:S02]  /*eee0*/  @!P6 IMAD.MOV.U32 R2, RZ, RZ, R14 ;  /* 0x000000ffff02e224 */ /* 0x000fe400078e000e */
[----:B------:R-:W-:-:S05]  /*eef0*/  @!P6 IMAD.MOV.U32 R3, RZ, RZ, R5 ;  /* 0x000000ffff03e224 */ /* 0x000fca00078e0005 */
[----:B------:R-:W-:Y:S01]  /*ef00*/  @!PT LDS RZ, [RZ] ;  /* 0x00000000fffff984 */ /* 0x000fe20000000800 */
[----:B------:R-:W-:Y:S01]  /*ef10*/  @!PT LDS RZ, [RZ] ;  /* 0x00000000fffff984 */ /* 0x000fe20000000800 */
[----:B------:R-:W-:Y:S01]  /*ef20*/  @!PT LDS RZ, [RZ] ;  /* 0x00000000fffff984 */ /* 0x000fe20000000800 */
[----:B------:R0:W-:Y:S04]  /*ef30*/  @!P6 LDGSTS.E.BYPASS.LTC128B.128 [R20+0x22c00], desc[UR48][R2.64], !P5 ;  /* 0x22c000000214efae */ /* 0x0001e8000e901d70 */
[----:B------:R0:W-:Y:S04]  /*ef40*/  @!P6 LDGSTS.E.BYPASS.LTC128B.128 [R20+0x26c00], desc[UR48][R2.64+0x80], !P4 ;  /* 0x26c000800214efae */ /* 0x0001e8000e101d70 */
[----:B------:R0:W-:Y:S04]  /*ef50*/  @!P6 LDGSTS.E.BYPASS.LTC128B.128 [R20+0x2ac00], desc[UR48][R2.64+0x100], !P3 ;  /* 0x2ac001000214efae */ /* 0x0001e8000d901d70 */
[----:B------:R0:W-:Y:S02]  /*ef60*/  @!P6 LDGSTS.E.BYPASS.LTC128B.128 [R20+0x2ec00], desc[UR48][R2.64+0x180], !P1 ;  /* 0x2ec001800214efae */ /* 0x0001e4000c901d70 */
[----:B0-----:R-:W-:Y:S05]  /*ef70*/  WARPSYNC.COLLECTIVE R15, `(.L_x_316) ;  /* 0x000000000f087348 */ /* 0x001fea0003c00000 */
[----:B------:R1:W2:Y:S02]  /*ef80*/  SHFL.IDX P6, R14, R13, R12, R11 ;  /* 0x0000000c0d0e7389 */ /* 0x0002a400000c000b */
[----:B012---:R-:W-:Y:S01]  /*ef90*/  ENDCOLLECTIVE ;  /* 0x000000000000791b */ /* 0x007fe20003800000 */
.L_x_316:
[----:B------:R-:W-:Y:S02]  /*efa0*/  IMAD.MOV.U32 R13, RZ, RZ, R0 ;  /* 0x000000ffff0d7224 */ /* 0x000fe400078e0000 */
[----:B------:R-:W-:-:S07]  /*efb0*/  IMAD.MOV.U32 R5, RZ, RZ, R14 ;  /* 0x000000ffff057224 */ /* 0x000fce00078e000e */
[----:B------:R-:W-:Y:S05]  /*efc0*/  WARPSYNC.COLLECTIVE R15, `(.L_x_317) ;  /* 0x000000000f087348 */ /* 0x000fea0003c00000 */
[----:B------:R0:W1:Y:S02]  /*efd0*/  SHFL.IDX P6, R14, R13, R12, R11 ;  /* 0x0000000c0d0e7389 */ /* 0x00006400000c000b */
[----:B01----:R-:W-:Y:S01]  /*efe0*/  ENDCOLLECTIVE ;  /* 0x000000000000791b */ /* 0x003fe20003800000 */
.L_x_317:
[----:B------:R-:W-:Y:S01]  /*eff0*/  MOV R13, R4 ;  /* 0x00000004000d7202 */ /* 0x000fe20000000f00 */
[----:B------:R-:W-:Y:S01]  /*f000*/  IMAD.MOV.U32 R12, RZ, RZ, 0x3 ;  /* 0x00000003ff0c7424 */ /* 0x000fe200078e00ff */
[----:B------:R-:W-:-:S05]  /*f010*/  @!P2 LEA R14, P0, R21, R14, 0x1 ;  /* 0x0000000e150ea211 */ /* 0x000fca00078008ff */
[----:B------:R-:W-:-:S08]  /*f020*/  @!P2 IMAD.MOV.U32 R2, RZ, RZ, R14 ;  /* 0x000000ffff02a224 */ /* 0x000fd000078e000e */
[----:B------:R-:W-:Y:S05]  /*f030*/  WARPSYNC.COLLECTIVE R15, `(.L_x_318) ;  /* 0x000000000f087348 */ /* 0x000fea0003c00000 */
[----:B------:R0:W1:Y:S02]  /*f040*/  SHFL.IDX P6, R14, R13, R12, R11 ;  /* 0x0000000c0d0e7389 */ /* 0x00006400000c000b */
[----:B01----:R-:W-:Y:S01]  /*f050*/  ENDCOLLECTIVE ;  /* 0x000000000000791b */ /* 0x003fe20003800000 */
.L_x_318:
[----:B------:R-:W-:-:S04]  /*f060*/  @!P2 IMAD.X R5, RZ, RZ, R5, P0 ;  /* 0x000000ffff05a224 */ /* 0x000fc800000e0605 */
[----:B------:R-:W-:-:S05]  /*f070*/  @!P2 IMAD.MOV.U32 R3, RZ, RZ, R5 ;  /* 0x000000ffff03a224 */ /* 0x000fca00078e0005 */
[----:B------:R-:W-:Y:S01]  /*f080*/  @!PT LDS RZ, [RZ] ;  /* 0x00000000fffff984 */ /* 0x000fe20000000800 */
[----:B------:R-:W-:Y:S01]  /*f090*/  @!PT LDS RZ, [RZ] ;  /* 0x00000000fffff984 */ /* 0x000fe20000000800 */
[----:B------:R-:W-:Y:S01]  /*f0a0*/  @!PT LDS RZ, [RZ] ;  /* 0x00000000fffff984 */ /* 0x000fe20000000800 */
[----:B------:R0:W-:Y:S01]  /*f0b0*/  @!P2 LDGSTS.E.BYPASS.LTC128B.128 [R20+0x23400], desc[UR48][R2.64], !P5 ;  /* 0x234000000214afae */ /* 0x0001e2000e901d70 */
[----:B------:R-:W-:-:S03]  /*f0c0*/  IMAD.MOV.U32 R13, RZ, RZ, R0 ;  /* 0x000000ffff0d7224 */ /* 0x000fc600078e0000 */
[----:B------:R0:W-:Y:S04]  /*f0d0*/  @!P2 LDGSTS.E.BYPASS.LTC128B.128 [R20+0x27400], desc[UR48][R2.64+0x80], !P4 ;  /* 0x274000800214afae */ /* 0x0001e8000e101d70 */
[----:B------:R0:W-:Y:S04]  /*f0e0*/  @!P2 LDGSTS.E.BYPASS.LTC128B.128 [R20+0x2b400], desc[UR48][R2.64+0x100], !P3 ;  /* 0x2b4001000214afae */ /* 0x0001e8000d901d70 */
[----:B------:R0:W-:Y:S01]  /*f0f0*/  @!P2 LDGSTS.E.BYPASS.LTC128B.128 [R20+0x2f400], desc[UR48][R2.64+0x180], !P1 ;  /* 0x2f4001800214afae */ /* 0x0001e2000c901d70 */
[----:B------:R-:W-:Y:S01]  /*f100*/  IMAD.MOV.U32 R5, RZ, RZ, R14 ;  /* 0x000000ffff057224 */ /* 0x000fe200078e000e */
[----:B------:R-:W-:-:S13]  /*f110*/  LOP3.LUT P2, RZ, R16, 0x80, RZ, 0xc0, !PT ;  /* 0x0000008010ff7812 */ /* 0x000fda000784c0ff */
[----:B0-----:R-:W-:Y:S05]  /*f120*/  WARPSYNC.COLLECTIVE R15, `(.L_x_319) ;  /* 0x000000000f087348 */ /* 0x001fea0003c00000 */
[----:B------:R1:W2:Y:S02]  /*f130*/  SHFL.IDX P6, R14, R13, R12, R11 ;  /* 0x0000000c0d0e7389 */ /* 0x0002a400000c000b */
[----:B012---:R-:W-:Y:S01]  /*f140*/  ENDCOLLECTIVE ;  /* 0x000000000000791b */ /* 0x007fe20003800000 */
.L_x_319:
        /* <DEDUP_REMOVED lines=17> */
.L_x_320:
[----:B------:R-:W-:Y:S02]  /*f260*/  IMAD.MOV.U32 R13, RZ, RZ, R0 ;  /* 0x000000ffff0d7224 */ /* 0x000fe400078e0000 */
[----:B------:R-:W-:-:S07]  /*f270*/  IMAD.MOV.U32 R5, RZ, RZ, R14 ;  /* 0x000000ffff057224 */ /* 0x000fce00078e000e */
[----:B------:R-:W-:Y:S05]  /*f280*/  WARPSYNC.COLLECTIVE R15, `(.L_x_321) ;  /* 0x000000000f087348 */ /* 0x000fea0003c00000 */
[----:B------:R0:W1:Y:S02]  /*f290*/  SHFL.IDX P6, R14, R13, R12, R11 ;  /* 0x0000000c0d0e7389 */ /* 0x00006400000c000b */
[----:B01----:R-:W-:Y:S01]  /*f2a0*/  ENDCOLLECTIVE ;  /* 0x000000000000791b */ /* 0x003fe20003800000 */
.L_x_321:
[----:B------:R-:W-:Y:S01]  /*f2b0*/  MOV R13, R4 ;  /* 0x00000004000d7202 */ /* 0x000fe20000000f00 */
[----:B------:R-:W-:Y:S01]  /*f2c0*/  IMAD.MOV.U32 R12, RZ, RZ, 0x5 ;  /* 0x00000005ff0c7424 */ /* 0x000fe200078e00ff */
[----:B------:R-:W-:-:S05]  /*f2d0*/  @!P2 LEA R14, P0, R21, R14, 0x1 ;  /* 0x0000000e150ea211 */ /* 0x000fca00078008ff */
[----:B------:R-:W-:-:S08]  /*f2e0*/  @!P2 IMAD.MOV.U32 R2, RZ, RZ, R14 ;  /* 0x000000ffff02a224 */ /* 0x000fd000078e000e */
[----:B------:R-:W-:Y:S05]  /*f2f0*/  WARPSYNC.COLLECTIVE R15, `(.L_x_322) ;  /* 0x000000000f087348 */ /* 0x000fea0003c00000 */
[----:B------:R0:W1:Y:S02]  /*f300*/  SHFL.IDX P6, R14, R13, R12, R11 ;  /* 0x0000000c0d0e7389 */ /* 0x00006400000c000b */
[----:B01----:R-:W-:Y:S01]  /*f310*/  ENDCOLLECTIVE ;  /* 0x000000000000791b */ /* 0x003fe20003800000 */
.L_x_322:
        /* <DEDUP_REMOVED lines=15> */
.L_x_323:
        /* <DEDUP_REMOVED lines=17> */
.L_x_324:
[----:B------:R-:W-:Y:S02]  /*f520*/  IMAD.MOV.U32 R13, RZ, RZ, R0 ;  /* 0x000000ffff0d7224 */ /* 0x000fe400078e0000 */
[----:B------:R-:W-:-:S07]  /*f530*/  IMAD.MOV.U32 R5, RZ, RZ, R14 ;  /* 0x000000ffff057224 */ /* 0x000fce00078e000e */
[----:B------:R-:W-:Y:S05]  /*f540*/  WARPSYNC.COLLECTIVE R15, `(.L_x_325) ;  /* 0x000000000f087348 */ /* 0x000fea0003c00000 */
[----:B------:R0:W1:Y:S02]  /*f550*/  SHFL.IDX P6, R14, R13, R12, R11 ;  /* 0x0000000c0d0e7389 */ /* 0x00006400000c000b */
[----:B01----:R-:W-:Y:S01]  /*f560*/  ENDCOLLECTIVE ;  /* 0x000000000000791b */ /* 0x003fe20003800000 */
.L_x_325:
[----:B------:R-:W-:Y:S01]  /*f570*/  MOV R13, R4 ;  /* 0x00000004000d7202 */ /* 0x000fe20000000f00 */
[----:B------:R-:W-:Y:S01]  /*f580*/  IMAD.MOV.U32 R12, RZ, RZ, 0x7 ;  /* 0x00000007ff0c7424 */ /* 0x000fe200078e00ff */
[----:B------:R-:W-:-:S05]  /*f590*/  @!P2 LEA R14, P0, R21, R14, 0x1 ;  /* 0x0000000e150ea211 */ /* 0x000fca00078008ff */
[----:B------:R-:W-:-:S08]  /*f5a0*/  @!P2 IMAD.MOV.U32 R2, RZ, RZ, R14 ;  /* 0x000000ffff02a224 */ /* 0x000fd000078e000e */
[----:B------:R-:W-:Y:S05]  /*f5b0*/  WARPSYNC.COLLECTIVE R15, `(.L_x_326) ;  /* 0x000000000f087348 */ /* 0x000fea0003c00000 */
[----:B------:R0:W1:Y:S02]  /*f5c0*/  SHFL.IDX P6, R14, R13, R12, R11 ;  /* 0x0000000c0d0e7389 */ /* 0x00006400000c000b */
[----:B01----:R-:W-:Y:S01]  /*f5d0*/  ENDCOLLECTIVE ;  /* 0x000000000000791b */ /* 0x003fe20003800000 */
.L_x_326:
        /* <DEDUP_REMOVED lines=10> */
[----:B------:R-:W-:-:S07]  /*f680*/  IMAD.MOV.U32 R5, RZ, RZ, R14 ;  /* 0x000000ffff057224 */ /* 0x000fce00078e000e */
[----:B0-----:R-:W-:Y:S05]  /*f690*/  WARPSYNC.COLLECTIVE R15, `(.L_x_327) ;  /* 0x000000000f087348 */ /* 0x001fea0003c00000 */
[----:B------:R1:W2:Y:S02]  /*f6a0*/  SHFL.IDX P6, R14, R13, R12, R11 ;  /* 0x0000000c0d0e7389 */ /* 0x0002a400000c000b */
[----:B012---:R-:W-:Y:S01]  /*f6b0*/  ENDCOLLECTIVE ;  /* 0x000000000000791b */ /* 0x007fe20003800000 */
.L_x_327:
[----:B------:R-:W-:Y:S05]  /*f6c0*/  BRA `(.L_x_328) ;  /* 0xffffffc0007c7947 */ /* 0x000fea000383ffff */
.L_x_239:
[----:B0-----:R-:W-:-:S04]  /*f6d0*/  IMAD.U32 R3, RZ, RZ, UR37 ;  /* 0x00000025ff037e24 */ /* 0x001fc8000f8e00ff */
[----:B------:R0:W1:Y:S03]  /*f6e0*/  SYNCS.PHASECHK.TRANS64.TRYWAIT P0, [R3+URZ+0x32420], R0 ;  /* 0x03242000030075a7 */ /* 0x000066000800017f */
[----:B-1----:R-:W-:Y:S05]  /*f6f0*/  @!P0 NANOSLEEP.SYNCS 0x989680 ;  /* 0x009896800000895d */ /* 0x002fea0003900000 */
[----:B------:R-:W1:Y:S02]  /*f700*/  @!P0 SYNCS.PHASECHK.TRANS64 P0, [R3+URZ+0x32420], R0 ;  /* 0x03242000030085a7 */ /* 0x000e64000800007f */
[----:B-1----:R-:W-:Y:S05]  /*f710*/  @!P0 BRA `(.L_x_239) ;  /* 0xfffffffc00ec8947 */ /* 0x002fea000383ffff */
[----:B------:R-:W-:Y:S05]  /*f720*/  BRA `(.L_x_329) ;  /* 0xffffffc000b87947 */ /* 0x000fea000383ffff */
.L_x_242:
[----:B0-----:R0:W1:Y:S02]  /*f730*/  SYNCS.PHASECHK.TRANS64.TRYWAIT P0, [R17+URZ+0x32460], R0 ;  /* 0x03246000110075a7 */ /* 0x001064000800017f */
[----:B-1----:R-:W-:Y:S05]  /*f740*/  @!P0 NANOSLEEP.SYNCS 0x989680 ;  /* 0x009896800000895d */ /* 0x002fea0003900000 */
[----:B------:R-:W1:Y:S02]  /*f750*/  @!P0 SYNCS.PHASECHK.TRANS64 P0, [R17+URZ+0x32460], R0 ;  /* 0x03246000110085a7 */ /* 0x000e64000800007f */
[----:B-1----:R-:W-:Y:S05]  /*f760*/  @!P0 BRA `(.L_x_242) ;  /* 0xfffffffc00f08947 */ /* 0x002fea000383ffff */
[----:B------:R-:W-:Y:S05]  /*f770*/  BRA `(.L_x_330) ;  /* 0xffffffc000c87947 */ /* 0x000fea000383ffff */
.L_x_243:
[----:B------:R-:W-:Y:S01]  /*f780*/  BSSY B0, `(.L_x_331) ;  /* 0x0000008000007945 */ /* 0x000fe20003800000 */
[----:B------:R-:W-:Y:S01]  /*f790*/  IMAD.MOV.U32 R13, RZ, RZ, R7 ;  /* 0x000000ffff0d7224 */ /* 0x000fe200078e0007 */
[----:B------:R-:W-:Y:S01]  /*f7a0*/  MOV R11, 0x181f ;  /* 0x0000181f000b7802 */ /* 0x000fe20000000f00 */
[----:B------:R-:W-:Y:S02]  /*f7b0*/  IMAD.MOV.U32 R12, RZ, RZ, RZ ;  /* 0x000000ffff0c7224 */ /* 0x000fe400078e00ff */
[----:B------:R-:W-:-:S07]  /*f7c0*/  IMAD.MOV.U32 R15, RZ, RZ, -0x1 ;  /* 0xffffffffff0f7424 */ /* 0x000fce00078e00ff */
[----:B------:R-:W-:Y:S05]  /*f7d0*/  WARPSYNC.COLLECTIVE R15, `(.L_x_332) ;  /* 0x000000000f087348 */ /* 0x000fea0003c00000 */
[----:B------:R0:W1:Y:S02]  /*f7e0*/  SHFL.IDX P6, R14, R13, R12, R11 ;  /* 0x0000000c0d0e7389 */ /* 0x00006400000c000b */
[----:B01----:R-:W-:Y:S01]  /*f7f0*/  ENDCOLLECTIVE ;  /* 0x000000000000791b */ /* 0x003fe20003800000 */
.L_x_332:
[----:B------:R-:W-:Y:S05]  /*f800*/  BSYNC B0 ;  /* 0x0000000000007941 */ /* 0x000fea0003800000 */
.L_x_331:
[----:B------:R-:W0:Y:S01]  /*f810*/  S2R R4, SR_TID.X ;  /* 0x0000000000047919 */ /* 0x000e220000002100 */
[----:B------:R-:W-:Y:S01]  /*f820*/  IMAD.MOV.U32 R13, RZ, RZ, R8 ;  /* 0x000000ffff0d7224 */ /* 0x000fe200078e0008 */
[----:B------:R-:W-:Y:S01]  /*f830*/  MOV R15, 0xffffffff ;  /* 0xffffffff000f7802 */ /* 0x000fe20000000f00 */
[----:B------:R-:W-:Y:S01]  /*f840*/  IMAD.MOV.U32 R12, RZ, RZ, RZ ;  /* 0x000000ffff0c7224 */ /* 0x000fe200078e00ff */
[C---:B------:R-:W-:Y:S01]  /*f850*/  LOP3.LUT P3, RZ, R29.reuse, 0x8000, RZ, 0xc0, !PT ;  /* 0x000080001dff7812 */ /* 0x040fe2000786c0ff */
[----:B------:R-:W-:Y:S01]  /*f860*/  IMAD.MOV.U32 R11, RZ, RZ, 0x181f ;  /* 0x0000181fff0b7424 */ /* 0x000fe200078e00ff */
[C---:B------:R-:W-:Y:S01]  /*f870*/  LOP3.LUT P2, RZ, R29.reuse, 0x1000, RZ, 0xc0, !PT ;  /* 0x000010001dff7812 */ /* 0x040fe2000784c0ff */
[----:B------:R-:W-:Y:S01]  /*f880*/  IMAD.MOV.U32 R3, RZ, RZ, R14 ;  /* 0x000000ffff037224 */ /* 0x000fe200078e000e */
[----:B------:R-:W-:-:S13]  /*f890*/  LOP3.LUT P1, RZ, R29, 0x80, RZ, 0xc0, !PT ;  /* 0x000000801dff7812 */ /* 0x000fda000782c0ff */
[----:B0-----:R-:W-:Y:S05]  /*f8a0*/  WARPSYNC.COLLECTIVE R15, `(.L_x_333) ;  /* 0x000000000f087348 */ /* 0x001fea0003c00000 */
[----:B------:R1:W2:Y:S02]  /*f8b0*/  SHFL.IDX P6, R14, R13, R12, R11 ;  /* 0x0000000c0d0e7389 */ /* 0x0002a400000c000b */
[----:B012---:R-:W-:Y:S01]  /*f8c0*/  ENDCOLLECTIVE ;  /* 0x000000000000791b */ /* 0x007fe20003800000 */
.L_x_333:
[----:B------:R-:W-:Y:S02]  /*f8d0*/  LOP3.LUT P4, RZ, R29, 0x4, RZ, 0xc0, !PT ;  /* 0x000000041dff7812 */ /* 0x000fe4000788c0ff */
        /* <DEDUP_REMOVED lines=9> */
.L_x_334:
[----:B------:R-:W-:-:S05]  /*f970*/  LOP3.LUT R4, R4, 0x38, RZ, 0xc0, !PT ;  /* 0x0000003804047812 */ /* 0x000fca00078ec0ff */
[----:B------:R-:W-:-:S05]  /*f980*/  IMAD.SHL.U32 R0, R4, 0x2, RZ ;  /* 0x0000000204007824 */ /* 0x000fca00078e00ff */
[----:B------:R-:W-:Y:S02]  /*f990*/  IADD3 R2, P0, R2, R0, RZ ;  /* 0x0000000002027210 */ /* 0x000fe40007f1e0ff */
[----:B------:R-:W-:-:S03]  /*f9a0*/  MOV R13, R8 ;  /* 0x00000008000d7202 */ /* 0x000fc60000000f00 */
[----:B------:R-:W-:-:S05]  /*f9b0*/  IMAD.X R3, RZ, RZ, R3, P0 ;  /* 0x000000ffff037224 */ /* 0x000fca00000e0603 */
        /* <DEDUP_REMOVED lines=15> */
.L_x_335:
[----:B------:R-:W-:Y:S02]  /*fab0*/  IMAD.MOV.U32 R13, RZ, RZ, R7 ;  /* 0x000000ffff0d7224 */ /* 0x000fe400078e0007 */
[----:B------:R-:W-:Y:S02]  /*fac0*/  IMAD.MOV.U32 R12, RZ, RZ, 0x2 ;  /* 0x00000002ff0c7424 */ /* 0x000fe400078e00ff */
[----:B------:R-:W-:-:S07]  /*fad0*/  IMAD.MOV.U32 R2, RZ, RZ, R14 ;  /* 0x000000ffff027224 */ /* 0x000fce00078e000e */
[----:B------:R-:W-:Y:S05]  /*fae0*/  WARPSYNC.COLLECTIVE R15, `(.L_x_336) ;  /* 0x000000000f087348 */ /* 0x000fea0003c00000 */
[----:B------:R0:W1:Y:S02]  /*faf0*/  SHFL.IDX P6, R14, R13, R12, R11 ;  /* 0x0000000c0d0e7389 */ /* 0x00006400000c000b */
[----:B01----:R-:W-:Y:S01]  /*fb00*/  ENDCOLLECTIVE ;  /* 0x000000000000791b */ /* 0x003fe20003800000 */
.L_x_336:
[----:B------:R-:W-:-:S05]  /*fb10*/  IADD3 R2, P0, R2, R0, RZ ;  /* 0x0000000002027210 */ /* 0x000fca0007f1e0ff */
[----:B------:R-:W-:-:S05]  /*fb20*/  IMAD.X R3, RZ, RZ, R3, P0 ;  /* 0x000000ffff037224 */ /* 0x000fca00000e0603 */
[----:B------:R-:W-:Y:S01]  /*fb30*/  @!PT LDS RZ, [RZ] ;  /* 0x00000000fffff984 */ /* 0x000fe20000000800 */
[----:B------:R-:W-:Y:S01]  /*fb40*/  @!PT LDS RZ, [RZ] ;  /* 0x00000000fffff984 */ /* 0x000fe20000000800 */
[----:B------:R-:W-:Y:S01]  /*fb50*/  @!PT LDS RZ, [RZ] ;  /* 0x00000000fffff984 */ /* 0x000fe20000000800 */
[----:B------:R-:W-:Y:S01]  /*fb60*/  LDGSTS.E.BYPASS.LTC128B.128 [R6+0xc00], desc[UR48][R2.64], !P3 ;  /* 0x00c0000002067fae */ /* 0x000fe2000d901d70 */
[----:B------:R-:W-:Y:S01]  /*fb70*/  IMAD.MOV.U32 R13, RZ, RZ, R8 ;  /* 0x000000ffff0d7224 */ /* 0x000fe200078e0008 */
[C---:B------:R-:W-:Y:S02]  /*fb80*/  LOP3.LUT P3, RZ, R29.reuse, 0x2000, RZ, 0xc0, !PT ;  /* 0x000020001dff7812 */ /* 0x040fe4000786c0ff */
        /* <DEDUP_REMOVED lines=10> */
.L_x_337:
[----:B------:R-:W-:Y:S02]  /*fc30*/  IMAD.MOV.U32 R13, RZ, RZ, R7 ;  /* 0x000000ffff0d7224 */ /* 0x000fe400078e0007 */
[----:B------:R-:W-:Y:S01]  /*fc40*/  IMAD.MOV.U32 R12, RZ, RZ, 0x3 ;  /* 0x00000003ff0c7424 */ /* 0x000fe200078e00ff */
[----:B------:R-:W-:-:S07]  /*fc50*/  MOV R2, R14 ;  /* 0x0000000e00027202 */ /* 0x000fce0000000f00 */
[----:B------:R-:W-:Y:S05]  /*fc60*/  WARPSYNC.COLLECTIVE R15, `(.L_x_338) ;  /* 0x000000000f087348 */ /* 0x000fea0003c00000 */
[----:B------:R0:W1:Y:S02]  /*fc70*/  SHFL.IDX P6, R14, R13, R12, R11 ;  /* 0x0000000c0d0e7389 */ /* 0x00006400000c000b */
[----:B01----:R-:W-:Y:S01]  /*fc80*/  ENDCOLLECTIVE ;  /* 0x000000000000791b */ /* 0x003fe20003800000 */
.L_x_338:
        /* <DEDUP_REMOVED lines=18> */
.L_x_339:
[----:B------:R-:W-:Y:S02]  /*fdb0*/  IMAD.MOV.U32 R13, RZ, RZ, R7 ;  /* 0x000000ffff0d7224 */ /* 0x000fe400078e0007 */
[----:B------:R-:W-:Y:S01]  /*fdc0*/  IMAD.MOV.U32 R12, RZ, RZ, 0x4 ;  /* 0x00000004ff0c7424 */ /* 0x000fe200078e00ff */
[----:B------:R-:W-:-:S07]  /*fdd0*/  MOV R2, R14 ;  /* 0x0000000e00027202 */ /* 0x000fce0000000f00 */
[----:B------:R-:W-:Y:S05]  /*fde0*/  WARPSYNC.COLLECTIVE R15, `(.L_x_340) ;  /* 0x000000000f087348 */ /* 0x000fea0003c00000 */
[----:B------:R0:W1:Y:S02]  /*fdf0*/  SHFL.IDX P6, R14, R13, R12, R11 ;  /* 0x0000000c0d0e7389 */ /* 0x00006400000c000b */
[----:B01----:R-:W-:Y:S01]  /*fe00*/  ENDCOLLECTIVE ;  /* 0x000000000000791b */ /* 0x003fe20003800000 */
.L_x_340:
        /* <DEDUP_REMOVED lines=17> */
.L_x_341:
[----:B------:R-:W-:Y:S02]  /*ff20*/  IMAD.MOV.U32 R13, RZ, RZ, R7 ;  /* 0x000000ffff0d7224 */ /* 0x000fe400078e0007 */
[----:B------:R-:W-:Y:S01]  /*ff30*/  IMAD.MOV.U32 R12, RZ, RZ, 0x5 ;  /* 0x00000005ff0c7424 */ /* 0x000fe200078e00ff */
[----:B------:R-:W-:-:S07]  /*ff40*/  MOV R2, R14 ;  /* 0x0000000e00027202 */ /* 0x000fce0000000f00 */
[----:B------:R-:W-:Y:S05]  /*ff50*/  WARPSYNC.COLLECTIVE R15, `(.L_x_342) ;  /* 0x000000000f087348 */ /* 0x000fea0003c00000 */
[----:B------:R0:W1:Y:S02]  /*ff60*/  SHFL.IDX P6, R14, R13, R12, R11 ;  /* 0x0000000c0d0e7389 */ /* 0x00006400000c000b */
[----:B01----:R-:W-:Y:S01]  /*ff70*/  ENDCOLLECTIVE ;  /* 0x000000000000791b */ /* 0x003fe20003800000 */
.L_x_342:
        /* <DEDUP_REMOVED lines=14> */
.L_x_343:
[----:B------:R-:W-:Y:S05]  /*10060*/  BRA `(.L_x_344) ;  /* 0xffffffc000887947 */ /* 0x000fea000383ffff */
.L_x_249:
[----:B0-----:R0:W1:Y:S02]  /*10070*/  SYNCS.PHASECHK.TRANS64.TRYWAIT P0, [R17+URZ+0x32440], R26 ;  /* 0x0324401a110075a7 */ /* 0x001064000800017f */
[----:B-1----:R-:W-:Y:S05]  /*10080*/  @!P0 NANOSLEEP.SYNCS 0x989680 ;  /* 0x009896800000895d */ /* 0x002fea0003900000 */
[----:B------:R-:W1:Y:S02]  /*10090*/  @!P0 SYNCS.PHASECHK.TRANS64 P0, [R17+URZ+0x32440], R26 ;  /* 0x0324401a110085a7 */ /* 0x000e64000800007f */
[----:B-1----:R-:W-:Y:S05]  /*100a0*/  @!P0 BRA `(.L_x_249) ;  /* 0xfffffffc00f08947 */ /* 0x002fea000383ffff */
[----:B------:R-:W-:Y:S05]  /*100b0*/  BRA `(.L_x_345) ;  /* 0xffffffc400947947 */ /* 0x000fea000383ffff */
.L_x_250:
        /* <DEDUP_REMOVED lines=8> */
.L_x_347:
[----:B------:R-:W-:Y:S05]  /*10140*/  BSYNC B1 ;  /* 0x0000000000017941 */ /* 0x000fea0003800000 */
.L_x_346:
        /* <DEDUP_REMOVED lines=9> */
.L_x_348:
[----:B------:R-:W-:Y:S02]  /*101e0*/  IMAD.MOV.U32 R13, RZ, RZ, R24 ;  /* 0x000000ffff0d7224 */ /* 0x000fe400078e0018 */
[----:B------:R-:W-:Y:S01]  /*101f0*/  IMAD.MOV.U32 R12, RZ, RZ, 0x1 ;  /* 0x00000001ff0c7424 */ /* 0x000fe200078e00ff */
[----:B------:R-:W-:-:S13]  /*10200*/  IADD3 R2, P0, R14, R0, RZ ;  /* 0x000000000e027210 */ /* 0x000fda0007f1e0ff */
[----:B------:R-:W-:Y:S05]  /*10210*/  WARPSYNC.COLLECTIVE R15, `(.L_x_349) ;  /* 0x000000000f087348 */ /* 0x000fea0003c00000 */
[----:B------:R0:W1:Y:S02]  /*10220*/  SHFL.IDX P6, R14, R13, R12, R11 ;  /* 0x0000000c0d0e7389 */ /* 0x00006400000c000b */
[----:B01----:R-:W-:Y:S01]  /*10230*/  ENDCOLLECTIVE ;  /* 0x000000000000791b */ /* 0x003fe20003800000 */
.L_x_349:
        /* <DEDUP_REMOVED lines=10> */
.L_x_350:
[----:B------:R-:W-:Y:S02]  /*102e0*/  IMAD.MOV.U32 R13, RZ, RZ, R24 ;  /* 0x000000ffff0d7224 */ /* 0x000fe400078e0018 */
[----:B------:R-:W-:Y:S01]  /*102f0*/  IMAD.MOV.U32 R12, RZ, RZ, 0x2 ;  /* 0x00000002ff0c7424 */ /* 0x000fe200078e00ff */
[----:B------:R-:W-:-:S13]  /*10300*/  IADD3 R2, P0, R14, R0, RZ ;  /* 0x000000000e027210 */ /* 0x000fda0007f1e0ff */
[----:B------:R-:W-:Y:S05]  /*10310*/  WARPSYNC.COLLECTIVE R15, `(.L_x_351) ;  /* 0x000000000f087348 */ /* 0x000fea0003c00000 */
[----:B------:R0:W1:Y:S02]  /*10320*/  SHFL.IDX P6, R14, R13, R12, R11 ;  /* 0x0000000c0d0e7389 */ /* 0x00006400000c000b */
[----:B01----:R-:W-:Y:S01]  /*10330*/  ENDCOLLECTIVE ;  /* 0x000000000000791b */ /* 0x003fe20003800000 */
.L_x_351:
        /* <DEDUP_REMOVED lines=10> */
.L_x_352:
[----:B------:R-:W-:Y:S02]  /*103e0*/  IMAD.MOV.U32 R13, RZ, RZ, R24 ;  /* 0x000000ffff0d7224 */ /* 0x000fe400078e0018 */
[----:B------:R-:W-:Y:S02]  /*103f0*/  IMAD.MOV.U32 R12, RZ, RZ, 0x3 ;  /* 0x00000003ff0c7424 */ /* 0x000fe400078e00ff */
[----:B------:R-:W-:-:S07]  /*10400*/  IMAD.MOV.U32 R10, RZ, RZ, R14 ;  /* 0x000000ffff0a7224 */ /* 0x000fce00078e000e */
[----:B------:R-:W-:Y:S05]  /*10410*/  WARPSYNC.COLLECTIVE R15, `(.L_x_353) ;  /* 0x000000000f087348 */ /* 0x000fea0003c00000 */
[----:B------:R0:W1:Y:S02]  /*10420*/  SHFL.IDX P6, R14, R13, R12, R11 ;  /* 0x0000000c0d0e7389 */ /* 0x00006400000c000b */
[----:B01----:R-:W-:Y:S01]  /*10430*/  ENDCOLLECTIVE ;  /* 0x000000000000791b */ /* 0x003fe20003800000 */
.L_x_353:
        /* <DEDUP_REMOVED lines=11> */
.L_x_354:
[----:B------:R-:W-:Y:S02]  /*104f0*/  IMAD.MOV.U32 R13, RZ, RZ, R24 ;  /* 0x000000ffff0d7224 */ /* 0x000fe400078e0018 */
[----:B------:R-:W-:Y:S02]  /*10500*/  IMAD.MOV.U32 R12, RZ, RZ, 0x4 ;  /* 0x00000004ff0c7424 */ /* 0x000fe400078e00ff */
[----:B------:R-:W-:-:S07]  /*10510*/  IMAD.MOV.U32 R2, RZ, RZ, R14 ;  /* 0x000000ffff027224 */ /* 0x000fce00078e000e */
[----:B------:R-:W-:Y:S05]  /*10520*/  WARPSYNC.COLLECTIVE R15, `(.L_x_355) ;  /* 0x000000000f087348 */ /* 0x000fea0003c00000 */
[----:B------:R0:W1:Y:S02]  /*10530*/  SHFL.IDX P6, R14, R13, R12, R11 ;  /* 0x0000000c0d0e7389 */ /* 0x00006400000c000b */
[----:B01----:R-:W-:Y:S01]  /*10540*/  ENDCOLLECTIVE ;  /* 0x000000000000791b */ /* 0x003fe20003800000 */
.L_x_355:
        /* <DEDUP_REMOVED lines=11> */
.L_x_356:
[----:B------:R-:W-:Y:S02]  /*10600*/  IMAD.MOV.U32 R13, RZ, RZ, R24 ;  /* 0x000000ffff0d7224 */ /* 0x000fe400078e0018 */
[----:B------:R-:W-:Y:S02]  /*10610*/  IMAD.MOV.U32 R12, RZ, RZ, 0x5 ;  /* 0x00000005ff0c7424 */ /* 0x000fe400078e00ff */
[----:B------:R-:W-:-:S07]  /*10620*/  IMAD.MOV.U32 R2, RZ, RZ, R14 ;  /* 0x000000ffff027224 */ /* 0x000fce00078e000e */
[----:B------:R-:W-:Y:S05]  /*10630*/  WARPSYNC.COLLECTIVE R15, `(.L_x_357) ;  /* 0x000000000f087348 */ /* 0x000fea0003c00000 */
[----:B------:R0:W1:Y:S02]  /*10640*/  SHFL.IDX P6, R14, R13, R12, R11 ;  /* 0x0000000c0d0e7389 */ /* 0x00006400000c000b */
[----:B01----:R-:W-:Y:S01]  /*10650*/  ENDCOLLECTIVE ;  /* 0x000000000000791b */ /* 0x003fe20003800000 */
.L_x_357:
        /* <DEDUP_REMOVED lines=11> */
.L_x_358:
[----:B------:R-:W-:Y:S05]  /*10710*/  BRA `(.L_x_359) ;  /* 0xffffffc000cc7947 */ /* 0x000fea000383ffff */
.L_x_255:
[----:B--2---:R2:W3:Y:S02]  /*10720*/  SYNCS.PHASECHK.TRANS64.TRYWAIT P0, [R17+URZ+0x32460], R26 ;  /* 0x0324601a110075a7 */ /* 0x0044e4000800017f */
[----:B---3--:R-:W-:Y:S05]  /*10730*/  @!P0 NANOSLEEP.SYNCS 0x989680 ;  /* 0x009896800000895d */ /* 0x008fea0003900000 */
[----:B------:R-:W3:Y:S02]  /*10740*/  @!P0 SYNCS.PHASECHK.TRANS64 P0, [R17+URZ+0x32460], R26 ;  /* 0x0324601a110085a7 */ /* 0x000ee4000800007f */
[----:B---3--:R-:W-:Y:S05]  /*10750*/  @!P0 BRA `(.L_x_255) ;  /* 0xfffffffc00f08947 */ /* 0x008fea000383ffff */
[----:B------:R-:W-:Y:S05]  /*10760*/  BRA `(.L_x_360) ;  /* 0xffffffc4001c7947 */ /* 0x000fea000383ffff */
.L_x_256:
        /* <DEDUP_REMOVED lines=8> */
.L_x_362:
[----:B------:R-:W-:Y:S05]  /*107f0*/  BSYNC B1 ;  /* 0x0000000000017941 */ /* 0x000fea0003800000 */
.L_x_361:
        /* <DEDUP_REMOVED lines=9> */
.L_x_363:
[----:B------:R-:W-:Y:S01]  /*10890*/  IMAD.MOV.U32 R13, RZ, RZ, R23 ;  /* 0x000000ffff0d7224 */ /* 0x000fe200078e0017 */
[----:B------:R-:W-:Y:S02]  /*108a0*/  MOV R12, 0x1 ;  /* 0x00000001000c7802 */ /* 0x000fe40000000f00 */
[----:B------:R-:W-:-:S13]  /*108b0*/  IADD3 R2, P0, R14, R0, RZ ;  /* 0x000000000e027210 */ /* 0x000fda0007f1e0ff */
[----:B------:R-:W-:Y:S05]  /*108c0*/  WARPSYNC.COLLECTIVE R15, `(.L_x_364) ;  /* 0x000000000f087348 */ /* 0x000fea0003c00000 */
[----:B------:R0:W1:Y:S02]  /*108d0*/  SHFL.IDX P6, R14, R13, R12, R11 ;  /* 0x0000000c0d0e7389 */ /* 0x00006400000c000b */
[----:B01----:R-:W-:Y:S01]  /*108e0*/  ENDCOLLECTIVE ;  /* 0x000000000000791b */ /* 0x003fe20003800000 */
.L_x_364:
        /* <DEDUP_REMOVED lines=13> */
.L_x_365:
[----:B------:R-:W-:Y:S02]  /*109c0*/  IMAD.MOV.U32 R13, RZ, RZ, R23 ;  /* 0x000000ffff0d7224 */ /* 0x000fe400078e0017 */
[----:B------:R-:W-:Y:S01]  /*109d0*/  IMAD.MOV.U32 R12, RZ, RZ, 0x2 ;  /* 0x00000002ff0c7424 */ /* 0x000fe200078e00ff */
[----:B------:R-:W-:-:S13]  /*109e0*/  IADD3 R2, P0, R14, R0, RZ ;  /* 0x000000000e027210 */ /* 0x000fda0007f1e0ff */
[----:B------:R-:W-:Y:S05]  /*109f0*/  WARPSYNC.COLLECTIVE R15, `(.L_x_366) ;  /* 0x000000000f087348 */ /* 0x000fea0003c00000 */
[----:B------:R0:W1:Y:S02]  /*10a00*/  SHFL.IDX P6, R14, R13, R12, R11 ;  /* 0x0000000c0d0e7389 */ /* 0x00006400000c000b */
[----:B01----:R-:W-:Y:S01]  /*10a10*/  ENDCOLLECTIVE ;  /* 0x000000000000791b */ /* 0x003fe20003800000 */
.L_x_366:
        /* <DEDUP_REMOVED lines=13> */
.L_x_367:
[----:B------:R-:W-:Y:S02]  /*10af0*/  IMAD.MOV.U32 R13, RZ, RZ, R23 ;  /* 0x000000ffff0d7224 */ /* 0x000fe400078e0017 */
[----:B------:R-:W-:Y:S01]  /*10b00*/  IMAD.MOV.U32 R12, RZ, RZ, 0x3 ;  /* 0x00000003ff0c7424 */ /* 0x000fe200078e00ff */
[----:B------:R-:W-:-:S13]  /*10b10*/  IADD3 R2, P0, R14, R0, RZ ;  /* 0x000000000e027210 */ /* 0x000fda0007f1e0ff */
[----:B------:R-:W-:Y:S05]  /*10b20*/  WARPSYNC.COLLECTIVE R15, `(.L_x_368) ;  /* 0x000000000f087348 */ /* 0x000fea0003c00000 */
[----:B------:R0:W1:Y:S02]  /*10b30*/  SHFL.IDX P6, R14, R13, R12, R11 ;  /* 0x0000000c0d0e7389 */ /* 0x00006400000c000b */
[----:B01----:R-:W-:Y:S01]  /*10b40*/  ENDCOLLECTIVE ;  /* 0x000000000000791b */ /* 0x003fe20003800000 */
.L_x_368:
        /* <DEDUP_REMOVED lines=13> */
.L_x_369:
[----:B------:R-:W-:Y:S02]  /*10c20*/  IMAD.MOV.U32 R13, RZ, RZ, R23 ;  /* 0x000000ffff0d7224 */ /* 0x000fe400078e0017 */
[----:B------:R-:W-:Y:S01]  /*10c30*/  IMAD.MOV.U32 R12, RZ, RZ, 0x4 ;  /* 0x00000004ff0c7424 */ /* 0x000fe200078e00ff */
[----:B------:R-:W-:-:S13]  /*10c40*/  IADD3 R2, P0, R14, R0, RZ ;  /* 0x000000000e027210 */ /* 0x000fda0007f1e0ff */
[----:B------:R-:W-:Y:S05]  /*10c50*/  WARPSYNC.COLLECTIVE R15, `(.L_x_370) ;  /* 0x000000000f087348 */ /* 0x000fea0003c00000 */
[----:B------:R0:W1:Y:S02]  /*10c60*/  SHFL.IDX P6, R14, R13, R12, R11 ;  /* 0x0000000c0d0e7389 */ /* 0x00006400000c000b */
[----:B01----:R-:W-:Y:S01]  /*10c70*/  ENDCOLLECTIVE ;  /* 0x000000000000791b */ /* 0x003fe20003800000 */
.L_x_370:
        /* <DEDUP_REMOVED lines=13> */
.L_x_371:
[----:B------:R-:W-:Y:S02]  /*10d50*/  IMAD.MOV.U32 R13, RZ, RZ, R23 ;  /* 0x000000ffff0d7224 */ /* 0x000fe400078e0017 */
[----:B------:R-:W-:Y:S01]  /*10d60*/  IMAD.MOV.U32 R12, RZ, RZ, 0x5 ;  /* 0x00000005ff0c7424 */ /* 0x000fe200078e00ff */
[----:B------:R-:W-:-:S07]  /*10d70*/  MOV R2, R14 ;  /* 0x0000000e00027202 */ /* 0x000fce0000000f00 */
[----:B------:R-:W-:Y:S05]  /*10d80*/  WARPSYNC.COLLECTIVE R15, `(.L_x_372) ;  /* 0x000000000f087348 */ /* 0x000fea0003c00000 */
[----:B------:R0:W1:Y:S02]  /*10d90*/  SHFL.IDX P6, R14, R13, R12, R11 ;  /* 0x0000000c0d0e7389 */ /* 0x00006400000c000b */
[----:B01----:R-:W-:Y:S01]  /*10da0*/  ENDCOLLECTIVE ;  /* 0x000000000000791b */ /* 0x003fe20003800000 */
.L_x_372:
        /* <DEDUP_REMOVED lines=14> */
.L_x_373:
[----:B------:R-:W-:Y:S05]  /*10e90*/  BRA `(.L_x_374) ;  /* 0xffffffc000647947 */ /* 0x000fea000383ffff */
.L_x_262:
[----:B0-----:R0:W3:Y:S02]  /*10ea0*/  SYNCS.PHASECHK.TRANS64.TRYWAIT P0, [R7+URZ+0x32420], R0 ;  /* 0x03242000070075a7 */ /* 0x0010e4000800017f */
[----:B---3--:R-:W-:Y:S05]  /*10eb0*/  @!P0 NANOSLEEP.SYNCS 0x989680 ;  /* 0x009896800000895d */ /* 0x008fea0003900000 */
[----:B------:R-:W3:Y:S02]  /*10ec0*/  @!P0 SYNCS.PHASECHK.TRANS64 P0, [R7+URZ+0x32420], R0 ;  /* 0x03242000070085a7 */ /* 0x000ee4000800007f */
[----:B---3--:R-:W-:Y:S05]  /*10ed0*/  @!P0 BRA `(.L_x_262) ;  /* 0xfffffffc00f08947 */ /* 0x008fea000383ffff */
[----:B------:R-:W-:Y:S05]  /*10ee0*/  BRA `(.L_x_375) ;  /* 0xffffffc400107947 */ /* 0x000fea000383ffff */
.L_x_263:
        /* <DEDUP_REMOVED lines=11> */
.L_x_377:
[----:B------:R-:W-:Y:S05]  /*10fa0*/  BSYNC B0 ;  /* 0x0000000000007941 */ /* 0x000fea0003800000 */
.L_x_376:
[----:B------:R-:W-:Y:S05]  /*10fb0*/  BRA `(.L_x_378) ;  /* 0xffffffc000f87947 */ /* 0x000fea000383ffff */
.L_x_266:
[----:B------:R-:W-:Y:S01]  /*10fc0*/  BSSY B1, `(.L_x_379) ;  /* 0x0000006000017945 */ /* 0x000fe20003800000 */
[----:B------:R-:W-:-:S07]  /*10fd0*/  IMAD.MOV.U32 R15, RZ, RZ, -0x1 ;  /* 0xffffffffff0f7424 */ /* 0x000fce00078e00ff */
[----:B012---:R-:W-:Y:S05]  /*10fe0*/  WARPSYNC.COLLECTIVE R15, `(.L_x_380) ;  /* 0x000000000f0c7348 */ /* 0x007fea0003c00000 */
[----:B------:R-:W-:Y:S02]  /*10ff0*/  ELECT P6, UR62, PT ;  /* 0x00000000003e782f */ /* 0x000fe400038c0000 */
[----:B------:R-:W-:Y:S01]  /*11000*/  MOV R14, UR62 ;  /* 0x0000003e000e7c02 */ /* 0x000fe20008000f00 */
[----:B012---:R-:W-:Y:S10]  /*11010*/  ENDCOLLECTIVE ;  /* 0x000000000000791b */ /* 0x007ff40003800000 */
.L_x_380:
[----:B------:R-:W-:Y:S05]  /*11020*/  BSYNC B1 ;  /* 0x0000000000017941 */ /* 0x000fea0003800000 */
.L_x_379:
[----:B------:R-:W-:Y:S05]  /*11030*/  BRA `(.L_x_381) ;  /* 0xffffffc000f07947 */ /* 0x000fea000383ffff */
.L_x_268:
[----:B0-----:R0:W3:Y:S02]  /*11040*/  SYNCS.PHASECHK.TRANS64.TRYWAIT P1, [R5+URZ+0x32440], R0 ;  /* 0x03244000050075a7 */ /* 0x0010e4000802017f */
[----:B---3--:R-:W-:Y:S05]  /*11050*/  @!P1 NANOSLEEP.SYNCS 0x989680 ;  /* 0x009896800000995d */ /* 0x008fea0003900000 */
[----:B------:R-:W3:Y:S02]  /*11060*/  @!P1 SYNCS.PHASECHK.TRANS64 P1, [R5+URZ+0x32440], R0 ;  /* 0x03244000050095a7 */ /* 0x000ee4000802007f */
[----:B---3--:R-:W-:Y:S05]  /*11070*/  @!P1 BRA `(.L_x_268) ;  /* 0xfffffffc00f09947 */ /* 0x008fea000383ffff */
[----:B------:R-:W-:Y:S05]  /*11080*/  BRA `(.L_x_382) ;  /* 0xffffffc400107947 */ /* 0x000fea000383ffff */
.L_x_270:
[----:B---3--:R3:W4:Y:S02]  /*11090*/  SYNCS.PHASECHK.TRANS64.TRYWAIT P1, [R3+URZ+0x32440], R2 ;  /* 0x03244002030075a7 */ /* 0x008724000802017f */
[----:B----4-:R-:W-:Y:S05]  /*110a0*/  @!P1 NANOSLEEP.SYNCS 0x989680 ;  /* 0x009896800000995d */ /* 0x010fea0003900000 */
[----:B------:R-:W4:Y:S02]  /*110b0*/  @!P1 SYNCS.PHASECHK.TRANS64 P1, [R3+URZ+0x32440], R2 ;  /* 0x03244002030095a7 */ /* 0x000f24000802007f */
[----:B----4-:R-:W-:Y:S05]  /*110c0*/  @!P1 BRA `(.L_x_270) ;  /* 0xfffffffc00f09947 */ /* 0x010fea000383ffff */
[----:B------:R-:W-:Y:S05]  /*110d0*/  BRA `(.L_x_383) ;  /* 0xffffffc4001c7947 */ /* 0x000fea000383ffff */
.L_x_272:
[----:B----4-:R4:W0:Y:S02]  /*110e0*/  SYNCS.PHASECHK.TRANS64.TRYWAIT P1, [R5+URZ+0x32460], R0 ;  /* 0x03246000050075a7 */ /* 0x010824000802017f */
[----:B0-----:R-:W-:Y:S05]  /*110f0*/  @!P1 NANOSLEEP.SYNCS 0x989680 ;  /* 0x009896800000995d */ /* 0x001fea0003900000 */
[----:B------:R-:W0:Y:S02]  /*11100*/  @!P1 SYNCS.PHASECHK.TRANS64 P1, [R5+URZ+0x32460], R0 ;  /* 0x03246000050095a7 */ /* 0x000e24000802007f */
[----:B0-----:R-:W-:Y:S05]  /*11110*/  @!P1 BRA `(.L_x_272) ;  /* 0xfffffffc00f09947 */ /* 0x001fea000383ffff */
[----:B------:R-:W-:Y:S05]  /*11120*/  BRA `(.L_x_384) ;  /* 0xffffffc400187947 */ /* 0x000fea000383ffff */
.L_x_385:
        /* <DEDUP_REMOVED lines=13> */
.L_x_6449:


//--------------------- .text._ZN7cutlass13device_kernelIN5flash11enable_sm90INS1_16FlashAttnFwdSm90INS1_25CollectiveMainloopFwdSm90ILi2EN4cute5tupleIJNS5_1CILi1EEES8_S8_EEENS6_IJNS7_ILi128EEENS7_ILi96EEENS7_ILi64EEEEEELi256ENS_6half_tEfNS_4arch4Sm90ELb0ELb0ELb1ELb1ELb1ELb0ELb0ELb1ELb0ELb1ELb0ELb0EEENS1_21CollectiveEpilogueFwdINS6_IJSA_NS7_ILi256EEESB_EEES9_SE_SG_Li256ELb1ELb1ELb0ELb0EEENS1_36VarlenDynamicPersistentTileSchedulerILi128ELi96ELi256ELi128ELb0ELb1ELb1ELb0ELb1ELb1EEEEEEEEEvNT_6ParamsE --------------------------
	.section	.text._ZN7cutlass13device_kernelIN5flash11enable_sm90INS1_16FlashAttnFwdSm90INS1_25CollectiveMainloopFwdSm90ILi2EN4cute5tupleIJNS5_1CILi1EEES8_S8_EEENS6_IJNS7_ILi128EEENS7_ILi96EEENS7_ILi64EEEEEELi256ENS_6half_tEfNS_4arch4Sm90ELb0ELb0ELb1ELb1ELb1ELb0ELb0ELb1ELb0ELb1ELb0ELb0EEENS1_21CollectiveEpilogueFwdINS6_IJSA_NS7_ILi256EEESB_EEES9_SE_SG_Li256ELb1ELb1ELb0ELb0EEENS1_36VarlenDynamicPersistentTileSchedulerILi128ELi96ELi256ELi128ELb0ELb1ELb1ELb0ELb1ELb1EEEEEEEEEvNT_6ParamsE,"ax",@progbits
	.align	128
.text._ZN7cutlass13device_kernelIN5flash11enable_sm90INS1_16FlashAttnFwdSm90INS1_25CollectiveMainloopFwdSm90ILi2EN4cute5tupleIJNS5_1CILi1EEES8_S8_EEENS6_IJNS7_ILi128EEENS7_ILi96EEENS7_ILi64EEEEEELi256ENS_6half_tEfNS_4arch4Sm90ELb0ELb0ELb1ELb1ELb1ELb0ELb0ELb1ELb0ELb1ELb0ELb0EEENS1_21CollectiveEpilogueFwdINS6_IJSA_NS7_ILi256EEESB_EEES9_SE_SG_Li256ELb1ELb1ELb0ELb0EEENS1_36VarlenDynamicPersistentTileSchedulerILi128ELi96ELi256ELi128ELb0ELb1ELb1ELb0ELb1ELb1EEEEEEEEEvNT_6ParamsE:
        .type           _ZN7cutlass13device_kernelIN5flash11enable_sm90INS1_16FlashAttnFwdSm90INS1_25CollectiveMainloopFwdSm90ILi2EN4cute5tupleIJNS5_1CILi1EEES8_S8_EEENS6_IJNS7_ILi128EEENS7_ILi96EEENS7_ILi64EEEEEELi256ENS_6half_tEfNS_4arch4Sm90ELb0ELb0ELb1ELb1ELb1ELb0ELb0ELb1ELb0ELb1ELb0ELb0EEENS1_21CollectiveEpilogueFwdINS6_IJSA_NS7_ILi256EEESB_EEES9_SE_SG_Li256ELb1ELb1ELb0ELb0EEENS1_36VarlenDynamicPersistentTileSchedulerILi128ELi96ELi256ELi128ELb0ELb1ELb1ELb0ELb1ELb1EEEEEEEEEvNT_6ParamsE,@function
        .size           _ZN7cutlass13device_kernelIN5flash11enable_sm90INS1_16FlashAttnFwdSm90INS1_25CollectiveMainloopFwdSm90ILi2EN4cute5tupleIJNS5_1CILi1EEES8_S8_EEENS6_IJNS7_ILi128EEENS7_ILi96EEENS7_ILi64EEEEEELi256ENS_6half_tEfNS_4arch4Sm90ELb0ELb0ELb1ELb1ELb1ELb0ELb0ELb1ELb0ELb1ELb0ELb0EEENS1_21CollectiveEpilogueFwdINS6_IJSA_NS7_ILi256EEESB_EEES9_SE_SG_Li256ELb1ELb1ELb0ELb0EEENS1_36VarlenDynamicPersistentTileSchedulerILi128ELi96ELi256ELi128ELb0ELb1ELb1ELb0ELb1ELb1EEEEEEEEEvNT_6ParamsE,(.L_x_6450 - _ZN7cutlass13device_kernelIN5flash11enable_sm90INS1_16FlashAttnFwdSm90INS1_25CollectiveMainloopFwdSm90ILi2EN4cute5tupleIJNS5_1CILi1EEES8_S8_EEENS6_IJNS7_ILi128EEENS7_ILi96EEENS7_ILi64EEEEEELi256ENS_6half_tEfNS_4arch4Sm90ELb0ELb0ELb1ELb1ELb1ELb0ELb0ELb1ELb0ELb1ELb0ELb0EEENS1_21CollectiveEpilogueFwdINS6_IJSA_NS7_ILi256EEESB_EEES9_SE_SG_Li256ELb1ELb1ELb0ELb0EEENS1_36VarlenDynamicPersistentTileSchedulerILi128ELi96ELi256ELi128ELb0ELb1ELb1ELb0ELb1ELb1EEEEEEEEEvNT_6ParamsE)
        .other          _ZN7cutlass13device_kernelIN5flash11enable_sm90INS1_16FlashAttnFwdSm90INS1_25CollectiveMainloopFwdSm90ILi2EN4cute5tupleIJNS5_1CILi1EEES8_S8_EEENS6_IJNS7_ILi128EEENS7_ILi96EEENS7_ILi64EEEEEELi256ENS_6half_tEfNS_4arch4Sm90ELb0ELb0ELb1ELb1ELb1ELb0ELb0ELb1ELb0ELb1ELb0ELb0EEENS1_21CollectiveEpilogueFwdINS6_IJSA_NS7_ILi256EEESB_EEES9_SE_SG_Li256ELb1ELb1ELb0ELb0EEENS1_36VarlenDynamicPersistentTileSchedulerILi128ELi96ELi256ELi128ELb0ELb1ELb1ELb0ELb1ELb1EEEEEEEEEvNT_6ParamsE,@"STO_CUDA_ENTRY STV_DEFAULT"
_ZN7cutlass13device_kernelIN5flash11enable_sm90INS1_16FlashAttnFwdSm90INS1_25CollectiveMainloopFwdSm90ILi2EN4cute5tupleIJNS5_1CILi1EEES8_S8_EEENS6_IJNS7_ILi128EEENS7_ILi96EEENS7_ILi64EEEEEELi256ENS_6half_tEfNS_4arch4Sm90ELb0ELb0ELb1ELb1ELb1ELb0ELb0ELb1ELb0ELb1ELb0ELb0EEENS1_21CollectiveEpilogueFwdINS6_IJSA_NS7_ILi256EEESB_EEES9_SE_SG_Li256ELb1ELb1ELb0ELb0EEENS1_36VarlenDynamicPersistentTileSchedulerILi128ELi96ELi256ELi128ELb0ELb1ELb1ELb0ELb1ELb1EEEEEEEEEvNT_6ParamsE:
        /* <DEDUP_REMOVED lines=45> */
.L_x_386:
        /* <DEDUP_REMOVED lines=22> */
.L_x_387:
        /* <DEDUP_REMOVED lines=18> */
.L_x_388:
        /* <DEDUP_REMOVED lines=22> */
.L_x_389:
        /* <DEDUP_REMOVED lines=23> */
.L_x_390:
        /* <DEDUP_REMOVED lines=8> */
.L_x_392:
[----:B------:R-:W-:-:S08]  /*08a0*/  NOP ;  /* 0x0000000000007918 */ /* 0x000fd00000000000 */
[----:B------:R-:W0:Y:S02]  /*08b0*/  USETMAXREG.TRY_ALLOC.CTAPOOL UP0, 0xe8 ;  /* 0x000000e8000079c8 */ /* 0x000e240008000600 */
[----:B0-----:R-:W-:-:S13]  /*08c0*/  PLOP3.LUT P0, PT, PT, PT, UP0, 0x80, 0x0 ;  /* 0x000000000000781c */ /* 0x001fda0003f0f008 */
[----:B------:R-:W-:Y:S05]  /*08d0*/  @!P0 BRA `(.L_x_392) ;  /* 0xfffffffc00f08947 */ /* 0x000fea000383ffff */
[----:B------:R-:W0:Y:S01]  /*08e0*/  S2R R0, SR_TID.X ;  /* 0x0000000000007919 */ /* 0x000e220000002100 */
[----:B------:R-:W1:Y:S01]  /*08f0*/  S2UR UR5, SR_CgaCtaId ;  /* 0x00000000000579c3 */ /* 0x000e620000008800 */
[----:B------:R-:W-:-:S07]  /*0900*/  UMOV UR4, 0x400 ;  /* 0x0000040000047882 */ /* 0x000fce0000000000 */
[----:B------:R-:W-:Y:S06]  /*0910*/  BAR.ARV 0x8, 0x180 ;  /* 0x0206000000007b1d */ /* 0x000fec0000002000 */
[----:B-1----:R-:W-:Y:S01]  /*0920*/  ULEA UR4, UR5, UR4, 0x18 ;  /* 0x0000000405047291 */ /* 0x002fe2000f8ec03f */
[----:B0-----:R-:W-:-:S04]  /*0930*/  SHF.R.U32.HI R0, RZ, 0x7, R0 ;  /* 0x00000007ff007819 */ /* 0x001fc80000011600 */
[----:B------:R-:W-:-:S13]  /*0940*/  ISETP.NE.AND P0, PT, R0, 0x1, PT ;  /* 0x000000010000780c */ /* 0x000fda0003f05270 */
[----:B------:R-:W-:Y:S08]  /*0950*/  @!P0 BAR.ARV 0x9, 0x100 ;  /* 0x0244000000008b1d */ /* 0x000ff00000002000 */
[----:B------:R-:W-:Y:S06]  /*0960*/  BAR.SYNC.DEFER_BLOCKING 0x5, 0x180 ;  /* 0x0146000000007b1d */ /* 0x000fec0000010000 */
[----:B------:R-:W0:Y:S01]  /*0970*/  LDS.128 R12, [UR4+0x228d0] ;  /* 0x0228d004ff0c7984 */ /* 0x000e220008000c00 */
[----:B------:R-:W-:Y:S01]  /*0980*/  ULDC UR4, c[0x0][0xc3c] ;  /* 0x00030f0000047ab9 */ /* 0x000fe20000000800 */
[----:B------:R-:W-:Y:S06]  /*0990*/  BAR.ARV 0x4, 0x180 ;  /* 0x0106000000007b1d */ /* 0x000fec0000002000 */
[----:B0-----:R-:W-:-:S13]  /*09a0*/  ISETP.GE.AND P0, PT, R15, UR4, PT ;  /* 0x000000040f007c0c */ /* 0x001fda000bf06270 */
[----:B------:R-:W-:Y:S05]  /*09b0*/  @P0 EXIT ;  /* 0x000000000000094d */ /* 0x000fea0003800000 */
[----:B------:R-:W0:Y:S01]  /*09c0*/  S2R R0, SR_TID.X ;  /* 0x0000000000007919 */ /* 0x000e220000002100 */
[----:B------:R-:W-:Y:S01]  /*09d0*/  R2UR UR5, R13 ;  /* 0x000000000d0572ca */ /* 0x000fe200000e0000 */
[----:B------:R-:W-:Y:S01]  /*09e0*/  ULOP3.LUT UR48, UR37, 0x1, URZ, 0xfc, !UPT ;  /* 0x0000000125307892 */ /* 0x000fe2000f8efc3f */
[----:B------:R-:W-:Y:S01]  /*09f0*/  R2UR UR6, R14 ;  /* 0x000000000e0672ca */ /* 0x000fe200000e0000 */
[----:B------:R-:W-:Y:S01]  /*0a00*/  UMOV UR47, URZ ;  /* 0x0000003f002f7c82 */ /* 0x000fe20008000000 */
[----:B------:R-:W-:Y:S01]  /*0a10*/  UMOV UR46, URZ ;  /* 0x0000003f002e7c82 */ /* 0x000fe20008000000 */
[----:B------:R-:W-:Y:S01]  /*0a20*/  UMOV UR36, URZ ;  /* 0x0000003f00247c82 */ /* 0x000fe20008000000 */
[----:B0-----:R-:W-:-:S05]  /*0a30*/  VIADD R209, R0, 0xffffff80 ;  /* 0xffffff8000d17836 */ /* 0x001fca0000000000 */
[----:B------:R-:W-:-:S04]  /*0a40*/  SHF.R.S32.HI R0, RZ, 0x1f, R209 ;  /* 0x0000001fff007819 */ /* 0x000fc800000114d1 */
[CC--:B------:R-:W-:Y:S02]  /*0a50*/  LEA.HI R3, R0.reuse, R209.reuse, RZ, 0x7 ;  /* 0x000000d100037211 */ /* 0x0c0fe400078f38ff */
[-C--:B------:R-:W-:Y:S02]  /*0a60*/  LEA.HI R4, R0, R209.reuse, RZ, 0x5 ;  /* 0x000000d100047211 */ /* 0x080fe400078f28ff */
[----:B------:R-:W-:Y:S02]  /*0a70*/  LOP3.LUT R2, R3, 0xffffff80, RZ, 0xc0, !PT ;  /* 0xffffff8003027812 */ /* 0x000fe400078ec0ff */
[----:B------:R-:W-:Y:S01]  /*0a80*/  SHF.R.S32.HI R200, RZ, 0x7, R3 ;  /* 0x00000007ffc87819 */ /* 0x000fe20000011403 */
[----:B------:R-:W-:Y:S02]  /*0a90*/  IMAD.SHL.U32 R6, R4, 0x20, RZ ;  /* 0x0000002004067824 */ /* 0x000fe400078e00ff */
[----:B------:R-:W-:Y:S01]  /*0aa0*/  IMAD.IADD R23, R209, 0x1, -R2 ;  /* 0x00000001d1177824 */ /* 0x000fe200078e0a02 */
[----:B------:R-:W-:-:S02]  /*0ab0*/  LEA.HI R2, R0, R209, RZ, 0x4 ;  /* 0x000000d100027211 */ /* 0x000fc400078f20ff */
[----:B------:R-:W-:Y:S02]  /*0ac0*/  LOP3.LUT R7, R6, 0xfffffc00, RZ, 0xc0, !PT ;  /* 0xfffffc0006077812 */ /* 0x000fe400078ec0ff */
[----:B------:R-:W-:Y:S02]  /*0ad0*/  SHF.R.S32.HI R8, RZ, 0x1f, R23 ;  /* 0x0000001fff087819 */ /* 0x000fe40000011417 */
[----:B------:R-:W-:Y:S02]  /*0ae0*/  SHF.R.S32.HI R5, RZ, 0x4, R2 ;  /* 0x00000004ff057819 */ /* 0x000fe40000011402 */
[----:B------:R-:W-:Y:S02]  /*0af0*/  LEA.HI R9, R8, R23, RZ, 0x2 ;  /* 0x0000001708097211 */ /* 0x000fe400078f10ff */
[----:B------:R-:W-:Y:S02]  /*0b00*/  LOP3.LUT R4, R2, 0x3fffff0, RZ, 0xc0, !PT ;  /* 0x03fffff002047812 */ /* 0x000fe400078ec0ff */
[----:B------:R-:W-:-:S02]  /*0b10*/  LEA.HI R6, R0, R209, RZ, 0x2 ;  /* 0x000000d100067211 */ /* 0x000fc400078f10ff */
[--C-:B------:R-:W-:Y:S01]  /*0b20*/  SHF.R.S32.HI R10, RZ, 0x2, R9.reuse ;  /* 0x00000002ff0a7819 */ /* 0x100fe20000011409 */
[----:B------:R-:W-:Y:S01]  /*0b30*/  IMAD.IADD R4, R209, 0x1, -R4 ;  /* 0x00000001d1047824 */ /* 0x000fe200078e0a04 */
[----:B------:R-:W-:Y:S02]  /*0b40*/  SHF.R.S32.HI R11, RZ, 0x1f, R9 ;  /* 0x0000001fff0b7819 */ /* 0x000fe40000011409 */
[----:B------:R-:W-:Y:S01]  /*0b50*/  LEA.HI R2, R2, R5, RZ, 0x1 ;  /* 0x0000000502027211 */ /* 0x000fe200078f08ff */
[----:B------:R-:W-:Y:S01]  /*0b60*/  IMAD R7, R4, 0x40, R7 ;  /* 0x0000004004077824 */ /* 0x000fe200078e0207 */
[----:B------:R-:W-:Y:S02]  /*0b70*/  LOP3.LUT R6, R6, 0xfffffffc, RZ, 0xc0, !PT ;  /* 0xfffffffc06067812 */ /* 0x000fe400078ec0ff */
[----:B------:R-:W-:Y:S02]  /*0b80*/  LEA.HI R11, R11, R10, RZ, 0x3 ;  /* 0x0000000a0b0b7211 */ /* 0x000fe400078f18ff */
[----:B------:R-:W-:Y:S01]  /*0b90*/  LEA.HI R0, R0, R209, RZ, 0x3 ;  /* 0x000000d100007211 */ /* 0x000fe200078f18ff */
[----:B------:R-:W-:Y:S01]  /*0ba0*/  IMAD.IADD R6, R209, 0x1, -R6 ;  /* 0x00000001d1067824 */ /* 0x000fe200078e0a06 */
[----:B------:R-:W-:-:S02]  /*0bb0*/  LOP3.LUT R2, R2, 0x1ffffffe, RZ, 0xc0, !PT ;  /* 0x1ffffffe02027812 */ /* 0x000fc400078ec0ff */
[----:B------:R-:W-:Y:S02]  /*0bc0*/  LOP3.LUT R11, R11, 0xfffffff8, RZ, 0xc0, !PT ;  /* 0xfffffff80b0b7812 */ /* 0x000fe400078ec0ff */
[----:B------:R-:W-:Y:S01]  /*0bd0*/  LEA.HI R8, R8, R23, RZ, 0x5 ;  /* 0x0000001708087211 */ /* 0x000fe200078f28ff */
[----:B------:R-:W-:Y:S01]  /*0be0*/  IMAD.IADD R2, R5, 0x1, -R2 ;  /* 0x0000000105027824 */ /* 0x000fe200078e0a02 */
[----:B------:R-:W-:Y:S01]  /*0bf0*/  LEA.HI R3, R3, R200, RZ, 0x1 ;  /* 0x000000c803037211 */ /* 0x000fe200078f08ff */
[----:B------:R-:W-:Y:S01]  /*0c00*/  IMAD.IADD R11, R10, 0x1, -R11 ;  /* 0x000000010a0b7824 */ /* 0x000fe200078e0a0b */
[----:B------:R-:W-:Y:S01]  /*0c10*/  LOP3.LUT R4, R0, 0xfffffff8, RZ, 0xc0, !PT ;  /* 0xfffffff800047812 */ /* 0x000fe200078ec0ff */
[----:B------:R-:W-:Y:S01]  /*0c20*/  IMAD R204, R2, 0x8, R7 ;  /* 0x0000000802cc7824 */ /* 0x000fe200078e0207 */
[----:B------:R-:W-:Y:S01]  /*0c30*/  SHF.R.S32.HI R8, RZ, 0x5, R8 ;  /* 0x00000005ff087819 */ /* 0x000fe20000011408 */
[----:B------:R-:W-:Y:S01]  /*0c40*/  IMAD.MOV.U32 R7, RZ, RZ, R15 ;  /* 0x000000ffff077224 */ /* 0x000fe200078e000f */
[----:B------:R-:W-:Y:S01]  /*0c50*/  LEA.HI R5, R6, R6, RZ, 0x1 ;  /* 0x0000000606057211 */ /* 0x000fe200078f08ff */
[----:B------:R-:W-:Y:S01]  /*0c60*/  IMAD.IADD R19, R209, 0x1, -R4 ;  /* 0x00000001d1137824 */ /* 0x000fe200078e0a04 */
[----:B------:R-:W-:Y:S01]  /*0c70*/  LOP3.LUT R3, R3, 0x3fffffe, RZ, 0xc0, !PT ;  /* 0x03fffffe03037812 */ /* 0x000fe200078ec0ff */
[----:B------:R-:W-:Y:S01]  /*0c80*/  IMAD R8, R8, 0x10, R11 ;  /* 0x0000001008087824 */ /* 0x000fe200078e020b */
[----:B------:R-:W-:Y:S01]  /*0c90*/  LOP3.LUT R5, R5, 0x1ffffffe, RZ, 0xc0, !PT ;  /* 0x1ffffffe05057812 */ /* 0x000fe200078ec0ff */
[----:B------:R-:W-:Y:S01]  /*0ca0*/  IMAD.SHL.U32 R2, R19, 0x8, RZ ;  /* 0x0000000813027824 */ /* 0x000fe200078e00ff */
[----:B------:R-:W-:-:S02]  /*0cb0*/  IADD3 R3, R200, -R3, RZ ;  /* 0x80000003c8037210 */ /* 0x000fc40007ffe0ff */
[----:B------:R-:W-:Y:S01]  /*0cc0*/  LOP3.LUT R202, R9, 0x7ffffffc, RZ, 0xc0, !PT ;  /* 0x7ffffffc09ca7812 */ /* 0x000fe200078ec0ff */
[----:B------:R-:W-:Y:S01]  /*0cd0*/  IMAD.IADD R6, R6, 0x1, -R5 ;  /* 0x0000000106067824 */ /* 0x000fe200078e0a05 */
[----:B------:R-:W-:Y:S01]  /*0ce0*/  SHF.R.S32.HI R22, RZ, 0x3, R0 ;  /* 0x00000003ff167819 */ /* 0x000fe20000011400 */
[----:B------:R-:W-:Y:S01]  /*0cf0*/  IMAD R201, R3, 0x40, R8 ;  /* 0x0000004003c97824 */ /* 0x000fe200078e0208 */
[----:B------:R-:W-:Y:S01]  /*0d00*/  SHF.R.S32.HI R208, RZ, 0x1f, R2 ;  /* 0x0000001fffd07819 */ /* 0x000fe20000011402 */
[C---:B------:R-:W-:Y:S02]  /*0d10*/  VIADD R17, R2.reuse, 0x40 ;  /* 0x0000004002117836 */ /* 0x040fe40000000000 */
[----:B------:R-:W-:Y:S01]  /*0d20*/  VIADD R16, R2, 0x80 ;  /* 0x0000008002107836 */ /* 0x000fe20000000000 */
[----:B------:R-:W-:Y:S01]  /*0d30*/  LEA R203, R6, R201, 0x3 ;  /* 0x000000c906cb7211 */ /* 0x000fe200078e18ff */
[----:B------:R-:W-:Y:S01]  /*0d40*/  VIADD R18, R2, 0xc0 ;  /* 0x000000c002127836 */ /* 0x000fe20000000000 */
[----:B------:R-:W-:Y:S01]  /*0d50*/  SHF.R.S32.HI R207, RZ, 0x1f, R17 ;  /* 0x0000001fffcf7819 */ /* 0x000fe20000011411 */
[----:B------:R-:W-:Y:S01]  /*0d60*/  IMAD.IADD R202, R23, 0x1, -R202 ;  /* 0x0000000117ca7824 */ /* 0x000fe200078e0aca */
[----:B------:R-:W-:-:S02]  /*0d70*/  SHF.R.S32.HI R206, RZ, 0x1f, R16 ;  /* 0x0000001fffce7819 */ /* 0x000fc40000011410 */
[----:B------:R-:W-:-:S07]  /*0d80*/  SHF.R.S32.HI R205, RZ, 0x1f, R18 ;  /* 0x0000001fffcd7819 */ /* 0x000fce0000011412 */
.L_x_438:
[----:B012---:R-:W0:Y:S01]  /*0d90*/  LDC.64 R4, c[0x0][0xc88] ;  /* 0x00032200ff047b82 */ /* 0x007e220000000a00 */
[----:B------:R-:W-:Y:S01]  /*0da0*/  ULDC.64 UR8, c[0x0][0xa28] ;  /* 0x00028a0000087ab9 */ /* 0x000fe20000000a00 */
[----:B------:R-:W-:Y:S01]  /*0db0*/  ULDC.64 UR10, c[0x0][0xa20] ;  /* 0x00028800000a7ab9 */ /* 0x000fe20000000a00 */
[----:B------:R-:W-:Y:S01]  /*0dc0*/  ULDC UR4, c[0x0][0x424] ;  /* 0x0001090000047ab9 */ /* 0x000fe20000000800 */
[----:B0-----:R-:W-:-:S06]  /*0dd0*/  IMAD.WIDE R4, R7, 0x4, R4 ;  /* 0x0000000407047825 */ /* 0x001fcc00078e0204 */
[----:B------:R-:W2:Y:S01]  /*0de0*/  LDG.E R4, desc[UR50][R4.64] ;  /* 0x0000003204047981 */ /* 0x000ea2000c1e1900 */
[----:B------:R-:W-:Y:S02]  /*0df0*/  UISETP.NE.U32.AND UP0, UPT, UR8, URZ, UPT ;  /* 0x0000003f0800728c */ /* 0x000fe4000bf05070 */
[----:B------:R-:W-:Y:S02]  /*0e00*/  UISETP.NE.U32.AND UP1, UPT, UR10, URZ, UPT ;  /* 0x0000003f0a00728c */ /* 0x000fe4000bf25070 */
[----:B------:R-:W-:Y:S02]  /*0e10*/  UISETP.NE.AND.EX UP0, UPT, UR9, URZ, UPT, UP0 ;  /* 0x0000003f0900728c */ /* 0x000fe4000bf05300 */
[----:B------:R-:W-:-:S04]  /*0e20*/  UISETP.NE.AND.EX UP1, UPT, UR11, URZ, UPT, UP1 ;  /* 0x0000003f0b00728c */ /* 0x000fc8000bf25310 */
[----:B------:R-:W-:Y:S02]  /*0e30*/  PLOP3.LUT P0, PT, PT, PT, UP0, 0x80, 0x0 ;  /* 0x000000000000781c */ /* 0x000fe40003f0f008 */
[----:B------:R-:W-:Y:S02]  /*0e40*/  PLOP3.LUT P1, PT, PT, PT, UP1, 0x80, 0x0 ;  /* 0x000000000000781c */ /* 0x000fe40003f2f018 */
[----:B--2---:R-:W-:-:S13]  /*0e50*/  R2UR UR38, R4 ;  /* 0x00000000042672ca */ /* 0x004fda00000e0000 */
[----:B------:R-:W-:Y:S02]  /*0e60*/  USHF.R.S32.HI UR39, URZ, 0x1f, UR38 ;  /* 0x0000001f3f277899 */ /* 0x000fe40008011426 */
[----:B------:R-:W-:Y:S02]  /*0e70*/  @UP0 ULEA UR8, UP2, UR38, UR8, 0x2 ;  /* 0x0000000826080291 */ /* 0x000fe4000f84103f */
[----:B------:R-:W-:Y:S02]  /*0e80*/  @UP1 ULEA UR10, UP3, UR38, UR10, 0x2 ;  /* 0x0000000a260a1291 */ /* 0x000fe4000f86103f */
[----:B------:R-:W-:Y:S02]  /*0e90*/  @UP0 ULEA.HI.X UR9, UR38, UR9, UR39, 0x2, UP2 ;  /* 0x0000000926090291 */ /* 0x000fe400090f1427 */
[----:B------:R-:W-:Y:S01]  /*0ea0*/  @UP1 ULEA.HI.X UR11, UR38, UR11, UR39, 0x2, UP3 ;  /* 0x0000000b260b1291 */ /* 0x000fe200098f1427 */
[----:B------:R-:W-:Y:S02]  /*0eb0*/  IMAD.U32 R4, RZ, RZ, UR8 ;  /* 0x00000008ff047e24 */ /* 0x000fe4000f8e00ff */
[----:B----4-:R-:W-:-:S02]  /*0ec0*/  IMAD.U32 R6, RZ, RZ, UR10 ;  /* 0x0000000aff067e24 */ /* 0x010fc4000f8e00ff */
[----:B------:R-:W-:Y:S01]  /*0ed0*/  IMAD.U32 R5, RZ, RZ, UR9 ;  /* 0x00000009ff057e24 */ /* 0x000fe2000f8e00ff */
[----:B------:R-:W-:Y:S01]  /*0ee0*/  ULDC.64 UR8, c[0x0][0x418] ;  /* 0x0001060000087ab9 */ /* 0x000fe20000000a00 */
[----:B------:R-:W-:-:S03]  /*0ef0*/  IMAD.U32 R7, RZ, RZ, UR11 ;  /* 0x0000000bff077e24 */ /* 0x000fc6000f8e00ff */
[----:B------:R-:W2:Y:S04]  /*0f00*/  @P0 LDG.E R4, desc[UR50][R4.64] ;  /* 0x0000003204040981 */ /* 0x000ea8000c1e1900 */
[----:B---3--:R-:W3:Y:S01]  /*0f10*/  @P1 LDG.E R6, desc[UR50][R6.64] ;  /* 0x0000003206061981 */ /* 0x008ee2000c1e1900 */
[----:B------:R-:W-:Y:S01]  /*0f20*/  UISETP.NE.U32.AND UP0, UPT, UR8, URZ, UPT ;  /* 0x0000003f0800728c */ /* 0x000fe2000bf05070 */
[----:B------:R-:W-:Y:S01]  /*0f30*/  CS2R R8, SRZ ;  /* 0x0000000000087805 */ /* 0x000fe2000001ff00 */
[----:B------:R-:W-:Y:S01]  /*0f40*/  UMOV UR40, UR5 ;  /* 0x0000000500287c82 */ /* 0x000fe20008000000 */
[----:B------:R-:W-:Y:S01]  /*0f50*/  ULDC UR5, c[0x0][0x2f0] ;  /* 0x0000bc0000057ab9 */ /* 0x000fe20000000800 */
[----:B------:R-:W-:Y:S01]  /*0f60*/  UISETP.NE.AND.EX UP0, UPT, UR9, URZ, UPT, UP0 ;  /* 0x0000003f0900728c */ /* 0x000fe2000bf05300 */
[----:B------:R-:W-:Y:S01]  /*0f70*/  IMAD.MOV.U32 R0, RZ, RZ, RZ ;  /* 0x000000ffff007224 */ /* 0x000fe200078e00ff */
[----:B------:R-:W-:Y:S01]  /*0f80*/  UMOV UR42, URZ ;  /* 0x0000003f002a7c82 */ /* 0x000fe20008000000 */
[----:B------:R-:W-:Y:S01]  /*0f90*/  UMOV UR41, UR6 ;  /* 0x0000000600297c82 */ /* 0x000fe20008000000 */
[----:B------:R-:W-:Y:S01]  /*0fa0*/  USEL UR4, UR4, 0x1, UP0 ;  /* 0x0000000104047887 */ /* 0x000fe20008000000 */
[----:B------:R-:W-:Y:S01]  /*0fb0*/  IMAD.MOV.U32 R150, RZ, RZ, RZ ;  /* 0x000000ffff967224 */ /* 0x000fe200078e00ff */
[----:B------:R-:W-:-:S02]  /*0fc0*/  CS2R R148, SRZ ;  /* 0x0000000000947805 */ /* 0x000fc4000001ff00 */
[----:B------:R-:W-:Y:S01]  /*0fd0*/  CS2R R146, SRZ ;  /* 0x0000000000927805 */ /* 0x000fe2000001ff00 */
[----:B------:R-:W-:Y:S01]  /*0fe0*/  UIMAD UR4, UR4, UR5, URZ ;  /* 0x00000005040472a4 */ /* 0x000fe2000f8e023f */
[----:B------:R-:W-:Y:S02]  /*0ff0*/  CS2R R144, SRZ ;  /* 0x0000000000907805 */ /* 0x000fe4000001ff00 */
[----:B------:R-:W-:Y:S02]  /*1000*/  CS2R R142, SRZ ;  /* 0x00000000008e7805 */ /* 0x000fe4000001ff00 */
[----:B------:R-:W-:Y:S02]  /*1010*/  CS2R R140, SRZ ;  /* 0x00000000008c7805 */ /* 0x000fe4000001ff00 */
[----:B------:R-:W-:Y:S02]  /*1020*/  CS2R R138, SRZ ;  /* 0x00000000008a7805 */ /* 0x000fe4000001ff00 */
[----:B------:R-:W-:-:S02]  /*1030*/  CS2R R136, SRZ ;  /* 0x0000000000887805 */ /* 0x000fc4000001ff00 */
[----:B------:R-:W-:Y:S02]  /*1040*/  CS2R R134, SRZ ;  /* 0x0000000000867805 */ /* 0x000fe4000001ff00 */
        /* <DEDUP_REMOVED lines=8> */
[----:B------:R-:W-:Y:S01]  /*10d0*/  CS2R R116, SRZ ;  /* 0x0000000000747805 */ /* 0x000fe2000001ff00 */
[----:B------:R-:W-:Y:S01]  /*10e0*/  IMAD.MOV.U32 R174, RZ, RZ, RZ ;  /* 0x000000ffffae7224 */ /* 0x000fe200078e00ff */
        /* <DEDUP_REMOVED lines=36> */
[----:B------:R-:W-:Y:S02]  /*1330*/  IMAD.MOV.U32 R160, RZ, RZ, RZ ;  /* 0x000000ffffa07224 */ /* 0x000fe400078e00ff */
[----:B------:R-:W-:Y:S01]  /*1340*/  IMAD.MOV.U32 R41, RZ, RZ, RZ ;  /* 0x000000ffff297224 */ /* 0x000fe200078e00ff */
[----:B--2---:R-:W-:-:S02]  /*1350*/  @P0 R2UR UR42, R4 ;  /* 0x00000000042a02ca */ /* 0x004fc400000e0000 */
[----:B------:R-:W-:Y:S02]  /*1360*/  PLOP3.LUT P0, PT, PT, PT, PT, 0x80, 0x0 ;  /* 0x000000000000781c */ /* 0x000fe40003f0f070 */
[----:B---3--:R-:W-:Y:S01]  /*1370*/  @P1 R2UR UR4, R6 ;  /* 0x00000000060412ca */ /* 0x008fe200000e0000 */
[----:B------:R-:W-:-:S14]  /*1380*/  @P1 BRA `(.L_x_393) ;  /* 0x0000000000341947 */ /* 0x000fdc0003800000 */
[----:B------:R-:W-:Y:S02]  /*1390*/  ULDC.64 UR6, c[0x0][0xa08] ;  /* 0x0002820000067ab9 */ /* 0x000fe40000000a00 */
[----:B------:R-:W-:-:S04]  /*13a0*/  ISETP.NE.U32.AND P1, PT, RZ, UR6, PT ;  /* 0x00000006ff007c0c */ /* 0x000fc8000bf25070 */
[----:B------:R-:W-:-:S13]  /*13b0*/  ISETP.NE.AND.EX P1, PT, RZ, UR7, PT, P1 ;  /* 0x00000007ff007c0c */ /* 0x000fda000bf25310 */
[----:B------:R-:W-:Y:S05]  /*13c0*/  @!P1 BRA `(.L_x_393) ;  /* 0x0000000000249947 */ /* 0x000fea0003800000 */
[----:B------:R-:W-:Y:S02]  /*13d0*/  ULDC.64 UR4, c[0x0][0xa08] ;  /* 0x0002820000047ab9 */ /* 0x000fe40000000a00 */
[----:B------:R-:W-:-:S06]  /*13e0*/  UIMAD.WIDE UR4, UR38, 0x4, UR4 ;  /* 0x00000004260478a5 */ /* 0x000fcc000f8e0204 */
[----:B------:R-:W-:Y:S01]  /*13f0*/  IMAD.U32 R4, RZ, RZ, UR4 ;  /* 0x00000004ff047e24 */ /* 0x000fe2000f8e00ff */
[----:B------:R-:W-:-:S05]  /*1400*/  MOV R5, UR5 ;  /* 0x0000000500057c02 */ /* 0x000fca0008000f00 */
[----:B------:R-:W2:Y:S04]  /*1410*/  LDG.E R6, desc[UR50][R4.64] ;  /* 0x0000003204067981 */ /* 0x000ea8000c1e1900 */
[----:B------:R-:W3:Y:S01]  /*1420*/  LDG.E R3, desc[UR50][R4.64+0x4] ;  /* 0x0000043204037981 */ /* 0x000ee2000c1e1900 */
[----:B--2---:R-:W-:Y:S02]  /*1430*/  R2UR UR4, R6 ;  /* 0x00000000060472ca */ /* 0x004fe400000e0000 */
[----:B---3--:R-:W-:-:S13]  /*1440*/  R2UR UR5, R3 ;  /* 0x00000000030572ca */ /* 0x008fda00000e0000 */
[----:B------:R-:W-:-:S12]  /*1450*/  UIADD3 UR4, -UR4, UR5, URZ ;  /* 0x0000000504047290 */ /* 0x000fd8000fffe13f */
.L_x_393:
[----:B------:R-:W-:Y:S01]  /*1460*/  UIADD3 UR42, -UR42, UR4, URZ ;  /* 0x000000042a2a7290 */ /* 0x000fe2000fffe13f */
[----:B------:R-:W-:Y:S01]  /*1470*/  IMAD.MOV.U32 R40, RZ, RZ, RZ ;  /* 0x000000ffff287224 */ /* 0x000fe200078e00ff */
[----:B------:R-:W-:Y:S01]  /*1480*/  CS2R R34, SRZ ;  /* 0x0000000000227805 */ /* 0x000fe2000001ff00 */
[----:B------:R-:W-:Y:S01]  /*1490*/  IMAD.MOV.U32 R161, RZ, RZ, RZ ;  /* 0x000000ffffa17224 */ /* 0x000fe200078e00ff */
[----:B------:R-:W-:Y:S01]  /*14a0*/  UISETP.GE.AND UP0, UPT, UR42, 0x1, UPT ;  /* 0x000000012a00788c */ /* 0x000fe2000bf06270 */
[----:B------:R-:W-:Y:S01]  /*14b0*/  CS2R R36, SRZ ;  /* 0x0000000000247805 */ /* 0x000fe2000001ff00 */
[----:B------:R-:W-:Y:S01]  /*14c0*/  UIADD3 UR4, UR42, 0x5f, URZ ;  /* 0x0000005f2a047890 */ /* 0x000fe2000fffe03f */
[----:B------:R-:W-:Y:S02]  /*14d0*/  CS2R R162, SRZ ;  /* 0x0000000000a27805 */ /* 0x000fe4000001ff00 */
[----:B------:R-:W-:Y:S01]  /*14e0*/  CS2R R32, SRZ ;  /* 0x0000000000207805 */ /* 0x000fe2000001ff00 */
[----:B------:R-:W-:Y:S01]  /*14f0*/  IMAD.MOV.U32 R10, RZ, RZ, RZ ;  /* 0x000000ffff0a7224 */ /* 0x000fe200078e00ff */
[----:B------:R-:W-:Y:S01]  /*1500*/  PLOP3.LUT P1, PT, PT, PT, UP0, 0x80, 0x0 ;  /* 0x000000000000781c */ /* 0x000fe20003f2f008 */
[----:B------:R-:W-:Y:S01]  /*1510*/  UIMAD.WIDE UR4, UR4, 0x2aaaaaab, URZ ;  /* 0x2aaaaaab040478a5 */ /* 0x000fe2000f8e023f */
[----:B------:R-:W-:-:S02]  /*1520*/  CS2R R26, SRZ ;  /* 0x00000000001a7805 */ /* 0x000fc4000001ff00 */
[----:B------:R-:W-:Y:S02]  /*1530*/  CS2R R28, SRZ ;  /* 0x00000000001c7805 */ /* 0x000fe4000001ff00 */
[----:B------:R-:W-:Y:S01]  /*1540*/  CS2R R24, SRZ ;  /* 0x0000000000187805 */ /* 0x000fe2000001ff00 */
[----:B------:R-:W-:-:S04]  /*1550*/  USHF.R.U32.HI UR43, URZ, 0x1f, UR5 ;  /* 0x0000001f3f2b7899 */ /* 0x000fc80008011605 */
[----:B------:R-:W-:Y:S02]  /*1560*/  ULEA.HI.SX32 UR43, UR5, UR43, 0x1c ;  /* 0x0000002b052b7291 */ /* 0x000fe4000f8fe23f */
[----:B------:R-:W-:Y:S10]  /*1570*/  @!P1 BRA `(.L_x_394) ;  /* 0x00000050001c9947 */ /* 0x000ff40003800000 */
[----:B------:R-:W0:Y:S01]  /*1580*/  SHFL.IDX PT, R0, R200, RZ, 0x1f ;  /* 0x00001fffc8007589 */ /* 0x000e2200000e0000 */
[----:B------:R-:W1:Y:S01]  /*1590*/  S2UR UR44, SR_CgaCtaId ;  /* 0x00000000002c79c3 */ /* 0x000e620000008800 */
[----:B------:R-:W-:Y:S01]  /*15a0*/  UMOV UR45, 0x400 ;  /* 0x00000400002d7882 */ /* 0x000fe20000000000 */
[----:B0-----:R-:W-:Y:S01]  /*15b0*/  R2UR UR4, R0 ;  /* 0x00000000000472ca */ /* 0x001fe200000e0000 */
[----:B-1----:R-:W-:-:S04]  /*15c0*/  ULEA UR45, UR44, UR45, 0x18 ;  /* 0x0000002d2c2d7291 */ /* 0x002fc8000f8ec03f */
[----:B------:R-:W-:-:S04]  /*15d0*/  UIADD3 UR6, UR45, 0x18400, URZ ;  /* 0x000184002d067890 */ /* 0x000fc8000fffe03f */
[----:B------:R-:W-:-:S04]  /*15e0*/  ULOP3.LUT UP0, URZ, UR6, 0x1bf, URZ, 0xc0, !UPT ;  /* 0x000001bf063f7892 */ /* 0x000fc8000f80c03f */
[----:B------:R-:W-:Y:S02]  /*15f0*/  ULEA.HI UR5, UR4, UR4, URZ, 0x1 ;  /* 0x0000000404057291 */ /* 0x000fe4000f8f083f */
[----:B------:R-:W-:Y:S02]  /*1600*/  PLOP3.LUT P0, PT, PT, PT, UP0, 0x80, 0x0 ;  /* 0x000000000000781c */ /* 0x000fe40003f0f008 */
[----:B------:R-:W-:-:S04]  /*1610*/  ULOP3.LUT UR5, UR5, 0x1e, URZ, 0xc0, !UPT ;  /* 0x0000001e05057892 */ /* 0x000fc8000f8ec03f */
[----:B------:R-:W-:-:S04]  /*1620*/  UIADD3 UR5, UR4, -UR5, URZ ;  /* 0x8000000504057290 */ /* 0x000fc8000fffe03f */
[----:B------:R-:W-:-:S04]  /*1630*/  ULEA UR5, UR5, UR6, 0xd ;  /* 0x0000000605057291 */ /* 0x000fc8000f8e683f */
[----:B------:R-:W-:-:S04]  /*1640*/  USHF.R.U32.HI UR5, URZ, 0x4, UR5 ;  /* 0x000000043f057899 */ /* 0x000fc80008011605 */
[----:B------:R-:W-:Y:S01]  /*1650*/  ULOP3.LUT UR49, UR5, 0x3fff, URZ, 0xc0, !UPT ;  /* 0x00003fff05317892 */ /* 0x000fe2000f8ec03f */
[----:B------:R-:W-:Y:S11]  /*1660*/  @!P0 BRA `(.L_x_395) ;  /* 0x0000000000408947 */ /* 0x000ff60003800000 */
        /* <DEDUP_REMOVED lines=16> */
.L_x_395:
[----:B------:R-:W-:Y:S01]  /*1770*/  ULEA.HI UR4, UR47, UR47, URZ, 0x1 ;  /* 0x0000002f2f047291 */ /* 0x000fe2000f8f083f */
[----:B------:R-:W0:Y:S03]  /*1780*/  S2R R20, SR_TID.X ;  /* 0x0000000000147919 */ /* 0x000e260000002100 */
[----:B------:R-:W-:-:S04]  /*1790*/  ULOP3.LUT UR4, UR4, 0xfffffffe, URZ, 0xc0, !UPT ;  /* 0xfffffffe04047892 */ /* 0x000fc8000f8ec03f */
[----:B------:R-:W-:-:S06]  /*17a0*/  UIADD3 UR4, UR47, -UR4, URZ ;  /* 0x800000042f047290 */ /* 0x000fcc000fffe03f */
[----:B------:R-:W-:-:S05]  /*17b0*/  IMAD.U32 R0, RZ, RZ, UR4 ;  /* 0x00000004ff007e24 */ /* 0x000fca000f8e00ff */
[----:B------:R-:W-:-:S04]  /*17c0*/  SHF.L.U32 R0, R0, 0x1f, RZ ;  /* 0x0000001f00007819 */ /* 0x000fc800000006ff */
[----:B------:R-:W1:Y:S01]  /*17d0*/  SYNCS.PHASECHK.TRANS64.TRYWAIT P0, [UR45+0x22800], R0 ;  /* 0x02280000ff0075a7 */ /* 0x000e62000800016d */
[----:B0-----:R-:W-:-:S05]  /*17e0*/  SHF.R.U32.HI R20, RZ, 0x7, R20 ;  /* 0x00000007ff147819 */ /* 0x001fca0000011614 */
[----:B------:R-:W-:Y:S01]  /*17f0*/  VIADD R7, R20, 0x8 ;  /* 0x0000000814077836 */ /* 0x000fe20000000000 */
[----:B-1----:R-:W-:Y:S06]  /*1800*/  @!P0 BRA `(.L_x_396) ;  /* 0x000000cc00948947 */ /* 0x002fec0003800000 */
.L_x_523:
[----:B0-----:R-:W-:Y:S01]  /*1810*/  IMAD.U32 R0, RZ, RZ, UR48 ;  /* 0x00000030ff007e24 */ /* 0x001fe2000f8e00ff */
[----:B------:R-:W-:Y:S05]  /*1820*/  WARPSYNC.ALL ;  /* 0x0000000000007948 */ /* 0x000fea0003800000 */
[----:B------:R0:W-:Y:S01]  /*1830*/  BAR.SYNC.DEFER_BLOCKING R7, 0x100 ;  /* 0x000400070000751d */ /* 0x0001e20000010000 */
[----:B------:R-:W-:-:S13]  /*1840*/  ISETP.NE.AND P0, PT, R0, 0x3, PT ;  /* 0x000000030000780c */ /* 0x000fda0003f05270 */
[----:B0-----:R-:W-:Y:S05]  /*1850*/  @!P0 BRA `(.L_x_397) ;  /* 0x0000000000048947 */ /* 0x001fea0003800000 */
[----:B------:R-:W-:Y:S01]  /*1860*/  BPT.TRAP 0x1 ;  /* 0x000000040000795c */ /* 0x000fe20000300000 */
.L_x_397:
[----:B------:R-:W-:Y:S01]  /*1870*/  ULEA UR22, UR36, UR45, 0x3 ;  /* 0x0000002d24167291 */ /* 0x000fe2000f8e183f */
[----:B------:R-:W-:-:S05]  /*1880*/  IMAD.U32 R8, RZ, RZ, UR46 ;  /* 0x0000002eff087e24 */ /* 0x000fca000f8e00ff */
[----:B------:R-:W-:-:S04]  /*1890*/  SHF.L.U32 R8, R8, 0x1f, RZ ;  /* 0x0000001f08087819 */ /* 0x000fc800000006ff */
[----:B------:R0:W1:Y:S01]  /*18a0*/  SYNCS.PHASECHK.TRANS64.TRYWAIT P1, [UR22+0x22830], R8 ;  /* 0x02283008ff0075a7 */ /* 0x0000620008020156 */
[----:B------:R-:W-:Y:S05]  /*18b0*/  @!P0 BRA `(.L_x_398) ;  /* 0x0000000000048947 */ /* 0x000fea0003800000 */
[----:B------:R-:W-:Y:S01]  /*18c0*/  BPT.TRAP 0x1 ;  /* 0x000000040000795c */ /* 0x000fe20000300000 */
.L_x_398:
[----:B-1----:R-:W-:Y:S05]  /*18d0*/  @P1 BRA `(.L_x_399) ;  /* 0x0000000000081947 */ /* 0x002fea0003800000 */
[----:B------:R-:W1:Y:S02]  /*18e0*/  SYNCS.PHASECHK.TRANS64.TRYWAIT P1, [UR22+0x22830], R8 ;  /* 0x02283008ff0075a7 */ /* 0x000e640008020156 */
[----:B-1----:R-:W-:Y:S05]  /*18f0*/  @!P1 BRA `(.L_x_400) ;  /* 0x000000cc00709947 */ /* 0x002fea0003800000 */
.L_x_399:
        /* <DEDUP_REMOVED lines=38> */
.L_x_401:
        /* <DEDUP_REMOVED lines=11> */
[----:B-1----:R-:W-:-:S02]  /*1c10*/  IMAD.U32 R3, RZ, RZ, UR6 ;  /* 0x00000006ff037e24 */ /* 0x002fc4000f8e00ff */
[----:B------:R-:W-:Y:S01]  /*1c20*/  FMUL.FTZ R27, R27, UR7 ;  /* 0x000000071b1b7c20 */ /* 0x000fe20008410000 */
[----:B------:R-:W-:Y:S01]  /*1c30*/  FMUL.FTZ R36, R36, UR7 ;  /* 0x0000000724247c20 */ /* 0x000fe20008410000 */
[----:B------:R-:W-:Y:S01]  /*1c40*/  FMUL.FTZ R30, R30, UR7 ;  /* 0x000000071e1e7c20 */ /* 0x000fe20008410000 */
[----:B------:R-:W-:Y:S01]  /*1c50*/  IMAD R3, R202, -0x2, R3 ;  /* 0xfffffffeca037824 */ /* 0x000fe200078e0203 */
[----:B------:R-:W1:Y:S01]  /*1c60*/  MUFU.TANH R25, R25 ;  /* 0x0000001900197308 */ /* 0x000e620000002400 */
[----:B------:R-:W-:Y:S01]  /*1c70*/  FMUL.FTZ R37, R37, UR7 ;  /* 0x0000000725257c20 */ /* 0x000fe20008410000 */
[----:B------:R-:W-:Y:S01]  /*1c80*/  FMUL.FTZ R31, R31, UR7 ;  /* 0x000000071f1f7c20 */ /* 0x000fe20008410000 */
[----:B------:R-:W-:Y:S01]  /*1c90*/  FMUL.FTZ R40, R40, UR7 ;  /* 0x0000000728287c20 */ /* 0x000fe20008410000 */
[C---:B------:R-:W-:Y:S01]  /*1ca0*/  ISETP.GT.AND P6, PT, R3.reuse, RZ, PT ;  /* 0x000000ff0300720c */ /* 0x040fe20003fc4270 */
[----:B------:R-:W-:Y:S01]  /*1cb0*/  FMUL.FTZ R34, R34, UR7 ;  /* 0x0000000722227c20 */ /* 0x000fe20008410000 */
[----:B------:R-:W-:Y:S01]  /*1cc0*/  ISETP.GT.AND P5, PT, R3, 0x1, PT ;  /* 0x000000010300780c */ /* 0x000fe20003fa4270 */
[----:B------:R-:W-:Y:S01]  /*1cd0*/  FMUL.FTZ R41, R41, UR7 ;  /* 0x0000000729297c20 */ /* 0x000fe20008410000 */
[----:B------:R-:W4:Y:S01]  /*1ce0*/  MUFU.TANH R28, R28 ;  /* 0x0000001c001c7308 */ /* 0x000f220000002400 */
[----:B------:R-:W-:Y:S01]  /*1cf0*/  ISETP.GT.AND P4, PT, R3, 0x8, PT ;  /* 0x000000080300780c */ /* 0x000fe20003f84270 */
[----:B------:R-:W-:Y:S01]  /*1d00*/  FMUL.FTZ R35, R35, UR7 ;  /* 0x0000000723237c20 */ /* 0x000fe20008410000 */
[----:B---3--:R-:W-:Y:S01]  /*1d10*/  FSEL R24, R24, -INF , P6 ;  /* 0xff80000018187808 */ /* 0x008fe20003000000 */
[----:B------:R-:W-:Y:S01]  /*1d20*/  FMUL.FTZ R44, R44, UR7 ;  /* 0x000000072c2c7c20 */ /* 0x000fe20008410000 */
[C---:B------:R-:W-:Y:S01]  /*1d30*/  ISETP.GT.AND P3, PT, R3.reuse, 0x9, PT ;  /* 0x000000090300780c */ /* 0x040fe20003f64270 */
[----:B------:R-:W-:Y:S01]  /*1d40*/  FMUL.FTZ R38, R38, UR7 ;  /* 0x0000000726267c20 */ /* 0x000fe20008410000 */
[----:B------:R-:W-:Y:S01]  /*1d50*/  ISETP.GT.AND P2, PT, R3, 0x10, PT ;  /* 0x000000100300780c */ /* 0x000fe20003f44270 */
[----:B------:R-:W3:Y:S01]  /*1d60*/  MUFU.TANH R29, R29 ;  /* 0x0000001d001d7308 */ /* 0x000ee20000002400 */
[----:B-1----:R-:W-:Y:S01]  /*1d70*/  FSEL R25, R25, -INF , P5 ;  /* 0xff80000019197808 */ /* 0x002fe20002800000 */
[----:B------:R-:W-:Y:S01]  /*1d80*/  FMUL.FTZ R45, R45, UR7 ;  /* 0x000000072d2d7c20 */ /* 0x000fe20008410000 */
[----:B------:R-:W-:Y:S01]  /*1d90*/  ISETP.GT.AND P1, PT, R3, 0x11, PT ;  /* 0x000000110300780c */ /* 0x000fe20003f24270 */
[----:B------:R-:W-:Y:S01]  /*1da0*/  FMUL.FTZ R39, R39, UR7 ;  /* 0x0000000727277c20 */ /* 0x000fe20008410000 */
[----:B------:R-:W-:Y:S01]  /*1db0*/  FMNMX.FTZ R9, R24, R25, !PT ;  /* 0x0000001918097209 */ /* 0x000fe20007810000 */
[----:B------:R-:W-:Y:S01]  /*1dc0*/  FMUL.FTZ R48, R48, UR7 ;  /* 0x0000000730307c20 */ /* 0x000fe20008410000 */
[----:B------:R-:W-:Y:S01]  /*1dd0*/  FMUL.FTZ R42, R42, UR7 ;  /* 0x000000072a2a7c20 */ /* 0x000fe20008410000 */
        /* <DEDUP_REMOVED lines=204> */
[----:B-1----:R-:W-:Y:S01]  /*2aa0*/  FADD.FTZ R13, R24, R25 ;  /* 0x00000019180d7221 */ /* 0x002fe20000010000 */
[--C-:B------:R-:W-:Y:S01]  /*2ab0*/  FFMA.FTZ R61, R61, UR10, -R10.reuse ;  /* 0x0000000a3d3d7c23 */ /* 0x100fe2000801080a */
[----:B------:R-:W-:Y:S01]  /*2ac0*/  FMNMX.FTZ R9, R51, R4, !PT ;  /* 0x0000000433097209 */ /* 0x000fe20007810000 */
[--C-:B------:R-:W-:Y:S01]  /*2ad0*/  FFMA.FTZ R64, R64, UR10, -R10.reuse ;  /* 0x0000000a40407c23 */ /* 0x100fe2000801080a */
[--C-:B------:R-:W-:Y:S01]  /*2ae0*/  FFMA.FTZ R65, R65, UR10, -R10.reuse ;  /* 0x0000000a41417c23 */ /* 0x100fe2000801080a */
[--C-:B------:R-:W-:Y:S01]  /*2af0*/  FFMA.FTZ R68, R68, UR10, -R10.reuse ;  /* 0x0000000a44447c23 */ /* 0x100fe2000801080a */
[----:B------:R-:W-:Y:S01]  /*2b00*/  FMNMX.FTZ R4, R54, R9, !PT ;  /* 0x0000000936047209 */ /* 0x000fe20007810000 */
[----:B------:R-:W-:Y:S01]  /*2b10*/  MUFU.EX2 R32, R32 ;  /* 0x0000002000207308 */ /* 0x000fe20000000800 */
[----:B------:R-:W-:Y:S01]  /*2b20*/  FFMA.FTZ R10, R69, UR10, -R10 ;  /* 0x0000000a450a7c23 */ /* 0x000fe2000801080a */
        /* <DEDUP_REMOVED lines=52> */
[----:B------:R1:W3:Y:S01]  /*2e70*/  MUFU.EX2 R12, R6 ;  /* 0x00000006000c7308 */ /* 0x0002e20000000800 */
[--C-:B------:R-:W-:Y:S01]  /*2e80*/  FFMA.FTZ R54, R54, UR10, -R11.reuse ;  /* 0x0000000a36367c23 */ /* 0x100fe2000801080b */
[--C-:B------:R-:W-:Y:S01]  /*2e90*/  FFMA.FTZ R55, R55, UR10, -R11.reuse ;  /* 0x0000000a37377c23 */ /* 0x100fe2000801080b */
[--C-:B------:R-:W-:Y:S01]  /*2ea0*/  FFMA.FTZ R58, R58, UR10, -R11.reuse ;  /* 0x0000000a3a3a7c23 */ /* 0x100fe2000801080b */
[--C-:B------:R-:W-:Y:S01]  /*2eb0*/  FFMA.FTZ R59, R59, UR10, -R11.reuse ;  /* 0x0000000a3b3b7c23 */ /* 0x100fe2000801080b */
[--C-:B------:R-:W-:Y:S01]  /*2ec0*/  FFMA.FTZ R62, R62, UR10, -R11.reuse ;  /* 0x0000000a3e3e7c23 */ /* 0x100fe2000801080b */
[--C-:B------:R-:W-:Y:S01]  /*2ed0*/  FFMA.FTZ R63, R63, UR10, -R11.reuse ;  /* 0x0000000a3f3f7c23 */ /* 0x100fe2000801080b */
[----:B------:R-:W-:Y:S01]  /*2ee0*/  FFMA.FTZ R66, R66, UR10, -R11 ;  /* 0x0000000a42427c23 */ /* 0x000fe2000801080b */
[----:B------:R-:W4:Y:S01]  /*2ef0*/  MUFU.EX2 R30, R30 ;  /* 0x0000001e001e7308 */ /* 0x000f220000000800 */
[----:B-1----:R-:W-:Y:S01]  /*2f00*/  FADD.FTZ R6, R28, R13 ;  /* 0x0000000d1c067221 */ /* 0x002fe20000010000 */
[--C-:B------:R-:W-:Y:S01]  /*2f10*/  FFMA.FTZ R67, R67, UR10, -R11.reuse ;  /* 0x0000000a43437c23 */ /* 0x100fe2000801080b */
[--C-:B------:R-:W-:Y:S01]  /*2f20*/  FFMA.FTZ R70, R70, UR10, -R11.reuse ;  /* 0x0000000a46467c23 */ /* 0x100fe2000801080b */
[----:B------:R-:W-:Y:S01]  /*2f30*/  FFMA.FTZ R11, R71, UR10, -R11 ;  /* 0x0000000a470b7c23 */ /* 0x000fe2000801080b */
[----:B------:R-:W-:-:S03]  /*2f40*/  FADD.FTZ R13, R29, R6 ;  /* 0x000000061d0d7221 */ /* 0x000fc60000010000 */
[----:B------:R-:W1:Y:S01]  /*2f50*/  MUFU.EX2 R31, R31 ;  /* 0x0000001f001f7308 */ /* 0x000e620000000800 */
[----:B------:R-:W-:Y:S01]  /*2f60*/  FADD.FTZ R6, R32, R13 ;  /* 0x0000000d20067221 */ /* 0x000fe20000010000 */
[----:B---3--:R-:W-:Y:S01]  /*2f70*/  FADD.FTZ R13, R5, R12 ;  /* 0x0000000c050d7221 */ /* 0x008fe20000010000 */
[----:B------:R-:W-:Y:S02]  /*2f80*/  F2FP.F16.F32.PACK_AB R153, R12, R5 ;  /* 0x000000050c99723e */ /* 0x000fe400000000ff */
[----:B------:R-:W-:-:S03]  /*2f90*/  FADD.FTZ R15, R33, R6 ;  /* 0x00000006210f7221 */ /* 0x000fc60000010000 */
[----:B------:R-:W3:Y:S01]  /*2fa0*/  MUFU.EX2 R34, R34 ;  /* 0x0000002200227308 */ /* 0x000ee20000000800 */
[----:B----4-:R-:W-:Y:S01]  /*2fb0*/  FADD.FTZ R6, R30, R13 ;  /* 0x0000000d1e067221 */ /* 0x010fe20000010000 */
[----:B------:R-:W-:-:S04]  /*2fc0*/  FADD.FTZ R10, R36, R15 ;  /* 0x0000000f240a7221 */ /* 0x000fc80000010000 */
[----:B------:R-:W-:Y:S02]  /*2fd0*/  FADD.FTZ R15, R37, R10 ;  /* 0x0000000a250f7221 */ /* 0x000fe40000010000 */
[----:B------:R-:W4:Y:S01]  /*2fe0*/  MUFU.EX2 R35, R35 ;  /* 0x0000002300237308 */ /* 0x000f220000000800 */
[C---:B-1----:R-:W-:Y:S01]  /*2ff0*/  FADD.FTZ R13, R31.reuse, R6 ;  /* 0x000000061f0d7221 */ /* 0x042fe20000010000 */
[----:B------:R-:W-:Y:S01]  /*3000*/  FADD.FTZ R10, R40, R15 ;  /* 0x0000000f280a7221 */ /* 0x000fe20000010000 */
[----:B------:R-:W-:-:S03]  /*3010*/  F2FP.F16.F32.PACK_AB R155, R31, R30 ;  /* 0x0000001e1f9b723e */ /* 0x000fc600000000ff */
[----:B------:R-:W-:Y:S02]  /*3020*/  FADD.FTZ R15, R41, R10 ;  /* 0x0000000a290f7221 */ /* 0x000fe40000010000 */
        /* <DEDUP_REMOVED lines=58> */
[----:B-1----:R-:W-:Y:S01]  /*33d0*/  FADD.FTZ R10, R68, R15 ;  /* 0x0000000f440a7221 */ /* 0x002fe20000010000 */
[----:B------:R-:W-:-:S06]  /*33e0*/  F2FP.F16.F32.PACK_AB R174, R9, R68 ;  /* 0x0000004409ae723e */ /* 0x000fcc00000000ff */
[----:B------:R-:W1:Y:S01]  /*33f0*/  MUFU.EX2 R67, R67 ;  /* 0x0000004300437308 */ /* 0x000e620000000800 */
[----:B---3--:R-:W-:Y:S01]  /*3400*/  FADD.FTZ R13, R63, R6 ;  /* 0x000000063f0d7221 */ /* 0x008fe20000010000 */
[----:B------:R-:W-:Y:S01]  /*3410*/  FADD.FTZ R6, R9, R10 ;  /* 0x0000000a09067221 */ /* 0x000fe20000010000 */
[----:B------:R-:W-:-:S05]  /*3420*/  F2FP.F16.F32.PACK_AB R171, R63, R62 ;  /* 0x0000003e3fab723e */ /* 0x000fca00000000ff */
[----:B------:R-:W3:Y:S01]  /*3430*/  MUFU.EX2 R70, R70 ;  /* 0x0000004600467308 */ /* 0x000ee20000000800 */
[----:B----4-:R-:W-:-:S07]  /*3440*/  FADD.FTZ R10, R66, R13 ;  /* 0x0000000d420a7221 */ /* 0x010fce0000010000 */
[----:B------:R-:W4:Y:S01]  /*3450*/  MUFU.EX2 R11, R11 ;  /* 0x0000000b000b7308 */ /* 0x000f220000000800 */
[C---:B-1----:R-:W-:Y:S01]  /*3460*/  FADD.FTZ R5, R67.reuse, R10 ;  /* 0x0000000a43057221 */ /* 0x042fe20000010000 */
[----:B------:R-:W-:-:S03]  /*3470*/  F2FP.F16.F32.PACK_AB R173, R67, R66 ;  /* 0x0000004243ad723e */ /* 0x000fc600000000ff */
[----:B---3--:R-:W-:-:S04]  /*3480*/  FADD.FTZ R10, R70, R5 ;  /* 0x00000005460a7221 */ /* 0x008fc80000010000 */
[C---:B----4-:R-:W-:Y:S01]  /*3490*/  FADD.FTZ R5, R11.reuse, R10 ;  /* 0x0000000a0b057221 */ /* 0x050fe20000010000 */
[----:B------:R-:W-:Y:S01]  /*34a0*/  F2FP.F16.F32.PACK_AB R175, R11, R70 ;  /* 0x000000460baf723e */ /* 0x000fe200000000ff */
[----:B------:R-:W-:Y:S06]  /*34b0*/  @!P0 BRA `(.L_x_402) ;  /* 0x0000000000048947 */ /* 0x000fec0003800000 */
[----:B------:R-:W-:Y:S01]  /*34c0*/  BPT.TRAP 0x1 ;  /* 0x000000040000795c */ /* 0x000fe20000300000 */
.L_x_402:
[----:B------:R1:W3:Y:S01]  /*34d0*/  SYNCS.PHASECHK.TRANS64.TRYWAIT P1, [UR22+0x22850], R8 ;  /* 0x02285008ff0075a7 */ /* 0x0002e20008020156 */
[----:B------:R-:W-:Y:S05]  /*34e0*/  @!P0 BRA `(.L_x_403) ;  /* 0x0000000000048947 */ /* 0x000fea0003800000 */
[----:B------:R-:W-:Y:S01]  /*34f0*/  BPT.TRAP 0x1 ;  /* 0x000000040000795c */ /* 0x000fe20000300000 */
.L_x_403:
[----:B---3--:R-:W-:Y:S05]  /*3500*/  @P1 BRA `(.L_x_404) ;  /* 0x0000000000081947 */ /* 0x008fea0003800000 */
[----:B------:R-:W3:Y:S02]  /*3510*/  SYNCS.PHASECHK.TRANS64.TRYWAIT P1, [UR22+0x22850], R8 ;  /* 0x02285008ff0075a7 */ /* 0x000ee40008020156 */
[----:B---3--:R-:W-:Y:S05]  /*3520*/  @!P1 BRA `(.L_x_405) ;  /* 0x000000b0007c9947 */ /* 0x008fea0003800000 */
.L_x_404:
        /* <DEDUP_REMOVED lines=43> */
.L_x_406:
[----:B------:R-:W4:Y:S01]  /*37e0*/  S2UR UR6, SR_CgaCtaId ;  /* 0x00000000000679c3 */ /* 0x000f220000008800 */
[----:B------:R-:W-:Y:S02]  /*37f0*/  UISETP.GE.AND UP0, UPT, UR42, 0x61, UPT ;  /* 0x000000612a00788c */ /* 0x000fe4000bf06270 */
[----:B------:R-:W-:-:S04]  /*3800*/  UIADD3 UR22, UR22, 0x22860, URZ ;  /* 0x0002286016167890 */ /* 0x000fc8000fffe03f */
[----:B------:R-:W-:Y:S01]  /*3810*/  PLOP3.LUT P1, PT, PT, PT, UP0, 0x80, 0x0 ;  /* 0x000000000000781c */ /* 0x000fe20003f2f008 */
[----:B----4-:R-:W-:-:S09]  /*3820*/  UPRMT UR22, UR6, 0x654, UR22 ;  /* 0x0000065406167896 */ /* 0x010fd20008000016 */
[----:B------:R-:W-:Y:S03]  /*3830*/  SYNCS.ARRIVE.TRANS64.RED.A1T0 RZ, [UR22], RZ ;  /* 0x000000ffffff79a7 */ /* 0x000fe60008100416 */
[----:B------:R-:W-:Y:S05]  /*3840*/  @!P1 BRA `(.L_x_407) ;  /* 0x0000002000dc9947 */ /* 0x000fea0003800000 */
[----:B---3--:R-:W-:Y:S01]  /*3850*/  IMAD.MOV.U32 R9, RZ, RZ, R4 ;  /* 0x000000ffff097224 */ /* 0x008fe200078e0004 */
[----:B------:R-:W-:Y:S01]  /*3860*/  UIADD3 UR43, UR43, -0x2, URZ ;  /* 0xfffffffe2b2b7890 */ /* 0x000fe2000fffe03f */
[----:B01----:R-:W-:Y:S01]  /*3870*/  IMAD.MOV.U32 R8, RZ, RZ, R3 ;  /* 0x000000ffff087224 */ /* 0x003fe200078e0003 */
[----:B------:R-:W-:Y:S01]  /*3880*/  ULDC UR25, c[0x0][0x9d8] ;  /* 0x0002760000197ab9 */ /* 0x000fe20000000800 */
[----:B------:R-:W-:-:S09]  /*3890*/  ULDC UR22, c[0x0][0x988] ;  /* 0x0002620000167ab9 */ /* 0x000fd20000000800 */
.L_x_418:
        /* <DEDUP_REMOVED lines=8> */
[----:B01----:R-:W-:Y:S11]  /*3920*/  @!P0 BRA `(.L_x_408) ;  /* 0x0000000000048947 */ /* 0x003ff60003800000 */
[----:B------:R-:W-:Y:S01]  /*3930*/  BPT.TRAP 0x1 ;  /* 0x000000040000795c */ /* 0x000fe20000300000 */
.L_x_408:
        /* <DEDUP_REMOVED lines=9> */
.L_x_409:
[----:B-1----:R-:W-:Y:S05]  /*39d0*/  @P2 BRA `(.L_x_410) ;  /* 0x0000000000082947 */ /* 0x002fea0003800000 */
[----:B------:R-:W1:Y:S02]  /*39e0*/  SYNCS.PHASECHK.TRANS64.TRYWAIT P2, [UR24+0x22830], R7 ;  /* 0x02283007ff0075a7 */ /* 0x000e640008040158 */
[----:B-1----:R-:W-:Y:S05]  /*39f0*/  @!P2 BRA `(.L_x_411) ;  /* 0x000000ac0060a947 */ /* 0x002fea0003800000 */
.L_x_410:
[----:B------:R-:W-:Y:S01]  /*3a00*/  UIMAD UR6, UR36, 0x300, UR20 ;  /* 0x00000300240678a4 */ /* 0x000fe2000f8e0214 */
[----:B------:R-:W-:Y:S01]  /*3a10*/  WARPGROUP.ARRIVE ;  /* 0x00000000000079c5 */ /* 0x000fe20000000000 */
[----:B------:R-:W-:Y:S01]  /*3a20*/  UMOV UR7, 0x40000040 ;  /* 0x4000004000077882 */ /* 0x000fe20000000000 */
[----:B------:R-:W-:Y:S01]  /*3a30*/  UMOV UR11, 0x40000040 ;  /* 0x40000040000b7882 */ /* 0x000fe20000000000 */
[----:B------:R-:W-:-:S03]  /*3a40*/  UIADD3 UR10, UR6, 0x2, URZ ;  /* 0x00000002060a7890 */ /* 0x000fc6000fffe03f */
[----:B-1----:R-:W1:Y:S01]  /*3a50*/  S2R R0, SR_TID.X ;  /* 0x0000000000007919 */ /* 0x002e620000002100 */
[----:B------:R-:W-:Y:S01]  /*3a60*/  UIADD3 UR14, UR6, 0x4, URZ ;  /* 0x00000004060e7890 */ /* 0x000fe2000fffe03f */
[----:B------:R-:W-:Y:S01]  /*3a70*/  UMOV UR15, 0x40000040 ;  /* 0x40000040000f7882 */ /* 0x000fe20000000000 */
[----:B------:R-:W-:Y:S01]  /*3a80*/  HGMMA.64x96x16.F32 R152, gdesc[UR4], RZ, !UPT, gsb0 ;  /* 0x01600000049879f0 */ /* 0x000fe2000c0008ff */
[----:B------:R-:W-:Y:S01]  /*3a90*/  UIADD3 UR18, UR6, 0x6, URZ ;  /* 0x0000000606127890 */ /* 0x000fe2000fffe03f */
[----:B------:R-:W-:Y:S01]  /*3aa0*/  UMOV UR19, 0x40000040 ;  /* 0x4000004000137882 */ /* 0x000fe20000000000 */
[----:B-1----:R-:W-:-:S04]  /*3ab0*/  SHF.R.U32.HI R211, RZ, 0x7, R0 ;  /* 0x00000007ffd37819 */ /* 0x002fc80000011600 */
        /* <DEDUP_REMOVED lines=14> */
.L_x_412:
        /* <DEDUP_REMOVED lines=15> */
[----:B------:R-:W-:Y:S01]  /*3c90*/  FMUL.FTZ R154, R163, UR25 ;  /* 0x00000019a39a7c20 */ /* 0x000fe20008410000 */
[----:B------:R-:W-:Y:S01]  /*3ca0*/  FMUL.FTZ R163, R172, UR25 ;  /* 0x00000019aca37c20 */ /* 0x000fe20008410000 */
[----:B------:R-:W-:Y:S01]  /*3cb0*/  FMUL.FTZ R161, R169, UR25 ;  /* 0x00000019a9a17c20 */ /* 0x000fe20008410000 */
[----:B------:R-:W-:Y:S01]  /*3cc0*/  FMUL.FTZ R165, R173, UR25 ;  /* 0x00000019ada57c20 */ /* 0x000fe20008410000 */
[----:B------:R-:W-:Y:S01]  /*3cd0*/  FMUL.FTZ R164, R174, UR25 ;  /* 0x00000019aea47c20 */ /* 0x000fe20008410000 */
[----:B------:R-:W-:Y:S01]  /*3ce0*/  FMUL.FTZ R156, R166, UR25 ;  /* 0x00000019a69c7c20 */ /* 0x000fe20008410000 */
[----:B------:R-:W-:Y:S01]  /*3cf0*/  FMUL.FTZ R166, R176, UR25 ;  /* 0x00000019b0a67c20 */ /* 0x000fe20008410000 */
[----:B------:R-:W4:Y:S01]  /*3d00*/  MUFU.TANH R13, R13 ;  /* 0x0000000d000d7308 */ /* 0x000f220000002400 */
        /* <DEDUP_REMOVED lines=13> */
[----:B------:R-:W-:Y:S01]  /*3de0*/  UMOV UR10, UR22 ;  /* 0x00000016000a7c82 */ /* 0x000fe20008000000 */
[----:B------:R-:W-:Y:S01]  /*3df0*/  FMUL.FTZ R175, R175, UR25 ;  /* 0x00000019afaf7c20 */ /* 0x000fe20008410000 */
[----:B------:R-:W3:Y:S01]  /*3e00*/  MUFU.TANH R21, R21 ;  /* 0x0000001500157308 */ /* 0x000ee20000002400 */
[----:B----4-:R-:W-:Y:S01]  /*3e10*/  FMNMX.FTZ R3, R13, R170, !PT ;  /* 0x000000aa0d037209 */ /* 0x010fe20007810000 */
        /* <DEDUP_REMOVED lines=11> */
[----:B------:R-:W-:-:S03]  /*3ed0*/  UIADD3 UR6, UR24, 0x22840, URZ ;  /* 0x0002284018067890 */ /* 0x000fc6000fffe03f */
[----:B------:R-:W2:Y:S01]  /*3ee0*/  MUFU.TANH R155, R155 ;  /* 0x0000009b009b7308 */ /* 0x000ea20000002400 */
[----:B---3--:R-:W-:Y:S01]  /*3ef0*/  FMNMX.FTZ R172, R21, R172, !PT ;  /* 0x000000ac15ac7209 */ /* 0x008fe20007810000 */
[----:B------:R-:W-:-:S06]  /*3f00*/  UPRMT UR6, UR23, 0x654, UR6 ;  /* 0x0000065417067896 */ /* 0x000fcc0008000006 */
[----:B------:R-:W3:Y:S01]  /*3f10*/  MUFU.TANH R157, R157 ;  /* 0x0000009d009d7308 */ /* 0x000ee20000002400 */
[----:B----4-:R-:W-:Y:S02]  /*3f20*/  FMNMX.FTZ R172, R153, R172, !PT ;  /* 0x000000ac99ac7209 */ /* 0x010fe40007810000 */
[----:B------:R-:W-:Y:S05]  /*3f30*/  SYNCS.ARRIVE.TRANS64.RED.A1T0 RZ, [UR6], RZ ;  /* 0x000000ffffff79a7 */ /* 0x000fea0008100406 */
[----:B------:R-:W4:Y:S01]  /*3f40*/  MUFU.TANH R159, R159 ;  /* 0x0000009f009f7308 */ /* 0x000f220000002400 */
[----:B--2---:R-:W-:Y:S01]  /*3f50*/  FMNMX.FTZ R174, R155, R172, !PT ;  /* 0x000000ac9bae7209 */ /* 0x004fe20007810000 */
[----:B------:R-:W-:-:S06]  /*3f60*/  FMUL.FTZ R172, R188, UR25 ;  /* 0x00000019bcac7c20 */ /* 0x000fcc0008410000 */
[----:B------:R-:W2:Y:S01]  /*3f70*/  MUFU.TANH R161, R161 ;  /* 0x000000a100a17308 */ /* 0x000ea20000002400 */
[----:B---3--:R-:W-:-:S07]  /*3f80*/  FMNMX.FTZ R174, R157, R174, !PT ;  /* 0x000000ae9dae7209 */ /* 0x008fce0007810000 */
[----:B------:R-:W3:Y:S01]  /*3f90*/  MUFU.TANH R163, R163 ;  /* 0x000000a300a37308 */ /* 0x000ee20000002400 */
[----:B----4-:R-:W-:-:S07]  /*3fa0*/  FMNMX.FTZ R174, R159, R174, !PT ;  /* 0x000000ae9fae7209 */ /* 0x010fce0007810000 */
[----:B------:R-:W4:Y:S01]  /*3fb0*/  MUFU.TANH R165, R165 ;  /* 0x000000a500a57308 */ /* 0x000f220000002400 */
[----:B--2---:R-:W-:-:S07]  /*3fc0*/  FMNMX.FTZ R174, R161, R174, !PT ;  /* 0x000000aea1ae7209 */ /* 0x004fce0007810000 */
[----:B------:R-:W2:Y:S01]  /*3fd0*/  MUFU.TANH R166, R166 ;  /* 0x000000a600a67308 */ /* 0x000ea20000002400 */
[----:B---3--:R-:W-:Y:S01]  /*3fe0*/  FMNMX.FTZ R176, R163, R174, !PT ;  /* 0x000000aea3b07209 */ /* 0x008fe20007810000 */
[----:B------:R-:W-:-:S06]  /*3ff0*/  FMUL.FTZ R174, R192, UR25 ;  /* 0x00000019c0ae7c20 */ /* 0x000fcc0008410000 */
[----:B------:R-:W3:Y:S01]  /*4000*/  MUFU.TANH R167, R167 ;  /* 0x000000a700a77308 */ /* 0x000ee20000002400 */
[----:B----4-:R-:W-:Y:S01]  /*4010*/  FMNMX.FTZ R3, R165, R176, !PT ;  /* 0x000000b0a5037209 */ /* 0x010fe20007810000 */
[----:B------:R-:W-:-:S06]  /*4020*/  FMUL.FTZ R176, R193, UR25 ;  /* 0x00000019c1b07c20 */ /* 0x000fcc0008410000 */
[----:B------:R-:W4:Y:S01]  /*4030*/  MUFU.TANH R168, R168 ;  /* 0x000000a800a87308 */ /* 0x000f220000002400 */
[----:B--2---:R-:W-:-:S07]  /*4040*/  FMNMX.FTZ R180, R166, R3, !PT ;  /* 0x00000003a6b47209 */ /* 0x004fce0007810000 */
[----:B------:R-:W2:Y:S01]  /*4050*/  MUFU.TANH R169, R169 ;  /* 0x000000a900a97308 */ /* 0x000ea20000002400 */
[----:B---3--:R-:W-:-:S07]  /*4060*/  FMNMX.FTZ R3, R167, R180, !PT ;  /* 0x000000b4a7037209 */ /* 0x008fce0007810000 */
[----:B------:R-:W3:Y:S01]  /*4070*/  MUFU.TANH R170, R170 ;  /* 0x000000aa00aa7308 */ /* 0x000ee20000002400 */
[----:B----4-:R-:W-:-:S07]  /*4080*/  FMNMX.FTZ R180, R168, R3, !PT ;  /* 0x00000003a8b47209 */ /* 0x010fce0007810000 */
        /* <DEDUP_REMOVED lines=17> */
[----:B------:R-:W-:Y:S01]  /*41a0*/  FMUL.FTZ R184, R186, UR25 ;  /* 0x00000019bab87c20 */ /* 0x000fe20008410000 */
[----:B------:R-:W-:Y:S01]  /*41b0*/  FMUL.FTZ R186, R190, UR25 ;  /* 0x00000019beba7c20 */ /* 0x000fe20008410000 */
[----:B------:R-:W-:-:S04]  /*41c0*/  FMUL.FTZ R190, R198, UR25 ;  /* 0x00000019c6be7c20 */ /* 0x000fc80008410000 */
[----:B------:R-:W3:Y:S01]  /*41d0*/  MUFU.TANH R12, R12 ;  /* 0x0000000c000c7308 */ /* 0x000ee20000002400 */
[----:B----4-:R-:W-:-:S05]  /*41e0*/  FMNMX.FTZ R3, R180, R3, !PT ;  /* 0x00000003b4037209 */ /* 0x010fca0007810000 */
[----:B------:R-:W4:Y:S02]  /*41f0*/  SHFL.BFLY PT, R188, R3, 0x2, 0x1f ;  /* 0x0c401f0003bc7f89 */ /* 0x000f2400000e0000 */
[----:B------:R-:W5:Y:S01]  /*4200*/  MUFU.TANH R15, R15 ;  /* 0x0000000f000f7308 */ /* 0x000f620000002400 */
[----:B--2---:R-:W-:-:S07]  /*4210*/  FMNMX.FTZ R193, R10, R9, !PT ;  /* 0x000000090ac17209 */ /* 0x004fce0007810000 */
[----:B------:R-:W2:Y:S08]  /*4220*/  MUFU.TANH R20, R20 ;  /* 0x0000001400147308 */ /* 0x000eb00000002400 */
[----:B------:R-:W0:Y:S01]  /*4230*/  MUFU.TANH R152, R152 ;  /* 0x0000009800987308 */ /* 0x000e220000002400 */
[----:B----4-:R-:W-:Y:S01]  /*4240*/  FMNMX.FTZ R177, R3, R188, !PT ;  /* 0x000000bc03b17209 */ /* 0x010fe20007810000 */
[----:B------:R-:W-:-:S06]  /*4250*/  FMUL.FTZ R188, R194, UR25 ;  /* 0x00000019c2bc7c20 */ /* 0x000fcc0008410000 */
[----:B------:R-:W4:Y:S01]  /*4260*/  MUFU.TANH R154, R154 ;  /* 0x0000009a009a7308 */ /* 0x000f220000002400 */
[----:B------:R-:W1:Y:S07]  /*4270*/  SHFL.BFLY PT, R192, R177, 0x1, 0x1f ;  /* 0x0c201f00b1c07f89 */ /* 0x000e6e00000e0000 */
[----:B------:R-:W4:Y:S08]  /*4280*/  MUFU.TANH R156, R156 ;  /* 0x0000009c009c7308 */ /* 0x000f300000002400 */
[----:B------:R-:W4:Y:S08]  /*4290*/  MUFU.TANH R158, R158 ;  /* 0x0000009e009e7308 */ /* 0x000f300000002400 */
[----:B------:R-:W4:Y:S01]  /*42a0*/  MUFU.TANH R160, R160 ;  /* 0x000000a000a07308 */ /* 0x000f220000002400 */
[----:B-1----:R-:W-:-:S05]  /*42b0*/  FMNMX.FTZ R3, R177, R192, !PT ;  /* 0x000000c0b1037209 */ /* 0x002fca0007810000 */
[C---:B------:R-:W-:Y:S01]  /*42c0*/  FADD.FTZ R8, -R3.reuse, R8 ;  /* 0x0000000803087221 */ /* 0x040fe20000010100 */
[----:B------:R-:W-:Y:S01]  /*42d0*/  FMUL.FTZ R212, R3, UR10 ;  /* 0x0000000a03d47c20 */ /* 0x000fe20008410000 */
[----:B------:R-:W1:Y:S02]  /*42e0*/  MUFU.TANH R162, R162 ;  /* 0x000000a200a27308 */ /* 0x000e640000002400 */
[----:B------:R-:W-:Y:S01]  /*42f0*/  FMUL.FTZ R177, R8, UR10 ;  /* 0x0000000a08b17c20 */ /* 0x000fe20008410000 */
[----:B---3--:R-:W-:Y:S01]  /*4300*/  FMNMX.FTZ R8, R12, R193, !PT ;  /* 0x000000c10c087209 */ /* 0x008fe20007810000 */
[--C-:B------:R-:W-:Y:S01]  /*4310*/  FFMA.FTZ R192, R11, UR10, -R212.reuse ;  /* 0x0000000a0bc07c23 */ /* 0x100fe200080108d4 */
[--C-:B------:R-:W-:Y:S01]  /*4320*/  FFMA.FTZ R195, R4, UR10, -R212.reuse ;  /* 0x0000000a04c37c23 */ /* 0x100fe200080108d4 */
[--C-:B------:R-:W-:Y:S01]  /*4330*/  FFMA.FTZ R194, R153, UR10, -R212.reuse ;  /* 0x0000000a99c27c23 */ /* 0x100fe200080108d4 */
[----:B-----5:R-:W-:Y:S01]  /*4340*/  FMNMX.FTZ R11, R15, R8, !PT ;  /* 0x000000080f0b7209 */ /* 0x020fe20007810000 */
[----:B------:R-:W3:Y:S01]  /*4350*/  MUFU.TANH R164, R164 ;  /* 0x000000a400a47308 */ /* 0x000ee20000002400 */
[--C-:B------:R-:W-:Y:S01]  /*4360*/  FFMA.FTZ R198, R165, UR10, -R212.reuse ;  /* 0x0000000aa5c67c23 */ /* 0x100fe200080108d4 */
[--C-:B------:R-:W-:Y:S01]  /*4370*/  FFMA.FTZ R210, R14, UR10, -R212.reuse ;  /* 0x0000000a0ed27c23 */ /* 0x100fe200080108d4 */
[----:B--2---:R-:W-:Y:S01]  /*4380*/  FMNMX.FTZ R11, R20, R11, !PT ;  /* 0x0000000b140b7209 */ /* 0x004fe20007810000 */
[--C-:B------:R-:W-:Y:S01]  /*4390*/  FFMA.FTZ R165, R167, UR10, -R212.reuse ;  /* 0x0000000aa7a57c23 */ /* 0x100fe200080108d4 */
[--C-:B------:R-:W-:Y:S01]  /*43a0*/  FFMA.FTZ R14, R155, UR10, -R212.reuse ;  /* 0x0000000a9b0e7c23 */ /* 0x100fe200080108d4 */
[--C-:B------:R-:W-:Y:S01]  /*43b0*/  FFMA.FTZ R167, R169, UR10, -R212.reuse ;  /* 0x0000000aa9a77c23 */ /* 0x100fe200080108d4 */
[----:B0-----:R-:W-:Y:S01]  /*43c0*/  FMNMX.FTZ R11, R152, R11, !PT ;  /* 0x0000000b980b7209 */ /* 0x001fe20007810000 */
[----:B------:R-:W0:Y:S01]  /*43d0*/  MUFU.TANH R175, R175 ;  /* 0x000000af00af7308 */ /* 0x000e220000002400 */
[--C-:B------:R-:W-:Y:S01]  /*43e0*/  FFMA.FTZ R169, R171, UR10, -R212.reuse ;  /* 0x0000000aaba97c23 */ /* 0x100fe200080108d4 */
[--C-:B------:R-:W-:Y:S01]  /*43f0*/  FFMA.FTZ R171, R173, UR10, -R212.reuse ;  /* 0x0000000aadab7c23 */ /* 0x100fe200080108d4 */
[----:B----4-:R-:W-:Y:S01]  /*4400*/  FMNMX.FTZ R11, R154, R11, !PT ;  /* 0x0000000b9a0b7209 */ /* 0x010fe20007810000 */
[--C-:B------:R-:W-:Y:S01]  /*4410*/  FFMA.FTZ R173, R176, UR10, -R212.reuse ;  /* 0x0000000ab0ad7c23 */ /* 0x100fe200080108d4 */
[--C-:B------:R-:W-:Y:S01]  /*4420*/  FFMA.FTZ R197, R13, UR10, -R212.reuse ;  /* 0x0000000a0dc57c23 */ /* 0x100fe200080108d4 */
[--C-:B------:R-:W-:Y:S01]  /*4430*/  FFMA.FTZ R21, R21, UR10, -R212.reuse ;  /* 0x0000000a15157c23 */ /* 0x100fe200080108d4 */
[----:B------:R-:W-:Y:S01]  /*4440*/  FMNMX.FTZ R11, R156, R11, !PT ;  /* 0x0000000b9c0b7209 */ /* 0x000fe20007810000 */
[----:B------:R-:W2:Y:S01]  /*4450*/  MUFU.TANH R178, R178 ;  /* 0x000000b200b27308 */ /* 0x000ea20000002400 */
[--C-:B------:R-:W-:Y:S01]  /*4460*/  FFMA.FTZ R193, R157, UR10, -R212.reuse ;  /* 0x0000000a9dc17c23 */ /* 0x100fe200080108d4 */
[--C-:B------:R-:W-:Y:S01]  /*4470*/  FFMA.FTZ R13, R159, UR10, -R212.reuse ;  /* 0x0000000a9f0d7c23 */ /* 0x100fe200080108d4 */
[----:B------:R-:W-:Y:S01]  /*4480*/  FMNMX.FTZ R11, R158, R11, !PT ;  /* 0x0000000b9e0b7209 */ /* 0x000fe20007810000 */
[--C-:B------:R-:W-:Y:S01]  /*4490*/  FFMA.FTZ R180, R180, UR10, -R212.reuse ;  /* 0x0000000ab4b47c23 */ /* 0x100fe200080108d4 */
[--C-:B------:R-:W-:Y:S01]  /*44a0*/  FFMA.FTZ R8, R166, UR10, -R212.reuse ;  /* 0x0000000aa6087c23 */ /* 0x100fe200080108d4 */
[--C-:B------:R-:W-:Y:S01]  /*44b0*/  FFMA.FTZ R166, R168, UR10, -R212.reuse ;  /* 0x0000000aa8a67c23 */ /* 0x100fe200080108d4 */
[----:B------:R-:W-:Y:S01]  /*44c0*/  FMNMX.FTZ R11, R160, R11, !PT ;  /* 0x0000000ba00b7209 */ /* 0x000fe20007810000 */
[----:B------:R-:W4:Y:S01]  /*44d0*/  MUFU.TANH R179, R179 ;  /* 0x000000b300b37308 */ /* 0x000f220000002400 */
[--C-:B------:R-:W-:Y:S01]  /*44e0*/  FFMA.FTZ R168, R170, UR10, -R212.reuse ;  /* 0x0000000aaaa87c23 */ /* 0x100fe200080108d4 */
[--C-:B------:R-:W-:Y:S01]  /*44f0*/  FFMA.FTZ R170, R172, UR10, -R212.reuse ;  /* 0x0000000aacaa7c23 */ /* 0x100fe200080108d4 */
[----:B-1----:R-:W-:Y:S01]  /*4500*/  FMNMX.FTZ R11, R162, R11, !PT ;  /* 0x0000000ba20b7209 */ /* 0x002fe20007810000 */
[--C-:B------:R-:W-:Y:S01]  /*4510*/  FFMA.FTZ R172, R174, UR10, -R212.reuse ;  /* 0x0000000aaeac7c23 */ /* 0x100fe200080108d4 */
[--C-:B------:R-:W-:Y:S01]  /*4520*/  FFMA.FTZ R174, R181, UR10, -R212.reuse ;  /* 0x0000000ab5ae7c23 */ /* 0x100fe200080108d4 */
[----:B------:R-:W-:Y:S01]  /*4530*/  FFMA.FTZ R196, R161, UR10, -R212 ;  /* 0x0000000aa1c47c23 */ /* 0x000fe200080108d4 */
[----:B---3--:R-:W-:Y:S01]  /*4540*/  FMNMX.FTZ R4, R164, R11, !PT ;  /* 0x0000000ba4047209 */ /* 0x008fe20007810000 */
[----:B------:R-:W1:Y:S03]  /*4550*/  MUFU.TANH R182, R182 ;  /* 0x000000b600b67308 */ /* 0x000e660000002400 */
[----:B0-----:R-:W-:-:S04]  /*4560*/  FMNMX.FTZ R11, R175, R4, !PT ;  /* 0x00000004af0b7209 */ /* 0x001fc80007810000 */
[----:B--2---:R-:W-:Y:S01]  /*4570*/  FMNMX.FTZ R4, R178, R11, !PT ;  /* 0x0000000bb2047209 */ /* 0x004fe20007810000 */
[----:B------:R-:W0:Y:S03]  /*4580*/  MUFU.TANH R183, R183 ;  /* 0x000000b700b77308 */ /* 0x000e260000002400 */
[----:B----4-:R-:W-:-:S05]  /*4590*/  FMNMX.FTZ R11, R179, R4, !PT ;  /* 0x00000004b30b7209 */ /* 0x010fca0007810000 */
[----:B------:R-:W2:Y:S01]  /*45a0*/  MUFU.TANH R184, R184 ;  /* 0x000000b800b87308 */ /* 0x000ea20000002400 */
[----:B-1----:R-:W-:-:S07]  /*45b0*/  FMNMX.FTZ R4, R182, R11, !PT ;  /* 0x0000000bb6047209 */ /* 0x002fce0007810000 */
[----:B------:R-:W1:Y:S01]  /*45c0*/  MUFU.TANH R185, R185 ;  /* 0x000000b900b97308 */ /* 0x000e620000002400 */
[----:B0-----:R-:W-:-:S07]  /*45d0*/  FMNMX.FTZ R11, R183, R4, !PT ;  /* 0x00000004b70b7209 */ /* 0x001fce0007810000 */
[----:B------:R-:W0:Y:S01]  /*45e0*/  MUFU.TANH R186, R186 ;  /* 0x000000ba00ba7308 */ /* 0x000e220000002400 */
[----:B--2---:R-:W-:-:S07]  /*45f0*/  FMNMX.FTZ R4, R184, R11, !PT ;  /* 0x0000000bb8047209 */ /* 0x004fce0007810000 */
[----:B------:R-:W2:Y:S01]  /*4600*/  MUFU.TANH R187, R187 ;  /* 0x000000bb00bb7308 */ /* 0x000ea20000002400 */
[----:B-1----:R-:W-:-:S07]  /*4610*/  FMNMX.FTZ R11, R185, R4, !PT ;  /* 0x00000004b90b7209 */ /* 0x002fce0007810000 */
[----:B------:R-:W1:Y:S01]  /*4620*/  MUFU.TANH R188, R188 ;  /* 0x000000bc00bc7308 */ /* 0x000e620000002400 */
[----:B0-----:R-:W-:-:S07]  /*4630*/  FMNMX.FTZ R4, R186, R11, !PT ;  /* 0x0000000bba047209 */ /* 0x001fce0007810000 */
[----:B------:R-:W0:Y:S01]  /*4640*/  MUFU.TANH R189, R189 ;  /* 0x000000bd00bd7308 */ /* 0x000e220000002400 */
[----:B--2---:R-:W-:-:S07]  /*4650*/  FMNMX.FTZ R11, R187, R4, !PT ;  /* 0x00000004bb0b7209 */ /* 0x004fce0007810000 */
[----:B------:R-:W2:Y:S01]  /*4660*/  MUFU.TANH R190, R190 ;  /* 0x000000be00be7308 */ /* 0x000ea20000002400 */
[----:B-1----:R-:W-:Y:S01]  /*4670*/  FMNMX.FTZ R4, R188, R11, !PT ;  /* 0x0000000bbc047209 */ /* 0x002fe20007810000 */
[----:B------:R-:W-:-:S06]  /*4680*/  FFMA.FTZ R11, R163, UR10, -R212 ;  /* 0x0000000aa30b7c23 */ /* 0x000fcc00080108d4 */
[----:B------:R-:W1:Y:S01]  /*4690*/  MUFU.TANH R191, R191 ;  /* 0x000000bf00bf7308 */ /* 0x000e620000002400 */
[----:B0-----:R-:W-:-:S07]  /*46a0*/  FMNMX.FTZ R153, R189, R4, !PT ;  /* 0x00000004bd997209 */ /* 0x001fce0007810000 */
[----:B------:R-:W0:Y:S01]  /*46b0*/  MUFU.EX2 R177, R177 ;  /* 0x000000b100b17308 */ /* 0x000e220000000800 */
[----:B--2---:R-:W-:-:S07]  /*46c0*/  FMNMX.FTZ R4, R190, R153, !PT ;  /* 0x00000099be047209 */ /* 0x004fce0007810000 */
[----:B------:R-:W2:Y:S01]  /*46d0*/  MUFU.EX2 R192, R192 ;  /* 0x000000c000c07308 */ /* 0x000ea20000000800 */
[----:B-1----:R-:W-:-:S05]  /*46e0*/  FMNMX.FTZ R4, R191, R4, !PT ;  /* 0x00000004bf047209 */ /* 0x002fca0007810000 */
[----:B------:R-:W1:Y:S02]  /*46f0*/  SHFL.BFLY PT, R153, R4, 0x2, 0x1f ;  /* 0x0c401f0004997f89 */ /* 0x000e6400000e0000 */
[----:B------:R-:W3:Y:S01]  /*4700*/  MUFU.EX2 R195, R195 ;  /* 0x000000c300c37308 */ /* 0x000ee20000000800 */
[-C--:B0-----:R-:W-:Y:S01]  /*4710*/  FMUL.FTZ R24, R24, R177.reuse ;  /* 0x000000b118187220 */ /* 0x081fe20000410000 */
[-C--:B------:R-:W-:Y:S01]  /*4720*/  FMUL.FTZ R25, R25, R177.reuse ;  /* 0x000000b119197220 */ /* 0x080fe20000410000 */
[-C--:B------:R-:W-:Y:S01]  /*4730*/  FMUL.FTZ R28, R28, R177.reuse ;  /* 0x000000b11c1c7220 */ /* 0x080fe20000410000 */
[-C--:B------:R-:W-:Y:S01]  /*4740*/  FMUL.FTZ R29, R29, R177.reuse ;  /* 0x000000b11d1d7220 */ /* 0x080fe20000410000 */
[-C--:B------:R-:W-:Y:S01]  /*4750*/  FMUL.FTZ R32, R32, R177.reuse ;  /* 0x000000b120207220 */ /* 0x080fe20000410000 */
[-C--:B------:R-:W-:Y:S01]  /*4760*/  FMUL.FTZ R33, R33, R177.reuse ;  /* 0x000000b121217220 */ /* 0x080fe20000410000 */
[-C--:B------:R-:W-:Y:S01]  /*4770*/  FMUL.FTZ R36, R36, R177.reuse ;  /* 0x000000b124247220 */ /* 0x080fe20000410000 */
[----:B------:R-:W0:Y:S01]  /*4780*/  MUFU.EX2 R197, R197 ;  /* 0x000000c500c57308 */ /* 0x000e220000000800 */
[----:B--2---:R-:W-:Y:S01]  /*4790*/  FFMA.FTZ R6, R177, R6, R192 ;  /* 0x00000006b1067223 */ /* 0x004fe200000100c0 */
[-C--:B------:R-:W-:Y:S01]  /*47a0*/  FMUL.FTZ R37, R37, R177.reuse ;  /* 0x000000b125257220 */ /* 0x080fe20000410000 */
[-C--:B------:R-:W-:Y:S01]  /*47b0*/  FMUL.FTZ R40, R40, R177.reuse ;  /* 0x000000b128287220 */ /* 0x080fe20000410000 */
[-C--:B------:R-:W-:Y:S01]  /*47c0*/  FMUL.FTZ R41, R41, R177.reuse ;  /* 0x000000b129297220 */ /* 0x080fe20000410000 */
[-C--:B------:R-:W-:Y:S01]  /*47d0*/  FMUL.FTZ R44, R44, R177.reuse ;  /* 0x000000b12c2c7220 */ /* 0x080fe20000410000 */
[-C--:B------:R-:W-:Y:S01]  /*47e0*/  FMUL.FTZ R45, R45, R177.reuse ;  /* 0x000000b12d2d7220 */ /* 0x080fe20000410000 */
[-C--:B------:R-:W-:Y:S01]  /*47f0*/  FMUL.FTZ R48, R48, R177.reuse ;  /* 0x000000b130307220 */ /* 0x080fe20000410000 */
[----:B------:R-:W2:Y:S01]  /*4800*/  MUFU.EX2 R210, R210 ;  /* 0x000000d200d27308 */ /* 0x000ea20000000800 */
[----:B---3--:R-:W-:Y:S01]  /*4810*/  FADD.FTZ R6, R195, R6 ;  /* 0x00000006c3067221 */ /* 0x008fe20000010000 */
[-C--:B------:R-:W-:Y:S01]  /*4820*/  FMUL.FTZ R49, R49, R177.reuse ;  /* 0x000000b131317220 */ /* 0x080fe20000410000 */
[-C--:B------:R-:W-:Y:S01]  /*4830*/  FMUL.FTZ R52, R52, R177.reuse ;  /* 0x000000b134347220 */ /* 0x080fe20000410000 */
[-C--:B------:R-:W-:Y:S01]  /*4840*/  FMUL.FTZ R53, R53, R177.reuse ;  /* 0x000000b135357220 */ /* 0x080fe20000410000 */
[----:B------:R-:W-:Y:S01]  /*4850*/  FMUL.FTZ R56, R56, R177 ;  /* 0x000000b138387220 */ /* 0x000fe20000410000 */
[----:B-1----:R-:W-:Y:S01]  /*4860*/  FMNMX.FTZ R153, R4, R153, !PT ;  /* 0x0000009904997209 */ /* 0x002fe20007810000 */
[-C--:B------:R-:W-:Y:S01]  /*4870*/  FMUL.FTZ R57, R57, R177.reuse ;  /* 0x000000b139397220 */ /* 0x080fe20000410000 */
[----:B------:R-:W1:Y:S01]  /*4880*/  MUFU.EX2 R21, R21 ;  /* 0x0000001500157308 */ /* 0x000e620000000800 */
[----:B0-----:R-:W-:Y:S01]  /*4890*/  FADD.FTZ R181, R197, R6 ;  /* 0x00000006c5b57221 */ /* 0x001fe20000010000 */
[-C--:B------:R-:W-:Y:S01]  /*48a0*/  FMUL.FTZ R60, R60, R177.reuse ;  /* 0x000000b13c3c7220 */ /* 0x080fe20000410000 */
[----:B------:R-:W0:Y:S01]  /*48b0*/  SHFL.BFLY PT, R4, R153, 0x1, 0x1f ;  /* 0x0c201f0099047f89 */ /* 0x000e2200000e0000 */
        /* <DEDUP_REMOVED lines=23> */
[----:B0-----:R-:W-:Y:S01]  /*4a30*/  FMNMX.FTZ R4, R153, R4, !PT ;  /* 0x0000000499047209 */ /* 0x001fe20007810000 */
[-C--:B------:R-:W-:Y:S01]  /*4a40*/  FMUL.FTZ R101, R101, R177.reuse ;  /* 0x000000b165657220 */ /* 0x080fe20000410000 */
[-C--:B------:R-:W-:Y:S01]  /*4a50*/  FMUL.FTZ R104, R104, R177.reuse ;  /* 0x000000b168687220 */ /* 0x080fe20000410000 */
[-C--:B------:R-:W-:Y:S01]  /*4a60*/  FMUL.FTZ R105, R105, R177.reuse ;  /* 0x000000b169697220 */ /* 0x080fe20000410000 */
[-C--:B------:R-:W-:Y:S01]  /*4a70*/  FMUL.FTZ R108, R108, R177.reuse ;  /* 0x000000b16c6c7220 */ /* 0x080fe20000410000 */
[C---:B------:R-:W-:Y:S01]  /*4a80*/  FADD.FTZ R153, -R4.reuse, R9 ;  /* 0x0000000904997221 */ /* 0x040fe20000010100 */
[----:B------:R-:W-:Y:S01]  /*4a90*/  FMUL.FTZ R155, R4, UR10 ;  /* 0x0000000a049b7c20 */ /* 0x000fe20008410000 */
[----:B------:R0:W-:Y:S01]  /*4aa0*/  MUFU.EX2 R9, R180 ;  /* 0x000000b400097308 */ /* 0x0001e20000000800 */
[----:B------:R-:W-:Y:S01]  /*4ab0*/  FMUL.FTZ R109, R109, R177 ;  /* 0x000000b16d6d7220 */ /* 0x000fe20000410000 */
[----:B------:R-:W-:Y:S01]  /*4ac0*/  FMUL.FTZ R176, R153, UR10 ;  /* 0x0000000a99b07c20 */ /* 0x000fe20008410000 */
        /* <DEDUP_REMOVED lines=12> */
[--C-:B0-----:R-:W-:Y:S01]  /*4b90*/  FFMA.FTZ R180, R158, UR10, -R155.reuse ;  /* 0x0000000a9eb47c23 */ /* 0x101fe2000801089b */
[----:B------:R-:W0:Y:S01]  /*4ba0*/  MUFU.EX2 R153, R153 ;  /* 0x0000009900997308 */ /* 0x000e220000000800 */
[----:B------:R-:W-:Y:S01]  /*4bb0*/  FFMA.FTZ R161, R160, UR10, -R155 ;  /* 0x0000000aa0a17c23 */ /* 0x000fe2000801089b */
[----:B--2---:R-:W-:Y:S01]  /*4bc0*/  FADD.FTZ R154, R210, R181 ;  /* 0x000000b5d29a7221 */ /* 0x004fe20000010000 */
[--C-:B------:R-:W-:Y:S01]  /*4bd0*/  FFMA.FTZ R162, R162, UR10, -R155.reuse ;  /* 0x0000000aa2a27c23 */ /* 0x100fe2000801089b */
[--C-:B------:R-:W-:Y:S01]  /*4be0*/  FFMA.FTZ R6, R183, UR10, -R155.reuse ;  /* 0x0000000ab7067c23 */ /* 0x100fe2000801089b */
[--C-:B------:R-:W-:Y:S01]  /*4bf0*/  FFMA.FTZ R182, R182, UR10, -R155.reuse ;  /* 0x0000000ab6b67c23 */ /* 0x100fe2000801089b */
[----:B-1----:R-:W-:Y:S01]  /*4c00*/  FADD.FTZ R183, R21, R154 ;  /* 0x0000009a15b77221 */ /* 0x002fe20000010000 */
[--C-:B------:R-:W-:Y:S01]  /*4c10*/  FFMA.FTZ R185, R185, UR10, -R155.reuse ;  /* 0x0000000ab9b97c23 */ /* 0x100fe2000801089b */
[----:B------:R-:W1:Y:S01]  /*4c20*/  MUFU.EX2 R10, R10 ;  /* 0x0000000a000a7308 */ /* 0x000e620000000800 */
[----:B------:R-:W-:Y:S01]  /*4c30*/  FFMA.FTZ R181, R186, UR10, -R155 ;  /* 0x0000000abab57c23 */ /* 0x000fe2000801089b */
[----:B---3--:R-:W-:Y:S01]  /*4c40*/  FADD.FTZ R183, R194, R183 ;  /* 0x000000b7c2b77221 */ /* 0x008fe20000010000 */
[--C-:B------:R-:W-:Y:S01]  /*4c50*/  FFMA.FTZ R187, R187, UR10, -R155.reuse ;  /* 0x0000000abbbb7c23 */ /* 0x100fe2000801089b */
[--C-:B------:R-:W-:Y:S01]  /*4c60*/  FFMA.FTZ R188, R188, UR10, -R155.reuse ;  /* 0x0000000abcbc7c23 */ /* 0x100fe2000801089b */
[----:B------:R-:W-:Y:S01]  /*4c70*/  FFMA.FTZ R189, R189, UR10, -R155 ;  /* 0x0000000abdbd7c23 */ /* 0x000fe2000801089b */
[----:B----4-:R-:W-:Y:S01]  /*4c80*/  FADD.FTZ R154, R14, R183 ;  /* 0x000000b70e9a7221 */ /* 0x010fe20000010000 */
[----:B------:R-:W-:Y:S01]  /*4c90*/  FFMA.FTZ R190, R190, UR10, -R155 ;  /* 0x0000000abebe7c23 */ /* 0x000fe2000801089b */
[----:B------:R-:W2:Y:S01]  /*4ca0*/  MUFU.EX2 R12, R12 ;  /* 0x0000000c000c7308 */ /* 0x000ea20000000800 */
[----:B0-----:R-:W-:Y:S01]  /*4cb0*/  FFMA.FTZ R179, R176, R5, R153 ;  /* 0x00000005b0b37223 */ /* 0x001fe20000010099 */
[----:B------:R-:W-:Y:S01]  /*4cc0*/  FADD.FTZ R154, R193, R154 ;  /* 0x0000009ac19a7221 */ /* 0x000fe20000010000 */
[----:B------:R-:W-:Y:S01]  /*4cd0*/  FFMA.FTZ R191, R191, UR10, -R155 ;  /* 0x0000000abfbf7c23 */ /* 0x000fe2000801089b */
[-C--:B------:R-:W-:Y:S01]  /*4ce0*/  FMUL.FTZ R112, R112, R177.reuse ;  /* 0x000000b170707220 */ /* 0x080fe20000410000 */
[-C--:B------:R-:W-:Y:S01]  /*4cf0*/  FMUL.FTZ R113, R113, R177.reuse ;  /* 0x000000b171717220 */ /* 0x080fe20000410000 */
[-C--:B------:R-:W-:Y:S01]  /*4d00*/  FMUL.FTZ R116, R116, R177.reuse ;  /* 0x000000b174747220 */ /* 0x080fe20000410000 */
[----:B------:R-:W-:Y:S01]  /*4d10*/  FMUL.FTZ R117, R117, R177 ;  /* 0x000000b175757220 */ /* 0x000fe20000410000 */
[----:B------:R-:W0:Y:S01]  /*4d20*/  MUFU.EX2 R15, R15 ;  /* 0x0000000f000f7308 */ /* 0x000e220000000800 */
[C---:B-1----:R-:W-:Y:S01]  /*4d30*/  FADD.FTZ R179, R10.reuse, R179 ;  /* 0x000000b30ab37221 */ /* 0x042fe20000010000 */
[----:B------:R-:W-:Y:S01]  /*4d40*/  F2FP.F16.F32.PACK_AB R153, R10, R153 ;  /* 0x000000990a99723e */ /* 0x000fe200000000ff */
[-C--:B------:R-:W-:Y:S01]  /*4d50*/  FMUL.FTZ R120, R120, R177.reuse ;  /* 0x000000b178787220 */ /* 0x080fe20000410000 */
[-C--:B------:R-:W-:Y:S01]  /*4d60*/  FMUL.FTZ R121, R121, R177.reuse ;  /* 0x000000b179797220 */ /* 0x080fe20000410000 */
[-C--:B------:R-:W-:Y:S01]  /*4d70*/  FMUL.FTZ R124, R124, R177.reuse ;  /* 0x000000b17c7c7220 */ /* 0x080fe20000410000 */
[-C--:B------:R-:W-:Y:S01]  /*4d80*/  FMUL.FTZ R125, R125, R177.reuse ;  /* 0x000000b17d7d7220 */ /* 0x080fe20000410000 */
[-C--:B------:R-:W-:Y:S01]  /*4d90*/  FMUL.FTZ R128, R128, R177.reuse ;  /* 0x000000b180807220 */ /* 0x080fe20000410000 */
[----:B------:R-:W1:Y:S01]  /*4da0*/  MUFU.EX2 R157, R157 ;  /* 0x0000009d009d7308 */ /* 0x000e620000000800 */
[----:B--2---:R-:W-:Y:S01]  /*4db0*/  FADD.FTZ R152, R12, R179 ;  /* 0x000000b30c987221 */ /* 0x004fe20000010000 */
[----:B------:R-:W-:Y:S01]  /*4dc0*/  FFMA.FTZ R179, R184, UR10, -R155 ;  /* 0x0000000ab8b37c23 */ /* 0x000fe2000801089b */
[-C--:B------:R-:W-:Y:S01]  /*4dd0*/  FMUL.FTZ R129, R129, R177.reuse ;  /* 0x000000b181817220 */ /* 0x080fe20000410000 */
[-C--:B------:R-:W-:Y:S01]  /*4de0*/  FMUL.FTZ R132, R132, R177.reuse ;  /* 0x000000b184847220 */ /* 0x080fe20000410000 */
[-C--:B------:R-:W-:Y:S01]  /*4df0*/  FMUL.FTZ R133, R133, R177.reuse ;  /* 0x000000b185857220 */ /* 0x080fe20000410000 */
[-C--:B------:R-:W-:Y:S01]  /*4e00*/  FMUL.FTZ R136, R136, R177.reuse ;  /* 0x000000b188887220 */ /* 0x080fe20000410000 */
[-C--:B------:R-:W-:Y:S01]  /*4e10*/  FMUL.FTZ R137, R137, R177.reuse ;  /* 0x000000b189897220 */ /* 0x080fe20000410000 */
[----:B------:R-:W2:Y:S01]  /*4e20*/  MUFU.EX2 R20, R20 ;  /* 0x0000001400147308 */ /* 0x000ea20000000800 */
[----:B0-----:R-:W-:Y:S01]  /*4e30*/  FADD.FTZ R152, R15, R152 ;  /* 0x000000980f987221 */ /* 0x001fe20000010000 */
[-C--:B------:R-:W-:Y:S01]  /*4e40*/  FMUL.FTZ R140, R140, R177.reuse ;  /* 0x000000b18c8c7220 */ /* 0x080fe20000410000 */
[-C--:B------:R-:W-:Y:S01]  /*4e50*/  FMUL.FTZ R141, R141, R177.reuse ;  /* 0x000000b18d8d7220 */ /* 0x080fe20000410000 */
[-C--:B------:R-:W-:Y:S01]  /*4e60*/  FMUL.FTZ R144, R144, R177.reuse ;  /* 0x000000b190907220 */ /* 0x080fe20000410000 */
[-C--:B------:R-:W-:Y:S01]  /*4e70*/  FMUL.FTZ R145, R145, R177.reuse ;  /* 0x000000b191917220 */ /* 0x080fe20000410000 */
[-C--:B------:R-:W-:Y:S01]  /*4e80*/  FMUL.FTZ R148, R148, R177.reuse ;  /* 0x000000b194947220 */ /* 0x080fe20000410000 */
[----:B------:R-:W-:Y:S01]  /*4e90*/  FMUL.FTZ R149, R149, R177 ;  /* 0x000000b195957220 */ /* 0x000fe20000410000 */
[----:B------:R-:W0:Y:S01]  /*4ea0*/  MUFU.EX2 R159, R159 ;  /* 0x0000009f009f7308 */ /* 0x000e220000000800 */
        /* <DEDUP_REMOVED lines=24> */
[C---:B-1----:R-:W-:Y:S01]  /*5030*/  FADD.FTZ R152, R180.reuse, R183 ;  /* 0x000000b7b4987221 */ /* 0x042fe20000010000 */
[----:B------:R-:W-:Y:S01]  /*5040*/  F2FP.F16.F32.PACK_AB R159, R180, R159 ;  /* 0x0000009fb49f723e */ /* 0x000fe200000000ff */
[-C--:B------:R-:W-:Y:S01]  /*5050*/  FMUL.FTZ R59, R59, R176.reuse ;  /* 0x000000b03b3b7220 */ /* 0x080fe20000410000 */
[-C--:B------:R-:W-:Y:S01]  /*5060*/  FMUL.FTZ R62, R62, R176.reuse ;  /* 0x000000b03e3e7220 */ /* 0x080fe20000410000 */
[-C--:B------:R-:W-:Y:S01]  /*5070*/  FMUL.FTZ R63, R63, R176.reuse ;  /* 0x000000b03f3f7220 */ /* 0x080fe20000410000 */
[-C--:B------:R-:W-:Y:S01]  /*5080*/  FMUL.FTZ R66, R66, R176.reuse ;  /* 0x000000b042427220 */ /* 0x080fe20000410000 */
[----:B------:R-:W-:Y:S01]  /*5090*/  FMUL.FTZ R67, R67, R176 ;  /* 0x000000b043437220 */ /* 0x000fe20000410000 */
[----:B------:R-:W1:Y:S01]  /*50a0*/  MUFU.EX2 R162, R162 ;  /* 0x000000a200a27308 */ /* 0x000e620000000800 */
[----:B--2---:R-:W-:Y:S01]  /*50b0*/  FADD.FTZ R155, R161, R152 ;  /* 0x00000098a19b7221 */ /* 0x004fe20000010000 */
        /* <DEDUP_REMOVED lines=8> */
[----:B------:R-:W-:Y:S01]  /*5140*/  F2FP.F16.F32.PACK_AB R154, R210, R197 ;  /* 0x000000c5d29a723e */ /* 0x000fe200000000ff */
[-C--:B------:R-:W-:Y:S01]  /*5150*/  FMUL.FTZ R79, R79, R176.reuse ;  /* 0x000000b04f4f7220 */ /* 0x080fe20000410000 */
[-C--:B------:R-:W-:Y:S01]  /*5160*/  FMUL.FTZ R82, R82, R176.reuse ;  /* 0x000000b052527220 */ /* 0x080fe20000410000 */
[-C--:B------:R-:W-:Y:S01]  /*5170*/  FMUL.FTZ R83, R83, R176.reuse ;  /* 0x000000b053537220 */ /* 0x080fe20000410000 */
[-C--:B------:R-:W-:Y:S01]  /*5180*/  FMUL.FTZ R86, R86, R176.reuse ;  /* 0x000000b056567220 */ /* 0x080fe20000410000 */
[----:B------:R-:W-:Y:S01]  /*5190*/  FMUL.FTZ R87, R87, R176 ;  /* 0x000000b057577220 */ /* 0x000fe20000410000 */
[----:B------:R-:W-:Y:S01]  /*51a0*/  MUFU.EX2 R163, R163 ;  /* 0x000000a300a37308 */ /* 0x000fe20000000800 */
[----:B-1----:R-:W-:Y:S01]  /*51b0*/  FADD.FTZ R158, R162, R155 ;  /* 0x0000009ba29e7221 */ /* 0x002fe20000010000 */
[----:B------:R-:W-:Y:S01]  /*51c0*/  F2FP.F16.F32.PACK_AB R155, R15, R12 ;  /* 0x0000000c0f9b723e */ /* 0x000fe200000000ff */
[-C--:B------:R-:W-:Y:S01]  /*51d0*/  FMUL.FTZ R90, R90, R176.reuse ;  /* 0x000000b05a5a7220 */ /* 0x080fe20000410000 */
[----:B------:R-:W-:Y:S01]  /*51e0*/  F2FP.F16.F32.PACK_AB R161, R162, R161 ;  /* 0x000000a1a2a1723e */ /* 0x000fe200000000ff */
        /* <DEDUP_REMOVED lines=21> */
[----:B------:R-:W-:Y:S01]  /*5340*/  F2FP.F16.F32.PACK_AB R156, R194, R21 ;  /* 0x00000015c29c723e */ /* 0x000fe200000000ff */
        /* <DEDUP_REMOVED lines=18> */
[----:B------:R-:W-:-:S03]  /*5470*/  FMUL.FTZ R151, R151, R176 ;  /* 0x000000b097977220 */ /* 0x000fc60000410000 */
[----:B------:R-:W-:Y:S08]  /*5480*/  MUFU.EX2 R178, R178 ;  /* 0x000000b200b27308 */ /* 0x000ff00000000800 */
[----:B------:R-:W1:Y:S01]  /*5490*/  MUFU.EX2 R165, R165 ;  /* 0x000000a500a57308 */ /* 0x000e620000000800 */
[----:B0-----:R-:W-:-:S07]  /*54a0*/  FADD.FTZ R160, R8, R183 ;  /* 0x000000b708a07221 */ /* 0x001fce0000010000 */
[----:B------:R-:W0:Y:S08]  /*54b0*/  MUFU.EX2 R5, R182 ;  /* 0x000000b600057308 */ /* 0x000e300000000800 */
[----:B------:R2:W-:Y:S01]  /*54c0*/  MUFU.EX2 R182, R185 ;  /* 0x000000b900b67308 */ /* 0x0005e20000000800 */
[----:B-1----:R-:W-:Y:S01]  /*54d0*/  FADD.FTZ R21, R165, R160 ;  /* 0x000000a0a5157221 */ /* 0x002fe20000010000 */
[----:B------:R-:W-:-:S06]  /*54e0*/  F2FP.F16.F32.PACK_AB R160, R196, R13 ;  /* 0x0000000dc4a0723e */ /* 0x000fcc00000000ff */
[----:B------:R-:W1:Y:S01]  /*54f0*/  MUFU.EX2 R166, R166 ;  /* 0x000000a600a67308 */ /* 0x000e620000000800 */
[----:B--2---:R-:W-:Y:S01]  /*5500*/  FADD.FTZ R185, R163, R158 ;  /* 0x0000009ea3b97221 */ /* 0x004fe20000010000 */
[----:B------:R-:W-:Y:S02]  /*5510*/  F2FP.F16.F32.PACK_AB R158, R193, R14 ;  /* 0x0000000ec19e723e */ /* 0x000fe400000000ff */
[C---:B------:R-:W-:Y:S01]  /*5520*/  F2FP.F16.F32.PACK_AB R163, R164.reuse, R163 ;  /* 0x000000a3a4a3723e */ /* 0x040fe200000000ff */
[----:B------:R-:W-:Y:S01]  /*5530*/  FADD.FTZ R12, R164, R185 ;  /* 0x000000b9a40c7221 */ /* 0x000fe20000010000 */
[----:B------:R-:W-:Y:S02]  /*5540*/  F2FP.F16.F32.PACK_AB R164, R165, R8 ;  /* 0x00000008a5a4723e */ /* 0x000fe400000000ff */
[----:B------:R-:W2:Y:S01]  /*5550*/  MUFU.EX2 R6, R6 ;  /* 0x0000000600067308 */ /* 0x000ea20000000800 */
[----:B------:R-:W-:Y:S01]  /*5560*/  FADD.FTZ R15, R175, R12 ;  /* 0x0000000caf0f7221 */ /* 0x000fe20000010000 */
[----:B------:R-:W-:-:S03]  /*5570*/  F2FP.F16.F32.PACK_AB R165, R178, R175 ;  /* 0x000000afb2a5723e */ /* 0x000fc600000000ff */
[----:B------:R-:W-:-:S03]  /*5580*/  FADD.FTZ R12, R178, R15 ;  /* 0x0000000fb20c7221 */ /* 0x000fc60000010000 */
[----:B------:R-:W3:Y:S01]  /*5590*/  MUFU.EX2 R167, R167 ;  /* 0x000000a700a77308 */ /* 0x000ee20000000800 */
[----:B0-----:R-:W-:Y:S01]  /*55a0*/  FADD.FTZ R13, R5, R12 ;  /* 0x0000000c050d7221 */ /* 0x001fe20000010000 */
[----:B-1----:R-:W-:-:S06]  /*55b0*/  FADD.FTZ R14, R166, R21 ;  /* 0x00000015a60e7221 */ /* 0x002fcc0000010000 */
[----:B------:R-:W0:Y:S01]  /*55c0*/  MUFU.EX2 R179, R179 ;  /* 0x000000b300b37308 */ /* 0x000e220000000800 */
[----:B--2---:R-:W-:-:S07]  /*55d0*/  FADD.FTZ R12, R6, R13 ;  /* 0x0000000d060c7221 */ /* 0x004fce0000010000 */
[----:B------:R-:W1:Y:S01]  /*55e0*/  MUFU.EX2 R168, R168 ;  /* 0x000000a800a87308 */ /* 0x000e620000000800 */
[C---:B---3--:R-:W-:Y:S01]  /*55f0*/  FADD.FTZ R15, R167.reuse, R14 ;  /* 0x0000000ea70f7221 */ /* 0x048fe20000010000 */
[----:B------:R-:W-:Y:S02]  /*5600*/  F2FP.F16.F32.PACK_AB R166, R167, R166 ;  /* 0x000000a6a7a6723e */ /* 0x000fe400000000ff */
[----:B------:R-:W-:-:S04]  /*5610*/  F2FP.F16.F32.PACK_AB R167, R6, R5 ;  /* 0x0000000506a7723e */ /* 0x000fc800000000ff */
[----:B------:R-:W2:Y:S01]  /*5620*/  MUFU.EX2 R169, R169 ;  /* 0x000000a900a97308 */ /* 0x000ea20000000800 */
[----:B0-----:R-:W-:-:S04]  /*5630*/  FADD.FTZ R11, R179, R12 ;  /* 0x0000000cb30b7221 */ /* 0x001fc80000010000 */
[----:B------:R-:W-:-:S03]  /*5640*/  FADD.FTZ R8, R182, R11 ;  /* 0x0000000bb6087221 */ /* 0x000fc60000010000 */
[----:B------:R-:W0:Y:S01]  /*5650*/  MUFU.EX2 R181, R181 ;  /* 0x000000b500b57308 */ /* 0x000e220000000800 */
[----:B-1----:R-:W-:-:S07]  /*5660*/  FADD.FTZ R14, R168, R15 ;  /* 0x0000000fa80e7221 */ /* 0x002fce0000010000 */
[----:B------:R-:W1:Y:S01]  /*5670*/  MUFU.EX2 R170, R170 ;  /* 0x000000aa00aa7308 */ /* 0x000e620000000800 */
[C---:B--2---:R-:W-:Y:S01]  /*5680*/  FADD.FTZ R13, R169.reuse, R14 ;  /* 0x0000000ea90d7221 */ /* 0x044fe20000010000 */
[----:B------:R-:W-:Y:S02]  /*5690*/  F2FP.F16.F32.PACK_AB R168, R169, R168 ;  /* 0x000000a8a9a8723e */ /* 0x000fe400000000ff */
[----:B------:R-:W-:-:S04]  /*56a0*/  F2FP.F16.F32.PACK_AB R169, R182, R179 ;  /* 0x000000b3b6a9723e */ /* 0x000fc800000000ff */
[----:B------:R-:W2:Y:S01]  /*56b0*/  MUFU.EX2 R10, R187 ;  /* 0x000000bb000a7308 */ /* 0x000ea20000000800 */
[----:B0-----:R-:W-:-:S07]  /*56c0*/  FADD.FTZ R11, R181, R8 ;  /* 0x00000008b50b7221 */ /* 0x001fce0000010000 */
[----:B------:R-:W0:Y:S01]  /*56d0*/  MUFU.EX2 R171, R171 ;  /* 0x000000ab00ab7308 */ /* 0x000e220000000800 */
[----:B-1----:R-:W-:-:S07]  /*56e0*/  FADD.FTZ R12, R170, R13 ;  /* 0x0000000daa0c7221 */ /* 0x002fce0000010000 */
[----:B------:R-:W1:Y:S01]  /*56f0*/  MUFU.EX2 R188, R188 ;  /* 0x000000bc00bc7308 */ /* 0x000e620000000800 */
[----:B--2---:R-:W-:-:S07]  /*5700*/  FADD.FTZ R11, R10, R11 ;  /* 0x0000000b0a0b7221 */ /* 0x004fce0000010000 */
[----:B------:R-:W2:Y:S01]  /*5710*/  MUFU.EX2 R172, R172 ;  /* 0x000000ac00ac7308 */ /* 0x000ea20000000800 */
[C---:B0-----:R-:W-:Y:S01]  /*5720*/  FADD.FTZ R5, R171.reuse, R12 ;  /* 0x0000000cab057221 */ /* 0x041fe20000010000 */
[----:B------:R-:W-:Y:S02]  /*5730*/  F2FP.F16.F32.PACK_AB R170, R171, R170 ;  /* 0x000000aaabaa723e */ /* 0x000fe400000000ff */
[----:B------:R-:W-:-:S04]  /*5740*/  F2FP.F16.F32.PACK_AB R171, R10, R181 ;  /* 0x000000b50aab723e */ /* 0x000fc800000000ff */
[----:B------:R-:W0:Y:S01]  /*5750*/  MUFU.EX2 R189, R189 ;  /* 0x000000bd00bd7308 */ /* 0x000e220000000800 */
[----:B-1----:R-:W-:-:S07]  /*5760*/  FADD.FTZ R8, R188, R11 ;  /* 0x0000000bbc087221 */ /* 0x002fce0000010000 */
[----:B------:R-:W1:Y:S01]  /*5770*/  MUFU.EX2 R173, R173 ;  /* 0x000000ad00ad7308 */ /* 0x000e620000000800 */
[----:B--2---:R-:W-:-:S07]  /*5780*/  FADD.FTZ R6, R172, R5 ;  /* 0x00000005ac067221 */ /* 0x004fce0000010000 */
[----:B------:R-:W2:Y:S01]  /*5790*/  MUFU.EX2 R190, R190 ;  /* 0x000000be00be7308 */ /* 0x000ea20000000800 */
[----:B0-----:R-:W-:-:S07]  /*57a0*/  FADD.FTZ R11, R189, R8 ;  /* 0x00000008bd0b7221 */ /* 0x001fce0000010000 */
[----:B------:R-:W0:Y:S01]  /*57b0*/  MUFU.EX2 R174, R174 ;  /* 0x000000ae00ae7308 */ /* 0x000e220000000800 */
[C---:B-1----:R-:W-:Y:S01]  /*57c0*/  FADD.FTZ R5, R173.reuse, R6 ;  /* 0x00000006ad057221 */ /* 0x042fe20000010000 */
[----:B------:R-:W-:Y:S02]  /*57d0*/  F2FP.F16.F32.PACK_AB R172, R173, R172 ;  /* 0x000000acadac723e */ /* 0x000fe400000000ff */
[----:B------:R-:W-:-:S04]  /*57e0*/  F2FP.F16.F32.PACK_AB R173, R189, R188 ;  /* 0x000000bcbdad723e */ /* 0x000fc800000000ff */
[----:B------:R-:W1:Y:S01]  /*57f0*/  MUFU.EX2 R175, R191 ;  /* 0x000000bf00af7308 */ /* 0x000e620000000800 */
[----:B--2---:R-:W-:Y:S01]  /*5800*/  FADD.FTZ R8, R190, R11 ;  /* 0x0000000bbe087221 */ /* 0x004fe20000010000 */
[----:B0-----:R-:W-:Y:S01]  /*5810*/  FADD.FTZ R6, R174, R5 ;  /* 0x00000005ae067221 */ /* 0x001fe20000010000 */
[----:B------:R-:W-:-:S03]  /*5820*/  F2FP.F16.F32.PACK_AB R174, R9, R174 ;  /* 0x000000ae09ae723e */ /* 0x000fc600000000ff */
[----:B------:R-:W-:Y:S01]  /*5830*/  FADD.FTZ R6, R9, R6 ;  /* 0x0000000609067221 */ /* 0x000fe20000010000 */
[C---:B-1----:R-:W-:Y:S01]  /*5840*/  FADD.FTZ R5, R175.reuse, R8 ;  /* 0x00000008af057221 */ /* 0x042fe20000010000 */
[----:B------:R-:W-:Y:S01]  /*5850*/  F2FP.F16.F32.PACK_AB R175, R175, R190 ;  /* 0x000000beafaf723e */ /* 0x000fe200000000ff */
[----:B------:R-:W-:Y:S06]  /*5860*/  @!P0 BRA `(.L_x_413) ;  /* 0x0000000000048947 */ /* 0x000fec0003800000 */
[----:B------:R-:W-:Y:S01]  /*5870*/  BPT.TRAP 0x1 ;  /* 0x000000040000795c */ /* 0x000fe20000300000 */
.L_x_413:
[----:B------:R0:W1:Y:S01]  /*5880*/  SYNCS.PHASECHK.TRANS64.TRYWAIT P2, [UR24+0x22850], R7 ;  /* 0x02285007ff0075a7 */ /* 0x0000620008040158 */
[----:B------:R-:W-:Y:S05]  /*5890*/  @!P0 BRA `(.L_x_414) ;  /* 0x0000000000048947 */ /* 0x000fea0003800000 */
[----:B------:R-:W-:Y:S01]  /*58a0*/  BPT.TRAP 0x1 ;  /* 0x000000040000795c */ /* 0x000fe20000300000 */
.L_x_414:
[----:B------:R-:W-:Y:S01]  /*58b0*/  IADD3 R8, R211, 0x8, RZ ;  /* 0x00000008d3087810 */ /* 0x000fe20007ffe0ff */
[----:B-1----:R-:W-:Y:S06]  /*58c0*/  @P2 BRA `(.L_x_415) ;  /* 0x0000000000082947 */ /* 0x002fec0003800000 */
[----:B------:R-:W1:Y:S02]  /*58d0*/  SYNCS.PHASECHK.TRANS64.TRYWAIT P2, [UR24+0x22850], R7 ;  /* 0x02285007ff0075a7 */ /* 0x000e640008040158 */
[----:B-1----:R-:W-:Y:S05]  /*58e0*/  @!P2 BRA `(.L_x_416) ;  /* 0x0000008c00bca947 */ /* 0x002fea0003800000 */
.L_x_415:
        /* <DEDUP_REMOVED lines=37> */
[----:B--2---:R-:W-:Y:S05]  /*5b40*/  @!P0 BRA `(.L_x_417) ;  /* 0x0000000000048947 */ /* 0x004fea0003800000 */
[----:B------:R-:W-:Y:S01]  /*5b50*/  BPT.TRAP 0x1 ;  /* 0x000000040000795c */ /* 0x000fe20000300000 */
.L_x_417:
[----:B------:R-:W-:Y:S01]  /*5b60*/  UIADD3 UR24, UR24, 0x22860, URZ ;  /* 0x0002286018187890 */ /* 0x000fe2000fffe03f */
[----:B------:R-:W-:Y:S02]  /*5b70*/  IMAD.MOV.U32 R9, RZ, RZ, R4 ;  /* 0x000000ffff097224 */ /* 0x000fe400078e0004 */
[----:B------:R-:W-:Y:S01]  /*5b80*/  IMAD.MOV.U32 R8, RZ, RZ, R3 ;  /* 0x000000ffff087224 */ /* 0x000fe200078e0003 */
[----:B------:R-:W-:-:S09]  /*5b90*/  UPRMT UR24, UR23, 0x654, UR24 ;  /* 0x0000065417187896 */ /* 0x000fd20008000018 */
[----:B------:R-:W-:Y:S01]  /*5ba0*/  SYNCS.ARRIVE.TRANS64.RED.A1T0 RZ, [UR24], RZ ;  /* 0x000000ffffff79a7 */ /* 0x000fe20008100418 */
[----:B------:R-:W-:Y:S05]  /*5bb0*/  @P1 BRA `(.L_x_418) ;  /* 0xffffffdc00381947 */ /* 0x000fea000383ffff */
.L_x_407:
[----:B01----:R-:W0:Y:S01]  /*5bc0*/  SHFL.BFLY PT, R7, R6, 0x2, 0x1f ;  /* 0x0c401f0006077f89 */ /* 0x003e2200000e0000 */
[----:B------:R-:W-:Y:S01]  /*5bd0*/  UIADD3 UR36, UR36, 0x1, URZ ;  /* 0x0000000124247890 */ /* 0x000fe2000fffe03f */
[----:B------:R-:W-:Y:S01]  /*5be0*/  IMAD.U32 R14, RZ, RZ, UR10 ;  /* 0x0000000aff0e7e24 */ /* 0x000fe2000f8e00ff */
[----:B------:R2:W-:Y:S06]  /*5bf0*/  BAR.ARV R0, 0x100 ;  /* 0x000400000000751d */ /* 0x0005ec0000002000 */
[----:B------:R-:W-:Y:S02]  /*5c00*/  UISETP.NE.AND UP0, UPT, UR36, 0x2, UPT ;  /* 0x000000022400788c */ /* 0x000fe4000bf05270 */
[----:B------:R-:W-:Y:S06]  /*5c10*/  BAR.ARV 0x8, 0x180 ;  /* 0x0206000000007b1d */ /* 0x000fec0000002000 */
[----:B--2---:R-:W-:Y:S01]  /*5c20*/  IMAD.MOV.U32 R0, RZ, RZ, RZ ;  /* 0x000000ffff007224 */ /* 0x004fe200078e00ff */
[----:B------:R-:W-:Y:S01]  /*5c30*/  USEL UR4, URZ, 0x1, UP0 ;  /* 0x000000013f047887 */ /* 0x000fe20008000000 */
[----:B------:R-:W1:Y:S01]  /*5c40*/  SHFL.BFLY PT, R10, R5, 0x2, 0x1f ;  /* 0x0c401f00050a7f89 */ /* 0x000e6200000e0000 */
[----:B------:R-:W-:Y:S01]  /*5c50*/  PLOP3.LUT P0, PT, PT, PT, PT, 0x8, 0x0 ;  /* 0x000000000000781c */ /* 0x000fe20003f0e170 */
[----:B------:R-:W-:Y:S01]  /*5c60*/  UIADD3 UR47, UR47, 0x1, URZ ;  /* 0x000000012f2f7890 */ /* 0x000fe2000fffe03f */
[----:B0-----:R-:W-:Y:S01]  /*5c70*/  FADD.FTZ R7, R7, R6 ;  /* 0x0000000607077221 */ /* 0x001fe20000010000 */
[----:B------:R-:W-:Y:S01]  /*5c80*/  IMAD.U32 R6, RZ, RZ, UR10 ;  /* 0x0000000aff067e24 */ /* 0x000fe2000f8e00ff */
[----:B------:R-:W-:-:S02]  /*5c90*/  USEL UR36, UR36, URZ, UP0 ;  /* 0x0000003f24247287 */ /* 0x000fc40008000000 */
[----:B------:R-:W-:Y:S01]  /*5ca0*/  ULOP3.LUT UR46, UR46, UR4, URZ, 0x3c, !UPT ;  /* 0x000000042e2e7292 */ /* 0x000fe2000f8e3c3f */
[----:B---3--:R-:W0:Y:S01]  /*5cb0*/  SHFL.BFLY PT, R8, R7, 0x1, 0x1f ;  /* 0x0c201f0007087f89 */ /* 0x008e2200000e0000 */
[----:B-1----:R-:W-:-:S05]  /*5cc0*/  FADD.FTZ R10, R10, R5 ;  /* 0x000000050a0a7221 */ /* 0x002fca0000010000 */
[----:B------:R-:W1:Y:S01]  /*5cd0*/  SHFL.BFLY PT, R9, R10, 0x1, 0x1f ;  /* 0x0c201f000a097f89 */ /* 0x000e6200000e0000 */
[----:B0-----:R-:W-:Y:S01]  /*5ce0*/  FADD.FTZ R11, R7, R8 ;  /* 0x00000008070b7221 */ /* 0x001fe20000010000 */
[----:B------:R-:W-:-:S04]  /*5cf0*/  IMAD.MOV.U32 R8, RZ, RZ, RZ ;  /* 0x000000ffff087224 */ /* 0x000fc800078e00ff */
[----:B------:R-:W-:-:S13]  /*5d00*/  FSETP.NE.FTZ.AND P1, PT, R11, RZ, PT ;  /* 0x000000ff0b00720b */ /* 0x000fda0003f35000 */
[----:B------:R-:W0:Y:S01]  /*5d10*/  @P1 MUFU.LG2 R5, R11 ;  /* 0x0000000b00051308 */ /* 0x000e220000000c00 */
[----:B------:R-:W-:Y:S01]  /*5d20*/  @P1 FMUL.FTZ R6, R6, 0.69314718246459960938 ;  /* 0x3f31721806061820 */ /* 0x000fe20000410000 */
[----:B-1----:R-:W-:Y:S01]  /*5d30*/  FADD.FTZ R12, R10, R9 ;  /* 0x000000090a0c7221 */ /* 0x002fe20000010000 */
[----:B------:R-:W-:-:S04]  /*5d40*/  IMAD.MOV.U32 R9, RZ, RZ, -0x800000 ;  /* 0xff800000ff097424 */ /* 0x000fc800078e00ff */
[----:B------:R-:W-:Y:S01]  /*5d50*/  FSETP.NE.FTZ.AND P2, PT, R12, RZ, PT ;  /* 0x000000ff0c00720b */ /* 0x000fe20003f55000 */
[----:B------:R-:W1:Y:S01]  /*5d60*/  @P1 MUFU.RCP R8, R11 ;  /* 0x0000000b00081308 */ /* 0x000e620000001000 */
[----:B0-----:R-:W-:-:S11]  /*5d70*/  @P1 FMUL.FTZ R5, R5, 0.69314718246459960938 ;  /* 0x3f31721805051820 */ /* 0x001fd60000410000 */
[----:B------:R-:W0:Y:S01]  /*5d80*/  @P2 MUFU.LG2 R7, R12 ;  /* 0x0000000c00072308 */ /* 0x000e220000000c00 */
[----:B------:R-:W-:Y:S01]  /*5d90*/  @P2 FMUL.FTZ R14, R14, 0.69314718246459960938 ;  /* 0x3f3172180e0e2820 */ /* 0x000fe20000410000 */
[----:B------:R-:W-:Y:S01]  /*5da0*/  @P1 FFMA.FTZ R9, R6, R3, R5 ;  /* 0x0000000306091223 */ /* 0x000fe20000010005 */
[-C--:B-1----:R-:W-:Y:S01]  /*5db0*/  FMUL.FTZ R24, R24, R8.reuse ;  /* 0x0000000818187220 */ /* 0x082fe20000410000 */
[-C--:B------:R-:W-:Y:S01]  /*5dc0*/  FMUL.FTZ R25, R25, R8.reuse ;  /* 0x0000000819197220 */ /* 0x080fe20000410000 */
[----:B------:R-:W-:-:S03]  /*5dd0*/  FMUL.FTZ R28, R28, R8 ;  /* 0x000000081c1c7220 */ /* 0x000fc60000410000 */
[----:B------:R-:W1:Y:S01]  /*5de0*/  @P2 MUFU.RCP R0, R12 ;  /* 0x0000000c00002308 */ /* 0x000e620000001000 */
        /* <DEDUP_REMOVED lines=8> */
[----:B0-----:R-:W-:Y:S01]  /*5e70*/  @P2 FMUL.FTZ R7, R7, 0.69314718246459960938 ;  /* 0x3f31721807072820 */ /* 0x001fe20000410000 */
[-C--:B------:R-:W-:Y:S01]  /*5e80*/  FMUL.FTZ R45, R45, R8.reuse ;  /* 0x000000082d2d7220 */ /* 0x080fe20000410000 */
[-C--:B------:R-:W-:Y:S01]  /*5e90*/  FMUL.FTZ R48, R48, R8.reuse ;  /* 0x0000000830307220 */ /* 0x080fe20000410000 */
[-C--:B------:R-:W-:Y:S01]  /*5ea0*/  FMUL.FTZ R49, R49, R8.reuse ;  /* 0x0000000831317220 */ /* 0x080fe20000410000 */
[-C--:B------:R-:W-:Y:S01]  /*5eb0*/  FMUL.FTZ R52, R52, R8.reuse ;  /* 0x0000000834347220 */ /* 0x080fe20000410000 */
[-C--:B------:R-:W-:Y:S01]  /*5ec0*/  FMUL.FTZ R53, R53, R8.reuse ;  /* 0x0000000835357220 */ /* 0x080fe20000410000 */
[-C--:B------:R-:W-:Y:S01]  /*5ed0*/  FMUL.FTZ R56, R56, R8.reuse ;  /* 0x0000000838387220 */ /* 0x080fe20000410000 */
[----:B------:R-:W-:Y:S01]  /*5ee0*/  FMUL.FTZ R57, R57, R8 ;  /* 0x0000000839397220 */ /* 0x000fe20000410000 */
[----:B-1----:R-:W-:Y:S01]  /*5ef0*/  FMUL.FTZ R152, R75, R0 ;  /* 0x000000004b987220 */ /* 0x002fe20000410000 */
        /* <DEDUP_REMOVED lines=46> */
[-C--:B------:R-:W-:Y:S01]  /*61e0*/  FMUL.FTZ R163, R27, R0.reuse ;  /* 0x000000001ba37220 */ /* 0x080fe20000410000 */
[-C--:B------:R-:W-:Y:S01]  /*61f0*/  FMUL.FTZ R162, R35, R0.reuse ;  /* 0x0000000023a27220 */ /* 0x080fe20000410000 */
[-C--:B------:R-:W-:Y:S01]  /*6200*/  FMUL.FTZ R160, R43, R0.reuse ;  /* 0x000000002ba07220 */ /* 0x080fe20000410000 */
[-C--:B------:R-:W-:Y:S01]  /*6210*/  FMUL.FTZ R158, R51, R0.reuse ;  /* 0x00000000339e7220 */ /* 0x080fe20000410000 */
[-C--:B------:R-:W-:Y:S01]  /*6220*/  FMUL.FTZ R156, R59, R0.reuse ;  /* 0x000000003b9c7220 */ /* 0x080fe20000410000 */
[-C--:B------:R-:W-:Y:S01]  /*6230*/  FMUL.FTZ R154, R67, R0.reuse ;  /* 0x00000000439a7220 */ /* 0x080fe20000410000 */
[----:B------:R-:W-:Y:S01]  /*6240*/  FMUL.FTZ R75, R79, R0 ;  /* 0x000000004f4b7220 */ /* 0x000fe20000410000 */
[----:B------:R-:W-:-:S02]  /*6250*/  IMAD.MOV.U32 R8, RZ, RZ, -0x800000 ;  /* 0xff800000ff087424 */ /* 0x000fc400078e00ff */
        /* <DEDUP_REMOVED lines=56> */
[----:B------:R-:W-:-:S07]  /*65e0*/  @P2 FFMA.FTZ R8, R14, R4, R7 ;  /* 0x000000040e082223 */ /* 0x000fce0000010007 */
.L_x_394:
[----:B------:R-:W0:Y:S01]  /*65f0*/  S2R R4, SR_CgaCtaId ;  /* 0x0000000000047919 */ /* 0x000e220000008800 */
[----:B------:R-:W-:Y:S01]  /*6600*/  MOV R3, 0x400 ;  /* 0x0000040000037802 */ /* 0x000fe20000000f00 */
[----:B------:R-:W-:Y:S01]  /*6610*/  BSSY B0, `(.L_x_419) ;  /* 0x00002db000007945 */ /* 0x000fe20003800000 */
[----:B------:R-:W-:Y:S02]  /*6620*/  BAR.SYNC.DEFER_BLOCKING 0x5, 0x180 ;  /* 0x0146000000007b1d */ /* 0x000fe40000010000 */
[----:B0-----:R-:W-:-:S05]  /*6630*/  LEA R3, R4, R3, 0x18 ;  /* 0x0000000304037211 */ /* 0x001fca00078ec0ff */
[----:B------:R-:W0:Y:S02]  /*6640*/  LDS.128 R4, [R3+0x228d0] ;  /* 0x0228d00003047984 */ /* 0x000e240000000c00 */
[----:B0-----:R-:W-:Y:S02]  /*6650*/  R2UR UR5, R5 ;  /* 0x00000000050572ca */ /* 0x001fe400000e0000 */
[----:B------:R-:W-:Y:S01]  /*6660*/  R2UR UR6, R6 ;  /* 0x00000000060672ca */ /* 0x000fe200000e0000 */
[----:B------:R-:W-:Y:S06]  /*6670*/  BAR.ARV 0x4, 0x180 ;  /* 0x0106000000007b1d */ /* 0x000fec0000002000 */
[----:B------:R-:W-:Y:S08]  /*6680*/  @P0 BRA `(.L_x_420) ;  /* 0x0000001c00e40947 */ /* 0x000ff00003800000 */
[----:B------:R-:W0:Y:S01]  /*6690*/  S2R R6, SR_SWINHI ;  /* 0x0000000000067919 */ /* 0x000e220000002f00 */
[----:B------:R-:W-:Y:S01]  /*66a0*/  F2FP.F16.F32.PACK_AB R24, R25, R24 ;  /* 0x000000181918723e */ /* 0x000fe200000000ff */
[----:B------:R-:W-:Y:S01]  /*66b0*/  ULDC.64 UR8, c[0x0][0xc00] ;  /* 0x0003000000087ab9 */ /* 0x000fe20000000a00 */
[----:B------:R-:W-:Y:S01]  /*66c0*/  F2FP.F16.F32.PACK_AB R25, R163, R26 ;  /* 0x0000001aa319723e */ /* 0x000fe200000000ff */
[----:B------:R-:W-:Y:S01]  /*66d0*/  UISETP.NE.U32.AND UP0, UPT, UR8, URZ, UPT ;  /* 0x0000003f0800728c */ /* 0x000fe2000bf05070 */
[----:B------:R-:W-:Y:S01]  /*66e0*/  F2FP.F16.F32.PACK_AB R32, R33, R32 ;  /* 0x000000202120723e */ /* 0x000fe200000000ff */
[----:B------:R-:W-:Y:S01]  /*66f0*/  USHF.L.U32 UR10, UR38, 0x2, URZ ;  /* 0x00000002260a7899 */ /* 0x000fe2000800063f */
[----:B------:R-:W-:Y:S01]  /*6700*/  F2FP.F16.F32.PACK_AB R26, R29, R28 ;  /* 0x0000001c1d1a723e */ /* 0x000fe200000000ff */
[----:B------:R-:W-:Y:S01]  /*6710*/  UISETP.NE.AND.EX UP0, UPT, UR9, URZ, UPT, UP0 ;  /* 0x0000003f0900728c */ /* 0x000fe2000bf05300 */
[----:B------:R-:W-:Y:S01]  /*6720*/  F2FP.F16.F32.PACK_AB R27, R10, R27 ;  /* 0x0000001b0a1b723e */ /* 0x000fe200000000ff */
[----:B------:R-:W-:Y:S01]  /*6730*/  USHF.L.U64.HI UR11, UR38, 0x2, UR39 ;  /* 0x00000002260b7899 */ /* 0x000fe20008010227 */
[----:B------:R-:W-:Y:S01]  /*6740*/  F2FP.F16.F32.PACK_AB R33, R162, R34 ;  /* 0x00000022a221723e */ /* 0x000fe200000000ff */
[----:B------:R-:W-:Y:S01]  /*6750*/  UIADD3 UR4, UP1, UR10, UR8, URZ ;  /* 0x000000080a047290 */ /* 0x000fe2000ff3e03f */
[----:B------:R-:W-:-:S02]  /*6760*/  F2FP.F16.F32.PACK_AB R40, R41, R40 ;  /* 0x000000282928723e */ /* 0x000fc400000000ff */
[----:B------:R-:W-:Y:S01]  /*6770*/  F2FP.F16.F32.PACK_AB R34, R37, R36 ;  /* 0x000000242522723e */ /* 0x000fe200000000ff */
[----:B------:R-:W-:Y:S01]  /*6780*/  UIADD3.X UR7, UR11, UR9, URZ, UP1, !UPT ;  /* 0x000000090b077290 */ /* 0x000fe20008ffe43f */
[----:B------:R-:W-:Y:S02]  /*6790*/  F2FP.F16.F32.PACK_AB R35, R161, R35 ;  /* 0x00000023a123723e */ /* 0x000fe400000000ff */
[----:B------:R-:W-:Y:S01]  /*67a0*/  F2FP.F16.F32.PACK_AB R41, R160, R42 ;  /* 0x0000002aa029723e */ /* 0x000fe200000000ff */
[----:B------:R-:W-:Y:S01]  /*67b0*/  ULDC.64 UR8, c[0x0][0xc08] ;  /* 0x0003020000087ab9 */ /* 0x000fe20000000a00 */
[----:B------:R-:W-:Y:S02]  /*67c0*/  F2FP.F16.F32.PACK_AB R48, R49, R48 ;  /* 0x000000303130723e */ /* 0x000fe400000000ff */
[----:B------:R-:W-:Y:S02]  /*67d0*/  F2FP.F16.F32.PACK_AB R42, R45, R44 ;  /* 0x0000002c2d2a723e */ /* 0x000fe400000000ff */
[----:B------:R-:W-:-:S02]  /*67e0*/  F2FP.F16.F32.PACK_AB R43, R159, R43 ;  /* 0x0000002b9f2b723e */ /* 0x000fc400000000ff */
[----:B------:R-:W-:Y:S02]  /*67f0*/  F2FP.F16.F32.PACK_AB R49, R158, R50 ;  /* 0x000000329e31723e */ /* 0x000fe400000000ff */
[----:B------:R-:W-:Y:S02]  /*6800*/  F2FP.F16.F32.PACK_AB R56, R57, R56 ;  /* 0x000000383938723e */ /* 0x000fe400000000ff */
[----:B------:R-:W-:Y:S02]  /*6810*/  F2FP.F16.F32.PACK_AB R50, R53, R52 ;  /* 0x000000343532723e */ /* 0x000fe400000000ff */
[----:B------:R-:W-:Y:S02]  /*6820*/  MOV R4, R3 ;  /* 0x0000000300047202 */ /* 0x000fe40000000f00 */
[----:B0-----:R-:W-:Y:S02]  /*6830*/  MOV R5, R6 ;  /* 0x0000000600057202 */ /* 0x001fe40000000f00 */
[----:B------:R-:W-:-:S02]  /*6840*/  F2FP.F16.F32.PACK_AB R51, R157, R51 ;  /* 0x000000339d33723e */ /* 0x000fc400000000ff */
[----:B------:R-:W-:Y:S01]  /*6850*/  F2FP.F16.F32.PACK_AB R57, R156, R58 ;  /* 0x0000003a9c39723e */ /* 0x000fe200000000ff */
[----:B------:R-:W-:Y:S01]  /*6860*/  IMAD.WIDE R114, R204, 0x2, R4 ;  /* 0x00000002cc727825 */ /* 0x000fe200078e0204 */
[----:B------:R-:W-:Y:S02]  /*6870*/  F2FP.F16.F32.PACK_AB R64, R65, R64 ;  /* 0x000000404140723e */ /* 0x000fe400000000ff */
[----:B------:R-:W-:Y:S02]  /*6880*/  F2FP.F16.F32.PACK_AB R58, R61, R60 ;  /* 0x0000003c3d3a723e */ /* 0x000fe400000000ff */
[C---:B------:R-:W-:Y:S02]  /*6890*/  IADD3 R175, P1, R114.reuse, 0x20, RZ ;  /* 0x0000002072af7810 */ /* 0x040fe40007f3e0ff */
[C---:B------:R-:W-:Y:S02]  /*68a0*/  IADD3 R177, P0, R114.reuse, 0x40, RZ ;  /* 0x0000004072b17810 */ /* 0x040fe40007f1e0ff */
[C---:B------:R-:W-:Y:S01]  /*68b0*/  IADD3 R179, P4, R114.reuse, 0x60, RZ ;  /* 0x0000006072b37810 */ /* 0x040fe20007f9e0ff */
[--C-:B------:R-:W-:Y:S01]  /*68c0*/  IMAD.X R13, RZ, RZ, R115.reuse, P1 ;  /* 0x000000ffff0d7224 */ /* 0x100fe200008e0673 */
[C---:B------:R-:W-:Y:S01]  /*68d0*/  LOP3.LUT R11, R114.reuse, 0x380, RZ, 0xc0, !PT ;  /* 0x00000380720b7812 */ /* 0x040fe200078ec0ff */
[----:B------:R-:W-:Y:S01]  /*68e0*/  IMAD.X R15, RZ, RZ, R115, P0 ;  /* 0x000000ffff0f7224 */ /* 0x000fe200000e0673 */
[----:B------:R-:W-:-:S02]  /*68f0*/  IADD3 R181, P3, R114, 0x4000, RZ ;  /* 0x0000400072b57810 */ /* 0x000fc40007f7e0ff */
[C---:B------:R-:W-:Y:S02]  /*6900*/  IADD3 R183, P6, R114.reuse, 0x4020, RZ ;  /* 0x0000402072b77810 */ /* 0x040fe40007fde0ff */
[C---:B------:R-:W-:Y:S01]  /*6910*/  IADD3 R185, P5, R114.reuse, 0x4040, RZ ;  /* 0x0000404072b97810 */ /* 0x040fe20007fbe0ff */
[--C-:B------:R-:W-:Y:S01]  /*6920*/  IMAD.X R31, RZ, RZ, R115.reuse, P3 ;  /* 0x000000ffff1f7224 */ /* 0x100fe200018e0673 */
[C---:B------:R-:W-:Y:S01]  /*6930*/  IADD3 R187, P2, R114.reuse, 0x4060, RZ ;  /* 0x0000406072bb7810 */ /* 0x040fe20007f5e0ff */
[--C-:B------:R-:W-:Y:S01]  /*6940*/  IMAD.X R39, RZ, RZ, R115.reuse, P6 ;  /* 0x000000ffff277224 */ /* 0x100fe200030e0673 */
[----:B------:R-:W-:Y:S01]  /*6950*/  IADD3 R189, P1, R114, 0x8000, RZ ;  /* 0x0000800072bd7810 */ /* 0x000fe20007f3e0ff */
[--C-:B------:R-:W-:Y:S01]  /*6960*/  IMAD.X R47, RZ, RZ, R115.reuse, P5 ;  /* 0x000000ffff2f7224 */ /* 0x100fe200028e0673 */
[----:B------:R-:W-:Y:S01]  /*6970*/  LOP3.LUT R12, R175, 0x380, RZ, 0xc0, !PT ;  /* 0x00000380af0c7812 */ /* 0x000fe200078ec0ff */
[--C-:B------:R-:W-:Y:S01]  /*6980*/  IMAD.X R55, RZ, RZ, R115.reuse, P2 ;  /* 0x000000ffff377224 */ /* 0x100fe200010e0673 */
[----:B------:R-:W-:Y:S01]  /*6990*/  LOP3.LUT R14, R177, 0x380, RZ, 0xc0, !PT ;  /* 0x00000380b10e7812 */ /* 0x000fe200078ec0ff */
[----:B------:R-:W-:Y:S01]  /*69a0*/  IMAD.X R63, RZ, RZ, R115, P1 ;  /* 0x000000ffff3f7224 */ /* 0x000fe200008e0673 */
[----:B------:R-:W-:-:S02]  /*69b0*/  LOP3.LUT R20, R179, 0x380, RZ, 0xc0, !PT ;  /* 0x00000380b3147812 */ /* 0x000fc400078ec0ff */
[----:B------:R-:W-:Y:S02]  /*69c0*/  SHF.R.U64 R11, R11, 0x3, RZ ;  /* 0x000000030b0b7819 */ /* 0x000fe400000012ff */
[----:B------:R-:W-:Y:S02]  /*69d0*/  LOP3.LUT R30, R181, 0x380, RZ, 0xc0, !PT ;  /* 0x00000380b51e7812 */ /* 0x000fe400078ec0ff */
[----:B------:R-:W-:Y:S02]  /*69e0*/  IADD3 R191, P0, R114, 0x8020, RZ ;  /* 0x0000802072bf7810 */ /* 0x000fe40007f1e0ff */
[----:B------:R-:W-:Y:S02]  /*69f0*/  IADD3.X R21, RZ, R115, RZ, P4, !PT ;  /* 0x00000073ff157210 */ /* 0x000fe400027fe4ff */
[----:B------:R-:W-:Y:S01]  /*6a00*/  SHF.R.U64 R12, R12, 0x3, RZ ;  /* 0x000000030c0c7819 */ /* 0x000fe200000012ff */
[----:B------:R-:W-:Y:S01]  /*6a10*/  IMAD.X R71, RZ, RZ, R115, P0 ;  /* 0x000000ffff477224 */ /* 0x000fe200000e0673 */
[----:B------:R-:W-:-:S02]  /*6a20*/  LOP3.LUT R38, R183, 0x380, RZ, 0xc0, !PT ;  /* 0x00000380b7267812 */ /* 0x000fc400078ec0ff */
[----:B------:R-:W-:Y:S02]  /*6a30*/  IADD3 R193, P4, R114, 0x8040, RZ ;  /* 0x0000804072c17810 */ /* 0x000fe40007f9e0ff */
[----:B------:R-:W-:Y:S02]  /*6a40*/  SHF.R.U64 R14, R14, 0x3, RZ ;  /* 0x000000030e0e7819 */ /* 0x000fe400000012ff */
[----:B------:R-:W-:Y:S01]  /*6a50*/  LOP3.LUT R46, R185, 0x380, RZ, 0xc0, !PT ;  /* 0x00000380b92e7812 */ /* 0x000fe200078ec0ff */
[--C-:B------:R-:W-:Y:S01]  /*6a60*/  IMAD.X R95, RZ, RZ, R115.reuse, P4 ;  /* 0x000000ffff5f7224 */ /* 0x100fe200020e0673 */
[C---:B------:R-:W-:Y:S02]  /*6a70*/  IADD3 R195, P3, R114.reuse, 0x8060, RZ ;  /* 0x0000806072c37810 */ /* 0x040fe40007f7e0ff */
[C---:B------:R-:W-:Y:S02]  /*6a80*/  IADD3 R197, P6, R114.reuse, 0xc000, RZ ;  /* 0x0000c00072c57810 */ /* 0x040fe40007fde0ff */
[C---:B------:R-:W-:Y:S01]  /*6a90*/  IADD3 R6, P5, R114.reuse, 0xc020, RZ ;  /* 0x0000c02072067810 */ /* 0x040fe20007fbe0ff */
[--C-:B------:R-:W-:Y:S01]  /*6aa0*/  IMAD.X R99, RZ, RZ, R115.reuse, P3 ;  /* 0x000000ffff637224 */ /* 0x100fe200018e0673 */
[C---:B------:R-:W-:Y:S01]  /*6ab0*/  IADD3 R110, P2, R114.reuse, 0xc040, RZ ;  /* 0x0000c040726e7810 */ /* 0x040fe20007f5e0ff */
[--C-:B------:R-:W-:Y:S01]  /*6ac0*/  IMAD.X R103, RZ, RZ, R115.reuse, P6 ;  /* 0x000000ffff677224 */ /* 0x100fe200030e0673 */
[----:B------:R-:W-:Y:S01]  /*6ad0*/  IADD3 R151, P1, R114, 0xc060, RZ ;  /* 0x0000c06072977810 */ /* 0x000fe20007f3e0ff */
[----:B------:R-:W-:Y:S01]  /*6ae0*/  IMAD.X R107, RZ, RZ, R115, P5 ;  /* 0x000000ffff6b7224 */ /* 0x000fe200028e0673 */
[----:B------:R-:W-:-:S02]  /*6af0*/  SHF.R.U64 R20, R20, 0x3, RZ ;  /* 0x0000000314147819 */ /* 0x000fc400000012ff */
[----:B------:R-:W-:Y:S02]  /*6b00*/  LOP3.LUT R54, R187, 0x380, RZ, 0xc0, !PT ;  /* 0x00000380bb367812 */ /* 0x000fe400078ec0ff */
[----:B------:R-:W-:Y:S01]  /*6b10*/  LOP3.LUT R114, R11, R114, RZ, 0x3c, !PT ;  /* 0x000000720b727212 */ /* 0x000fe200078e3cff */
[----:B------:R-:W-:Y:S01]  /*6b20*/  IMAD.X R11, RZ, RZ, R115, P1 ;  /* 0x000000ffff0b7224 */ /* 0x000fe200008e0673 */
[----:B------:R-:W-:Y:S02]  /*6b30*/  SHF.R.U64 R30, R30, 0x3, RZ ;  /* 0x000000031e1e7819 */ /* 0x000fe400000012ff */
[----:B------:R-:W-:Y:S02]  /*6b40*/  LOP3.LUT R62, R189, 0x380, RZ, 0xc0, !PT ;  /* 0x00000380bd3e7812 */ /* 0x000fe400078ec0ff */
[----:B------:R-:W-:Y:S02]  /*6b50*/  LOP3.LUT R12, R12, R175, RZ, 0x3c, !PT ;  /* 0x000000af0c0c7212 */ /* 0x000fe400078e3cff */
[----:B------:R-:W-:-:S02]  /*6b60*/  SHF.R.U64 R38, R38, 0x3, RZ ;  /* 0x0000000326267819 */ /* 0x000fc400000012ff */
[----:B------:R-:W-:Y:S02]  /*6b70*/  LOP3.LUT R70, R191, 0x380, RZ, 0xc0, !PT ;  /* 0x00000380bf467812 */ /* 0x000fe400078ec0ff */
[----:B------:R-:W-:Y:S02]  /*6b80*/  LOP3.LUT R14, R14, R177, RZ, 0x3c, !PT ;  /* 0x000000b10e0e7212 */ /* 0x000fe400078e3cff */
        /* <DEDUP_REMOVED lines=8> */
[----:B------:R-:W-:Y:S01]  /*6c10*/  MOV R114, R114 ;  /* 0x0000007200727202 */ /* 0x000fe20000000f00 */
[----:B------:R-:W-:Y:S01]  /*6c20*/  BAR.SYNC.DEFER_BLOCKING 0x1, 0x100 ;  /* 0x0044000000007b1d */ /* 0x000fe20000010000 */
[----:B------:R-:W-:-:S02]  /*6c30*/  IADD3.X R111, RZ, R115, RZ, P2, !PT ;  /* 0x00000073ff6f7210 */ /* 0x000fc400017fe4ff */
[----:B------:R-:W-:Y:S02]  /*6c40*/  LOP3.LUT R38, R38, R183, RZ, 0x3c, !PT ;  /* 0x000000b726267212 */ /* 0x000fe400078e3cff */
[----:B------:R-:W-:Y:S02]  /*6c50*/  SHF.R.U64 R70, R70, 0x3, RZ ;  /* 0x0000000346467819 */ /* 0x000fe400000012ff */
[----:B------:R-:W-:Y:S02]  /*6c60*/  LOP3.LUT R106, R6, 0x380, RZ, 0xc0, !PT ;  /* 0x00000380066a7812 */ /* 0x000fe400078ec0ff */
[----:B------:R-:W-:Y:S02]  /*6c70*/  MOV R12, R12 ;  /* 0x0000000c000c7202 */ /* 0x000fe40000000f00 */
[----:B------:R-:W-:Y:S02]  /*6c80*/  LOP3.LUT R46, R46, R185, RZ, 0x3c, !PT ;  /* 0x000000b92e2e7212 */ /* 0x000fe400078e3cff */
[----:B------:R-:W-:-:S02]  /*6c90*/  SHF.R.U64 R94, R94, 0x3, RZ ;  /* 0x000000035e5e7819 */ /* 0x000fc400000012ff */
[----:B------:R-:W-:Y:S02]  /*6ca0*/  LOP3.LUT R115, R110, 0x380, RZ, 0xc0, !PT ;  /* 0x000003806e737812 */ /* 0x000fe400078ec0ff */
[----:B------:R-:W-:Y:S02]  /*6cb0*/  MOV R14, R14 ;  /* 0x0000000e000e7202 */ /* 0x000fe40000000f00 */
[----:B------:R-:W-:Y:S02]  /*6cc0*/  LOP3.LUT R54, R54, R187, RZ, 0x3c, !PT ;  /* 0x000000bb36367212 */ /* 0x000fe400078e3cff */
[----:B------:R-:W-:Y:S02]  /*6cd0*/  SHF.R.U64 R98, R98, 0x3, RZ ;  /* 0x0000000362627819 */ /* 0x000fe400000012ff */
[----:B------:R-:W-:Y:S01]  /*6ce0*/  LOP3.LUT R163, R151, 0x380, RZ, 0xc0, !PT ;  /* 0x0000038097a37812 */ /* 0x000fe200078ec0ff */
[----:B------:R-:W-:Y:S01]  /*6cf0*/  STSM.16.M88.4 [R114], R24 ;  /* 0x0000001872007844 */ /* 0x000fe20000000200 */
[----:B------:R-:W-:-:S02]  /*6d00*/  MOV R20, R20 ;  /* 0x0000001400147202 */ /* 0x000fc40000000f00 */
[----:B------:R-:W-:Y:S01]  /*6d10*/  LOP3.LUT R62, R62, R189, RZ, 0x3c, !PT ;  /* 0x000000bd3e3e7212 */ /* 0x000fe200078e3cff */
[----:B------:R-:W-:Y:S01]  /*6d20*/  STSM.16.M88.4 [R12], R32 ;  /* 0x000000200c007844 */ /* 0x000fe20000000200 */
[----:B------:R-:W-:Y:S02]  /*6d30*/  SHF.R.U64 R102, R102, 0x3, RZ ;  /* 0x0000000366667819 */ /* 0x000fe400000012ff */
[----:B------:R-:W-:Y:S01]  /*6d40*/  MOV R30, R30 ;  /* 0x0000001e001e7202 */ /* 0x000fe20000000f00 */
[----:B------:R-:W-:Y:S01]  /*6d50*/  STSM.16.M88.4 [R14], R40 ;  /* 0x000000280e007844 */ /* 0x000fe20000000200 */
[----:B------:R-:W-:Y:S02]  /*6d60*/  F2FP.F16.F32.PACK_AB R59, R155, R59 ;  /* 0x0000003b9b3b723e */ /* 0x000fe400000000ff */
[----:B------:R-:W-:Y:S01]  /*6d70*/  F2FP.F16.F32.PACK_AB R65, R154, R66 ;  /* 0x000000429a41723e */ /* 0x000fe200000000ff */
[----:B------:R-:W-:Y:S01]  /*6d80*/  STSM.16.M88.4 [R20], R48 ;  /* 0x0000003014007844 */ /* 0x000fe20000000200 */
[----:B------:R-:W-:-:S02]  /*6d90*/  F2FP.F16.F32.PACK_AB R72, R73, R72 ;  /* 0x000000484948723e */ /* 0x000fc400000000ff */
[----:B------:R-:W-:Y:S01]  /*6da0*/  LOP3.LUT R70, R70, R191, RZ, 0x3c, !PT ;  /* 0x000000bf46467212 */ /* 0x000fe200078e3cff */
[----:B------:R-:W-:Y:S01]  /*6db0*/  STSM.16.M88.4 [R30], R56 ;  /* 0x000000381e007844 */ /* 0x000fe20000000200 */
[----:B------:R-:W-:Y:S02]  /*6dc0*/  SHF.R.U64 R29, R106, 0x3, RZ ;  /* 0x000000036a1d7819 */ /* 0x000fe400000012ff */
[----:B------:R-:W-:Y:S02]  /*6dd0*/  MOV R38, R38 ;  /* 0x0000002600267202 */ /* 0x000fe40000000f00 */
[----:B------:R-:W-:Y:S02]  /*6de0*/  F2FP.F16.F32.PACK_AB R66, R69, R68 ;  /* 0x000000444542723e */ /* 0x000fe400000000ff */
[----:B------:R-:W-:Y:S02]  /*6df0*/  F2FP.F16.F32.PACK_AB R67, R153, R67 ;  /* 0x000000439943723e */ /* 0x000fe400000000ff */
[----:B------:R-:W-:-:S02]  /*6e00*/  F2FP.F16.F32.PACK_AB R73, R152, R74 ;  /* 0x0000004a9849723e */ /* 0x000fc400000000ff */
[----:B------:R-:W-:Y:S01]  /*6e10*/  F2FP.F16.F32.PACK_AB R80, R81, R80 ;  /* 0x000000505150723e */ /* 0x000fe200000000ff */
[----:B------:R-:W-:Y:S01]  /*6e20*/  STSM.16.M88.4 [R38], R64 ;  /* 0x0000004026007844 */ /* 0x000fe20000000200 */
[----:B------:R-:W-:Y:S02]  /*6e30*/  LOP3.LUT R94, R94, R193, RZ, 0x3c, !PT ;  /* 0x000000c15e5e7212 */ /* 0x000fe400078e3cff */
[----:B------:R-:W-:Y:S02]  /*6e40*/  SHF.R.U64 R115, R115, 0x3, RZ ;  /* 0x0000000373737819 */ /* 0x000fe400000012ff */
[----:B------:R-:W-:Y:S02]  /*6e50*/  MOV R46, R46 ;  /* 0x0000002e002e7202 */ /* 0x000fe40000000f00 */
[----:B------:R-:W-:Y:S02]  /*6e60*/  F2FP.F16.F32.PACK_AB R74, R77, R76 ;  /* 0x0000004c4d4a723e */ /* 0x000fe400000000ff */
[----:B------:R-:W-:-:S02]  /*6e70*/  F2FP.F16.F32.PACK_AB R75, R75, R78 ;  /* 0x0000004e4b4b723e */ /* 0x000fc400000000ff */
[----:B------:R-:W-:Y:S02]  /*6e80*/  F2FP.F16.F32.PACK_AB R81, R83, R82 ;  /* 0x000000525351723e */ /* 0x000fe400000000ff */
[----:B------:R-:W-:Y:S01]  /*6e90*/  LOP3.LUT R98, R98, R195, RZ, 0x3c, !PT ;  /* 0x000000c362627212 */ /* 0x000fe200078e3cff */
[----:B------:R-:W-:Y:S01]  /*6ea0*/  STSM.16.M88.4 [R46], R72 ;  /* 0x000000482e007844 */ /* 0x000fe20000000200 */
[----:B------:R-:W-:Y:S02]  /*6eb0*/  SHF.R.U64 R28, R163, 0x3, RZ ;  /* 0x00000003a31c7819 */ /* 0x000fe400000012ff */
[----:B------:R-:W-:Y:S02]  /*6ec0*/  MOV R54, R54 ;  /* 0x0000003600367202 */ /* 0x000fe40000000f00 */
[----:B------:R-:W-:Y:S02]  /*6ed0*/  F2FP.F16.F32.PACK_AB R82, R85, R84 ;  /* 0x000000545552723e */ /* 0x000fe400000000ff */
[----:B------:R-:W-:-:S02]  /*6ee0*/  F2FP.F16.F32.PACK_AB R83, R87, R86 ;  /* 0x000000565753723e */ /* 0x000fc400000000ff */
[----:B------:R-:W-:Y:S02]  /*6ef0*/  LOP3.LUT R102, R102, R197, RZ, 0x3c, !PT ;  /* 0x000000c566667212 */ /* 0x000fe400078e3cff */
[----:B------:R-:W-:Y:S01]  /*6f00*/  MOV R62, R62 ;  /* 0x0000003e003e7202 */ /* 0x000fe20000000f00 */
[----:B------:R0:W-:Y:S01]  /*6f10*/  STSM.16.M88.4 [R54], R80 ;  /* 0x0000005036007844 */ /* 0x0001e20000000200 */
[----:B------:R-:W-:Y:S02]  /*6f20*/  F2FP.F16.F32.PACK_AB R76, R89, R88 ;  /* 0x00000058594c723e */ /* 0x000fe400000000ff */
[----:B------:R-:W-:Y:S02]  /*6f30*/  F2FP.F16.F32.PACK_AB R77, R91, R90 ;  /* 0x0000005a5b4d723e */ /* 0x000fe400000000ff */
[----:B------:R-:W-:Y:S02]  /*6f40*/  F2FP.F16.F32.PACK_AB R78, R93, R92 ;  /* 0x0000005c5d4e723e */ /* 0x000fe400000000ff */
[----:B------:R-:W-:-:S02]  /*6f50*/  F2FP.F16.F32.PACK_AB R79, R164, R79 ;  /* 0x0000004fa44f723e */ /* 0x000fc400000000ff */
[----:B------:R-:W-:Y:S02]  /*6f60*/  F2FP.F16.F32.PACK_AB R165, R166, R165 ;  /* 0x000000a5a6a5723e */ /* 0x000fe400000000ff */
[----:B------:R-:W-:Y:S01]  /*6f70*/  LOP3.LUT R106, R29, R6, RZ, 0x3c, !PT ;  /* 0x000000061d6a7212 */ /* 0x000fe200078e3cff */
[----:B------:R-:W-:Y:S01]  /*6f80*/  STSM.16.M88.4 [R62], R76 ;  /* 0x0000004c3e007844 */ /* 0x000fe20000000200 */
[----:B------:R-:W-:Y:S02]  /*6f90*/  MOV R70, R70 ;  /* 0x0000004600467202 */ /* 0x000fe40000000f00 */
[----:B------:R-:W-:Y:S02]  /*6fa0*/  F2FP.F16.F32.PACK_AB R164, R97, R96 ;  /* 0x0000006061a4723e */ /* 0x000fe400000000ff */
[----:B------:R-:W-:Y:S02]  /*6fb0*/  F2FP.F16.F32.PACK_AB R167, R168, R167 ;  /* 0x000000a7a8a7723e */ /* 0x000fe400000000ff */
[----:B------:R-:W-:-:S02]  /*6fc0*/  F2FP.F16.F32.PACK_AB R169, R170, R169 ;  /* 0x000000a9aaa9723e */ /* 0x000fc400000000ff */
[----:B------:R-:W-:Y:S02]  /*6fd0*/  F2FP.F16.F32.PACK_AB R171, R172, R171 ;  /* 0x000000abacab723e */ /* 0x000fe400000000ff */
[----:B------:R-:W-:Y:S02]  /*6fe0*/  F2FP.F16.F32.PACK_AB R112, R113, R112 ;  /* 0x000000707170723e */ /* 0x000fe400000000ff */
[----:B------:R-:W-:Y:S02]  /*6ff0*/  F2FP.F16.F32.PACK_AB R120, R121, R120 ;  /* 0x000000787978723e */ /* 0x000fe400000000ff */
[----:B------:R-:W-:Y:S02]  /*7000*/  F2FP.F16.F32.PACK_AB R128, R129, R128 ;  /* 0x000000808180723e */ /* 0x000fe400000000ff */
[----:B------:R-:W-:Y:S02]  /*7010*/  F2FP.F16.F32.PACK_AB R136, R137, R136 ;  /* 0x000000888988723e */ /* 0x000fe400000000ff */
[----:B------:R-:W-:Y:S01]  /*7020*/  F2FP.F16.F32.PACK_AB R144, R145, R144 ;  /* 0x000000909190723e */ /* 0x000fe200000000ff */
[----:B------:R-:W-:Y:S01]  /*7030*/  UISETP.NE.U32.AND UP1, UPT, UR8, URZ, UPT ;  /* 0x0000003f0800728c */ /* 0x000fe2000bf25070 */
[----:B------:R-:W-:Y:S01]  /*7040*/  F2FP.F16.F32.PACK_AB R166, R101, R100 ;  /* 0x0000006465a6723e */ /* 0x000fe200000000ff */
[----:B0-----:R-:W0:Y:S01]  /*7050*/  LDC R81, c[0x0][0xbe8] ;  /* 0x0002fa00ff517b82 */ /* 0x001e220000000800 */
[----:B------:R-:W-:-:S02]  /*7060*/  LOP3.LUT R110, R115, R110, RZ, 0x3c, !PT ;  /* 0x0000006e736e7212 */ /* 0x000fc400078e3cff */
[----:B------:R-:W-:Y:S01]  /*7070*/  MOV R94, R94 ;  /* 0x0000005e005e7202 */ /* 0x000fe20000000f00 */
[----:B------:R-:W-:Y:S01]  /*7080*/  STSM.16.M88.4 [R70], R164 ;  /* 0x000000a446007844 */ /* 0x000fe20000000200 */
[----:B------:R-:W-:Y:S02]  /*7090*/  F2FP.F16.F32.PACK_AB R168, R105, R104 ;  /* 0x0000006869a8723e */ /* 0x000fe400000000ff */
[----:B------:R-:W-:Y:S02]  /*70a0*/  F2FP.F16.F32.PACK_AB R170, R109, R108 ;  /* 0x0000006c6daa723e */ /* 0x000fe400000000ff */
[----:B------:R-:W-:Y:S02]  /*70b0*/  LOP3.LUT R10, R28, R151, RZ, 0x3c, !PT ;  /* 0x000000971c0a7212 */ /* 0x000fe400078e3cff */
[----:B------:R-:W-:Y:S01]  /*70c0*/  MOV R98, R98 ;  /* 0x0000006200627202 */ /* 0x000fe20000000f00 */
[----:B------:R-:W-:Y:S01]  /*70d0*/  STSM.16.M88.4 [R94], R168 ;  /* 0x000000a85e007844 */ /* 0x000fe20000000200 */
[----:B------:R-:W-:-:S02]  /*70e0*/  F2FP.F16.F32.PACK_AB R113, R174, R173 ;  /* 0x000000adae71723e */ /* 0x000fc400000000ff */
[----:B------:R-:W-:Y:S02]  /*70f0*/  F2FP.F16.F32.PACK_AB R114, R117, R116 ;  /* 0x000000747572723e */ /* 0x000fe400000000ff */
[----:B------:R-:W-:Y:S02]  /*7100*/  F2FP.F16.F32.PACK_AB R115, R119, R118 ;  /* 0x000000767773723e */ /* 0x000fe400000000ff */
[----:B------:R-:W-:Y:S02]  /*7110*/  F2FP.F16.F32.PACK_AB R121, R123, R122 ;  /* 0x0000007a7b79723e */ /* 0x000fe400000000ff */
[----:B------:R-:W-:Y:S01]  /*7120*/  MOV R102, R102 ;  /* 0x0000006600667202 */ /* 0x000fe20000000f00 */
[----:B------:R-:W-:Y:S01]  /*7130*/  STSM.16.M88.4 [R98], R112 ;  /* 0x0000007062007844 */ /* 0x000fe20000000200 */
[----:B------:R-:W-:Y:S02]  /*7140*/  F2FP.F16.F32.PACK_AB R122, R125, R124 ;  /* 0x0000007c7d7a723e */ /* 0x000fe400000000ff */
[----:B------:R-:W-:-:S02]  /*7150*/  F2FP.F16.F32.PACK_AB R123, R127, R126 ;  /* 0x0000007e7f7b723e */ /* 0x000fc400000000ff */
[----:B------:R-:W-:Y:S02]  /*7160*/  F2FP.F16.F32.PACK_AB R129, R131, R130 ;  /* 0x000000828381723e */ /* 0x000fe400000000ff */
[----:B------:R-:W-:Y:S01]  /*7170*/  MOV R106, R106 ;  /* 0x0000006a006a7202 */ /* 0x000fe20000000f00 */
[----:B------:R-:W-:Y:S01]  /*7180*/  STSM.16.M88.4 [R102], R120 ;  /* 0x0000007866007844 */ /* 0x000fe20000000200 */
[----:B------:R-:W-:Y:S02]  /*7190*/  F2FP.F16.F32.PACK_AB R130, R133, R132 ;  /* 0x000000848582723e */ /* 0x000fe400000000ff */
[----:B------:R-:W-:Y:S02]  /*71a0*/  F2FP.F16.F32.PACK_AB R131, R135, R134 ;  /* 0x000000868783723e */ /* 0x000fe400000000ff */
[----:B------:R-:W-:Y:S02]  /*71b0*/  F2FP.F16.F32.PACK_AB R137, R139, R138 ;  /* 0x0000008a8b89723e */ /* 0x000fe400000000ff */
[----:B------:R-:W-:Y:S01]  /*71c0*/  MOV R110, R110 ;  /* 0x0000006e006e7202 */ /* 0x000fe20000000f00 */
[----:B------:R-:W-:Y:S01]  /*71d0*/  STSM.16.M88.4 [R106], R128 ;  /* 0x000000806a007844 */ /* 0x000fe20000000200 */
[----:B------:R-:W-:-:S02]  /*71e0*/  F2FP.F16.F32.PACK_AB R138, R141, R140 ;  /* 0x0000008c8d8a723e */ /* 0x000fc400000000ff */
[----:B------:R-:W-:Y:S02]  /*71f0*/  F2FP.F16.F32.PACK_AB R139, R143, R142 ;  /* 0x0000008e8f8b723e */ /* 0x000fe400000000ff */
[----:B------:R-:W-:Y:S02]  /*7200*/  F2FP.F16.F32.PACK_AB R145, R147, R146 ;  /* 0x000000929391723e */ /* 0x000fe400000000ff */
[----:B------:R-:W-:Y:S01]  /*7210*/  MOV R6, R10 ;  /* 0x0000000a00067202 */ /* 0x000fe20000000f00 */
[----:B------:R-:W-:Y:S01]  /*7220*/  STSM.16.M88.4 [R110], R136 ;  /* 0x000000886e007844 */ /* 0x000fe20000000200 */
[----:B------:R-:W-:Y:S01]  /*7230*/  F2FP.F16.F32.PACK_AB R146, R149, R148 ;  /* 0x000000949592723e */ /* 0x000fe200000000ff */
[----:B------:R-:W-:Y:S01]  /*7240*/  IMAD.U32 R10, RZ, RZ, UR4 ;  /* 0x00000004ff0a7e24 */ /* 0x000fe2000f8e00ff */
[----:B------:R-:W-:Y:S01]  /*7250*/  F2FP.F16.F32.PACK_AB R147, R0, R150 ;  /* 0x000000960093723e */ /* 0x000fe200000000ff */
[----:B------:R-:W-:Y:S01]  /*7260*/  IMAD.U32 R11, RZ, RZ, UR7 ;  /* 0x00000007ff0b7e24 */ /* 0x000fe2000f8e00ff */
[----:B------:R-:W-:-:S03]  /*7270*/  PLOP3.LUT P0, PT, PT, PT, UP0, 0x80, 0x0 ;  /* 0x000000000000781c */ /* 0x000fc60003f0f008 */
[----:B------:R1:W-:Y:S01]  /*7280*/  STSM.16.M88.4 [R6], R144 ;  /* 0x0000009006007844 */ /* 0x0003e20000000200 */
[----:B------:R-:W-:Y:S09]  /*7290*/  BAR.SYNC.DEFER_BLOCKING 0x1, 0x100 ;  /* 0x0044000000007b1d */ /* 0x000ff20000010000 */
[----:B------:R-:W2:Y:S01]  /*72a0*/  @P0 LDG.E R0, desc[UR50][R10.64] ;  /* 0x000000320a000981 */ /* 0x000ea2000c1e1900 */
[----:B------:R-:W-:Y:S01]  /*72b0*/  UISETP.NE.AND.EX UP1, UPT, UR9, URZ, UPT, UP1 ;  /* 0x0000003f0900728c */ /* 0x000fe2000bf25310 */
[----:B0-----:R-:W-:Y:S01]  /*72c0*/  ISETP.NE.AND P1, PT, R81, 0x1, PT ;  /* 0x000000015100780c */ /* 0x001fe20003f25270 */
[----:B------:R-:W-:Y:S01]  /*72d0*/  ULDC UR7, c[0x0][0xa88] ;  /* 0x0002a20000077ab9 */ /* 0x000fe20000000800 */
[----:B------:R-:W-:Y:S01]  /*72e0*/  UMOV UR4, URZ ;  /* 0x0000003f00047c82 */ /* 0x000fe20008000000 */
[----:B-1----:R-:W-:-:S02]  /*72f0*/  IMAD.U32 R6, RZ, RZ, UR40 ;  /* 0x00000028ff067e24 */ /* 0x002fc4000f8e00ff */
[----:B------:R-:W-:-:S05]  /*7300*/  PLOP3.LUT P2, PT, PT, PT, UP1, 0x80, 0x0 ;  /* 0x000000000000781c */ /* 0x000fca0003f4f018 */
[----:B------:R-:W-:-:S03]  /*7310*/  @UP1 UIADD3 UR8, UP2, UR10, UR8, URZ ;  /* 0x000000080a081290 */ /* 0x000fc6000ff5e03f */
[----:B------:R-:W0:Y:S01]  /*7320*/  @P1 LDC R12, c[0x0][0xbec] ;  /* 0x0002fb00ff0c1b82 */ /* 0x000e220000000800 */
[----:B------:R-:W-:Y:S02]  /*7330*/  @UP1 UIADD3.X UR9, UR11, UR9, URZ, UP2, !UPT ;  /* 0x000000090b091290 */ /* 0x000fe400097fe43f */
[----:B------:R-:W-:-:S04]  /*7340*/  IMAD.U32 R14, RZ, RZ, UR8 ;  /* 0x00000008ff0e7e24 */ /* 0x000fc8000f8e00ff */
[----:B------:R-:W-:Y:S01]  /*7350*/  IMAD.U32 R15, RZ, RZ, UR9 ;  /* 0x00000009ff0f7e24 */ /* 0x000fe2000f8e00ff */
[----:B------:R-:W1:Y:S01]  /*7360*/  @P1 LDC R13, c[0x0][0xbf0] ;  /* 0x0002fc00ff0d1b82 */ /* 0x000e620000000800 */
[----:B--2---:R-:W-:Y:S01]  /*7370*/  @P0 R2UR UR4, R0 ;  /* 0x00000000000402ca */ /* 0x004fe200000e0000 */
[----:B------:R-:W-:-:S06]  /*7380*/  IMAD.U32 R0, RZ, RZ, UR7 ;  /* 0x00000007ff007e24 */ /* 0x000fcc000f8e00ff */
[----:B------:R2:W5:Y:S01]  /*7390*/  @P2 LDG.E R0, desc[UR50][R14.64] ;  /* 0x000000320e002981 */ /* 0x000562000c1e1900 */
[----:B01----:R-:W-:Y:S07]  /*73a0*/  @P2 BRA `(.L_x_421) ;  /* 0x0000000000102947 */ /* 0x003fee0003800000 */
[----:B------:R-:W-:Y:S05]  /*73b0*/  @!P0 BRA `(.L_x_421) ;  /* 0x00000000000c8947 */ /* 0x000fea0003800000 */
[----:B--2---:R-:W2:Y:S04]  /*73c0*/  LDG.E R15, desc[UR50][R10.64] ;  /* 0x000000320a0f7981 */ /* 0x004ea8000c1e1900 */
[----:B-----5:R-:W2:Y:S02]  /*73d0*/  LDG.E R0, desc[UR50][R10.64+0x4] ;  /* 0x000004320a007981 */ /* 0x020ea4000c1e1900 */
[----:B--2---:R-:W-:-:S07]  /*73e0*/  IMAD.IADD R0, R0, 0x1, -R15 ;  /* 0x0000000100007824 */ /* 0x004fce00078e0a0f */
.L_x_421:
[----:B------:R-:W-:Y:S01]  /*73f0*/  USHF.R.S32.HI UR14, URZ, 0x1f, UR41 ;  /* 0x0000001f3f0e7899 */ /* 0x000fe20008011429 */
[----:B--2---:R-:W-:Y:S01]  /*7400*/  IMAD R15, R6, 0x80, R203 ;  /* 0x00000080060f7824 */ /* 0x004fe200078e02cb */
[----:B------:R-:W-:Y:S01]  /*7410*/  ULDC.64 UR12, c[0x0][0xb90] ;  /* 0x0002e400000c7ab9 */ /* 0x000fe20000000a00 */
[----:B------:R-:W-:Y:S01]  /*7420*/  USHF.R.S32.HI UR11, URZ, 0x1f, UR4 ;  /* 0x0000001f3f0b7899 */ /* 0x000fe20008011404 */
[----:B------:R-:W-:Y:S01]  /*7430*/  LEA R11, R22, R2, 0x6 ;  /* 0x00000002160b7211 */ /* 0x000fe200078e30ff */
[----:B------:R-:W-:Y:S01]  /*7440*/  UIMAD UR7, UR14, UR12, URZ ;  /* 0x0000000c0e0772a4 */ /* 0x000fe2000f8e023f */
[----:B------:R-:W-:Y:S01]  /*7450*/  @P1 IMAD.HI.U32 R6, R15, R12, RZ ;  /* 0x0000000c0f061227 */ /* 0x000fe200078e00ff */
[----:B------:R-:W-:Y:S01]  /*7460*/  UMOV UR10, UR4 ;  /* 0x00000004000a7c82 */ /* 0x000fe20008000000 */
[----:B------:R-:W-:Y:S01]  /*7470*/  USEL UR39, UR39, URZ, !UP0 ;  /* 0x0000003f27277287 */ /* 0x000fe2000c000000 */
[----:B------:R-:W0:Y:S01]  /*7480*/  @P1 LDC R83, c[0x0][0xbf0] ;  /* 0x0002fc00ff531b82 */ /* 0x000e220000000800 */
[----:B------:R-:W-:Y:S01]  /*7490*/  UIMAD.WIDE.U32 UR8, UR41, UR12, UR10 ;  /* 0x0000000c290872a5 */ /* 0x000fe2000f8e000a */
[----:B------:R-:W-:Y:S01]  /*74a0*/  IMAD.MOV.U32 R10, RZ, RZ, R15 ;  /* 0x000000ffff0a7224 */ /* 0x000fe200078e000f */
[----:B------:R-:W-:Y:S01]  /*74b0*/  UIMAD UR7, UR41, UR13, UR7 ;  /* 0x0000000d290772a4 */ /* 0x000fe2000f8e0207 */
[----:B------:R-:W-:Y:S01]  /*74c0*/  @P1 SHF.R.U32.HI R10, RZ, R13, R6 ;  /* 0x0000000dff0a1219 */ /* 0x000fe20000011606 */
[----:B------:R-:W-:Y:S01]  /*74d0*/  USEL UR38, UR38, URZ, !UP0 ;  /* 0x0000003f26267287 */ /* 0x000fe2000c000000 */
[----:B------:R-:W-:Y:S01]  /*74e0*/  IMAD.WIDE R4, R11, 0x2, R4 ;  /* 0x000000020b047825 */ /* 0x000fe200078e0204 */
[----:B------:R-:W-:Y:S01]  /*74f0*/  ULDC.64 UR12, c[0x0][0xb98] ;  /* 0x0002e600000c7ab9 */ /* 0x000fe20000000a00 */
[----:B------:R-:W-:-:S02]  /*7500*/  UIADD3 UR9, UR9, UR7, URZ ;  /* 0x0000000709097290 */ /* 0x000fc4000fffe03f */
[----:B------:R-:W-:Y:S01]  /*7510*/  UIMAD UR7, UR39, UR12, URZ ;  /* 0x0000000c270772a4 */ /* 0x000fe2000f8e023f */
[--C-:B------:R-:W-:Y:S01]  /*7520*/  IMAD.MOV R6, RZ, RZ, -R10.reuse ;  /* 0x000000ffff067224 */ /* 0x100fe200078e0a0a */
[----:B------:R-:W-:Y:S01]  /*7530*/  UIMAD.WIDE.U32 UR8, UR38, UR12, UR8 ;  /* 0x0000000c260872a5 */ /* 0x000fe2000f8e0008 */
[----:B------:R-:W-:Y:S01]  /*7540*/  IADD3 R37, P2, R4, 0x5000, RZ ;  /* 0x0000500004257810 */ /* 0x000fe20007f5e0ff */
[----:B------:R-:W-:Y:S01]  /*7550*/  UIMAD UR7, UR38, UR13, UR7 ;  /* 0x0000000d260772a4 */ /* 0x000fe2000f8e0207 */
[----:B------:R-:W-:Y:S01]  /*7560*/  IMAD R13, R81, R6, R15 ;  /* 0x00000006510d7224 */ /* 0x000fe200078e020f */
[----:B------:R-:W-:Y:S01]  /*7570*/  SHF.R.S32.HI R6, RZ, 0x1f, R10 ;  /* 0x0000001fff067819 */ /* 0x000fe2000001140a */
[----:B------:R-:W-:Y:S01]  /*7580*/  IMAD.U32 R26, RZ, RZ, UR40 ;  /* 0x00000028ff1a7e24 */ /* 0x000fe2000f8e00ff */
[----:B------:R-:W-:Y:S01]  /*7590*/  IADD3 R10, P0, R10, UR8, RZ ;  /* 0x000000080a0a7c10 */ /* 0x000fe2000ff1e0ff */
[----:B-----5:R-:W-:Y:S01]  /*75a0*/  IMAD R85, R0, R81, RZ ;  /* 0x0000005100557224 */ /* 0x020fe200078e02ff */
[C---:B------:R-:W-:Y:S01]  /*75b0*/  IADD3 R25, P5, R4.reuse, 0x1000, RZ ;  /* 0x0000100004197810 */ /* 0x040fe20007fbe0ff */
[----:B------:R-:W-:Y:S01]  /*75c0*/  IMAD.U32 R11, RZ, RZ, UR7 ;  /* 0x00000007ff0b7e24 */ /* 0x000fe2000f8e00ff */
[----:B------:R-:W-:Y:S01]  /*75d0*/  IADD3 R29, P4, R4, 0x2000, RZ ;  /* 0x00002000041d7810 */ /* 0x000fe20007f9e0ff */
[----:B------:R-:W-:Y:S01]  /*75e0*/  IMAD R26, R26, 0x80, R201 ;  /* 0x000000801a1a7824 */ /* 0x000fe200078e02c9 */
[----:B------:R-:W-:Y:S01]  /*75f0*/  IADD3 R57, P3, R4, 0x4000, RZ ;  /* 0x0000400004397810 */ /* 0x000fe20007f7e0ff */
[----:B------:R-:W-:Y:S01]  /*7600*/  ULDC.64 UR12, c[0x0][0xaa0] ;  /* 0x0002a800000c7ab9 */ /* 0x000fe20000000a00 */
[----:B------:R-:W-:Y:S01]  /*7610*/  IADD3.X R11, R6, UR9, R11, P0, !PT ;  /* 0x00000009060b7c10 */ /* 0x000fe200087fe40b */
[----:B------:R-:W-:Y:S01]  /*7620*/  ULDC.64 UR8, c[0x0][0xb88] ;  /* 0x0002e20000087ab9 */ /* 0x000fe20000000a00 */
[----:B------:R-:W-:-:S02]  /*7630*/  SHF.R.S32.HI R6, RZ, 0x1f, R13 ;  /* 0x0000001fff067819 */ /* 0x000fc4000001140d */
[----:B------:R-:W-:Y:S01]  /*7640*/  IADD3 R33, P0, R4, 0x3000, RZ ;  /* 0x0000300004217810 */ /* 0x000fe20007f1e0ff */
[----:B------:R-:W-:Y:S01]  /*7650*/  IMAD.WIDE.U32 R10, R13, UR8, R10 ;  /* 0x000000080d0a7c25 */ /* 0x000fe2000f8e000a */
[----:B------:R-:W-:Y:S02]  /*7660*/  LOP3.LUT R36, R37, 0x380, RZ, 0xc0, !PT ;  /* 0x0000038025247812 */ /* 0x000fe400078ec0ff */
[----:B------:R-:W-:Y:S01]  /*7670*/  LOP3.LUT R32, R33, 0x380, RZ, 0xc0, !PT ;  /* 0x0000038021207812 */ /* 0x000fe200078ec0ff */
[----:B------:R-:W-:Y:S01]  /*7680*/  IMAD R6, R6, UR8, RZ ;  /* 0x0000000806067c24 */ /* 0x000fe2000f8e02ff */
[----:B------:R-:W-:Y:S02]  /*7690*/  LOP3.LUT R24, R25, 0x380, RZ, 0xc0, !PT ;  /* 0x0000038019187812 */ /* 0x000fe400078ec0ff */
[----:B------:R-:W-:Y:S01]  /*76a0*/  SHF.R.U64 R32, R32, 0x3, RZ ;  /* 0x0000000320207819 */ /* 0x000fe200000012ff */
[----:B------:R-:W-:Y:S01]  /*76b0*/  IMAD R15, R13, UR9, R6 ;  /* 0x000000090d0f7c24 */ /* 0x000fe2000f8e0206 */
[----:B------:R-:W-:Y:S01]  /*76c0*/  LOP3.LUT R28, R29, 0x380, RZ, 0xc0, !PT ;  /* 0x000003801d1c7812 */ /* 0x000fe200078ec0ff */
[----:B------:R-:W-:Y:S01]  /*76d0*/  ULDC.64 UR8, c[0x0][0xb50] ;  /* 0x0002d40000087ab9 */ /* 0x000fe20000000a00 */
[----:B------:R-:W-:Y:S01]  /*76e0*/  LOP3.LUT R56, R57, 0x380, RZ, 0xc0, !PT ;  /* 0x0000038039387812 */ /* 0x000fe200078ec0ff */
[----:B------:R-:W-:Y:S01]  /*76f0*/  IMAD.IADD R11, R11, 0x1, R15 ;  /* 0x000000010b0b7824 */ /* 0x000fe200078e020f */
[----:B------:R-:W-:Y:S01]  /*7700*/  LEA R12, P6, R10, UR8, 0x2 ;  /* 0x000000080a0c7c11 */ /* 0x000fe2000f8c10ff */
[----:B------:R-:W-:Y:S01]  /*7710*/  VIADD R6, R26, 0x8 ;  /* 0x000000081a067836 */ /* 0x000fe20000000000 */
[----:B------:R-:W-:Y:S01]  /*7720*/  LOP3.LUT R32, R32, R33, RZ, 0x3c, !PT ;  /* 0x0000002120207212 */ /* 0x000fe200078e3cff */
[----:B------:R-:W-:Y:S01]  /*7730*/  IMAD.X R33, RZ, RZ, R5, P0 ;  /* 0x000000ffff217224 */ /* 0x000fe200000e0605 */
[----:B------:R-:W-:Y:S01]  /*7740*/  SHF.R.U64 R36, R36, 0x3, RZ ;  /* 0x0000000324247819 */ /* 0x000fe200000012ff */
[----:B------:R-:W-:Y:S01]  /*7750*/  SHFL.IDX PT, R20, R12, RZ, 0x1c1f ;  /* 0x001c1fff0c147589 */ /* 0x000fe200000e0000 */
[----:B------:R-:W-:-:S02]  /*7760*/  SHF.R.U64 R24, R24, 0x3, RZ ;  /* 0x0000000318187819 */ /* 0x000fc400000012ff */
[----:B------:R-:W-:Y:S01]  /*7770*/  SHF.R.U64 R28, R28, 0x3, RZ ;  /* 0x000000031c1c7819 */ /* 0x000fe200000012ff */
[----:B------:R-:W-:Y:S01]  /*7780*/  SHFL.IDX PT, R50, R12, 0x1, 0x1c1f ;  /* 0x003c1f000c327f89 */ /* 0x000fe200000e0000 */
[----:B------:R-:W-:Y:S02]  /*7790*/  SHF.R.U64 R56, R56, 0x3, RZ ;  /* 0x0000000338387819 */ /* 0x000fe400000012ff */
[----:B------:R-:W-:Y:S02]  /*77a0*/  IADD3 R61, P0, R4, 0x9000, RZ ;  /* 0x00009000043d7810 */ /* 0x000fe40007f1e0ff */
[----:B------:R-:W-:Y:S02]  /*77b0*/  LEA.HI.X R14, R10, UR9, R11, 0x2, P6 ;  /* 0x000000090a0e7c11 */ /* 0x000fe4000b0f140b */
        /* <DEDUP_REMOVED lines=8> */
[----:B------:R-:W-:Y:S01]  /*7840*/  LOP3.LUT R60, R61, 0x380, RZ, 0xc0, !PT ;  /* 0x000003803d3c7812 */ /* 0x000fe200078ec0ff */
[----:B------:R-:W1:Y:S01]  /*7850*/  SHFL.IDX PT, R21, R14, RZ, 0x1c1f ;  /* 0x001c1fff0e157589 */ /* 0x000e6200000e0000 */
[----:B------:R-:W-:-:S02]  /*7860*/  IADD3 R49, P2, R4, 0xb000, RZ ;  /* 0x0000b00004317810 */ /* 0x000fc40007f5e0ff */
[C---:B------:R-:W-:Y:S01]  /*7870*/  IADD3 R41, P6, R4.reuse, 0x6000, RZ ;  /* 0x0000600004297810 */ /* 0x040fe20007fde0ff */
[----:B------:R-:W2:Y:S01]  /*7880*/  SHFL.IDX PT, R51, R14, 0x1, 0x1c1f ;  /* 0x003c1f000e337f89 */ /* 0x000ea200000e0000 */
[C---:B------:R-:W-:Y:S02]  /*7890*/  IADD3 R45, P5, R4.reuse, 0x7000, RZ ;  /* 0x00007000042d7810 */ /* 0x040fe40007fbe0ff */
[C---:B------:R-:W-:Y:S02]  /*78a0*/  IADD3 R69, P4, R4.reuse, 0x8000, RZ ;  /* 0x0000800004457810 */ /* 0x040fe40007f9e0ff */
[----:B------:R-:W-:Y:S02]  /*78b0*/  IADD3 R11, P3, R4, 0xa000, RZ ;  /* 0x0000a000040b7810 */ /* 0x000fe40007f7e0ff */
[----:B------:R-:W-:Y:S02]  /*78c0*/  SHF.R.U64 R60, R60, 0x3, RZ ;  /* 0x000000033c3c7819 */ /* 0x000fe400000012ff */
[----:B------:R-:W-:-:S02]  /*78d0*/  LOP3.LUT R48, R49, 0x380, RZ, 0xc0, !PT ;  /* 0x0000038031307812 */ /* 0x000fc400078ec0ff */
[----:B------:R-:W-:Y:S02]  /*78e0*/  LOP3.LUT R40, R41, 0x380, RZ, 0xc0, !PT ;  /* 0x0000038029287812 */ /* 0x000fe400078ec0ff */
[----:B------:R-:W-:Y:S02]  /*78f0*/  LOP3.LUT R44, R45, 0x380, RZ, 0xc0, !PT ;  /* 0x000003802d2c7812 */ /* 0x000fe400078ec0ff */
[----:B------:R-:W-:Y:S02]  /*7900*/  LOP3.LUT R68, R69, 0x380, RZ, 0xc0, !PT ;  /* 0x0000038045447812 */ /* 0x000fe400078ec0ff */
[----:B------:R-:W-:Y:S02]  /*7910*/  LOP3.LUT R10, R11, 0x380, RZ, 0xc0, !PT ;  /* 0x000003800b0a7812 */ /* 0x000fe400078ec0ff */
[----:B------:R-:W-:Y:S01]  /*7920*/  LOP3.LUT R60, R60, R61, RZ, 0x3c, !PT ;  /* 0x0000003d3c3c7212 */ /* 0x000fe200078e3cff */
[----:B------:R-:W-:Y:S01]  /*7930*/  IMAD.X R61, RZ, RZ, R5, P0 ;  /* 0x000000ffff3d7224 */ /* 0x000fe200000e0605 */
[----:B------:R-:W-:-:S02]  /*7940*/  SHF.R.U64 R48, R48, 0x3, RZ ;  /* 0x0000000330307819 */ /* 0x000fc400000012ff */
[----:B------:R-:W-:Y:S02]  /*7950*/  SHF.R.U64 R40, R40, 0x3, RZ ;  /* 0x0000000328287819 */ /* 0x000fe400000012ff */
[----:B------:R-:W-:Y:S02]  /*7960*/  SHF.R.U64 R44, R44, 0x3, RZ ;  /* 0x000000032c2c7819 */ /* 0x000fe400000012ff */
[----:B------:R-:W-:Y:S02]  /*7970*/  SHF.R.U64 R68, R68, 0x3, RZ ;  /* 0x0000000344447819 */ /* 0x000fe400000012ff */
[----:B------:R-:W-:Y:S02]  /*7980*/  SHF.R.U64 R10, R10, 0x3, RZ ;  /* 0x000000030a0a7819 */ /* 0x000fe400000012ff */
[----:B------:R-:W-:Y:S02]  /*7990*/  LOP3.LUT P0, RZ, R23, 0x3, RZ, 0xc0, !PT ;  /* 0x0000000317ff7812 */ /* 0x000fe4000780c0ff */
[----:B------:R-:W-:Y:S01]  /*79a0*/  LOP3.LUT R48, R48, R49, RZ, 0x3c, !PT ;  /* 0x0000003130307212 */ /* 0x000fe200078e3cff */
[--C-:B------:R-:W-:Y:S01]  /*79b0*/  IMAD.X R49, RZ, RZ, R5.reuse, P2 ;  /* 0x000000ffff317224 */ /* 0x100fe200010e0605 */
[----:B------:R-:W-:Y:S01]  /*79c0*/  LOP3.LUT R40, R40, R41, RZ, 0x3c, !PT ;  /* 0x0000002928287212 */ /* 0x000fe200078e3cff */
[--C-:B------:R-:W-:Y:S01]  /*79d0*/  IMAD.X R41, RZ, RZ, R5.reuse, P6 ;  /* 0x000000ffff297224 */ /* 0x100fe200030e0605 */
[----:B------:R-:W-:Y:S01]  /*79e0*/  LOP3.LUT R44, R44, R45, RZ, 0x3c, !PT ;  /* 0x0000002d2c2c7212 */ /* 0x000fe200078e3cff */
[----:B------:R-:W-:Y:S01]  /*79f0*/  IMAD.X R45, RZ, RZ, R5, P5 ;  /* 0x000000ffff2d7224 */ /* 0x000fe200028e0605 */
[----:B------:R-:W-:-:S02]  /*7a00*/  LOP3.LUT R68, R68, R69, RZ, 0x3c, !PT ;  /* 0x0000004544447212 */ /* 0x000fc400078e3cff */
[----:B------:R-:W-:Y:S01]  /*7a10*/  LOP3.LUT R10, R10, R11, RZ, 0x3c, !PT ;  /* 0x0000000b0a0a7212 */ /* 0x000fe200078e3cff */
[----:B------:R-:W-:Y:S01]  /*7a20*/  IMAD.X R11, RZ, RZ, R5, P3 ;  /* 0x000000ffff0b7224 */ /* 0x000fe200018e0605 */
[----:B------:R-:W-:Y:S02]  /*7a30*/  ISETP.GE.OR P2, PT, R26, R85, P0 ;  /* 0x000000551a00720c */ /* 0x000fe40000746670 */
[----:B------:R-:W-:Y:S02]  /*7a40*/  IADD3.X R69, RZ, R5, RZ, P4, !PT ;  /* 0x00000005ff457210 */ /* 0x000fe400027fe4ff */
[----:B------:R-:W-:Y:S02]  /*7a50*/  ISETP.GE.OR P0, PT, R6, R85, P0 ;  /* 0x000000550600720c */ /* 0x000fe40000706670 */
[C---:B------:R-:W-:Y:S02]  /*7a60*/  IADD3 R77, P6, R4.reuse, 0xc000, RZ ;  /* 0x0000c000044d7810 */ /* 0x040fe40007fde0ff */
[----:B------:R-:W-:-:S02]  /*7a70*/  IADD3 R73, P5, R4, 0xd000, RZ ;  /* 0x0000d00004497810 */ /* 0x000fc40007fbe0ff */
[C---:B------:R-:W-:Y:S02]  /*7a80*/  IADD3 R65, P4, R4.reuse, 0xe000, RZ ;  /* 0x0000e00004417810 */ /* 0x040fe40007f9e0ff */
[C---:B------:R-:W-:Y:S01]  /*7a90*/  LOP3.LUT R15, R4.reuse, 0x380, RZ, 0xc0, !PT ;  /* 0x00000380040f7812 */ /* 0x040fe200078ec0ff */
[----:B-1----:R1:W-:Y:S01]  /*7aa0*/  @!P2 ST.E desc[UR50][R20.64], R9 ;  /* 0x000000091400a985 */ /* 0x0023e2000c101932 */
[----:B------:R-:W-:Y:S02]  /*7ab0*/  IADD3 R13, P3, R4, 0xf000, RZ ;  /* 0x0000f000040d7810 */ /* 0x000fe40007f7e0ff */
[----:B------:R-:W-:Y:S01]  /*7ac0*/  LOP3.LUT R76, R77, 0x380, RZ, 0xc0, !PT ;  /* 0x000003804d4c7812 */ /* 0x000fe200078ec0ff */
[----:B--2---:R2:W-:Y:S01]  /*7ad0*/  @!P0 ST.E desc[UR50][R50.64], R8 ;  /* 0x0000000832008985 */ /* 0x0045e2000c101932 */
[----:B------:R-:W-:Y:S01]  /*7ae0*/  LOP3.LUT R72, R73, 0x380, RZ, 0xc0, !PT ;  /* 0x0000038049487812 */ /* 0x000fe200078ec0ff */
[----:B------:R-:W-:Y:S01]  /*7af0*/  IMAD.X R53, RZ, RZ, R5, P3 ;  /* 0x000000ffff357224 */ /* 0x000fe200018e0605 */
[----:B------:R-:W-:Y:S01]  /*7b00*/  LOP3.LUT R64, R65, 0x380, RZ, 0xc0, !PT ;  /* 0x0000038041407812 */ /* 0x000fe200078ec0ff */
[----:B------:R-:W-:Y:S01]  /*7b10*/  UIMAD UR7, UR11, UR12, URZ ;  /* 0x0000000c0b0772a4 */ /* 0x000fe2000f8e023f */
[----:B------:R-:W-:Y:S01]  /*7b20*/  SHF.R.U64 R15, R15, 0x3, RZ ;  /* 0x000000030f0f7819 */ /* 0x000fe200000012ff */
[----:B------:R-:W-:Y:S01]  /*7b30*/  UIMAD.WIDE.U32 UR8, UR4, UR12, URZ ;  /* 0x0000000c040872a5 */ /* 0x000fe2000f8e003f */
[----:B------:R-:W-:Y:S01]  /*7b40*/  LOP3.LUT R0, R13, 0x380, RZ, 0xc0, !PT ;  /* 0x000003800d007812 */ /* 0x000fe200078ec0ff */
[----:B------:R-:W-:Y:S01]  /*7b50*/  ULDC.64 UR10, c[0x0][0xae8] ;  /* 0x0002ba00000a7ab9 */ /* 0x000fe20000000a00 */
[----:B------:R-:W-:Y:S01]  /*7b60*/  SHF.R.U64 R76, R76, 0x3, RZ ;  /* 0x000000034c4c7819 */ /* 0x000fe200000012ff */
[----:B-1----:R-:W-:Y:S01]  /*7b70*/  IMAD.U32 R21, RZ, RZ, UR40 ;  /* 0x00000028ff157e24 */ /* 0x002fe2000f8e00ff */
[----:B------:R-:W-:Y:S01]  /*7b80*/  SHF.R.U64 R72, R72, 0x3, RZ ;  /* 0x0000000348487819 */ /* 0x000fe200000012ff */
[----:B------:R-:W5:Y:S01]  /*7b90*/  LD.E.128 R24, desc[UR50][R24.64] ;  /* 0x0000003218187980 */ /* 0x000f62000c101d00 */
[----:B------:R-:W-:-:S02]  /*7ba0*/  SHF.R.U64 R64, R64, 0x3, RZ ;  /* 0x0000000340407819 */ /* 0x000fc400000012ff */
[----:B------:R-:W-:Y:S01]  /*7bb0*/  LOP3.LUT R4, R15, R4, RZ, 0x3c, !PT ;  /* 0x000000040f047212 */ /* 0x000fe200078e3cff */
[----:B------:R-:W5:Y:S01]  /*7bc0*/  LD.E.128 R28, desc[UR50][R28.64] ;  /* 0x000000321c1c7980 */ /* 0x000f62000c101d00 */
[----:B------:R-:W-:Y:S02]  /*7bd0*/  SHF.R.U64 R0, R0, 0x3, RZ ;  /* 0x0000000300007819 */ /* 0x000fe400000012ff */
[----:B------:R-:W-:Y:S01]  /*7be0*/  LOP3.LUT R76, R76, R77, RZ, 0x3c, !PT ;  /* 0x0000004d4c4c7212 */ /* 0x000fe200078e3cff */
[--C-:B------:R-:W-:Y:S01]  /*7bf0*/  IMAD.X R77, RZ, RZ, R5.reuse, P6 ;  /* 0x000000ffff4d7224 */ /* 0x100fe200030e0605 */
[----:B------:R-:W-:Y:S01]  /*7c00*/  LOP3.LUT R72, R72, R73, RZ, 0x3c, !PT ;  /* 0x0000004948487212 */ /* 0x000fe200078e3cff */
[--C-:B------:R-:W-:Y:S01]  /*7c10*/  IMAD.X R73, RZ, RZ, R5.reuse, P5 ;  /* 0x000000ffff497224 */ /* 0x100fe200028e0605 */
[----:B------:R-:W-:Y:S01]  /*7c20*/  LOP3.LUT R64, R64, R65, RZ, 0x3c, !PT ;  /* 0x0000004140407212 */ /* 0x000fe200078e3cff */
[----:B------:R-:W-:Y:S01]  /*7c30*/  IMAD.X R65, RZ, RZ, R5, P4 ;  /* 0x000000ffff417224 */ /* 0x000fe200020e0605 */
[----:B------:R-:W-:Y:S01]  /*7c40*/  LOP3.LUT R52, R0, R13, RZ, 0x3c, !PT ;  /* 0x0000000d00347212 */ /* 0x000fe200078e3cff */
[----:B------:R-:W-:Y:S01]  /*7c50*/  UIMAD UR7, UR4, UR13, UR7 ;  /* 0x0000000d040772a4 */ /* 0x000fe2000f8e0207 */
[----:B------:R1:W5:Y:S01]  /*7c60*/  LD.E.128 R12, desc[UR50][R4.64] ;  /* 0x00000032040c7980 */ /* 0x000362000c101d00 */
[----:B------:R-:W-:-:S03]  /*7c70*/  LEA R0, R19, R22, 0x5 ;  /* 0x0000001613007211 */ /* 0x000fc600078e28ff */
[----:B------:R-:W5:Y:S04]  /*7c80*/  LD.E.128 R32, desc[UR50][R32.64] ;  /* 0x0000003220207980 */ /* 0x000f68000c101d00 */
[----:B------:R-:W5:Y:S01]  /*7c90*/  LD.E.128 R56, desc[UR50][R56.64] ;  /* 0x0000003238387980 */ /* 0x000f62000c101d00 */
[----:B-1----:R-:W1:Y:S01]  /*7ca0*/  @P1 LDC R5, c[0x0][0xbec] ;  /* 0x0002fb00ff051b82 */ /* 0x002e620000000800 */
[----:B------:R-:W-:Y:S02]  /*7cb0*/  UIADD3 UR9, UR9, UR7, URZ ;  /* 0x0000000709097290 */ /* 0x000fe4000fffe03f */
[----:B------:R-:W5:Y:S01]  /*7cc0*/  LD.E.128 R36, desc[UR50][R36.64] ;  /* 0x0000003224247980 */ /* 0x000f62000c101d00 */
[----:B------:R-:W-:Y:S01]  /*7cd0*/  UIMAD UR4, UR14, UR10, URZ ;  /* 0x0000000a0e0472a4 */ /* 0x000fe2000f8e023f */
[----:B------:R-:W-:Y:S01]  /*7ce0*/  IMAD R20, R21, 0x80, R0 ;  /* 0x0000008015147824 */ /* 0x000fe200078e0200 */
[----:B------:R-:W-:Y:S01]  /*7cf0*/  UIMAD.WIDE.U32 UR8, UR41, UR10, UR8 ;  /* 0x0000000a290872a5 */ /* 0x000fe2000f8e0008 */
[----:B------:R-:W5:Y:S01]  /*7d00*/  LD.E.128 R40, desc[UR50][R40.64] ;  /* 0x0000003228287980 */ /* 0x000f62000c101d00 */
[----:B------:R-:W-:-:S03]  /*7d10*/  UIMAD UR4, UR41, UR11, UR4 ;  /* 0x0000000b290472a4 */ /* 0x000fc6000f8e0204 */
[----:B------:R-:W-:Y:S01]  /*7d20*/  ULDC.64 UR10, c[0x0][0xaf0] ;  /* 0x0002bc00000a7ab9 */ /* 0x000fe20000000a00 */
[----:B------:R-:W-:Y:S01]  /*7d30*/  UIADD3 UR9, UR9, UR4, URZ ;  /* 0x0000000409097290 */ /* 0x000fe2000fffe03f */
[----:B------:R-:W5:Y:S01]  /*7d40*/  LD.E.128 R44, desc[UR50][R44.64] ;  /* 0x000000322c2c7980 */ /* 0x000f62000c101d00 */
[----:B------:R-:W-:Y:S01]  /*7d50*/  UIMAD UR4, UR39, UR10, URZ ;  /* 0x0000000a270472a4 */ /* 0x000fe2000f8e023f */
[----:B------:R-:W-:Y:S01]  /*7d60*/  IMAD.MOV.U32 R21, RZ, RZ, R20 ;  /* 0x000000ffff157224 */ /* 0x000fe200078e0014 */
[----:B------:R-:W-:Y:S01]  /*7d70*/  UIMAD.WIDE.U32 UR8, UR38, UR10, UR8 ;  /* 0x0000000a260872a5 */ /* 0x000fe2000f8e0008 */
[----:B------:R-:W5:Y:S01]  /*7d80*/  LD.E.128 R68, desc[UR50][R68.64] ;  /* 0x0000003244447980 */ /* 0x000f62000c101d00 */
[----:B------:R-:W-:-:S03]  /*7d90*/  UIMAD UR4, UR38, UR11, UR4 ;  /* 0x0000000b260472a4 */ /* 0x000fc6000f8e0204 */
[----:B------:R-:W5:Y:S01]  /*7da0*/  LD.E.128 R60, desc[UR50][R60.64] ;  /* 0x000000323c3c7980 */ /* 0x000f62000c101d00 */
[----:B-1----:R-:W-:-:S03]  /*7db0*/  @P1 IMAD.HI.U32 R0, R20, R5, RZ ;  /* 0x0000000514001227 */ /* 0x002fc600078e00ff */
[----:B--2---:R-:W5:Y:S02]  /*7dc0*/  LD.E.128 R8, desc[UR50][R10.64] ;  /* 0x000000320a087980 */ /* 0x004f64000c101d00 */
[----:B0-----:R-:W-:Y:S01]  /*7dd0*/  @P1 SHF.R.U32.HI R21, RZ, R83, R0 ;  /* 0x00000053ff151219 */ /* 0x001fe20000011600 */
[----:B------:R-:W-:Y:S01]  /*7de0*/  UIADD3 UR4, UR9, UR4, URZ ;  /* 0x0000000409047290 */ /* 0x000fe2000fffe03f */
[----:B------:R-:W-:Y:S01]  /*7df0*/  IMAD.U32 R4, RZ, RZ, UR8 ;  /* 0x00000008ff047e24 */ /* 0x000fe2000f8e00ff */
[----:B------:R-:W5:Y:S01]  /*7e00*/  LD.E.128 R48, desc[UR50][R48.64] ;  /* 0x0000003230307980 */ /* 0x000f62000c101d00 */
[--C-:B------:R-:W-:Y:S01]  /*7e10*/  SHF.R.S32.HI R0, RZ, 0x1f, R21.reuse ;  /* 0x0000001fff007819 */ /* 0x100fe20000011415 */
[----:B------:R-:W-:Y:S02]  /*7e20*/  IMAD.MOV R6, RZ, RZ, -R21 ;  /* 0x000000ffff067224 */ /* 0x000fe400078e0a15 */
[----:B------:R-:W-:Y:S01]  /*7e30*/  IMAD.U32 R5, RZ, RZ, UR9 ;  /* 0x00000009ff057e24 */ /* 0x000fe2000f8e00ff */
[----:B------:R-:W-:Y:S01]  /*7e40*/  ULDC.64 UR8, c[0x0][0xae0] ;  /* 0x0002b80000087ab9 */ /* 0x000fe20000000a00 */
[----:B------:R-:W-:Y:S01]  /*7e50*/  IMAD R81, R81, R6, R20 ;  /* 0x0000000651517224 */ /* 0x000fe200078e0214 */
[----:B------:R-:W5:Y:S01]  /*7e60*/  LD.E.128 R76, desc[UR50][R76.64] ;  /* 0x000000324c4c7980 */ /* 0x000f62000c101d00 */
[----:B------:R-:W-:-:S02]  /*7e70*/  IMAD R0, R0, UR8, RZ ;  /* 0x0000000800007c24 */ /* 0x000fc4000f8e02ff */
[----:B------:R-:W-:Y:S01]  /*7e80*/  IMAD.U32 R5, RZ, RZ, UR4 ;  /* 0x00000004ff057e24 */ /* 0x000fe2000f8e00ff */
[----:B------:R-:W5:Y:S01]  /*7e90*/  LD.E.128 R72, desc[UR50][R72.64] ;  /* 0x0000003248487980 */ /* 0x000f62000c101d00 */
[----:B------:R-:W-:-:S03]  /*7ea0*/  IMAD R83, R21, UR9, R0 ;  /* 0x0000000915537c24 */ /* 0x000fc6000f8e0200 */
[----:B------:R-:W5:Y:S01]  /*7eb0*/  LD.E.128 R64, desc[UR50][R64.64] ;  /* 0x0000003240407980 */ /* 0x000f62000c101d00 */
[----:B------:R-:W-:-:S03]  /*7ec0*/  SHF.R.S32.HI R0, RZ, 0x1f, R81 ;  /* 0x0000001fff007819 */ /* 0x000fc60000011451 */
[----:B------:R-:W5:Y:S01]  /*7ed0*/  LD.E.128 R52, desc[UR50][R52.64] ;  /* 0x0000003234347980 */ /* 0x000f62000c101d00 */
[----:B------:R-:W-:Y:S01]  /*7ee0*/  IMAD.WIDE.U32 R4, R21, UR8, R4 ;  /* 0x0000000815047c25 */ /* 0x000fe2000f8e0004 */
[----:B------:R-:W-:Y:S01]  /*7ef0*/  ULDC.64 UR8, c[0x0][0xad8] ;  /* 0x0002b60000087ab9 */ /* 0x000fe20000000a00 */
[----:B------:R-:W-:Y:S01]  /*7f00*/  @!PT LDS RZ, [RZ] ;  /* 0x00000000fffff984 */ /* 0x000fe20000000800 */
[----:B------:R-:W-:Y:S01]  /*7f10*/  @!PT LDS RZ, [RZ] ;  /* 0x00000000fffff984 */ /* 0x000fe20000000800 */
[----:B------:R-:W-:Y:S01]  /*7f20*/  @!PT LDS RZ, [RZ] ;  /* 0x00000000fffff984 */ /* 0x000fe20000000800 */
[----:B------:R-:W-:Y:S01]  /*7f30*/  @!PT LDS RZ, [RZ] ;  /* 0x00000000fffff984 */ /* 0x000fe20000000800 */
[----:B------:R0:W-:Y:S06]  /*7f40*/  MEMBAR.ALL.CTA ;  /* 0x0000000000007992 */ /* 0x0001ec0000008000 */
[----:B0-----:R-:W0:Y:S01]  /*7f50*/  FENCE.VIEW.ASYNC.S ;  /* 0x00000000000073c6 */ /* 0x001e220000000000 */
[----:B------:R-:W-:-:S02]  /*7f60*/  IMAD.U32 R87, RZ, RZ, UR40 ;  /* 0x00000028ff577e24 */ /* 0x000fc4000f8e00ff */
[----:B------:R-:W-:Y:S02]  /*7f70*/  IMAD.IADD R5, R5, 0x1, R83 ;  /* 0x0000000105057824 */ /* 0x000fe400078e0253 */
[----:B------:R-:W-:Y:S02]  /*7f80*/  IMAD R6, R0, UR8, RZ ;  /* 0x0000000800067c24 */ /* 0x000fe4000f8e02ff */
[----:B------:R-:W-:Y:S02]  /*7f90*/  IMAD R86, R87, 0x80, R22 ;  /* 0x0000008057567824 */ /* 0x000fe400078e0216 */
[C---:B------:R-:W-:Y:S02]  /*7fa0*/  IMAD R21, R81.reuse, UR9, R6 ;  /* 0x0000000951157c24 */ /* 0x040fe4000f8e0206 */
[----:B------:R-:W-:Y:S01]  /*7fb0*/  IMAD.WIDE.U32 R4, R81, UR8, R4 ;  /* 0x0000000851047c25 */ /* 0x000fe2000f8e0004 */
[----:B------:R-:W-:Y:S01]  /*7fc0*/  ISETP.GE.AND P2, PT, R86, R85, PT ;  /* 0x000000555600720c */ /* 0x000fe20003f46270 */
[----:B------:R-:W-:-:S02]  /*7fd0*/  ULDC.64 UR8, c[0x0][0xa80] ;  /* 0x0002a00000087ab9 */ /* 0x000fc40000000a00 */
[----:B------:R-:W-:Y:S01]  /*7fe0*/  VIADD R3, R3, 0x22820 ;  /* 0x0002282003037836 */ /* 0x000fe20000000000 */
[----:B------:R-:W-:Y:S01]  /*7ff0*/  LEA R6, P3, R4, UR8, 0x1 ;  /* 0x0000000804067c11 */ /* 0x000fe2000f8608ff */
[----:B------:R-:W-:Y:S01]  /*8000*/  IMAD.IADD R5, R5, 0x1, R21 ;  /* 0x0000000105057824 */ /* 0x000fe200078e0215 */
[----:B------:R-:W-:Y:S02]  /*8010*/  IADD3 R0, R86, 0x20, RZ ;  /* 0x0000002056007810 */ /* 0x000fe40007ffe0ff */
[----:B------:R-:W-:Y:S02]  /*8020*/  PRMT R3, RZ, 0x654, R3 ;  /* 0x00000654ff037816 */ /* 0x000fe40000000003 */
[----:B------:R-:W-:Y:S02]  /*8030*/  LEA.HI.X R84, R4, UR9, R5, 0x1, P3 ;  /* 0x0000000904547c11 */ /* 0x000fe400098f0c05 */
[-C--:B------:R-:W-:Y:S01]  /*8040*/  ISETP.GE.AND P1, PT, R0, R85.reuse, PT ;  /* 0x000000550000720c */ /* 0x080fe20003f26270 */
[----:B------:R-:W-:Y:S01]  /*8050*/  VIADD R0, R86, 0x40 ;  /* 0x0000004056007836 */ /* 0x000fe20000000000 */
[----:B0-----:R0:W-:Y:S01]  /*8060*/  SYNCS.ARRIVE.TRANS64.RED.A1T0 RZ, [R3+URZ], RZ ;  /* 0x000000ff03ff79a7 */ /* 0x0011e2000810043f */
[----:B------:R1:W2:Y:S01]  /*8070*/  SHFL.IDX PT, R83, R6, RZ, 0x181f ;  /* 0x00181fff06537589 */ /* 0x0002a200000e0000 */
[----:B------:R-:W-:Y:S02]  /*8080*/  BSSY B1, `(.L_x_422) ;  /* 0x0000015000017945 */ /* 0x000fe40003800000 */
[----:B------:R-:W-:Y:S01]  /*8090*/  ISETP.GE.AND P0, PT, R0, R85, PT ;  /* 0x000000550000720c */ /* 0x000fe20003f06270 */
[----:B0-----:R1:W0:Y:S01]  /*80a0*/  SHFL.IDX PT, R3, R84, RZ, 0x181f ;  /* 0x00181fff54037589 */ /* 0x00122200000e0000 */
[----:B------:R-:W-:Y:S11]  /*80b0*/  @P2 BRA `(.L_x_423) ;  /* 0x0000000000442947 */ /* 0x000ff60003800000 */
[----:B------:R-:W-:Y:S02]  /*80c0*/  ULDC UR4, c[0x0][0xac8] ;  /* 0x0002b20000047ab9 */ /* 0x000fe40000000800 */
[----:B------:R-:W-:Y:S02]  /*80d0*/  ISETP.GE.AND P5, PT, R2, UR4, PT ;  /* 0x0000000402007c0c */ /* 0x000fe4000bfa6270 */
[----:B------:R-:W-:Y:S02]  /*80e0*/  ISETP.GE.AND P4, PT, R17, UR4, PT ;  /* 0x0000000411007c0c */ /* 0x000fe4000bf86270 */
[----:B------:R-:W-:Y:S02]  /*80f0*/  ISETP.GE.AND P3, PT, R16, UR4, PT ;  /* 0x0000000410007c0c */ /* 0x000fe4000bf66270 */
[----:B------:R-:W-:-:S07]  /*8100*/  ISETP.GE.AND P2, PT, R18, UR4, PT ;  /* 0x0000000412007c0c */ /* 0x000fce000bf46270 */
[----:B--2---:R-:W-:-:S04]  /*8110*/  @!P5 LEA R4, P6, R2, R83, 0x1 ;  /* 0x000000530204d211 */ /* 0x004fc800078c08ff */
[----:B0-----:R-:W-:Y:S02]  /*8120*/  @!P5 LEA.HI.X R5, R2, R3, R208, 0x1, P6 ;  /* 0x000000030205d211 */ /* 0x001fe400030f0cd0 */
[----:B------:R-:W-:-:S03]  /*8130*/  @!P4 LEA R20, P6, R17, R83, 0x1 ;  /* 0x000000531114c211 */ /* 0x000fc600078c08ff */
[----:B-----5:R3:W-:Y:S01]  /*8140*/  @!P5 ST.E.128 desc[UR50][R4.64], R12 ;  /* 0x0000000c0400d985 */ /* 0x0207e2000c101d32 */
[----:B------:R-:W-:Y:S02]  /*8150*/  @!P4 LEA.HI.X R21, R17, R3, R207, 0x1, P6 ;  /* 0x000000031115c211 */ /* 0x000fe400030f0ccf */
[----:B------:R-:W-:-:S03]  /*8160*/  @!P3 LEA R80, P6, R16, R83, 0x1 ;  /* 0x000000531050b211 */ /* 0x000fc600078c08ff */
[----:B------:R3:W-:Y:S01]  /*8170*/  @!P4 ST.E.128 desc[UR50][R20.64], R56 ;  /* 0x000000381400c985 */ /* 0x0007e2000c101d32 */
[----:B------:R-:W-:Y:S02]  /*8180*/  @!P3 LEA.HI.X R81, R16, R3, R206, 0x1, P6 ;  /* 0x000000031051b211 */ /* 0x000fe400030f0cce */
[----:B------:R-:W-:-:S03]  /*8190*/  @!P2 LEA R82, P6, R18, R83, 0x1 ;  /* 0x000000531252a211 */ /* 0x000fc600078c08ff */
[----:B------:R3:W-:Y:S01]  /*81a0*/  @!P3 ST.E.128 desc[UR50][R80.64], R68 ;  /* 0x000000445000b985 */ /* 0x0007e2000c101d32 */
[----:B------:R-:W-:-:S05]  /*81b0*/  @!P2 LEA.HI.X R83, R18, R3, R205, 0x1, P6 ;  /* 0x000000031253a211 */ /* 0x000fca00030f0ccd */
[----:B------:R3:W-:Y:S04]  /*81c0*/  @!P2 ST.E.128 desc[UR50][R82.64], R76 ;  /* 0x0000004c5200a985 */ /* 0x0007e8000c101d32 */
.L_x_423:
[----:B------:R-:W-:Y:S05]  /*81d0*/  BSYNC B1 ;  /* 0x0000000000017941 */ /* 0x000fea0003800000 */
.L_x_422:
[----:B0-----:R0:W4:Y:S01]  /*81e0*/  SHFL.IDX PT, R3, R84, 0x1, 0x181f ;  /* 0x00381f0054037f89 */ /* 0x00112200000e0000 */
[----:B------:R-:W-:Y:S03]  /*81f0*/  BSSY B1, `(.L_x_424) ;  /* 0x0000014000017945 */ /* 0x000fe60003800000 */
[----:B---3--:R0:W3:Y:S01]  /*8200*/  SHFL.IDX PT, R21, R6, 0x1, 0x181f ;  /* 0x00381f0006157f89 */ /* 0x0080e200000e0000 */
[----:B------:R-:W-:Y:S05]  /*8210*/  @P1 BRA `(.L_x_425) ;  /* 0x0000000000441947 */ /* 0x000fea0003800000 */
[----:B------:R-:W-:Y:S02]  /*8220*/  ULDC UR4, c[0x0][0xac8] ;  /* 0x0002b20000047ab9 */ /* 0x000fe40000000800 */
[----:B------:R-:W-:Y:S02]  /*8230*/  ISETP.GE.AND P4, PT, R2, UR4, PT ;  /* 0x0000000402007c0c */ /* 0x000fe4000bf86270 */
[----:B------:R-:W-:Y:S02]  /*8240*/  ISETP.GE.AND P3, PT, R17, UR4, PT ;  /* 0x0000000411007c0c */ /* 0x000fe4000bf66270 */
[----:B------:R-:W-:Y:S02]  /*8250*/  ISETP.GE.AND P2, PT, R16, UR4, PT ;  /* 0x0000000410007c0c */ /* 0x000fe4000bf46270 */
[----:B------:R-:W-:-:S07]  /*8260*/  ISETP.GE.AND P1, PT, R18, UR4, PT ;  /* 0x0000000412007c0c */ /* 0x000fce000bf26270 */
[CC--:B---3--:R-:W-:Y:S02]  /*8270*/  @!P4 LEA R4, P6, R2.reuse, R21.reuse, 0x1 ;  /* 0x000000150204c211 */ /* 0x0c8fe400078c08ff */
[C---:B-----5:R-:W-:Y:S02]  /*8280*/  @!P3 LEA R12, P5, R17.reuse, R21, 0x1 ;  /* 0x00000015110cb211 */ /* 0x060fe400078a08ff */
[----:B----4-:R-:W-:Y:S02]  /*8290*/  @!P4 LEA.HI.X R5, R2, R3, R208, 0x1, P6 ;  /* 0x000000030205c211 */ /* 0x010fe400030f0cd0 */
[----:B------:R-:W-:Y:S02]  /*82a0*/  @!P2 LEA R14, P6, R16, R21, 0x1 ;  /* 0x00000015100ea211 */ /* 0x000fe400078c08ff */
[----:B------:R-:W-:Y:S01]  /*82b0*/  @!P3 LEA.HI.X R13, R17, R3, R207, 0x1, P5 ;  /* 0x00000003110db211 */ /* 0x000fe200028f0ccf */
[----:B------:R3:W-:Y:S01]  /*82c0*/  @!P4 ST.E.128 desc[UR50][R4.64], R24 ;  /* 0x000000180400c985 */ /* 0x0007e2000c101d32 */
[----:B------:R-:W-:-:S02]  /*82d0*/  @!P1 LEA R20, P5, R18, R21, 0x1 ;  /* 0x0000001512149211 */ /* 0x000fc400078a08ff */
[-C--:B------:R-:W-:Y:S01]  /*82e0*/  @!P2 LEA.HI.X R15, R16, R3.reuse, R206, 0x1, P6 ;  /* 0x00000003100fa211 */ /* 0x080fe200030f0cce */
[----:B------:R3:W-:Y:S01]  /*82f0*/  @!P3 ST.E.128 desc[UR50][R12.64], R36 ;  /* 0x000000240c00b985 */ /* 0x0007e2000c101d32 */
[----:B------:R-:W-:-:S03]  /*8300*/  @!P1 LEA.HI.X R21, R18, R3, R205, 0x1, P5 ;  /* 0x0000000312159211 */ /* 0x000fc600028f0ccd */
[----:B------:R3:W-:Y:S04]  /*8310*/  @!P2 ST.E.128 desc[UR50][R14.64], R60 ;  /* 0x0000003c0e00a985 */ /* 0x0007e8000c101d32 */
[----:B------:R3:W-:Y:S02]  /*8320*/  @!P1 ST.E.128 desc[UR50][R20.64], R72 ;  /* 0x0000004814009985 */ /* 0x0007e4000c101d32 */
.L_x_425:
[----:B------:R-:W-:Y:S05]  /*8330*/  BSYNC B1 ;  /* 0x0000000000017941 */ /* 0x000fea0003800000 */
.L_x_424:
[----:B----4-:R4:W0:Y:S01]  /*8340*/  SHFL.IDX PT, R3, R84, 0x2, 0x181f ;  /* 0x00581f0054037f89 */ /* 0x01082200000e0000 */
        /* <DEDUP_REMOVED lines=8> */
[-C--:B---3--:R-:W-:Y:S02]  /*83d0*/  @!P3 LEA R4, P6, R2, R21.reuse, 0x1 ;  /* 0x000000150204b211 */ /* 0x088fe400078c08ff */
[CC--:B-----5:R-:W-:Y:S02]  /*83e0*/  @!P2 LEA R12, P5, R17.reuse, R21.reuse, 0x1 ;  /* 0x00000015110ca211 */ /* 0x0e0fe400078a08ff */
[----:B------:R-:W-:Y:S02]  /*83f0*/  @!P1 LEA R14, P4, R16, R21, 0x1 ;  /* 0x00000015100e9211 */ /* 0x000fe400078808ff */
[----:B0-----:R-:W-:Y:S02]  /*8400*/  @!P3 LEA.HI.X R5, R2, R3, R208, 0x1, P6 ;  /* 0x000000030205b211 */ /* 0x001fe400030f0cd0 */
[----:B------:R-:W-:Y:S02]  /*8410*/  @!P0 LEA R20, P6, R18, R21, 0x1 ;  /* 0x0000001512148211 */ /* 0x000fe400078c08ff */
[-C--:B------:R-:W-:Y:S01]  /*8420*/  @!P2 LEA.HI.X R13, R17, R3.reuse, R207, 0x1, P5 ;  /* 0x00000003110da211 */ /* 0x080fe200028f0ccf */
[----:B------:R0:W-:Y:S01]  /*8430*/  @!P3 ST.E.128 desc[UR50][R4.64], R28 ;  /* 0x0000001c0400b985 */ /* 0x0001e2000c101d32 */
[----:B------:R-:W-:-:S02]  /*8440*/  @!P1 LEA.HI.X R15, R16, R3, R206, 0x1, P4 ;  /* 0x00000003100f9211 */ /* 0x000fc400020f0cce */
[----:B------:R-:W-:Y:S01]  /*8450*/  @!P0 LEA.HI.X R21, R18, R3, R205, 0x1, P6 ;  /* 0x0000000312158211 */ /* 0x000fe200030f0ccd */
[----:B------:R0:W-:Y:S04]  /*8460*/  @!P2 ST.E.128 desc[UR50][R12.64], R40 ;  /* 0x000000280c00a985 */ /* 0x0001e8000c101d32 */
[----:B------:R0:W-:Y:S04]  /*8470*/  @!P1 ST.E.128 desc[UR50][R14.64], R8 ;  /* 0x000000080e009985 */ /* 0x0001e8000c101d32 */
[----:B------:R0:W-:Y:S02]  /*8480*/  @!P0 ST.E.128 desc[UR50][R20.64], R64 ;  /* 0x0000004014008985 */ /* 0x0001e4000c101d32 */
.L_x_427:
[----:B------:R-:W-:Y:S05]  /*8490*/  BSYNC B1 ;  /* 0x0000000000017941 */ /* 0x000fea0003800000 */
.L_x_426:
[----:B------:R-:W-:Y:S01]  /*84a0*/  VIADD R0, R86, 0x60 ;  /* 0x0000006056007836 */ /* 0x000fe20000000000 */
[----:B0-----:R0:W0:Y:S04]  /*84b0*/  SHFL.IDX PT, R3, R84, 0x3, 0x181f ;  /* 0x00781f0054037f89 */ /* 0x00102800000e0000 */
[----:B------:R-:W-:Y:S01]  /*84c0*/  ISETP.GE.AND P0, PT, R0, R85, PT ;  /* 0x000000550000720c */ /* 0x000fe20003f06270 */
[----:B-----5:R0:W0:-:S12]  /*84d0*/  SHFL.IDX PT, R13, R6, 0x3, 0x181f ;  /* 0x00781f00060d7f89 */ /* 0x02001800000e0000 */
[----:B------:R-:W-:Y:S05]  /*84e0*/  @P0 BRA `(.L_x_428) ;  /* 0x0000000c00b40947 */ /* 0x000fea0003800000 */
[----:B------:R-:W-:Y:S02]  /*84f0*/  ULDC UR4, c[0x0][0xac8] ;  /* 0x0002b20000047ab9 */ /* 0x000fe40000000800 */
[----:B------:R-:W-:Y:S02]  /*8500*/  ISETP.GE.AND P3, PT, R2, UR4, PT ;  /* 0x0000000402007c0c */ /* 0x000fe4000bf66270 */
[----:B------:R-:W-:Y:S02]  /*8510*/  ISETP.GE.AND P4, PT, R17, UR4, PT ;  /* 0x0000000411007c0c */ /* 0x000fe4000bf86270 */
[----:B------:R-:W-:-:S09]  /*8520*/  ISETP.GE.AND P5, PT, R16, UR4, PT ;  /* 0x0000000410007c0c */ /* 0x000fd2000bfa6270 */
[-C--:B0-----:R-:W-:Y:S02]  /*8530*/  @!P3 LEA R4, P0, R2, R13.reuse, 0x1 ;  /* 0x0000000d0204b211 */ /* 0x081fe400078008ff */
[CC--:B------:R-:W-:Y:S02]  /*8540*/  @!P4 LEA R8, P1, R17.reuse, R13.reuse, 0x1 ;  /* 0x0000000d1108c211 */ /* 0x0c0fe400078208ff */
[----:B------:R-:W-:Y:S02]  /*8550*/  @!P5 LEA R10, P2, R16, R13, 0x1 ;  /* 0x0000000d100ad211 */ /* 0x000fe400078408ff */
[-C--:B------:R-:W-:Y:S02]  /*8560*/  @!P3 LEA.HI.X R5, R2, R3.reuse, R208, 0x1, P0 ;  /* 0x000000030205b211 */ /* 0x080fe400000f0cd0 */
[-C--:B------:R-:W-:Y:S02]  /*8570*/  @!P4 LEA.HI.X R9, R17, R3.reuse, R207, 0x1, P1 ;  /* 0x000000031109c211 */ /* 0x080fe400008f0ccf */
[----:B------:R-:W-:Y:S01]  /*8580*/  @!P5 LEA.HI.X R11, R16, R3, R206, 0x1, P2 ;  /* 0x00000003100bd211 */ /* 0x000fe200010f0cce */
[----:B------:R0:W-:Y:S01]  /*8590*/  @!P3 ST.E.128 desc[UR50][R4.64], R32 ;  /* 0x000000200400b985 */ /* 0x0001e2000c101d32 */
[----:B------:R-:W-:-:S03]  /*85a0*/  ISETP.GE.AND P0, PT, R18, UR4, PT ;  /* 0x0000000412007c0c */ /* 0x000fc6000bf06270 */
[----:B------:R0:W-:Y:S04]  /*85b0*/  @!P4 ST.E.128 desc[UR50][R8.64], R44 ;  /* 0x0000002c0800c985 */ /* 0x0001e8000c101d32 */
[----:B------:R0:W-:Y:S06]  /*85c0*/  @!P5 ST.E.128 desc[UR50][R10.64], R48 ;  /* 0x000000300a00d985 */ /* 0x0001ec000c101d32 */
[----:B------:R-:W-:Y:S05]  /*85d0*/  @P0 BRA `(.L_x_428) ;  /* 0x0000000c00780947 */ /* 0x000fea0003800000 */
[----:B0-----:R-:W-:-:S04]  /*85e0*/  LEA R4, P0, R18, R13, 0x1 ;  /* 0x0000000d12047211 */ /* 0x001fc800078008ff */
[----:B------:R-:W-:-:S05]  /*85f0*/  LEA.HI.X R5, R18, R3, R205, 0x1, P0 ;  /* 0x0000000312057211 */ /* 0x000fca00000f0ccd */
[----:B------:R0:W-:Y:S01]  /*8600*/  ST.E.128 desc[UR50][R4.64], R52 ;  /* 0x0000003404007985 */ /* 0x0001e2000c101d32 */
[----:B------:R-:W-:Y:S05]  /*8610*/  BRA `(.L_x_428) ;  /* 0x0000000c00687947 */ /* 0x000fea0003800000 */
.L_x_420:
[----:B------:R-:W-:Y:S01]  /*8620*/  ULDC.64 UR8, c[0x0][0xc00] ;  /* 0x0003000000087ab9 */ /* 0x000fe20000000a00 */
[----:B------:R-:W-:Y:S01]  /*8630*/  ULDC UR4, c[0x0][0xa88] ;  /* 0x0002a20000047ab9 */ /* 0x000fe20000000800 */
[----:B------:R-:W-:Y:S01]  /*8640*/  UISETP.NE.U32.AND UP0, UPT, UR8, URZ, UPT ;  /* 0x0000003f0800728c */ /* 0x000fe2000bf05070 */
[----:B------:R-:W0:Y:S03]  /*8650*/  LDC R13, c[0x0][0xbe8] ;  /* 0x0002fa00ff0d7b82 */ /* 0x000e260000000800 */
[----:B------:R-:W-:-:S03]  /*8660*/  UISETP.NE.AND.EX UP0, UPT, UR9, URZ, UPT, UP0 ;  /* 0x0000003f0900728c */ /* 0x000fc6000bf05300 */
[----:B------:R-:W-:Y:S02]  /*8670*/  ULDC.64 UR8, c[0x0][0xc00] ;  /* 0x0003000000087ab9 */ /* 0x000fe40000000a00 */
[----:B------:R-:W-:Y:S01]  /*8680*/  UIMAD.WIDE UR8, UR38, 0x4, UR8 ;  /* 0x00000004260878a5 */ /* 0x000fe2000f8e0208 */
[----:B------:R-:W-:-:S05]  /*8690*/  PLOP3.LUT P2, PT, PT, PT, UP0, 0x80, 0x0 ;  /* 0x000000000000781c */ /* 0x000fca0003f4f008 */
[----:B------:R-:W-:Y:S02]  /*86a0*/  IMAD.U32 R4, RZ, RZ, UR8 ;  /* 0x00000008ff047e24 */ /* 0x000fe4000f8e00ff */
[----:B------:R-:W-:Y:S01]  /*86b0*/  IMAD.U32 R5, RZ, RZ, UR9 ;  /* 0x00000009ff057e24 */ /* 0x000fe2000f8e00ff */
[----:B------:R-:W-:Y:S02]  /*86c0*/  ULDC.64 UR8, c[0x0][0xc08] ;  /* 0x0003020000087ab9 */ /* 0x000fe40000000a00 */
[----:B------:R-:W-:-:S03]  /*86d0*/  UISETP.NE.U32.AND UP1, UPT, UR8, URZ, UPT ;  /* 0x0000003f0800728c */ /* 0x000fc6000bf25070 */
[----:B------:R-:W2:Y:S01]  /*86e0*/  @P2 LDG.E R3, desc[UR50][R4.64] ;  /* 0x0000003204032981 */ /* 0x000ea2000c1e1900 */
[----:B------:R-:W-:Y:S01]  /*86f0*/  UISETP.NE.AND.EX UP1, UPT, UR9, URZ, UPT, UP1 ;  /* 0x0000003f0900728c */ /* 0x000fe2000bf25310 */
[----:B------:R-:W-:-:S05]  /*8700*/  IMAD.U32 R0, RZ, RZ, UR4 ;  /* 0x00000004ff007e24 */ /* 0x000fca000f8e00ff */
[----:B------:R-:W-:-:S05]  /*8710*/  PLOP3.LUT P3, PT, PT, PT, UP1, 0x80, 0x0 ;  /* 0x000000000000781c */ /* 0x000fca0003f6f018 */
[----:B------:R-:W-:Y:S02]  /*8720*/  @UP1 ULDC.64 UR8, c[0x0][0xc08] ;  /* 0x0003020000081ab9 */ /* 0x000fe40000000a00 */
[----:B------:R-:W-:-:S06]  /*8730*/  @UP1 UIMAD.WIDE UR8, UR38, 0x4, UR8 ;  /* 0x00000004260818a5 */ /* 0x000fcc000f8e0208 */
[----:B------:R-:W-:Y:S02]  /*8740*/  IMAD.U32 R8, RZ, RZ, UR8 ;  /* 0x00000008ff087e24 */ /* 0x000fe4000f8e00ff */
[----:B------:R-:W-:-:S05]  /*8750*/  IMAD.U32 R9, RZ, RZ, UR9 ;  /* 0x00000009ff097e24 */ /* 0x000fca000f8e00ff */
[----:B------:R1:W5:Y:S01]  /*8760*/  @P3 LDG.E R0, desc[UR50][R8.64] ;  /* 0x0000003208003981 */ /* 0x000362000c1e1900 */
[----:B0-----:R-:W-:Y:S01]  /*8770*/  ISETP.NE.AND P0, PT, R13, 0x1, PT ;  /* 0x000000010d00780c */ /* 0x001fe20003f05270 */
[----:B------:R-:W-:Y:S01]  /*8780*/  UMOV UR4, URZ ;  /* 0x0000003f00047c82 */ /* 0x000fe20008000000 */
[----:B------:R-:W-:Y:S01]  /*8790*/  USHF.R.S32.HI UR11, URZ, 0x1f, UR41 ;  /* 0x0000001f3f0b7899 */ /* 0x000fe20008011429 */
[----:B------:R-:W-:-:S10]  /*87a0*/  ISETP.GE.AND P1, PT, R209, 0x80, PT ;  /* 0x00000080d100780c */ /* 0x000fd40003f26270 */
[----:B------:R-:W0:Y:S01]  /*87b0*/  @P0 LDC R11, c[0x0][0xbec] ;  /* 0x0002fb00ff0b0b82 */ /* 0x000e220000000800 */
[----:B--2---:R-:W-:-:S13]  /*87c0*/  @P2 R2UR UR4, R3 ;  /* 0x00000000030422ca */ /* 0x004fda00000e0000 */
[----:B------:R-:W-:Y:S01]  /*87d0*/  USHF.R.S32.HI UR10, URZ, 0x1f, UR4 ;  /* 0x0000001f3f0a7899 */ /* 0x000fe20008011404 */
[----:B01----:R-:W-:Y:S11]  /*87e0*/  @P3 BRA `(.L_x_429) ;  /* 0x0000000000103947 */ /* 0x003ff60003800000 */
[----:B------:R-:W-:Y:S05]  /*87f0*/  @!P2 BRA `(.L_x_429) ;  /* 0x00000000000ca947 */ /* 0x000fea0003800000 */
[----:B------:R-:W2:Y:S04]  /*8800*/  LDG.E R3, desc[UR50][R4.64] ;  /* 0x0000003204037981 */ /* 0x000ea8000c1e1900 */
[----:B-----5:R-:W2:Y:S02]  /*8810*/  LDG.E R0, desc[UR50][R4.64+0x4] ;  /* 0x0000043204007981 */ /* 0x020ea4000c1e1900 */
[----:B--2---:R-:W-:-:S07]  /*8820*/  IMAD.IADD R0, R0, 0x1, -R3 ;  /* 0x0000000100007824 */ /* 0x004fce00078e0a03 */
.L_x_429:
[----:B------:R-:W-:Y:S01]  /*8830*/  USEL UR38, UR38, URZ, !UP0 ;  /* 0x0000003f26267287 */ /* 0x000fe2000c000000 */
[----:B------:R-:W-:Y:S01]  /*8840*/  BSSY B1, `(.L_x_430) ;  /* 0x000002d000017945 */ /* 0x000fe20003800000 */
[----:B------:R-:W-:-:S03]  /*8850*/  USEL UR39, UR39, URZ, !UP0 ;  /* 0x0000003f27277287 */ /* 0x000fc6000c000000 */
[----:B------:R-:W-:Y:S09]  /*8860*/  @P1 BRA `(.L_x_431) ;  /* 0x0000000000a81947 */ /* 0x000ff20003800000 */
[----:B------:R-:W0:Y:S01]  /*8870*/  S2R R4, SR_TID.X ;  /* 0x0000000000047919 */ /* 0x000e220000002100 */
[----:B------:R-:W1:Y:S01]  /*8880*/  LDC R6, c[0x0][0xbe8] ;  /* 0x0002fa00ff067b82 */ /* 0x000e620000000800 */
[----:B------:R-:W-:-:S05]  /*8890*/  MOV R3, UR40 ;  /* 0x0000002800037c02 */ /* 0x000fca0008000f00 */
[----:B0-----:R-:W-:Y:S02]  /*88a0*/  IMAD R3, R3, 0x80, R4 ;  /* 0x0000008003037824 */ /* 0x001fe400078e0204 */
[----:B-1---5:R-:W-:Y:S02]  /*88b0*/  IMAD R4, R0, R6, RZ ;  /* 0x0000000600047224 */ /* 0x022fe400078e02ff */
[----:B------:R-:W-:-:S05]  /*88c0*/  VIADD R5, R3, 0xffffff80 ;  /* 0xffffff8003057836 */ /* 0x000fca0000000000 */
[----:B------:R-:W-:-:S13]  /*88d0*/  ISETP.GE.AND P1, PT, R5, R4, PT ;  /* 0x000000040500720c */ /* 0x000fda0003f26270 */
[----:B------:R-:W-:Y:S05]  /*88e0*/  @P1 BRA `(.L_x_431) ;  /* 0x0000000000881947 */ /* 0x000fea0003800000 */
[----:B------:R-:W-:Y:S01]  /*88f0*/  ISETP.NE.AND P1, PT, R6, 0x1, PT ;  /* 0x000000010600780c */ /* 0x000fe20003f25270 */
[----:B------:R-:W-:Y:S01]  /*8900*/  ULDC.64 UR12, c[0x0][0xb90] ;  /* 0x0002e400000c7ab9 */ /* 0x000fe20000000a00 */
[----:B------:R-:W-:Y:S01]  /*8910*/  UMOV UR8, UR4 ;  /* 0x0000000400087c82 */ /* 0x000fe20008000000 */
[----:B------:R-:W-:Y:S01]  /*8920*/  UIMAD UR7, UR11, UR12, URZ ;  /* 0x0000000c0b0772a4 */ /* 0x000fe2000f8e023f */
[----:B------:R-:W-:Y:S02]  /*8930*/  UMOV UR9, UR10 ;  /* 0x0000000a00097c82 */ /* 0x000fe40008000000 */
[----:B------:R-:W-:Y:S02]  /*8940*/  UIMAD.WIDE.U32 UR8, UR41, UR12, UR8 ;  /* 0x0000000c290872a5 */ /* 0x000fe4000f8e0008 */
[----:B------:R-:W-:-:S03]  /*8950*/  UIMAD UR7, UR41, UR13, UR7 ;  /* 0x0000000d290772a4 */ /* 0x000fc6000f8e0207 */
[----:B------:R-:W-:Y:S02]  /*8960*/  ULDC.64 UR12, c[0x0][0xb98] ;  /* 0x0002e600000c7ab9 */ /* 0x000fe40000000a00 */
[----:B------:R-:W0:Y:S01]  /*8970*/  @P1 LDC R4, c[0x0][0xbec] ;  /* 0x0002fb00ff041b82 */ /* 0x000e220000000800 */
[----:B------:R-:W-:Y:S02]  /*8980*/  UIADD3 UR9, UR9, UR7, URZ ;  /* 0x0000000709097290 */ /* 0x000fe4000fffe03f */
[----:B------:R-:W-:Y:S02]  /*8990*/  UIMAD UR7, UR39, UR12, URZ ;  /* 0x0000000c270772a4 */ /* 0x000fe4000f8e023f */
[----:B------:R-:W-:Y:S02]  /*89a0*/  UIMAD.WIDE.U32 UR8, UR38, UR12, UR8 ;  /* 0x0000000c260872a5 */ /* 0x000fe4000f8e0008 */
[----:B------:R-:W-:Y:S01]  /*89b0*/  UIMAD UR7, UR38, UR13, UR7 ;  /* 0x0000000d260772a4 */ /* 0x000fe2000f8e0207 */
[----:B------:R-:W1:Y:S02]  /*89c0*/  @P1 LDC R8, c[0x0][0xbf0] ;  /* 0x0002fc00ff081b82 */ /* 0x000e640000000800 */
[----:B------:R-:W-:Y:S01]  /*89d0*/  ULDC.64 UR12, c[0x0][0xb88] ;  /* 0x0002e200000c7ab9 */ /* 0x000fe20000000a00 */
[----:B0-----:R-:W-:-:S04]  /*89e0*/  @P1 IMAD.HI.U32 R3, R5, R4, RZ ;  /* 0x0000000405031227 */ /* 0x001fc800078e00ff */
[----:B------:R-:W-:Y:S01]  /*89f0*/  IMAD.MOV.U32 R4, RZ, RZ, R5 ;  /* 0x000000ffff047224 */ /* 0x000fe200078e0005 */
[----:B-1----:R-:W-:Y:S01]  /*8a00*/  @P1 SHF.R.U32.HI R4, RZ, R8, R3 ;  /* 0x00000008ff041219 */ /* 0x002fe20000011603 */
[----:B------:R-:W-:-:S04]  /*8a10*/  IMAD.U32 R8, RZ, RZ, UR7 ;  /* 0x00000007ff087e24 */ /* 0x000fc8000f8e00ff */
[----:B------:R-:W-:-:S04]  /*8a20*/  IMAD.MOV R3, RZ, RZ, -R4 ;  /* 0x000000ffff037224 */ /* 0x000fc800078e0a04 */
[----:B------:R-:W-:Y:S01]  /*8a30*/  IMAD R3, R6, R3, R5 ;  /* 0x0000000306037224 */ /* 0x000fe200078e0205 */
[----:B------:R-:W-:Y:S02]  /*8a40*/  SHF.R.S32.HI R5, RZ, 0x1f, R4 ;  /* 0x0000001fff057819 */ /* 0x000fe40000011404 */
[----:B------:R-:W-:Y:S02]  /*8a50*/  IADD3 R4, P1, R4, UR8, RZ ;  /* 0x0000000804047c10 */ /* 0x000fe4000ff3e0ff */
[----:B------:R-:W-:Y:S02]  /*8a60*/  SHF.R.S32.HI R6, RZ, 0x1f, R3 ;  /* 0x0000001fff067819 */ /* 0x000fe40000011403 */
[----:B------:R-:W-:Y:S01]  /*8a70*/  IADD3.X R5, R5, UR9, R8, P1, !PT ;  /* 0x0000000905057c10 */ /* 0x000fe20008ffe408 */
[----:B------:R-:W-:Y:S02]  /*8a80*/  ULDC.64 UR8, c[0x0][0xb50] ;  /* 0x0002d40000087ab9 */ /* 0x000fe40000000a00 */
[----:B------:R-:W-:-:S02]  /*8a90*/  IMAD R6, R6, UR12, RZ ;  /* 0x0000000c06067c24 */ /* 0x000fc4000f8e02ff */
[----:B------:R-:W-:-:S04]  /*8aa0*/  IMAD.WIDE.U32 R4, R3, UR12, R4 ;  /* 0x0000000c03047c25 */ /* 0x000fc8000f8e0004 */
[----:B------:R-:W-:Y:S01]  /*8ab0*/  IMAD R9, R3, UR13, R6 ;  /* 0x0000000d03097c24 */ /* 0x000fe2000f8e0206 */
[----:B------:R-:W-:-:S03]  /*8ac0*/  LEA R8, P1, R4, UR8, 0x2 ;  /* 0x0000000804087c11 */ /* 0x000fc6000f8210ff */
[----:B------:R-:W-:-:S05]  /*8ad0*/  IMAD.IADD R3, R5, 0x1, R9 ;  /* 0x0000000105037824 */ /* 0x000fca00078e0209 */
[----:B------:R-:W-:Y:S01]  /*8ae0*/  LEA.HI.X R9, R4, UR9, R3, 0x2, P1 ;  /* 0x0000000904097c11 */ /* 0x000fe200088f1403 */
[----:B------:R-:W-:-:S05]  /*8af0*/  IMAD.MOV.U32 R3, RZ, RZ, -0x800000 ;  /* 0xff800000ff037424 */ /* 0x000fca00078e00ff */
[----:B------:R0:W-:Y:S02]  /*8b00*/  STG.E desc[UR50][R8.64], R3 ;  /* 0x0000000308007986 */ /* 0x0001e4000c101932 */
.L_x_431:
[----:B------:R-:W-:Y:S05]  /*8b10*/  BSYNC B1 ;  /* 0x0000000000017941 */ /* 0x000fea0003800000 */
.L_x_430:
[----:B------:R-:W1:Y:S01]  /*8b20*/  @P0 LDC R5, c[0x0][0xbf0] ;  /* 0x0002fc00ff050b82 */ /* 0x000e620000000800 */
[----:B------:R-:W-:Y:S01]  /*8b30*/  ULDC.64 UR12, c[0x0][0xaa0] ;  /* 0x0002a800000c7ab9 */ /* 0x000fe20000000a00 */
[----:B0-----:R-:W-:Y:S01]  /*8b40*/  IMAD R3, R19, 0x20, R22 ;  /* 0x0000002013037824 */ /* 0x001fe200078e0216 */
[----:B------:R-:W-:Y:S01]  /*8b50*/  UIMAD UR7, UR10, UR12, URZ ;  /* 0x0000000c0a0772a4 */ /* 0x000fe2000f8e023f */
[----:B------:R-:W-:Y:S01]  /*8b60*/  IMAD.U32 R8, RZ, RZ, UR40 ;  /* 0x00000028ff087e24 */ /* 0x000fe2000f8e00ff */
[----:B------:R-:W-:Y:S01]  /*8b70*/  UIMAD.WIDE.U32 UR8, UR4, UR12, URZ ;  /* 0x0000000c040872a5 */ /* 0x000fe2000f8e003f */
[----:B------:R-:W-:Y:S01]  /*8b80*/  IMAD.U32 R15, RZ, RZ, UR40 ;  /* 0x00000028ff0f7e24 */ /* 0x000fe2000f8e00ff */
[----:B------:R-:W-:Y:S01]  /*8b90*/  UIMAD UR7, UR4, UR13, UR7 ;  /* 0x0000000d040772a4 */ /* 0x000fe2000f8e0207 */
[----:B------:R-:W-:Y:S01]  /*8ba0*/  IMAD R8, R8, 0x80, R3 ;  /* 0x0000008008087824 */ /* 0x000fe200078e0203 */
[----:B------:R-:W-:Y:S01]  /*8bb0*/  BSSY B1, `(.L_x_432) ;  /* 0x000003e000017945 */ /* 0x000fe20003800000 */
[----:B------:R-:W-:Y:S01]  /*8bc0*/  ULDC.64 UR12, c[0x0][0xae8] ;  /* 0x0002ba00000c7ab9 */ /* 0x000fe20000000a00 */
[----:B------:R-:W-:Y:S01]  /*8bd0*/  UIADD3 UR9, UR9, UR7, URZ ;  /* 0x0000000709097290 */ /* 0x000fe2000fffe03f */
[----:B------:R-:W-:Y:S01]  /*8be0*/  @P0 IMAD.HI.U32 R4, R8, R11, RZ ;  /* 0x0000000b08040227 */ /* 0x000fe200078e00ff */
[----:B------:R-:W-:Y:S01]  /*8bf0*/  UIMAD UR4, UR11, UR12, URZ ;  /* 0x0000000c0b0472a4 */ /* 0x000fe2000f8e023f */
[----:B------:R-:W-:Y:S01]  /*8c00*/  MOV R3, R8 ;  /* 0x0000000800037202 */ /* 0x000fe20000000f00 */
[----:B------:R-:W-:-:S02]  /*8c10*/  UIMAD.WIDE.U32 UR8, UR41, UR12, UR8 ;  /* 0x0000000c290872a5 */ /* 0x000fc4000f8e0008 */
[----:B------:R-:W-:Y:S01]  /*8c20*/  UIMAD UR4, UR41, UR13, UR4 ;  /* 0x0000000d290472a4 */ /* 0x000fe2000f8e0204 */
[----:B------:R-:W-:-:S03]  /*8c30*/  ULDC.64 UR10, c[0x0][0xaf0] ;  /* 0x0002bc00000a7ab9 */ /* 0x000fc60000000a00 */
[----:B------:R-:W-:Y:S02]  /*8c40*/  UIADD3 UR9, UR9, UR4, URZ ;  /* 0x0000000409097290 */ /* 0x000fe4000fffe03f */
[----:B------:R-:W-:Y:S01]  /*8c50*/  UIMAD UR4, UR39, UR10, URZ ;  /* 0x0000000a270472a4 */ /* 0x000fe2000f8e023f */
[----:B-1----:R-:W-:Y:S01]  /*8c60*/  @P0 SHF.R.U32.HI R3, RZ, R5, R4 ;  /* 0x00000005ff030219 */ /* 0x002fe20000011604 */
[----:B------:R-:W-:Y:S02]  /*8c70*/  UIMAD.WIDE.U32 UR8, UR38, UR10, UR8 ;  /* 0x0000000a260872a5 */ /* 0x000fe4000f8e0008 */
[----:B------:R-:W-:Y:S01]  /*8c80*/  UIMAD UR4, UR38, UR11, UR4 ;  /* 0x0000000b260472a4 */ /* 0x000fe2000f8e0204 */
[--C-:B------:R-:W-:Y:S01]  /*8c90*/  SHF.R.S32.HI R4, RZ, 0x1f, R3.reuse ;  /* 0x0000001fff047819 */ /* 0x100fe20000011403 */
[----:B------:R-:W-:Y:S01]  /*8ca0*/  IMAD.MOV R9, RZ, RZ, -R3 ;  /* 0x000000ffff097224 */ /* 0x000fe200078e0a03 */
[----:B------:R-:W-:Y:S01]  /*8cb0*/  ULDC.64 UR10, c[0x0][0xae0] ;  /* 0x0002b800000a7ab9 */ /* 0x000fe20000000a00 */
[----:B------:R-:W-:-:S02]  /*8cc0*/  UIADD3 UR4, UR9, UR4, URZ ;  /* 0x0000000409047290 */ /* 0x000fc4000fffe03f */
[----:B------:R-:W-:Y:S02]  /*8cd0*/  IMAD.U32 R5, RZ, RZ, UR9 ;  /* 0x00000009ff057e24 */ /* 0x000fe4000f8e00ff */
[----:B------:R-:W-:Y:S02]  /*8ce0*/  IMAD R6, R4, UR10, RZ ;  /* 0x0000000a04067c24 */ /* 0x000fe4000f8e02ff */
[----:B------:R-:W-:Y:S01]  /*8cf0*/  IMAD.U32 R4, RZ, RZ, UR8 ;  /* 0x00000008ff047e24 */ /* 0x000fe2000f8e00ff */
[----:B------:R-:W-:Y:S01]  /*8d00*/  ULDC.64 UR8, c[0x0][0xad8] ;  /* 0x0002b60000087ab9 */ /* 0x000fe20000000a00 */
[----:B------:R-:W-:Y:S02]  /*8d10*/  IMAD.U32 R5, RZ, RZ, UR4 ;  /* 0x00000004ff057e24 */ /* 0x000fe4000f8e00ff */
[----:B------:R-:W-:Y:S02]  /*8d20*/  IMAD R9, R13, R9, R8 ;  /* 0x000000090d097224 */ /* 0x000fe400078e0208 */
[----:B------:R-:W-:-:S02]  /*8d30*/  IMAD R11, R3, UR11, R6 ;  /* 0x0000000b030b7c24 */ /* 0x000fc4000f8e0206 */
[----:B------:R-:W-:Y:S01]  /*8d40*/  IMAD.WIDE.U32 R4, R3, UR10, R4 ;  /* 0x0000000a03047c25 */ /* 0x000fe2000f8e0004 */
[----:B------:R-:W-:-:S03]  /*8d50*/  SHF.R.S32.HI R3, RZ, 0x1f, R9 ;  /* 0x0000001fff037819 */ /* 0x000fc60000011409 */
[----:B------:R-:W-:Y:S02]  /*8d60*/  IMAD.IADD R5, R5, 0x1, R11 ;  /* 0x0000000105057824 */ /* 0x000fe400078e020b */
[----:B------:R-:W-:Y:S02]  /*8d70*/  IMAD R6, R3, UR8, RZ ;  /* 0x0000000803067c24 */ /* 0x000fe4000f8e02ff */
[----:B------:R-:W-:Y:S02]  /*8d80*/  IMAD R8, R15, 0x80, R22 ;  /* 0x000000800f087824 */ /* 0x000fe400078e0216 */
[----:B-----5:R-:W-:Y:S02]  /*8d90*/  IMAD R13, R0, R13, RZ ;  /* 0x0000000d000d7224 */ /* 0x020fe400078e02ff */
[C---:B------:R-:W-:Y:S02]  /*8da0*/  IMAD R3, R9.reuse, UR9, R6 ;  /* 0x0000000909037c24 */ /* 0x040fe4000f8e0206 */
[----:B------:R-:W-:Y:S01]  /*8db0*/  IMAD.WIDE.U32 R4, R9, UR8, R4 ;  /* 0x0000000809047c25 */ /* 0x000fe2000f8e0004 */
[----:B------:R-:W-:Y:S01]  /*8dc0*/  ISETP.GE.AND P2, PT, R8, R13, PT ;  /* 0x0000000d0800720c */ /* 0x000fe20003f46270 */
[----:B------:R-:W-:-:S02]  /*8dd0*/  ULDC.64 UR8, c[0x0][0xa80] ;  /* 0x0002a00000087ab9 */ /* 0x000fc40000000a00 */
[----:B------:R-:W-:Y:S01]  /*8de0*/  IMAD.IADD R3, R5, 0x1, R3 ;  /* 0x0000000105037824 */ /* 0x000fe200078e0203 */
[----:B------:R-:W-:Y:S01]  /*8df0*/  LEA R6, P3, R4, UR8, 0x1 ;  /* 0x0000000804067c11 */ /* 0x000fe2000f8608ff */
[----:B------:R-:W-:-:S03]  /*8e00*/  VIADD R0, R8, 0x20 ;  /* 0x0000002008007836 */ /* 0x000fc60000000000 */
[----:B------:R-:W-:Y:S01]  /*8e10*/  LEA.HI.X R3, R4, UR9, R3, 0x1, P3 ;  /* 0x0000000904037c11 */ /* 0x000fe200098f0c03 */
[----:B------:R0:W1:Y:S01]  /*8e20*/  SHFL.IDX PT, R9, R6, RZ, 0x181f ;  /* 0x00181fff06097589 */ /* 0x00006200000e0000 */
[-C--:B------:R-:W-:Y:S01]  /*8e30*/  ISETP.GE.AND P1, PT, R0, R13.reuse, PT ;  /* 0x0000000d0000720c */ /* 0x080fe20003f26270 */
[----:B------:R-:W-:Y:S02]  /*8e40*/  VIADD R0, R8, 0x40 ;  /* 0x0000004008007836 */ /* 0x000fe40000000000 */
[----:B------:R0:W2:Y:S03]  /*8e50*/  SHFL.IDX PT, R5, R3, RZ, 0x181f ;  /* 0x00181fff03057589 */ /* 0x0000a600000e0000 */
[----:B------:R-:W-:Y:S01]  /*8e60*/  ISETP.GE.AND P0, PT, R0, R13, PT ;  /* 0x0000000d0000720c */ /* 0x000fe20003f06270 */
[----:B------:R-:W-:-:S12]  /*8e70*/  @P2 BRA `(.L_x_433) ;  /* 0x0000000000442947 */ /* 0x000fd80003800000 */
[----:B------:R-:W-:Y:S02]  /*8e80*/  ULDC UR4, c[0x0][0xac8] ;  /* 0x0002b20000047ab9 */ /* 0x000fe40000000800 */
[----:B------:R-:W-:Y:S02]  /*8e90*/  ISETP.GE.AND P5, PT, R2, UR4, PT ;  /* 0x0000000402007c0c */ /* 0x000fe4000bfa6270 */
[----:B------:R-:W-:Y:S02]  /*8ea0*/  ISETP.GE.AND P4, PT, R17, UR4, PT ;  /* 0x0000000411007c0c */ /* 0x000fe4000bf86270 */
[----:B------:R-:W-:Y:S02]  /*8eb0*/  ISETP.GE.AND P3, PT, R16, UR4, PT ;  /* 0x0000000410007c0c */ /* 0x000fe4000bf66270 */
[----:B------:R-:W-:-:S07]  /*8ec0*/  ISETP.GE.AND P2, PT, R18, UR4, PT ;  /* 0x0000000412007c0c */ /* 0x000fce000bf46270 */
[----:B-1----:R-:W-:-:S04]  /*8ed0*/  @!P5 LEA R10, P6, R2, R9, 0x1 ;  /* 0x00000009020ad211 */ /* 0x002fc800078c08ff */
[----:B--2---:R-:W-:Y:S02]  /*8ee0*/  @!P5 LEA.HI.X R11, R2, R5, R208, 0x1, P6 ;  /* 0x00000005020bd211 */ /* 0x004fe400030f0cd0 */
[----:B------:R-:W-:-:S03]  /*8ef0*/  @!P4 LEA R14, P6, R17, R9, 0x1 ;  /* 0x00000009110ec211 */ /* 0x000fc600078c08ff */
[----:B------:R3:W-:Y:S01]  /*8f00*/  @!P5 ST.E.128 desc[UR50][R10.64], RZ ;  /* 0x000000ff0a00d985 */ /* 0x0007e2000c101d32 */
[----:B------:R-:W-:Y:S02]  /*8f10*/  @!P4 LEA.HI.X R15, R17, R5, R207, 0x1, P6 ;  /* 0x00000005110fc211 */ /* 0x000fe400030f0ccf */
[----:B------:R-:W-:-:S03]  /*8f20*/  @!P3 LEA R20, P6, R16, R9, 0x1 ;  /* 0x000000091014b211 */ /* 0x000fc600078c08ff */
[----:B------:R3:W-:Y:S01]  /*8f30*/  @!P4 ST.E.128 desc[UR50][R14.64], RZ ;  /* 0x000000ff0e00c985 */ /* 0x0007e2000c101d32 */
[----:B------:R-:W-:Y:S02]  /*8f40*/  @!P3 LEA.HI.X R21, R16, R5, R206, 0x1, P6 ;  /* 0x000000051015b211 */ /* 0x000fe400030f0cce */
[----:B------:R-:W-:-:S03]  /*8f50*/  @!P2 LEA R4, P6, R18, R9, 0x1 ;  /* 0x000000091204a211 */ /* 0x000fc600078c08ff */
[----:B------:R3:W-:Y:S01]  /*8f60*/  @!P3 ST.E.128 desc[UR50][R20.64], RZ ;  /* 0x000000ff1400b985 */ /* 0x0007e2000c101d32 */
[----:B------:R-:W-:-:S05]  /*8f70*/  @!P2 LEA.HI.X R5, R18, R5, R205, 0x1, P6 ;  /* 0x000000051205a211 */ /* 0x000fca00030f0ccd */
[----:B------:R3:W-:Y:S04]  /*8f80*/  @!P2 ST.E.128 desc[UR50][R4.64], RZ ;  /* 0x000000ff0400a985 */ /* 0x0007e8000c101d32 */
.L_x_433:
[----:B------:R-:W-:Y:S05]  /*8f90*/  BSYNC B1 ;  /* 0x0000000000017941 */ /* 0x000fea0003800000 */
.L_x_432:
[----:B--23--:R2:W3:Y:S01]  /*8fa0*/  SHFL.IDX PT, R5, R3, 0x1, 0x181f ;  /* 0x00381f0003057f89 */ /* 0x00c4e200000e0000 */
[----:B------:R-:W-:Y:S03]  /*8fb0*/  BSSY B1, `(.L_x_434) ;  /* 0x0000014000017945 */ /* 0x000fe60003800000 */
[----:B-1----:R2:W1:Y:S01]  /*8fc0*/  SHFL.IDX PT, R9, R6, 0x1, 0x181f ;  /* 0x00381f0006097f89 */ /* 0x00246200000e0000 */
[----:B------:R-:W-:Y:S05]  /*8fd0*/  @P1 BRA `(.L_x_435) ;  /* 0x0000000000441947 */ /* 0x000fea0003800000 */
[----:B------:R-:W-:Y:S02]  /*8fe0*/  ULDC UR4, c[0x0][0xac8] ;  /* 0x0002b20000047ab9 */ /* 0x000fe40000000800 */
[----:B------:R-:W-:Y:S02]  /*8ff0*/  ISETP.GE.AND P4, PT, R2, UR4, PT ;  /* 0x0000000402007c0c */ /* 0x000fe4000bf86270 */
[----:B------:R-:W-:Y:S02]  /*9000*/  ISETP.GE.AND P3, PT, R17, UR4, PT ;  /* 0x0000000411007c0c */ /* 0x000fe4000bf66270 */
[----:B------:R-:W-:Y:S02]  /*9010*/  ISETP.GE.AND P2, PT, R16, UR4, PT ;  /* 0x0000000410007c0c */ /* 0x000fe4000bf46270 */
[----:B------:R-:W-:-:S07]  /*9020*/  ISETP.GE.AND P1, PT, R18, UR4, PT ;  /* 0x0000000412007c0c */ /* 0x000fce000bf26270 */
[CC--:B-1----:R-:W-:Y:S02]  /*9030*/  @!P4 LEA R10, P6, R2.reuse, R9.reuse, 0x1 ;  /* 0x00000009020ac211 */ /* 0x0c2fe400078c08ff */
[C---:B------:R-:W-:Y:S02]  /*9040*/  @!P3 LEA R14, P5, R17.reuse, R9, 0x1 ;  /* 0x00000009110eb211 */ /* 0x040fe400078a08ff */
[----:B---3--:R-:W-:Y:S02]  /*9050*/  @!P4 LEA.HI.X R11, R2, R5, R208, 0x1, P6 ;  /* 0x00000005020bc211 */ /* 0x008fe400030f0cd0 */
[----:B------:R-:W-:Y:S02]  /*9060*/  @!P2 LEA R20, P6, R16, R9, 0x1 ;  /* 0x000000091014a211 */ /* 0x000fe400078c08ff */
[----:B------:R-:W-:Y:S01]  /*9070*/  @!P3 LEA.HI.X R15, R17, R5, R207, 0x1, P5 ;  /* 0x00000005110fb211 */ /* 0x000fe200028f0ccf */
[----:B------:R4:W-:Y:S01]  /*9080*/  @!P4 ST.E.128 desc[UR50][R10.64], RZ ;  /* 0x000000ff0a00c985 */ /* 0x0009e2000c101d32 */
[----:B------:R-:W-:-:S02]  /*9090*/  @!P1 LEA R4, P5, R18, R9, 0x1 ;  /* 0x0000000912049211 */ /* 0x000fc400078a08ff */
[-C--:B------:R-:W-:Y:S01]  /*90a0*/  @!P2 LEA.HI.X R21, R16, R5.reuse, R206, 0x1, P6 ;  /* 0x000000051015a211 */ /* 0x080fe200030f0cce */
[----:B------:R4:W-:Y:S01]  /*90b0*/  @!P3 ST.E.128 desc[UR50][R14.64], RZ ;  /* 0x000000ff0e00b985 */ /* 0x0009e2000c101d32 */
[----:B------:R-:W-:-:S03]  /*90c0*/  @!P1 LEA.HI.X R5, R18, R5, R205, 0x1, P5 ;  /* 0x0000000512059211 */ /* 0x000fc600028f0ccd */
[----:B------:R4:W-:Y:S04]  /*90d0*/  @!P2 ST.E.128 desc[UR50][R20.64], RZ ;  /* 0x000000ff1400a985 */ /* 0x0009e8000c101d32 */
[----:B------:R4:W-:Y:S02]  /*90e0*/  @!P1 ST.E.128 desc[UR50][R4.64], RZ ;  /* 0x000000ff04009985 */ /* 0x0009e4000c101d32 */
.L_x_435:
[----:B------:R-:W-:Y:S05]  /*90f0*/  BSYNC B1 ;  /* 0x0000000000017941 */ /* 0x000fea0003800000 */
.L_x_434:
[----:B---34-:R3:W4:Y:S01]  /*9100*/  SHFL.IDX PT, R5, R3, 0x2, 0x181f ;  /* 0x00581f0003057f89 */ /* 0x01872200000e0000 */
        /* <DEDUP_REMOVED lines=8> */
[-C--:B-1----:R-:W-:Y:S02]  /*9190*/  @!P3 LEA R10, P6, R2, R9.reuse, 0x1 ;  /* 0x00000009020ab211 */ /* 0x082fe400078c08ff */
[CC--:B------:R-:W-:Y:S02]  /*91a0*/  @!P2 LEA R14, P5, R17.reuse, R9.reuse, 0x1 ;  /* 0x00000009110ea211 */ /* 0x0c0fe400078a08ff */
[----:B------:R-:W-:Y:S02]  /*91b0*/  @!P1 LEA R20, P4, R16, R9, 0x1 ;  /* 0x0000000910149211 */ /* 0x000fe400078808ff */
[----:B----4-:R-:W-:Y:S02]  /*91c0*/  @!P3 LEA.HI.X R11, R2, R5, R208, 0x1, P6 ;  /* 0x00000005020bb211 */ /* 0x010fe400030f0cd0 */
[----:B------:R-:W-:Y:S02]  /*91d0*/  @!P0 LEA R4, P6, R18, R9, 0x1 ;  /* 0x0000000912048211 */ /* 0x000fe400078c08ff */
[-C--:B------:R-:W-:Y:S01]  /*91e0*/  @!P2 LEA.HI.X R15, R17, R5.reuse, R207, 0x1, P5 ;  /* 0x00000005110fa211 */ /* 0x080fe200028f0ccf */
[----:B------:R1:W-:Y:S01]  /*91f0*/  @!P3 ST.E.128 desc[UR50][R10.64], RZ ;  /* 0x000000ff0a00b985 */ /* 0x0003e2000c101d32 */
[----:B------:R-:W-:-:S02]  /*9200*/  @!P1 LEA.HI.X R21, R16, R5, R206, 0x1, P4 ;  /* 0x0000000510159211 */ /* 0x000fc400020f0cce */
[----:B------:R-:W-:Y:S01]  /*9210*/  @!P0 LEA.HI.X R5, R18, R5, R205, 0x1, P6 ;  /* 0x0000000512058211 */ /* 0x000fe200030f0ccd */
[----:B------:R1:W-:Y:S04]  /*9220*/  @!P2 ST.E.128 desc[UR50][R14.64], RZ ;  /* 0x000000ff0e00a985 */ /* 0x0003e8000c101d32 */
[----:B------:R1:W-:Y:S04]  /*9230*/  @!P1 ST.E.128 desc[UR50][R20.64], RZ ;  /* 0x000000ff14009985 */ /* 0x0003e8000c101d32 */
[----:B------:R1:W-:Y:S02]  /*9240*/  @!P0 ST.E.128 desc[UR50][R4.64], RZ ;  /* 0x000000ff04008985 */ /* 0x0003e4000c101d32 */
.L_x_437:
[----:B------:R-:W-:Y:S05]  /*9250*/  BSYNC B1 ;  /* 0x0000000000017941 */ /* 0x000fea0003800000 */
.L_x_436:
[----:B------:R-:W-:Y:S01]  /*9260*/  IADD3 R0, R8, 0x60, RZ ;  /* 0x0000006008007810 */ /* 0x000fe20007ffe0ff */
[----:B0-23--:R-:W0:Y:S03]  /*9270*/  SHFL.IDX PT, R3, R3, 0x3, 0x181f ;  /* 0x00781f0003037f89 */ /* 0x00de2600000e0000 */
[----:B------:R-:W-:Y:S01]  /*9280*/  ISETP.GE.AND P0, PT, R0, R13, PT ;  /* 0x0000000d0000720c */ /* 0x000fe20003f06270 */
[----:B-1--4-:R1:W2:-:S12]  /*9290*/  SHFL.IDX PT, R5, R6, 0x3, 0x181f ;  /* 0x00781f0006057f89 */ /* 0x01229800000e0000 */
[----:B-1----:R-:W-:Y:S05]  /*92a0*/  @P0 BRA `(.L_x_428) ;  /* 0x0000000000440947 */ /* 0x002fea0003800000 */
[----:B------:R-:W-:Y:S02]  /*92b0*/  ULDC UR4, c[0x0][0xac8] ;  /* 0x0002b20000047ab9 */ /* 0x000fe40000000800 */
[----:B------:R-:W-:Y:S02]  /*92c0*/  ISETP.GE.AND P3, PT, R2, UR4, PT ;  /* 0x0000000402007c0c */ /* 0x000fe4000bf66270 */
[----:B------:R-:W-:Y:S02]  /*92d0*/  ISETP.GE.AND P2, PT, R17, UR4, PT ;  /* 0x0000000411007c0c */ /* 0x000fe4000bf46270 */
[----:B------:R-:W-:Y:S02]  /*92e0*/  ISETP.GE.AND P1, PT, R16, UR4, PT ;  /* 0x0000000410007c0c */ /* 0x000fe4000bf26270 */
[----:B------:R-:W-:-:S07]  /*92f0*/  ISETP.GE.AND P0, PT, R18, UR4, PT ;  /* 0x0000000412007c0c */ /* 0x000fce000bf06270 */
[-C--:B--2---:R-:W-:Y:S02]  /*9300*/  @!P3 LEA R8, P6, R2, R5.reuse, 0x1 ;  /* 0x000000050208b211 */ /* 0x084fe400078c08ff */
[CC--:B------:R-:W-:Y:S02]  /*9310*/  @!P2 LEA R10, P5, R17.reuse, R5.reuse, 0x1 ;  /* 0x00000005110aa211 */ /* 0x0c0fe400078a08ff */
[----:B------:R-:W-:Y:S02]  /*9320*/  @!P1 LEA R12, P4, R16, R5, 0x1 ;  /* 0x00000005100c9211 */ /* 0x000fe400078808ff */
[----:B0-----:R-:W-:Y:S02]  /*9330*/  @!P3 LEA.HI.X R9, R2, R3, R208, 0x1, P6 ;  /* 0x000000030209b211 */ /* 0x001fe400030f0cd0 */
        /* <DEDUP_REMOVED lines=8> */
.L_x_428:
[----:B------:R-:W-:Y:S05]  /*93c0*/  BSYNC B0 ;  /* 0x0000000000007941 */ /* 0x000fea0003800000 */
.L_x_419:
[----:B------:R-:W-:Y:S02]  /*93d0*/  ULDC UR4, c[0x0][0xc3c] ;  /* 0x00030f0000047ab9 */ /* 0x000fe40000000800 */
[----:B------:R-:W-:-:S13]  /*93e0*/  ISETP.GE.AND P0, PT, R7, UR4, PT ;  /* 0x0000000407007c0c */ /* 0x000fda000bf06270 */
[----:B------:R-:W-:Y:S05]  /*93f0*/  @!P0 BRA `(.L_x_438) ;  /* 0xffffff7800648947 */ /* 0x000fea000383ffff */
[----:B------:R-:W-:Y:S05]  /*9400*/  EXIT ;  /* 0x000000000000794d */ /* 0x000fea0003800000 */
.L_x_391:
[----:B------:R-:W-:-:S08]  /*9410*/  NOP ;  /* 0x0000000000007918 */ /* 0x000fd00000000000 */
[----:B------:R-:W0:-:S00]  /*9420*/  USETMAXREG.DEALLOC.CTAPOOL 0x28 ;  /* 0x00000028000079c8 */ /* 0x000e0000080e0500 */
[----:B0-----:R-:W-:Y:S02]  /*9430*/  LOP3.LUT R0, R0, 0x3, RZ, 0xc0, !PT ;  /* 0x0000000300007812 */ /* 0x001fe400078ec0ff */
[----:B------:R-:W-:-:S04]  /*9440*/  LOP3.LUT R23, R23, 0xfffffdff, RZ, 0xc0, !PT ;  /* 0xfffffdff17177812 */ /* 0x000fc800078ec0ff */
[----:B------:R-:W0:Y:S02]  /*9450*/  SHFL.IDX PT, R0, R0, RZ, 0x1f ;  /* 0x00001fff00007589 */ /* 0x000e2400000e0000 */
[----:B0-----:R-:W-:Y:S01]  /*9460*/  ISETP.NE.AND P0, PT, R0, RZ, PT ;  /* 0x000000ff0000720c */ /* 0x001fe20003f05270 */
[----:B------:R-:W-:-:S12]  /*9470*/  IMAD.MOV.U32 R0, RZ, RZ, RZ ;  /* 0x000000ffff007224 */ /* 0x000fd800078e00ff */
[----:B------:R-:W-:Y:S01]  /*9480*/  @P0 LOP3.LUT R23, R23, 0x200, RZ, 0xfc, !PT ;  /* 0x0000020017170812 */ /* 0x000fe200078efcff */
[----:B------:R-:W-:Y:S06]  /*9490*/  @!P0 BRA `(.L_x_439) ;  /* 0x00000000001c8947 */ /* 0x000fec0003800000 */
[----:B------:R-:W0:Y:S08]  /*94a0*/  S2UR UR5, SR_CgaCtaId ;  /* 0x00000000000579c3 */ /* 0x000e300000008800 */
[----:B------:R-:W-:Y:S06]  /*94b0*/  BAR.SYNC.DEFER_BLOCKING 0x5, 0x180 ;  /* 0x0146000000007b1d */ /* 0x000fec0000010000 */
[----:B------:R-:W-:-:S02]  /*94c0*/  UMOV UR4, 0x400 ;  /* 0x0000040000047882 */ /* 0x000fc40000000000 */
[----:B0-----:R-:W-:-:S09]  /*94d0*/  ULEA UR4, UR5, UR4, 0x18 ;  /* 0x0000000405047291 */ /* 0x001fd2000f8ec03f */
[----:B------:R-:W1:Y:S01]  /*94e0*/  LDS.128 R16, [UR4+0x228d0] ;  /* 0x0228d004ff107984 */ /* 0x000e620008000c00 */
[----:B------:R-:W-:Y:S06]  /*94f0*/  BAR.ARV 0x4, 0x180 ;  /* 0x0106000000007b1d */ /* 0x000fec0000002000 */
[----:B------:R-:W-:Y:S05]  /*9500*/  BRA `(.L_x_440) ;  /* 0x0000000800007947 */ /* 0x000fea0003800000 */
.L_x_439:
[----:B------:R-:W0:Y:S01]  /*9510*/  S2R R2, SR_TID.X ;  /* 0x0000000000027919 */ /* 0x000e220000002100 */
[----:B------:R-:W-:Y:S01]  /*9520*/  ULDC UR4, c[0x0][0xc3c] ;  /* 0x00030f0000047ab9 */ /* 0x000fe20000000800 */
[----:B------:R-:W1:Y:S01]  /*9530*/  S2UR UR6, SR_CTAID.X ;  /* 0x00000000000679c3 */ /* 0x000e620000002500 */
[----:B------:R-:W-:Y:S01]  /*9540*/  ULDC UR5, c[0x0][0xc38] ;  /* 0x00030e0000057ab9 */ /* 0x000fe20000000800 */
[----:B0-----:R-:W-:-:S04]  /*9550*/  LOP3.LUT R5, R2, 0x1f, RZ, 0xc0, !PT ;  /* 0x0000001f02057812 */ /* 0x001fc800078ec0ff */
[----:B------:R-:W-:-:S04]  /*9560*/  ISETP.NE.AND P0, PT, R5, 0x1f, PT ;  /* 0x0000001f0500780c */ /* 0x000fc80003f05270 */
[----:B------:R-:W-:-:S13]  /*9570*/  ISETP.GE.OR P1, PT, R5, UR4, !P0 ;  /* 0x0000000405007c0c */ /* 0x000fda000c726670 */
[----:B------:R-:W0:Y:S02]  /*9580*/  @!P1 LDC.64 R2, c[0x0][0xc80] ;  /* 0x00032000ff029b82 */ /* 0x000e240000000a00 */
[----:B0-----:R-:W-:-:S05]  /*9590*/  @!P1 IMAD.WIDE.U32 R2, R5, 0x4, R2 ;  /* 0x0000000405029825 */ /* 0x001fca00078e0002 */
[----:B------:R-:W2:Y:S01]  /*95a0*/  @!P1 LDG.E R0, desc[UR50][R2.64] ;  /* 0x0000003202009981 */ /* 0x000ea2000c1e1900 */
[C---:B------:R-:W-:Y:S01]  /*95b0*/  ISETP.NE.AND P1, PT, R5.reuse, RZ, PT ;  /* 0x000000ff0500720c */ /* 0x040fe20003f25270 */
[----:B------:R-:W-:Y:S01]  /*95c0*/  UMOV UR4, URZ ;  /* 0x0000003f00047c82 */ /* 0x000fe20008000000 */
[C---:B------:R-:W-:Y:S01]  /*95d0*/  ISETP.GE.U32.AND P2, PT, R5.reuse, 0x2, PT ;  /* 0x000000020500780c */ /* 0x040fe20003f46070 */
[----:B------:R-:W-:Y:S01]  /*95e0*/  IMAD.MOV.U32 R16, RZ, RZ, RZ ;  /* 0x000000ffff107224 */ /* 0x000fe200078e00ff */
[C---:B------:R-:W-:Y:S02]  /*95f0*/  ISETP.GE.U32.AND P3, PT, R5.reuse, 0x4, PT ;  /* 0x000000040500780c */ /* 0x040fe40003f66070 */
[C---:B------:R-:W-:Y:S02]  /*9600*/  ISETP.GE.U32.AND P4, PT, R5.reuse, 0x8, PT ;  /* 0x000000080500780c */ /* 0x040fe40003f86070 */
[----:B------:R-:W-:Y:S01]  /*9610*/  ISETP.GE.U32.AND P5, PT, R5, 0x10, PT ;  /* 0x000000100500780c */ /* 0x000fe20003fa6070 */
[----:B--2---:R-:W0:Y:S02]  /*9620*/  SHFL.UP PT, R4, R0, 0x1, RZ ;  /* 0x0420000000047989 */ /* 0x004e2400000e00ff */
[----:B0-----:R-:W-:-:S05]  /*9630*/  SEL R7, R4, RZ, P1 ;  /* 0x000000ff04077207 */ /* 0x001fca0000800000 */
[----:B------:R-:W-:-:S05]  /*9640*/  IMAD.IADD R7, R0, 0x1, R7 ;  /* 0x0000000100077824 */ /* 0x000fca00078e0207 */
[----:B------:R-:W0:Y:S02]  /*9650*/  SHFL.UP PT, R4, R7, 0x2, RZ ;  /* 0x0440000007047989 */ /* 0x000e2400000e00ff */
        /* <DEDUP_REMOVED lines=11> */
[----:B------:R-:W0:Y:S02]  /*9710*/  SHFL.IDX PT, R4, R7, 0x1f, 0x1f ;  /* 0x03e01f0007047f89 */ /* 0x000e2400000e0000 */
[----:B0-----:R-:W-:-:S04]  /*9720*/  IMAD R4, R4, UR5, RZ ;  /* 0x0000000504047c24 */ /* 0x001fc8000f8e02ff */
[----:B------:R-:W-:Y:S01]  /*9730*/  IMAD.MOV.U32 R3, RZ, RZ, R4 ;  /* 0x000000ffff037224 */ /* 0x000fe200078e0004 */
[----:B-1----:R-:W-:-:S13]  /*9740*/  ISETP.GT.AND P6, PT, R4, UR6, PT ;  /* 0x0000000604007c0c */ /* 0x002fda000bfc4270 */
[----:B------:R-:W-:Y:S05]  /*9750*/  @P6 BRA `(.L_x_441) ;  /* 0x0000000000946947 */ /* 0x000fea0003800000 */
[----:B------:R-:W-:Y:S01]  /*9760*/  IMAD.MOV.U32 R4, RZ, RZ, R3 ;  /* 0x000000ffff047224 */ /* 0x000fe200078e0003 */
[----:B------:R-:W-:Y:S01]  /*9770*/  UMOV UR4, URZ ;  /* 0x0000003f00047c82 */ /* 0x000fe20008000000 */
[----:B------:R-:W-:-:S05]  /*9780*/  ULDC UR5, c[0x0][0xc38] ;  /* 0x00030e0000057ab9 */ /* 0x000fca0000000800 */
.L_x_445:
[----:B------:R-:W0:Y:S01]  /*9790*/  LDC R2, c[0x0][0xc3c] ;  /* 0x00030f00ff027b82 */ /* 0x000e220000000800 */
[----:B------:R-:W-:-:S06]  /*97a0*/  UIADD3 UR4, UR4, 0x1f, URZ ;  /* 0x0000001f04047890 */ /* 0x000fcc000fffe03f */
[----:B0-----:R-:W-:-:S13]  /*97b0*/  ISETP.LE.AND P6, PT, R2, UR4, PT ;  /* 0x0000000402007c0c */ /* 0x001fda000bfc3270 */
[----:B------:R-:W-:Y:S05]  /*97c0*/  @P6 BRA `(.L_x_442) ;  /* 0x0000000400246947 */ /* 0x000fea0003800000 */
[----:B------:R-:W-:Y:S01]  /*97d0*/  VIADD R7, R5, UR4 ;  /* 0x0000000405077c36 */ /* 0x000fe20008000000 */
[----:B------:R-:W-:Y:S01]  /*97e0*/  BSSY B0, `(.L_x_443) ;  /* 0x0000007000007945 */ /* 0x000fe20003800000 */
[----:B------:R-:W-:-:S03]  /*97f0*/  MOV R0, RZ ;  /* 0x000000ff00007202 */ /* 0x000fc60000000f00 */
[----:B------:R-:W-:-:S13]  /*9800*/  ISETP.GE.OR P6, PT, R7, R2, !P0 ;  /* 0x000000020700720c */ /* 0x000fda00047c6670 */
[----:B------:R-:W-:Y:S05]  /*9810*/  @P6 BRA `(.L_x_444) ;  /* 0x00000000000c6947 */ /* 0x000fea0003800000 */
[----:B------:R-:W0:Y:S02]  /*9820*/  LDC.64 R2, c[0x0][0xc80] ;  /* 0x00032000ff027b82 */ /* 0x000e240000000a00 */
[----:B0-----:R-:W-:-:S05]  /*9830*/  IMAD.WIDE R2, R7, 0x4, R2 ;  /* 0x0000000407027825 */ /* 0x001fca00078e0202 */
[----:B------:R0:W5:Y:S02]  /*9840*/  LDG.E R0, desc[UR50][R2.64] ;  /* 0x0000003202007981 */ /* 0x000164000c1e1900 */
.L_x_444:
[----:B------:R-:W-:Y:S05]  /*9850*/  BSYNC B0 ;  /* 0x0000000000007941 */ /* 0x000fea0003800000 */
.L_x_443:
[----:B0----5:R-:W0:Y:S02]  /*9860*/  SHFL.UP PT, R2, R0, 0x1, RZ ;  /* 0x0420000000027989 */ /* 0x021e2400000e00ff */
        /* <DEDUP_REMOVED lines=16> */
[----:B------:R-:W-:-:S05]  /*9970*/  IMAD.IADD R4, R3, 0x1, R4 ;  /* 0x0000000103047824 */ /* 0x000fca00078e0204 */
[----:B------:R-:W-:-:S13]  /*9980*/  ISETP.GT.AND P6, PT, R4, UR6, PT ;  /* 0x0000000604007c0c */ /* 0x000fda000bfc4270 */
[----:B------:R-:W-:Y:S05]  /*9990*/  @!P6 BRA `(.L_x_445) ;  /* 0xfffffffc007ce947 */ /* 0x000fea000383ffff */
[----:B------:R-:W-:-:S07]  /*99a0*/  IMAD.MOV.U32 R7, RZ, RZ, R9 ;  /* 0x000000ffff077224 */ /* 0x000fce00078e0009 */
.L_x_441:
[----:B------:R-:W-:-:S04]  /*99b0*/  IMAD.IADD R8, R4, 0x1, -R3 ;  /* 0x0000000104087824 */ /* 0x000fc800078e0a03 */
[----:B------:R-:W-:-:S05]  /*99c0*/  IMAD R2, R7, UR5, R8 ;  /* 0x0000000507027c24 */ /* 0x000fca000f8e0208 */
[----:B------:R-:W-:-:S13]  /*99d0*/  ISETP.GT.AND P0, PT, R2, UR6, PT ;  /* 0x0000000602007c0c */ /* 0x000fda000bf04270 */
[----:B------:R-:W-:-:S04]  /*99e0*/  VOTE.ANY R4, PT, !P0 ;  /* 0x0000000000047806 */ /* 0x000fc800040e0100 */
[----:B------:R-:W0:Y:S01]  /*99f0*/  POPC R19, R4 ;  /* 0x0000000400137309 */ /* 0x000e220000000000 */
[----:B------:R-:W-:Y:S01]  /*9a00*/  ISETP.NE.AND P0, PT, R4, RZ, PT ;  /* 0x000000ff0400720c */ /* 0x000fe20003f05270 */
[----:B0-----:R-:W0:Y:S02]  /*9a10*/  SHFL.IDX PT, R10, R0, R19, 0x1f ;  /* 0x00001f13000a7589 */ /* 0x001e2400000e0000 */
[----:B0-----:R-:W-:-:S04]  /*9a20*/  IABS R9, R10 ;  /* 0x0000000a00097213 */ /* 0x001fc80000000000 */
[----:B------:R-:W0:Y:S08]  /*9a30*/  I2F.RP R6, R9 ;  /* 0x0000000900067306 */ /* 0x000e300000209400 */
[----:B0-----:R-:W0:Y:S02]  /*9a40*/  MUFU.RCP R6, R6 ;  /* 0x0000000600067308 */ /* 0x001e240000001000 */
[----:B0-----:R-:W-:-:S06]  /*9a50*/  VIADD R2, R6, 0xffffffe ;  /* 0x0ffffffe06027836 */ /* 0x001fcc0000000000 */
[----:B------:R0:W1:Y:S01]  /*9a60*/  F2I.FTZ.U32.TRUNC.NTZ R3, R2 ;  /* 0x0000000200037305 */ /* 0x000062000021f000 */
[----:B------:R-:W-:Y:S05]  /*9a70*/  @!P0 BRA `(.L_x_446) ;  /* 0x0000000000088947 */ /* 0x000fea0003800000 */
[----:B------:R-:W-:-:S06]  /*9a80*/  IADD3 R16, R19, -0x1, RZ ;  /* 0xffffffff13107810 */ /* 0x000fcc0007ffe0ff */
[----:B------:R2:W3:Y:S02]  /*9a90*/  SHFL.IDX PT, R16, R7, R16, 0x1f ;  /* 0x00001f1007107589 */ /* 0x0004e400000e0000 */
.L_x_446:
[----:B---3--:R-:W-:Y:S01]  /*9aa0*/  IMAD R16, R16, UR5, R8 ;  /* 0x0000000510107c24 */ /* 0x008fe2000f8e0208 */
[----:B0-----:R-:W-:Y:S01]  /*9ab0*/  IABS R2, R10 ;  /* 0x0000000a00027213 */ /* 0x001fe20000000000 */
[----:B-1----:R-:W-:Y:S02]  /*9ac0*/  IMAD.MOV R0, RZ, RZ, -R3 ;  /* 0x000000ffff007224 */ /* 0x002fe400078e0a03 */
[----:B------:R-:W-:Y:S01]  /*9ad0*/  VIADD R19, R19, UR4 ;  /* 0x0000000413137c36 */ /* 0x000fe20008000000 */
[----:B------:R-:W-:Y:S01]  /*9ae0*/  IADD3 R11, -R16, UR6, RZ ;  /* 0x00000006100b7c10 */ /* 0x000fe2000fffe1ff */
[----:B------:R-:W-:Y:S02]  /*9af0*/  IMAD.MOV R4, RZ, RZ, -R2 ;  /* 0x000000ffff047224 */ /* 0x000fe400078e0a02 */
[----:B--2---:R-:W-:Y:S01]  /*9b00*/  IMAD R7, R0, R9, RZ ;  /* 0x0000000900077224 */ /* 0x004fe200078e02ff */
[----:B------:R-:W-:Y:S01]  /*9b10*/  IABS R0, R11 ;  /* 0x0000000b00007213 */ /* 0x000fe20000000000 */
[----:B------:R-:W-:-:S04]  /*9b20*/  IMAD.MOV.U32 R2, RZ, RZ, RZ ;  /* 0x000000ffff027224 */ /* 0x000fc800078e00ff */
[----:B------:R-:W-:-:S04]  /*9b30*/  IMAD.HI.U32 R2, R3, R7, R2 ;  /* 0x0000000703027227 */ /* 0x000fc800078e0002 */
[----:B------:R-:W-:Y:S02]  /*9b40*/  IMAD.MOV.U32 R3, RZ, RZ, R0 ;  /* 0x000000ffff037224 */ /* 0x000fe400078e0000 */
[----:B------:R-:W-:Y:S02]  /*9b50*/  IMAD.MOV.U32 R0, RZ, RZ, R4 ;  /* 0x000000ffff007224 */ /* 0x000fe400078e0004 */
[----:B------:R-:W-:-:S04]  /*9b60*/  IMAD.HI.U32 R2, R2, R3, RZ ;  /* 0x0000000302027227 */ /* 0x000fc800078e00ff */
[----:B------:R-:W-:-:S05]  /*9b70*/  IMAD R0, R2, R0, R3 ;  /* 0x0000000002007224 */ /* 0x000fca00078e0203 */
[----:B------:R-:W-:-:S13]  /*9b80*/  ISETP.GT.U32.AND P1, PT, R9, R0, PT ;  /* 0x000000000900720c */ /* 0x000fda0003f24070 */
[----:B------:R-:W-:Y:S02]  /*9b90*/  @!P1 IMAD.IADD R0, R0, 0x1, -R9 ;  /* 0x0000000100009824 */ /* 0x000fe400078e0a09 */
[----:B------:R-:W-:Y:S01]  /*9ba0*/  @!P1 VIADD R2, R2, 0x1 ;  /* 0x0000000102029836 */ /* 0x000fe20000000000 */
[----:B------:R-:W-:Y:S02]  /*9bb0*/  ISETP.NE.AND P1, PT, R10, RZ, PT ;  /* 0x000000ff0a00720c */ /* 0x000fe40003f25270 */
[----:B------:R-:W-:Y:S02]  /*9bc0*/  ISETP.GE.U32.AND P0, PT, R0, R9, PT ;  /* 0x000000090000720c */ /* 0x000fe40003f06070 */
[----:B------:R-:W-:-:S04]  /*9bd0*/  LOP3.LUT R0, R11, R10, RZ, 0x3c, !PT ;  /* 0x0000000a0b007212 */ /* 0x000fc800078e3cff */
[----:B------:R-:W-:-:S07]  /*9be0*/  ISETP.GE.AND P2, PT, R0, RZ, PT ;  /* 0x000000ff0000720c */ /* 0x000fce0003f46270 */
[----:B------:R-:W-:-:S06]  /*9bf0*/  @P0 VIADD R2, R2, 0x1 ;  /* 0x0000000102020836 */ /* 0x000fcc0000000000 */
[----:B------:R-:W-:Y:S01]  /*9c00*/  @!P2 IMAD.MOV R2, RZ, RZ, -R2 ;  /* 0x000000ffff02a224 */ /* 0x000fe200078e0a02 */
[----:B------:R-:W-:-:S04]  /*9c10*/  @!P1 LOP3.LUT R2, RZ, R10, RZ, 0x33, !PT ;  /* 0x0000000aff029212 */ /* 0x000fc800078e33ff */
[----:B------:R-:W-:Y:S01]  /*9c20*/  IADD3 R17, -R2, RZ, RZ ;  /* 0x000000ff02117210 */ /* 0x000fe20007ffe1ff */
[----:B------:R-:W-:-:S04]  /*9c30*/  IMAD.MOV.U32 R18, RZ, RZ, R2 ;  /* 0x000000ffff127224 */ /* 0x000fc800078e0002 */
[----:B------:R-:W-:Y:S01]  /*9c40*/  IMAD R17, R10, R17, R11 ;  /* 0x000000110a117224 */ /* 0x000fe200078e020b */
[----:B------:R-:W-:Y:S06]  /*9c50*/  BRA `(.L_x_447) ;  /* 0x0000000000147947 */ /* 0x000fec0003800000 */
.L_x_442:
[----:B------:R-:W-:Y:S01]  /*9c60*/  ULDC UR4, c[0x0][0xc3c] ;  /* 0x00030f0000047ab9 */ /* 0x000fe20000000800 */
[----:B------:R-:W-:Y:S02]  /*9c70*/  IMAD.MOV.U32 R17, RZ, RZ, RZ ;  /* 0x000000ffff117224 */ /* 0x000fe400078e00ff */
[----:B------:R-:W-:Y:S02]  /*9c80*/  IMAD.U32 R16, RZ, RZ, UR6 ;  /* 0x00000006ff107e24 */ /* 0x000fe4000f8e00ff */
[----:B------:R-:W-:Y:S02]  /*9c90*/  IMAD.MOV.U32 R18, RZ, RZ, RZ ;  /* 0x000000ffff127224 */ /* 0x000fe400078e00ff */
[----:B------:R-:W-:-:S07]  /*9ca0*/  IMAD.U32 R19, RZ, RZ, UR4 ;  /* 0x00000004ff137e24 */ /* 0x000fce000f8e00ff */
.L_x_447:
[----:B------:R-:W-:-:S13]  /*9cb0*/  ISETP.NE.AND P0, PT, R5, RZ, PT ;  /* 0x000000ff0500720c */ /* 0x000fda0003f05270 */
[----:B------:R-:W0:Y:S01]  /*9cc0*/  @!P0 S2R R3, SR_CgaCtaId ;  /* 0x0000000000038919 */ /* 0x000e220000008800 */
[----:B------:R-:W-:-:S04]  /*9cd0*/  @!P0 MOV R0, 0x400 ;  /* 0x0000040000008802 */ /* 0x000fc80000000f00 */
[----:B0-----:R-:W-:-:S05]  /*9ce0*/  @!P0 LEA R0, R3, R0, 0x18 ;  /* 0x0000000003008211 */ /* 0x001fca00078ec0ff */
[----:B------:R0:W-:Y:S01]  /*9cf0*/  @!P0 STS.128 [R0+0x228d0], R16 ;  /* 0x0228d01000008388 */ /* 0x0001e20000000c00 */
[----:B------:R-:W-:Y:S06]  /*9d00*/  BAR.ARV 0x5, 0x180 ;  /* 0x0146000000007b1d */ /* 0x000fec0000002000 */
.L_x_440:
[----:B------:R2:W-:Y:S01]  /*9d10*/  STL [R1+0x24], RZ ;  /* 0x000024ff01007387 */ /* 0x0005e20000100800 */
[----:B------:R-:W-:Y:S01]  /*9d20*/  ULDC UR4, c[0x0][0xc3c] ;  /* 0x00030f0000047ab9 */ /* 0x000fe20000000800 */
[----:B------:R-:W-:Y:S01]  /*9d30*/  IMAD.MOV.U32 R26, RZ, RZ, 0x1 ;  /* 0x00000001ff1a7424 */ /* 0x000fe200078e00ff */
[----:B-1----:R-:W-:Y:S01]  /*9d40*/  ISETP.GE.AND P0, PT, R19, UR4, PT ;  /* 0x0000000413007c0c */ /* 0x002fe2000bf06270 */
[----:B------:R-:W-:-:S12]  /*9d50*/  IMAD.MOV.U32 R24, RZ, RZ, RZ ;  /* 0x000000ffff187224 */ /* 0x000fd800078e00ff */
[----:B--2---:R-:W-:Y:S05]  /*9d60*/  @P0 BRA `(.L_x_448) ;  /* 0x0000004400540947 */ /* 0x004fea0003800000 */
[----:B------:R-:W1:Y:S01]  /*9d70*/  S2R R4, SR_TID.X ;  /* 0x0000000000047919 */ /* 0x000e620000002100 */
[----:B------:R-:W2:Y:S01]  /*9d80*/  S2UR UR5, SR_CgaCtaId ;  /* 0x00000000000579c3 */ /* 0x000ea20000008800 */
[----:B------:R-:W-:Y:S01]  /*9d90*/  UMOV UR4, 0x400 ;  /* 0x0000040000047882 */ /* 0x000fe20000000000 */
[----:B------:R-:W-:Y:S01]  /*9da0*/  BSSY B8, `(.L_x_448) ;  /* 0x0000451000087945 */ /* 0x000fe20003800000 */
[----:B------:R3:W-:Y:S01]  /*9db0*/  STL [R1+0x24], RZ ;  /* 0x000024ff01007387 */ /* 0x0007e20000100800 */
[----:B------:R-:W-:Y:S01]  /*9dc0*/  IMAD.MOV.U32 R26, RZ, RZ, 0x1 ;  /* 0x00000001ff1a7424 */ /* 0x000fe200078e00ff */
[----:B------:R-:W-:Y:S01]  /*9dd0*/  ULOP3.LUT UR36, UR37, 0x2, URZ, 0xfc, !UPT ;  /* 0x0000000225247892 */ /* 0x000fe2000f8efc3f */
[----:B------:R-:W-:Y:S01]  /*9de0*/  IMAD.MOV.U32 R24, RZ, RZ, RZ ;  /* 0x000000ffff187224 */ /* 0x000fe200078e00ff */
[----:B------:R-:W-:Y:S01]  /*9df0*/  ULDC UR38, c[0x0][0xc] ;  /* 0x0000030000267ab9 */ /* 0x000fe20000000800 */
[----:B--2---:R-:W-:-:S06]  /*9e00*/  ULEA UR4, UR5, UR4, 0x18 ;  /* 0x0000000405047291 */ /* 0x004fcc000f8ec03f */
[----:B------:R-:W-:Y:S01]  /*9e10*/  IMAD.U32 R22, RZ, RZ, UR4 ;  /* 0x00000004ff167e24 */ /* 0x000fe2000f8e00ff */
[C---:B-1----:R-:W-:Y:S01]  /*9e20*/  LOP3.LUT R3, R4.reuse, 0x7f, RZ, 0xc0, !PT ;  /* 0x0000007f04037812 */ /* 0x042fe200078ec0ff */
[----:B0-----:R-:W-:-:S05]  /*9e30*/  IMAD.SHL.U32 R0, R4, 0x8, RZ ;  /* 0x0000000804007824 */ /* 0x001fca00078e00ff */
[----:B------:R-:W-:-:S04]  /*9e40*/  LOP3.LUT R2, R0, 0x1f8, RZ, 0xc0, !PT ;  /* 0x000001f800027812 */ /* 0x000fc800078ec0ff */
[----:B------:R-:W-:Y:S02]  /*9e50*/  LOP3.LUT R29, R2, 0x38, R4, 0x78, !PT ;  /* 0x00000038021d7812 */ /* 0x000fe400078e7804 */
[----:B------:R-:W-:Y:S02]  /*9e60*/  SHF.L.U32 R2, R4, 0x4, RZ ;  /* 0x0000000404027819 */ /* 0x000fe400000006ff */
[----:B------:R-:W-:Y:S02]  /*9e70*/  SHF.R.U32.HI R4, RZ, 0x3, R3 ;  /* 0x00000003ff047819 */ /* 0x000fe40000011603 */
[----:B------:R-:W-:Y:S02]  /*9e80*/  LOP3.LUT R29, R29, 0x200, R0, 0xf8, !PT ;  /* 0x000002001d1d7812 */ /* 0x000fe400078ef800 */
[----:B------:R-:W-:Y:S02]  /*9e90*/  LOP3.LUT R3, R0, 0x38, RZ, 0xc0, !PT ;  /* 0x0000003800037812 */ /* 0x000fe400078ec0ff */
[----:B------:R-:W-:Y:S01]  /*9ea0*/  LOP3.LUT R0, R4, 0x70, R2, 0xf8, !PT ;  /* 0x0000007004007812 */ /* 0x000fe200078ef802 */
[----:B------:R-:W-:Y:S01]  /*9eb0*/  IMAD R37, R29, 0x2, R22 ;  /* 0x000000021d257824 */ /* 0x000fe200078e0216 */
[----:B------:R-:W-:-:S02]  /*9ec0*/  LOP3.LUT R4, R3, 0x40, RZ, 0xfc, !PT ;  /* 0x0000004003047812 */ /* 0x000fc400078efcff */
[C---:B------:R-:W-:Y:S02]  /*9ed0*/  LOP3.LUT R2, R3.reuse, 0x80, RZ, 0xfc, !PT ;  /* 0x0000008003027812 */ /* 0x040fe400078efcff */
[----:B---3--:R-:W-:-:S07]  /*9ee0*/  LOP3.LUT R0, R3, 0xc0, RZ, 0xfc, !PT ;  /* 0x000000c003007812 */ /* 0x008fce00078efcff */
.L_x_509:
[----:B0-----:R-:W0:Y:S02]  /*9ef0*/  LDC.64 R2, c[0x0][0xc88] ;  /* 0x00032200ff027b82 */ /* 0x001e240000000a00 */
[----:B0-----:R-:W-:-:S05]  /*9f00*/  IMAD.WIDE R2, R19, 0x4, R2 ;  /* 0x0000000413027825 */ /* 0x001fca00078e0202 */
[----:B--2---:R-:W2:Y:S01]  /*9f10*/  LDG.E R25, desc[UR50][R2.64] ;  /* 0x0000003202197981 */ /* 0x004ea2000c1e1900 */
[----:B------:R-:W-:Y:S05]  /*9f20*/  YIELD ;  /* 0x0000000000007946 */ /* 0x000fea0003800000 */
[----:B------:R-:W-:Y:S01]  /*9f30*/  ULDC.64 UR4, c[0x0][0xa28] ;  /* 0x00028a0000047ab9 */ /* 0x000fe20000000a00 */
[----:B------:R-:W-:Y:S01]  /*9f40*/  IMAD.MOV.U32 R30, RZ, RZ, RZ ;  /* 0x000000ffff1e7224 */ /* 0x000fe200078e00ff */
[----:B------:R-:W-:Y:S01]  /*9f50*/  ISETP.NE.U32.AND P0, PT, RZ, UR4, PT ;  /* 0x00000004ff007c0c */ /* 0x000fe2000bf05070 */
[----:B------:R-:W-:-:S03]  /*9f60*/  ULDC.64 UR6, c[0x0][0xa18] ;  /* 0x0002860000067ab9 */ /* 0x000fc60000000a00 */
[----:B------:R-:W-:Y:S02]  /*9f70*/  ISETP.NE.AND.EX P0, PT, RZ, UR5, PT, P0 ;  /* 0x00000005ff007c0c */ /* 0x000fe4000bf05300 */
[----:B--2---:R-:W-:-:S11]  /*9f80*/  SHF.R.S32.HI R0, RZ, 0x1f, R25 ;  /* 0x0000001fff007819 */ /* 0x004fd60000011419 */
[C---:B------:R-:W-:Y:S01]  /*9f90*/  @P0 LEA R2, P1, R25.reuse, UR4, 0x2 ;  /* 0x0000000419020c11 */ /* 0x040fe2000f8210ff */
[C---:B------:R-:W-:Y:S01]  /*9fa0*/  IMAD.SHL.U32 R27, R25.reuse, 0x4, RZ ;  /* 0x00000004191b7824 */ /* 0x040fe200078e00ff */
[C-C-:B------:R-:W-:Y:S01]  /*9fb0*/  SHF.L.U64.HI R31, R25.reuse, 0x2, R0.reuse ;  /* 0x00000002191f7819 */ /* 0x140fe20000010200 */
[----:B------:R0:W-:Y:S01]  /*9fc0*/  STL [R1+0x4], R0 ;  /* 0x0000040001007387 */ /* 0x0001e20000100800 */
[----:B------:R-:W-:Y:S01]  /*9fd0*/  @P0 LEA.HI.X R3, R25, UR5, R0, 0x2, P1 ;  /* 0x0000000519030c11 */ /* 0x000fe200088f1400 */
[----:B------:R-:W-:-:S04]  /*9fe0*/  ULDC.64 UR4, c[0x0][0xa00] ;  /* 0x0002800000047ab9 */ /* 0x000fc80000000a00 */
[----:B-1----:R1:W5:Y:S01]  /*9ff0*/  @P0 LDG.E R30, desc[UR50][R2.64] ;  /* 0x00000032021e0981 */ /* 0x002362000c1e1900 */
[----:B------:R-:W-:Y:S02]  /*a000*/  ISETP.NE.U32.AND P0, PT, RZ, UR4, PT ;  /* 0x00000004ff007c0c */ /* 0x000fe4000bf05070 */
[----:B------:R-:W-:Y:S01]  /*a010*/  LOP3.LUT R23, R23, 0xfffffeff, RZ, 0xc0, !PT ;  /* 0xfffffeff17177812 */ /* 0x000fe200078ec0ff */
[----:B0-----:R-:W-:Y:S01]  /*a020*/  IMAD.MOV.U32 R0, RZ, RZ, RZ ;  /* 0x000000ffff007224 */ /* 0x001fe200078e00ff */
[----:B------:R-:W-:Y:S02]  /*a030*/  ISETP.NE.AND.EX P2, PT, RZ, UR5, PT, P0 ;  /* 0x00000005ff007c0c */ /* 0x000fe4000bf45300 */
[----:B------:R-:W-:Y:S02]  /*a040*/  ISETP.NE.U32.AND P0, PT, RZ, UR6, PT ;  /* 0x00000006ff007c0c */ /* 0x000fe4000bf05070 */
[----:B-1----:R-:W-:Y:S02]  /*a050*/  IADD3 R2, P1, R27, UR4, RZ ;  /* 0x000000041b027c10 */ /* 0x002fe4000ff3e0ff */
[----:B------:R-:W-:-:S02]  /*a060*/  ISETP.NE.AND.EX P0, PT, RZ, UR7, PT, P0 ;  /* 0x00000007ff007c0c */ /* 0x000fc4000bf05300 */
[----:B------:R-:W-:Y:S01]  /*a070*/  IADD3.X R3, R31, UR5, RZ, P1, !PT ;  /* 0x000000051f037c10 */ /* 0x000fe20008ffe4ff */
[----:B------:R-:W-:-:S04]  /*a080*/  ULDC.64 UR4, c[0x0][0x418] ;  /* 0x0001060000047ab9 */ /* 0x000fc80000000a00 */
[----:B------:R-:W-:Y:S01]  /*a090*/  @P2 LOP3.LUT R23, R23, 0x100, RZ, 0xfc, !PT ;  /* 0x0000010017172812 */ /* 0x000fe200078efcff */
[----:B------:R-:W2:Y:S05]  /*a0a0*/  @P2 LDG.E R0, desc[UR50][R2.64] ;  /* 0x0000003202002981 */ /* 0x000eaa000c1e1900 */
[----:B------:R-:W-:-:S04]  /*a0b0*/  @P0 IADD3 R4, P1, R27, UR6, RZ ;  /* 0x000000061b040c10 */ /* 0x000fc8000ff3e0ff */
[----:B------:R-:W-:Y:S01]  /*a0c0*/  @P0 IADD3.X R5, R31, UR7, RZ, P1, !PT ;  /* 0x000000071f050c10 */ /* 0x000fe20008ffe4ff */
[----:B--2---:R0:W-:Y:S04]  /*a0d0*/  STL [R1], R0 ;  /* 0x0000000001007387 */ /* 0x0041e80000100800 */
[----:B0-----:R-:W2:Y:S01]  /*a0e0*/  @P0 LDG.E R0, desc[UR50][R4.64] ;  /* 0x0000003204000981 */ /* 0x001ea2000c1e1900 */
[----:B------:R-:W-:-:S03]  /*a0f0*/  UISETP.NE.U32.AND UP0, UPT, UR4, URZ, UPT ;  /* 0x0000003f0400728c */ /* 0x000fc6000bf05070 */
[----:B------:R-:W-:Y:S01]  /*a100*/  ULDC UR4, c[0x0][0x424] ;  /* 0x0001090000047ab9 */ /* 0x000fe20000000800 */
[----:B------:R-:W-:-:S03]  /*a110*/  UISETP.NE.AND.EX UP0, UPT, UR5, URZ, UPT, UP0 ;  /* 0x0000003f0500728c */ /* 0x000fc6000bf05300 */
[----:B------:R-:W-:Y:S01]  /*a120*/  ULDC UR5, c[0x0][0x2f0] ;  /* 0x0000bc0000057ab9 */ /* 0x000fe20000000800 */
[----:B------:R-:W-:-:S04]  /*a130*/  USEL UR4, UR4, 0x1, UP0 ;  /* 0x0000000104047887 */ /* 0x000fc80008000000 */
[----:B------:R-:W-:-:S06]  /*a140*/  UIMAD UR4, UR4, UR5, URZ ;  /* 0x00000005040472a4 */ /* 0x000fcc000f8e023f */
[----:B------:R-:W-:Y:S01]  /*a150*/  IMAD.U32 R7, RZ, RZ, UR4 ;  /* 0x00000004ff077e24 */ /* 0x000fe2000f8e00ff */
[----:B--2---:R0:W-:Y:S01]  /*a160*/  @P0 STL [R1+0x8], R0 ;  /* 0x0000080001000387 */ /* 0x0041e20000100800 */
[----:B---3--:R-:W-:Y:S05]  /*a170*/  @P0 BRA `(.L_x_449) ;  /* 0x0000000000200947 */ /* 0x008fea0003800000 */
[----:B------:R-:W-:Y:S02]  /*a180*/  ULDC UR4, c[0x0][0x288] ;  /* 0x0000a20000047ab9 */ /* 0x000fe40000000800 */
[----:B0-----:R-:W-:-:S05]  /*a190*/  IMAD.U32 R0, RZ, RZ, UR4 ;  /* 0x00000004ff007e24 */ /* 0x001fca000f8e00ff */
[----:B------:R1:W-:Y:S01]  /*a1a0*/  STL [R1+0x8], R0 ;  /* 0x0000080001007387 */ /* 0x0003e20000100800 */
[----:B------:R-:W-:Y:S05]  /*a1b0*/  @!P2 BRA `(.L_x_449) ;  /* 0x000000000010a947 */ /* 0x000fea0003800000 */
[----:B------:R-:W2:Y:S04]  /*a1c0*/  LDG.E R5, desc[UR50][R2.64] ;  /* 0x0000003202057981 */ /* 0x000ea8000c1e1900 */
[----:B-1----:R-:W2:Y:S02]  /*a1d0*/  LDG.E R0, desc[UR50][R2.64+0x4] ;  /* 0x0000043202007981 */ /* 0x002ea4000c1e1900 */
[----:B--2---:R-:W-:-:S05]  /*a1e0*/  IADD3 R0, -R5, R0, RZ ;  /* 0x0000000005007210 */ /* 0x004fca0007ffe1ff */
[----:B------:R2:W-:Y:S02]  /*a1f0*/  STL [R1+0x8], R0 ;  /* 0x0000080001007387 */ /* 0x0005e40000100800 */
.L_x_449:
[----:B------:R-:W-:Y:S01]  /*a200*/  ULDC.64 UR4, c[0x0][0xa20] ;  /* 0x0002880000047ab9 */ /* 0x000fe20000000a00 */
[----:B------:R-:W-:Y:S01]  /*a210*/  IMAD.MOV.U32 R28, RZ, RZ, R25 ;  /* 0x000000ffff1c7224 */ /* 0x000fe200078e0019 */
[----:B------:R-:W-:-:S04]  /*a220*/  ISETP.NE.U32.AND P0, PT, RZ, UR4, PT ;  /* 0x00000004ff007c0c */ /* 0x000fc8000bf05070 */
[----:B------:R-:W-:-:S13]  /*a230*/  ISETP.NE.AND.EX P0, PT, RZ, UR5, PT, P0 ;  /* 0x00000005ff007c0c */ /* 0x000fda000bf05300 */
[----:B------:R-:W-:Y:S05]  /*a240*/  @!P0 BRA `(.L_x_450) ;  /* 0x0000000000108947 */ /* 0x000fea0003800000 */
[----:B------:R-:W-:-:S04]  /*a250*/  IADD3 R2, P0, R27, UR4, RZ ;  /* 0x000000041b027c10 */ /* 0x000fc8000ff1e0ff */
[----:B------:R-:W-:-:S05]  /*a260*/  IADD3.X R3, R31, UR5, RZ, P0, !PT ;  /* 0x000000051f037c10 */ /* 0x000fca00087fe4ff */
[----:B------:R3:W5:Y:S01]  /*a270*/  LDG.E R7, desc[UR50][R2.64] ;  /* 0x0000003202077981 */ /* 0x000762000c1e1900 */
[----:B------:R-:W-:Y:S05]  /*a280*/  BRA `(.L_x_451) ;  /* 0x0000000000247947 */ /* 0x000fea0003800000 */
.L_x_450:
[----:B------:R-:W-:Y:S02]  /*a290*/  ULDC.64 UR4, c[0x0][0xa08] ;  /* 0x0002820000047ab9 */ /* 0x000fe40000000a00 */
[----:B------:R-:W-:-:S04]  /*a2a0*/  ISETP.NE.U32.AND P0, PT, RZ, UR4, PT ;  /* 0x00000004ff007c0c */ /* 0x000fc8000bf05070 */
[----:B------:R-:W-:-:S13]  /*a2b0*/  ISETP.NE.AND.EX P0, PT, RZ, UR5, PT, P0 ;  /* 0x00000005ff007c0c */ /* 0x000fda000bf05300 */
[----:B------:R-:W-:Y:S05]  /*a2c0*/  @!P0 BRA `(.L_x_451) ;  /* 0x0000000000148947 */ /* 0x000fea0003800000 */
[----:B------:R-:W3:Y:S02]  /*a2d0*/  LDC.64 R2, c[0x0][0xa08] ;  /* 0x00028200ff027b82 */ /* 0x000ee40000000a00 */
[----:B---3--:R-:W-:-:S05]  /*a2e0*/  IMAD.WIDE R2, R28, 0x4, R2 ;  /* 0x000000041c027825 */ /* 0x008fca00078e0202 */
[----:B------:R-:W3:Y:S04]  /*a2f0*/  LDG.E R7, desc[UR50][R2.64] ;  /* 0x0000003202077981 */ /* 0x000ee8000c1e1900 */
[----:B012---:R-:W3:Y:S02]  /*a300*/  LDG.E R0, desc[UR50][R2.64+0x4] ;  /* 0x0000043202007981 */ /* 0x007ee4000c1e1900 */
[----:B---3--:R-:W-:-:S07]  /*a310*/  IMAD.IADD R7, R0, 0x1, -R7 ;  /* 0x0000000100077824 */ /* 0x008fce00078e0a07 */
.L_x_451:
[----:B-----5:R-:W-:Y:S01]  /*a320*/  IMAD.IADD R36, R7, 0x1, -R30 ;  /* 0x0000000107247824 */ /* 0x020fe200078e0a1e */
[----:B------:R-:W-:Y:S03]  /*a330*/  BSSY B7, `(.L_x_452) ;  /* 0x0000359000077945 */ /* 0x000fe60003800000 */
[C---:B012---:R-:W-:Y:S01]  /*a340*/  VIADD R0, R36.reuse, 0x5f ;  /* 0x0000005f24007836 */ /* 0x047fe20000000000 */
[----:B------:R-:W-:-:S03]  /*a350*/  ISETP.GT.AND P0, PT, R36, RZ, PT ;  /* 0x000000ff2400720c */ /* 0x000fc60003f04270 */
[----:B------:R-:W-:-:S05]  /*a360*/  IMAD.HI R0, R0, 0x2aaaaaab, RZ ;  /* 0x2aaaaaab00007827 */ /* 0x000fca00078e02ff */
[----:B---3--:R-:W-:-:S04]  /*a370*/  SHF.R.U32.HI R3, RZ, 0x1f, R0 ;  /* 0x0000001fff037819 */ /* 0x008fc80000011600 */
[----:B------:R-:W-:-:S05]  /*a380*/  LEA.HI.SX32 R33, R0, R3, 0x1c ;  /* 0x0000000300217211 */ /* 0x000fca00078fe2ff */
[----:B------:R0:W-:Y:S01]  /*a390*/  STL [R1+0x28], R33 ;  /* 0x0000282101007387 */ /* 0x0001e20000100800 */
[----:B------:R-:W-:Y:S05]  /*a3a0*/  @P0 BRA `(.L_x_453) ;  /* 0x0000000000440947 */ /* 0x000fea0003800000 */
[----:B------:R-:W1:Y:S02]  /*a3b0*/  S2R R2, SR_TID.X ;  /* 0x0000000000027919 */ /* 0x000e640000002100 */
[----:B-1----:R-:W-:-:S04]  /*a3c0*/  LOP3.LUT R2, R2, 0x7f, RZ, 0xc0, !PT ;  /* 0x0000007f02027812 */ /* 0x002fc800078ec0ff */
[----:B------:R-:W-:-:S13]  /*a3d0*/  ISETP.NE.AND P0, PT, R2, RZ, PT ;  /* 0x000000ff0200720c */ /* 0x000fda0003f05270 */
[----:B------:R-:W-:Y:S05]  /*a3e0*/  @P0 BRA `(.L_x_454) ;  /* 0x0000003400340947 */ /* 0x000fea0003800000 */
[----:B------:R-:W1:Y:S01]  /*a3f0*/  S2R R5, SR_LANEID ;  /* 0x0000000000057919 */ /* 0x000e620000000000 */
[----:B------:R-:W-:Y:S01]  /*a400*/  VOTEU.ANY UR4, UPT, PT ;  /* 0x0000000000047886 */ /* 0x000fe200038e0100 */
[----:B------:R-:W2:Y:S01]  /*a410*/  LDC.64 R2, c[0x0][0xc60] ;  /* 0x00031800ff027b82 */ /* 0x000ea20000000a00 */
[----:B------:R-:W1:Y:S02]  /*a420*/  FLO.U32 R0, UR4 ;  /* 0x0000000400007d00 */ /* 0x000e6400080e0000 */
[----:B-1----:R-:W-:-:S06]  /*a430*/  ISETP.EQ.U32.AND P0, PT, R0, R5, PT ;  /* 0x000000050000720c */ /* 0x002fcc0003f02070 */
[----:B------:R-:W2:Y:S07]  /*a440*/  POPC R5, UR4 ;  /* 0x0000000400057d09 */ /* 0x000eae0008000000 */
[----:B--2---:R-:W2:Y:S01]  /*a450*/  @P0 ATOMG.E.ADD.STRONG.GPU PT, R3, desc[UR50][R2.64], R5 ;  /* 0x00000005020309a8 */ /* 0x004ea200081ee1f2 */
[----:B------:R-:W1:Y:S02]  /*a460*/  S2R R4, SR_LTMASK ;  /* 0x0000000000047919 */ /* 0x000e640000003900 */
[----:B-1----:R-:W-:-:S04]  /*a470*/  LOP3.LUT R4, R4, UR4, RZ, 0xc0, !PT ;  /* 0x0000000404047c12 */ /* 0x002fc8000f8ec0ff */
[----:B------:R-:W1:Y:S01]  /*a480*/  POPC R7, R4 ;  /* 0x0000000400077309 */ /* 0x000e620000000000 */
[----:B--2---:R-:W1:Y:S02]  /*a490*/  SHFL.IDX PT, R0, R3, R0, 0x1f ;  /* 0x00001f0003007589 */ /* 0x004e6400000e0000 */
[----:B-1----:R-:W-:Y:S01]  /*a4a0*/  IADD3 R16, R0, UR38, R7 ;  /* 0x0000002600107c10 */ /* 0x002fe2000fffe007 */
[----:B------:R-:W-:Y:S06]  /*a4b0*/  BRA `(.L_x_454) ;  /* 0x0000003400007947 */ /* 0x000fec0003800000 */
.L_x_453:
[----:B------:R-:W-:Y:S01]  /*a4c0*/  VIADD R0, R22, 0x1c400 ;  /* 0x0001c40016007836 */ /* 0x000fe20000000000 */
[----:B------:R-:W-:Y:S04]  /*a4d0*/  BSSY B6, `(.L_x_455) ;  /* 0x0000013000067945 */ /* 0x000fe80003800000 */
[----:B------:R-:W-:-:S13]  /*a4e0*/  LOP3.LUT P0, RZ, R0, 0x3ff, RZ, 0xc0, !PT ;  /* 0x000003ff00ff7812 */ /* 0x000fda000780c0ff */
[----:B------:R-:W-:Y:S05]  /*a4f0*/  @!P0 BRA `(.L_x_456) ;  /* 0x0000000000408947 */ /* 0x000fea0003800000 */
[----:B------:R-:W-:Y:S01]  /*a500*/  MOV R2, 0x0 ;  /* 0x0000000000027802 */ /* 0x000fe20000000f00 */
[----:B------:R-:W-:Y:S01]  /*a510*/  ULDC.64 UR6, c[0x4][0x98] ;  /* 0x0100260000067ab9 */ /* 0x000fe20000000a00 */
[----:B------:R-:W-:Y:S01]  /*a520*/  ULDC.64 UR8, c[0x4][0xa0] ;  /* 0x0100280000087ab9 */ /* 0x000fe20000000a00 */
[----:B------:R-:W-:Y:S01]  /*a530*/  ULDC.64 UR4, c[0x4][0x8] ;  /* 0x0100020000047ab9 */ /* 0x000fe20000000a00 */
[----:B------:R-:W-:Y:S01]  /*a540*/  IMAD.U32 R4, RZ, RZ, UR6 ;  /* 0x00000006ff047e24 */ /* 0x000fe2000f8e00ff */
[----:B------:R-:W-:Y:S01]  /*a550*/  MOV R10, UR4 ;  /* 0x00000004000a7c02 */ /* 0x000fe20008000f00 */
[----:B------:R-:W1:Y:S01]  /*a560*/  LDC.64 R2, c[0x4][R2] ;  /* 0x0100000002027b82 */ /* 0x000e620000000a00 */
        /* <DEDUP_REMOVED lines=9> */
.L_x_456:
[----:B------:R-:W-:Y:S05]  /*a600*/  BSYNC B6 ;  /* 0x0000000000067941 */ /* 0x000fea0003800000 */
.L_x_455:
        /* <DEDUP_REMOVED lines=8> */
[----:B------:R1:W2:Y:S01]  /*a690*/  LDC.64 R2, c[0x4][R32] ;  /* 0x0100000020027b82 */ /* 0x0002a20000000a00 */
[----:B------:R-:W-:Y:S01]  /*a6a0*/  IMAD.U32 R4, RZ, RZ, UR6 ;  /* 0x00000006ff047e24 */ /* 0x000fe2000f8e00ff */
[----:B------:R-:W-:Y:S01]  /*a6b0*/  MOV R10, UR4 ;  /* 0x00000004000a7c02 */ /* 0x000fe20008000f00 */
[----:B------:R-:W-:Y:S02]  /*a6c0*/  IMAD.U32 R5, RZ, RZ, UR7 ;  /* 0x00000007ff057e24 */ /* 0x000fe4000f8e00ff */
[----:B------:R-:W-:Y:S02]  /*a6d0*/  IMAD.U32 R6, RZ, RZ, UR8 ;  /* 0x00000008ff067e24 */ /* 0x000fe4000f8e00ff */
[----:B------:R-:W-:-:S02]  /*a6e0*/  IMAD.U32 R7, RZ, RZ, UR9 ;  /* 0x00000009ff077e24 */ /* 0x000fc4000f8e00ff */
[----:B------:R-:W-:Y:S02]  /*a6f0*/  IMAD.U32 R11, RZ, RZ, UR5 ;  /* 0x00000005ff0b7e24 */ /* 0x000fe4000f8e00ff */
[----:B------:R-:W-:Y:S02]  /*a700*/  IMAD.MOV.U32 R8, RZ, RZ, 0x70 ;  /* 0x00000070ff087424 */ /* 0x000fe400078e00ff */
[----:B------:R-:W-:Y:S02]  /*a710*/  IMAD.MOV.U32 R12, RZ, RZ, 0x1 ;  /* 0x00000001ff0c7424 */ /* 0x000fe400078e00ff */
[----:B-1----:R-:W-:-:S07]  /*a720*/  IMAD.MOV.U32 R13, RZ, RZ, RZ ;  /* 0x000000ffff0d7224 */ /* 0x002fce00078e00ff */
[----:B------:R-:W-:-:S07]  /*a730*/  LEPC R20, `(.L_x_459) ;  /* 0x000000001014794e */ /* 0x000fce0000000000 */
[----:B0-2---:R-:W-:Y:S05]  /*a740*/  CALL.ABS.NOINC R2 ;  /* 0x0000000002007343 */ /* 0x005fea0003c00000 */
.L_x_459:
[----:B------:R0:W1:Y:S01]  /*a750*/  LDC.64 R2, c[0x4][R32] ;  /* 0x0100000020027b82 */ /* 0x0000620000000a00 */
[----:B------:R-:W-:Y:S01]  /*a760*/  ULDC.64 UR6, c[0x4][0x98] ;  /* 0x0100260000067ab9 */ /* 0x000fe20000000a00 */
[----:B------:R-:W-:Y:S01]  /*a770*/  ULDC.64 UR8, c[0x4][0xa0] ;  /* 0x0100280000087ab9 */ /* 0x000fe20000000a00 */
[----:B------:R-:W-:Y:S01]  /*a780*/  ULDC.64 UR4, c[0x4][0x18] ;  /* 0x0100060000047ab9 */ /* 0x000fe20000000a00 */
        /* <DEDUP_REMOVED lines=8> */
[----:B0-----:R-:W-:-:S07]  /*a810*/  IMAD.MOV.U32 R13, RZ, RZ, RZ ;  /* 0x000000ffff0d7224 */ /* 0x001fce00078e00ff */
[----:B------:R-:W-:-:S07]  /*a820*/  LEPC R20, `(.L_x_458) ;  /* 0x000000001014794e */ /* 0x000fce0000000000 */
[----:B-1----:R-:W-:Y:S05]  /*a830*/  CALL.ABS.NOINC R2 ;  /* 0x0000000002007343 */ /* 0x002fea0003c00000 */
.L_x_458:
[----:B------:R-:W-:Y:S05]  /*a840*/  BSYNC B6 ;  /* 0x0000000000067941 */ /* 0x000fea0003800000 */
.L_x_457:
[----:B------:R-:W-:Y:S01]  /*a850*/  ULDC.64 UR4, c[0x0][0x9f8] ;  /* 0x00027e0000047ab9 */ /* 0x000fe20000000a00 */
[----:B------:R-:W1:Y:S01]  /*a860*/  S2R R20, SR_TID.X ;  /* 0x0000000000147919 */ /* 0x000e620000002100 */
[----:B------:R-:W-:Y:S01]  /*a870*/  ISETP.NE.U32.AND P0, PT, RZ, UR4, PT ;  /* 0x00000004ff007c0c */ /* 0x000fe2000bf05070 */
[----:B------:R-:W2:Y:S03]  /*a880*/  LDC R9, c[0x0][0x430] ;  /* 0x00010c00ff097b82 */ /* 0x000ea60000000800 */
[----:B------:R-:W-:-:S13]  /*a890*/  ISETP.NE.AND.EX P0, PT, RZ, UR5, PT, P0 ;  /* 0x00000005ff007c0c */ /* 0x000fda000bf05300 */
[----:B------:R-:W-:Y:S01]  /*a8a0*/  @P0 IADD3 R2, P1, R27, UR4, RZ ;  /* 0x000000041b020c10 */ /* 0x000fe2000ff3e0ff */
[----:B------:R-:W3:Y:S01]  /*a8b0*/  S2R R21, SR_TID.X ;  /* 0x0000000000157919 */ /* 0x000ee20000002100 */
[----:B------:R-:W-:Y:S01]  /*a8c0*/  VIADD R8, R33, 0xffffffff ;  /* 0xffffffff21087836 */ /* 0x000fe20000000000 */
[----:B------:R-:W-:Y:S01]  /*a8d0*/  ULDC UR4, c[0x0][0x320] ;  /* 0x0000c80000047ab9 */ /* 0x000fe20000000800 */
[----:B------:R-:W-:-:S05]  /*a8e0*/  @P0 IADD3.X R3, R31, UR5, RZ, P1, !PT ;  /* 0x000000051f030c10 */ /* 0x000fca0008ffe4ff */
[----:B------:R4:W4:Y:S01]  /*a8f0*/  @P0 LDG.E R28, desc[UR50][R2.64] ;  /* 0x00000032021c0981 */ /* 0x000922000c1e1900 */
[----:B--2---:R-:W-:Y:S02]  /*a900*/  ISETP.NE.AND P2, PT, R9, 0x1, PT ;  /* 0x000000010900780c */ /* 0x004fe40003f45270 */
[----:B------:R-:W-:Y:S02]  /*a910*/  LOP3.LUT R23, R23, 0xffffff7f, RZ, 0xc0, !PT ;  /* 0xffffff7f17177812 */ /* 0x000fe400078ec0ff */
[----:B-1----:R-:W-:Y:S02]  /*a920*/  LOP3.LUT R20, R20, 0x7f, RZ, 0xc0, !PT ;  /* 0x0000007f14147812 */ /* 0x002fe400078ec0ff */
[----:B------:R-:W-:Y:S02]  /*a930*/  MOV R34, RZ ;  /* 0x000000ff00227202 */ /* 0x000fe40000000f00 */
[----:B------:R-:W-:-:S05]  /*a940*/  SHF.R.U32.HI R32, RZ, 0x3, R20 ;  /* 0x00000003ff207819 */ /* 0x000fca0000011614 */
[----:B------:R-:W1:Y:S01]  /*a950*/  @P2 LDC R4, c[0x0][0x434] ;  /* 0x00010d00ff042b82 */ /* 0x000e620000000800 */
[----:B------:R-:W-:-:S07]  /*a960*/  @P2 LOP3.LUT R23, R23, 0x80, RZ, 0xfc, !PT ;  /* 0x0000008017172812 */ /* 0x000fce00078efcff */
[----:B------:R-:W2:Y:S01]  /*a970*/  @P2 LDC R5, c[0x0][0x438] ;  /* 0x00010e00ff052b82 */ /* 0x000ea20000000800 */
[----:B---3--:R-:W-:-:S05]  /*a980*/  IMAD.SHL.U32 R20, R21, 0x10, RZ ;  /* 0x0000001015147824 */ /* 0x008fca00078e00ff */
[----:B------:R-:W-:Y:S02]  /*a990*/  LOP3.LUT R20, R32, 0x70, R20, 0xf8, !PT ;  /* 0x0000007020147812 */ /* 0x000fe400078ef814 */
[----:B------:R-:W3:Y:S03]  /*a9a0*/  S2R R32, SR_TID.X ;  /* 0x0000000000207919 */ /* 0x000ee60000002100 */
[----:B------:R-:W-:-:S05]  /*a9b0*/  IMAD R35, R8, 0x60, R20 ;  /* 0x0000006008237824 */ /* 0x000fca00078e0214 */
[C---:B------:R-:W-:Y:S01]  /*a9c0*/  ISETP.GE.AND P0, PT, R35.reuse, R36, PT ;  /* 0x000000242300720c */ /* 0x040fe20003f06270 */
[----:B------:R-:W-:-:S03]  /*a9d0*/  IMAD.IADD R35, R35, 0x1, R30 ;  /* 0x0000000123237824 */ /* 0x000fc600078e021e */
[----:B------:R-:W-:Y:S01]  /*a9e0*/  ISETP.GT.U32.OR P0, PT, R20, 0x5f, P0 ;  /* 0x0000005f1400780c */ /* 0x000fe20000704470 */
[----:B-1----:R-:W-:-:S04]  /*a9f0*/  @P2 IMAD.HI.U32 R4, R35, R4, RZ ;  /* 0x0000000423042227 */ /* 0x002fc800078e00ff */
[----:B------:R-:W-:Y:S01]  /*aa00*/  IMAD.MOV.U32 R0, RZ, RZ, R35 ;  /* 0x000000ffff007224 */ /* 0x000fe200078e0023 */
[----:B--2---:R-:W-:-:S07]  /*aa10*/  @P2 SHF.R.U32.HI R0, RZ, R5, R4 ;  /* 0x00000005ff002219 */ /* 0x004fce0000011604 */
[----:B------:R-:W1:Y:S01]  /*aa20*/  @!P0 LDC.64 R4, c[0x0][0x428] ;  /* 0x00010a00ff048b82 */ /* 0x000e620000000a00 */
[--C-:B----4-:R-:W-:Y:S01]  /*aa30*/  @!P0 SHF.R.S32.HI R3, RZ, 0x1f, R0.reuse ;  /* 0x0000001fff038819 */ /* 0x110fe20000011400 */
[----:B------:R-:W-:-:S06]  /*aa40*/  @!P0 IMAD.MOV.U32 R2, RZ, RZ, R0 ;  /* 0x000000ffff028224 */ /* 0x000fcc00078e0000 */
[----:B------:R-:W2:Y:S01]  /*aa50*/  @!P0 LDC.64 R6, c[0x0][0x418] ;  /* 0x00010600ff068b82 */ /* 0x000ea20000000a00 */
[----:B---3--:R-:W-:-:S05]  /*aa60*/  IMAD.SHL.U32 R32, R32, 0x8, RZ ;  /* 0x0000000820207824 */ /* 0x008fca00078e00ff */
[----:B------:R-:W-:-:S04]  /*aa70*/  LOP3.LUT R32, R32, 0x38, RZ, 0xc0, !PT ;  /* 0x0000003820207812 */ /* 0x000fc800078ec0ff */
[----:B------:R-:W-:-:S04]  /*aa80*/  LOP3.LUT R11, R32, 0x40, RZ, 0xfc, !PT ;  /* 0x00000040200b7812 */ /* 0x000fc800078efcff */
[----:B------:R-:W-:Y:S02]  /*aa90*/  ISETP.GE.AND P3, PT, R11, UR4, PT ;  /* 0x000000040b007c0c */ /* 0x000fe4000bf66270 */
[C---:B------:R-:W-:Y:S02]  /*aaa0*/  LOP3.LUT R10, R32.reuse, 0x80, RZ, 0xfc, !PT ;  /* 0x00000080200a7812 */ /* 0x040fe400078efcff */
[----:B------:R-:W-:Y:S01]  /*aab0*/  LOP3.LUT R23, R23, 0xfffffff7, RZ, 0xc0, !PT ;  /* 0xfffffff717177812 */ /* 0x000fe200078ec0ff */
[----:B------:R-:W-:Y:S01]  /*aac0*/  IMAD.MOV R0, RZ, RZ, -R0 ;  /* 0x000000ffff007224 */ /* 0x000fe200078e0a00 */
[----:B------:R-:W-:-:S07]  /*aad0*/  ISETP.GE.AND P2, PT, R32, UR4, PT ;  /* 0x0000000420007c0c */ /* 0x000fce000bf46270 */
[----:B------:R-:W-:Y:S01]  /*aae0*/  @P3 LOP3.LUT R23, R23, 0x8, RZ, 0xfc, !PT ;  /* 0x0000000817173812 */ /* 0x000fe200078efcff */
[----:B------:R-:W-:-:S03]  /*aaf0*/  IMAD R35, R9, R0, R35 ;  /* 0x0000000009237224 */ /* 0x000fc600078e0223 */
[----:B------:R-:W-:Y:S02]  /*ab00*/  LOP3.LUT R23, R23, 0xffffffef, RZ, 0xc0, !PT ;  /* 0xffffffef17177812 */ /* 0x000fe400078ec0ff */
[----:B------:R-:W-:Y:S02]  /*ab10*/  LOP3.LUT R9, R32, 0xc0, RZ, 0xfc, !PT ;  /* 0x000000c020097812 */ /* 0x000fe400078efcff */
[----:B------:R-:W-:Y:S01]  /*ab20*/  LOP3.LUT R23, R23, 0xfffffffb, RZ, 0xc0, !PT ;  /* 0xfffffffb17177812 */ /* 0x000fe200078ec0ff */
[----:B------:R-:W-:Y:S01]  /*ab30*/  UMOV UR5, 0xffffffff ;  /* 0xffffffff00057882 */ /* 0x000fe20000000000 */
[----:B------:R-:W-:Y:S01]  /*ab40*/  SHF.R.S32.HI R31, RZ, 0x1f, R28 ;  /* 0x0000001fff1f7819 */ /* 0x000fe2000001141c */
[----:B-1----:R-:W-:-:S04]  /*ab50*/  @!P0 IMAD.WIDE.U32 R2, R28, R4, R2 ;  /* 0x000000041c028225 */ /* 0x002fc800078e0002 */
[----:B------:R-:W-:Y:S01]  /*ab60*/  @!P0 IMAD R4, R31, R4, RZ ;  /* 0x000000041f048224 */ /* 0x000fe200078e02ff */
[----:B--2---:R-:W-:-:S03]  /*ab70*/  @!P0 LEA R6, P1, R2, R6, 0x2 ;  /* 0x0000000602068211 */ /* 0x004fc600078210ff */
[----:B------:R-:W-:-:S04]  /*ab80*/  @!P0 IMAD R5, R28, R5, R4 ;  /* 0x000000051c058224 */ /* 0x000fc800078e0204 */
[----:B------:R-:W-:-:S05]  /*ab90*/  @!P0 IMAD.IADD R5, R3, 0x1, R5 ;  /* 0x0000000103058824 */ /* 0x000fca00078e0205 */
[----:B------:R-:W-:Y:S02]  /*aba0*/  @!P0 LEA.HI.X R7, R2, R7, R5, 0x2, P1 ;  /* 0x0000000702078211 */ /* 0x000fe400008f1405 */
[----:B------:R-:W-:-:S03]  /*abb0*/  ISETP.GE.AND P1, PT, R10, UR4, PT ;  /* 0x000000040a007c0c */ /* 0x000fc6000bf26270 */
[----:B------:R1:W5:Y:S01]  /*abc0*/  @!P0 LDG.E R34, desc[UR50][R6.64] ;  /* 0x0000003206228981 */ /* 0x000362000c1e1900 */
[----:B------:R-:W-:-:S09]  /*abd0*/  ISETP.GE.AND P0, PT, R9, UR4, PT ;  /* 0x0000000409007c0c */ /* 0x000fd2000bf06270 */
[----:B------:R-:W-:-:S04]  /*abe0*/  @P1 LOP3.LUT R23, R23, 0x4, RZ, 0xfc, !PT ;  /* 0x0000000417171812 */ /* 0x000fc800078efcff */
[----:B------:R-:W-:-:S04]  /*abf0*/  @P2 LOP3.LUT R23, R23, 0x10, RZ, 0xfc, !PT ;  /* 0x0000001017172812 */ /* 0x000fc800078efcff */
[----:B------:R-:W-:-:S04]  /*ac00*/  LOP3.LUT R23, R23, 0xfffffffd, RZ, 0xc0, !PT ;  /* 0xfffffffd17177812 */ /* 0x000fc800078ec0ff */
[----:B------:R-:W-:Y:S01]  /*ac10*/  @P0 LOP3.LUT R23, R23, 0x2, RZ, 0xfc, !PT ;  /* 0x0000000217170812 */ /* 0x000fe200078efcff */
[----:B-1----:R-:W-:Y:S06]  /*ac20*/  BRA.DIV UR5, `(.L_x_460) ;  /* 0x0000003e05047947 */ /* 0x002fec000b800000 */
.L_x_526:
[----:B------:R-:W-:Y:S01]  /*ac30*/  IMAD.U32 R0, RZ, RZ, UR36 ;  /* 0x00000024ff007e24 */ /* 0x000fe2000f8e00ff */
[----:B------:R-:W-:Y:S02]  /*ac40*/  ISETP.GT.U32.AND P1, PT, R20, 0x5f, PT ;  /* 0x0000005f1400780c */ /* 0x000fe40003f24070 */
[----:B------:R-:W-:Y:S02]  /*ac50*/  LOP3.LUT R23, R23, 0xffffffbf, RZ, 0xc0, !PT ;  /* 0xffffffbf17177812 */ /* 0x000fe400078ec0ff */
[----:B------:R-:W-:Y:S02]  /*ac60*/  ISETP.NE.AND P0, PT, R0, 0x3, PT ;  /* 0x000000030000780c */ /* 0x000fe40003f05270 */
[----:B------:R-:W-:Y:S02]  /*ac70*/  SHF.R.S32.HI R27, RZ, 0x1f, R18 ;  /* 0x0000001fff1b7819 */ /* 0x000fe40000011412 */
[----:B------:R-:W-:-:S09]  /*ac80*/  SEL R6, RZ, 0x1, P2 ;  /* 0x00000001ff067807 */ /* 0x000fd20001000000 */
[----:B------:R-:W-:-:S04]  /*ac90*/  @P0 LOP3.LUT R23, R23, 0x40, RZ, 0xfc, !PT ;  /* 0x0000004017170812 */ /* 0x000fc800078efcff */
[----:B------:R-:W-:-:S04]  /*aca0*/  LOP3.LUT R23, R23, 0xffffffdf, RZ, 0xc0, !PT ;  /* 0xffffffdf17177812 */ /* 0x000fc800078ec0ff */
[----:B------:R-:W-:Y:S01]  /*acb0*/  @P1 LOP3.LUT R23, R23, 0x20, RZ, 0xfc, !PT ;  /* 0x0000002017171812 */ /* 0x000fe200078efcff */
[----:B------:R-:W-:Y:S06]  /*acc0*/  @!P0 BRA `(.L_x_461) ;  /* 0x0000000000048947 */ /* 0x000fec0003800000 */
[----:B------:R-:W-:Y:S01]  /*acd0*/  BPT.TRAP 0x1 ;  /* 0x000000040000795c */ /* 0x000fe20000300000 */
.L_x_461:
[----:B0-----:R-:W-:Y:S01]  /*ace0*/  IMAD R33, R24, 0x8, R22 ;  /* 0x0000000818217824 */ /* 0x001fe200078e0216 */
[----:B------:R-:W-:Y:S01]  /*acf0*/  SHF.L.U32 R0, R26, 0x1f, RZ ;  /* 0x0000001f1a007819 */ /* 0x000fe200000006ff */
[----:B------:R-:W-:Y:S03]  /*ad00*/  BSSY B0, `(.L_x_462) ;  /* 0x0000003000007945 */ /* 0x000fe60003800000 */
[----:B------:R-:W0:Y:S02]  /*ad10*/  SYNCS.PHASECHK.TRANS64.TRYWAIT P0, [R33+URZ+0x22840], R0 ;  /* 0x02284000210075a7 */ /* 0x000e24000800017f */
[----:B0-----:R-:W-:Y:S05]  /*ad20*/  @!P0 BRA `(.L_x_463) ;  /* 0x0000003800f48947 */ /* 0x001fea0003800000 */
.L_x_527:
[----:B------:R-:W-:Y:S05]  /*ad30*/  BSYNC B0 ;  /* 0x0000000000007941 */ /* 0x000fea0003800000 */
.L_x_462:
[----:B0-----:R-:W-:Y:S01]  /*ad40*/  SHF.R.S32.HI R0, RZ, 0x1f, R35 ;  /* 0x0000001fff007819 */ /* 0x001fe20000011423 */
[----:B------:R-:W-:Y:S01]  /*ad50*/  ULDC.64 UR4, c[0x0][0x300] ;  /* 0x0000c00000047ab9 */ /* 0x000fe20000000a00 */
[----:B-----5:R-:W-:Y:S01]  /*ad60*/  SHF.R.S32.HI R4, RZ, 0x1f, R34 ;  /* 0x0000001fff047819 */ /* 0x020fe20000011422 */
[----:B------:R-:W-:Y:S01]  /*ad70*/  IMAD.WIDE.U32 R2, R35, UR4, RZ ;  /* 0x0000000423027c25 */ /* 0x000fe2000f8e00ff */
[----:B------:R-:W-:Y:S01]  /*ad80*/  LOP3.LUT R23, R23, 0xfffffffe, RZ, 0xc0, !PT ;  /* 0xfffffffe17177812 */ /* 0x000fe200078ec0ff */
[----:B------:R0:W-:Y:S02]  /*ad90*/  STL [R1+0x1c], R0 ;  /* 0x00001c0001007387 */ /* 0x0001e40000100800 */
[----:B------:R-:W-:Y:S02]  /*ada0*/  IMAD R32, R8, -0x60, R36 ;  /* 0xffffffa008207824 */ /* 0x000fe400078e0224 */
[----:B------:R1:W-:Y:S01]  /*adb0*/  STL [R1+0x20], R4 ;  /* 0x0000200401007387 */ /* 0x0003e20000100800 */
[----:B0-----:R-:W-:-:S04]  /*adc0*/  IMAD R0, R0, UR4, RZ ;  /* 0x0000000400007c24 */ /* 0x001fc8000f8e02ff */
[----:B------:R-:W-:Y:S01]  /*add0*/  IMAD R0, R35, UR5, R0 ;  /* 0x0000000523007c24 */ /* 0x000fe2000f8e0200 */
[----:B------:R-:W-:-:S03]  /*ade0*/  ULDC.64 UR4, c[0x0][0x310] ;  /* 0x0000c40000047ab9 */ /* 0x000fc60000000a00 */
[----:B------:R-:W-:Y:S02]  /*adf0*/  IMAD.IADD R3, R3, 0x1, R0 ;  /* 0x0000000103037824 */ /* 0x000fe400078e0200 */
[----:B------:R-:W-:Y:S02]  /*ae00*/  IMAD R0, R4, UR4, RZ ;  /* 0x0000000404007c24 */ /* 0x000fe4000f8e02ff */
[----:B-1----:R-:W0:Y:S01]  /*ae10*/  S2R R4, SR_TID.X ;  /* 0x0000000000047919 */ /* 0x002e220000002100 */
[----:B------:R-:W-:-:S04]  /*ae20*/  IMAD.WIDE.U32 R2, R34, UR4, R2 ;  /* 0x0000000422027c25 */ /* 0x000fc8000f8e0002 */
[----:B------:R-:W-:Y:S01]  /*ae30*/  IMAD R0, R34, UR5, R0 ;  /* 0x0000000522007c24 */ /* 0x000fe2000f8e0200 */
[----:B------:R-:W-:-:S03]  /*ae40*/  ULDC.64 UR4, c[0x0][0x308] ;  /* 0x0000c20000047ab9 */ /* 0x000fc60000000a00 */
[----:B------:R-:W-:Y:S02]  /*ae50*/  IMAD.IADD R3, R3, 0x1, R0 ;  /* 0x0000000103037824 */ /* 0x000fe400078e0200 */
[----:B------:R-:W-:Y:S02]  /*ae60*/  IMAD R0, R27, UR4, RZ ;  /* 0x000000041b007c24 */ /* 0x000fe4000f8e02ff */
[----:B------:R-:W-:-:S04]  /*ae70*/  IMAD.WIDE.U32 R2, R18, UR4, R2 ;  /* 0x0000000412027c25 */ /* 0x000fc8000f8e0002 */
[----:B------:R-:W-:Y:S01]  /*ae80*/  IMAD R0, R18, UR5, R0 ;  /* 0x0000000512007c24 */ /* 0x000fe2000f8e0200 */
[----:B------:R-:W-:Y:S01]  /*ae90*/  ULDC.64 UR4, c[0x0][0x2e8] ;  /* 0x0000ba0000047ab9 */ /* 0x000fe20000000a00 */
[----:B0-----:R-:W-:Y:S02]  /*aea0*/  LOP3.LUT R5, R4, 0x7f, RZ, 0xc0, !PT ;  /* 0x0000007f04057812 */ /* 0x001fe400078ec0ff */
[----:B------:R-:W-:Y:S01]  /*aeb0*/  IMAD.IADD R4, R3, 0x1, R0 ;  /* 0x0000000103047824 */ /* 0x000fe200078e0200 */
[C---:B------:R-:W-:Y:S01]  /*aec0*/  LEA R0, P0, R2.reuse, UR4, 0x1 ;  /* 0x0000000402007c11 */ /* 0x040fe2000f8008ff */
[----:B------:R-:W-:Y:S01]  /*aed0*/  ULDC UR4, c[0x0][0x2f4] ;  /* 0x0000bd0000047ab9 */ /* 0x000fe20000000800 */
[----:B------:R-:W-:Y:S02]  /*aee0*/  SHF.R.U32.HI R7, RZ, 0x3, R5 ;  /* 0x00000003ff077819 */ /* 0x000fe40000011605 */
[----:B------:R-:W0:Y:S01]  /*aef0*/  S2R R5, SR_TID.X ;  /* 0x0000000000057919 */ /* 0x000e220000002100 */
[----:B------:R-:W-:Y:S01]  /*af00*/  LEA.HI.X R4, R2, UR5, R4, 0x1, P0 ;  /* 0x0000000502047c11 */ /* 0x000fe200080f0c04 */
[----:B------:R-:W-:Y:S01]  /*af10*/  UMOV UR5, 0xffffffff ;  /* 0xffffffff00057882 */ /* 0x000fe20000000000 */
[----:B------:R-:W-:-:S05]  /*af20*/  IMAD.IADD R32, R32, 0x1, -R7 ;  /* 0x0000000120207824 */ /* 0x000fca00078e0a07 */
[----:B------:R-:W-:Y:S01]  /*af30*/  ISETP.GE.AND P0, PT, R32, 0x1, PT ;  /* 0x000000012000780c */ /* 0x000fe20003f06270 */
[----:B0-----:R-:W-:Y:S02]  /*af40*/  IMAD.SHL.U32 R9, R5, 0x8, RZ ;  /* 0x0000000805097824 */ /* 0x001fe400078e00ff */
[----:B------:R-:W-:-:S03]  /*af50*/  IMAD R5, R24, 0x1800, R29 ;  /* 0x0000180018057824 */ /* 0x000fc600078e021d */
[----:B------:R-:W-:-:S04]  /*af60*/  LOP3.LUT R9, R9, 0x38, RZ, 0xc0, !PT ;  /* 0x0000003809097812 */ /* 0x000fc800078ec0ff */
[----:B------:R-:W-:-:S13]  /*af70*/  ISETP.GE.AND P2, PT, R9, UR4, PT ;  /* 0x0000000409007c0c */ /* 0x000fda000bf46270 */
[----:B------:R-:W-:Y:S01]  /*af80*/  @P2 LOP3.LUT R23, R23, 0x1, RZ, 0xfc, !PT ;  /* 0x0000000117172812 */ /* 0x000fe200078efcff */
[----:B------:R-:W-:Y:S06]  /*af90*/  BRA.DIV UR5, `(.L_x_464) ;  /* 0x0000003a056c7947 */ /* 0x000fec000b800000 */
[----:B------:R-:W0:Y:S01]  /*afa0*/  SHFL.IDX PT, R3, R0, RZ, 0x181f ;  /* 0x00181fff00037589 */ /* 0x000e2200000e0000 */
[----:B------:R-:W-:-:S03]  /*afb0*/  @P0 IMAD R7, R5, 0x2, R22 ;  /* 0x0000000205070824 */ /* 0x000fc600078e0216 */
[----:B------:R-:W1:Y:S01]  /*afc0*/  SHFL.IDX PT, R2, R4, RZ, 0x181f ;  /* 0x00181fff04027589 */ /* 0x000e6200000e0000 */
[----:B0-----:R-:W-:-:S04]  /*afd0*/  @P0 LEA R3, P1, R9, R3, 0x1 ;  /* 0x0000000309030211 */ /* 0x001fc800078208ff */
[----:B-1----:R-:W-:-:S04]  /*afe0*/  @P0 IADD3.X R2, RZ, R2, RZ, P1, !PT ;  /* 0x00000002ff020210 */ /* 0x002fc80000ffe4ff */
[----:B------:R-:W-:-:S04]  /*aff0*/  @P0 LOP3.LUT R3, R3, R2, RZ, 0x3c, !PT ;  /* 0x0000000203030212 */ /* 0x000fc800078e3cff */
[----:B------:R-:W-:-:S04]  /*b000*/  @P0 LOP3.LUT R2, R3, R2, RZ, 0x3c, !PT ;  /* 0x0000000203020212 */ /* 0x000fc800078e3cff */
[----:B------:R-:W-:-:S05]  /*b010*/  @P0 LOP3.LUT R3, R3, R2, RZ, 0x3c, !PT ;  /* 0x0000000203030212 */ /* 0x000fca00078e3cff */
[----:B------:R-:W-:Y:S01]  /*b020*/  @!PT LDS RZ, [RZ] ;  /* 0x00000000fffff984 */ /* 0x000fe20000000800 */
[----:B------:R0:W-:Y:S01]  /*b030*/  @P0 LDGSTS.E.BYPASS.LTC128B.128 [R7+0x1c400], desc[UR50][R2.64], !P2 ;  /* 0x1c40000002070fae */ /* 0x0001e2000d101d72 */
[----:B------:R-:W-:-:S03]  /*b040*/  ISETP.GE.AND P0, PT, R32, 0x11, PT ;  /* 0x000000112000780c */ /* 0x000fc60003f06270 */
[----:B0-----:R-:W0:Y:S10]  /*b050*/  SHFL.IDX PT, R3, R0, 0x1, 0x181f ;  /* 0x00381f0000037f89 */ /* 0x001e3400000e0000 */
[----:B------:R-:W-:Y:S01]  /*b060*/  @P0 IMAD R7, R5, 0x2, R22 ;  /* 0x0000000205070824 */ /* 0x000fe200078e0216 */
[----:B------:R-:W1:Y:S01]  /*b070*/  SHFL.IDX PT, R2, R4, 0x1, 0x181f ;  /* 0x00381f0004027f89 */ /* 0x000e6200000e0000 */
[----:B0-----:R-:W-:-:S05]  /*b080*/  @P0 LEA R3, P1, R9, R3, 0x1 ;  /* 0x0000000309030211 */ /* 0x001fca00078208ff */
[----:B-1----:R-:W-:-:S05]  /*b090*/  @P0 IMAD.X R2, RZ, RZ, R2, P1 ;  /* 0x000000ffff020224 */ /* 0x002fca00008e0602 */
[----:B------:R-:W-:-:S04]  /*b0a0*/  @P0 LOP3.LUT R3, R3, R2, RZ, 0x3c, !PT ;  /* 0x0000000203030212 */ /* 0x000fc800078e3cff */
[----:B------:R-:W-:-:S04]  /*b0b0*/  @P0 LOP3.LUT R2, R3, R2, RZ, 0x3c, !PT ;  /* 0x0000000203020212 */ /* 0x000fc800078e3cff */
[----:B------:R-:W-:-:S05]  /*b0c0*/  @P0 LOP3.LUT R3, R3, R2, RZ, 0x3c, !PT ;  /* 0x0000000203030212 */ /* 0x000fca00078e3cff */
        /* <DEDUP_REMOVED lines=24> */
[----:B------:R-:W1:Y:S04]  /*b250*/  SHFL.IDX PT, R2, R4, 0x4, 0x181f ;  /* 0x00981f0004027f89 */ /* 0x000e6800000e0000 */
[----:B------:R-:W2:Y:S04]  /*b260*/  SHFL.IDX PT, R4, R4, 0x5, 0x181f ;  /* 0x00b81f0004047f89 */ /* 0x000ea800000e0000 */
[----:B------:R-:W3:Y:S01]  /*b270*/  SHFL.IDX PT, R0, R0, 0x5, 0x181f ;  /* 0x00b81f0000007f89 */ /* 0x000ee200000e0000 */
[----:B0-----:R-:W-:-:S05]  /*b280*/  @P0 LEA R3, P1, R9, R3, 0x1 ;  /* 0x0000000309030211 */ /* 0x001fca00078208ff */
[----:B-1----:R-:W-:-:S05]  /*b290*/  @P0 IMAD.X R2, RZ, RZ, R2, P1 ;  /* 0x000000ffff020224 */ /* 0x002fca00008e0602 */
[----:B------:R-:W-:-:S04]  /*b2a0*/  @P0 LOP3.LUT R3, R3, R2, RZ, 0x3c, !PT ;  /* 0x0000000203030212 */ /* 0x000fc800078e3cff */
[----:B------:R-:W-:-:S04]  /*b2b0*/  @P0 LOP3.LUT R2, R3, R2, RZ, 0x3c, !PT ;  /* 0x0000000203020212 */ /* 0x000fc800078e3cff */
[----:B------:R-:W-:-:S05]  /*b2c0*/  @P0 LOP3.LUT R3, R3, R2, RZ, 0x3c, !PT ;  /* 0x0000000203030212 */ /* 0x000fca00078e3cff */
[----:B--23--:R1:W-:Y:S02]  /*b2d0*/  @P0 LDGSTS.E.BYPASS.LTC128B.128 [R7+0x1e400], desc[UR50][R2.64], !P2 ;  /* 0x1e40000002070fae */ /* 0x00c3e4000d101d72 */
.L_x_541:
[----:B------:R-:W-:-:S13]  /*b2e0*/  ISETP.GE.AND P0, PT, R32, 0x51, PT ;  /* 0x000000512000780c */ /* 0x000fda0003f06270 */
[----:B01----:R-:W-:Y:S01]  /*b2f0*/  @P0 LEA R2, P1, R9, R0, 0x1 ;  /* 0x0000000009020211 */ /* 0x003fe200078208ff */
[----:B------:R-:W-:-:S03]  /*b300*/  @P0 IMAD R5, R5, 0x2, R22 ;  /* 0x0000000205050824 */ /* 0x000fc600078e0216 */
[----:B------:R-:W-:-:S05]  /*b310*/  @P0 IADD3.X R3, RZ, R4, RZ, P1, !PT ;  /* 0x00000004ff030210 */ /* 0x000fca0000ffe4ff */
[----:B------:R-:W-:Y:S01]  /*b320*/  @!PT LDS RZ, [RZ] ;  /* 0x00000000fffff984 */ /* 0x000fe20000000800 */
[----:B------:R-:W-:Y:S01]  /*b330*/  @!PT LDS RZ, [RZ] ;  /* 0x00000000fffff984 */ /* 0x000fe20000000800 */
[----:B------:R-:W-:Y:S01]  /*b340*/  @!PT LDS RZ, [RZ] ;  /* 0x00000000fffff984 */ /* 0x000fe20000000800 */
[----:B------:R0:W-:Y:S01]  /*b350*/  @P0 LDGSTS.E.BYPASS.LTC128B.128 [R5+0x1ec00], desc[UR50][R2.64], !P2 ;  /* 0x1ec0000002050fae */ /* 0x0001e2000d101d72 */
[----:B------:R-:W-:Y:S01]  /*b360*/  PLOP3.LUT P0, PT, PT, PT, PT, 0x80, 0x0 ;  /* 0x000000000000781c */ /* 0x000fe20003f0f070 */
[----:B------:R-:W-:-:S12]  /*b370*/  NOP ;  /* 0x0000000000007918 */ /* 0x000fd80000000000 */
.L_x_465:
        /* <DEDUP_REMOVED lines=11> */
.L_x_466:
[----:B------:R1:W5:Y:S01]  /*b430*/  LDL.LU R4, [R1+0x4] ;  /* 0x0000040001047983 */ /* 0x0003620000300800 */
[C---:B------:R-:W-:Y:S01]  /*b440*/  LOP3.LUT P3, RZ, R23.reuse, 0x8, RZ, 0xc0, !PT ;  /* 0x0000000817ff7812 */ /* 0x040fe2000786c0ff */
[----:B------:R1:W-:Y:S02]  /*b450*/  SYNCS.ARRIVE.TRANS64.A1T0 RZ, [R33+URZ+0x22830], RZ ;  /* 0x022830ff21ff79a7 */ /* 0x0003e4000810003f */
[----:B0-----:R1:W5:Y:S01]  /*b460*/  LDL.LU R3, [R1] ;  /* 0x0000000001037983 */ /* 0x0013620000300800 */
[----:B------:R-:W-:-:S13]  /*b470*/  LOP3.LUT P2, RZ, R23, 0x4, RZ, 0xc0, !PT ;  /* 0x0000000417ff7812 */ /* 0x000fda000784c0ff */
[----:B------:R-:W-:Y:S05]  /*b480*/  WARPSYNC.ALL ;  /* 0x0000000000007948 */ /* 0x000fea0003800000 */
[----:B------:R-:W-:Y:S01]  /*b490*/  BAR.SYNC.DEFER_BLOCKING 0x8, 0x180 ;  /* 0x0206000000007b1d */ /* 0x000fe20000010000 */
[C---:B------:R-:W-:Y:S02]  /*b4a0*/  LOP3.LUT P1, RZ, R23.reuse, 0x100, RZ, 0xc0, !PT ;  /* 0x0000010017ff7812 */ /* 0x040fe4000782c0ff */
[----:B------:R-:W-:Y:S02]  /*b4b0*/  LOP3.LUT P0, RZ, R23, 0x2, RZ, 0xc0, !PT ;  /* 0x0000000217ff7812 */ /* 0x000fe4000780c0ff */
[----:B------:R-:W-:Y:S01]  /*b4c0*/  SEL R0, RZ, 0x2, P3 ;  /* 0x00000002ff007807 */ /* 0x000fe20001800000 */
[----:B------:R-:W-:Y:S01]  /*b4d0*/  ULDC.64 UR4, c[0x0][0x298] ;  /* 0x0000a60000047ab9 */ /* 0x000fe20000000a00 */
[----:B------:R-:W-:Y:S01]  /*b4e0*/  SEL R2, RZ, 0x4, P2 ;  /* 0x00000004ff027807 */ /* 0x000fe20001000000 */
[----:B------:R-:W-:Y:S01]  /*b4f0*/  BSSY B6, `(.L_x_467) ;  /* 0x0000022000067945 */ /* 0x000fe20003800000 */
[----:B------:R-:W-:-:S02]  /*b500*/  SEL R5, R25, RZ, !P1 ;  /* 0x000000ff19057207 */ /* 0x000fc40004800000 */
[----:B------:R-:W-:Y:S02]  /*b510*/  IADD3 R0, R2, R0, R6 ;  /* 0x0000000002007210 */ /* 0x000fe40007ffe006 */
[----:B------:R-:W-:Y:S01]  /*b520*/  SEL R25, RZ, 0x8, P0 ;  /* 0x00000008ff197807 */ /* 0x000fe20000000000 */
[----:B------:R0:W-:Y:S04]  /*b530*/  STL [R1+0x18], R5 ;  /* 0x0000180501007387 */ /* 0x0001e80000100800 */
[----:B------:R-:W-:Y:S01]  /*b540*/  IMAD.IADD R25, R0, 0x1, R25 ;  /* 0x0000000100197824 */ /* 0x000fe200078e0219 */
[----:B-----5:R-:W-:Y:S02]  /*b550*/  SEL R2, R4, RZ, !P1 ;  /* 0x000000ff04027207 */ /* 0x020fe40004800000 */
[----:B------:R-:W-:Y:S01]  /*b560*/  SHF.R.S32.HI R0, RZ, 0x1f, R3 ;  /* 0x0000001fff007819 */ /* 0x000fe20000011403 */
[----:B0-----:R-:W-:-:S02]  /*b570*/  IMAD.WIDE.U32 R4, R3, UR4, RZ ;  /* 0x0000000403047c25 */ /* 0x001fc4000f8e00ff */
[----:B------:R0:W-:Y:S02]  /*b580*/  STL [R1+0x4], R2 ;  /* 0x0000040201007387 */ /* 0x0001e40000100800 */
[----:B------:R-:W-:Y:S02]  /*b590*/  IMAD R0, R0, UR4, RZ ;  /* 0x0000000400007c24 */ /* 0x000fe4000f8e02ff */
[----:B------:R2:W-:Y:S02]  /*b5a0*/  STL.64 [R1+0x10], R4 ;  /* 0x0000100401007387 */ /* 0x0005e40000100a00 */
[----:B------:R-:W-:Y:S02]  /*b5b0*/  IMAD R0, R3, UR5, R0 ;  /* 0x0000000503007c24 */ /* 0x000fe4000f8e0200 */
[----:B0-----:R-:W-:Y:S02]  /*b5c0*/  VIADD R2, R22, 0x18400 ;  /* 0x0001840016027836 */ /* 0x001fe40000000000 */
[----:B------:R-:W-:-:S03]  /*b5d0*/  IMAD.IADD R0, R5, 0x1, R0 ;  /* 0x0000000105007824 */ /* 0x000fc600078e0200 */
[----:B------:R-:W-:Y:S02]  /*b5e0*/  LOP3.LUT P0, RZ, R2, 0x3ff, RZ, 0xc0, !PT ;  /* 0x000003ff02ff7812 */ /* 0x000fe4000780c0ff */
[----:B------:R2:W-:Y:S11]  /*b5f0*/  STL [R1], R0 ;  /* 0x0000000001007387 */ /* 0x0005f60000100800 */
[----:B--2---:R-:W-:Y:S05]  /*b600*/  @!P0 BRA `(.L_x_468) ;  /* 0x0000000000408947 */ /* 0x004fea0003800000 */
[----:B------:R-:W-:Y:S01]  /*b610*/  MOV R2, 0x0 ;  /* 0x0000000000027802 */ /* 0x000fe20000000f00 */
        /* <DEDUP_REMOVED lines=15> */
.L_x_468:
[----:B------:R-:W-:Y:S05]  /*b710*/  BSYNC B6 ;  /* 0x0000000000067941 */ /* 0x000fea0003800000 */
.L_x_467:
[----:B------:R-:W2:Y:S01]  /*b720*/  LDL.LU R20, [R1] ;  /* 0x0000000001147983 */ /* 0x000ea20000300800 */
[----:B------:R-:W0:Y:S01]  /*b730*/  LDC R7, c[0x0][0x448] ;  /* 0x00011200ff077b82 */ /* 0x000e220000000800 */
[----:B------:R-:W-:Y:S02]  /*b740*/  ULDC.64 UR4, c[0x0][0x2d8] ;  /* 0x0000b60000047ab9 */ /* 0x000fe40000000a00 */
[----:B------:R-:W2:Y:S04]  /*b750*/  LDL.LU.64 R2, [R1+0x10] ;  /* 0x0000100001027983 */ /* 0x000ea80000300a00 */
[----:B------:R-:W3:Y:S04]  /*b760*/  LDL.LU R4, [R1+0x4] ;  /* 0x0000040001047983 */ /* 0x000ee80000300800 */
[----:B------:R-:W4:Y:S01]  /*b770*/  LDL.LU R21, [R1+0x18] ;  /* 0x0000180001157983 */ /* 0x000f220000300800 */
[----:B------:R-:W-:-:S02]  /*b780*/  IMAD R0, R27, UR4, RZ ;  /* 0x000000041b007c24 */ /* 0x000fc4000f8e02ff */
[----:B------:R-:W-:Y:S01]  /*b790*/  IMAD.SHL.U32 R17, R17, 0x80, RZ ;  /* 0x0000008011117824 */ /* 0x000fe200078e00ff */
[----:B------:R0:W5:Y:S01]  /*b7a0*/  LDL R10, [R1+0x8] ;  /* 0x00000800010a7983 */ /* 0x0001620000100800 */
[----:B------:R-:W-:Y:S01]  /*b7b0*/  IMAD R0, R18, UR5, R0 ;  /* 0x0000000512007c24 */ /* 0x000fe2000f8e0200 */
[----:B0-----:R-:W-:Y:S01]  /*b7c0*/  ISETP.NE.AND P0, PT, R7, 0x1, PT ;  /* 0x000000010700780c */ /* 0x001fe20003f05270 */
[----:B------:R-:W0:Y:S02]  /*b7d0*/  S2R R9, SR_TID.X ;  /* 0x0000000000097919 */ /* 0x000e240000002100 */
[----:B0-----:R-:W-:-:S05]  /*b7e0*/  IMAD.SHL.U32 R8, R9, 0x8, RZ ;  /* 0x0000000809087824 */ /* 0x001fca00078e00ff */
[----:B------:R-:W-:Y:S01]  /*b7f0*/  LOP3.LUT R8, R8, 0x38, RZ, 0xc0, !PT ;  /* 0x0000003808087812 */ /* 0x000fe200078ec0ff */
[----:B--2---:R-:W-:Y:S02]  /*b800*/  IMAD.MOV.U32 R3, RZ, RZ, R20 ;  /* 0x000000ffff037224 */ /* 0x004fe400078e0014 */
[----:B------:R-:W0:Y:S01]  /*b810*/  S2R R20, SR_TID.X ;  /* 0x0000000000147919 */ /* 0x000e220000002100 */
[----:B------:R-:W-:Y:S01]  /*b820*/  IMAD.WIDE.U32 R2, R18, UR4, R2 ;  /* 0x0000000412027c25 */ /* 0x000fe2000f8e0002 */
[----:B------:R-:W-:-:S03]  /*b830*/  ULDC.64 UR4, c[0x0][0x2e0] ;  /* 0x0000b80000047ab9 */ /* 0x000fc60000000a00 */
[----:B------:R-:W-:Y:S02]  /*b840*/  IMAD.IADD R3, R3, 0x1, R0 ;  /* 0x0000000103037824 */ /* 0x000fe400078e0200 */
[----:B---3--:R-:W-:Y:S02]  /*b850*/  IMAD R0, R4, UR4, RZ ;  /* 0x0000000404007c24 */ /* 0x008fe4000f8e02ff */
[C---:B----4-:R-:W-:Y:S01]  /*b860*/  IMAD.WIDE.U32 R2, R21.reuse, UR4, R2 ;  /* 0x0000000415027c25 */ /* 0x050fe2000f8e0002 */
[----:B------:R-:W2:Y:S03]  /*b870*/  @P0 LDC R4, c[0x0][0x44c] ;  /* 0x00011300ff040b82 */ /* 0x000ea60000000800 */
[----:B------:R-:W-:Y:S01]  /*b880*/  IMAD R0, R21, UR5, R0 ;  /* 0x0000000515007c24 */ /* 0x000fe2000f8e0200 */
[----:B------:R-:W-:-:S03]  /*b890*/  ULDC.64 UR4, c[0x0][0x2d0] ;  /* 0x0000b40000047ab9 */ /* 0x000fc60000000a00 */
[----:B------:R-:W-:Y:S02]  /*b8a0*/  IMAD.IADD R3, R3, 0x1, R0 ;  /* 0x0000000103037824 */ /* 0x000fe400078e0200 */
[----:B------:R-:W3:Y:S01]  /*b8b0*/  @P0 LDC R0, c[0x0][0x450] ;  /* 0x00011400ff000b82 */ /* 0x000ee20000000800 */
[C---:B0-----:R-:W-:Y:S01]  /*b8c0*/  LOP3.LUT R21, R20.reuse, 0x7f, RZ, 0xc0, !PT ;  /* 0x0000007f14157812 */ /* 0x041fe200078ec0ff */
[----:B------:R-:W-:-:S03]  /*b8d0*/  IMAD.SHL.U32 R20, R20, 0x10, RZ ;  /* 0x0000001014147824 */ /* 0x000fc600078e00ff */
[----:B------:R-:W-:-:S04]  /*b8e0*/  SHF.R.U32.HI R21, RZ, 0x3, R21 ;  /* 0x00000003ff157819 */ /* 0x000fc80000011615 */
[----:B------:R-:W-:-:S04]  /*b8f0*/  LOP3.LUT R20, R21, 0x70, R20, 0xf8, !PT ;  /* 0x0000007015147812 */ /* 0x000fc800078ef814 */
[----:B------:R-:W-:-:S05]  /*b900*/  LOP3.LUT R5, R20, R17, RZ, 0xfc, !PT ;  /* 0x0000001114057212 */ /* 0x000fca00078efcff */
[----:B--2---:R-:W-:Y:S01]  /*b910*/  @P0 IMAD.HI.U32 R6, R5, R4, RZ ;  /* 0x0000000405060227 */ /* 0x004fe200078e00ff */
[----:B------:R-:W-:-:S04]  /*b920*/  MOV R4, R5 ;  /* 0x0000000500047202 */ /* 0x000fc80000000f00 */
[----:B---3--:R-:W-:-:S05]  /*b930*/  @P0 SHF.R.U32.HI R4, RZ, R0, R6 ;  /* 0x00000000ff040219 */ /* 0x008fca0000011606 */
[----:B------:R-:W-:-:S04]  /*b940*/  IMAD.MOV R0, RZ, RZ, -R4 ;  /* 0x000000ffff007224 */ /* 0x000fc800078e0a04 */
[----:B------:R-:W-:Y:S01]  /*b950*/  IMAD R0, R7, R0, R5 ;  /* 0x0000000007007224 */ /* 0x000fe200078e0205 */
[----:B------:R-:W-:Y:S01]  /*b960*/  SHF.R.S32.HI R5, RZ, 0x1f, R4 ;  /* 0x0000001fff057819 */ /* 0x000fe20000011404 */
[----:B------:R-:W-:-:S04]  /*b970*/  IMAD.WIDE.U32 R2, R4, UR4, R2 ;  /* 0x0000000404027c25 */ /* 0x000fc8000f8e0002 */
        /* <DEDUP_REMOVED lines=11> */
[----:B------:R-:W-:Y:S01]  /*ba30*/  ULDC UR4, c[0x0][0x2b8] ;  /* 0x0000ae0000047ab9 */ /* 0x000fe20000000800 */
[----:B------:R-:W-:-:S03]  /*ba40*/  LOP3.LUT R20, R9, 0x7f, RZ, 0xc0, !PT ;  /* 0x0000007f09147812 */ /* 0x000fc600078ec0ff */
[----:B------:R-:W-:Y:S01]  /*ba50*/  LEA.HI.X R4, R2, UR5, R4, 0x1, P0 ;  /* 0x0000000502047c11 */ /* 0x000fe200080f0c04 */
[----:B------:R-:W-:Y:S01]  /*ba60*/  UMOV UR5, 0xffffffff ;  /* 0xffffffff00057882 */ /* 0x000fe20000000000 */
[----:B------:R-:W-:Y:S02]  /*ba70*/  ISETP.GE.AND P1, PT, R8, UR4, PT ;  /* 0x0000000408007c0c */ /* 0x000fe4000bf26270 */
[----:B------:R-:W-:Y:S01]  /*ba80*/  SHF.R.U32.HI R9, RZ, 0x3, R20 ;  /* 0x00000003ff097819 */ /* 0x000fe20000011614 */
[----:B------:R-:W-:Y:S10]  /*ba90*/  BRA.DIV UR5, `(.L_x_469) ;  /* 0x0000003605ac7947 */ /* 0x000ff4000b800000 */
[----:B------:R-:W0:Y:S01]  /*baa0*/  SHFL.IDX PT, R3, R0, RZ, 0x181f ;  /* 0x00181fff00037589 */ /* 0x000e2200000e0000 */
[----:B-----5:R-:W-:Y:S02]  /*bab0*/  IMAD R5, R10, R7, RZ ;  /* 0x000000070a057224 */ /* 0x020fe400078e02ff */
[----:B------:R-:W-:Y:S01]  /*bac0*/  IMAD.IADD R17, R9, 0x1, R17 ;  /* 0x0000000109117824 */ /* 0x000fe200078e0211 */
[----:B------:R-:W2:Y:S03]  /*bad0*/  SHFL.IDX PT, R2, R4, RZ, 0x181f ;  /* 0x00181fff04027589 */ /* 0x000ea600000e0000 */
[C---:B------:R-:W-:Y:S01]  /*bae0*/  VIADD R6, R17.reuse, 0x10 ;  /* 0x0000001011067836 */ /* 0x040fe20000000000 */
[----:B------:R-:W-:-:S13]  /*baf0*/  ISETP.GE.AND P0, PT, R17, R5, PT ;  /* 0x000000051100720c */ /* 0x000fda0003f06270 */
[----:B0-----:R-:W-:-:S05]  /*bb00*/  @!P0 LEA R3, P2, R8, R3, 0x1 ;  /* 0x0000000308038211 */ /* 0x001fca00078408ff */
[----:B--2---:R-:W-:-:S05]  /*bb10*/  @!P0 IMAD.X R2, RZ, RZ, R2, P2 ;  /* 0x000000ffff028224 */ /* 0x004fca00010e0602 */
[----:B------:R-:W-:-:S04]  /*bb20*/  @!P0 LOP3.LUT R3, R3, R2, RZ, 0x3c, !PT ;  /* 0x0000000203038212 */ /* 0x000fc800078e3cff */
[----:B------:R-:W-:-:S04]  /*bb30*/  @!P0 LOP3.LUT R2, R3, R2, RZ, 0x3c, !PT ;  /* 0x0000000203028212 */ /* 0x000fc800078e3cff */
[----:B------:R-:W-:-:S05]  /*bb40*/  @!P0 LOP3.LUT R3, R3, R2, RZ, 0x3c, !PT ;  /* 0x0000000203038212 */ /* 0x000fca00078e3cff */
[----:B------:R-:W-:Y:S01]  /*bb50*/  @!PT LDS RZ, [RZ] ;  /* 0x00000000fffff984 */ /* 0x000fe20000000800 */
[----:B------:R0:W-:Y:S01]  /*bb60*/  @!P0 LDGSTS.E.BYPASS.LTC128B.128 [R37+0x18400], desc[UR50][R2.64], !P1 ;  /* 0x1840000002258fae */ /* 0x0001e2000c901d72 */
[----:B------:R-:W-:Y:S01]  /*bb70*/  ISETP.GE.AND P0, PT, R6, R5, PT ;  /* 0x000000050600720c */ /* 0x000fe20003f06270 */
[----:B------:R-:W-:Y:S02]  /*bb80*/  VIADD R6, R17, 0x20 ;  /* 0x0000002011067836 */ /* 0x000fe40000000000 */
[----:B0-----:R-:W0:Y:S04]  /*bb90*/  SHFL.IDX PT, R3, R0, 0x1, 0x181f ;  /* 0x00381f0000037f89 */ /* 0x001e2800000e0000 */
[----:B------:R-:W2:Y:S06]  /*bba0*/  SHFL.IDX PT, R2, R4, 0x1, 0x181f ;  /* 0x00381f0004027f89 */ /* 0x000eac00000e0000 */
[----:B0-----:R-:W-:-:S05]  /*bbb0*/  @!P0 LEA R3, P2, R8, R3, 0x1 ;  /* 0x0000000308038211 */ /* 0x001fca00078408ff */
[----:B--2---:R-:W-:-:S05]  /*bbc0*/  @!P0 IMAD.X R2, RZ, RZ, R2, P2 ;  /* 0x000000ffff028224 */ /* 0x004fca00010e0602 */
[----:B------:R-:W-:-:S04]  /*bbd0*/  @!P0 LOP3.LUT R3, R3, R2, RZ, 0x3c, !PT ;  /* 0x0000000203038212 */ /* 0x000fc800078e3cff */
[----:B------:R-:W-:-:S04]  /*bbe0*/  @!P0 LOP3.LUT R2, R3, R2, RZ, 0x3c, !PT ;  /* 0x0000000203028212 */ /* 0x000fc800078e3cff */
[----:B------:R-:W-:-:S05]  /*bbf0*/  @!P0 LOP3.LUT R3, R3, R2, RZ, 0x3c, !PT ;  /* 0x0000000203038212 */ /* 0x000fca00078e3cff */
[----:B------:R0:W-:Y:S01]  /*bc00*/  @!P0 LDGSTS.E.BYPASS.LTC128B.128 [R37+0x18c00], desc[UR50][R2.64], !P1 ;  /* 0x18c0000002258fae */ /* 0x0001e2000c901d72 */
[----:B------:R-:W-:Y:S01]  /*bc10*/  ISETP.GE.AND P0, PT, R6, R5, PT ;  /* 0x000000050600720c */ /* 0x000fe20003f06270 */
[----:B------:R-:W-:Y:S02]  /*bc20*/  VIADD R6, R17, 0x30 ;  /* 0x0000003011067836 */ /* 0x000fe40000000000 */
[----:B0-----:R-:W0:Y:S04]  /*bc30*/  SHFL.IDX PT, R3, R0, 0x2, 0x181f ;  /* 0x00581f0000037f89 */ /* 0x001e2800000e0000 */
[----:B------:R-:W2:Y:S06]  /*bc40*/  SHFL.IDX PT, R2, R4, 0x2, 0x181f ;  /* 0x00581f0004027f89 */ /* 0x000eac00000e0000 */
[----:B0-----:R-:W-:-:S04]  /*bc50*/  @!P0 LEA R3, P2, R8, R3, 0x1 ;  /* 0x0000000308038211 */ /* 0x001fc800078408ff */
[----:B--2---:R-:W-:-:S04]  /*bc60*/  @!P0 IADD3.X R2, RZ, R2, RZ, P2, !PT ;  /* 0x00000002ff028210 */ /* 0x004fc800017fe4ff */
        /* <DEDUP_REMOVED lines=34> */
[----:B------:R-:W-:-:S03]  /*be90*/  ISETP.GE.AND P0, PT, R6, R5, PT ;  /* 0x000000050600720c */ /* 0x000fc60003f06270 */
[----:B0-----:R-:W0:Y:S04]  /*bea0*/  SHFL.IDX PT, R3, R0, 0x6, 0x181f ;  /* 0x00d81f0000037f89 */ /* 0x001e2800000e0000 */
[----:B------:R-:W2:Y:S04]  /*beb0*/  SHFL.IDX PT, R2, R4, 0x6, 0x181f ;  /* 0x00d81f0004027f89 */ /* 0x000ea800000e0000 */
[----:B------:R-:W3:Y:S04]  /*bec0*/  SHFL.IDX PT, R4, R4, 0x7, 0x181f ;  /* 0x00f81f0004047f89 */ /* 0x000ee800000e0000 */
[----:B------:R-:W4:Y:S01]  /*bed0*/  SHFL.IDX PT, R0, R0, 0x7, 0x181f ;  /* 0x00f81f0000007f89 */ /* 0x000f2200000e0000 */
[----:B0-----:R-:W-:-:S05]  /*bee0*/  @!P0 LEA R3, P2, R8, R3, 0x1 ;  /* 0x0000000308038211 */ /* 0x001fca00078408ff */
[----:B--2---:R-:W-:-:S05]  /*bef0*/  @!P0 IMAD.X R2, RZ, RZ, R2, P2 ;  /* 0x000000ffff028224 */ /* 0x004fca00010e0602 */
[----:B------:R-:W-:-:S04]  /*bf00*/  @!P0 LOP3.LUT R3, R3, R2, RZ, 0x3c, !PT ;  /* 0x0000000203038212 */ /* 0x000fc800078e3cff */
[----:B------:R-:W-:-:S04]  /*bf10*/  @!P0 LOP3.LUT R2, R3, R2, RZ, 0x3c, !PT ;  /* 0x0000000203028212 */ /* 0x000fc800078e3cff */
[----:B------:R-:W-:-:S05]  /*bf20*/  @!P0 LOP3.LUT R3, R3, R2, RZ, 0x3c, !PT ;  /* 0x0000000203038212 */ /* 0x000fca00078e3cff */
[----:B---34-:R0:W-:Y:S02]  /*bf30*/  @!P0 LDGSTS.E.BYPASS.LTC128B.128 [R37+0x1b400], desc[UR50][R2.64], !P1 ;  /* 0x1b40000002258fae */ /* 0x0181e4000c901d72 */
.L_x_558:
[----:B------:R-:W-:-:S05]  /*bf40*/  VIADD R17, R17, 0x70 ;  /* 0x0000007011117836 */ /* 0x000fca0000000000 */
[----:B------:R-:W-:-:S13]  /*bf50*/  ISETP.GE.AND P0, PT, R17, R5, PT ;  /* 0x000000051100720c */ /* 0x000fda0003f06270 */
[----:B0-2---:R-:W-:-:S04]  /*bf60*/  @!P0 LEA R2, P2, R8, R0, 0x1 ;  /* 0x0000000008028211 */ /* 0x005fc800078408ff */
[----:B------:R-:W-:-:S05]  /*bf70*/  @!P0 IADD3.X R3, RZ, R4, RZ, P2, !PT ;  /* 0x00000004ff038210 */ /* 0x000fca00017fe4ff */
[----:B------:R-:W-:Y:S01]  /*bf80*/  @!PT LDS RZ, [RZ] ;  /* 0x00000000fffff984 */ /* 0x000fe20000000800 */
[----:B------:R-:W-:Y:S01]  /*bf90*/  @!PT LDS RZ, [RZ] ;  /* 0x00000000fffff984 */ /* 0x000fe20000000800 */
[----:B------:R-:W-:Y:S01]  /*bfa0*/  @!PT LDS RZ, [RZ] ;  /* 0x00000000fffff984 */ /* 0x000fe20000000800 */
[----:B------:R0:W-:Y:S01]  /*bfb0*/  @!P0 LDGSTS.E.BYPASS.LTC128B.128 [R37+0x1bc00], desc[UR50][R2.64], !P1 ;  /* 0x1bc0000002258fae */ /* 0x0001e2000c901d72 */
[----:B------:R-:W-:Y:S01]  /*bfc0*/  PLOP3.LUT P0, PT, PT, PT, PT, 0x80, 0x0 ;  /* 0x000000000000781c */ /* 0x000fe20003f0f070 */
[----:B------:R-:W-:-:S12]  /*bfd0*/  NOP ;  /* 0x0000000000007918 */ /* 0x000fd80000000000 */
.L_x_470:
[----:B------:R-:W-:Y:S02]  /*bfe0*/  PLOP3.LUT P1, PT, P1, P0, PT, 0xa2, 0x0 ;  /* 0x000000000000781c */ /* 0x000fe40000f21472 */
[----:B------:R-:W-:-:S08]  /*bff0*/  @P0 R2UR P1, UR4, R22 ;  /* 0x00000000160402ca */ /* 0x000fd00000020000 */
[----:B------:R-:W-:-:S05]  /*c000*/  @P0 PLOP3.LUT P0, PT, P1, PT, PT, 0x80, 0x0 ;  /* 0x000000000000081c */ /* 0x000fca0000f0f070 */
[----:B------:R-:W-:Y:S01]  /*c010*/  @!P1 SYNCS.ARRIVE.TRANS64.RED.A0T1 RZ, [UR4+0x22800], RZ ;  /* 0x022800ffffff99a7 */ /* 0x000fe20008200404 */
[----:B------:R-:W-:Y:S07]  /*c020*/  @!P1 ARRIVES.LDGSTSBAR.64.TRANSCNT [UR4+0x22800] ;  /* 0x02280000ff0099b0 */ /* 0x000fee0008000a84 */
[----:B------:R-:W-:Y:S05]  /*c030*/  @P0 BRA.U.ANY `(.L_x_470) ;  /* 0xfffffffd00e80947 */ /* 0x000fea000393ffff */
[----:B0-----:R-:W2:Y:S02]  /*c040*/  LDL.LU R2, [R1+0x24] ;  /* 0x0000240001027983 */ /* 0x001ea40000300800 */
[----:B--2---:R-:W-:-:S05]  /*c050*/  VIADD R2, R2, 0x1 ;  /* 0x0000000102027836 */ /* 0x004fca0000000000 */
[----:B------:R0:W-:Y:S01]  /*c060*/  STL [R1+0x24], R2 ;  /* 0x0000240201007387 */ /* 0x0001e20000100800 */
[----:B------:R-:W-:-:S04]  /*c070*/  LEA.HI R0, R2, R2, RZ, 0x1 ;  /* 0x0000000202007211 */ /* 0x000fc800078f08ff */
[----:B------:R-:W-:-:S05]  /*c080*/  LOP3.LUT R0, R0, 0xfffffffe, RZ, 0xc0, !PT ;  /* 0xfffffffe00007812 */ /* 0x000fca00078ec0ff */
[----:B------:R-:W-:-:S05]  /*c090*/  IMAD.IADD R0, R2, 0x1, -R0 ;  /* 0x0000000102007824 */ /* 0x000fca00078e0a00 */
[----:B------:R-:W-:Y:S01]  /*c0a0*/  SHF.L.U32 R3, R0, 0x1f, RZ ;  /* 0x0000001f00037819 */ /* 0x000fe200000006ff */
[----:B------:R-:W-:Y:S01]  /*c0b0*/  NOP ;  /* 0x0000000000007918 */ /* 0x000fe20000000000 */
[----:B------:R0:W-:Y:S01]  /*c0c0*/  SYNCS.ARRIVE.TRANS64.A1T0 RZ, [R22+URZ+0x22800], RZ ;  /* 0x022800ff16ff79a7 */ /* 0x0001e2000810003f */
[----:B------:R-:W-:Y:S01]  /*c0d0*/  BSSY B0, `(.L_x_471) ;  /* 0x0000003000007945 */ /* 0x000fe20003800000 */
[----:B------:R-:W2:Y:S03]  /*c0e0*/  SYNCS.PHASECHK.TRANS64.TRYWAIT P0, [R22+URZ+0x22820], R3 ;  /* 0x02282003160075a7 */ /* 0x000ea6000800017f */
[----:B0-2---:R-:W-:Y:S05]  /*c0f0*/  @!P0 BRA `(.L_x_472) ;  /* 0x0000003800b88947 */ /* 0x005fea0003800000 */
.L_x_559:
[----:B------:R-:W-:Y:S05]  /*c100*/  BSYNC B0 ;  /* 0x0000000000007941 */ /* 0x000fea0003800000 */
.L_x_471:
[----:B------:R-:W-:-:S05]  /*c110*/  IMAD.U32 R0, RZ, RZ, UR36 ;  /* 0x00000024ff007e24 */ /* 0x000fca000f8e00ff */
[----:B------:R-:W-:-:S13]  /*c120*/  ISETP.NE.AND P0, PT, R0, 0x3, PT ;  /* 0x000000030000780c */ /* 0x000fda0003f05270 */
[----:B------:R-:W-:Y:S05]  /*c130*/  @!P0 BRA `(.L_x_473) ;  /* 0x0000000000048947 */ /* 0x000fea0003800000 */
[----:B------:R-:W-:Y:S01]  /*c140*/  BPT.TRAP 0x1 ;  /* 0x000000040000795c */ /* 0x000fe20000300000 */
.L_x_473:
[----:B------:R-:W-:Y:S01]  /*c150*/  SHF.L.U32 R0, R26, 0x1f, RZ ;  /* 0x0000001f1a007819 */ /* 0x000fe200000006ff */
[----:B------:R-:W-:Y:S03]  /*c160*/  BSSY B0, `(.L_x_474) ;  /* 0x0000003000007945 */ /* 0x000fe60003800000 */
[----:B------:R-:W2:Y:S02]  /*c170*/  SYNCS.PHASECHK.TRANS64.TRYWAIT P0, [R33+URZ+0x22860], R0 ;  /* 0x02286000210075a7 */ /* 0x000ea4000800017f */
[----:B--2---:R-:W-:Y:S05]  /*c180*/  @!P0 BRA `(.L_x_475) ;  /* 0x0000003800a88947 */ /* 0x004fea0003800000 */
.L_x_560:
[----:B------:R-:W-:Y:S05]  /*c190*/  BSYNC B0 ;  /* 0x0000000000007941 */ /* 0x000fea0003800000 */
.L_x_474:
[----:B------:R-:W2:Y:S01]  /*c1a0*/  LDL.LU R2, [R1+0x1c] ;  /* 0x00001c0001027983 */ /* 0x000ea20000300800 */
[----:B------:R-:W-:-:S03]  /*c1b0*/  ULDC.64 UR4, c[0x0][0x328] ;  /* 0x0000ca0000047ab9 */ /* 0x000fc60000000a00 */
[----:B------:R-:W3:Y:S01]  /*c1c0*/  LDL.LU R4, [R1+0x20] ;  /* 0x0000200001047983 */ /* 0x000ee20000300800 */
[----:B--2---:R-:W-:Y:S02]  /*c1d0*/  IMAD R0, R2, UR4, RZ ;  /* 0x0000000402007c24 */ /* 0x004fe4000f8e02ff */
[----:B0-----:R-:W-:-:S04]  /*c1e0*/  IMAD.WIDE.U32 R2, R35, UR4, RZ ;  /* 0x0000000423027c25 */ /* 0x001fc8000f8e00ff */
[----:B------:R-:W-:Y:S01]  /*c1f0*/  IMAD R5, R35, UR5, R0 ;  /* 0x0000000523057c24 */ /* 0x000fe2000f8e0200 */
[----:B------:R-:W-:-:S03]  /*c200*/  ULDC.64 UR4, c[0x0][0x338] ;  /* 0x0000ce0000047ab9 */ /* 0x000fc60000000a00 */
[----:B------:R-:W-:Y:S02]  /*c210*/  IMAD.IADD R3, R3, 0x1, R5 ;  /* 0x0000000103037824 */ /* 0x000fe400078e0205 */
[----:B---3--:R-:W-:Y:S02]  /*c220*/  IMAD R5, R4, UR4, RZ ;  /* 0x0000000404057c24 */ /* 0x008fe4000f8e02ff */
[----:B------:R-:W-:-:S04]  /*c230*/  IMAD.WIDE.U32 R2, R34, UR4, R2 ;  /* 0x0000000422027c25 */ /* 0x000fc8000f8e0002 */
[----:B------:R-:W-:Y:S01]  /*c240*/  IMAD R5, R34, UR5, R5 ;  /* 0x0000000522057c24 */ /* 0x000fe2000f8e0205 */
[----:B------:R-:W-:Y:S01]  /*c250*/  ULDC.64 UR4, c[0x0][0x330] ;  /* 0x0000cc0000047ab9 */ /* 0x000fe20000000a00 */
[----:B------:R-:W-:Y:S02]  /*c260*/  IMAD R4, R24, 0x6000, R29 ;  /* 0x0000600018047824 */ /* 0x000fe400078e021d */
[----:B------:R-:W-:Y:S02]  /*c270*/  IMAD.IADD R3, R3, 0x1, R5 ;  /* 0x0000000103037824 */ /* 0x000fe400078e0205 */
[----:B------:R-:W-:Y:S02]  /*c280*/  IMAD R5, R27, UR4, RZ ;  /* 0x000000041b057c24 */ /* 0x000fe4000f8e02ff */
[----:B------:R-:W-:-:S04]  /*c290*/  IMAD.WIDE.U32 R2, R18, UR4, R2 ;  /* 0x0000000412027c25 */ /* 0x000fc8000f8e0002 */
[----:B------:R-:W-:Y:S01]  /*c2a0*/  IMAD R5, R18, UR5, R5 ;  /* 0x0000000512057c24 */ /* 0x000fe2000f8e0205 */
[----:B------:R-:W-:-:S03]  /*c2b0*/  ULDC.64 UR4, c[0x0][0x318] ;  /* 0x0000c60000047ab9 */ /* 0x000fc60000000a00 */
[----:B------:R-:W-:Y:S01]  /*c2c0*/  IMAD.IADD R3, R3, 0x1, R5 ;  /* 0x0000000103037824 */ /* 0x000fe200078e0205 */
[----:B------:R-:W-:Y:S01]  /*c2d0*/  LEA R5, P0, R2, UR4, 0x1 ;  /* 0x0000000402057c11 */ /* 0x000fe2000f8008ff */
[----:B------:R-:W-:-:S03]  /*c2e0*/  UMOV UR4, 0xffffffff ;  /* 0xffffffff00047882 */ /* 0x000fc60000000000 */
[----:B------:R-:W-:Y:S01]  /*c2f0*/  LEA.HI.X R6, R2, UR5, R3, 0x1, P0 ;  /* 0x0000000502067c11 */ /* 0x000fe200080f0c03 */
[----:B------:R-:W-:Y:S08]  /*c300*/  BRA.DIV UR4, `(.L_x_476) ;  /* 0x0000003a045c7947 */ /* 0x000ff0000b800000 */
[----:B------:R-:W0:Y:S01]  /*c310*/  S2R R2, SR_TID.X ;  /* 0x0000000000027919 */ /* 0x000e220000002100 */
[----:B------:R-:W-:Y:S02]  /*c320*/  LOP3.LUT R7, R25, 0x1, RZ, 0xc0, !PT ;  /* 0x0000000119077812 */ /* 0x000fe400078ec0ff */
[----:B------:R-:W-:Y:S01]  /*c330*/  LEA R4, R4, R22, 0x1 ;  /* 0x0000001604047211 */ /* 0x000fe200078e08ff */
[----:B------:R-:W2:Y:S01]  /*c340*/  SHFL.IDX PT, R14, R5, RZ, 0x181f ;  /* 0x00181fff050e7589 */ /* 0x000ea200000e0000 */
[----:B------:R-:W-:Y:S02]  /*c350*/  ISETP.NE.U32.AND P3, PT, R7, 0x1, PT ;  /* 0x000000010700780c */ /* 0x000fe40003f65070 */
[C---:B------:R-:W-:Y:S01]  /*c360*/  LOP3.LUT P2, RZ, R25.reuse, 0x2, RZ, 0xc0, !PT ;  /* 0x0000000219ff7812 */ /* 0x040fe2000784c0ff */
[----:B------:R-:W3:Y:S01]  /*c370*/  SHFL.IDX PT, R3, R6, RZ, 0x181f ;  /* 0x00181fff06037589 */ /* 0x000ee200000e0000 */
[----:B------:R-:W-:Y:S01]  /*c380*/  LOP3.LUT P1, RZ, R25, 0x4, RZ, 0xc0, !PT ;  /* 0x0000000419ff7812 */ /* 0x000fe2000782c0ff */
[----:B0-----:R-:W-:-:S05]  /*c390*/  IMAD.SHL.U32 R2, R2, 0x8, RZ ;  /* 0x0000000802027824 */ /* 0x001fca00078e00ff */
[----:B------:R-:W-:-:S05]  /*c3a0*/  LOP3.LUT R2, R2, 0x38, RZ, 0xc0, !PT ;  /* 0x0000003802027812 */ /* 0x000fca00078ec0ff */
[----:B------:R-:W-:-:S05]  /*c3b0*/  IMAD.SHL.U32 R0, R2, 0x2, RZ ;  /* 0x0000000202007824 */ /* 0x000fca00078e00ff */
[----:B--2---:R-:W-:Y:S02]  /*c3c0*/  IADD3 R2, P0, R14, R0, RZ ;  /* 0x000000000e027210 */ /* 0x004fe40007f1e0ff */
[----:B------:R-:W0:Y:S03]  /*c3d0*/  SHFL.IDX PT, R14, R5, 0x1, 0x181f ;  /* 0x00381f00050e7f89 */ /* 0x000e2600000e0000 */
[----:B---3--:R-:W-:Y:S01]  /*c3e0*/  IMAD.X R3, RZ, RZ, R3, P0 ;  /* 0x000000ffff037224 */ /* 0x008fe200000e0603 */
[----:B------:R-:W-:-:S13]  /*c3f0*/  ISETP.LT.OR P0, PT, R32, 0x1, P3 ;  /* 0x000000012000780c */ /* 0x000fda0001f01670 */
[----:B------:R-:W-:Y:S01]  /*c400*/  LDGSTS.E.BYPASS.LTC128B.128 [R4+0x400], desc[UR50][R2.64], !P0 ;  /* 0x0040000002047fae */ /* 0x000fe2000c101d72 */
[----:B------:R-:W-:-:S13]  /*c410*/  ISETP.LT.OR P0, PT, R32, 0x1, !P2 ;  /* 0x000000012000780c */ /* 0x000fda0005701670 */
[----:B------:R-:W-:Y:S01]  /*c420*/  LDGSTS.E.BYPASS.LTC128B.128 [R4+0x3400], desc[UR50][R2.64+0x80], !P0 ;  /* 0x0340008002047fae */ /* 0x000fe2000c101d72 */
[----:B------:R-:W-:-:S13]  /*c430*/  ISETP.LT.OR P0, PT, R32, 0x1, !P1 ;  /* 0x000000012000780c */ /* 0x000fda0004f01670 */
[----:B------:R-:W-:Y:S01]  /*c440*/  LDGSTS.E.BYPASS.LTC128B.128 [R4+0x6400], desc[UR50][R2.64+0x100], !P0 ;  /* 0x0640010002047fae */ /* 0x000fe2000c101d72 */
[----:B------:R-:W-:-:S04]  /*c450*/  LOP3.LUT P0, RZ, R25, 0x8, RZ, 0xc0, !PT ;  /* 0x0000000819ff7812 */ /* 0x000fc8000780c0ff */
[----:B------:R-:W-:-:S13]  /*c460*/  ISETP.LT.OR P4, PT, R32, 0x1, !P0 ;  /* 0x000000012000780c */ /* 0x000fda0004781670 */
[----:B------:R2:W-:Y:S04]  /*c470*/  LDGSTS.E.BYPASS.LTC128B.128 [R4+0x9400], desc[UR50][R2.64+0x180], !P4 ;  /* 0x0940018002047fae */ /* 0x0005e8000e101d72 */
[----:B--2---:R-:W2:Y:S01]  /*c480*/  SHFL.IDX PT, R3, R6, 0x1, 0x181f ;  /* 0x00381f0006037f89 */ /* 0x004ea200000e0000 */
[----:B0-----:R-:W-:-:S03]  /*c490*/  IADD3 R2, P4, R14, R0, RZ ;  /* 0x000000000e027210 */ /* 0x001fc60007f9e0ff */
[----:B------:R-:W0:Y:S02]  /*c4a0*/  SHFL.IDX PT, R14, R5, 0x2, 0x181f ;  /* 0x00581f00050e7f89 */ /* 0x000e2400000e0000 */
[----:B--2---:R-:W-:Y:S01]  /*c4b0*/  IMAD.X R3, RZ, RZ, R3, P4 ;  /* 0x000000ffff037224 */ /* 0x004fe200020e0603 */
[----:B------:R-:W-:-:S13]  /*c4c0*/  ISETP.LT.OR P4, PT, R32, 0x11, P3 ;  /* 0x000000112000780c */ /* 0x000fda0001f81670 */
[----:B------:R-:W-:Y:S01]  /*c4d0*/  LDGSTS.E.BYPASS.LTC128B.128 [R4+0xc00], desc[UR50][R2.64], !P4 ;  /* 0x00c0000002047fae */ /* 0x000fe2000e101d72 */
[----:B------:R-:W-:-:S13]  /*c4e0*/  ISETP.LT.OR P4, PT, R32, 0x11, !P2 ;  /* 0x000000112000780c */ /* 0x000fda0005781670 */
[----:B------:R-:W-:Y:S01]  /*c4f0*/  LDGSTS.E.BYPASS.LTC128B.128 [R4+0x3c00], desc[UR50][R2.64+0x80], !P4 ;  /* 0x03c0008002047fae */ /* 0x000fe2000e101d72 */
[----:B------:R-:W-:-:S13]  /*c500*/  ISETP.LT.OR P4, PT, R32, 0x11, !P1 ;  /* 0x000000112000780c */ /* 0x000fda0004f81670 */
[----:B------:R-:W-:Y:S01]  /*c510*/  LDGSTS.E.BYPASS.LTC128B.128 [R4+0x6c00], desc[UR50][R2.64+0x100], !P4 ;  /* 0x06c0010002047fae */ /* 0x000fe2000e101d72 */
[----:B------:R-:W-:-:S13]  /*c520*/  ISETP.LT.OR P4, PT, R32, 0x11, !P0 ;  /* 0x000000112000780c */ /* 0x000fda0004781670 */
[----:B------:R2:W-:Y:S01]  /*c530*/  LDGSTS.E.BYPASS.LTC128B.128 [R4+0x9c00], desc[UR50][R2.64+0x180], !P4 ;  /* 0x09c0018002047fae */ /* 0x0005e2000e101d72 */
[----:B0-----:R-:W-:-:S03]  /*c540*/  IADD3 R8, P4, R14, R0, RZ ;  /* 0x000000000e087210 */ /* 0x001fc60007f9e0ff */
[----:B------:R-:W-:Y:S04]  /*c550*/  SHFL.IDX PT, R14, R5, 0x3, 0x181f ;  /* 0x00781f00050e7f89 */ /* 0x000fe800000e0000 */
[----:B--2---:R-:W0:Y:S02]  /*c560*/  SHFL.IDX PT, R3, R6, 0x2, 0x181f ;  /* 0x00581f0006037f89 */ /* 0x004e2400000e0000 */
[----:B0-----:R-:W-:Y:S01]  /*c570*/  IMAD.X R9, RZ, RZ, R3, P4 ;  /* 0x000000ffff097224 */ /* 0x001fe200020e0603 */
[----:B------:R-:W-:Y:S01]  /*c580*/  ISETP.LT.OR P4, PT, R32, 0x21, P3 ;  /* 0x000000212000780c */ /* 0x000fe20001f81670 */
[----:B------:R-:W0:-:S12]  /*c590*/  SHFL.IDX PT, R3, R6, 0x3, 0x181f ;  /* 0x00781f0006037f89 */ /* 0x000e1800000e0000 */
[----:B------:R-:W-:Y:S01]  /*c5a0*/  LDGSTS.E.BYPASS.LTC128B.128 [R4+0x1400], desc[UR50][R8.64], !P4 ;  /* 0x0140000008047fae */ /* 0x000fe2000e101d72 */
[----:B------:R-:W-:-:S13]  /*c5b0*/  ISETP.LT.OR P4, PT, R32, 0x21, !P2 ;  /* 0x000000212000780c */ /* 0x000fda0005781670 */
[----:B------:R-:W-:Y:S01]  /*c5c0*/  LDGSTS.E.BYPASS.LTC128B.128 [R4+0x4400], desc[UR50][R8.64+0x80], !P4 ;  /* 0x0440008008047fae */ /* 0x000fe2000e101d72 */
[----:B------:R-:W-:-:S13]  /*c5d0*/  ISETP.LT.OR P4, PT, R32, 0x21, !P1 ;  /* 0x000000212000780c */ /* 0x000fda0004f81670 */
[----:B------:R-:W-:Y:S01]  /*c5e0*/  LDGSTS.E.BYPASS.LTC128B.128 [R4+0x7400], desc[UR50][R8.64+0x100], !P4 ;  /* 0x0740010008047fae */ /* 0x000fe2000e101d72 */
[----:B------:R-:W-:-:S13]  /*c5f0*/  ISETP.LT.OR P4, PT, R32, 0x21, !P0 ;  /* 0x000000212000780c */ /* 0x000fda0004781670 */
[----:B------:R-:W-:Y:S01]  /*c600*/  LDGSTS.E.BYPASS.LTC128B.128 [R4+0xa400], desc[UR50][R8.64+0x180], !P4 ;  /* 0x0a40018008047fae */ /* 0x000fe2000e101d72 */
[----:B------:R-:W-:-:S03]  /*c610*/  IADD3 R2, P4, R14, R0, RZ ;  /* 0x000000000e027210 */ /* 0x000fc60007f9e0ff */
[----:B------:R-:W2:Y:S02]  /*c620*/  SHFL.IDX PT, R14, R5, 0x4, 0x181f ;  /* 0x00981f00050e7f89 */ /* 0x000ea400000e0000 */
[----:B0-----:R-:W-:Y:S01]  /*c630*/  IMAD.X R3, RZ, RZ, R3, P4 ;  /* 0x000000ffff037224 */ /* 0x001fe200020e0603 */
[----:B------:R-:W-:-:S13]  /*c640*/  ISETP.LT.OR P4, PT, R32, 0x31, P3 ;  /* 0x000000312000780c */ /* 0x000fda0001f81670 */
[----:B------:R-:W-:Y:S01]  /*c650*/  LDGSTS.E.BYPASS.LTC128B.128 [R4+0x1c00], desc[UR50][R2.64], !P4 ;  /* 0x01c0000002047fae */ /* 0x000fe2000e101d72 */
[----:B------:R-:W-:-:S13]  /*c660*/  ISETP.LT.OR P4, PT, R32, 0x31, !P2 ;  /* 0x000000312000780c */ /* 0x000fda0005781670 */
[----:B------:R-:W-:Y:S01]  /*c670*/  LDGSTS.E.BYPASS.LTC128B.128 [R4+0x4c00], desc[UR50][R2.64+0x80], !P4 ;  /* 0x04c0008002047fae */ /* 0x000fe2000e101d72 */
[----:B------:R-:W-:-:S13]  /*c680*/  ISETP.LT.OR P4, PT, R32, 0x31, !P1 ;  /* 0x000000312000780c */ /* 0x000fda0004f81670 */
[----:B------:R-:W-:Y:S01]  /*c690*/  LDGSTS.E.BYPASS.LTC128B.128 [R4+0x7c00], desc[UR50][R2.64+0x100], !P4 ;  /* 0x07c0010002047fae */ /* 0x000fe2000e101d72 */
[----:B------:R-:W-:-:S13]  /*c6a0*/  ISETP.LT.OR P4, PT, R32, 0x31, !P0 ;  /* 0x000000312000780c */ /* 0x000fda0004781670 */
[----:B------:R0:W-:Y:S04]  /*c6b0*/  LDGSTS.E.BYPASS.LTC128B.128 [R4+0xac00], desc[UR50][R2.64+0x180], !P4 ;  /* 0x0ac0018002047fae */ /* 0x0001e8000e101d72 */
[----:B0-----:R-:W0:Y:S01]  /*c6c0*/  SHFL.IDX PT, R3, R6, 0x4, 0x181f ;  /* 0x00981f0006037f89 */ /* 0x001e2200000e0000 */
[----:B--2---:R-:W-:-:S03]  /*c6d0*/  IADD3 R2, P4, R14, R0, RZ ;  /* 0x000000000e027210 */ /* 0x004fc60007f9e0ff */
[----:B------:R-:W2:Y:S04]  /*c6e0*/  SHFL.IDX PT, R6, R6, 0x5, 0x181f ;  /* 0x00b81f0006067f89 */ /* 0x000ea800000e0000 */
[----:B------:R3:W4:Y:S01]  /*c6f0*/  SHFL.IDX PT, R14, R5, 0x5, 0x181f ;  /* 0x00b81f00050e7f89 */ /* 0x00072200000e0000 */
[----:B0-----:R-:W-:Y:S01]  /*c700*/  IMAD.X R3, RZ, RZ, R3, P4 ;  /* 0x000000ffff037224 */ /* 0x001fe200020e0603 */
[----:B------:R-:W-:-:S13]  /*c710*/  ISETP.LT.OR P4, PT, R32, 0x41, P3 ;  /* 0x000000412000780c */ /* 0x000fda0001f81670 */
[----:B------:R3:W-:Y:S01]  /*c720*/  LDGSTS.E.BYPASS.LTC128B.128 [R4+0x2400], desc[UR50][R2.64], !P4 ;  /* 0x0240000002047fae */ /* 0x0007e2000e101d72 */
[----:B------:R-:W-:-:S13]  /*c730*/  ISETP.LT.OR P4, PT, R32, 0x41, !P2 ;  /* 0x000000412000780c */ /* 0x000fda0005781670 */
[----:B------:R3:W-:Y:S01]  /*c740*/  LDGSTS.E.BYPASS.LTC128B.128 [R4+0x5400], desc[UR50][R2.64+0x80], !P4 ;  /* 0x0540008002047fae */ /* 0x0007e2000e101d72 */
[----:B------:R-:W-:-:S13]  /*c750*/  ISETP.LT.OR P4, PT, R32, 0x41, !P1 ;  /* 0x000000412000780c */ /* 0x000fda0004f81670 */
[----:B------:R3:W-:Y:S01]  /*c760*/  LDGSTS.E.BYPASS.LTC128B.128 [R4+0x8400], desc[UR50][R2.64+0x100], !P4 ;  /* 0x0840010002047fae */ /* 0x0007e2000e101d72 */
[----:B------:R-:W-:-:S13]  /*c770*/  ISETP.LT.OR P4, PT, R32, 0x41, !P0 ;  /* 0x000000412000780c */ /* 0x000fda0004781670 */
[----:B--2-4-:R3:W-:Y:S02]  /*c780*/  LDGSTS.E.BYPASS.LTC128B.128 [R4+0xb400], desc[UR50][R2.64+0x180], !P4 ;  /* 0x0b40018002047fae */ /* 0x0147e4000e101d72 */
.L_x_574:
[C---:B------:R-:W-:Y:S02]  /*c790*/  ISETP.LT.OR P3, PT, R32.reuse, 0x51, P3 ;  /* 0x000000512000780c */ /* 0x040fe40001f61670 */
[C---:B------:R-:W-:Y:S02]  /*c7a0*/  ISETP.LT.OR P2, PT, R32.reuse, 0x51, !P2 ;  /* 0x000000512000780c */ /* 0x040fe40005741670 */
[----:B------:R-:W-:Y:S02]  /*c7b0*/  ISETP.LT.OR P1, PT, R32, 0x51, !P1 ;  /* 0x000000512000780c */ /* 0x000fe40004f21670 */
[----:B0--3--:R-:W-:Y:S02]  /*c7c0*/  IADD3 R2, P4, R14, R0, RZ ;  /* 0x000000000e027210 */ /* 0x009fe40007f9e0ff */
[----:B------:R-:W-:-:S03]  /*c7d0*/  ISETP.LT.OR P0, PT, R32, 0x51, !P0 ;  /* 0x000000512000780c */ /* 0x000fc60004701670 */
[----:B------:R-:W-:-:S05]  /*c7e0*/  IMAD.X R3, RZ, RZ, R6, P4 ;  /* 0x000000ffff037224 */ /* 0x000fca00020e0606 */
[----:B------:R-:W-:Y:S01]  /*c7f0*/  @!PT LDS RZ, [RZ] ;  /* 0x00000000fffff984 */ /* 0x000fe20000000800 */
[----:B------:R-:W-:Y:S01]  /*c800*/  @!PT LDS RZ, [RZ] ;  /* 0x00000000fffff984 */ /* 0x000fe20000000800 */
[----:B------:R-:W-:Y:S01]  /*c810*/  @!PT LDS RZ, [RZ] ;  /* 0x00000000fffff984 */ /* 0x000fe20000000800 */
[----:B------:R0:W-:Y:S04]  /*c820*/  LDGSTS.E.BYPASS.LTC128B.128 [R4+0x2c00], desc[UR50][R2.64], !P3 ;  /* 0x02c0000002047fae */ /* 0x0001e8000d901d72 */
[----:B------:R0:W-:Y:S04]  /*c830*/  LDGSTS.E.BYPASS.LTC128B.128 [R4+0x5c00], desc[UR50][R2.64+0x80], !P2 ;  /* 0x05c0008002047fae */ /* 0x0001e8000d101d72 */
[----:B------:R0:W-:Y:S04]  /*c840*/  LDGSTS.E.BYPASS.LTC128B.128 [R4+0x8c00], desc[UR50][R2.64+0x100], !P1 ;  /* 0x08c0010002047fae */ /* 0x0001e8000c901d72 */
[----:B------:R0:W-:Y:S01]  /*c850*/  LDGSTS.E.BYPASS.LTC128B.128 [R4+0xbc00], desc[UR50][R2.64+0x180], !P0 ;  /* 0x0bc0018002047fae */ /* 0x0001e2000c101d72 */
[----:B------:R-:W-:Y:S01]  /*c860*/  PLOP3.LUT P0, PT, PT, PT, PT, 0x80, 0x0 ;  /* 0x000000000000781c */ /* 0x000fe20003f0f070 */
[----:B------:R-:W-:-:S12]  /*c870*/  NOP ;  /* 0x0000000000007918 */ /* 0x000fd80000000000 */
.L_x_477:
        /* <DEDUP_REMOVED lines=11> */
.L_x_478:
[----:B------:R-:W-:Y:S01]  /*c930*/  ISETP.GE.AND P0, PT, R36, 0x61, PT ;  /* 0x000000612400780c */ /* 0x000fe20003f06270 */
[----:B------:R0:W-:Y:S01]  /*c940*/  SYNCS.ARRIVE.TRANS64.A1T0 RZ, [R33+URZ+0x22850], RZ ;  /* 0x022850ff21ff79a7 */ /* 0x0001e2000810003f */
[----:B------:R-:W-:Y:S11]  /*c950*/  BSSY B0, `(.L_x_479) ;  /* 0x00000df000007945 */ /* 0x000ff60003800000 */
[----:B0-----:R-:W-:Y:S05]  /*c960*/  @!P0 BRA `(.L_x_480) ;  /* 0x0000000c00748947 */ /* 0x001fea0003800000 */
[----:B------:R-:W2:Y:S02]  /*c970*/  LDL.LU R2, [R1+0x28] ;  /* 0x0000280001027983 */ /* 0x000ea40000300800 */
[----:B--2---:R-:W-:-:S07]  /*c980*/  VIADD R21, R2, 0xfffffffe ;  /* 0xfffffffe02157836 */ /* 0x004fce0000000000 */
.L_x_493:
[----:B0-----:R-:W0:Y:S01]  /*c990*/  S2R R2, SR_TID.X ;  /* 0x0000000000027919 */ /* 0x001e220000002100 */
[----:B------:R-:W-:Y:S02]  /*c9a0*/  IMAD R8, R21, 0x60, R30 ;  /* 0x0000006015087824 */ /* 0x000fe400078e021e */
[----:B------:R-:W-:Y:S01]  /*c9b0*/  VIADD R24, R24, 0x1 ;  /* 0x0000000118187836 */ /* 0x000fe20000000000 */
[C---:B0-----:R-:W-:Y:S01]  /*c9c0*/  LOP3.LUT R3, R2.reuse, 0x7f, RZ, 0xc0, !PT ;  /* 0x0000007f02037812 */ /* 0x041fe200078ec0ff */
[----:B------:R-:W-:-:S03]  /*c9d0*/  IMAD.SHL.U32 R2, R2, 0x10, RZ ;  /* 0x0000001002027824 */ /* 0x000fc600078e00ff */
[----:B------:R-:W-:Y:S02]  /*c9e0*/  SHF.R.U32.HI R4, RZ, 0x3, R3 ;  /* 0x00000003ff047819 */ /* 0x000fe40000011603 */
[----:B------:R-:W0:Y:S02]  /*c9f0*/  LDC R3, c[0x0][0x430] ;  /* 0x00010c00ff037b82 */ /* 0x000e240000000800 */
[----:B------:R-:W-:-:S04]  /*ca00*/  LOP3.LUT R2, R4, 0x70, R2, 0xf8, !PT ;  /* 0x0000007004027812 */ /* 0x000fc800078ef802 */
[C---:B------:R-:W-:Y:S01]  /*ca10*/  ISETP.GT.U32.AND P1, PT, R2.reuse, 0x5f, PT ;  /* 0x0000005f0200780c */ /* 0x040fe20003f24070 */
[----:B------:R-:W-:-:S05]  /*ca20*/  IMAD.IADD R8, R2, 0x1, R8 ;  /* 0x0000000102087824 */ /* 0x000fca00078e0208 */
[----:B------:R-:W-:-:S07]  /*ca30*/  MOV R9, R8 ;  /* 0x0000000800097202 */ /* 0x000fce0000000f00 */
[----:B--2---:R-:W2:Y:S01]  /*ca40*/  @!P1 LDC.64 R4, c[0x0][0x428] ;  /* 0x00010a00ff049b82 */ /* 0x004ea20000000a00 */
[----:B0-----:R-:W-:-:S13]  /*ca50*/  ISETP.NE.AND P0, PT, R3, 0x1, PT ;  /* 0x000000010300780c */ /* 0x001fda0003f05270 */
[----:B------:R-:W0:Y:S08]  /*ca60*/  @P0 LDC R3, c[0x0][0x434] ;  /* 0x00010d00ff030b82 */ /* 0x000e300000000800 */
[----:B------:R-:W3:Y:S01]  /*ca70*/  @P0 LDC R7, c[0x0][0x438] ;  /* 0x00010e00ff070b82 */ /* 0x000ee20000000800 */
[----:B0-----:R-:W-:-:S05]  /*ca80*/  @P0 IMAD.HI.U32 R2, R8, R3, RZ ;  /* 0x0000000308020227 */ /* 0x001fca00078e00ff */
[----:B---3--:R-:W-:Y:S01]  /*ca90*/  @P0 SHF.R.U32.HI R9, RZ, R7, R2 ;  /* 0x00000007ff090219 */ /* 0x008fe20000011602 */
[----:B--2---:R-:W-:Y:S01]  /*caa0*/  @!P1 IMAD R2, R31, R4, RZ ;  /* 0x000000041f029224 */ /* 0x004fe200078e02ff */
[----:B------:R-:W0:Y:S02]  /*cab0*/  @!P1 LDC.64 R6, c[0x0][0x418] ;  /* 0x00010600ff069b82 */ /* 0x000e240000000a00 */
[--C-:B------:R-:W-:Y:S01]  /*cac0*/  @!P1 SHF.R.S32.HI R3, RZ, 0x1f, R9.reuse ;  /* 0x0000001fff039819 */ /* 0x100fe20000011409 */
[----:B------:R-:W-:Y:S02]  /*cad0*/  @!P1 IMAD R5, R28, R5, R2 ;  /* 0x000000051c059224 */ /* 0x000fe400078e0202 */
[----:B------:R-:W-:-:S04]  /*cae0*/  @!P1 IMAD.MOV.U32 R2, RZ, RZ, R9 ;  /* 0x000000ffff029224 */ /* 0x000fc800078e0009 */
[----:B------:R-:W-:-:S04]  /*caf0*/  @!P1 IMAD.WIDE.U32 R2, R28, R4, R2 ;  /* 0x000000041c029225 */ /* 0x000fc800078e0002 */
[----:B------:R-:W-:Y:S02]  /*cb00*/  @!P1 IMAD.IADD R3, R5, 0x1, R3 ;  /* 0x0000000105039824 */ /* 0x000fe400078e0203 */
[----:B------:R-:W-:Y:S02]  /*cb10*/  IMAD.MOV.U32 R4, RZ, RZ, RZ ;  /* 0x000000ffff047224 */ /* 0x000fe400078e00ff */
[----:B------:R-:W-:Y:S01]  /*cb20*/  IMAD.U32 R10, RZ, RZ, UR36 ;  /* 0x00000024ff0a7e24 */ /* 0x000fe2000f8e00ff */
[----:B0-----:R-:W-:-:S04]  /*cb30*/  @!P1 LEA R6, P0, R2, R6, 0x2 ;  /* 0x0000000602069211 */ /* 0x001fc800078010ff */
[----:B------:R-:W-:Y:S01]  /*cb40*/  @!P1 LEA.HI.X R7, R2, R7, R3, 0x2, P0 ;  /* 0x0000000702079211 */ /* 0x000fe200000f1403 */
[----:B------:R-:W-:Y:S01]  /*cb50*/  IMAD.MOV R5, RZ, RZ, -R9 ;  /* 0x000000ffff057224 */ /* 0x000fe200078e0a09 */
[----:B------:R-:W-:-:S03]  /*cb60*/  ISETP.NE.AND P0, PT, R24, 0x2, PT ;  /* 0x000000021800780c */ /* 0x000fc60003f05270 */
[----:B------:R0:W5:Y:S01]  /*cb70*/  @!P1 LDG.E R4, desc[UR50][R6.64] ;  /* 0x0000003206049981 */ /* 0x000162000c1e1900 */
[----:B------:R-:W-:Y:S01]  /*cb80*/  ISETP.NE.AND P1, PT, R10, 0x3, PT ;  /* 0x000000030a00780c */ /* 0x000fe20003f25270 */
[----:B------:R-:W-:Y:S05]  /*cb90*/  YIELD ;  /* 0x0000000000007946 */ /* 0x000fea0003800000 */
[----:B------:R-:W-:Y:S01]  /*cba0*/  ULDC UR4, c[0x0][0x430] ;  /* 0x00010c0000047ab9 */ /* 0x000fe20000000800 */
[----:B------:R-:W-:Y:S01]  /*cbb0*/  IMAD.MOV.U32 R2, RZ, RZ, R21 ;  /* 0x000000ffff027224 */ /* 0x000fe200078e0015 */
[----:B------:R-:W-:Y:S01]  /*cbc0*/  SEL R3, RZ, 0x1, P0 ;  /* 0x00000001ff037807 */ /* 0x000fe20000000000 */
[----:B------:R-:W-:Y:S01]  /*cbd0*/  IMAD R5, R5, UR4, R8 ;  /* 0x0000000405057c24 */ /* 0x000fe2000f8e0208 */
[----:B------:R-:W-:Y:S01]  /*cbe0*/  SEL R24, R24, RZ, P0 ;  /* 0x000000ff18187207 */ /* 0x000fe20000000000 */
[----:B------:R-:W-:Y:S01]  /*cbf0*/  VIADD R21, R21, 0xffffffff ;  /* 0xffffffff15157836 */ /* 0x000fe20000000000 */
[----:B------:R-:W-:-:S02]  /*cc00*/  LOP3.LUT R26, R26, R3, RZ, 0x3c, !PT ;  /* 0x000000031a1a7212 */ /* 0x000fc400078e3cff */
[----:B------:R-:W-:Y:S01]  /*cc10*/  ISETP.GT.AND P2, PT, R2, RZ, PT ;  /* 0x000000ff0200720c */ /* 0x000fe20003f44270 */
[----:B0-----:R-:W-:-:S12]  /*cc20*/  @!P1 BRA `(.L_x_481) ;  /* 0x0000000000049947 */ /* 0x001fd80003800000 */
[----:B------:R-:W-:Y:S01]  /*cc30*/  BPT.TRAP 0x1 ;  /* 0x000000040000795c */ /* 0x000fe20000300000 */
.L_x_481:
[----:B------:R-:W-:Y:S01]  /*cc40*/  IMAD R10, R24, 0x8, R22 ;  /* 0x00000008180a7824 */ /* 0x000fe200078e0216 */
[----:B------:R-:W-:Y:S01]  /*cc50*/  SHF.L.U32 R20, R26, 0x1f, RZ ;  /* 0x0000001f1a147819 */ /* 0x000fe200000006ff */
[----:B------:R-:W-:Y:S01]  /*cc60*/  BSSY B1, `(.L_x_482) ;  /* 0x0000004000017945 */ /* 0x000fe20003800000 */
[----:B------:R-:W-:Y:S02]  /*cc70*/  SHF.R.S32.HI R9, RZ, 0x1f, R5 ;  /* 0x0000001fff097819 */ /* 0x000fe40000011405 */
[----:B------:R-:W0:Y:S02]  /*cc80*/  SYNCS.PHASECHK.TRANS64.TRYWAIT P0, [R10+URZ+0x22840], R20 ;  /* 0x022840140a0075a7 */ /* 0x000e24000800017f */
[----:B0-----:R-:W-:Y:S05]  /*cc90*/  @!P0 BRA `(.L_x_483) ;  /* 0x0000003800408947 */ /* 0x001fea0003800000 */
.L_x_575:
[----:B------:R-:W-:Y:S05]  /*cca0*/  BSYNC B1 ;  /* 0x0000000000017941 */ /* 0x000fea0003800000 */
.L_x_482:
[----:B------:R-:W-:Y:S01]  /*ccb0*/  ULDC.64 UR4, c[0x0][0x300] ;  /* 0x0000c00000047ab9 */ /* 0x000fe20000000a00 */
[----:B-----5:R-:W-:Y:S01]  /*ccc0*/  SHF.R.S32.HI R17, RZ, 0x1f, R4 ;  /* 0x0000001fff117819 */ /* 0x020fe20000011404 */
[----:B------:R-:W-:Y:S01]  /*ccd0*/  IMAD R2, R9, UR4, RZ ;  /* 0x0000000409027c24 */ /* 0x000fe2000f8e02ff */
[----:B------:R-:W-:-:S03]  /*cce0*/  LOP3.LUT P1, RZ, R23, 0x1, RZ, 0xc0, !PT ;  /* 0x0000000117ff7812 */ /* 0x000fc6000782c0ff */
        /* <DEDUP_REMOVED lines=9> */
[----:B------:R-:W-:Y:S02]  /*cd80*/  IMAD R7, R27, UR4, RZ ;  /* 0x000000041b077c24 */ /* 0x000fe4000f8e02ff */
[----:B------:R-:W-:-:S04]  /*cd90*/  IMAD.WIDE.U32 R2, R18, UR4, R2 ;  /* 0x0000000412027c25 */ /* 0x000fc8000f8e0002 */
[----:B------:R-:W-:Y:S01]  /*cda0*/  IMAD R6, R18, UR5, R7 ;  /* 0x0000000512067c24 */ /* 0x000fe2000f8e0207 */
[----:B------:R-:W-:Y:S01]  /*cdb0*/  ULDC.64 UR4, c[0x0][0x2e8] ;  /* 0x0000ba0000047ab9 */ /* 0x000fe20000000a00 */
[----:B------:R-:W-:Y:S02]  /*cdc0*/  IMAD R7, R24, 0x1800, R29 ;  /* 0x0000180018077824 */ /* 0x000fe400078e021d */
[----:B------:R-:W-:Y:S01]  /*cdd0*/  IMAD.IADD R3, R6, 0x1, R3 ;  /* 0x0000000106037824 */ /* 0x000fe200078e0203 */
[----:B------:R-:W-:Y:S01]  /*cde0*/  LEA R6, P0, R2, UR4, 0x1 ;  /* 0x0000000402067c11 */ /* 0x000fe2000f8008ff */
[----:B------:R-:W-:-:S03]  /*cdf0*/  UMOV UR4, 0xffffffff ;  /* 0xffffffff00047882 */ /* 0x000fc60000000000 */
[----:B------:R-:W-:Y:S01]  /*ce00*/  LEA.HI.X R8, R2, UR5, R3, 0x1, P0 ;  /* 0x0000000502087c11 */ /* 0x000fe200080f0c03 */
[----:B------:R-:W-:Y:S08]  /*ce10*/  BRA.DIV UR4, `(.L_x_484) ;  /* 0x0000003604f47947 */ /* 0x000ff0000b800000 */
[----:B------:R-:W2:Y:S01]  /*ce20*/  SHFL.IDX PT, R2, R6, RZ, 0x181f ;  /* 0x00181fff06027589 */ /* 0x000ea200000e0000 */
[----:B------:R-:W-:-:S03]  /*ce30*/  IMAD R7, R7, 0x2, R22 ;  /* 0x0000000207077824 */ /* 0x000fc600078e0216 */
[----:B------:R-:W3:Y:S04]  /*ce40*/  SHFL.IDX PT, R3, R8, RZ, 0x181f ;  /* 0x00181fff08037589 */ /* 0x000ee800000e0000 */
[----:B------:R-:W-:Y:S01]  /*ce50*/  SHFL.IDX PT, R14, R6, 0x5, 0x181f ;  /* 0x00b81f00060e7f89 */ /* 0x000fe200000e0000 */
[----:B--2---:R-:W-:-:S05]  /*ce60*/  IADD3 R2, P0, R2, R0, RZ ;  /* 0x0000000002027210 */ /* 0x004fca0007f1e0ff */
[----:B---3--:R-:W-:-:S05]  /*ce70*/  IMAD.X R3, RZ, RZ, R3, P0 ;  /* 0x000000ffff037224 */ /* 0x008fca00000e0603 */
[----:B------:R2:W-:Y:S04]  /*ce80*/  LDGSTS.E.BYPASS.LTC128B.128 [R7+0x1c400], desc[UR50][R2.64], !P1 ;  /* 0x1c40000002077fae */ /* 0x0005e8000c901d72 */
[----:B--2---:R-:W2:Y:S04]  /*ce90*/  SHFL.IDX PT, R2, R6, 0x1, 0x181f ;  /* 0x00381f0006027f89 */ /* 0x004ea800000e0000 */
[----:B------:R-:W3:Y:S01]  /*cea0*/  SHFL.IDX PT, R3, R8, 0x1, 0x181f ;  /* 0x00381f0008037f89 */ /* 0x000ee200000e0000 */
        /* <DEDUP_REMOVED lines=14> */
[----:B------:R-:W3:Y:S04]  /*cf90*/  SHFL.IDX PT, R3, R8, 0x4, 0x181f ;  /* 0x00981f0008037f89 */ /* 0x000ee800000e0000 */
[----:B------:R-:W4:Y:S01]  /*cfa0*/  SHFL.IDX PT, R8, R8, 0x5, 0x181f ;  /* 0x00b81f0008087f89 */ /* 0x000f2200000e0000 */
[----:B--2---:R-:W-:-:S05]  /*cfb0*/  IADD3 R2, P0, R2, R0, RZ ;  /* 0x0000000002027210 */ /* 0x004fca0007f1e0ff */
[----:B---3--:R-:W-:-:S05]  /*cfc0*/  IMAD.X R3, RZ, RZ, R3, P0 ;  /* 0x000000ffff037224 */ /* 0x008fca00000e0603 */
[----:B----4-:R2:W-:Y:S03]  /*cfd0*/  LDGSTS.E.BYPASS.LTC128B.128 [R7+0x1e400], desc[UR50][R2.64], !P1 ;  /* 0x1e40000002077fae */ /* 0x0105e6000c901d72 */
.L_x_589:
[----:B--2---:R-:W-:-:S05]  /*cfe0*/  IADD3 R2, P0, R14, R0, RZ ;  /* 0x000000000e027210 */ /* 0x004fca0007f1e0ff */
[----:B------:R-:W-:Y:S01]  /*cff0*/  IMAD.X R3, RZ, RZ, R8, P0 ;  /* 0x000000ffff037224 */ /* 0x000fe200000e0608 */
[----:B------:R-:W-:-:S04]  /*d000*/  PLOP3.LUT P0, PT, PT, PT, PT, 0x80, 0x0 ;  /* 0x000000000000781c */ /* 0x000fc80003f0f070 */
[----:B------:R-:W-:Y:S01]  /*d010*/  @!PT LDS RZ, [RZ] ;  /* 0x00000000fffff984 */ /* 0x000fe20000000800 */
[----:B------:R-:W-:Y:S01]  /*d020*/  @!PT LDS RZ, [RZ] ;  /* 0x00000000fffff984 */ /* 0x000fe20000000800 */
[----:B------:R-:W-:Y:S01]  /*d030*/  @!PT LDS RZ, [RZ] ;  /* 0x00000000fffff984 */ /* 0x000fe20000000800 */
[----:B------:R2:W-:Y:S01]  /*d040*/  LDGSTS.E.BYPASS.LTC128B.128 [R7+0x1ec00], desc[UR50][R2.64], !P1 ;  /* 0x1ec0000002077fae */ /* 0x0005e2000c901d72 */
[----:B------:R-:W-:-:S08]  /*d050*/  NOP ;  /* 0x0000000000007918 */ /* 0x000fd00000000000 */
.L_x_485:
[----:B------:R-:W-:Y:S02]  /*d060*/  PLOP3.LUT P1, PT, P1, P0, PT, 0xa2, 0x0 ;  /* 0x000000000000781c */ /* 0x000fe40000f21472 */
[----:B------:R-:W-:-:S08]  /*d070*/  @P0 R2UR P1, UR4, R10 ;  /* 0x000000000a0402ca */ /* 0x000fd00000020000 */
[----:B------:R-:W-:-:S05]  /*d080*/  @P0 PLOP3.LUT P0, PT, P1, PT, PT, 0x80, 0x0 ;  /* 0x000000000000081c */ /* 0x000fca0000f0f070 */
[----:B------:R-:W-:Y:S01]  /*d090*/  @!P1 SYNCS.ARRIVE.TRANS64.RED.A0T1 RZ, [UR4+0x22830], RZ ;  /* 0x022830ffffff99a7 */ /* 0x000fe20008200404 */
[----:B------:R-:W-:Y:S07]  /*d0a0*/  @!P1 ARRIVES.LDGSTSBAR.64.TRANSCNT [UR4+0x22830] ;  /* 0x02283000ff0099b0 */ /* 0x000fee0008000a84 */
[----:B------:R-:W-:Y:S05]  /*d0b0*/  @P0 BRA.U.ANY `(.L_x_485) ;  /* 0xfffffffd00e80947 */ /* 0x000fea000393ffff */
[----:B------:R-:W-:Y:S01]  /*d0c0*/  NOP ;  /* 0x0000000000007918 */ /* 0x000fe20000000000 */
[----:B--2---:R-:W-:-:S04]  /*d0d0*/  MOV R2, UR36 ;  /* 0x0000002400027c02 */ /* 0x004fc80008000f00 */
[----:B------:R-:W-:-:S13]  /*d0e0*/  ISETP.NE.AND P3, PT, R2, 0x3, PT ;  /* 0x000000030200780c */ /* 0x000fda0003f65270 */
[----:B------:R-:W-:Y:S05]  /*d0f0*/  @!P3 BRA `(.L_x_486) ;  /* 0x000000000004b947 */ /* 0x000fea0003800000 */
[----:B------:R-:W-:Y:S01]  /*d100*/  BPT.TRAP 0x1 ;  /* 0x000000040000795c */ /* 0x000fe20000300000 */
.L_x_486:
[----:B------:R2:W-:Y:S01]  /*d110*/  SYNCS.ARRIVE.TRANS64.A1T0 RZ, [R10+URZ+0x22830], RZ ;  /* 0x022830ff0aff79a7 */ /* 0x0005e2000810003f */
[----:B------:R-:W-:Y:S05]  /*d120*/  @!P3 BRA `(.L_x_487) ;  /* 0x000000000004b947 */ /* 0x000fea0003800000 */
[----:B------:R-:W-:Y:S01]  /*d130*/  BPT.TRAP 0x1 ;  /* 0x000000040000795c */ /* 0x000fe20000300000 */
.L_x_487:
[----:B------:R-:W3:Y:S01]  /*d140*/  SYNCS.PHASECHK.TRANS64.TRYWAIT P0, [R10+URZ+0x22860], R20 ;  /* 0x022860140a0075a7 */ /* 0x000ee2000800017f */
[----:B------:R-:W-:Y:S04]  /*d150*/  BSSY B1, `(.L_x_488) ;  /* 0x0000002000017945 */ /* 0x000fe80003800000 */
[----:B---3--:R-:W-:Y:S05]  /*d160*/  @!P0 BRA `(.L_x_489) ;  /* 0x0000003800c08947 */ /* 0x008fea0003800000 */
.L_x_590:
[----:B------:R-:W-:Y:S05]  /*d170*/  BSYNC B1 ;  /* 0x0000000000017941 */ /* 0x000fea0003800000 */
.L_x_488:
[----:B------:R-:W-:Y:S01]  /*d180*/  ULDC.64 UR4, c[0x0][0x328] ;  /* 0x0000ca0000047ab9 */ /* 0x000fe20000000a00 */
[----:B------:R-:W-:Y:S01]  /*d190*/  LOP3.LUT P5, RZ, R23, 0x10, RZ, 0xc0, !PT ;  /* 0x0000001017ff7812 */ /* 0x000fe200078ac0ff */
[----:B------:R-:W-:Y:S01]  /*d1a0*/  IMAD R2, R9, UR4, RZ ;  /* 0x0000000409027c24 */ /* 0x000fe2000f8e02ff */
[C---:B------:R-:W-:Y:S01]  /*d1b0*/  LOP3.LUT P4, RZ, R23.reuse, 0x8, RZ, 0xc0, !PT ;  /* 0x0000000817ff7812 */ /* 0x040fe2000788c0ff */
[----:B0--3--:R-:W-:Y:S01]  /*d1c0*/  IMAD R20, R24, 0x6000, R29 ;  /* 0x0000600018147824 */ /* 0x009fe200078e021d */
[----:B------:R-:W-:Y:S01]  /*d1d0*/  LOP3.LUT P3, RZ, R23, 0x4, RZ, 0xc0, !PT ;  /* 0x0000000417ff7812 */ /* 0x000fe2000786c0ff */
[----:B------:R-:W-:Y:S01]  /*d1e0*/  IMAD R7, R5, UR5, R2 ;  /* 0x0000000505077c24 */ /* 0x000fe2000f8e0202 */
        /* <DEDUP_REMOVED lines=18> */
[----:B------:R-:W0:Y:S01]  /*d310*/  SHFL.IDX PT, R14, R17, RZ, 0x181f ;  /* 0x00181fff110e7589 */ /* 0x000e2200000e0000 */
[----:B------:R-:W-:-:S03]  /*d320*/  IMAD R20, R20, 0x2, R22 ;  /* 0x0000000214147824 */ /* 0x000fc600078e0216 */
[----:B------:R-:W3:Y:S04]  /*d330*/  SHFL.IDX PT, R3, R25, RZ, 0x181f ;  /* 0x00181fff19037589 */ /* 0x000ee800000e0000 */
[----:B------:R-:W-:Y:S04]  /*d340*/  SHFL.IDX PT, R4, R25, 0x1, 0x181f ;  /* 0x00381f0019047f89 */ /* 0x000fe800000e0000 */
[----:B------:R-:W-:Y:S04]  /*d350*/  SHFL.IDX PT, R8, R17, 0x2, 0x181f ;  /* 0x00581f0011087f89 */ /* 0x000fe800000e0000 */
[----:B------:R-:W-:Y:S01]  /*d360*/  SHFL.IDX PT, R5, R25, 0x3, 0x181f ;  /* 0x00781f0019057f89 */ /* 0x000fe200000e0000 */
[----:B0-----:R-:W-:-:S03]  /*d370*/  IADD3 R2, P0, R14, R0, RZ ;  /* 0x000000000e027210 */ /* 0x001fc60007f1e0ff */
[----:B------:R-:W0:Y:S02]  /*d380*/  SHFL.IDX PT, R14, R17, 0x1, 0x181f ;  /* 0x00381f00110e7f89 */ /* 0x000e2400000e0000 */
[----:B---3--:R-:W-:-:S05]  /*d390*/  IMAD.X R3, RZ, RZ, R3, P0 ;  /* 0x000000ffff037224 */ /* 0x008fca00000e0603 */
[----:B------:R-:W-:Y:S04]  /*d3a0*/  LDGSTS.E.BYPASS.LTC128B.128 [R20+0x400], desc[UR50][R2.64], !P5 ;  /* 0x0040000002147fae */ /* 0x000fe8000e901d72 */
[----:B------:R-:W-:Y:S04]  /*d3b0*/  LDGSTS.E.BYPASS.LTC128B.128 [R20+0x3400], desc[UR50][R2.64+0x80], !P4 ;  /* 0x0340008002147fae */ /* 0x000fe8000e101d72 */
[----:B------:R-:W-:Y:S04]  /*d3c0*/  LDGSTS.E.BYPASS.LTC128B.128 [R20+0x6400], desc[UR50][R2.64+0x100], !P3 ;  /* 0x0640010002147fae */ /* 0x000fe8000d901d72 */
[----:B------:R3:W-:Y:S01]  /*d3d0*/  LDGSTS.E.BYPASS.LTC128B.128 [R20+0x9400], desc[UR50][R2.64+0x180], !P1 ;  /* 0x0940018002147fae */ /* 0x0007e2000c901d72 */
[----:B0-----:R-:W-:-:S03]  /*d3e0*/  IADD3 R6, P0, R14, R0, RZ ;  /* 0x000000000e067210 */ /* 0x001fc60007f1e0ff */
[----:B------:R-:W-:Y:S02]  /*d3f0*/  SHFL.IDX PT, R14, R17, 0x3, 0x181f ;  /* 0x00781f00110e7f89 */ /* 0x000fe400000e0000 */
[----:B------:R-:W-:Y:S01]  /*d400*/  IMAD.X R7, RZ, RZ, R4, P0 ;  /* 0x000000ffff077224 */ /* 0x000fe200000e0604 */
[-C--:B------:R-:W-:Y:S01]  /*d410*/  IADD3 R8, P0, R8, R0.reuse, RZ ;  /* 0x0000000008087210 */ /* 0x080fe20007f1e0ff */
[----:B------:R-:W0:Y:S04]  /*d420*/  SHFL.IDX PT, R4, R25, 0x2, 0x181f ;  /* 0x00581f0019047f89 */ /* 0x000e2800000e0000 */
[----:B---3--:R-:W-:Y:S04]  /*d430*/  SHFL.IDX PT, R3, R25, 0x4, 0x181f ;  /* 0x00981f0019037f89 */ /* 0x008fe800000e0000 */
[----:B------:R3:W-:Y:S04]  /*d440*/  LDGSTS.E.BYPASS.LTC128B.128 [R20+0xc00], desc[UR50][R6.64], !P5 ;  /* 0x00c0000006147fae */ /* 0x0007e8000e901d72 */
[----:B------:R3:W-:Y:S04]  /*d450*/  LDGSTS.E.BYPASS.LTC128B.128 [R20+0x3c00], desc[UR50][R6.64+0x80], !P4 ;  /* 0x03c0008006147fae */ /* 0x0007e8000e101d72 */
[----:B------:R3:W-:Y:S04]  /*d460*/  LDGSTS.E.BYPASS.LTC128B.128 [R20+0x6c00], desc[UR50][R6.64+0x100], !P3 ;  /* 0x06c0010006147fae */ /* 0x0007e8000d901d72 */
[----:B------:R3:W-:Y:S01]  /*d470*/  LDGSTS.E.BYPASS.LTC128B.128 [R20+0x9c00], desc[UR50][R6.64+0x180], !P1 ;  /* 0x09c0018006147fae */ /* 0x0007e2000c901d72 */
[----:B0-----:R-:W-:Y:S01]  /*d480*/  IMAD.X R9, RZ, RZ, R4, P0 ;  /* 0x000000ffff097224 */ /* 0x001fe200000e0604 */
[----:B------:R-:W-:-:S02]  /*d490*/  IADD3 R4, P0, R14, R0, RZ ;  /* 0x000000000e047210 */ /* 0x000fc40007f1e0ff */
[----:B------:R-:W-:Y:S04]  /*d4a0*/  SHFL.IDX PT, R25, R25, 0x5, 0x181f ;  /* 0x00b81f0019197f89 */ /* 0x000fe800000e0000 */
[----:B------:R-:W0:Y:S01]  /*d4b0*/  SHFL.IDX PT, R14, R17, 0x4, 0x181f ;  /* 0x00981f00110e7f89 */ /* 0x000e2200000e0000 */
[----:B------:R-:W-:-:S03]  /*d4c0*/  IMAD.X R5, RZ, RZ, R5, P0 ;  /* 0x000000ffff057224 */ /* 0x000fc600000e0605 */
[----:B------:R3:W-:Y:S04]  /*d4d0*/  LDGSTS.E.BYPASS.LTC128B.128 [R20+0x1400], desc[UR50][R8.64], !P5 ;  /* 0x0140000008147fae */ /* 0x0007e8000e901d72 */
[----:B------:R3:W-:Y:S04]  /*d4e0*/  LDGSTS.E.BYPASS.LTC128B.128 [R20+0x4400], desc[UR50][R8.64+0x80], !P4 ;  /* 0x0440008008147fae */ /* 0x0007e8000e101d72 */
[----:B------:R3:W-:Y:S04]  /*d4f0*/  LDGSTS.E.BYPASS.LTC128B.128 [R20+0x7400], desc[UR50][R8.64+0x100], !P3 ;  /* 0x0740010008147fae */ /* 0x0007e8000d901d72 */
[----:B------:R3:W-:Y:S04]  /*d500*/  LDGSTS.E.BYPASS.LTC128B.128 [R20+0xa400], desc[UR50][R8.64+0x180], !P1 ;  /* 0x0a40018008147fae */ /* 0x0007e8000c901d72 */
[----:B------:R3:W-:Y:S01]  /*d510*/  LDGSTS.E.BYPASS.LTC128B.128 [R20+0x1c00], desc[UR50][R4.64], !P5 ;  /* 0x01c0000004147fae */ /* 0x0007e2000e901d72 */
[----:B0-----:R-:W-:-:S03]  /*d520*/  IADD3 R2, P0, R14, R0, RZ ;  /* 0x000000000e027210 */ /* 0x001fc60007f1e0ff */
[----:B------:R3:W-:Y:S02]  /*d530*/  LDGSTS.E.BYPASS.LTC128B.128 [R20+0x4c00], desc[UR50][R4.64+0x80], !P4 ;  /* 0x04c0008004147fae */ /* 0x0007e4000e101d72 */
[----:B------:R-:W-:Y:S02]  /*d540*/  IMAD.X R3, RZ, RZ, R3, P0 ;  /* 0x000000ffff037224 */ /* 0x000fe400000e0603 */
[----:B------:R3:W-:Y:S04]  /*d550*/  LDGSTS.E.BYPASS.LTC128B.128 [R20+0x7c00], desc[UR50][R4.64+0x100], !P3 ;  /* 0x07c0010004147fae */ /* 0x0007e8000d901d72 */
[----:B------:R3:W-:Y:S04]  /*d560*/  LDGSTS.E.BYPASS.LTC128B.128 [R20+0xac00], desc[UR50][R4.64+0x180], !P1 ;  /* 0x0ac0018004147fae */ /* 0x0007e8000c901d72 */
[----:B------:R3:W-:Y:S04]  /*d570*/  LDGSTS.E.BYPASS.LTC128B.128 [R20+0x2400], desc[UR50][R2.64], !P5 ;  /* 0x0240000002147fae */ /* 0x0007e8000e901d72 */
[----:B------:R3:W-:Y:S04]  /*d580*/  LDGSTS.E.BYPASS.LTC128B.128 [R20+0x5400], desc[UR50][R2.64+0x80], !P4 ;  /* 0x0540008002147fae */ /* 0x0007e8000e101d72 */
[----:B------:R3:W-:Y:S04]  /*d590*/  LDGSTS.E.BYPASS.LTC128B.128 [R20+0x8400], desc[UR50][R2.64+0x100], !P3 ;  /* 0x0840010002147fae */ /* 0x0007e8000d901d72 */
[----:B------:R3:W-:Y:S04]  /*d5a0*/  LDGSTS.E.BYPASS.LTC128B.128 [R20+0xb400], desc[UR50][R2.64+0x180], !P1 ;  /* 0x0b40018002147fae */ /* 0x0007e8000c901d72 */
[----:B------:R3:W0:Y:S02]  /*d5b0*/  SHFL.IDX PT, R14, R17, 0x5, 0x181f ;  /* 0x00b81f00110e7f89 */ /* 0x00062400000e0000 */
.L_x_604:
[----:B0--3--:R-:W-:-:S04]  /*d5c0*/  IADD3 R2, P0, R14, R0, RZ ;  /* 0x000000000e027210 */ /* 0x009fc80007f1e0ff */
        /* <DEDUP_REMOVED lines=10> */
.L_x_491:
        /* <DEDUP_REMOVED lines=11> */
.L_x_492:
[----:B------:R0:W-:Y:S01]  /*d720*/  SYNCS.ARRIVE.TRANS64.A1T0 RZ, [R10+URZ+0x22850], RZ ;  /* 0x022850ff0aff79a7 */ /* 0x0001e2000810003f */
[----:B------:R-:W-:Y:S05]  /*d730*/  @P2 BRA `(.L_x_493) ;  /* 0xfffffff000942947 */ /* 0x000fea000383ffff */
.L_x_480:
[----:B------:R-:W-:Y:S05]  /*d740*/  BSYNC B0 ;  /* 0x0000000000007941 */ /* 0x000fea0003800000 */
.L_x_479:
[----:B------:R-:W3:Y:S01]  /*d750*/  S2R R2, SR_TID.X ;  /* 0x0000000000027919 */ /* 0x000ee20000002100 */
[----:B------:R-:W-:Y:S01]  /*d760*/  VIADD R24, R24, 0x1 ;  /* 0x0000000118187836 */ /* 0x000fe20000000000 */
[----:B------:R-:W-:Y:S04]  /*d770*/  BSSY B0, `(.L_x_494) ;  /* 0x0000012000007945 */ /* 0x000fe80003800000 */
[----:B------:R-:W-:-:S04]  /*d780*/  ISETP.NE.AND P0, PT, R24, 0x2, PT ;  /* 0x000000021800780c */ /* 0x000fc80003f05270 */
[----:B------:R-:W-:Y:S02]  /*d790*/  SEL R5, RZ, 0x1, P0 ;  /* 0x00000001ff057807 */ /* 0x000fe40000000000 */
[----:B---3--:R-:W-:-:S04]  /*d7a0*/  LOP3.LUT R2, R2, 0x7f, RZ, 0xc0, !PT ;  /* 0x0000007f02027812 */ /* 0x008fc800078ec0ff */
[----:B------:R-:W-:-:S13]  /*d7b0*/  ISETP.NE.AND P1, PT, R2, RZ, PT ;  /* 0x000000ff0200720c */ /* 0x000fda0003f25270 */
[----:B------:R-:W-:Y:S05]  /*d7c0*/  @P1 BRA `(.L_x_495) ;  /* 0x0000000000301947 */ /* 0x000fea0003800000 */
[----:B------:R-:W3:Y:S01]  /*d7d0*/  S2R R7, SR_LANEID ;  /* 0x0000000000077919 */ /* 0x000ee20000000000 */
[----:B------:R-:W-:Y:S01]  /*d7e0*/  VOTEU.ANY UR4, UPT, PT ;  /* 0x0000000000047886 */ /* 0x000fe200038e0100 */
[----:B------:R-:W4:Y:S01]  /*d7f0*/  LDC.64 R2, c[0x0][0xc60] ;  /* 0x00031800ff027b82 */ /* 0x000f220000000a00 */
[----:B------:R-:W3:Y:S02]  /*d800*/  FLO.U32 R0, UR4 ;  /* 0x0000000400007d00 */ /* 0x000ee400080e0000 */
[----:B---3--:R-:W-:-:S06]  /*d810*/  ISETP.EQ.U32.AND P1, PT, R0, R7, PT ;  /* 0x000000070000720c */ /* 0x008fcc0003f22070 */
[----:B------:R-:W4:Y:S07]  /*d820*/  POPC R7, UR4 ;  /* 0x0000000400077d09 */ /* 0x000f2e0008000000 */
[----:B----4-:R-:W3:Y:S01]  /*d830*/  @P1 ATOMG.E.ADD.STRONG.GPU PT, R3, desc[UR50][R2.64], R7 ;  /* 0x00000007020319a8 */ /* 0x010ee200081ee1f2 */
[----:B------:R-:W4:Y:S02]  /*d840*/  S2R R4, SR_LTMASK ;  /* 0x0000000000047919 */ /* 0x000f240000003900 */
[----:B----4-:R-:W-:-:S04]  /*d850*/  LOP3.LUT R4, R4, UR4, RZ, 0xc0, !PT ;  /* 0x0000000404047c12 */ /* 0x010fc8000f8ec0ff */
[----:B------:R-:W4:Y:S01]  /*d860*/  POPC R9, R4 ;  /* 0x0000000400097309 */ /* 0x000f220000000000 */
[----:B---3--:R-:W4:Y:S02]  /*d870*/  SHFL.IDX PT, R0, R3, R0, 0x1f ;  /* 0x00001f0003007589 */ /* 0x008f2400000e0000 */
[----:B----4-:R-:W-:-:S07]  /*d880*/  IADD3 R16, R0, UR38, R9 ;  /* 0x0000002600107c10 */ /* 0x010fce000fffe009 */
.L_x_495:
[----:B------:R-:W-:Y:S05]  /*d890*/  BSYNC B0 ;  /* 0x0000000000007941 */ /* 0x000fea0003800000 */
.L_x_494:
[----:B------:R-:W-:Y:S02]  /*d8a0*/  SEL R24, R24, RZ, P0 ;  /* 0x000000ff18187207 */ /* 0x000fe40000000000 */
[----:B------:R-:W-:-:S07]  /*d8b0*/  LOP3.LUT R26, R26, R5, RZ, 0x3c, !PT ;  /* 0x000000051a1a7212 */ /* 0x000fce00078e3cff */
.L_x_454:
[----:B------:R-:W-:Y:S05]  /*d8c0*/  BSYNC B7 ;  /* 0x0000000000077941 */ /* 0x000fea0003800000 */
.L_x_452:
[----:B------:R-:W-:-:S13]  /*d8d0*/  LOP3.LUT P0, RZ, R23, 0x200, RZ, 0xc0, !PT ;  /* 0x0000020017ff7812 */ /* 0x000fda000780c0ff */
[----:B------:R-:W-:Y:S05]  /*d8e0*/  @!P0 BRA `(.L_x_496) ;  /* 0x0000000000248947 */ /* 0x000fea0003800000 */
[----:B------:R-:W-:Y:S05]  /*d8f0*/  WARPSYNC.ALL ;  /* 0x0000000000007948 */ /* 0x000fea0003800000 */
[----:B------:R-:W3:Y:S08]  /*d900*/  S2UR UR5, SR_CgaCtaId ;  /* 0x00000000000579c3 */ /* 0x000ef00000008800 */
[----:B------:R-:W-:Y:S06]  /*d910*/  BAR.SYNC.DEFER_BLOCKING 0x5, 0x180 ;  /* 0x0146000000007b1d */ /* 0x000fec0000010000 */
[----:B------:R-:W-:-:S02]  /*d920*/  UMOV UR4, 0x400 ;  /* 0x0000040000047882 */ /* 0x000fc40000000000 */
[----:B---3--:R-:W-:-:S06]  /*d930*/  ULEA UR4, UR5, UR4, 0x18 ;  /* 0x0000000405047291 */ /* 0x008fcc000f8ec03f */
[----:B------:R-:W-:-:S05]  /*d940*/  IMAD.U32 R22, RZ, RZ, UR4 ;  /* 0x00000004ff167e24 */ /* 0x000fca000f8e00ff */
[----:B------:R3:W4:Y:S01]  /*d950*/  LDS.128 R16, [R22+0x228d0] ;  /* 0x0228d00016107984 */ /* 0x0007220000000c00 */
[----:B------:R-:W-:Y:S06]  /*d960*/  BAR.ARV 0x4, 0x180 ;  /* 0x0106000000007b1d */ /* 0x000fec0000002000 */
[----:B------:R-:W-:Y:S05]  /*d970*/  BRA `(.L_x_497) ;  /* 0x0000000800407947 */ /* 0x000fea0003800000 */
.L_x_496:
[----:B------:R-:W3:Y:S01]  /*d980*/  S2R R0, SR_TID.X ;  /* 0x0000000000007919 */ /* 0x000ee20000002100 */
[----:B------:R-:W-:Y:S01]  /*d990*/  UMOV UR4, 0xffffffff ;  /* 0xffffffff00047882 */ /* 0x000fe20000000000 */
[----:B---3--:R-:W-:-:S04]  /*d9a0*/  LOP3.LUT R8, R0, 0x1f, RZ, 0xc0, !PT ;  /* 0x0000001f00087812 */ /* 0x008fc800078ec0ff */
[----:B------:R-:W-:Y:S01]  /*d9b0*/  ISETP.NE.AND P0, PT, R8, 0x1f, PT ;  /* 0x0000001f0800780c */ /* 0x000fe20003f05270 */
[----:B------:R-:W-:-:S12]  /*d9c0*/  BRA.DIV UR4, `(.L_x_498) ;  /* 0x0000003a04887947 */ /* 0x000fd8000b800000 */
[----:B------:R-:W-:Y:S01]  /*d9d0*/  IMAD.IADD R5, R19, 0x1, R8 ;  /* 0x0000000113057824 */ /* 0x000fe200078e0208 */
[----:B------:R-:W-:-:S04]  /*d9e0*/  ULDC UR4, c[0x0][0xc3c] ;  /* 0x00030f0000047ab9 */ /* 0x000fc80000000800 */
[----:B------:R-:W-:-:S13]  /*d9f0*/  ISETP.GE.OR P1, PT, R5, UR4, !P0 ;  /* 0x0000000405007c0c */ /* 0x000fda000c726670 */
[----:B------:R-:W3:Y:S02]  /*da00*/  @!P1 LDC.64 R2, c[0x0][0xc80] ;  /* 0x00032000ff029b82 */ /* 0x000ee40000000a00 */
[----:B---3--:R-:W-:-:S06]  /*da10*/  @!P1 IMAD.WIDE R2, R5, 0x4, R2 ;  /* 0x0000000405029825 */ /* 0x008fcc00078e0202 */
[----:B------:R-:W3:Y:S01]  /*da20*/  @!P1 LDG.E R2, desc[UR50][R2.64] ;  /* 0x0000003202029981 */ /* 0x000ee2000c1e1900 */
[----:B------:R-:W-:Y:S01]  /*da30*/  IMAD.MOV.U32 R4, RZ, RZ, RZ ;  /* 0x000000ffff047224 */ /* 0x000fe200078e00ff */
[C---:B------:R-:W-:Y:S02]  /*da40*/  ISETP.GE.U32.AND P2, PT, R8.reuse, 0x2, PT ;  /* 0x000000020800780c */ /* 0x040fe40003f46070 */
[C---:B------:R-:W-:Y:S01]  /*da50*/  ISETP.GE.U32.AND P3, PT, R8.reuse, 0x4, PT ;  /* 0x000000040800780c */ /* 0x040fe20003f66070 */
[----:B------:R-:W-:Y:S01]  /*da60*/  SHFL.IDX PT, R0, R16, 0x1, 0x1f ;  /* 0x00201f0010007f89 */ /* 0x000fe200000e0000 */
[C---:B------:R-:W-:Y:S02]  /*da70*/  ISETP.GE.U32.AND P4, PT, R8.reuse, 0x8, PT ;  /* 0x000000080800780c */ /* 0x040fe40003f86070 */
[C---:B------:R-:W-:Y:S01]  /*da80*/  ISETP.GE.U32.AND P5, PT, R8.reuse, 0x10, PT ;  /* 0x000000100800780c */ /* 0x040fe20003fa6070 */
[----:B---3--:R-:W-:Y:S01]  /*da90*/  @!P1 IMAD.MOV.U32 R4, RZ, RZ, R2 ;  /* 0x000000ffff049224 */ /* 0x008fe200078e0002 */
[----:B------:R-:W-:-:S04]  /*daa0*/  ISETP.NE.AND P1, PT, R8, RZ, PT ;  /* 0x000000ff0800720c */ /* 0x000fc80003f25270 */
[----:B------:R-:W3:Y:S02]  /*dab0*/  SHFL.UP PT, R14, R4, 0x1, RZ ;  /* 0x04200000040e7989 */ /* 0x000ee400000e00ff */
[----:B---3--:R-:W-:-:S05]  /*dac0*/  SEL R5, R14, RZ, P1 ;  /* 0x000000ff0e057207 */ /* 0x008fca0000800000 */
[----:B------:R-:W-:Y:S02]  /*dad0*/  IMAD.IADD R6, R4, 0x1, R5 ;  /* 0x0000000104067824 */ /* 0x000fe400078e0205 */
[----:B------:R-:W-:Y:S04]  /*dae0*/  SHFL.IDX PT, R5, R16, RZ, 0x1f ;  /* 0x00001fff10057589 */ /* 0x000fe800000e0000 */
[----:B------:R-:W3:Y:S02]  /*daf0*/  SHFL.UP PT, R14, R6, 0x2, RZ ;  /* 0x04400000060e7989 */ /* 0x000ee400000e00ff */
[----:B---3--:R-:W-:-:S05]  /*db00*/  SEL R7, R14, RZ, P2 ;  /* 0x000000ff0e077207 */ /* 0x008fca0001000000 */
[----:B------:R-:W-:-:S05]  /*db10*/  IMAD.IADD R7, R6, 0x1, R7 ;  /* 0x0000000106077824 */ /* 0x000fca00078e0207 */
[----:B------:R-:W3:Y:S02]  /*db20*/  SHFL.UP PT, R14, R7, 0x4, RZ ;  /* 0x04800000070e7989 */ /* 0x000ee400000e00ff */
[----:B---3--:R-:W-:-:S05]  /*db30*/  SEL R2, R14, RZ, P3 ;  /* 0x000000ff0e027207 */ /* 0x008fca0001800000 */
[----:B------:R-:W-:-:S05]  /*db40*/  IMAD.IADD R2, R7, 0x1, R2 ;  /* 0x0000000107027824 */ /* 0x000fca00078e0202 */
[----:B------:R-:W3:Y:S02]  /*db50*/  SHFL.UP PT, R14, R2, 0x8, RZ ;  /* 0x05000000020e7989 */ /* 0x000ee400000e00ff */
[----:B---3--:R-:W-:-:S04]  /*db60*/  SEL R3, R14, RZ, P4 ;  /* 0x000000ff0e037207 */ /* 0x008fc80002000000 */
[----:B------:R-:W-:-:S05]  /*db70*/  IADD3 R3, R2, R3, RZ ;  /* 0x0000000302037210 */ /* 0x000fca0007ffe0ff */
[----:B------:R-:W3:Y:S02]  /*db80*/  SHFL.UP PT, R14, R3, 0x10, RZ ;  /* 0x06000000030e7989 */ /* 0x000ee400000e00ff */
[----:B---3--:R-:W-:-:S05]  /*db90*/  SEL R6, R14, RZ, P5 ;  /* 0x000000ff0e067207 */ /* 0x008fca0002800000 */
[----:B------:R-:W-:-:S05]  /*dba0*/  IMAD.IADD R6, R3, 0x1, R6 ;  /* 0x0000000103067824 */ /* 0x000fca00078e0206 */
[----:B------:R3:W4:Y:S02]  /*dbb0*/  SHFL.IDX PT, R14, R6, 0x1f, 0x1f ;  /* 0x03e01f00060e7f89 */ /* 0x00072400000e0000 */
.L_x_614:
[----:B------:R-:W-:Y:S02]  /*dbc0*/  ULDC UR4, c[0x0][0xc38] ;  /* 0x00030e0000047ab9 */ /* 0x000fe40000000800 */
[----:B------:R-:W-:-:S04]  /*dbd0*/  IMAD.U32 R7, RZ, RZ, UR4 ;  /* 0x00000004ff077e24 */ /* 0x000fc8000f8e00ff */
[----:B----4-:R-:W-:-:S04]  /*dbe0*/  IMAD R3, R14, R7, RZ ;  /* 0x000000070e037224 */ /* 0x010fc800078e02ff */
[----:B------:R-:W-:-:S05]  /*dbf0*/  IMAD.IADD R8, R0, 0x1, R3 ;  /* 0x0000000100087824 */ /* 0x000fca00078e0203 */
[----:B------:R-:W-:-:S13]  /*dc00*/  ISETP.GT.AND P6, PT, R8, R5, PT ;  /* 0x000000050800720c */ /* 0x000fda0003fc4270 */
[----:B------:R-:W-:Y:S05]  /*dc10*/  @P6 BRA `(.L_x_499) ;  /* 0x00000000009c6947 */ /* 0x000fea0003800000 */
.L_x_504:
[----:B------:R-:W4:Y:S01]  /*dc20*/  LDC R0, c[0x0][0xc3c] ;  /* 0x00030f00ff007b82 */ /* 0x000f220000000800 */
[----:B------:R-:W-:-:S05]  /*dc30*/  VIADD R19, R19, 0x1f ;  /* 0x0000001f13137836 */ /* 0x000fca0000000000 */
[----:B----4-:R-:W-:-:S13]  /*dc40*/  ISETP.GE.AND P6, PT, R19, R0, PT ;  /* 0x000000001300720c */ /* 0x010fda0003fc6270 */
[----:B0-----:R-:W-:Y:S05]  /*dc50*/  @P6 BRA `(.L_x_500) ;  /* 0x0000000400446947 */ /* 0x001fea0003800000 */
[----:B------:R-:W4:Y:S01]  /*dc60*/  S2R R2, SR_TID.X ;  /* 0x0000000000027919 */ /* 0x000f220000002100 */
[----:B------:R-:W-:Y:S01]  /*dc70*/  BSSY B0, `(.L_x_501) ;  /* 0x0000009000007945 */ /* 0x000fe20003800000 */
[----:B------:R-:W-:Y:S01]  /*dc80*/  IMAD.MOV.U32 R4, RZ, RZ, RZ ;  /* 0x000000ffff047224 */ /* 0x000fe200078e00ff */
[----:B----4-:R-:W-:-:S05]  /*dc90*/  LOP3.LUT R2, R2, 0x1f, RZ, 0xc0, !PT ;  /* 0x0000001f02027812 */ /* 0x010fca00078ec0ff */
[----:B------:R-:W-:-:S05]  /*dca0*/  IMAD.IADD R7, R19, 0x1, R2 ;  /* 0x0000000113077824 */ /* 0x000fca00078e0202 */
[----:B------:R-:W-:-:S13]  /*dcb0*/  ISETP.GE.OR P6, PT, R7, R0, !P0 ;  /* 0x000000000700720c */ /* 0x000fda00047c6670 */
[----:B------:R-:W-:Y:S05]  /*dcc0*/  @P6 BRA `(.L_x_502) ;  /* 0x00000000000c6947 */ /* 0x000fea0003800000 */
[----:B------:R-:W4:Y:S02]  /*dcd0*/  LDC.64 R2, c[0x0][0xc80] ;  /* 0x00032000ff027b82 */ /* 0x000f240000000a00 */
[----:B----4-:R-:W-:-:S05]  /*dce0*/  IMAD.WIDE R2, R7, 0x4, R2 ;  /* 0x0000000407027825 */ /* 0x010fca00078e0202 */
[----:B------:R4:W5:Y:S02]  /*dcf0*/  LDG.E R4, desc[UR50][R2.64] ;  /* 0x0000003202047981 */ /* 0x000964000c1e1900 */
.L_x_502:
[----:B------:R-:W-:Y:S05]  /*dd00*/  BSYNC B0 ;  /* 0x0000000000007941 */ /* 0x000fea0003800000 */
.L_x_501:
[----:B------:R-:W-:-:S03]  /*dd10*/  UMOV UR4, 0xffffffff ;  /* 0xffffffff00047882 */ /* 0x000fc60000000000 */
[----:B------:R-:W-:Y:S05]  /*dd20*/  BRA.DIV UR4, `(.L_x_503) ;  /* 0x0000003a04d47947 */ /* 0x000fea000b800000 */
[----:B-----5:R-:W0:Y:S02]  /*dd30*/  SHFL.UP PT, R14, R4, 0x1, RZ ;  /* 0x04200000040e7989 */ /* 0x020e2400000e00ff */
[----:B0-----:R-:W-:-:S05]  /*dd40*/  SEL R13, R14, RZ, P1 ;  /* 0x000000ff0e0d7207 */ /* 0x001fca0000800000 */
[----:B------:R-:W-:-:S05]  /*dd50*/  IMAD.IADD R13, R4, 0x1, R13 ;  /* 0x00000001040d7824 */ /* 0x000fca00078e020d */
[----:B------:R-:W0:Y:S02]  /*dd60*/  SHFL.UP PT, R14, R13, 0x2, RZ ;  /* 0x044000000d0e7989 */ /* 0x000e2400000e00ff */
[----:B0-----:R-:W-:-:S05]  /*dd70*/  SEL R0, R14, RZ, P2 ;  /* 0x000000ff0e007207 */ /* 0x001fca0001000000 */
[----:B------:R-:W-:-:S05]  /*dd80*/  IMAD.IADD R0, R13, 0x1, R0 ;  /* 0x000000010d007824 */ /* 0x000fca00078e0200 */
[----:B------:R-:W4:Y:S02]  /*dd90*/  SHFL.UP PT, R14, R0, 0x4, RZ ;  /* 0x04800000000e7989 */ /* 0x000f2400000e00ff */
[----:B----4-:R-:W-:-:S05]  /*dda0*/  SEL R3, R14, RZ, P3 ;  /* 0x000000ff0e037207 */ /* 0x010fca0001800000 */
[----:B------:R-:W-:-:S05]  /*ddb0*/  IMAD.IADD R2, R0, 0x1, R3 ;  /* 0x0000000100027824 */ /* 0x000fca00078e0203 */
[----:B------:R-:W0:Y:S02]  /*ddc0*/  SHFL.UP PT, R14, R2, 0x8, RZ ;  /* 0x05000000020e7989 */ /* 0x000e2400000e00ff */
[----:B0-----:R-:W-:-:S04]  /*ddd0*/  SEL R3, R14, RZ, P4 ;  /* 0x000000ff0e037207 */ /* 0x001fc80002000000 */
[----:B------:R-:W-:-:S05]  /*dde0*/  IADD3 R3, R2, R3, RZ ;  /* 0x0000000302037210 */ /* 0x000fca0007ffe0ff */
[----:B------:R-:W3:Y:S02]  /*ddf0*/  SHFL.UP PT, R14, R3, 0x10, RZ ;  /* 0x06000000030e7989 */ /* 0x000ee400000e00ff */
[----:B---3--:R-:W-:-:S05]  /*de00*/  SEL R6, R14, RZ, P5 ;  /* 0x000000ff0e067207 */ /* 0x008fca0002800000 */
[----:B------:R-:W-:-:S05]  /*de10*/  IMAD.IADD R6, R3, 0x1, R6 ;  /* 0x0000000103067824 */ /* 0x000fca00078e0206 */
[----:B------:R0:W3:Y:S02]  /*de20*/  SHFL.IDX PT, R14, R6, 0x1f, 0x1f ;  /* 0x03e01f00060e7f89 */ /* 0x0000e400000e0000 */
.L_x_622:
[----:B------:R-:W-:Y:S02]  /*de30*/  ULDC UR4, c[0x0][0xc38] ;  /* 0x00030e0000047ab9 */ /* 0x000fe40000000800 */
[----:B------:R-:W-:-:S04]  /*de40*/  IMAD.U32 R7, RZ, RZ, UR4 ;  /* 0x00000004ff077e24 */ /* 0x000fc8000f8e00ff */
[----:B---3--:R-:W-:-:S04]  /*de50*/  IMAD R3, R14, R7, RZ ;  /* 0x000000070e037224 */ /* 0x008fc800078e02ff */
[----:B------:R-:W-:-:S05]  /*de60*/  IMAD.IADD R8, R3, 0x1, R8 ;  /* 0x0000000103087824 */ /* 0x000fca00078e0208 */
[----:B------:R-:W-:-:S13]  /*de70*/  ISETP.GT.AND P6, PT, R8, R5, PT ;  /* 0x000000050800720c */ /* 0x000fda0003fc4270 */
[----:B------:R-:W-:Y:S05]  /*de80*/  @!P6 BRA `(.L_x_504) ;  /* 0xfffffffc0064e947 */ /* 0x000fea000383ffff */
.L_x_499:
[----:B------:R-:W-:Y:S01]  /*de90*/  IMAD.IADD R8, R8, 0x1, -R3 ;  /* 0x0000000108087824 */ /* 0x000fe200078e0a03 */
[----:B------:R-:W-:-:S03]  /*dea0*/  UMOV UR4, 0xffffffff ;  /* 0xffffffff00047882 */ /* 0x000fc60000000000 */
[----:B------:R-:W-:-:S05]  /*deb0*/  IMAD R0, R6, R7, R8 ;  /* 0x0000000706007224 */ /* 0x000fca00078e0208 */
[----:B------:R-:W-:Y:S01]  /*dec0*/  ISETP.GT.AND P6, PT, R0, R5, PT ;  /* 0x000000050000720c */ /* 0x000fe20003fc4270 */
[----:B------:R-:W-:-:S12]  /*ded0*/  BRA.DIV UR4, `(.L_x_505) ;  /* 0x0000003e04247947 */ /* 0x000fd8000b800000 */
[----:B------:R-:W-:-:S04]  /*dee0*/  VOTE.ANY R2, PT, !P6 ;  /* 0x0000000000027806 */ /* 0x000fc800070e0100 */
[----:B------:R-:W4:Y:S02]  /*def0*/  POPC R0, R2 ;  /* 0x0000000200007309 */ /* 0x000f240000000000 */
[----:B----4-:R4:W0:Y:S02]  /*df00*/  SHFL.IDX PT, R4, R4, R0, 0x1f ;  /* 0x00001f0004047589 */ /* 0x01082400000e0000 */
.L_x_626:
[----:B------:R-:W-:Y:S01]  /*df10*/  ISETP.NE.AND P0, PT, R2, RZ, PT ;  /* 0x000000ff0200720c */ /* 0x000fe20003f05270 */
[----:B------:R-:W-:-:S12]  /*df20*/  IMAD.MOV.U32 R14, RZ, RZ, RZ ;  /* 0x000000ffff0e7224 */ /* 0x000fd800078e00ff */
[----:B------:R-:W-:Y:S05]  /*df30*/  @!P0 BRA `(.L_x_506) ;  /* 0x0000000000108947 */ /* 0x000fea0003800000 */
[----:B------:R-:W-:Y:S01]  /*df40*/  UMOV UR4, 0xffffffff ;  /* 0xffffffff00047882 */ /* 0x000fe20000000000 */
[----:B------:R-:W-:Y:S02]  /*df50*/  VIADD R12, R0, 0xffffffff ;  /* 0xffffffff000c7836 */ /* 0x000fe40000000000 */
[----:B------:R-:W-:Y:S05]  /*df60*/  BRA.DIV UR4, `(.L_x_507) ;  /* 0x0000003e04487947 */ /* 0x000fea000b800000 */
[----:B------:R0:W0:Y:S02]  /*df70*/  SHFL.IDX PT, R14, R6, R12, 0x1f ;  /* 0x00001f0c060e7589 */ /* 0x00002400000e0000 */
.L_x_506:
[----:B0--3--:R-:W-:Y:S01]  /*df80*/  IABS R6, R4 ;  /* 0x0000000400067213 */ /* 0x009fe20000000000 */
[----:B------:R-:W-:Y:S02]  /*df90*/  IMAD R16, R14, R7, R8 ;  /* 0x000000070e107224 */ /* 0x000fe400078e0208 */
[----:B------:R-:W-:Y:S01]  /*dfa0*/  IMAD.IADD R19, R0, 0x1, R19 ;  /* 0x0000000100137824 */ /* 0x000fe200078e0213 */
[----:B------:R-:W0:Y:S08]  /*dfb0*/  I2F.RP R9, R6 ;  /* 0x0000000600097306 */ /* 0x000e300000209400 */
[----:B0-----:R-:W0:Y:S02]  /*dfc0*/  MUFU.RCP R9, R9 ;  /* 0x0000000900097308 */ /* 0x001e240000001000 */
[----:B0-----:R-:W-:-:S06]  /*dfd0*/  VIADD R2, R9, 0xffffffe ;  /* 0x0ffffffe09027836 */ /* 0x001fcc0000000000 */
[----:B------:R0:W3:Y:S02]  /*dfe0*/  F2I.FTZ.U32.TRUNC.NTZ R3, R2 ;  /* 0x0000000200037305 */ /* 0x0000e4000021f000 */
[----:B0-----:R-:W-:Y:S02]  /*dff0*/  IMAD.MOV.U32 R2, RZ, RZ, RZ ;  /* 0x000000ffff027224 */ /* 0x001fe400078e00ff */
[----:B---3--:R-:W-:-:S04]  /*e000*/  IMAD.MOV R7, RZ, RZ, -R3 ;  /* 0x000000ffff077224 */ /* 0x008fc800078e0a03 */
[----:B------:R-:W-:-:S04]  /*e010*/  IMAD R7, R7, R6, RZ ;  /* 0x0000000607077224 */ /* 0x000fc800078e02ff */
[----:B------:R-:W-:Y:S01]  /*e020*/  IMAD.HI.U32 R3, R3, R7, R2 ;  /* 0x0000000703037227 */ /* 0x000fe200078e0002 */
[----:B------:R-:W-:Y:S02]  /*e030*/  IADD3 R7, R5, -R16, RZ ;  /* 0x8000001005077210 */ /* 0x000fe40007ffe0ff */
[----:B------:R-:W-:Y:S02]  /*e040*/  IABS R5, R4 ;  /* 0x0000000400057213 */ /* 0x000fe40000000000 */
[----:B------:R-:W-:-:S03]  /*e050*/  IABS R2, R7 ;  /* 0x0000000700027213 */ /* 0x000fc60000000000 */
[----:B------:R-:W-:Y:S02]  /*e060*/  IMAD.MOV R5, RZ, RZ, -R5 ;  /* 0x000000ffff057224 */ /* 0x000fe400078e0a05 */
[----:B------:R-:W-:-:S04]  /*e070*/  IMAD.HI.U32 R3, R3, R2, RZ ;  /* 0x0000000203037227 */ /* 0x000fc800078e00ff */
[----:B------:R-:W-:Y:S01]  /*e080*/  IMAD R5, R3, R5, R2 ;  /* 0x0000000503057224 */ /* 0x000fe200078e0202 */
[----:B------:R-:W-:-:S04]  /*e090*/  LOP3.LUT R2, R7, R4, RZ, 0x3c, !PT ;  /* 0x0000000407027212 */ /* 0x000fc800078e3cff */
[----:B------:R-:W-:Y:S02]  /*e0a0*/  ISETP.GT.U32.AND P1, PT, R6, R5, PT ;  /* 0x000000050600720c */ /* 0x000fe40003f24070 */
[----:B------:R-:W-:-:S11]  /*e0b0*/  ISETP.GE.AND P2, PT, R2, RZ, PT ;  /* 0x000000ff0200720c */ /* 0x000fd60003f46270 */
[----:B------:R-:W-:Y:S02]  /*e0c0*/  @!P1 IMAD.IADD R5, R5, 0x1, -R6 ;  /* 0x0000000105059824 */ /* 0x000fe400078e0a06 */
[----:B------:R-:W-:Y:S01]  /*e0d0*/  @!P1 VIADD R3, R3, 0x1 ;  /* 0x0000000103039836 */ /* 0x000fe20000000000 */
[----:B------:R-:W-:Y:S02]  /*e0e0*/  ISETP.NE.AND P1, PT, R4, RZ, PT ;  /* 0x000000ff0400720c */ /* 0x000fe40003f25270 */
[----:B------:R-:W-:-:S13]  /*e0f0*/  ISETP.GE.U32.AND P0, PT, R5, R6, PT ;  /* 0x000000060500720c */ /* 0x000fda0003f06070 */
[----:B------:R-:W-:-:S04]  /*e100*/  @P0 VIADD R3, R3, 0x1 ;  /* 0x0000000103030836 */ /* 0x000fc80000000000 */
[----:B------:R-:W-:Y:S01]  /*e110*/  @!P2 IMAD.MOV R3, RZ, RZ, -R3 ;  /* 0x000000ffff03a224 */ /* 0x000fe200078e0a03 */
[----:B------:R-:W-:-:S05]  /*e120*/  @!P1 LOP3.LUT R3, RZ, R4, RZ, 0x33, !PT ;  /* 0x00000004ff039212 */ /* 0x000fca00078e33ff */
[--C-:B------:R-:W-:Y:S02]  /*e130*/  IMAD.MOV R17, RZ, RZ, -R3.reuse ;  /* 0x000000ffff117224 */ /* 0x100fe400078e0a03 */
[----:B------:R-:W-:Y:S02]  /*e140*/  IMAD.MOV.U32 R18, RZ, RZ, R3 ;  /* 0x000000ffff127224 */ /* 0x000fe400078e0003 */
[----:B------:R-:W-:Y:S01]  /*e150*/  IMAD R17, R4, R17, R7 ;  /* 0x0000001104117224 */ /* 0x000fe200078e0207 */
[----:B------:R-:W-:Y:S06]  /*e160*/  BRA `(.L_x_508) ;  /* 0x00000000001c7947 */ /* 0x000fec0003800000 */
.L_x_500:
[----:B------:R-:W-:Y:S01]  /*e170*/  UMOV UR4, URZ ;  /* 0x0000003f00047c82 */ /* 0x000fe20008000000 */
[----:B------:R-:W-:Y:S01]  /*e180*/  UMOV UR5, URZ ;  /* 0x0000003f00057c82 */ /* 0x000fe20008000000 */
[----:B------:R-:W-:Y:S01]  /*e190*/  ULDC UR6, c[0x0][0xc3c] ;  /* 0x00030f0000067ab9 */ /* 0x000fe20000000800 */
[----:B------:R-:W-:Y:S01]  /*e1a0*/  IMAD.MOV.U32 R16, RZ, RZ, R5 ;  /* 0x000000ffff107224 */ /* 0x000fe200078e0005 */
[----:B------:R-:W-:Y:S01]  /*e1b0*/  MOV R17, UR4 ;  /* 0x0000000400117c02 */ /* 0x000fe20008000f00 */
[----:B------:R-:W-:Y:S02]  /*e1c0*/  IMAD.U32 R18, RZ, RZ, UR5 ;  /* 0x00000005ff127e24 */ /* 0x000fe4000f8e00ff */
[----:B------:R-:W-:-:S07]  /*e1d0*/  IMAD.U32 R19, RZ, RZ, UR6 ;  /* 0x00000006ff137e24 */ /* 0x000fce000f8e00ff */
.L_x_508:
[----:B----4-:R-:W4:Y:S01]  /*e1e0*/  S2R R0, SR_TID.X ;  /* 0x0000000000007919 */ /* 0x010f220000002100 */
[----:B------:R-:W-:Y:S05]  /*e1f0*/  WARPSYNC.ALL ;  /* 0x0000000000007948 */ /* 0x000fea0003800000 */
[----:B------:R-:W-:Y:S01]  /*e200*/  BAR.SYNC.DEFER_BLOCKING 0x4, 0x180 ;  /* 0x0106000000007b1d */ /* 0x000fe20000010000 */
[----:B----4-:R-:W-:-:S04]  /*e210*/  LOP3.LUT R0, R0, 0x1f, RZ, 0xc0, !PT ;  /* 0x0000001f00007812 */ /* 0x010fc800078ec0ff */
[----:B------:R-:W-:-:S13]  /*e220*/  ISETP.NE.AND P0, PT, R0, RZ, PT ;  /* 0x000000ff0000720c */ /* 0x000fda0003f05270 */
[----:B------:R-:W4:Y:S01]  /*e230*/  @!P0 S2R R3, SR_CgaCtaId ;  /* 0x0000000000038919 */ /* 0x000f220000008800 */
[----:B------:R-:W-:-:S04]  /*e240*/  @!P0 MOV R0, 0x400 ;  /* 0x0000040000008802 */ /* 0x000fc80000000f00 */
[----:B----4-:R-:W-:-:S05]  /*e250*/  @!P0 LEA R22, R3, R0, 0x18 ;  /* 0x0000000003168211 */ /* 0x010fca00078ec0ff */
[----:B------:R4:W-:Y:S01]  /*e260*/  @!P0 STS.128 [R22+0x228d0], R16 ;  /* 0x0228d01016008388 */ /* 0x0009e20000000c00 */
[----:B------:R-:W-:Y:S06]  /*e270*/  BAR.ARV 0x5, 0x180 ;  /* 0x0146000000007b1d */ /* 0x000fec0000002000 */
.L_x_497:
[----:B------:R-:W-:Y:S02]  /*e280*/  ULDC UR4, c[0x0][0xc3c] ;  /* 0x00030f0000047ab9 */ /* 0x000fe40000000800 */
[----:B----4-:R-:W-:-:S13]  /*e290*/  ISETP.GE.AND P0, PT, R19, UR4, PT ;  /* 0x0000000413007c0c */ /* 0x010fda000bf06270 */
[----:B------:R-:W-:Y:S05]  /*e2a0*/  @!P0 BRA `(.L_x_509) ;  /* 0xffffffbc00108947 */ /* 0x000fea000383ffff */
[----:B------:R-:W-:Y:S05]  /*e2b0*/  BSYNC B8 ;  /* 0x0000000000087941 */ /* 0x000fea0003800000 */
.L_x_448:
[----:B0-----:R-:W4:Y:S01]  /*e2c0*/  LDL.LU R0, [R1+0x24] ;  /* 0x0000240001007983 */ /* 0x001f220000300800 */
[----:B------:R-:W-:Y:S01]  /*e2d0*/  BSSY B0, `(.L_x_510) ;  /* 0x000000b000007945 */ /* 0x000fe20003800000 */
[----:B------:R-:W0:Y:S01]  /*e2e0*/  S2R R5, SR_CgaCtaId ;  /* 0x0000000000057919 */ /* 0x000e220000008800 */
[----:B----4-:R-:W-:-:S05]  /*e2f0*/  VIADD R0, R0, 0x1 ;  /* 0x0000000100007836 */ /* 0x010fca0000000000 */
[----:B------:R-:W-:-:S04]  /*e300*/  LEA.HI R2, R0, R0, RZ, 0x1 ;  /* 0x0000000000027211 */ /* 0x000fc800078f08ff */
[----:B------:R-:W-:Y:S02]  /*e310*/  LOP3.LUT R3, R2, 0xfffffffe, RZ, 0xc0, !PT ;  /* 0xfffffffe02037812 */ /* 0x000fe400078ec0ff */
[----:B------:R-:W-:-:S03]  /*e320*/  MOV R2, 0x400 ;  /* 0x0000040000027802 */ /* 0x000fc60000000f00 */
[----:B------:R-:W-:Y:S01]  /*e330*/  IMAD.IADD R0, R0, 0x1, -R3 ;  /* 0x0000000100007824 */ /* 0x000fe200078e0a03 */
[----:B0-----:R-:W-:-:S04]  /*e340*/  LEA R7, R5, R2, 0x18 ;  /* 0x0000000205077211 */ /* 0x001fc800078ec0ff */
[----:B------:R-:W-:-:S04]  /*e350*/  SHF.L.U32 R0, R0, 0x1f, RZ ;  /* 0x0000001f00007819 */ /* 0x000fc800000006ff */
[----:B------:R-:W0:Y:S02]  /*e360*/  SYNCS.PHASECHK.TRANS64.TRYWAIT P0, [R7+URZ+0x22820], R0 ;  /* 0x02282000070075a7 */ /* 0x000e24000800017f */
[----:B0-----:R-:W-:Y:S05]  /*e370*/  @!P0 BRA `(.L_x_511) ;  /* 0x0000003800688947 */ /* 0x001fea0003800000 */
.L_x_629:
[----:B------:R-:W-:Y:S05]  /*e380*/  BSYNC B0 ;  /* 0x0000000000007941 */ /* 0x000fea0003800000 */
.L_x_510:
[----:B------:R-:W-:-:S03]  /*e390*/  UMOV UR4, 0xffffffff ;  /* 0xffffffff00047882 */ /* 0x000fc60000000000 */
[----:B------:R-:W-:Y:S05]  /*e3a0*/  BRA.DIV UR4, `(.L_x_512) ;  /* 0x0000003a04707947 */ /* 0x000fea000b800000 */
[----:B0-----:R-:W0:Y:S02]  /*e3b0*/  S2R R0, SR_TID.X ;  /* 0x0000000000007919 */ /* 0x001e240000002100 */
[----:B0-----:R-:W-:-:S04]  /*e3c0*/  SHF.R.U32.HI R0, RZ, 0x5, R0 ;  /* 0x00000005ff007819 */ /* 0x001fc80000011600 */
[----:B------:R-:W-:-:S05]  /*e3d0*/  LOP3.LUT R0, R0, 0x3, RZ, 0xc0, !PT ;  /* 0x0000000300007812 */ /* 0x000fca00078ec0ff */
[----:B------:R0:W4:Y:S02]  /*e3e0*/  SHFL.IDX PT, R14, R0, RZ, 0x1f ;  /* 0x00001fff000e7589 */ /* 0x00012400000e0000 */
.L_x_632:
[----:B----4-:R-:W-:Y:S01]  /*e3f0*/  ISETP.NE.AND P0, PT, R14, RZ, PT ;  /* 0x000000ff0e00720c */ /* 0x010fe20003f05270 */
[----:B------:R-:W-:-:S12]  /*e400*/  BSSY B0, `(.L_x_513) ;  /* 0x0000024000007945 */ /* 0x000fd80003800000 */
[----:B------:R-:W-:Y:S05]  /*e410*/  @P0 BRA `(.L_x_514) ;  /* 0x0000000000880947 */ /* 0x000fea0003800000 */
[----:B------:R-:W-:-:S03]  /*e420*/  UMOV UR4, 0xffffffff ;  /* 0xffffffff00047882 */ /* 0x000fc60000000000 */
[----:B------:R-:W-:Y:S05]  /*e430*/  BRA.DIV UR4, `(.L_x_515) ;  /* 0x0000003a04807947 */ /* 0x000fea000b800000 */
[----:B------:R-:W-:-:S13]  /*e440*/  ELECT P6, URZ, PT ;  /* 0x00000000003f782f */ /* 0x000fda00038c0000 */
.L_x_635:
[----:B------:R-:W-:Y:S05]  /*e450*/  @!P6 BRA `(.L_x_514) ;  /* 0x000000000078e947 */ /* 0x000fea0003800000 */
[----:B------:R-:W-:-:S06]  /*e460*/  ULOP3.LUT UR4, UR37, 0x2, URZ, 0xfc, !UPT ;  /* 0x0000000225047892 */ /* 0x000fcc000f8efc3f */
[----:B0-----:R-:W-:-:S05]  /*e470*/  IMAD.U32 R0, RZ, RZ, UR4 ;  /* 0x00000004ff007e24 */ /* 0x001fca000f8e00ff */
[----:B------:R-:W-:-:S13]  /*e480*/  ISETP.NE.AND P0, PT, R0, 0x3, PT ;  /* 0x000000030000780c */ /* 0x000fda0003f05270 */
[----:B------:R-:W-:Y:S05]  /*e490*/  @!P0 BRA `(.L_x_516) ;  /* 0x0000000000048947 */ /* 0x000fea0003800000 */
[----:B------:R-:W-:Y:S01]  /*e4a0*/  BPT.TRAP 0x1 ;  /* 0x000000040000795c */ /* 0x000fe20000300000 */
.L_x_516:
[----:B------:R-:W-:Y:S01]  /*e4b0*/  IMAD R5, R24, 0x8, R7 ;  /* 0x0000000818057824 */ /* 0x000fe200078e0207 */
[----:B------:R-:W-:Y:S01]  /*e4c0*/  SHF.L.U32 R0, R26, 0x1f, RZ ;  /* 0x0000001f1a007819 */ /* 0x000fe200000006ff */
[----:B------:R-:W-:-:S03]  /*e4d0*/  VIADD R24, R24, 0x1 ;  /* 0x0000000118187836 */ /* 0x000fc60000000000 */
[----:B------:R-:W0:Y:S02]  /*e4e0*/  SYNCS.PHASECHK.TRANS64.TRYWAIT P1, [R5+URZ+0x22840], R0 ;  /* 0x02284000050075a7 */ /* 0x000e24000802017f */
[----:B------:R-:W-:-:S04]  /*e4f0*/  ISETP.NE.AND P2, PT, R24, 0x2, PT ;  /* 0x000000021800780c */ /* 0x000fc80003f45270 */
[----:B------:R-:W-:Y:S01]  /*e500*/  SEL R3, RZ, 0x1, P2 ;  /* 0x00000001ff037807 */ /* 0x000fe20001000000 */
[----:B0-----:R-:W-:Y:S08]  /*e510*/  @!P1 BRA `(.L_x_517) ;  /* 0x0000003800689947 */ /* 0x001ff00003800000 */
.L_x_636:
[----:B------:R-:W-:Y:S02]  /*e520*/  SEL R24, R24, RZ, P2 ;  /* 0x000000ff18187207 */ /* 0x000fe40001000000 */
[----:B------:R-:W-:Y:S01]  /*e530*/  LOP3.LUT R2, R26, R3, RZ, 0x3c, !PT ;  /* 0x000000031a027212 */ /* 0x000fe200078e3cff */
[----:B------:R-:W-:Y:S06]  /*e540*/  @!P0 BRA `(.L_x_518) ;  /* 0x0000000000048947 */ /* 0x000fec0003800000 */
[----:B------:R-:W-:Y:S01]  /*e550*/  BPT.TRAP 0x1 ;  /* 0x000000040000795c */ /* 0x000fe20000300000 */
.L_x_518:
[----:B------:R-:W-:Y:S01]  /*e560*/  IMAD R3, R24, 0x8, R7 ;  /* 0x0000000818037824 */ /* 0x000fe200078e0207 */
[----:B------:R-:W-:-:S04]  /*e570*/  SHF.L.U32 R2, R2, 0x1f, RZ ;  /* 0x0000001f02027819 */ /* 0x000fc800000006ff */
[----:B------:R-:W4:Y:S02]  /*e580*/  SYNCS.PHASECHK.TRANS64.TRYWAIT P1, [R3+URZ+0x22840], R2 ;  /* 0x02284002030075a7 */ /* 0x000f24000802017f */
[----:B----4-:R-:W-:Y:S05]  /*e590*/  @!P1 BRA `(.L_x_519) ;  /* 0x00000038005c9947 */ /* 0x010fea0003800000 */
.L_x_637:
[----:B------:R-:W-:Y:S05]  /*e5a0*/  @!P0 BRA `(.L_x_520) ;  /* 0x0000000000048947 */ /* 0x000fea0003800000 */
[----:B------:R-:W-:Y:S01]  /*e5b0*/  BPT.TRAP 0x1 ;  /* 0x000000040000795c */ /* 0x000fe20000300000 */
.L_x_520:
[----:B------:R-:W5:Y:S02]  /*e5c0*/  SYNCS.PHASECHK.TRANS64.TRYWAIT P1, [R5+URZ+0x22860], R0 ;  /* 0x02286000050075a7 */ /* 0x000f64000802017f */
[----:B-----5:R-:W-:Y:S05]  /*e5d0*/  @!P1 BRA `(.L_x_521) ;  /* 0x0000003800609947 */ /* 0x020fea0003800000 */
.L_x_638:
[----:B------:R-:W-:Y:S05]  /*e5e0*/  @!P0 BRA `(.L_x_522) ;  /* 0x0000000000048947 */ /* 0x000fea0003800000 */
[----:B------:R-:W-:Y:S01]  /*e5f0*/  BPT.TRAP 0x1 ;  /* 0x000000040000795c */ /* 0x000fe20000300000 */
.L_x_522:
[----:B------:R0:W0:Y:S02]  /*e600*/  SYNCS.PHASECHK.TRANS64.TRYWAIT P0, [R3+URZ+0x22860], R2 ;  /* 0x02286002030075a7 */ /* 0x000024000800017f */
[----:B0-----:R-:W-:Y:S05]  /*e610*/  @!P0 NANOSLEEP.SYNCS 0x989680 ;  /* 0x009896800000895d */ /* 0x001fea0003900000 */
[----:B------:R-:W0:Y:S02]  /*e620*/  @!P0 SYNCS.PHASECHK.TRANS64 P0, [R3+URZ+0x22860], R2 ;  /* 0x02286002030085a7 */ /* 0x000e24000800007f */
[----:B0-----:R-:W-:Y:S05]  /*e630*/  @!P0 BRA `(.L_x_522) ;  /* 0xfffffffc00f08947 */ /* 0x001fea000383ffff */
.L_x_514:
[----:B------:R-:W-:Y:S05]  /*e640*/  BSYNC B0 ;  /* 0x0000000000007941 */ /* 0x000fea0003800000 */
.L_x_513:
[----:B------:R-:W-:Y:S05]  /*e650*/  EXIT ;  /* 0x000000000000794d */ /* 0x000fea0003800000 */
.L_x_396:
[----:B0-----:R-:W-:-:S04]  /*e660*/  IMAD.U32 R3, RZ, RZ, UR45 ;  /* 0x0000002dff037e24 */ /* 0x001fc8000f8e00ff */
[----:B------:R0:W1:Y:S03]  /*e670*/  SYNCS.PHASECHK.TRANS64.TRYWAIT P0, [R3+URZ+0x22800], R0 ;  /* 0x02280000030075a7 */ /* 0x000066000800017f */
[----:B-1----:R-:W-:Y:S05]  /*e680*/  @!P0 NANOSLEEP.SYNCS 0x989680 ;  /* 0x009896800000895d */ /* 0x002fea0003900000 */
[----:B------:R-:W1:Y:S02]  /*e690*/  @!P0 SYNCS.PHASECHK.TRANS64 P0, [R3+URZ+0x22800], R0 ;  /* 0x02280000030085a7 */ /* 0x000e64000800007f */
[----:B-1----:R-:W-:Y:S05]  /*e6a0*/  @!P0 BRA `(.L_x_396) ;  /* 0xfffffffc00ec8947 */ /* 0x002fea000383ffff */
[----:B------:R-:W-:Y:S05]  /*e6b0*/  BRA `(.L_x_523) ;  /* 0xffffff3000547947 */ /* 0x000fea000383ffff */
.L_x_400:
[----:B-1----:R-:W-:-:S04]  /*e6c0*/  MOV R3, UR22 ;  /* 0x0000001600037c02 */ /* 0x002fc80008000f00 */
[----:B------:R1:W2:Y:S03]  /*e6d0*/  SYNCS.PHASECHK.TRANS64.TRYWAIT P1, [R3+URZ+0x22830], R8 ;  /* 0x02283008030075a7 */ /* 0x0002a6000802017f */
[----:B--2---:R-:W-:Y:S05]  /*e6e0*/  @!P1 NANOSLEEP.SYNCS 0x989680 ;  /* 0x009896800000995d */ /* 0x004fea0003900000 */
[----:B------:R-:W2:Y:S02]  /*e6f0*/  @!P1 SYNCS.PHASECHK.TRANS64 P1, [R3+URZ+0x22830], R8 ;  /* 0x02283008030095a7 */ /* 0x000ea4000802007f */
[----:B--2---:R-:W-:Y:S05]  /*e700*/  @!P1 BRA `(.L_x_400) ;  /* 0xfffffffc00ec9947 */ /* 0x004fea000383ffff */
[----:B------:R-:W-:Y:S05]  /*e710*/  BRA `(.L_x_399) ;  /* 0xffffff3000787947 */ /* 0x000fea000383ffff */
.L_x_405:
[----:B---3--:R-:W-:-:S04]  /*e720*/  IMAD.U32 R9, RZ, RZ, UR22 ;  /* 0x00000016ff097e24 */ /* 0x008fc8000f8e00ff */
[----:B------:R3:W4:Y:S03]  /*e730*/  SYNCS.PHASECHK.TRANS64.TRYWAIT P1, [R9+URZ+0x22850], R8 ;  /* 0x02285008090075a7 */ /* 0x000726000802017f */
[----:B----4-:R-:W-:Y:S05]  /*e740*/  @!P1 NANOSLEEP.SYNCS 0x989680 ;  /* 0x009896800000995d */ /* 0x010fea0003900000 */
[----:B------:R-:W4:Y:S02]  /*e750*/  @!P1 SYNCS.PHASECHK.TRANS64 P1, [R9+URZ+0x22850], R8 ;  /* 0x02285008090095a7 */ /* 0x000f24000802007f */
[----:B----4-:R-:W-:Y:S05]  /*e760*/  @!P1 BRA `(.L_x_405) ;  /* 0xfffffffc00ec9947 */ /* 0x010fea000383ffff */
[----:B------:R-:W-:Y:S05]  /*e770*/  BRA `(.L_x_404) ;  /* 0xffffff4c006c7947 */ /* 0x000fea000383ffff */
.L_x_411:
[----:B-1----:R-:W-:-:S04]  /*e780*/  IMAD.U32 R0, RZ, RZ, UR24 ;  /* 0x00000018ff007e24 */ /* 0x002fc8000f8e00ff */
[----:B------:R1:W2:Y:S03]  /*e790*/  SYNCS.PHASECHK.TRANS64.TRYWAIT P2, [R0+URZ+0x22830], R7 ;  /* 0x02283007000075a7 */ /* 0x0002a6000804017f */
[----:B--2---:R-:W-:Y:S05]  /*e7a0*/  @!P2 NANOSLEEP.SYNCS 0x989680 ;  /* 0x009896800000a95d */ /* 0x004fea0003900000 */
[----:B------:R-:W2:Y:S02]  /*e7b0*/  @!P2 SYNCS.PHASECHK.TRANS64 P2, [R0+URZ+0x22830], R7 ;  /* 0x022830070000a5a7 */ /* 0x000ea4000804007f */
[----:B--2---:R-:W-:Y:S05]  /*e7c0*/  @!P2 BRA `(.L_x_411) ;  /* 0xfffffffc00eca947 */ /* 0x004fea000383ffff */
[----:B------:R-:W-:Y:S05]  /*e7d0*/  BRA `(.L_x_410) ;  /* 0xffffff5000887947 */ /* 0x000fea000383ffff */
.L_x_416:
[----:B-1----:R-:W-:-:S04]  /*e7e0*/  IMAD.U32 R10, RZ, RZ, UR24 ;  /* 0x00000018ff0a7e24 */ /* 0x002fc8000f8e00ff */
[----:B------:R1:W2:Y:S03]  /*e7f0*/  SYNCS.PHASECHK.TRANS64.TRYWAIT P2, [R10+URZ+0x22850], R7 ;  /* 0x022850070a0075a7 */ /* 0x0002a6000804017f */
[----:B--2---:R-:W-:Y:S05]  /*e800*/  @!P2 NANOSLEEP.SYNCS 0x989680 ;  /* 0x009896800000a95d */ /* 0x004fea0003900000 */
[----:B------:R-:W2:Y:S02]  /*e810*/  @!P2 SYNCS.PHASECHK.TRANS64 P2, [R10+URZ+0x22850], R7 ;  /* 0x022850070a00a5a7 */ /* 0x000ea4000804007f */
[----:B--2---:R-:W-:Y:S05]  /*e820*/  @!P2 BRA `(.L_x_416) ;  /* 0xfffffffc00eca947 */ /* 0x004fea000383ffff */
[----:B------:R-:W-:Y:S05]  /*e830*/  BRA `(.L_x_415) ;  /* 0xffffff70002c7947 */ /* 0x000fea000383ffff */
.L_x_460:
[----:B------:R-:W-:Y:S01]  /*e840*/  SHF.R.U32.HI R9, RZ, 0x5, R21 ;  /* 0x00000005ff097819 */ /* 0x000fe20000011615 */
[----:B------:R-:W-:Y:S01]  /*e850*/  BSSY B0, `(.L_x_524) ;  /* 0x0000009000007945 */ /* 0x000fe20003800000 */
[----:B------:R-:W-:Y:S02]  /*e860*/  IMAD.MOV.U32 R12, RZ, RZ, RZ ;  /* 0x000000ffff0c7224 */ /* 0x000fe400078e00ff */
[----:B------:R-:W-:Y:S01]  /*e870*/  LOP3.LUT R9, R9, 0x3, RZ, 0xc0, !PT ;  /* 0x0000000309097812 */ /* 0x000fe200078ec0ff */
[----:B------:R-:W-:Y:S02]  /*e880*/  IMAD.MOV.U32 R11, RZ, RZ, 0x1f ;  /* 0x0000001fff0b7424 */ /* 0x000fe400078e00ff */
[----:B------:R-:W-:Y:S02]  /*e890*/  IMAD.MOV.U32 R15, RZ, RZ, -0x1 ;  /* 0xffffffffff0f7424 */ /* 0x000fe400078e00ff */
[----:B------:R-:W-:-:S07]  /*e8a0*/  IMAD.MOV.U32 R13, RZ, RZ, R9 ;  /* 0x000000ffff0d7224 */ /* 0x000fce00078e0009 */
[----:B0----5:R-:W-:Y:S05]  /*e8b0*/  WARPSYNC.COLLECTIVE R15, `(.L_x_525) ;  /* 0x000000000f087348 */ /* 0x021fea0003c00000 */
[----:B------:R1:W2:Y:S02]  /*e8c0*/  SHFL.IDX P6, R14, R13, R12, R11 ;  /* 0x0000000c0d0e7389 */ /* 0x0002a400000c000b */
[----:B012--5:R-:W-:Y:S01]  /*e8d0*/  ENDCOLLECTIVE ;  /* 0x000000000000791b */ /* 0x027fe20003800000 */
.L_x_525:
[----:B------:R-:W-:Y:S05]  /*e8e0*/  BSYNC B0 ;  /* 0x0000000000007941 */ /* 0x000fea0003800000 */
.L_x_524:
[----:B------:R-:W-:Y:S05]  /*e8f0*/  BRA `(.L_x_526) ;  /* 0xffffffc000cc7947 */ /* 0x000fea000383ffff */
.L_x_463:
[----:B0-----:R0:W1:Y:S02]  /*e900*/  SYNCS.PHASECHK.TRANS64.TRYWAIT P0, [R33+URZ+0x22840], R0 ;  /* 0x02284000210075a7 */ /* 0x001064000800017f */
[----:B-1----:R-:W-:Y:S05]  /*e910*/  @!P0 NANOSLEEP.SYNCS 0x989680 ;  /* 0x009896800000895d */ /* 0x002fea0003900000 */
[----:B------:R-:W1:Y:S02]  /*e920*/  @!P0 SYNCS.PHASECHK.TRANS64 P0, [R33+URZ+0x22840], R0 ;  /* 0x02284000210085a7 */ /* 0x000e64000800007f */
[----:B-1----:R-:W-:Y:S05]  /*e930*/  @!P0 BRA `(.L_x_463) ;  /* 0xfffffffc00f08947 */ /* 0x002fea000383ffff */
[----:B------:R-:W-:Y:S05]  /*e940*/  BRA `(.L_x_527) ;  /* 0xffffffc000f87947 */ /* 0x000fea000383ffff */
.L_x_464:
        /* <DEDUP_REMOVED lines=8> */
.L_x_529:
[----:B------:R-:W-:Y:S05]  /*e9d0*/  BSYNC B0 ;  /* 0x0000000000007941 */ /* 0x000fea0003800000 */
.L_x_528:
[----:B------:R-:W-:Y:S02]  /*e9e0*/  IMAD.MOV.U32 R13, RZ, RZ, R0 ;  /* 0x000000ffff0d7224 */ /* 0x000fe400078e0000 */
[----:B------:R-:W-:Y:S02]  /*e9f0*/  IMAD.MOV.U32 R12, RZ, RZ, RZ ;  /* 0x000000ffff0c7224 */ /* 0x000fe400078e00ff */
[----:B------:R-:W-:Y:S02]  /*ea00*/  IMAD.MOV.U32 R11, RZ, RZ, 0x181f ;  /* 0x0000181fff0b7424 */ /* 0x000fe400078e00ff */
[----:B------:R-:W-:Y:S02]  /*ea10*/  IMAD.MOV.U32 R15, RZ, RZ, -0x1 ;  /* 0xffffffffff0f7424 */ /* 0x000fe400078e00ff */
[----:B------:R-:W-:Y:S02]  /*ea20*/  IMAD.MOV.U32 R2, RZ, RZ, R14 ;  /* 0x000000ffff027224 */ /* 0x000fe400078e000e */
[----:B------:R-:W-:-:S07]  /*ea30*/  @P0 IMAD R7, R5, 0x2, R22 ;  /* 0x0000000205070824 */ /* 0x000fce00078e0216 */
[----:B------:R-:W-:Y:S05]  /*ea40*/  WARPSYNC.COLLECTIVE R15, `(.L_x_530) ;  /* 0x000000000f087348 */ /* 0x000fea0003c00000 */
[----:B------:R0:W1:Y:S02]  /*ea50*/  SHFL.IDX P6, R14, R13, R12, R11 ;  /* 0x0000000c0d0e7389 */ /* 0x00006400000c000b */
[----:B01----:R-:W-:Y:S01]  /*ea60*/  ENDCOLLECTIVE ;  /* 0x000000000000791b */ /* 0x003fe20003800000 */
.L_x_530:
[----:B------:R-:W-:Y:S01]  /*ea70*/  MOV R13, R4 ;  /* 0x00000004000d7202 */ /* 0x000fe20000000f00 */
[----:B------:R-:W-:Y:S02]  /*ea80*/  IMAD.MOV.U32 R12, RZ, RZ, 0x1 ;  /* 0x00000001ff0c7424 */ /* 0x000fe400078e00ff */
[----:B------:R-:W-:-:S07]  /*ea90*/  IMAD.MOV.U32 R3, RZ, RZ, R14 ;  /* 0x000000ffff037224 */ /* 0x000fce00078e000e */
[----:B------:R-:W-:Y:S05]  /*eaa0*/  WARPSYNC.COLLECTIVE R15, `(.L_x_531) ;  /* 0x000000000f087348 */ /* 0x000fea0003c00000 */
[----:B------:R0:W1:Y:S02]  /*eab0*/  SHFL.IDX P6, R14, R13, R12, R11 ;  /* 0x0000000c0d0e7389 */ /* 0x00006400000c000b */
[----:B01----:R-:W-:Y:S01]  /*eac0*/  ENDCOLLECTIVE ;  /* 0x000000000000791b */ /* 0x003fe20003800000 */
.L_x_531:
[----:B------:R-:W-:-:S05]  /*ead0*/  @P0 LEA R3, P1, R9, R3, 0x1 ;  /* 0x0000000309030211 */ /* 0x000fca00078208ff */
[----:B------:R-:W-:-:S05]  /*eae0*/  @P0 IMAD.X R2, RZ, RZ, R2, P1 ;  /* 0x000000ffff020224 */ /* 0x000fca00008e0602 */
[----:B------:R-:W-:Y:S01]  /*eaf0*/  @P0 LOP3.LUT R3, R3, R2, RZ, 0x3c, !PT ;  /* 0x0000000203030212 */ /* 0x000fe200078e3cff */
[----:B------:R-:W-:-:S03]  /*eb00*/  IMAD.MOV.U32 R13, RZ, RZ, R0 ;  /* 0x000000ffff0d7224 */ /* 0x000fc600078e0000 */
[----:B------:R-:W-:-:S04]  /*eb10*/  @P0 LOP3.LUT R2, R3, R2, RZ, 0x3c, !PT ;  /* 0x0000000203020212 */ /* 0x000fc800078e3cff */
[----:B------:R-:W-:-:S05]  /*eb20*/  @P0 LOP3.LUT R3, R3, R2, RZ, 0x3c, !PT ;  /* 0x0000000203030212 */ /* 0x000fca00078e3cff */
[----:B------:R-:W-:Y:S01]  /*eb30*/  @!PT LDS RZ, [RZ] ;  /* 0x00000000fffff984 */ /* 0x000fe20000000800 */
[----:B------:R-:W-:Y:S01]  /*eb40*/  @!PT LDS RZ, [RZ] ;  /* 0x00000000fffff984 */ /* 0x000fe20000000800 */
[----:B------:R-:W-:Y:S01]  /*eb50*/  @!PT LDS RZ, [RZ] ;  /* 0x00000000fffff984 */ /* 0x000fe20000000800 */
[----:B------:R0:W-:Y:S01]  /*eb60*/  @P0 LDGSTS.E.BYPASS.LTC128B.128 [R7+0x1c400], desc[UR50][R2.64], !P2 ;  /* 0x1c40000002070fae */ /* 0x0001e2000d101d72 */
[----:B------:R-:W-:Y:S01]  /*eb70*/  ISETP.GE.AND P0, PT, R32, 0x11, PT ;  /* 0x000000112000780c */ /* 0x000fe20003f06270 */
[----:B0-----:R-:W-:-:S12]  /*eb80*/  IMAD.MOV.U32 R2, RZ, RZ, R14 ;  /* 0x000000ffff027224 */ /* 0x001fd800078e000e */
[----:B------:R-:W-:Y:S05]  /*eb90*/  WARPSYNC.COLLECTIVE R15, `(.L_x_532) ;  /* 0x000000000f087348 */ /* 0x000fea0003c00000 */
[----:B------:R0:W1:Y:S02]  /*eba0*/  SHFL.IDX P6, R14, R13, R12, R11 ;  /* 0x0000000c0d0e7389 */ /* 0x00006400000c000b */
[----:B01----:R-:W-:Y:S01]  /*ebb0*/  ENDCOLLECTIVE ;  /* 0x000000000000791b */ /* 0x003fe20003800000 */
.L_x_532:
[----:B------:R-:W-:Y:S02]  /*ebc0*/  @P0 IMAD R7, R5, 0x2, R22 ;  /* 0x0000000205070824 */ /* 0x000fe400078e0216 */
[----:B------:R-:W-:Y:S02]  /*ebd0*/  IMAD.MOV.U32 R13, RZ, RZ, R4 ;  /* 0x000000ffff0d7224 */ /* 0x000fe400078e0004 */
[----:B------:R-:W-:Y:S02]  /*ebe0*/  IMAD.MOV.U32 R12, RZ, RZ, 0x2 ;  /* 0x00000002ff0c7424 */ /* 0x000fe400078e00ff */
[----:B------:R-:W-:-:S07]  /*ebf0*/  IMAD.MOV.U32 R3, RZ, RZ, R14 ;  /* 0x000000ffff037224 */ /* 0x000fce00078e000e */
[----:B------:R-:W-:Y:S05]  /*ec00*/  WARPSYNC.COLLECTIVE R15, `(.L_x_533) ;  /* 0x000000000f087348 */ /* 0x000fea0003c00000 */
[----:B------:R0:W1:Y:S02]  /*ec10*/  SHFL.IDX P6, R14, R13, R12, R11 ;  /* 0x0000000c0d0e7389 */ /* 0x00006400000c000b */
[----:B01----:R-:W-:Y:S01]  /*ec20*/  ENDCOLLECTIVE ;  /* 0x000000000000791b */ /* 0x003fe20003800000 */
.L_x_533:
[----:B------:R-:W-:-:S05]  /*ec30*/  @P0 LEA R3, P1, R9, R3, 0x1 ;  /* 0x0000000309030211 */ /* 0x000fca00078208ff */
[----:B------:R-:W-:-:S05]  /*ec40*/  @P0 IMAD.X R2, RZ, RZ, R2, P1 ;  /* 0x000000ffff020224 */ /* 0x000fca00008e0602 */
[----:B------:R-:W-:Y:S02]  /*ec50*/  @P0 LOP3.LUT R3, R3, R2, RZ, 0x3c, !PT ;  /* 0x0000000203030212 */ /* 0x000fe400078e3cff */
[----:B------:R-:W-:Y:S02]  /*ec60*/  MOV R13, R0 ;  /* 0x00000000000d7202 */ /* 0x000fe40000000f00 */
        /* <DEDUP_REMOVED lines=11> */
.L_x_534:
[----:B------:R-:W-:Y:S02]  /*ed20*/  @P0 IMAD R7, R5, 0x2, R22 ;  /* 0x0000000205070824 */ /* 0x000fe400078e0216 */
[----:B------:R-:W-:Y:S02]  /*ed30*/  IMAD.MOV.U32 R13, RZ, RZ, R4 ;  /* 0x000000ffff0d7224 */ /* 0x000fe400078e0004 */
[----:B------:R-:W-:Y:S02]  /*ed40*/  IMAD.MOV.U32 R12, RZ, RZ, 0x3 ;  /* 0x00000003ff0c7424 */ /* 0x000fe400078e00ff */
[----:B------:R-:W-:-:S07]  /*ed50*/  IMAD.MOV.U32 R3, RZ, RZ, R14 ;  /* 0x000000ffff037224 */ /* 0x000fce00078e000e */
[----:B------:R-:W-:Y:S05]  /*ed60*/  WARPSYNC.COLLECTIVE R15, `(.L_x_535) ;  /* 0x000000000f087348 */ /* 0x000fea0003c00000 */
[----:B------:R0:W1:Y:S02]  /*ed70*/  SHFL.IDX P6, R14, R13, R12, R11 ;  /* 0x0000000c0d0e7389 */ /* 0x00006400000c000b */
[----:B01----:R-:W-:Y:S01]  /*ed80*/  ENDCOLLECTIVE ;  /* 0x000000000000791b */ /* 0x003fe20003800000 */
.L_x_535:
        /* <DEDUP_REMOVED lines=15> */
.L_x_536:
[----:B------:R-:W-:Y:S01]  /*ee80*/  @P0 LEA R7, R5, R22, 0x1 ;  /* 0x0000001605070211 */ /* 0x000fe200078e08ff */
[----:B------:R-:W-:Y:S02]  /*ee90*/  IMAD.MOV.U32 R13, RZ, RZ, R4 ;  /* 0x000000ffff0d7224 */ /* 0x000fe400078e0004 */
[----:B------:R-:W-:Y:S02]  /*eea0*/  IMAD.MOV.U32 R12, RZ, RZ, 0x4 ;  /* 0x00000004ff0c7424 */ /* 0x000fe400078e00ff */
[----:B------:R-:W-:-:S07]  /*eeb0*/  IMAD.MOV.U32 R3, RZ, RZ, R14 ;  /* 0x000000ffff037224 */ /* 0x000fce00078e000e */
[----:B------:R-:W-:Y:S05]  /*eec0*/  WARPSYNC.COLLECTIVE R15, `(.L_x_537) ;  /* 0x000000000f087348 */ /* 0x000fea0003c00000 */
[----:B------:R0:W1:Y:S02]  /*eed0*/  SHFL.IDX P6, R14, R13, R12, R11 ;  /* 0x0000000c0d0e7389 */ /* 0x00006400000c000b */
[----:B01----:R-:W-:Y:S01]  /*eee0*/  ENDCOLLECTIVE ;  /* 0x000000000000791b */ /* 0x003fe20003800000 */
.L_x_537:
        /* <DEDUP_REMOVED lines=15> */
.L_x_538:
[----:B------:R-:W-:Y:S02]  /*efe0*/  @P0 IMAD R7, R5, 0x2, R22 ;  /* 0x0000000205070824 */ /* 0x000fe400078e0216 */
[----:B------:R-:W-:Y:S02]  /*eff0*/  IMAD.MOV.U32 R13, RZ, RZ, R4 ;  /* 0x000000ffff0d7224 */ /* 0x000fe400078e0004 */
[----:B------:R-:W-:Y:S02]  /*f000*/  IMAD.MOV.U32 R12, RZ, RZ, 0x5 ;  /* 0x00000005ff0c7424 */ /* 0x000fe400078e00ff */
[----:B------:R-:W-:-:S07]  /*f010*/  IMAD.MOV.U32 R3, RZ, RZ, R14 ;  /* 0x000000ffff037224 */ /* 0x000fce00078e000e */
[----:B------:R-:W-:Y:S05]  /*f020*/  WARPSYNC.COLLECTIVE R15, `(.L_x_539) ;  /* 0x000000000f087348 */ /* 0x000fea0003c00000 */
[----:B------:R0:W1:Y:S02]  /*f030*/  SHFL.IDX P6, R14, R13, R12, R11 ;  /* 0x0000000c0d0e7389 */ /* 0x00006400000c000b */
[----:B01----:R-:W-:Y:S01]  /*f040*/  ENDCOLLECTIVE ;  /* 0x000000000000791b */ /* 0x003fe20003800000 */
.L_x_539:
[----:B------:R-:W-:-:S05]  /*f050*/  @P0 LEA R3, P1, R9, R3, 0x1 ;  /* 0x0000000309030211 */ /* 0x000fca00078208ff */
[----:B------:R-:W-:-:S05]  /*f060*/  @P0 IMAD.X R2, RZ, RZ, R2, P1 ;  /* 0x000000ffff020224 */ /* 0x000fca00008e0602 */
[----:B------:R-:W-:Y:S01]  /*f070*/  @P0 LOP3.LUT R3, R3, R2, RZ, 0x3c, !PT ;  /* 0x0000000203030212 */ /* 0x000fe200078e3cff */
[----:B------:R-:W-:-:S03]  /*f080*/  IMAD.MOV.U32 R13, RZ, RZ, R0 ;  /* 0x000000ffff0d7224 */ /* 0x000fc600078e0000 */
[----:B------:R-:W-:-:S04]  /*f090*/  @P0 LOP3.LUT R2, R3, R2, RZ, 0x3c, !PT ;  /* 0x0000000203020212 */ /* 0x000fc800078e3cff */
[----:B------:R-:W-:Y:S02]  /*f0a0*/  @P0 LOP3.LUT R3, R3, R2, RZ, 0x3c, !PT ;  /* 0x0000000203030212 */ /* 0x000fe400078e3cff */
[----:B------:R-:W-:-:S07]  /*f0b0*/  MOV R4, R14 ;  /* 0x0000000e00047202 */ /* 0x000fce0000000f00 */
[----:B------:R-:W-:Y:S05]  /*f0c0*/  WARPSYNC.COLLECTIVE R15, `(.L_x_540) ;  /* 0x000000000f087348 */ /* 0x000fea0003c00000 */
[----:B------:R0:W1:Y:S02]  /*f0d0*/  SHFL.IDX P6, R14, R13, R12, R11 ;  /* 0x0000000c0d0e7389 */ /* 0x00006400000c000b */
[----:B01----:R-:W-:Y:S01]  /*f0e0*/  ENDCOLLECTIVE ;  /* 0x000000000000791b */ /* 0x003fe20003800000 */
.L_x_540:
[----:B------:R-:W-:Y:S01]  /*f0f0*/  @!PT LDS RZ, [RZ] ;  /* 0x00000000fffff984 */ /* 0x000fe20000000800 */
[----:B------:R-:W-:Y:S01]  /*f100*/  @!PT LDS RZ, [RZ] ;  /* 0x00000000fffff984 */ /* 0x000fe20000000800 */
[----:B------:R-:W-:Y:S01]  /*f110*/  @!PT LDS RZ, [RZ] ;  /* 0x00000000fffff984 */ /* 0x000fe20000000800 */
[----:B------:R0:W-:Y:S01]  /*f120*/  @P0 LDGSTS.E.BYPASS.LTC128B.128 [R7+0x1e400], desc[UR50][R2.64], !P2 ;  /* 0x1e40000002070fae */ /* 0x0001e2000d101d72 */
[----:B------:R-:W-:Y:S01]  /*f130*/  IMAD.MOV.U32 R0, RZ, RZ, R14 ;  /* 0x000000ffff007224 */ /* 0x000fe200078e000e */
[----:B------:R-:W-:Y:S06]  /*f140*/  BRA `(.L_x_541) ;  /* 0xffffffc000647947 */ /* 0x000fec000383ffff */
.L_x_469:
[----:B------:R-:W-:Y:S01]  /*f150*/  IMAD.MOV.U32 R13, RZ, RZ, R4 ;  /* 0x000000ffff0d7224 */ /* 0x000fe200078e0004 */
[----:B------:R-:W-:Y:S01]  /*f160*/  IADD3 R17, R9, R17, RZ ;  /* 0x0000001109117210 */ /* 0x000fe20007ffe0ff */
[----:B------:R-:W-:Y:S02]  /*f170*/  IMAD.MOV.U32 R12, RZ, RZ, RZ ;  /* 0x000000ffff0c7224 */ /* 0x000fe400078e00ff */
[----:B------:R-:W-:Y:S02]  /*f180*/  IMAD.MOV.U32 R11, RZ, RZ, 0x181f ;  /* 0x0000181fff0b7424 */ /* 0x000fe400078e00ff */
[----:B------:R-:W-:Y:S02]  /*f190*/  IMAD.MOV.U32 R15, RZ, RZ, -0x1 ;  /* 0xffffffffff0f7424 */ /* 0x000fe400078e00ff */
[----:B-----5:R-:W-:Y:S02]  /*f1a0*/  IMAD R5, R10, R7, RZ ;  /* 0x000000070a057224 */ /* 0x020fe400078e02ff */
[----:B------:R-:W-:-:S07]  /*f1b0*/  VIADD R6, R17, 0x10 ;  /* 0x0000001011067836 */ /* 0x000fce0000000000 */
[----:B-1----:R-:W-:Y:S05]  /*f1c0*/  WARPSYNC.COLLECTIVE R15, `(.L_x_542) ;  /* 0x000000000f087348 */ /* 0x002fea0003c00000 */
[----:B------:R0:W2:Y:S02]  /*f1d0*/  SHFL.IDX P6, R14, R13, R12, R11 ;  /* 0x0000000c0d0e7389 */ /* 0x0000a400000c000b */
[----:B012---:R-:W-:Y:S01]  /*f1e0*/  ENDCOLLECTIVE ;  /* 0x000000000000791b */ /* 0x007fe20003800000 */
.L_x_542:
[----:B------:R-:W-:Y:S01]  /*f1f0*/  ISETP.GE.AND P0, PT, R17, R5, PT ;  /* 0x000000051100720c */ /* 0x000fe20003f06270 */
[----:B------:R-:W-:Y:S02]  /*f200*/  IMAD.MOV.U32 R13, RZ, RZ, R0 ;  /* 0x000000ffff0d7224 */ /* 0x000fe400078e0000 */
[----:B------:R-:W-:-:S10]  /*f210*/  IMAD.MOV.U32 R2, RZ, RZ, R14 ;  /* 0x000000ffff027224 */ /* 0x000fd400078e000e */
[----:B------:R-:W-:Y:S05]  /*f220*/  WARPSYNC.COLLECTIVE R15, `(.L_x_543) ;  /* 0x000000000f087348 */ /* 0x000fea0003c00000 */
[----:B------:R0:W1:Y:S02]  /*f230*/  SHFL.IDX P6, R14, R13, R12, R11 ;  /* 0x0000000c0d0e7389 */ /* 0x00006400000c000b */
[----:B01----:R-:W-:Y:S01]  /*f240*/  ENDCOLLECTIVE ;  /* 0x000000000000791b */ /* 0x003fe20003800000 */
.L_x_543:
[----:B------:R-:W-:Y:S02]  /*f250*/  IMAD.MOV.U32 R13, RZ, RZ, R4 ;  /* 0x000000ffff0d7224 */ /* 0x000fe400078e0004 */
[----:B------:R-:W-:Y:S02]  /*f260*/  IMAD.MOV.U32 R12, RZ, RZ, 0x1 ;  /* 0x00000001ff0c7424 */ /* 0x000fe400078e00ff */
[----:B------:R-:W-:-:S07]  /*f270*/  IMAD.MOV.U32 R3, RZ, RZ, R14 ;  /* 0x000000ffff037224 */ /* 0x000fce00078e000e */
[----:B------:R-:W-:Y:S05]  /*f280*/  WARPSYNC.COLLECTIVE R15, `(.L_x_544) ;  /* 0x000000000f087348 */ /* 0x000fea0003c00000 */
[----:B------:R0:W1:Y:S02]  /*f290*/  SHFL.IDX P6, R14, R13, R12, R11 ;  /* 0x0000000c0d0e7389 */ /* 0x00006400000c000b */
[----:B01----:R-:W-:Y:S01]  /*f2a0*/  ENDCOLLECTIVE ;  /* 0x000000000000791b */ /* 0x003fe20003800000 */
.L_x_544:
[----:B------:R-:W-:-:S05]  /*f2b0*/  @!P0 LEA R3, P2, R8, R3, 0x1 ;  /* 0x0000000308038211 */ /* 0x000fca00078408ff */
[----:B------:R-:W-:-:S05]  /*f2c0*/  @!P0 IMAD.X R2, RZ, RZ, R2, P2 ;  /* 0x000000ffff028224 */ /* 0x000fca00010e0602 */
[----:B------:R-:W-:Y:S01]  /*f2d0*/  @!P0 LOP3.LUT R3, R3, R2, RZ, 0x3c, !PT ;  /* 0x0000000203038212 */ /* 0x000fe200078e3cff */
[----:B------:R-:W-:-:S03]  /*f2e0*/  IMAD.MOV.U32 R13, RZ, RZ, R0 ;  /* 0x000000ffff0d7224 */ /* 0x000fc600078e0000 */
[----:B------:R-:W-:-:S04]  /*f2f0*/  @!P0 LOP3.LUT R2, R3, R2, RZ, 0x3c, !PT ;  /* 0x0000000203028212 */ /* 0x000fc800078e3cff */
[----:B------:R-:W-:-:S05]  /*f300*/  @!P0 LOP3.LUT R3, R3, R2, RZ, 0x3c, !PT ;  /* 0x0000000203038212 */ /* 0x000fca00078e3cff */
[----:B------:R-:W-:Y:S01]  /*f310*/  @!PT LDS RZ, [RZ] ;  /* 0x00000000fffff984 */ /* 0x000fe20000000800 */
[----:B------:R-:W-:Y:S01]  /*f320*/  @!PT LDS RZ, [RZ] ;  /* 0x00000000fffff984 */ /* 0x000fe20000000800 */
[----:B------:R-:W-:Y:S01]  /*f330*/  @!PT LDS RZ, [RZ] ;  /* 0x00000000fffff984 */ /* 0x000fe20000000800 */
[----:B------:R0:W-:Y:S01]  /*f340*/  @!P0 LDGSTS.E.BYPASS.LTC128B.128 [R37+0x18400], desc[UR50][R2.64], !P1 ;  /* 0x1840000002258fae */ /* 0x0001e2000c901d72 */
[----:B------:R-:W-:Y:S01]  /*f350*/  ISETP.GE.AND P0, PT, R6, R5, PT ;  /* 0x000000050600720c */ /* 0x000fe20003f06270 */
[----:B0-----:R-:W-:-:S12]  /*f360*/  IMAD.MOV.U32 R2, RZ, RZ, R14 ;  /* 0x000000ffff027224 */ /* 0x001fd800078e000e */
[----:B------:R-:W-:Y:S05]  /*f370*/  WARPSYNC.COLLECTIVE R15, `(.L_x_545) ;  /* 0x000000000f087348 */ /* 0x000fea0003c00000 */
[----:B------:R0:W1:Y:S02]  /*f380*/  SHFL.IDX P6, R14, R13, R12, R11 ;  /* 0x0000000c0d0e7389 */ /* 0x00006400000c000b */
[----:B01----:R-:W-:Y:S01]  /*f390*/  ENDCOLLECTIVE ;  /* 0x000000000000791b */ /* 0x003fe20003800000 */
.L_x_545:
[----:B------:R-:W-:Y:S01]  /*f3a0*/  MOV R13, R4 ;  /* 0x00000004000d7202 */ /* 0x000fe20000000f00 */
[----:B------:R-:W-:Y:S02]  /*f3b0*/  IMAD.MOV.U32 R12, RZ, RZ, 0x2 ;  /* 0x00000002ff0c7424 */ /* 0x000fe400078e00ff */
[----:B------:R-:W-:-:S07]  /*f3c0*/  IMAD.MOV.U32 R3, RZ, RZ, R14 ;  /* 0x000000ffff037224 */ /* 0x000fce00078e000e */
[----:B------:R-:W-:Y:S05]  /*f3d0*/  WARPSYNC.COLLECTIVE R15, `(.L_x_546) ;  /* 0x000000000f087348 */ /* 0x000fea0003c00000 */
[----:B------:R0:W1:Y:S02]  /*f3e0*/  SHFL.IDX P6, R14, R13, R12, R11 ;  /* 0x0000000c0d0e7389 */ /* 0x00006400000c000b */
[----:B01----:R-:W-:Y:S01]  /*f3f0*/  ENDCOLLECTIVE ;  /* 0x000000000000791b */ /* 0x003fe20003800000 */
.L_x_546:
        /* <DEDUP_REMOVED lines=9> */
[----:B------:R0:W-:Y:S02]  /*f490*/  @!P0 LDGSTS.E.BYPASS.LTC128B.128 [R37+0x18c00], desc[UR50][R2.64], !P1 ;  /* 0x18c0000002258fae */ /* 0x0001e4000c901d72 */
[----:B0-----:R-:W-:-:S05]  /*f4a0*/  VIADD R2, R17, 0x20 ;  /* 0x0000002011027836 */ /* 0x001fca0000000000 */
[----:B------:R-:W-:Y:S01]  /*f4b0*/  ISETP.GE.AND P0, PT, R2, R5, PT ;  /* 0x000000050200720c */ /* 0x000fe20003f06270 */
[----:B------:R-:W-:-:S12]  /*f4c0*/  IMAD.MOV.U32 R2, RZ, RZ, R14 ;  /* 0x000000ffff027224 */ /* 0x000fd800078e000e */
[----:B------:R-:W-:Y:S05]  /*f4d0*/  WARPSYNC.COLLECTIVE R15, `(.L_x_547) ;  /* 0x000000000f087348 */ /* 0x000fea0003c00000 */
[----:B------:R0:W1:Y:S02]  /*f4e0*/  SHFL.IDX P6, R14, R13, R12, R11 ;  /* 0x0000000c0d0e7389 */ /* 0x00006400000c000b */
[----:B01----:R-:W-:Y:S01]  /*f4f0*/  ENDCOLLECTIVE ;  /* 0x000000000000791b */ /* 0x003fe20003800000 */
.L_x_547:
[----:B------:R-:W-:Y:S02]  /*f500*/  IMAD.MOV.U32 R13, RZ, RZ, R4 ;  /* 0x000000ffff0d7224 */ /* 0x000fe400078e0004 */
[----:B------:R-:W-:Y:S02]  /*f510*/  IMAD.MOV.U32 R12, RZ, RZ, 0x3 ;  /* 0x00000003ff0c7424 */ /* 0x000fe400078e00ff */
[----:B------:R-:W-:-:S07]  /*f520*/  IMAD.MOV.U32 R3, RZ, RZ, R14 ;  /* 0x000000ffff037224 */ /* 0x000fce00078e000e */
[----:B------:R-:W-:Y:S05]  /*f530*/  WARPSYNC.COLLECTIVE R15, `(.L_x_548) ;  /* 0x000000000f087348 */ /* 0x000fea0003c00000 */
[----:B------:R0:W1:Y:S02]  /*f540*/  SHFL.IDX P6, R14, R13, R12, R11 ;  /* 0x0000000c0d0e7389 */ /* 0x00006400000c000b */
[----:B01----:R-:W-:Y:S01]  /*f550*/  ENDCOLLECTIVE ;  /* 0x000000000000791b */ /* 0x003fe20003800000 */
.L_x_548:
[----:B------:R-:W-:-:S05]  /*f560*/  @!P0 LEA R3, P2, R8, R3, 0x1 ;  /* 0x0000000308038211 */ /* 0x000fca00078408ff */
[----:B------:R-:W-:-:S05]  /*f570*/  @!P0 IMAD.X R2, RZ, RZ, R2, P2 ;  /* 0x000000ffff028224 */ /* 0x000fca00010e0602 */
[----:B------:R-:W-:Y:S02]  /*f580*/  @!P0 LOP3.LUT R3, R3, R2, RZ, 0x3c, !PT ;  /* 0x0000000203038212 */ /* 0x000fe400078e3cff */
[----:B------:R-:W-:Y:S02]  /*f590*/  MOV R13, R0 ;  /* 0x00000000000d7202 */ /* 0x000fe40000000f00 */
        /* <DEDUP_REMOVED lines=12> */
.L_x_549:
[----:B------:R-:W-:Y:S02]  /*f660*/  IMAD.MOV.U32 R13, RZ, RZ, R4 ;  /* 0x000000ffff0d7224 */ /* 0x000fe400078e0004 */
[----:B------:R-:W-:Y:S02]  /*f670*/  IMAD.MOV.U32 R12, RZ, RZ, 0x4 ;  /* 0x00000004ff0c7424 */ /* 0x000fe400078e00ff */
[----:B------:R-:W-:-:S07]  /*f680*/  IMAD.MOV.U32 R3, RZ, RZ, R14 ;  /* 0x000000ffff037224 */ /* 0x000fce00078e000e */
[----:B------:R-:W-:Y:S05]  /*f690*/  WARPSYNC.COLLECTIVE R15, `(.L_x_550) ;  /* 0x000000000f087348 */ /* 0x000fea0003c00000 */
[----:B------:R0:W1:Y:S02]  /*f6a0*/  SHFL.IDX P6, R14, R13, R12, R11 ;  /* 0x0000000c0d0e7389 */ /* 0x00006400000c000b */
[----:B01----:R-:W-:Y:S01]  /*f6b0*/  ENDCOLLECTIVE ;  /* 0x000000000000791b */ /* 0x003fe20003800000 */
.L_x_550:
        /* <DEDUP_REMOVED lines=16> */
.L_x_551:
[----:B------:R-:W-:Y:S02]  /*f7c0*/  IMAD.MOV.U32 R13, RZ, RZ, R4 ;  /* 0x000000ffff0d7224 */ /* 0x000fe400078e0004 */
[----:B------:R-:W-:Y:S02]  /*f7d0*/  IMAD.MOV.U32 R12, RZ, RZ, 0x5 ;  /* 0x00000005ff0c7424 */ /* 0x000fe400078e00ff */
[----:B------:R-:W-:-:S07]  /*f7e0*/  IMAD.MOV.U32 R3, RZ, RZ, R14 ;  /* 0x000000ffff037224 */ /* 0x000fce00078e000e */
[----:B------:R-:W-:Y:S05]  /*f7f0*/  WARPSYNC.COLLECTIVE R15, `(.L_x_552) ;  /* 0x000000000f087348 */ /* 0x000fea0003c00000 */
[----:B------:R0:W1:Y:S02]  /*f800*/  SHFL.IDX P6, R14, R13, R12, R11 ;  /* 0x0000000c0d0e7389 */ /* 0x00006400000c000b */
[----:B01----:R-:W-:Y:S01]  /*f810*/  ENDCOLLECTIVE ;  /* 0x000000000000791b */ /* 0x003fe20003800000 */
.L_x_552:
        /* <DEDUP_REMOVED lines=10> */
[----:B0-----:R-:W-:-:S04]  /*f8c0*/  IADD3 R2, R17, 0x50, RZ ;  /* 0x0000005011027810 */ /* 0x001fc80007ffe0ff */
[----:B------:R-:W-:Y:S01]  /*f8d0*/  ISETP.GE.AND P0, PT, R2, R5, PT ;  /* 0x000000050200720c */ /* 0x000fe20003f06270 */
[----:B------:R-:W-:-:S12]  /*f8e0*/  IMAD.MOV.U32 R2, RZ, RZ, R14 ;  /* 0x000000ffff027224 */ /* 0x000fd800078e000e */
[----:B------:R-:W-:Y:S05]  /*f8f0*/  WARPSYNC.COLLECTIVE R15, `(.L_x_553) ;  /* 0x000000000f087348 */ /* 0x000fea0003c00000 */
[----:B------:R0:W1:Y:S02]  /*f900*/  SHFL.IDX P6, R14, R13, R12, R11 ;  /* 0x0000000c0d0e7389 */ /* 0x00006400000c000b */
[----:B01----:R-:W-:Y:S01]  /*f910*/  ENDCOLLECTIVE ;  /* 0x000000000000791b */ /* 0x003fe20003800000 */
.L_x_553:
[----:B------:R-:W-:Y:S02]  /*f920*/  IMAD.MOV.U32 R13, RZ, RZ, R4 ;  /* 0x000000ffff0d7224 */ /* 0x000fe400078e0004 */
[----:B------:R-:W-:Y:S02]  /*f930*/  IMAD.MOV.U32 R12, RZ, RZ, 0x6 ;  /* 0x00000006ff0c7424 */ /* 0x000fe400078e00ff */
[----:B------:R-:W-:-:S07]  /*f940*/  IMAD.MOV.U32 R3, RZ, RZ, R14 ;  /* 0x000000ffff037224 */ /* 0x000fce00078e000e */
[----:B------:R-:W-:Y:S05]  /*f950*/  WARPSYNC.COLLECTIVE R15, `(.L_x_554) ;  /* 0x000000000f087348 */ /* 0x000fea0003c00000 */
[----:B------:R0:W1:Y:S02]  /*f960*/  SHFL.IDX P6, R14, R13, R12, R11 ;  /* 0x0000000c0d0e7389 */ /* 0x00006400000c000b */
[----:B01----:R-:W-:Y:S01]  /*f970*/  ENDCOLLECTIVE ;  /* 0x000000000000791b */ /* 0x003fe20003800000 */
.L_x_554:
        /* <DEDUP_REMOVED lines=11> */
[----:B------:R-:W-:Y:S02]  /*fa30*/  ISETP.GE.AND P0, PT, R2, R5, PT ;  /* 0x000000050200720c */ /* 0x000fe40003f06270 */
[----:B------:R-:W-:-:S11]  /*fa40*/  MOV R2, R14 ;  /* 0x0000000e00027202 */ /* 0x000fd60000000f00 */
[----:B------:R-:W-:Y:S05]  /*fa50*/  WARPSYNC.COLLECTIVE R15, `(.L_x_555) ;  /* 0x000000000f087348 */ /* 0x000fea0003c00000 */
[----:B------:R0:W1:Y:S02]  /*fa60*/  SHFL.IDX P6, R14, R13, R12, R11 ;  /* 0x0000000c0d0e7389 */ /* 0x00006400000c000b */
[----:B01----:R-:W-:Y:S01]  /*fa70*/  ENDCOLLECTIVE ;  /* 0x000000000000791b */ /* 0x003fe20003800000 */
.L_x_555:
[----:B------:R-:W-:Y:S02]  /*fa80*/  IMAD.MOV.U32 R13, RZ, RZ, R4 ;  /* 0x000000ffff0d7224 */ /* 0x000fe400078e0004 */
[----:B------:R-:W-:Y:S02]  /*fa90*/  IMAD.MOV.U32 R12, RZ, RZ, 0x7 ;  /* 0x00000007ff0c7424 */ /* 0x000fe400078e00ff */
[----:B------:R-:W-:-:S07]  /*faa0*/  IMAD.MOV.U32 R3, RZ, RZ, R14 ;  /* 0x000000ffff037224 */ /* 0x000fce00078e000e */
[----:B------:R-:W-:Y:S05]  /*fab0*/  WARPSYNC.COLLECTIVE R15, `(.L_x_556) ;  /* 0x000000000f087348 */ /* 0x000fea0003c00000 */
[----:B------:R0:W1:Y:S02]  /*fac0*/  SHFL.IDX P6, R14, R13, R12, R11 ;  /* 0x0000000c0d0e7389 */ /* 0x00006400000c000b */
[----:B01----:R-:W-:Y:S01]  /*fad0*/  ENDCOLLECTIVE ;  /* 0x000000000000791b */ /* 0x003fe20003800000 */
.L_x_556:
[----:B------:R-:W-:-:S05]  /*fae0*/  @!P0 LEA R3, P2, R8, R3, 0x1 ;  /* 0x0000000308038211 */ /* 0x000fca00078408ff */
[----:B------:R-:W-:-:S05]  /*faf0*/  @!P0 IMAD.X R2, RZ, RZ, R2, P2 ;  /* 0x000000ffff028224 */ /* 0x000fca00010e0602 */
[----:B------:R-:W-:Y:S01]  /*fb00*/  @!P0 LOP3.LUT R3, R3, R2, RZ, 0x3c, !PT ;  /* 0x0000000203038212 */ /* 0x000fe200078e3cff */
[----:B------:R-:W-:-:S03]  /*fb10*/  IMAD.MOV.U32 R13, RZ, RZ, R0 ;  /* 0x000000ffff0d7224 */ /* 0x000fc600078e0000 */
[----:B------:R-:W-:-:S04]  /*fb20*/  @!P0 LOP3.LUT R2, R3, R2, RZ, 0x3c, !PT ;  /* 0x0000000203028212 */ /* 0x000fc800078e3cff */
[----:B------:R-:W-:Y:S01]  /*fb30*/  @!P0 LOP3.LUT R3, R3, R2, RZ, 0x3c, !PT ;  /* 0x0000000203038212 */ /* 0x000fe200078e3cff */
[----:B------:R-:W-:-:S07]  /*fb40*/  IMAD.MOV.U32 R4, RZ, RZ, R14 ;  /* 0x000000ffff047224 */ /* 0x000fce00078e000e */
[----:B------:R-:W-:Y:S05]  /*fb50*/  WARPSYNC.COLLECTIVE R15, `(.L_x_557) ;  /* 0x000000000f087348 */ /* 0x000fea0003c00000 */
[----:B------:R0:W1:Y:S02]  /*fb60*/  SHFL.IDX P6, R14, R13, R12, R11 ;  /* 0x0000000c0d0e7389 */ /* 0x00006400000c000b */
[----:B01----:R-:W-:Y:S01]  /*fb70*/  ENDCOLLECTIVE ;  /* 0x000000000000791b */ /* 0x003fe20003800000 */
.L_x_557:
[----:B------:R-:W-:Y:S01]  /*fb80*/  @!PT LDS RZ, [RZ] ;  /* 0x00000000fffff984 */ /* 0x000fe20000000800 */
[----:B------:R-:W-:Y:S01]  /*fb90*/  @!PT LDS RZ, [RZ] ;  /* 0x00000000fffff984 */ /* 0x000fe20000000800 */
[----:B------:R-:W-:Y:S01]  /*fba0*/  @!PT LDS RZ, [RZ] ;  /* 0x00000000fffff984 */ /* 0x000fe20000000800 */
[----:B------:R2:W-:Y:S01]  /*fbb0*/  @!P0 LDGSTS.E.BYPASS.LTC128B.128 [R37+0x1b400], desc[UR50][R2.64], !P1 ;  /* 0x1b40000002258fae */ /* 0x0005e2000c901d72 */
[----:B------:R-:W-:Y:S01]  /*fbc0*/  IMAD.MOV.U32 R0, RZ, RZ, R14 ;  /* 0x000000ffff007224 */ /* 0x000fe200078e000e */
[----:B------:R-:W-:Y:S06]  /*fbd0*/  BRA `(.L_x_558) ;  /* 0xffffffc000d87947 */ /* 0x000fec000383ffff */
.L_x_472:
[----:B0-----:R0:W2:Y:S02]  /*fbe0*/  SYNCS.PHASECHK.TRANS64.TRYWAIT P0, [R22+URZ+0x22820], R3 ;  /* 0x02282003160075a7 */ /* 0x0010a4000800017f */
[----:B--2---:R-:W-:Y:S05]  /*fbf0*/  @!P0 NANOSLEEP.SYNCS 0x989680 ;  /* 0x009896800000895d */ /* 0x004fea0003900000 */
[----:B------:R-:W2:Y:S02]  /*fc00*/  @!P0 SYNCS.PHASECHK.TRANS64 P0, [R22+URZ+0x22820], R3 ;  /* 0x02282003160085a7 */ /* 0x000ea4000800007f */
[----:B--2---:R-:W-:Y:S05]  /*fc10*/  @!P0 BRA `(.L_x_472) ;  /* 0xfffffffc00f08947 */ /* 0x004fea000383ffff */
[----:B------:R-:W-:Y:S05]  /*fc20*/  BRA `(.L_x_559) ;  /* 0xffffffc400347947 */ /* 0x000fea000383ffff */
.L_x_475:
[----:B--2---:R2:W3:Y:S02]  /*fc30*/  SYNCS.PHASECHK.TRANS64.TRYWAIT P0, [R33+URZ+0x22860], R0 ;  /* 0x02286000210075a7 */ /* 0x0044e4000800017f */
[----:B---3--:R-:W-:Y:S05]  /*fc40*/  @!P0 NANOSLEEP.SYNCS 0x989680 ;  /* 0x009896800000895d */ /* 0x008fea0003900000 */
[----:B------:R-:W3:Y:S02]  /*fc50*/  @!P0 SYNCS.PHASECHK.TRANS64 P0, [R33+URZ+0x22860], R0 ;  /* 0x02286000210085a7 */ /* 0x000ee4000800007f */
[----:B---3--:R-:W-:Y:S05]  /*fc60*/  @!P0 BRA `(.L_x_475) ;  /* 0xfffffffc00f08947 */ /* 0x008fea000383ffff */
[----:B------:R-:W-:Y:S05]  /*fc70*/  BRA `(.L_x_560) ;  /* 0xffffffc400447947 */ /* 0x000fea000383ffff */
.L_x_476:
[----:B------:R-:W-:Y:S01]  /*fc80*/  BSSY B0, `(.L_x_561) ;  /* 0x0000008000007945 */ /* 0x000fe20003800000 */
[----:B------:R-:W-:Y:S01]  /*fc90*/  IMAD.MOV.U32 R13, RZ, RZ, R6 ;  /* 0x000000ffff0d7224 */ /* 0x000fe200078e0006 */
[----:B------:R-:W-:Y:S01]  /*fca0*/  MOV R12, RZ ;  /* 0x000000ff000c7202 */ /* 0x000fe20000000f00 */
[----:B------:R-:W-:Y:S02]  /*fcb0*/  IMAD.MOV.U32 R11, RZ, RZ, 0x181f ;  /* 0x0000181fff0b7424 */ /* 0x000fe400078e00ff */
[----:B------:R-:W-:-:S07]  /*fcc0*/  IMAD.MOV.U32 R15, RZ, RZ, -0x1 ;  /* 0xffffffffff0f7424 */ /* 0x000fce00078e00ff */
[----:B-1----:R-:W-:Y:S05]  /*fcd0*/  WARPSYNC.COLLECTIVE R15, `(.L_x_562) ;  /* 0x000000000f087348 */ /* 0x002fea0003c00000 */
[----:B------:R0:W2:Y:S02]  /*fce0*/  SHFL.IDX P6, R14, R13, R12, R11 ;  /* 0x0000000c0d0e7389 */ /* 0x0000a400000c000b */
[----:B012---:R-:W-:Y:S01]  /*fcf0*/  ENDCOLLECTIVE ;  /* 0x000000000000791b */ /* 0x007fe20003800000 */
.L_x_562:
[----:B------:R-:W-:Y:S05]  /*fd00*/  BSYNC B0 ;  /* 0x0000000000007941 */ /* 0x000fea0003800000 */
.L_x_561:
[----:B------:R-:W0:Y:S01]  /*fd10*/  S2R R7, SR_TID.X ;  /* 0x0000000000077919 */ /* 0x000e220000002100 */
[----:B------:R-:W-:Y:S01]  /*fd20*/  IMAD.MOV.U32 R13, RZ, RZ, R5 ;  /* 0x000000ffff0d7224 */ /* 0x000fe200078e0005 */
[C---:B------:R-:W-:Y:S01]  /*fd30*/  LOP3.LUT P2, RZ, R25.reuse, 0x2, RZ, 0xc0, !PT ;  /* 0x0000000219ff7812 */ /* 0x040fe2000784c0ff */
[----:B------:R-:W-:Y:S01]  /*fd40*/  IMAD.MOV.U32 R12, RZ, RZ, RZ ;  /* 0x000000ffff0c7224 */ /* 0x000fe200078e00ff */
[----:B------:R-:W-:Y:S01]  /*fd50*/  LOP3.LUT P1, RZ, R25, 0x4, RZ, 0xc0, !PT ;  /* 0x0000000419ff7812 */ /* 0x000fe2000782c0ff */
[----:B------:R-:W-:Y:S02]  /*fd60*/  IMAD.MOV.U32 R11, RZ, RZ, 0x181f ;  /* 0x0000181fff0b7424 */ /* 0x000fe400078e00ff */
[----:B------:R-:W-:Y:S01]  /*fd70*/  IMAD.MOV.U32 R15, RZ, RZ, -0x1 ;  /* 0xffffffffff0f7424 */ /* 0x000fe200078e00ff */
[----:B------:R-:W-:Y:S01]  /*fd80*/  ISETP.LT.OR P4, PT, R32, 0x1, !P1 ;  /* 0x000000012000780c */ /* 0x000fe20004f81670 */
[----:B------:R-:W-:Y:S02]  /*fd90*/  IMAD.MOV.U32 R3, RZ, RZ, R14 ;  /* 0x000000ffff037224 */ /* 0x000fe400078e000e */
[----:B------:R-:W-:-:S10]  /*fda0*/  IMAD R4, R4, 0x2, R22 ;  /* 0x0000000204047824 */ /* 0x000fd400078e0216 */
[----:B0-----:R-:W-:Y:S05]  /*fdb0*/  WARPSYNC.COLLECTIVE R15, `(.L_x_563) ;  /* 0x000000000f087348 */ /* 0x001fea0003c00000 */
[----:B------:R1:W2:Y:S02]  /*fdc0*/  SHFL.IDX P6, R14, R13, R12, R11 ;  /* 0x0000000c0d0e7389 */ /* 0x0002a400000c000b */
[----:B012---:R-:W-:Y:S01]  /*fdd0*/  ENDCOLLECTIVE ;  /* 0x000000000000791b */ /* 0x007fe20003800000 */
.L_x_563:
[----:B------:R-:W-:Y:S02]  /*fde0*/  IMAD.MOV.U32 R13, RZ, RZ, R6 ;  /* 0x000000ffff0d7224 */ /* 0x000fe400078e0006 */
[----:B------:R-:W-:Y:S02]  /*fdf0*/  IMAD.MOV.U32 R12, RZ, RZ, 0x1 ;  /* 0x00000001ff0c7424 */ /* 0x000fe400078e00ff */
[----:B------:R-:W-:Y:S01]  /*fe00*/  IMAD.SHL.U32 R0, R7, 0x8, RZ ;  /* 0x0000000807007824 */ /* 0x000fe200078e00ff */
[----:B------:R-:W-:-:S04]  /*fe10*/  LOP3.LUT R7, R25, 0x1, RZ, 0xc0, !PT ;  /* 0x0000000119077812 */ /* 0x000fc800078ec0ff */
[----:B------:R-:W-:Y:S02]  /*fe20*/  LOP3.LUT R0, R0, 0x38, RZ, 0xc0, !PT ;  /* 0x0000003800007812 */ /* 0x000fe400078ec0ff */
[----:B------:R-:W-:-:S03]  /*fe30*/  ISETP.NE.U32.AND P3, PT, R7, 0x1, PT ;  /* 0x000000010700780c */ /* 0x000fc60003f65070 */
[----:B------:R-:W-:-:S05]  /*fe40*/  IMAD.SHL.U32 R0, R0, 0x2, RZ ;  /* 0x0000000200007824 */ /* 0x000fca00078e00ff */
[----:B------:R-:W-:-:S13]  /*fe50*/  IADD3 R2, P0, R14, R0, RZ ;  /* 0x000000000e027210 */ /* 0x000fda0007f1e0ff */
[----:B------:R-:W-:Y:S05]  /*fe60*/  WARPSYNC.COLLECTIVE R15, `(.L_x_564) ;  /* 0x000000000f087348 */ /* 0x000fea0003c00000 */
[----:B------:R0:W1:Y:S02]  /*fe70*/  SHFL.IDX P6, R14, R13, R12, R11 ;  /* 0x0000000c0d0e7389 */ /* 0x00006400000c000b */
[----:B01----:R-:W-:Y:S01]  /*fe80*/  ENDCOLLECTIVE ;  /* 0x000000000000791b */ /* 0x003fe20003800000 */
.L_x_564:
[----:B------:R-:W-:Y:S02]  /*fe90*/  IADD3.X R3, RZ, R3, RZ, P0, !PT ;  /* 0x00000003ff037210 */ /* 0x000fe400007fe4ff */
[----:B------:R-:W-:Y:S01]  /*fea0*/  ISETP.LT.OR P0, PT, R32, 0x1, P3 ;  /* 0x000000012000780c */ /* 0x000fe20001f01670 */
[----:B------:R-:W-:-:S12]  /*feb0*/  IMAD.MOV.U32 R13, RZ, RZ, R5 ;  /* 0x000000ffff0d7224 */ /* 0x000fd800078e0005 */
[----:B------:R-:W-:Y:S01]  /*fec0*/  @!PT LDS RZ, [RZ] ;  /* 0x00000000fffff984 */ /* 0x000fe20000000800 */
[----:B------:R-:W-:Y:S01]  /*fed0*/  @!PT LDS RZ, [RZ] ;  /* 0x00000000fffff984 */ /* 0x000fe20000000800 */
[----:B------:R-:W-:Y:S01]  /*fee0*/  @!PT LDS RZ, [RZ] ;  /* 0x00000000fffff984 */ /* 0x000fe20000000800 */
[----:B------:R-:W-:Y:S01]  /*fef0*/  LDGSTS.E.BYPASS.LTC128B.128 [R4+0x400], desc[UR50][R2.64], !P0 ;  /* 0x0040000002047fae */ /* 0x000fe2000c101d72 */
[----:B------:R-:W-:-:S13]  /*ff00*/  ISETP.LT.OR P0, PT, R32, 0x1, !P2 ;  /* 0x000000012000780c */ /* 0x000fda0005701670 */
[----:B------:R-:W-:Y:S01]  /*ff10*/  LDGSTS.E.BYPASS.LTC128B.128 [R4+0x3400], desc[UR50][R2.64+0x80], !P0 ;  /* 0x0340008002047fae */ /* 0x000fe2000c101d72 */
[----:B------:R-:W-:-:S03]  /*ff20*/  LOP3.LUT P0, RZ, R25, 0x8, RZ, 0xc0, !PT ;  /* 0x0000000819ff7812 */ /* 0x000fc6000780c0ff */
[----:B------:R-:W-:Y:S01]  /*ff30*/  LDGSTS.E.BYPASS.LTC128B.128 [R4+0x6400], desc[UR50][R2.64+0x100], !P4 ;  /* 0x0640010002047fae */ /* 0x000fe2000e101d72 */
[----:B------:R-:W-:-:S13]  /*ff40*/  ISETP.LT.OR P4, PT, R32, 0x1, !P0 ;  /* 0x000000012000780c */ /* 0x000fda0004781670 */
[----:B------:R0:W-:Y:S02]  /*ff50*/  LDGSTS.E.BYPASS.LTC128B.128 [R4+0x9400], desc[UR50][R2.64+0x180], !P4 ;  /* 0x0940018002047fae */ /* 0x0001e4000e101d72 */
[----:B0-----:R-:W-:-:S07]  /*ff60*/  IMAD.MOV.U32 R3, RZ, RZ, R14 ;  /* 0x000000ffff037224 */ /* 0x001fce00078e000e */
[----:B------:R-:W-:Y:S05]  /*ff70*/  WARPSYNC.COLLECTIVE R15, `(.L_x_565) ;  /* 0x000000000f087348 */ /* 0x000fea0003c00000 */
[----:B------:R0:W1:Y:S02]  /*ff80*/  SHFL.IDX P6, R14, R13, R12, R11 ;  /* 0x0000000c0d0e7389 */ /* 0x00006400000c000b */
[----:B01----:R-:W-:Y:S01]  /*ff90*/  ENDCOLLECTIVE ;  /* 0x000000000000791b */ /* 0x003fe20003800000 */
.L_x_565:
[----:B------:R-:W-:Y:S02]  /*ffa0*/  IMAD.MOV.U32 R13, RZ, RZ, R6 ;  /* 0x000000ffff0d7224 */ /* 0x000fe400078e0006 */
[----:B------:R-:W-:Y:S01]  /*ffb0*/  IMAD.MOV.U32 R12, RZ, RZ, 0x2 ;  /* 0x00000002ff0c7424 */ /* 0x000fe200078e00ff */
[----:B------:R-:W-:-:S13]  /*ffc0*/  IADD3 R2, P4, R14, R0, RZ ;  /* 0x000000000e027210 */ /* 0x000fda0007f9e0ff */
[----:B------:R-:W-:Y:S05]  /*ffd0*/  WARPSYNC.COLLECTIVE R15, `(.L_x_566) ;  /* 0x000000000f087348 */ /* 0x000fea0003c00000 */
[----:B------:R0:W1:Y:S02]  /*ffe0*/  SHFL.IDX P6, R14, R13, R12, R11 ;  /* 0x0000000c0d0e7389 */ /* 0x00006400000c000b */
[----:B01----:R-:W-:Y:S01]  /*fff0*/  ENDCOLLECTIVE ;  /* 0x000000000000791b */ /* 0x003fe20003800000 */
.L_x_566:
[----:B------:R-:W-:Y:S01]  /*10000*/  IMAD.X R3, RZ, RZ, R3, P4 ;  /* 0x000000ffff037224 */ /* 0x000fe200020e0603 */
[----:B------:R-:W-:Y:S02]  /*10010*/  ISETP.LT.OR P4, PT, R32, 0x11, P3 ;  /* 0x000000112000780c */ /* 0x000fe40001f81670 */
[----:B------:R-:W-:-:S11]  /*10020*/  MOV R13, R5 ;  /* 0x00000005000d7202 */ /* 0x000fd60000000f00 */
[----:B------:R-:W-:Y:S01]  /*10030*/  @!PT LDS RZ, [RZ] ;  /* 0x00000000fffff984 */ /* 0x000fe20000000800 */
[----:B------:R-:W-:Y:S01]  /*10040*/  @!PT LDS RZ, [RZ] ;  /* 0x00000000fffff984 */ /* 0x000fe20000000800 */
[----:B------:R-:W-:Y:S01]  /*10050*/  @!PT LDS RZ, [RZ] ;  /* 0x00000000fffff984 */ /* 0x000fe20000000800 */
[----:B------:R-:W-:Y:S01]  /*10060*/  LDGSTS.E.BYPASS.LTC128B.128 [R4+0xc00], desc[UR50][R2.64], !P4 ;  /* 0x00c0000002047fae */ /* 0x000fe2000e101d72 */
[----:B------:R-:W-:-:S13]  /*10070*/  ISETP.LT.OR P4, PT, R32, 0x11, !P2 ;  /* 0x000000112000780c */ /* 0x000fda0005781670 */
[----:B------:R-:W-:Y:S01]  /*10080*/  LDGSTS.E.BYPASS.LTC128B.128 [R4+0x3c00], desc[UR50][R2.64+0x80], !P4 ;  /* 0x03c0008002047fae */ /* 0x000fe2000e101d72 */
[----:B------:R-:W-:-:S13]  /*10090*/  ISETP.LT.OR P4, PT, R32, 0x11, !P1 ;  /* 0x000000112000780c */ /* 0x000fda0004f81670 */
[----:B------:R-:W-:Y:S01]  /*100a0*/  LDGSTS.E.BYPASS.LTC128B.128 [R4+0x6c00], desc[UR50][R2.64+0x100], !P4 ;  /* 0x06c0010002047fae */ /* 0x000fe2000e101d72 */
[----:B------:R-:W-:-:S13]  /*100b0*/  ISETP.LT.OR P4, PT, R32, 0x11, !P0 ;  /* 0x000000112000780c */ /* 0x000fda0004781670 */
[----:B------:R0:W-:Y:S02]  /*100c0*/  LDGSTS.E.BYPASS.LTC128B.128 [R4+0x9c00], desc[UR50][R2.64+0x180], !P4 ;  /* 0x09c0018002047fae */ /* 0x0001e4000e101d72 */
[----:B0-----:R-:W-:-:S07]  /*100d0*/  IMAD.MOV.U32 R3, RZ, RZ, R14 ;  /* 0x000000ffff037224 */ /* 0x001fce00078e000e */
[----:B------:R-:W-:Y:S05]  /*100e0*/  WARPSYNC.COLLECTIVE R15, `(.L_x_567) ;  /* 0x000000000f087348 */ /* 0x000fea0003c00000 */
[----:B------:R0:W1:Y:S02]  /*100f0*/  SHFL.IDX P6, R14, R13, R12, R11 ;  /* 0x0000000c0d0e7389 */ /* 0x00006400000c000b */
[----:B01----:R-:W-:Y:S01]  /*10100*/  ENDCOLLECTIVE ;  /* 0x000000000000791b */ /* 0x003fe20003800000 */
.L_x_567:
[----:B------:R-:W-:Y:S02]  /*10110*/  IMAD.MOV.U32 R13, RZ, RZ, R6 ;  /* 0x000000ffff0d7224 */ /* 0x000fe400078e0006 */
[----:B------:R-:W-:Y:S01]  /*10120*/  IMAD.MOV.U32 R12, RZ, RZ, 0x3 ;  /* 0x00000003ff0c7424 */ /* 0x000fe200078e00ff */
[----:B------:R-:W-:-:S13]  /*10130*/  IADD3 R2, P4, R14, R0, RZ ;  /* 0x000000000e027210 */ /* 0x000fda0007f9e0ff */
[----:B------:R-:W-:Y:S05]  /*10140*/  WARPSYNC.COLLECTIVE R15, `(.L_x_568) ;  /* 0x000000000f087348 */ /* 0x000fea0003c00000 */
[----:B------:R0:W1:Y:S02]  /*10150*/  SHFL.IDX P6, R14, R13, R12, R11 ;  /* 0x0000000c0d0e7389 */ /* 0x00006400000c000b */
[----:B01----:R-:W-:Y:S01]  /*10160*/  ENDCOLLECTIVE ;  /* 0x000000000000791b */ /* 0x003fe20003800000 */
.L_x_568:
[----:B------:R-:W-:Y:S01]  /*10170*/  IMAD.X R3, RZ, RZ, R3, P4 ;  /* 0x000000ffff037224 */ /* 0x000fe200020e0603 */
        /* <DEDUP_REMOVED lines=16> */
.L_x_569:
[----:B------:R-:W-:Y:S02]  /*10280*/  IMAD.MOV.U32 R13, RZ, RZ, R6 ;  /* 0x000000ffff0d7224 */ /* 0x000fe400078e0006 */
[----:B------:R-:W-:Y:S01]  /*10290*/  IMAD.MOV.U32 R12, RZ, RZ, 0x4 ;  /* 0x00000004ff0c7424 */ /* 0x000fe200078e00ff */
[----:B------:R-:W-:-:S13]  /*102a0*/  IADD3 R2, P4, R14, R0, RZ ;  /* 0x000000000e027210 */ /* 0x000fda0007f9e0ff */
[----:B------:R-:W-:Y:S05]  /*102b0*/  WARPSYNC.COLLECTIVE R15, `(.L_x_570) ;  /* 0x000000000f087348 */ /* 0x000fea0003c00000 */
[----:B------:R0:W1:Y:S02]  /*102c0*/  SHFL.IDX P6, R14, R13, R12, R11 ;  /* 0x0000000c0d0e7389 */ /* 0x00006400000c000b */
[----:B01----:R-:W-:Y:S01]  /*102d0*/  ENDCOLLECTIVE ;  /* 0x000000000000791b */ /* 0x003fe20003800000 */
.L_x_570:
        /* <DEDUP_REMOVED lines=17> */
.L_x_571:
[----:B------:R-:W-:Y:S02]  /*103f0*/  IMAD.MOV.U32 R13, RZ, RZ, R6 ;  /* 0x000000ffff0d7224 */ /* 0x000fe400078e0006 */
[----:B------:R-:W-:Y:S01]  /*10400*/  IMAD.MOV.U32 R12, RZ, RZ, 0x5 ;  /* 0x00000005ff0c7424 */ /* 0x000fe200078e00ff */
[----:B------:R-:W-:-:S13]  /*10410*/  IADD3 R2, P4, R14, R0, RZ ;  /* 0x000000000e027210 */ /* 0x000fda0007f9e0ff */
[----:B------:R-:W-:Y:S05]  /*10420*/  WARPSYNC.COLLECTIVE R15, `(.L_x_572) ;  /* 0x000000000f087348 */ /* 0x000fea0003c00000 */
[----:B------:R0:W1:Y:S02]  /*10430*/  SHFL.IDX P6, R14, R13, R12, R11 ;  /* 0x0000000c0d0e7389 */ /* 0x00006400000c000b */
[----:B01----:R-:W-:Y:S01]  /*10440*/  ENDCOLLECTIVE ;  /* 0x000000000000791b */ /* 0x003fe20003800000 */
.L_x_572:
[----:B------:R-:W-:Y:S01]  /*10450*/  IMAD.X R3, RZ, RZ, R3, P4 ;  /* 0x000000ffff037224 */ /* 0x000fe200020e0603 */
[----:B------:R-:W-:Y:S01]  /*10460*/  ISETP.LT.OR P4, PT, R32, 0x41, P3 ;  /* 0x000000412000780c */ /* 0x000fe20001f81670 */
[----:B------:R-:W-:-:S12]  /*10470*/  IMAD.MOV.U32 R13, RZ, RZ, R5 ;  /* 0x000000ffff0d7224 */ /* 0x000fd800078e0005 */
[----:B------:R-:W-:Y:S01]  /*10480*/  @!PT LDS RZ, [RZ] ;  /* 0x00000000fffff984 */ /* 0x000fe20000000800 */
[----:B------:R-:W-:Y:S01]  /*10490*/  @!PT LDS RZ, [RZ] ;  /* 0x00000000fffff984 */ /* 0x000fe20000000800 */
[----:B------:R-:W-:Y:S01]  /*104a0*/  @!PT LDS RZ, [RZ] ;  /* 0x00000000fffff984 */ /* 0x000fe20000000800 */
[----:B------:R0:W-:Y:S01]  /*104b0*/  LDGSTS.E.BYPASS.LTC128B.128 [R4+0x2400], desc[UR50][R2.64], !P4 ;  /* 0x0240000002047fae */ /* 0x0001e2000e101d72 */
[----:B------:R-:W-:Y:S01]  /*104c0*/  ISETP.LT.OR P4, PT, R32, 0x41, !P2 ;  /* 0x000000412000780c */ /* 0x000fe20005781670 */
[----:B------:R-:W-:-:S12]  /*104d0*/  IMAD.MOV.U32 R6, RZ, RZ, R14 ;  /* 0x000000ffff067224 */ /* 0x000fd800078e000e */
[----:B0-----:R-:W-:Y:S05]  /*104e0*/  WARPSYNC.COLLECTIVE R15, `(.L_x_573) ;  /* 0x000000000f087348 */ /* 0x001fea0003c00000 */
[----:B------:R1:W2:Y:S02]  /*104f0*/  SHFL.IDX P6, R14, R13, R12, R11 ;  /* 0x0000000c0d0e7389 */ /* 0x0002a400000c000b */
[----:B012---:R-:W-:Y:S01]  /*10500*/  ENDCOLLECTIVE ;  /* 0x000000000000791b */ /* 0x007fe20003800000 */
.L_x_573:
[----:B------:R-:W-:Y:S01]  /*10510*/  @!PT LDS RZ, [RZ] ;  /* 0x00000000fffff984 */ /* 0x000fe20000000800 */
[----:B------:R-:W-:Y:S01]  /*10520*/  @!PT LDS RZ, [RZ] ;  /* 0x00000000fffff984 */ /* 0x000fe20000000800 */
[----:B------:R-:W-:Y:S01]  /*10530*/  @!PT LDS RZ, [RZ] ;  /* 0x00000000fffff984 */ /* 0x000fe20000000800 */
[----:B------:R0:W-:Y:S01]  /*10540*/  LDGSTS.E.BYPASS.LTC128B.128 [R4+0x5400], desc[UR50][R2.64+0x80], !P4 ;  /* 0x0540008002047fae */ /* 0x0001e2000e101d72 */
[----:B------:R-:W-:-:S13]  /*10550*/  ISETP.LT.OR P4, PT, R32, 0x41, !P1 ;  /* 0x000000412000780c */ /* 0x000fda0004f81670 */
[----:B------:R0:W-:Y:S01]  /*10560*/  LDGSTS.E.BYPASS.LTC128B.128 [R4+0x8400], desc[UR50][R2.64+0x100], !P4 ;  /* 0x0840010002047fae */ /* 0x0001e2000e101d72 */
[----:B------:R-:W-:-:S13]  /*10570*/  ISETP.LT.OR P4, PT, R32, 0x41, !P0 ;  /* 0x000000412000780c */ /* 0x000fda0004781670 */
[----:B------:R0:W-:Y:S01]  /*10580*/  LDGSTS.E.BYPASS.LTC128B.128 [R4+0xb400], desc[UR50][R2.64+0x180], !P4 ;  /* 0x0b40018002047fae */ /* 0x0001e2000e101d72 */
[----:B------:R-:W-:Y:S05]  /*10590*/  BRA `(.L_x_574) ;  /* 0xffffffc0007c7947 */ /* 0x000fea000383ffff */
.L_x_483:
[----:B0-----:R0:W2:Y:S02]  /*105a0*/  SYNCS.PHASECHK.TRANS64.TRYWAIT P0, [R10+URZ+0x22840], R20 ;  /* 0x022840140a0075a7 */ /* 0x0010a4000800017f */
[----:B--2---:R-:W-:Y:S05]  /*105b0*/  @!P0 NANOSLEEP.SYNCS 0x989680 ;  /* 0x009896800000895d */ /* 0x004fea0003900000 */
[----:B------:R-:W2:Y:S02]  /*105c0*/  @!P0 SYNCS.PHASECHK.TRANS64 P0, [R10+URZ+0x22840], R20 ;  /* 0x022840140a0085a7 */ /* 0x000ea4000800007f */
[----:B--2---:R-:W-:Y:S05]  /*105d0*/  @!P0 BRA `(.L_x_483) ;  /* 0xfffffffc00f08947 */ /* 0x004fea000383ffff */
[----:B------:R-:W-:Y:S05]  /*105e0*/  BRA `(.L_x_575) ;  /* 0xffffffc400ac7947 */ /* 0x000fea000383ffff */
.L_x_484:
[----:B------:R-:W-:Y:S01]  /*105f0*/  BSSY B1, `(.L_x_576) ;  /* 0x0000008000017945 */ /* 0x000fe20003800000 */
[----:B------:R-:W-:Y:S02]  /*10600*/  IMAD.MOV.U32 R13, RZ, RZ, R8 ;  /* 0x000000ffff0d7224 */ /* 0x000fe400078e0008 */
[----:B------:R-:W-:Y:S02]  /*10610*/  IMAD.MOV.U32 R12, RZ, RZ, RZ ;  /* 0x000000ffff0c7224 */ /* 0x000fe400078e00ff */
[----:B------:R-:W-:Y:S02]  /*10620*/  IMAD.MOV.U32 R11, RZ, RZ, 0x181f ;  /* 0x0000181fff0b7424 */ /* 0x000fe400078e00ff */
[----:B------:R-:W-:-:S07]  /*10630*/  IMAD.MOV.U32 R15, RZ, RZ, -0x1 ;  /* 0xffffffffff0f7424 */ /* 0x000fce00078e00ff */
[----:B01----:R-:W-:Y:S05]  /*10640*/  WARPSYNC.COLLECTIVE R15, `(.L_x_577) ;  /* 0x000000000f087348 */ /* 0x003fea0003c00000 */
[----:B------:R2:W3:Y:S02]  /*10650*/  SHFL.IDX P6, R14, R13, R12, R11 ;  /* 0x0000000c0d0e7389 */ /* 0x0004e400000c000b */
[----:B0123--:R-:W-:Y:S01]  /*10660*/  ENDCOLLECTIVE ;  /* 0x000000000000791b */ /* 0x00ffe20003800000 */
.L_x_577:
[----:B------:R-:W-:Y:S05]  /*10670*/  BSYNC B1 ;  /* 0x0000000000017941 */ /* 0x000fea0003800000 */
.L_x_576:
[----:B------:R-:W-:Y:S01]  /*10680*/  IMAD.MOV.U32 R13, RZ, RZ, R6 ;  /* 0x000000ffff0d7224 */ /* 0x000fe200078e0006 */
[----:B------:R-:W-:Y:S01]  /*10690*/  MOV R3, R14 ;  /* 0x0000000e00037202 */ /* 0x000fe20000000f00 */
[----:B------:R-:W-:Y:S02]  /*106a0*/  IMAD.MOV.U32 R12, RZ, RZ, RZ ;  /* 0x000000ffff0c7224 */ /* 0x000fe400078e00ff */
[----:B------:R-:W-:Y:S02]  /*106b0*/  IMAD.MOV.U32 R11, RZ, RZ, 0x181f ;  /* 0x0000181fff0b7424 */ /* 0x000fe400078e00ff */
[----:B------:R-:W-:Y:S02]  /*106c0*/  IMAD.MOV.U32 R15, RZ, RZ, -0x1 ;  /* 0xffffffffff0f7424 */ /* 0x000fe400078e00ff */
[----:B------:R-:W-:-:S07]  /*106d0*/  IMAD R7, R7, 0x2, R22 ;  /* 0x0000000207077824 */ /* 0x000fce00078e0216 */
[----:B------:R-:W-:Y:S05]  /*106e0*/  WARPSYNC.COLLECTIVE R15, `(.L_x_578) ;  /* 0x000000000f087348 */ /* 0x000fea0003c00000 */
[----:B------:R0:W1:Y:S02]  /*106f0*/  SHFL.IDX P6, R14, R13, R12, R11 ;  /* 0x0000000c0d0e7389 */ /* 0x00006400000c000b */
[----:B01----:R-:W-:Y:S01]  /*10700*/  ENDCOLLECTIVE ;  /* 0x000000000000791b */ /* 0x003fe20003800000 */
.L_x_578:
[----:B------:R-:W-:Y:S02]  /*10710*/  IMAD.MOV.U32 R13, RZ, RZ, R8 ;  /* 0x000000ffff0d7224 */ /* 0x000fe400078e0008 */
[----:B------:R-:W-:Y:S02]  /*10720*/  IMAD.MOV.U32 R12, RZ, RZ, 0x1 ;  /* 0x00000001ff0c7424 */ /* 0x000fe400078e00ff */
[----:B------:R-:W-:-:S07]  /*10730*/  IMAD.MOV.U32 R2, RZ, RZ, R14 ;  /* 0x000000ffff027224 */ /* 0x000fce00078e000e */
[----:B------:R-:W-:Y:S05]  /*10740*/  WARPSYNC.COLLECTIVE R15, `(.L_x_579) ;  /* 0x000000000f087348 */ /* 0x000fea0003c00000 */
[----:B------:R0:W1:Y:S02]  /*10750*/  SHFL.IDX P6, R14, R13, R12, R11 ;  /* 0x0000000c0d0e7389 */ /* 0x00006400000c000b */
[----:B01----:R-:W-:Y:S01]  /*10760*/  ENDCOLLECTIVE ;  /* 0x000000000000791b */ /* 0x003fe20003800000 */
.L_x_579:
[----:B------:R-:W-:-:S05]  /*10770*/  IADD3 R2, P0, R2, R0, RZ ;  /* 0x0000000002027210 */ /* 0x000fca0007f1e0ff */
[----:B------:R-:W-:-:S05]  /*10780*/  IMAD.X R3, RZ, RZ, R3, P0 ;  /* 0x000000ffff037224 */ /* 0x000fca00000e0603 */
[----:B------:R-:W-:Y:S01]  /*10790*/  @!PT LDS RZ, [RZ] ;  /* 0x00000000fffff984 */ /* 0x000fe20000000800 */
[----:B------:R-:W-:Y:S01]  /*107a0*/  @!PT LDS RZ, [RZ] ;  /* 0x00000000fffff984 */ /* 0x000fe20000000800 */
[----:B------:R-:W-:Y:S01]  /*107b0*/  @!PT LDS RZ, [RZ] ;  /* 0x00000000fffff984 */ /* 0x000fe20000000800 */
[----:B------:R0:W-:Y:S01]  /*107c0*/  LDGSTS.E.BYPASS.LTC128B.128 [R7+0x1c400], desc[UR50][R2.64], !P1 ;  /* 0x1c40000002077fae */ /* 0x0001e2000c901d72 */
[----:B------:R-:W-:Y:S01]  /*107d0*/  IMAD.MOV.U32 R13, RZ, RZ, R6 ;  /* 0x000000ffff0d7224 */ /* 0x000fe200078e0006 */
[----:B0-----:R-:W-:-:S07]  /*107e0*/  MOV R3, R14 ;  /* 0x0000000e00037202 */ /* 0x001fce0000000f00 */
[----:B------:R-:W-:Y:S05]  /*107f0*/  WARPSYNC.COLLECTIVE R15, `(.L_x_580) ;  /* 0x000000000f087348 */ /* 0x000fea0003c00000 */
[----:B------:R0:W1:Y:S02]  /*10800*/  SHFL.IDX P6, R14, R13, R12, R11 ;  /* 0x0000000c0d0e7389 */ /* 0x00006400000c000b */
[----:B01----:R-:W-:Y:S01]  /*10810*/  ENDCOLLECTIVE ;  /* 0x000000000000791b */ /* 0x003fe20003800000 */
.L_x_580:
[----:B------:R-:W-:Y:S02]  /*10820*/  IMAD.MOV.U32 R13, RZ, RZ, R8 ;  /* 0x000000ffff0d7224 */ /* 0x000fe400078e0008 */
[----:B------:R-:W-:Y:S02]  /*10830*/  IMAD.MOV.U32 R12, RZ, RZ, 0x2 ;  /* 0x00000002ff0c7424 */ /* 0x000fe400078e00ff */
[----:B------:R-:W-:-:S07]  /*10840*/  IMAD.MOV.U32 R2, RZ, RZ, R14 ;  /* 0x000000ffff027224 */ /* 0x000fce00078e000e */
[----:B------:R-:W-:Y:S05]  /*10850*/  WARPSYNC.COLLECTIVE R15, `(.L_x_581) ;  /* 0x000000000f087348 */ /* 0x000fea0003c00000 */
[----:B------:R0:W1:Y:S02]  /*10860*/  SHFL.IDX P6, R14, R13, R12, R11 ;  /* 0x0000000c0d0e7389 */ /* 0x00006400000c000b */
[----:B01----:R-:W-:Y:S01]  /*10870*/  ENDCOLLECTIVE ;  /* 0x000000000000791b */ /* 0x003fe20003800000 */
.L_x_581:
[----:B------:R-:W-:-:S05]  /*10880*/  IADD3 R2, P0, R2, R0, RZ ;  /* 0x0000000002027210 */ /* 0x000fca0007f1e0ff */
[----:B------:R-:W-:-:S05]  /*10890*/  IMAD.X R3, RZ, RZ, R3, P0 ;  /* 0x000000ffff037224 */ /* 0x000fca00000e0603 */
[----:B------:R-:W-:Y:S01]  /*108a0*/  @!PT LDS RZ, [RZ] ;  /* 0x00000000fffff984 */ /* 0x000fe20000000800 */
[----:B------:R-:W-:Y:S01]  /*108b0*/  @!PT LDS RZ, [RZ] ;  /* 0x00000000fffff984 */ /* 0x000fe20000000800 */
[----:B------:R-:W-:Y:S01]  /*108c0*/  @!PT LDS RZ, [RZ] ;  /* 0x00000000fffff984 */ /* 0x000fe20000000800 */
[----:B------:R0:W-:Y:S01]  /*108d0*/  LDGSTS.E.BYPASS.LTC128B.128 [R7+0x1cc00], desc[UR50][R2.64], !P1 ;  /* 0x1cc0000002077fae */ /* 0x0001e2000c901d72 */
[----:B------:R-:W-:Y:S02]  /*108e0*/  IMAD.MOV.U32 R13, RZ, RZ, R6 ;  /* 0x000000ffff0d7224 */ /* 0x000fe400078e0006 */
[----:B0-----:R-:W-:-:S07]  /*108f0*/  IMAD.MOV.U32 R3, RZ, RZ, R14 ;  /* 0x000000ffff037224 */ /* 0x001fce00078e000e */
[----:B------:R-:W-:Y:S05]  /*10900*/  WARPSYNC.COLLECTIVE R15, `(.L_x_582) ;  /* 0x000000000f087348 */ /* 0x000fea0003c00000 */
[----:B------:R0:W1:Y:S02]  /*10910*/  SHFL.IDX P6, R14, R13, R12, R11 ;  /* 0x0000000c0d0e7389 */ /* 0x00006400000c000b */
[----:B01----:R-:W-:Y:S01]  /*10920*/  ENDCOLLECTIVE ;  /* 0x000000000000791b */ /* 0x003fe20003800000 */
.L_x_582:
[----:B------:R-:W-:Y:S01]  /*10930*/  MOV R13, R8 ;  /* 0x00000008000d7202 */ /* 0x000fe20000000f00 */
[----:B------:R-:W-:Y:S02]  /*10940*/  IMAD.MOV.U32 R12, RZ, RZ, 0x3 ;  /* 0x00000003ff0c7424 */ /* 0x000fe400078e00ff */
[----:B------:R-:W-:-:S07]  /*10950*/  IMAD.MOV.U32 R2, RZ, RZ, R14 ;  /* 0x000000ffff027224 */ /* 0x000fce00078e000e */
[----:B------:R-:W-:Y:S05]  /*10960*/  WARPSYNC.COLLECTIVE R15, `(.L_x_583) ;  /* 0x000000000f087348 */ /* 0x000fea0003c00000 */
[----:B------:R0:W1:Y:S02]  /*10970*/  SHFL.IDX P6, R14, R13, R12, R11 ;  /* 0x0000000c0d0e7389 */ /* 0x00006400000c000b */
[----:B01----:R-:W-:Y:S01]  /*10980*/  ENDCOLLECTIVE ;  /* 0x000000000000791b */ /* 0x003fe20003800000 */
.L_x_583:
        /* <DEDUP_REMOVED lines=11> */
.L_x_584:
[----:B------:R-:W-:Y:S02]  /*10a40*/  IMAD.MOV.U32 R13, RZ, RZ, R8 ;  /* 0x000000ffff0d7224 */ /* 0x000fe400078e0008 */
[----:B------:R-:W-:Y:S02]  /*10a50*/  IMAD.MOV.U32 R12, RZ, RZ, 0x4 ;  /* 0x00000004ff0c7424 */ /* 0x000fe400078e00ff */
[----:B------:R-:W-:-:S07]  /*10a60*/  IMAD.MOV.U32 R2, RZ, RZ, R14 ;  /* 0x000000ffff027224 */ /* 0x000fce00078e000e */
[----:B------:R-:W-:Y:S05]  /*10a70*/  WARPSYNC.COLLECTIVE R15, `(.L_x_585) ;  /* 0x000000000f087348 */ /* 0x000fea0003c00000 */
[----:B------:R0:W1:Y:S02]  /*10a80*/  SHFL.IDX P6, R14, R13, R12, R11 ;  /* 0x0000000c0d0e7389 */ /* 0x00006400000c000b */
[----:B01----:R-:W-:Y:S01]  /*10a90*/  ENDCOLLECTIVE ;  /* 0x000000000000791b */ /* 0x003fe20003800000 */
.L_x_585:
        /* <DEDUP_REMOVED lines=11> */
.L_x_586:
[----:B------:R-:W-:Y:S02]  /*10b50*/  IMAD.MOV.U32 R13, RZ, RZ, R8 ;  /* 0x000000ffff0d7224 */ /* 0x000fe400078e0008 */
[----:B------:R-:W-:Y:S01]  /*10b60*/  IMAD.MOV.U32 R12, RZ, RZ, 0x5 ;  /* 0x00000005ff0c7424 */ /* 0x000fe200078e00ff */
[----:B------:R-:W-:-:S07]  /*10b70*/  MOV R2, R14 ;  /* 0x0000000e00027202 */ /* 0x000fce0000000f00 */
[----:B------:R-:W-:Y:S05]  /*10b80*/  WARPSYNC.COLLECTIVE R15, `(.L_x_587) ;  /* 0x000000000f087348 */ /* 0x000fea0003c00000 */
[----:B------:R0:W1:Y:S02]  /*10b90*/  SHFL.IDX P6, R14, R13, R12, R11 ;  /* 0x0000000c0d0e7389 */ /* 0x00006400000c000b */
[----:B01----:R-:W-:Y:S01]  /*10ba0*/  ENDCOLLECTIVE ;  /* 0x000000000000791b */ /* 0x003fe20003800000 */
.L_x_587:
[----:B------:R-:W-:-:S05]  /*10bb0*/  IADD3 R2, P0, R2, R0, RZ ;  /* 0x0000000002027210 */ /* 0x000fca0007f1e0ff */
[----:B------:R-:W-:-:S05]  /*10bc0*/  IMAD.X R3, RZ, RZ, R3, P0 ;  /* 0x000000ffff037224 */ /* 0x000fca00000e0603 */
[----:B------:R-:W-:Y:S01]  /*10bd0*/  @!PT LDS RZ, [RZ] ;  /* 0x00000000fffff984 */ /* 0x000fe20000000800 */
[----:B------:R-:W-:Y:S01]  /*10be0*/  @!PT LDS RZ, [RZ] ;  /* 0x00000000fffff984 */ /* 0x000fe20000000800 */
[----:B------:R-:W-:Y:S01]  /*10bf0*/  @!PT LDS RZ, [RZ] ;  /* 0x00000000fffff984 */ /* 0x000fe20000000800 */
[----:B------:R0:W-:Y:S01]  /*10c00*/  LDGSTS.E.BYPASS.LTC128B.128 [R7+0x1e400], desc[UR50][R2.64], !P1 ;  /* 0x1e40000002077fae */ /* 0x0001e2000c901d72 */
[----:B------:R-:W-:Y:S02]  /*10c10*/  IMAD.MOV.U32 R13, RZ, RZ, R6 ;  /* 0x000000ffff0d7224 */ /* 0x000fe400078e0006 */
[----:B------:R-:W-:-:S07]  /*10c20*/  IMAD.MOV.U32 R8, RZ, RZ, R14 ;  /* 0x000000ffff087224 */ /* 0x000fce00078e000e */
[----:B0-----:R-:W-:Y:S05]  /*10c30*/  WARPSYNC.COLLECTIVE R15, `(.L_x_588) ;  /* 0x000000000f087348 */ /* 0x001fea0003c00000 */
[----:B------:R1:W2:Y:S02]  /*10c40*/  SHFL.IDX P6, R14, R13, R12, R11 ;  /* 0x0000000c0d0e7389 */ /* 0x0002a400000c000b */
[----:B012---:R-:W-:Y:S01]  /*10c50*/  ENDCOLLECTIVE ;  /* 0x000000000000791b */ /* 0x007fe20003800000 */
.L_x_588:
[----:B------:R-:W-:Y:S05]  /*10c60*/  BRA `(.L_x_589) ;  /* 0xffffffc000dc7947 */ /* 0x000fea000383ffff */
.L_x_489:
[----:B---3--:R3:W4:Y:S02]  /*10c70*/  SYNCS.PHASECHK.TRANS64.TRYWAIT P0, [R10+URZ+0x22860], R20 ;  /* 0x022860140a0075a7 */ /* 0x008724000800017f */
[----:B----4-:R-:W-:Y:S05]  /*10c80*/  @!P0 NANOSLEEP.SYNCS 0x989680 ;  /* 0x009896800000895d */ /* 0x010fea0003900000 */
[----:B------:R-:W4:Y:S02]  /*10c90*/  @!P0 SYNCS.PHASECHK.TRANS64 P0, [R10+URZ+0x22860], R20 ;  /* 0x022860140a0085a7 */ /* 0x000f24000800007f */
[----:B----4-:R-:W-:Y:S05]  /*10ca0*/  @!P0 BRA `(.L_x_489) ;  /* 0xfffffffc00f08947 */ /* 0x010fea000383ffff */
[----:B------:R-:W-:Y:S05]  /*10cb0*/  BRA `(.L_x_590) ;  /* 0xffffffc4002c7947 */ /* 0x000fea000383ffff */
.L_x_490:
[----:B------:R-:W-:Y:S01]  /*10cc0*/  BSSY B1, `(.L_x_591) ;  /* 0x0000008000017945 */ /* 0x000fe20003800000 */
[----:B------:R-:W-:Y:S02]  /*10cd0*/  IMAD.MOV.U32 R13, RZ, RZ, R25 ;  /* 0x000000ffff0d7224 */ /* 0x000fe400078e0019 */
[----:B------:R-:W-:Y:S02]  /*10ce0*/  IMAD.MOV.U32 R12, RZ, RZ, RZ ;  /* 0x000000ffff0c7224 */ /* 0x000fe400078e00ff */
[----:B------:R-:W-:Y:S02]  /*10cf0*/  IMAD.MOV.U32 R11, RZ, RZ, 0x181f ;  /* 0x0000181fff0b7424 */ /* 0x000fe400078e00ff */
[----:B------:R-:W-:-:S07]  /*10d00*/  IMAD.MOV.U32 R15, RZ, RZ, -0x1 ;  /* 0xffffffffff0f7424 */ /* 0x000fce00078e00ff */
[----:B-12---:R-:W-:Y:S05]  /*10d10*/  WARPSYNC.COLLECTIVE R15, `(.L_x_592) ;  /* 0x000000000f087348 */ /* 0x006fea0003c00000 */
[----:B------:R0:W3:Y:S02]  /*10d20*/  SHFL.IDX P6, R14, R13, R12, R11 ;  /* 0x0000000c0d0e7389 */ /* 0x0000e400000c000b */
[----:B0123--:R-:W-:Y:S01]  /*10d30*/  ENDCOLLECTIVE ;  /* 0x000000000000791b */ /* 0x00ffe20003800000 */
.L_x_592:
[----:B------:R-:W-:Y:S05]  /*10d40*/  BSYNC B1 ;  /* 0x0000000000017941 */ /* 0x000fea0003800000 */
.L_x_591:
        /* <DEDUP_REMOVED lines=9> */
.L_x_593:
[----:B------:R-:W-:Y:S02]  /*10de0*/  IMAD.MOV.U32 R13, RZ, RZ, R25 ;  /* 0x000000ffff0d7224 */ /* 0x000fe400078e0019 */
[----:B------:R-:W-:Y:S01]  /*10df0*/  IMAD.MOV.U32 R12, RZ, RZ, 0x1 ;  /* 0x00000001ff0c7424 */ /* 0x000fe200078e00ff */
[----:B------:R-:W-:-:S13]  /*10e00*/  IADD3 R2, P0, R14, R0, RZ ;  /* 0x000000000e027210 */ /* 0x000fda0007f1e0ff */
[----:B------:R-:W-:Y:S05]  /*10e10*/  WARPSYNC.COLLECTIVE R15, `(.L_x_594) ;  /* 0x000000000f087348 */ /* 0x000fea0003c00000 */
[----:B------:R0:W1:Y:S02]  /*10e20*/  SHFL.IDX P6, R14, R13, R12, R11 ;  /* 0x0000000c0d0e7389 */ /* 0x00006400000c000b */
[----:B01----:R-:W-:Y:S01]  /*10e30*/  ENDCOLLECTIVE ;  /* 0x000000000000791b */ /* 0x003fe20003800000 */
.L_x_594:
[----:B------:R-:W-:-:S05]  /*10e40*/  IMAD.X R3, RZ, RZ, R3, P0 ;  /* 0x000000ffff037224 */ /* 0x000fca00000e0603 */
[----:B------:R-:W-:Y:S01]  /*10e50*/  @!PT LDS RZ, [RZ] ;  /* 0x00000000fffff984 */ /* 0x000fe20000000800 */
[----:B------:R-:W-:Y:S01]  /*10e60*/  @!PT LDS RZ, [RZ] ;  /* 0x00000000fffff984 */ /* 0x000fe20000000800 */
[----:B------:R-:W-:Y:S01]  /*10e70*/  @!PT LDS RZ, [RZ] ;  /* 0x00000000fffff984 */ /* 0x000fe20000000800 */
[----:B------:R0:W-:Y:S04]  /*10e80*/  LDGSTS.E.BYPASS.LTC128B.128 [R20+0x400], desc[UR50][R2.64], !P5 ;  /* 0x0040000002147fae */ /* 0x0001e8000e901d72 */
[----:B------:R0:W-:Y:S01]  /*10e90*/  LDGSTS.E.BYPASS.LTC128B.128 [R20+0x3400], desc[UR50][R2.64+0x80], !P4 ;  /* 0x0340008002147fae */ /* 0x0001e2000e101d72 */
[----:B------:R-:W-:-:S03]  /*10ea0*/  MOV R13, R17 ;  /* 0x00000011000d7202 */ /* 0x000fc60000000f00 */
[----:B------:R0:W-:Y:S04]  /*10eb0*/  LDGSTS.E.BYPASS.LTC128B.128 [R20+0x6400], desc[UR50][R2.64+0x100], !P3 ;  /* 0x0640010002147fae */ /* 0x0001e8000d901d72 */
[----:B------:R0:W-:Y:S01]  /*10ec0*/  LDGSTS.E.BYPASS.LTC128B.128 [R20+0x9400], desc[UR50][R2.64+0x180], !P1 ;  /* 0x0940018002147fae */ /* 0x0001e2000c901d72 */
[----:B------:R-:W-:-:S07]  /*10ed0*/  IMAD.MOV.U32 R4, RZ, RZ, R14 ;  /* 0x000000ffff047224 */ /* 0x000fce00078e000e */
[----:B0-----:R-:W-:Y:S05]  /*10ee0*/  WARPSYNC.COLLECTIVE R15, `(.L_x_595) ;  /* 0x000000000f087348 */ /* 0x001fea0003c00000 */
[----:B------:R1:W2:Y:S02]  /*10ef0*/  SHFL.IDX P6, R14, R13, R12, R11 ;  /* 0x0000000c0d0e7389 */ /* 0x0002a400000c000b */
[----:B012---:R-:W-:Y:S01]  /*10f00*/  ENDCOLLECTIVE ;  /* 0x000000000000791b */ /* 0x007fe20003800000 */
.L_x_595:
[----:B------:R-:W-:Y:S02]  /*10f10*/  IMAD.MOV.U32 R13, RZ, RZ, R25 ;  /* 0x000000ffff0d7224 */ /* 0x000fe400078e0019 */
[----:B------:R-:W-:Y:S01]  /*10f20*/  IMAD.MOV.U32 R12, RZ, RZ, 0x2 ;  /* 0x00000002ff0c7424 */ /* 0x000fe200078e00ff */
[----:B------:R-:W-:-:S13]  /*10f30*/  IADD3 R2, P0, R14, R0, RZ ;  /* 0x000000000e027210 */ /* 0x000fda0007f1e0ff */
[----:B------:R-:W-:Y:S05]  /*10f40*/  WARPSYNC.COLLECTIVE R15, `(.L_x_596) ;  /* 0x000000000f087348 */ /* 0x000fea0003c00000 */
[----:B------:R0:W1:Y:S02]  /*10f50*/  SHFL.IDX P6, R14, R13, R12, R11 ;  /* 0x0000000c0d0e7389 */ /* 0x00006400000c000b */
[----:B01----:R-:W-:Y:S01]  /*10f60*/  ENDCOLLECTIVE ;  /* 0x000000000000791b */ /* 0x003fe20003800000 */
.L_x_596:
[----:B------:R-:W-:-:S05]  /*10f70*/  IMAD.X R3, RZ, RZ, R4, P0 ;  /* 0x000000ffff037224 */ /* 0x000fca00000e0604 */
[----:B------:R-:W-:Y:S01]  /*10f80*/  @!PT LDS RZ, [RZ] ;  /* 0x00000000fffff984 */ /* 0x000fe20000000800 */
[----:B------:R-:W-:Y:S01]  /*10f90*/  @!PT LDS RZ, [RZ] ;  /* 0x00000000fffff984 */ /* 0x000fe20000000800 */
[----:B------:R-:W-:Y:S01]  /*10fa0*/  @!PT LDS RZ, [RZ] ;  /* 0x00000000fffff984 */ /* 0x000fe20000000800 */
[----:B------:R0:W-:Y:S04]  /*10fb0*/  LDGSTS.E.BYPASS.LTC128B.128 [R20+0xc00], desc[UR50][R2.64], !P5 ;  /* 0x00c0000002147fae */ /* 0x0001e8000e901d72 */
[----:B------:R0:W-:Y:S01]  /*10fc0*/  LDGSTS.E.BYPASS.LTC128B.128 [R20+0x3c00], desc[UR50][R2.64+0x80], !P4 ;  /* 0x03c0008002147fae */ /* 0x0001e2000e101d72 */
[----:B------:R-:W-:-:S03]  /*10fd0*/  IMAD.MOV.U32 R13, RZ, RZ, R17 ;  /* 0x000000ffff0d7224 */ /* 0x000fc600078e0011 */
[----:B------:R0:W-:Y:S04]  /*10fe0*/  LDGSTS.E.BYPASS.LTC128B.128 [R20+0x6c00], desc[UR50][R2.64+0x100], !P3 ;  /* 0x06c0010002147fae */ /* 0x0001e8000d901d72 */
[----:B------:R0:W-:Y:S01]  /*10ff0*/  LDGSTS.E.BYPASS.LTC128B.128 [R20+0x9c00], desc[UR50][R2.64+0x180], !P1 ;  /* 0x09c0018002147fae */ /* 0x0001e2000c901d72 */
[----:B------:R-:W-:-:S07]  /*11000*/  IMAD.MOV.U32 R4, RZ, RZ, R14 ;  /* 0x000000ffff047224 */ /* 0x000fce00078e000e */
[----:B0-----:R-:W-:Y:S05]  /*11010*/  WARPSYNC.COLLECTIVE R15, `(.L_x_597) ;  /* 0x000000000f087348 */ /* 0x001fea0003c00000 */
[----:B------:R1:W2:Y:S02]  /*11020*/  SHFL.IDX P6, R14, R13, R12, R11 ;  /* 0x0000000c0d0e7389 */ /* 0x0002a400000c000b */
[----:B012---:R-:W-:Y:S01]  /*11030*/  ENDCOLLECTIVE ;  /* 0x000000000000791b */ /* 0x007fe20003800000 */
.L_x_597:
[----:B------:R-:W-:Y:S02]  /*11040*/  IMAD.MOV.U32 R13, RZ, RZ, R25 ;  /* 0x000000ffff0d7224 */ /* 0x000fe400078e0019 */
[----:B------:R-:W-:Y:S02]  /*11050*/  IMAD.MOV.U32 R12, RZ, RZ, 0x3 ;  /* 0x00000003ff0c7424 */ /* 0x000fe400078e00ff */
[----:B------:R-:W-:-:S07]  /*11060*/  IMAD.MOV.U32 R8, RZ, RZ, R14 ;  /* 0x000000ffff087224 */ /* 0x000fce00078e000e */
[----:B------:R-:W-:Y:S05]  /*11070*/  WARPSYNC.COLLECTIVE R15, `(.L_x_598) ;  /* 0x000000000f087348 */ /* 0x000fea0003c00000 */
[----:B------:R0:W1:Y:S02]  /*11080*/  SHFL.IDX P6, R14, R13, R12, R11 ;  /* 0x0000000c0d0e7389 */ /* 0x00006400000c000b */
[----:B01----:R-:W-:Y:S01]  /*11090*/  ENDCOLLECTIVE ;  /* 0x000000000000791b */ /* 0x003fe20003800000 */
.L_x_598:
        /* <DEDUP_REMOVED lines=9> */
[----:B------:R-:W-:-:S03]  /*11130*/  MOV R5, R14 ;  /* 0x0000000e00057202 */ /* 0x000fc60000000f00 */
[----:B------:R0:W-:Y:S04]  /*11140*/  LDGSTS.E.BYPASS.LTC128B.128 [R20+0xa400], desc[UR50][R2.64+0x180], !P1 ;  /* 0x0a40018002147fae */ /* 0x0001e8000c901d72 */
[----:B0-----:R-:W-:Y:S05]  /*11150*/  WARPSYNC.COLLECTIVE R15, `(.L_x_599) ;  /* 0x000000000f087348 */ /* 0x001fea0003c00000 */
[----:B------:R1:W2:Y:S02]  /*11160*/  SHFL.IDX P6, R14, R13, R12, R11 ;  /* 0x0000000c0d0e7389 */ /* 0x0002a400000c000b */
[----:B012---:R-:W-:Y:S01]  /*11170*/  ENDCOLLECTIVE ;  /* 0x000000000000791b */ /* 0x007fe20003800000 */
.L_x_599:
[----:B------:R-:W-:Y:S02]  /*11180*/  IMAD.MOV.U32 R13, RZ, RZ, R25 ;  /* 0x000000ffff0d7224 */ /* 0x000fe400078e0019 */
[----:B------:R-:W-:Y:S01]  /*11190*/  IMAD.MOV.U32 R12, RZ, RZ, 0x4 ;  /* 0x00000004ff0c7424 */ /* 0x000fe200078e00ff */
[----:B------:R-:W-:-:S13]  /*111a0*/  IADD3 R2, P0, R14, R0, RZ ;  /* 0x000000000e027210 */ /* 0x000fda0007f1e0ff */
[----:B------:R-:W-:Y:S05]  /*111b0*/  WARPSYNC.COLLECTIVE R15, `(.L_x_600) ;  /* 0x000000000f087348 */ /* 0x000fea0003c00000 */
[----:B------:R0:W1:Y:S02]  /*111c0*/  SHFL.IDX P6, R14, R13, R12, R11 ;  /* 0x0000000c0d0e7389 */ /* 0x00006400000c000b */
[----:B01----:R-:W-:Y:S01]  /*111d0*/  ENDCOLLECTIVE ;  /* 0x000000000000791b */ /* 0x003fe20003800000 */
.L_x_600:
        /* <DEDUP_REMOVED lines=13> */
.L_x_601:
[----:B------:R-:W-:Y:S02]  /*112b0*/  IMAD.MOV.U32 R13, RZ, RZ, R25 ;  /* 0x000000ffff0d7224 */ /* 0x000fe400078e0019 */
[----:B------:R-:W-:Y:S01]  /*112c0*/  IMAD.MOV.U32 R12, RZ, RZ, 0x5 ;  /* 0x00000005ff0c7424 */ /* 0x000fe200078e00ff */
[----:B------:R-:W-:-:S13]  /*112d0*/  IADD3 R2, P0, R14, R0, RZ ;  /* 0x000000000e027210 */ /* 0x000fda0007f1e0ff */
[----:B------:R-:W-:Y:S05]  /*112e0*/  WARPSYNC.COLLECTIVE R15, `(.L_x_602) ;  /* 0x000000000f087348 */ /* 0x000fea0003c00000 */
[----:B------:R0:W1:Y:S02]  /*112f0*/  SHFL.IDX P6, R14, R13, R12, R11 ;  /* 0x0000000c0d0e7389 */ /* 0x00006400000c000b */
[----:B01----:R-:W-:Y:S01]  /*11300*/  ENDCOLLECTIVE ;  /* 0x000000000000791b */ /* 0x003fe20003800000 */
.L_x_602:
        /* <DEDUP_REMOVED lines=9> */
[----:B------:R-:W-:-:S07]  /*113a0*/  MOV R25, R14 ;  /* 0x0000000e00197202 */ /* 0x000fce0000000f00 */
[----:B0-----:R-:W-:Y:S05]  /*113b0*/  WARPSYNC.COLLECTIVE R15, `(.L_x_603) ;  /* 0x000000000f087348 */ /* 0x001fea0003c00000 */
[----:B------:R1:W2:Y:S02]  /*113c0*/  SHFL.IDX P6, R14, R13, R12, R11 ;  /* 0x0000000c0d0e7389 */ /* 0x0002a400000c000b */
[----:B012---:R-:W-:Y:S01]  /*113d0*/  ENDCOLLECTIVE ;  /* 0x000000000000791b */ /* 0x007fe20003800000 */
.L_x_603:
[----:B------:R-:W-:Y:S05]  /*113e0*/  BRA `(.L_x_604) ;  /* 0xffffffc000747947 */ /* 0x000fea000383ffff */
.L_x_498:
        /* <DEDUP_REMOVED lines=8> */
.L_x_606:
[----:B------:R-:W-:Y:S05]  /*11470*/  BSYNC B0 ;  /* 0x0000000000007941 */ /* 0x000fea0003800000 */
.L_x_605:
[----:B------:R-:W-:Y:S01]  /*11480*/  IMAD.MOV.U32 R13, RZ, RZ, R16 ;  /* 0x000000ffff0d7224 */ /* 0x000fe200078e0010 */
[----:B------:R-:W-:Y:S01]  /*11490*/  MOV R15, 0xffffffff ;  /* 0xffffffff000f7802 */ /* 0x000fe20000000f00 */
[----:B------:R-:W-:Y:S02]  /*114a0*/  IMAD.MOV.U32 R12, RZ, RZ, 0x1 ;  /* 0x00000001ff0c7424 */ /* 0x000fe400078e00ff */
[----:B------:R-:W-:Y:S02]  /*114b0*/  IMAD.MOV.U32 R11, RZ, RZ, 0x1f ;  /* 0x0000001fff0b7424 */ /* 0x000fe400078e00ff */
[----:B------:R-:W-:Y:S02]  /*114c0*/  IMAD.IADD R7, R19, 0x1, R8 ;  /* 0x0000000113077824 */ /* 0x000fe400078e0208 */
[----:B------:R-:W-:-:S07]  /*114d0*/  IMAD.MOV.U32 R5, RZ, RZ, R14 ;  /* 0x000000ffff057224 */ /* 0x000fce00078e000e */
[----:B------:R-:W-:Y:S05]  /*114e0*/  WARPSYNC.COLLECTIVE R15, `(.L_x_607) ;  /* 0x000000000f087348 */ /* 0x000fea0003c00000 */
[----:B------:R0:W1:Y:S02]  /*114f0*/  SHFL.IDX P6, R14, R13, R12, R11 ;  /* 0x0000000c0d0e7389 */ /* 0x00006400000c000b */
[----:B01----:R-:W-:Y:S01]  /*11500*/  ENDCOLLECTIVE ;  /* 0x000000000000791b */ /* 0x003fe20003800000 */
.L_x_607:
[----:B------:R-:W-:Y:S02]  /*11510*/  ULDC UR4, c[0x0][0xc3c] ;  /* 0x00030f0000047ab9 */ /* 0x000fe40000000800 */
[----:B------:R-:W-:-:S13]  /*11520*/  ISETP.GE.OR P1, PT, R7, UR4, !P0 ;  /* 0x0000000407007c0c */ /* 0x000fda000c726670 */
[----:B------:R-:W0:Y:S01]  /*11530*/  @!P1 LDC.64 R2, c[0x0][0xc80] ;  /* 0x00032000ff029b82 */ /* 0x000e220000000a00 */
[----:B------:R-:W-:Y:S02]  /*11540*/  IMAD.MOV.U32 R4, RZ, RZ, RZ ;  /* 0x000000ffff047224 */ /* 0x000fe400078e00ff */
[----:B------:R-:W-:Y:S02]  /*11550*/  IMAD.MOV.U32 R11, RZ, RZ, RZ ;  /* 0x000000ffff0b7224 */ /* 0x000fe400078e00ff */
[----:B------:R-:W-:Y:S02]  /*11560*/  IMAD.MOV.U32 R0, RZ, RZ, R14 ;  /* 0x000000ffff007224 */ /* 0x000fe400078e000e */
[----:B0-----:R-:W-:-:S06]  /*11570*/  @!P1 IMAD.WIDE R2, R7, 0x4, R2 ;  /* 0x0000000407029825 */ /* 0x001fcc00078e0202 */
[----:B------:R-:W2:Y:S01]  /*11580*/  @!P1 LDG.E R2, desc[UR50][R2.64] ;  /* 0x0000003202029981 */ /* 0x000ea2000c1e1900 */
[C---:B------:R-:W-:Y:S02]  /*11590*/  ISETP.GE.U32.AND P2, PT, R8.reuse, 0x2, PT ;  /* 0x000000020800780c */ /* 0x040fe40003f46070 */
[C---:B------:R-:W-:Y:S02]  /*115a0*/  ISETP.GE.U32.AND P3, PT, R8.reuse, 0x4, PT ;  /* 0x000000040800780c */ /* 0x040fe40003f66070 */
[C---:B------:R-:W-:Y:S02]  /*115b0*/  ISETP.GE.U32.AND P4, PT, R8.reuse, 0x8, PT ;  /* 0x000000080800780c */ /* 0x040fe40003f86070 */
[C---:B------:R-:W-:Y:S01]  /*115c0*/  ISETP.GE.U32.AND P5, PT, R8.reuse, 0x10, PT ;  /* 0x000000100800780c */ /* 0x040fe20003fa6070 */
[----:B--2---:R-:W-:Y:S01]  /*115d0*/  @!P1 IMAD.MOV.U32 R4, RZ, RZ, R2 ;  /* 0x000000ffff049224 */ /* 0x004fe200078e0002 */
[----:B------:R-:W-:-:S03]  /*115e0*/  ISETP.NE.AND P1, PT, R8, RZ, PT ;  /* 0x000000ff0800720c */ /* 0x000fc60003f25270 */
[----:B------:R-:W-:-:S10]  /*115f0*/  IMAD.MOV.U32 R13, RZ, RZ, R4 ;  /* 0x000000ffff0d7224 */ /* 0x000fd400078e0004 */
[----:B------:R-:W-:Y:S05]  /*11600*/  WARPSYNC.COLLECTIVE R15, `(.L_x_608) ;  /* 0x000000000f087348 */ /* 0x000fea0003c00000 */
[----:B------:R0:W1:Y:S02]  /*11610*/  SHFL.UP P6, R14, R13, R12, R11 ;  /* 0x0400000c0d0e7389 */ /* 0x00006400000c000b */
[----:B01----:R-:W-:Y:S01]  /*11620*/  ENDCOLLECTIVE ;  /* 0x000000000000791b */ /* 0x003fe20003800000 */
.L_x_608:
[----:B------:R-:W-:Y:S01]  /*11630*/  IMAD.MOV.U32 R12, RZ, RZ, 0x2 ;  /* 0x00000002ff0c7424 */ /* 0x000fe200078e00ff */
[----:B------:R-:W-:-:S05]  /*11640*/  SEL R7, R14, RZ, P1 ;  /* 0x000000ff0e077207 */ /* 0x000fca0000800000 */
[----:B------:R-:W-:-:S04]  /*11650*/  IMAD.IADD R6, R4, 0x1, R7 ;  /* 0x0000000104067824 */ /* 0x000fc800078e0207 */
[----:B------:R-:W-:-:S07]  /*11660*/  IMAD.MOV.U32 R13, RZ, RZ, R6 ;  /* 0x000000ffff0d7224 */ /* 0x000fce00078e0006 */
[----:B------:R-:W-:Y:S05]  /*11670*/  WARPSYNC.COLLECTIVE R15, `(.L_x_609) ;  /* 0x000000000f087348 */ /* 0x000fea0003c00000 */
[----:B------:R0:W1:Y:S02]  /*11680*/  SHFL.UP P6, R14, R13, R12, R11 ;  /* 0x0400000c0d0e7389 */ /* 0x00006400000c000b */
[----:B01----:R-:W-:Y:S01]  /*11690*/  ENDCOLLECTIVE ;  /* 0x000000000000791b */ /* 0x003fe20003800000 */
.L_x_609:
[----:B------:R-:W-:Y:S01]  /*116a0*/  IMAD.MOV.U32 R12, RZ, RZ, 0x4 ;  /* 0x00000004ff0c7424 */ /* 0x000fe200078e00ff */
[----:B------:R-:W-:-:S04]  /*116b0*/  SEL R7, R14, RZ, P2 ;  /* 0x000000ff0e077207 */ /* 0x000fc80001000000 */
[----:B------:R-:W-:-:S05]  /*116c0*/  IADD3 R7, R6, R7, RZ ;  /* 0x0000000706077210 */ /* 0x000fca0007ffe0ff */
[----:B------:R-:W-:-:S07]  /*116d0*/  IMAD.MOV.U32 R13, RZ, RZ, R7 ;  /* 0x000000ffff0d7224 */ /* 0x000fce00078e0007 */
[----:B------:R-:W-:Y:S05]  /*116e0*/  WARPSYNC.COLLECTIVE R15, `(.L_x_610) ;  /* 0x000000000f087348 */ /* 0x000fea0003c00000 */
[----:B------:R0:W1:Y:S02]  /*116f0*/  SHFL.UP P6, R14, R13, R12, R11 ;  /* 0x0400000c0d0e7389 */ /* 0x00006400000c000b */
[----:B01----:R-:W-:Y:S01]  /*11700*/  ENDCOLLECTIVE ;  /* 0x000000000000791b */ /* 0x003fe20003800000 */
.L_x_610:
[----:B------:R-:W-:Y:S01]  /*11710*/  IMAD.MOV.U32 R12, RZ, RZ, 0x8 ;  /* 0x00000008ff0c7424 */ /* 0x000fe200078e00ff */
[----:B------:R-:W-:-:S05]  /*11720*/  SEL R2, R14, RZ, P3 ;  /* 0x000000ff0e027207 */ /* 0x000fca0001800000 */
[----:B------:R-:W-:-:S04]  /*11730*/  IMAD.IADD R2, R7, 0x1, R2 ;  /* 0x0000000107027824 */ /* 0x000fc800078e0202 */
[----:B------:R-:W-:-:S07]  /*11740*/  IMAD.MOV.U32 R13, RZ, RZ, R2 ;  /* 0x000000ffff0d7224 */ /* 0x000fce00078e0002 */
[----:B------:R-:W-:Y:S05]  /*11750*/  WARPSYNC.COLLECTIVE R15, `(.L_x_611) ;  /* 0x000000000f087348 */ /* 0x000fea0003c00000 */
[----:B------:R0:W1:Y:S02]  /*11760*/  SHFL.UP P6, R14, R13, R12, R11 ;  /* 0x0400000c0d0e7389 */ /* 0x00006400000c000b */
[----:B01----:R-:W-:Y:S01]  /*11770*/  ENDCOLLECTIVE ;  /* 0x000000000000791b */ /* 0x003fe20003800000 */
.L_x_611:
[----:B------:R-:W-:Y:S01]  /*11780*/  IMAD.MOV.U32 R12, RZ, RZ, 0x10 ;  /* 0x00000010ff0c7424 */ /* 0x000fe200078e00ff */
[----:B------:R-:W-:-:S05]  /*11790*/  SEL R3, R14, RZ, P4 ;  /* 0x000000ff0e037207 */ /* 0x000fca0002000000 */
[----:B------:R-:W-:-:S04]  /*117a0*/  IMAD.IADD R3, R2, 0x1, R3 ;  /* 0x0000000102037824 */ /* 0x000fc800078e0203 */
[----:B------:R-:W-:-:S07]  /*117b0*/  IMAD.MOV.U32 R13, RZ, RZ, R3 ;  /* 0x000000ffff0d7224 */ /* 0x000fce00078e0003 */
[----:B------:R-:W-:Y:S05]  /*117c0*/  WARPSYNC.COLLECTIVE R15, `(.L_x_612) ;  /* 0x000000000f087348 */ /* 0x000fea0003c00000 */
[----:B------:R0:W1:Y:S02]  /*117d0*/  SHFL.UP P6, R14, R13, R12, R11 ;  /* 0x0400000c0d0e7389 */ /* 0x00006400000c000b */
[----:B01----:R-:W-:Y:S01]  /*117e0*/  ENDCOLLECTIVE ;  /* 0x000000000000791b */ /* 0x003fe20003800000 */
.L_x_612:
[----:B------:R-:W-:Y:S02]  /*117f0*/  IMAD.MOV.U32 R12, RZ, RZ, 0x1f ;  /* 0x0000001fff0c7424 */ /* 0x000fe400078e00ff */
[----:B------:R-:W-:Y:S01]  /*11800*/  IMAD.MOV.U32 R11, RZ, RZ, 0x1f ;  /* 0x0000001fff0b7424 */ /* 0x000fe200078e00ff */
[----:B------:R-:W-:-:S05]  /*11810*/  SEL R6, R14, RZ, P5 ;  /* 0x000000ff0e067207 */ /* 0x000fca0002800000 */
[----:B------:R-:W-:-:S05]  /*11820*/  IMAD.IADD R6, R3, 0x1, R6 ;  /* 0x0000000103067824 */ /* 0x000fca00078e0206 */
[----:B------:R-:W-:-:S07]  /*11830*/  MOV R13, R6 ;  /* 0x00000006000d7202 */ /* 0x000fce0000000f00 */
[----:B------:R-:W-:Y:S05]  /*11840*/  WARPSYNC.COLLECTIVE R15, `(.L_x_613) ;  /* 0x000000000f087348 */ /* 0x000fea0003c00000 */
[----:B------:R0:W1:Y:S02]  /*11850*/  SHFL.IDX P6, R14, R13, R12, R11 ;  /* 0x0000000c0d0e7389 */ /* 0x00006400000c000b */
[----:B01----:R-:W-:Y:S01]  /*11860*/  ENDCOLLECTIVE ;  /* 0x000000000000791b */ /* 0x003fe20003800000 */
.L_x_613:
[----:B------:R-:W-:Y:S05]  /*11870*/  BRA `(.L_x_614) ;  /* 0xffffffc000d07947 */ /* 0x000fea000383ffff */
.L_x_503:
[----:B------:R-:W-:Y:S01]  /*11880*/  BSSY B0, `(.L_x_615) ;  /* 0x0000008000007945 */ /* 0x000fe20003800000 */
[----:B-----5:R-:W-:Y:S02]  /*11890*/  IMAD.MOV.U32 R13, RZ, RZ, R4 ;  /* 0x000000ffff0d7224 */ /* 0x020fe400078e0004 */
[----:B------:R-:W-:Y:S02]  /*118a0*/  IMAD.MOV.U32 R12, RZ, RZ, 0x1 ;  /* 0x00000001ff0c7424 */ /* 0x000fe400078e00ff */
[----:B------:R-:W-:Y:S02]  /*118b0*/  IMAD.MOV.U32 R11, RZ, RZ, RZ ;  /* 0x000000ffff0b7224 */ /* 0x000fe400078e00ff */
[----:B------:R-:W-:-:S07]  /*118c0*/  IMAD.MOV.U32 R15, RZ, RZ, -0x1 ;  /* 0xffffffffff0f7424 */ /* 0x000fce00078e00ff */
[----:B01234-:R-:W-:Y:S05]  /*118d0*/  WARPSYNC.COLLECTIVE R15, `(.L_x_616) ;  /* 0x000000000f087348 */ /* 0x01ffea0003c00000 */
[----:B------:R0:W0:Y:S02]  /*118e0*/  SHFL.UP P6, R14, R13, R12, R11 ;  /* 0x0400000c0d0e7389 */ /* 0x00002400000c000b */
[----:B01234-:R-:W-:Y:S01]  /*118f0*/  ENDCOLLECTIVE ;  /* 0x000000000000791b */ /* 0x01ffe20003800000 */
.L_x_616:
[----:B------:R-:W-:Y:S05]  /*11900*/  BSYNC B0 ;  /* 0x0000000000007941 */ /* 0x000fea0003800000 */
.L_x_615:
[----:B------:R-:W-:Y:S01]  /*11910*/  SEL R13, R14, RZ, P1 ;  /* 0x000000ff0e0d7207 */ /* 0x000fe20000800000 */
[----:B------:R-:W-:Y:S01]  /*11920*/  IMAD.MOV.U32 R12, RZ, RZ, 0x2 ;  /* 0x00000002ff0c7424 */ /* 0x000fe200078e00ff */
[----:B------:R-:W-:Y:S01]  /*11930*/  MOV R15, 0xffffffff ;  /* 0xffffffff000f7802 */ /* 0x000fe20000000f00 */
[----:B------:R-:W-:Y:S02]  /*11940*/  IMAD.MOV.U32 R11, RZ, RZ, RZ ;  /* 0x000000ffff0b7224 */ /* 0x000fe400078e00ff */
[----:B------:R-:W-:-:S07]  /*11950*/  IMAD.IADD R13, R4, 0x1, R13 ;  /* 0x00000001040d7824 */ /* 0x000fce00078e020d */
[----:B------:R-:W-:Y:S05]  /*11960*/  WARPSYNC.COLLECTIVE R15, `(.L_x_617) ;  /* 0x000000000f087348 */ /* 0x000fea0003c00000 */
[----:B------:R0:W1:Y:S02]  /*11970*/  SHFL.UP P6, R14, R13, R12, R11 ;  /* 0x0400000c0d0e7389 */ /* 0x00006400000c000b */
[----:B01----:R-:W-:Y:S01]  /*11980*/  ENDCOLLECTIVE ;  /* 0x000000000000791b */ /* 0x003fe20003800000 */
.L_x_617:
[----:B------:R-:W-:Y:S01]  /*11990*/  IMAD.MOV.U32 R12, RZ, RZ, 0x4 ;  /* 0x00000004ff0c7424 */ /* 0x000fe200078e00ff */
[----:B------:R-:W-:-:S05]  /*119a0*/  SEL R0, R14, RZ, P2 ;  /* 0x000000ff0e007207 */ /* 0x000fca0001000000 */
[----:B------:R-:W-:-:S04]  /*119b0*/  IMAD.IADD R0, R13, 0x1, R0 ;  /* 0x000000010d007824 */ /* 0x000fc800078e0200 */
[----:B------:R-:W-:-:S07]  /*119c0*/  IMAD.MOV.U32 R13, RZ, RZ, R0 ;  /* 0x000000ffff0d7224 */ /* 0x000fce00078e0000 */
[----:B------:R-:W-:Y:S05]  /*119d0*/  WARPSYNC.COLLECTIVE R15, `(.L_x_618) ;  /* 0x000000000f087348 */ /* 0x000fea0003c00000 */
[----:B------:R0:W1:Y:S02]  /*119e0*/  SHFL.UP P6, R14, R13, R12, R11 ;  /* 0x0400000c0d0e7389 */ /* 0x00006400000c000b */
[----:B01----:R-:W-:Y:S01]  /*119f0*/  ENDCOLLECTIVE ;  /* 0x000000000000791b */ /* 0x003fe20003800000 */
.L_x_618:
[----:B------:R-:W-:Y:S01]  /*11a00*/  IMAD.MOV.U32 R12, RZ, RZ, 0x8 ;  /* 0x00000008ff0c7424 */ /* 0x000fe200078e00ff */
[----:B------:R-:W-:-:S05]  /*11a10*/  SEL R3, R14, RZ, P3 ;  /* 0x000000ff0e037207 */ /* 0x000fca0001800000 */
[----:B------:R-:W-:-:S04]  /*11a20*/  IMAD.IADD R2, R0, 0x1, R3 ;  /* 0x0000000100027824 */ /* 0x000fc800078e0203 */
[----:B------:R-:W-:-:S07]  /*11a30*/  IMAD.MOV.U32 R13, RZ, RZ, R2 ;  /* 0x000000ffff0d7224 */ /* 0x000fce00078e0002 */
[----:B------:R-:W-:Y:S05]  /*11a40*/  WARPSYNC.COLLECTIVE R15, `(.L_x_619) ;  /* 0x000000000f087348 */ /* 0x000fea0003c00000 */
[----:B------:R0:W1:Y:S02]  /*11a50*/  SHFL.UP P6, R14, R13, R12, R11 ;  /* 0x0400000c0d0e7389 */ /* 0x00006400000c000b */
[----:B01----:R-:W-:Y:S01]  /*11a60*/  ENDCOLLECTIVE ;  /* 0x000000000000791b */ /* 0x003fe20003800000 */
.L_x_619:
[----:B------:R-:W-:Y:S01]  /*11a70*/  IMAD.MOV.U32 R12, RZ, RZ, 0x10 ;  /* 0x00000010ff0c7424 */ /* 0x000fe200078e00ff */
[----:B------:R-:W-:-:S05]  /*11a80*/  SEL R3, R14, RZ, P4 ;  /* 0x000000ff0e037207 */ /* 0x000fca0002000000 */
[----:B------:R-:W-:-:S04]  /*11a90*/  IMAD.IADD R3, R2, 0x1, R3 ;  /* 0x0000000102037824 */ /* 0x000fc800078e0203 */
[----:B------:R-:W-:-:S07]  /*11aa0*/  IMAD.MOV.U32 R13, RZ, RZ, R3 ;  /* 0x000000ffff0d7224 */ /* 0x000fce00078e0003 */
[----:B------:R-:W-:Y:S05]  /*11ab0*/  WARPSYNC.COLLECTIVE R15, `(.L_x_620) ;  /* 0x000000000f087348 */ /* 0x000fea0003c00000 */
[----:B------:R0:W1:Y:S02]  /*11ac0*/  SHFL.UP P6, R14, R13, R12, R11 ;  /* 0x0400000c0d0e7389 */ /* 0x00006400000c000b */
[----:B01----:R-:W-:Y:S01]  /*11ad0*/  ENDCOLLECTIVE ;  /* 0x000000000000791b */ /* 0x003fe20003800000 */
.L_x_620:
[----:B------:R-:W-:Y:S02]  /*11ae0*/  IMAD.MOV.U32 R12, RZ, RZ, 0x1f ;  /* 0x0000001fff0c7424 */ /* 0x000fe400078e00ff */
[----:B------:R-:W-:Y:S01]  /*11af0*/  IMAD.MOV.U32 R11, RZ, RZ, 0x1f ;  /* 0x0000001fff0b7424 */ /* 0x000fe200078e00ff */
[----:B------:R-:W-:-:S04]  /*11b00*/  SEL R6, R14, RZ, P5 ;  /* 0x000000ff0e067207 */ /* 0x000fc80002800000 */
[----:B------:R-:W-:-:S05]  /*11b10*/  IADD3 R6, R3, R6, RZ ;  /* 0x0000000603067210 */ /* 0x000fca0007ffe0ff */
[----:B------:R-:W-:-:S07]  /*11b20*/  IMAD.MOV.U32 R13, RZ, RZ, R6 ;  /* 0x000000ffff0d7224 */ /* 0x000fce00078e0006 */
[----:B------:R-:W-:Y:S05]  /*11b30*/  WARPSYNC.COLLECTIVE R15, `(.L_x_621) ;  /* 0x000000000f087348 */ /* 0x000fea0003c00000 */
[----:B------:R0:W1:Y:S02]  /*11b40*/  SHFL.IDX P6, R14, R13, R12, R11 ;  /* 0x0000000c0d0e7389 */ /* 0x00006400000c000b */
[----:B01----:R-:W-:Y:S01]  /*11b50*/  ENDCOLLECTIVE ;  /* 0x000000000000791b */ /* 0x003fe20003800000 */
.L_x_621:
[----:B------:R-:W-:Y:S05]  /*11b60*/  BRA `(.L_x_622) ;  /* 0xffffffc000b07947 */ /* 0x000fea000383ffff */
.L_x_505:
[----:B------:R-:W-:Y:S01]  /*11b70*/  BSSY B0, `(.L_x_623) ;  /* 0x0000006000007945 */ /* 0x000fe20003800000 */
[----:B------:R-:W-:Y:S01]  /*11b80*/  PLOP3.LUT P6, PT, P6, PT, PT, 0x8, 0x0 ;  /* 0x000000000000781c */ /* 0x000fe200037ce170 */
[----:B------:R-:W-:-:S12]  /*11b90*/  IMAD.MOV.U32 R15, RZ, RZ, -0x1 ;  /* 0xffffffffff0f7424 */ /* 0x000fd800078e00ff */
[----:B0123--:R-:W-:Y:S05]  /*11ba0*/  WARPSYNC.COLLECTIVE R15, `(.L_x_624) ;  /* 0x000000000f087348 */ /* 0x00ffea0003c00000 */
[----:B------:R-:W-:Y:S01]  /*11bb0*/  VOTE.ANY R14, PT, P6 ;  /* 0x00000000000e7806 */ /* 0x000fe200030e0100 */
[----:B0123--:R-:W-:Y:S06]  /*11bc0*/  ENDCOLLECTIVE ;  /* 0x000000000000791b */ /* 0x00ffec0003800000 */
.L_x_624:
[----:B------:R-:W-:Y:S05]  /*11bd0*/  BSYNC B0 ;  /* 0x0000000000007941 */ /* 0x000fea0003800000 */
.L_x_623:
[----:B------:R-:W-:Y:S02]  /*11be0*/  IMAD.MOV.U32 R2, RZ, RZ, R14 ;  /* 0x000000ffff027224 */ /* 0x000fe400078e000e */
[----:B------:R-:W-:Y:S02]  /*11bf0*/  IMAD.MOV.U32 R13, RZ, RZ, R4 ;  /* 0x000000ffff0d7224 */ /* 0x000fe400078e0004 */
[----:B------:R-:W0:Y:S01]  /*11c00*/  POPC R0, R2 ;  /* 0x0000000200007309 */ /* 0x000e220000000000 */
[----:B------:R-:W-:Y:S02]  /*11c10*/  IMAD.MOV.U32 R11, RZ, RZ, 0x1f ;  /* 0x0000001fff0b7424 */ /* 0x000fe400078e00ff */
[----:B------:R-:W-:Y:S02]  /*11c20*/  IMAD.MOV.U32 R15, RZ, RZ, -0x1 ;  /* 0xffffffffff0f7424 */ /* 0x000fe400078e00ff */
[----:B0-----:R-:W-:-:S07]  /*11c30*/  IMAD.MOV.U32 R12, RZ, RZ, R0 ;  /* 0x000000ffff0c7224 */ /* 0x001fce00078e0000 */
[----:B------:R-:W-:Y:S05]  /*11c40*/  WARPSYNC.COLLECTIVE R15, `(.L_x_625) ;  /* 0x000000000f087348 */ /* 0x000fea0003c00000 */
[----:B------:R0:W1:Y:S02]  /*11c50*/  SHFL.IDX P6, R14, R13, R12, R11 ;  /* 0x0000000c0d0e7389 */ /* 0x00006400000c000b */
[----:B01----:R-:W-:Y:S01]  /*11c60*/  ENDCOLLECTIVE ;  /* 0x000000000000791b */ /* 0x003fe20003800000 */
.L_x_625:
[----:B------:R-:W-:Y:S01]  /*11c70*/  MOV R4, R14 ;  /* 0x0000000e00047202 */ /* 0x000fe20000000f00 */
[----:B------:R-:W-:Y:S06]  /*11c80*/  BRA `(.L_x_626) ;  /* 0xffffffc000a07947 */ /* 0x000fec000383ffff */
.L_x_507:
[----:B------:R-:W-:Y:S01]  /*11c90*/  BSSY B0, `(.L_x_627) ;  /* 0x0000007000007945 */ /* 0x000fe20003800000 */
[----:B------:R-:W-:Y:S02]  /*11ca0*/  IMAD.MOV.U32 R13, RZ, RZ, R6 ;  /* 0x000000ffff0d7224 */ /* 0x000fe400078e0006 */
[----:B------:R-:W-:Y:S02]  /*11cb0*/  IMAD.MOV.U32 R11, RZ, RZ, 0x1f ;  /* 0x0000001fff0b7424 */ /* 0x000fe400078e00ff */
[----:B------:R-:W-:-:S07]  /*11cc0*/  IMAD.MOV.U32 R15, RZ, RZ, -0x1 ;  /* 0xffffffffff0f7424 */ /* 0x000fce00078e00ff */
[----:B01234-:R-:W-:Y:S05]  /*11cd0*/  WARPSYNC.COLLECTIVE R15, `(.L_x_628) ;  /* 0x000000000f087348 */ /* 0x01ffea0003c00000 */
[----:B------:R0:W0:Y:S02]  /*11ce0*/  SHFL.IDX P6, R14, R13, R12, R11 ;  /* 0x0000000c0d0e7389 */ /* 0x00002400000c000b */
[----:B01234-:R-:W-:Y:S01]  /*11cf0*/  ENDCOLLECTIVE ;  /* 0x000000000000791b */ /* 0x01ffe20003800000 */
.L_x_628:
[----:B------:R-:W-:Y:S05]  /*11d00*/  BSYNC B0 ;  /* 0x0000000000007941 */ /* 0x000fea0003800000 */
.L_x_627:
[----:B------:R-:W-:Y:S05]  /*11d10*/  BRA `(.L_x_506) ;  /* 0xffffffc000987947 */ /* 0x000fea000383ffff */
.L_x_511:
[----:B0-----:R0:W4:Y:S02]  /*11d20*/  SYNCS.PHASECHK.TRANS64.TRYWAIT P0, [R7+URZ+0x22820], R0 ;  /* 0x02282000070075a7 */ /* 0x001124000800017f */
[----:B----4-:R-:W-:Y:S05]  /*11d30*/  @!P0 NANOSLEEP.SYNCS 0x989680 ;  /* 0x009896800000895d */ /* 0x010fea0003900000 */
[----:B------:R-:W4:Y:S02]  /*11d40*/  @!P0 SYNCS.PHASECHK.TRANS64 P0, [R7+URZ+0x22820], R0 ;  /* 0x02282000070085a7 */ /* 0x000f24000800007f */
[----:B----4-:R-:W-:Y:S05]  /*11d50*/  @!P0 BRA `(.L_x_511) ;  /* 0xfffffffc00f08947 */ /* 0x010fea000383ffff */
[----:B------:R-:W-:Y:S05]  /*11d60*/  BRA `(.L_x_629) ;  /* 0xffffffc400847947 */ /* 0x000fea000383ffff */
.L_x_512:
[----:B------:R-:W4:Y:S01]  /*11d70*/  S2R R2, SR_TID.X ;  /* 0x0000000000027919 */ /* 0x000f220000002100 */
[----:B------:R-:W-:Y:S01]  /*11d80*/  BSSY B0, `(.L_x_630) ;  /* 0x000000a000007945 */ /* 0x000fe20003800000 */
[----:B------:R-:W-:Y:S02]  /*11d90*/  IMAD.MOV.U32 R12, RZ, RZ, RZ ;  /* 0x000000ffff0c7224 */ /* 0x000fe400078e00ff */
[----:B------:R-:W-:Y:S02]  /*11da0*/  IMAD.MOV.U32 R11, RZ, RZ, 0x1f ;  /* 0x0000001fff0b7424 */ /* 0x000fe400078e00ff */
[----:B------:R-:W-:Y:S01]  /*11db0*/  IMAD.MOV.U32 R15, RZ, RZ, -0x1 ;  /* 0xffffffffff0f7424 */ /* 0x000fe200078e00ff */
[----:B----4-:R-:W-:-:S04]  /*11dc0*/  SHF.R.U32.HI R2, RZ, 0x5, R2 ;  /* 0x00000005ff027819 */ /* 0x010fc80000011602 */
[----:B------:R-:W-:-:S05]  /*11dd0*/  LOP3.LUT R2, R2, 0x3, RZ, 0xc0, !PT ;  /* 0x0000000302027812 */ /* 0x000fca00078ec0ff */
[----:B------:R-:W-:-:S07]  /*11de0*/  IMAD.MOV.U32 R13, RZ, RZ, R2 ;  /* 0x000000ffff0d7224 */ /* 0x000fce00078e0002 */
[----:B0123--:R-:W-:Y:S05]  /*11df0*/  WARPSYNC.COLLECTIVE R15, `(.L_x_631) ;  /* 0x000000000f087348 */ /* 0x00ffea0003c00000 */
[----:B------:R4:W0:Y:S02]  /*11e00*/  SHFL.IDX P6, R14, R13, R12, R11 ;  /* 0x0000000c0d0e7389 */ /* 0x00082400000c000b */
[----:B01234-:R-:W-:Y:S01]  /*11e10*/  ENDCOLLECTIVE ;  /* 0x000000000000791b */ /* 0x01ffe20003800000 */
.L_x_631:
[----:B------:R-:W-:Y:S05]  /*11e20*/  BSYNC B0 ;  /* 0x0000000000007941 */ /* 0x000fea0003800000 */
.L_x_630:
[----:B------:R-:W-:Y:S05]  /*11e30*/  BRA `(.L_x_632) ;  /* 0xffffffc4006c7947 */ /* 0x000fea000383ffff */
.L_x_515:
[----:B------:R-:W-:Y:S01]  /*11e40*/  BSSY B1, `(.L_x_633) ;  /* 0x0000006000017945 */ /* 0x000fe20003800000 */
[----:B------:R-:W-:-:S07]  /*11e50*/  IMAD.MOV.U32 R15, RZ, RZ, -0x1 ;  /* 0xffffffffff0f7424 */ /* 0x000fce00078e00ff */
[----:B0123--:R-:W-:Y:S05]  /*11e60*/  WARPSYNC.COLLECTIVE R15, `(.L_x_634) ;  /* 0x000000000f0c7348 */ /* 0x00ffea0003c00000 */
[----:B------:R-:W-:Y:S02]  /*11e70*/  ELECT P6, UR62, PT ;  /* 0x00000000003e782f */ /* 0x000fe400038c0000 */
[----:B------:R-:W-:Y:S01]  /*11e80*/  MOV R14, UR62 ;  /* 0x0000003e000e7c02 */ /* 0x000fe20008000f00 */
[----:B0123--:R-:W-:Y:S10]  /*11e90*/  ENDCOLLECTIVE ;  /* 0x000000000000791b */ /* 0x00fff40003800000 */
.L_x_634:
[----:B------:R-:W-:Y:S05]  /*11ea0*/  BSYNC B1 ;  /* 0x0000000000017941 */ /* 0x000fea0003800000 */
.L_x_633:
[----:B------:R-:W-:Y:S05]  /*11eb0*/  BRA `(.L_x_635) ;  /* 0xffffffc400647947 */ /* 0x000fea000383ffff */
.L_x_517:
[----:B0-----:R0:W4:Y:S02]  /*11ec0*/  SYNCS.PHASECHK.TRANS64.TRYWAIT P1, [R5+URZ+0x22840], R0 ;  /* 0x02284000050075a7 */ /* 0x001124000802017f */
[----:B----4-:R-:W-:Y:S05]  /*11ed0*/  @!P1 NANOSLEEP.SYNCS 0x989680 ;  /* 0x009896800000995d */ /* 0x010fea0003900000 */
[----:B------:R-:W4:Y:S02]  /*11ee0*/  @!P1 SYNCS.PHASECHK.TRANS64 P1, [R5+URZ+0x22840], R0 ;  /* 0x02284000050095a7 */ /* 0x000f24000802007f */
[----:B----4-:R-:W-:Y:S05]  /*11ef0*/  @!P1 BRA `(.L_x_517) ;  /* 0xfffffffc00f09947 */ /* 0x010fea000383ffff */
[----:B------:R-:W-:Y:S05]  /*11f00*/  BRA `(.L_x_636) ;  /* 0xffffffc400847947 */ /* 0x000fea000383ffff */
.L_x_519:
[----:B----4-:R4:W0:Y:S02]  /*11f10*/  SYNCS.PHASECHK.TRANS64.TRYWAIT P1, [R3+URZ+0x22840], R2 ;  /* 0x02284002030075a7 */ /* 0x010824000802017f */
[----:B0-----:R-:W-:Y:S05]  /*11f20*/  @!P1 NANOSLEEP.SYNCS 0x989680 ;  /* 0x009896800000995d */ /* 0x001fea0003900000 */
[----:B------:R-:W0:Y:S02]  /*11f30*/  @!P1 SYNCS.PHASECHK.TRANS64 P1, [R3+URZ+0x22840], R2 ;  /* 0x02284002030095a7 */ /* 0x000e24000802007f */
[----:B0-----:R-:W-:Y:S05]  /*11f40*/  @!P1 BRA `(.L_x_519) ;  /* 0xfffffffc00f09947 */ /* 0x001fea000383ffff */
[----:B------:R-:W-:Y:S05]  /*11f50*/  BRA `(.L_x_637) ;  /* 0xffffffc400907947 */ /* 0x000fea000383ffff */
.L_x_521:
[----:B------:R0:W0:Y:S02]  /*11f60*/  SYNCS.PHASECHK.TRANS64.TRYWAIT P1, [R5+URZ+0x22860], R0 ;  /* 0x02286000050075a7 */ /* 0x000024000802017f */
[----:B0-----:R-:W-:Y:S05]  /*11f70*/  @!P1 NANOSLEEP.SYNCS 0x989680 ;  /* 0x009896800000995d */ /* 0x001fea0003900000 */
[----:B------:R-:W0:Y:S02]  /*11f80*/  @!P1 SYNCS.PHASECHK.TRANS64 P1, [R5+URZ+0x22860], R0 ;  /* 0x02286000050095a7 */ /* 0x000e24000802007f */
[----:B0-----:R-:W-:Y:S05]  /*11f90*/  @!P1 BRA `(.L_x_521) ;  /* 0xfffffffc00f09947 */ /* 0x001fea000383ffff */
[----:B------:R-:W-:Y:S05]  /*11fa0*/  BRA `(.L_x_638) ;  /* 0xffffffc4008c7947 */ /* 0x000fea000383ffff */
.L_x_639:
        /* <DEDUP_REMOVED lines=13> */
.L_x_6450:


//--------------------- .text._ZN7cutlass13device_kernelIN5flash11enable_sm90INS1_16FlashAttnFwdSm90INS1_25CollectiveMainloopFwdSm90ILi2EN4cute5tupleIJNS5_1CILi1EEES8_S8_EEENS6_IJNS7_ILi128EEENS7_ILi96EEENS7_ILi64EEEEEELi256ENS_6half_tEfNS_4arch4Sm90ELb0ELb0ELb1ELb1ELb1ELb1ELb0ELb1ELb0ELb1ELb0ELb0EEENS1_21CollectiveEpilogueFwdINS6_IJSA_NS7_ILi256EEESB_EEES9_SE_SG_Li256ELb1ELb1ELb0ELb0EEENS1_36VarlenDynamicPersistentTileSchedulerILi128ELi96ELi256ELi128ELb0ELb1ELb1ELb0ELb1ELb1EEEEEEEEEvNT_6ParamsE --------------------------
	.section	.text._ZN7cutlass13device_kernelIN5flash11enable_sm90INS1_16FlashAttnFwdSm90INS1_25CollectiveMainloopFwdSm90ILi2EN4cute5tupleIJNS5_1CILi1EEES8_S8_EEENS6_IJNS7_ILi128EEENS7_ILi96EEENS7_ILi64EEEEEELi256ENS_6half_tEfNS_4arch4Sm90ELb0ELb0ELb1ELb1ELb1ELb1ELb0ELb1ELb0ELb1ELb0ELb0EEENS1_21CollectiveEpilogueFwdINS6_IJSA_NS7_ILi256EEESB_EEES9_SE_SG_Li256ELb1ELb1ELb0ELb0EEENS1_36VarlenDynamicPersistentTileSchedulerILi128ELi96ELi256ELi128ELb0ELb1ELb1ELb0ELb1ELb1EEEEEEEEEvNT_6ParamsE,"ax",@progbits
	.align	128
.text._ZN7cutlass13device_kernelIN5flash11enable_sm90INS1_16FlashAttnFwdSm90INS1_25CollectiveMainloopFwdSm90ILi2EN4cute5tupleIJNS5_1CILi1EEES8_S8_EEENS6_IJNS7_ILi128EEENS7_ILi96EEENS7_ILi64EEEEEELi256ENS_6half_tEfNS_4arch4Sm90ELb0ELb0ELb1ELb1ELb1ELb1ELb0ELb1ELb0ELb1ELb0ELb0EEENS1_21CollectiveEpilogueFwdINS6_IJSA_NS7_ILi256EEESB_EEES9_SE_SG_Li256ELb1ELb1ELb0ELb0EEENS1_36VarlenDynamicPersistentTileSchedulerILi128ELi96ELi256ELi128ELb0ELb1ELb1ELb0ELb1ELb1EEEEEEEEEvNT_6ParamsE:
        .type           _ZN7cutlass13device_kernelIN5flash11enable_sm90INS1_16FlashAttnFwdSm90INS1_25CollectiveMainloopFwdSm90ILi2EN4cute5tupleIJNS5_1CILi1EEES8_S8_EEENS6_IJNS7_ILi128EEENS7_ILi96EEENS7_ILi64EEEEEELi256ENS_6half_tEfNS_4arch4Sm90ELb0ELb0ELb1ELb1ELb1ELb1ELb0ELb1ELb0ELb1ELb0ELb0EEENS1_21CollectiveEpilogueFwdINS6_IJSA_NS7_ILi256EEESB_EEES9_SE_SG_Li256ELb1ELb1ELb0ELb0EEENS1_36VarlenDynamicPersistentTileSchedulerILi128ELi96ELi256ELi128ELb0ELb1ELb1ELb0ELb1ELb1EEEEEEEEEvNT_6ParamsE,@function
        .size           _ZN7cutlass13device_kernelIN5flash11enable_sm90INS1_16FlashAttnFwdSm90INS1_25CollectiveMainloopFwdSm90ILi2EN4cute5tupleIJNS5_1CILi1EEES8_S8_EEENS6_IJNS7_ILi128EEENS7_ILi96EEENS7_ILi64EEEEEELi256ENS_6half_tEfNS_4arch4Sm90ELb0ELb0ELb1ELb1ELb1ELb1ELb0ELb1ELb0ELb1ELb0ELb0EEENS1_21CollectiveEpilogueFwdINS6_IJSA_NS7_ILi256EEESB_EEES9_SE_SG_Li256ELb1ELb1ELb0ELb0EEENS1_36VarlenDynamicPersistentTileSchedulerILi128ELi96ELi256ELi128ELb0ELb1ELb1ELb0ELb1ELb1EEEEEEEEEvNT_6ParamsE,(.L_x_6451 - _ZN7cutlass13device_kernelIN5flash11enable_sm90INS1_16FlashAttnFwdSm90INS1_25CollectiveMainloopFwdSm90ILi2EN4cute5tupleIJNS5_1CILi1EEES8_S8_EEENS6_IJNS7_ILi128EEENS7_ILi96EEENS7_ILi64EEEEEELi256ENS_6half_tEfNS_4arch4Sm90ELb0ELb0ELb1ELb1ELb1ELb1ELb0ELb1ELb0ELb1ELb0ELb0EEENS1_21CollectiveEpilogueFwdINS6_IJSA_NS7_ILi256EEESB_EEES9_SE_SG_Li256ELb1ELb1ELb0ELb0EEENS1_36VarlenDynamicPersistentTileSchedulerILi128ELi96ELi256ELi128ELb0ELb1ELb1ELb0ELb1ELb1EEEEEEEEEvNT_6ParamsE)
        .other          _ZN7cutlass13device_kernelIN5flash11enable_sm90INS1_16FlashAttnFwdSm90INS1_25CollectiveMainloopFwdSm90ILi2EN4cute5tupleIJNS5_1CILi1EEES8_S8_EEENS6_IJNS7_ILi128EEENS7_ILi96EEENS7_ILi64EEEEEELi256ENS_6half_tEfNS_4arch4Sm90ELb0ELb0ELb1ELb1ELb1ELb1ELb0ELb1ELb0ELb1ELb0ELb0EEENS1_21CollectiveEpilogueFwdINS6_IJSA_NS7_ILi256EEESB_EEES9_SE_SG_Li256ELb1ELb1ELb0ELb0EEENS1_36VarlenDynamicPersistentTileSchedulerILi128ELi96ELi256ELi128ELb0ELb1ELb1ELb0ELb1ELb1EEEEEEEEEvNT_6ParamsE,@"STO_CUDA_ENTRY STV_DEFAULT"
_ZN7cutlass13device_kernelIN5flash11enable_sm90INS1_16FlashAttnFwdSm90INS1_25CollectiveMainloopFwdSm90ILi2EN4cute5tupleIJNS5_1CILi1EEES8_S8_EEENS6_IJNS7_ILi128EEENS7_ILi96EEENS7_ILi64EEEEEELi256ENS_6half_tEfNS_4arch4Sm90ELb0ELb0ELb1ELb1ELb1ELb1ELb0ELb1ELb0ELb1ELb0ELb0EEENS1_21CollectiveEpilogueFwdINS6_IJSA_NS7_ILi256EEESB_EEES9_SE_SG_Li256ELb1ELb1ELb0ELb0EEENS1_36VarlenDynamicPersistentTileSchedulerILi128ELi96ELi256ELi128ELb0ELb1ELb1ELb0ELb1ELb1EEEEEEEEEvNT_6ParamsE:
[----:B------:R-:W0:Y:S02]  /*0000*/  LDC R1, c[0x0][0x28] ;  /* 0x00000a00ff017b82 */ /* 0x000e240000000800 */
[----:B0-----:R-:W-:Y:S01]  /*0010*/  VIADD R1, R1, 0xffffffa0 ;  /* 0xffffffa001017836 */ /* 0x001fe20000000000 */
[----:B------:R-:W0:Y:S01]  /*0020*/  S2R R0, SR_TID.X ;  /* 0x0000000000007919 */ /* 0x000e220000002100 */
[----:B------:R-:W-:Y:S01]  /*0030*/  ELECT P0, URZ, PT ;  /* 0x00000000003f782f */ /* 0x000fe20003800000 */
[----:B------:R-:W-:Y:S01]  /*0040*/  BSSY B0, `(.L_x_640) ;  /* 0x000000d000007945 */ /* 0x000fe20003800000 */
[----:B0-----:R-:W-:-:S05]  /*0050*/  SHF.R.U32.HI R2, RZ, 0x5, R0 ;  /* 0x00000005ff027819 */ /* 0x001fca0000011600 */
[----:B------:R-:W0:Y:S02]  /*0060*/  SHFL.IDX PT, R3, R2, RZ, 0x1f ;  /* 0x00001fff02037589 */ /* 0x000e2400000e0000 */
[----:B0-----:R-:W-:-:S13]  /*0070*/  ISETP.EQ.AND P0, PT, R3, RZ, P0 ;  /* 0x000000ff0300720c */ /* 0x001fda0000702270 */
[----:B------:R-:W-:Y:S05]  /*0080*/  @!P0 BRA `(.L_x_641) ;  /* 0x0000000000208947 */ /* 0x000fea0003800000 */
[----:B------:R-:W-:Y:S02]  /*0090*/  ULDC.64 UR4, c[0x0][0x198] ;  /* 0x0000660000047ab9 */ /* 0x000fe40000000a00 */
[----:B------:R-:W-:Y:S02]  /*00a0*/  UIADD3 UR6, UP0, UR4, 0x570, URZ ;  /* 0x0000057004067890 */ /* 0x000fe4000ff1e03f */
[----:B------:R-:W-:Y:S02]  /*00b0*/  UIADD3 UR4, UP1, UR4, 0x670, URZ ;  /* 0x0000067004047890 */ /* 0x000fe4000ff3e03f */
[----:B------:R-:W-:Y:S02]  /*00c0*/  UIADD3.X UR7, URZ, UR5, URZ, UP0, !UPT ;  /* 0x000000053f077290 */ /* 0x000fe400087fe43f */
[----:B------:R-:W-:-:S07]  /*00d0*/  UIADD3.X UR5, URZ, UR5, URZ, UP1, !UPT ;  /* 0x000000053f057290 */ /* 0x000fce0008ffe43f */
[----:B------:R0:W-:Y:S02]  /*00e0*/  UTMACCTL.PF [UR6] ;  /* 0x00000000060079b9 */ /* 0x0001e40008040000 */
[----:B------:R0:W-:Y:S02]  /*00f0*/  UTMACCTL.PF [UR4] ;  /* 0x00000000040079b9 */ /* 0x0001e40008040000 */
[----:B0-----:R-:W-:Y:S01]  /*0100*/  NOP ;  /* 0x0000000000007918 */ /* 0x001fe20000000000 */
.L_x_641:
[----:B------:R-:W-:Y:S05]  /*0110*/  BSYNC B0 ;  /* 0x0000000000007941 */ /* 0x000fea0003800000 */
.L_x_640:
[----:B------:R-:W-:Y:S01]  /*0120*/  VOTEU.ANY UP0, P0 ;  /* 0x00000000003f7886 */ /* 0x000fe20000000100 */
[----:B------:R-:W0:Y:S01]  /*0130*/  SHFL.IDX PT, R3, R2, RZ, 0x1f ;  /* 0x00001fff02037589 */ /* 0x000e2200000e0000 */
[----:B------:R-:W-:Y:S01]  /*0140*/  UMOV UR4, 0x80 ;  /* 0x0000008000047882 */ /* 0x000fe20000000000 */
[----:B------:R-:W-:Y:S01]  /*0150*/  UMOV UR7, 0x100 ;  /* 0x0000010000077882 */ /* 0x000fe20000000000 */
[----:B------:R-:W-:Y:S01]  /*0160*/  SHF.R.U32.HI R4, RZ, 0x7, R0 ;  /* 0x00000007ff047819 */ /* 0x000fe20000011600 */
[----:B------:R-:W1:Y:S01]  /*0170*/  @UP0 S2UR UR8, SR_CgaCtaId ;  /* 0x00000000000809c3 */ /* 0x000e620000008800 */
[----:B------:R-:W-:Y:S01]  /*0180*/  @UP0 UMOV UR6, 0x400 ;  /* 0x0000040000060882 */ /* 0x000fe20000000000 */
[----:B------:R-:W-:-:S04]  /*0190*/  @UP0 UIADD3 UR4, -UR4, 0x100000, URZ ;  /* 0x0010000004040890 */ /* 0x000fc8000fffe13f */
[----:B------:R-:W-:Y:S02]  /*01a0*/  @UP0 USHF.L.U32 UR5, UR4, 0xb, URZ ;  /* 0x0000000b04050899 */ /* 0x000fe4000800063f */
[----:B------:R-:W-:Y:S01]  /*01b0*/  @UP0 USHF.L.U32 UR4, UR4, 0x1, URZ ;  /* 0x0000000104040899 */ /* 0x000fe2000800063f */
[----:B------:R-:W-:Y:S01]  /*01c0*/  VOTEU.ANY UP1, P0 ;  /* 0x00000000003f7886 */ /* 0x000fe20000020100 */
[----:B0-----:R-:W-:Y:S02]  /*01d0*/  ISETP.NE.AND P1, PT, R3, RZ, PT ;  /* 0x000000ff0300720c */ /* 0x001fe40003f25270 */
[----:B------:R0:W2:Y:S01]  /*01e0*/  SHFL.IDX PT, R3, R4, RZ, 0x1f ;  /* 0x00001fff04037589 */ /* 0x0000a200000e0000 */
[----:B-1----:R-:W-:Y:S02]  /*01f0*/  @UP0 ULEA UR8, UR8, UR6, 0x18 ;  /* 0x0000000608080291 */ /* 0x002fe4000f8ec03f */
[----:B------:R-:W-:-:S04]  /*0200*/  @UP0 UIADD3 UR6, -UR7, 0x100000, URZ ;  /* 0x0010000007060890 */ /* 0x000fc8000fffe13f */
[----:B------:R-:W-:Y:S02]  /*0210*/  @UP0 USHF.L.U32 UR7, UR6, 0xb, URZ ;  /* 0x0000000b06070899 */ /* 0x000fe4000800063f */
[----:B------:R-:W-:Y:S01]  /*0220*/  @UP0 USHF.L.U32 UR6, UR6, 0x1, URZ ;  /* 0x0000000106060899 */ /* 0x000fe2000800063f */
[----:B------:R-:W-:Y:S01]  /*0230*/  VOTEU.ANY UP0, P0 ;  /* 0x00000000003f7886 */ /* 0x000fe20000000100 */
[----:B------:R-:W1:Y:S04]  /*0240*/  FENCE.VIEW.ASYNC.S ;  /* 0x00000000000073c6 */ /* 0x000e680000000000 */
[----:B-1----:R0:W1:Y:S06]  /*0250*/  @UP0 SYNCS.EXCH.64 URZ, [UR8+0x22800], UR4 ;  /* 0x02280004083f05b2 */ /* 0x00206c0008000100 */
[----:B------:R0:W3:Y:S02]  /*0260*/  @UP1 SYNCS.EXCH.64 URZ, [UR8+0x22820], UR6 ;  /* 0x02282006083f15b2 */ /* 0x0000e40008000100 */
[----:B0-----:R-:W-:Y:S05]  /*0270*/  @P1 BRA `(.L_x_642) ;  /* 0x0000000000481947 */ /* 0x001fea0003800000 */
        /* <DEDUP_REMOVED lines=13> */
[----:B0-----:R0:W4:Y:S08]  /*0350*/  SYNCS.EXCH.64 URZ, [UR8+0x22830], UR4 ;  /* 0x02283004083f75b2 */ /* 0x0011300008000100 */
[----:B------:R0:W0:Y:S01]  /*0360*/  SYNCS.EXCH.64 URZ, [UR8+0x22840], UR6 ;  /* 0x02284006083f75b2 */ /* 0x0000220008000100 */
[----:B------:R0:W0:Y:S01]  /*0370*/  SYNCS.EXCH.64 URZ, [UR8+0x22838], UR4 ;  /* 0x02283804083f75b2 */ /* 0x0000220008000100 */
[----:B------:R0:W0:Y:S01]  /*0380*/  SYNCS.EXCH.64 URZ, [UR8+0x22848], UR6 ;  /* 0x02284806083f75b2 */ /* 0x0000220008000100 */
[----:B------:R-:W-:Y:S01]  /*0390*/  NOP ;  /* 0x0000000000007918 */ /* 0x000fe20000000000 */
.L_x_642:
        /* <DEDUP_REMOVED lines=22> */
.L_x_643:
        /* <DEDUP_REMOVED lines=18> */
.L_x_644:
        /* <DEDUP_REMOVED lines=22> */
.L_x_645:
        /* <DEDUP_REMOVED lines=22> */
.L_x_646:
[----:B--2---:R-:W-:Y:S01]  /*08e0*/  ISETP.NE.AND P0, PT, R3, RZ, PT ;  /* 0x000000ff0300720c */ /* 0x004fe20003f05270 */
[----:B------:R-:W-:Y:S01]  /*08f0*/  IMAD.MOV.U32 R3, RZ, RZ, 0x1 ;  /* 0x00000001ff037424 */ /* 0x000fe200078e00ff */
[----:B------:R-:W-:Y:S01]  /*0900*/  NOP ;  /* 0x0000000000007918 */ /* 0x000fe20000000000 */
[----:B------:R-:W-:Y:S01]  /*0910*/  ULDC.64 UR40, c[0x0][0x208] ;  /* 0x0000820000287ab9 */ /* 0x000fe20000000a00 */
[----:B------:R-:W-:Y:S02]  /*0920*/  BSSY B9, `(.L_x_647) ;  /* 0x0001698000097945 */ /* 0x000fe40003800000 */
[----:B------:R-:W-:-:S05]  /*0930*/  SEL R3, R3, 0x2, !P0 ;  /* 0x0000000203037807 */ /* 0x000fca0004000000 */
[----:B------:R2:W-:Y:S01]  /*0940*/  STL [R1], R3 ;  /* 0x0000000301007387 */ /* 0x0005e20000100800 */
[----:B01-34-:R-:W-:Y:S06]  /*0950*/  BAR.SYNC.DEFER_BLOCKING 0x0 ;  /* 0x0000000000007b1d */ /* 0x01bfec0000010000 */
[----:B------:R-:W-:Y:S05]  /*0960*/  @!P0 BRA `(.L_x_648) ;  /* 0x0000010000908947 */ /* 0x000fea0003800000 */
.L_x_649:
[----:B------:R-:W-:-:S08]  /*0970*/  NOP ;  /* 0x0000000000007918 */ /* 0x000fd00000000000 */
[----:B------:R-:W0:Y:S02]  /*0980*/  USETMAXREG.TRY_ALLOC.CTAPOOL UP0, 0xe8 ;  /* 0x000000e8000079c8 */ /* 0x000e240008000600 */
[----:B0-----:R-:W-:-:S13]  /*0990*/  PLOP3.LUT P0, PT, PT, PT, UP0, 0x80, 0x0 ;  /* 0x000000000000781c */ /* 0x001fda0003f0f008 */
[----:B------:R-:W-:Y:S05]  /*09a0*/  @!P0 BRA `(.L_x_649) ;  /* 0xfffffffc00f08947 */ /* 0x000fea000383ffff */
[----:B--2---:R-:W-:Y:S01]  /*09b0*/  SHF.R.U32.HI R3, RZ, 0x7, R0 ;  /* 0x00000007ff037819 */ /* 0x004fe20000011600 */
[----:B------:R-:W0:Y:S01]  /*09c0*/  S2R R2, SR_CgaCtaId ;  /* 0x0000000000027919 */ /* 0x000e220000008800 */
[----:B------:R-:W-:Y:S01]  /*09d0*/  MOV R19, 0x400 ;  /* 0x0000040000137802 */ /* 0x000fe20000000f00 */
[----:B------:R-:W-:Y:S01]  /*09e0*/  ULDC UR4, c[0x0][0xc3c] ;  /* 0x00030f0000047ab9 */ /* 0x000fe20000000800 */
[----:B------:R-:W-:Y:S06]  /*09f0*/  BAR.ARV 0x8, 0x180 ;  /* 0x0206000000007b1d */ /* 0x000fec0000002000 */
[----:B------:R-:W-:-:S13]  /*0a00*/  ISETP.NE.AND P0, PT, R3, 0x1, PT ;  /* 0x000000010300780c */ /* 0x000fda0003f05270 */
[----:B------:R-:W-:Y:S08]  /*0a10*/  @!P0 BAR.ARV 0x9, 0x100 ;  /* 0x0244000000008b1d */ /* 0x000ff00000002000 */
[----:B------:R-:W-:Y:S01]  /*0a20*/  BAR.SYNC.DEFER_BLOCKING 0x5, 0x180 ;  /* 0x0146000000007b1d */ /* 0x000fe20000010000 */
[----:B0-----:R-:W-:-:S05]  /*0a30*/  LEA R19, R2, R19, 0x18 ;  /* 0x0000001302137211 */ /* 0x001fca00078ec0ff */
[----:B------:R-:W0:Y:S02]  /*0a40*/  LDS.128 R72, [R19+0x228d0] ;  /* 0x0228d00013487984 */ /* 0x000e240000000c00 */
[----:B------:R-:W-:Y:S06]  /*0a50*/  BAR.ARV 0x4, 0x180 ;  /* 0x0106000000007b1d */ /* 0x000fec0000002000 */
[----:B0-----:R-:W-:-:S13]  /*0a60*/  ISETP.GE.AND P0, PT, R75, UR4, PT ;  /* 0x000000044b007c0c */ /* 0x001fda000bf06270 */
[----:B------:R-:W-:Y:S05]  /*0a70*/  @P0 BRA `(.L_x_650) ;  /* 0x0000016800080947 */ /* 0x000fea0003800000 */
[----:B------:R-:W2:Y:S01]  /*0a80*/  LDL.LU R13, [R1] ;  /* 0x00000000010d7983 */ /* 0x000ea20000300800 */
[----:B------:R-:W-:Y:S01]  /*0a90*/  VIADD R12, R0, 0xffffff80 ;  /* 0xffffff80000c7836 */ /* 0x000fe20000000000 */
[----:B------:R-:W-:Y:S01]  /*0aa0*/  CS2R R202, SRZ ;  /* 0x0000000000ca7805 */ /* 0x000fe2000001ff00 */
[----:B------:R-:W-:Y:S02]  /*0ab0*/  IMAD.MOV.U32 R18, RZ, RZ, RZ ;  /* 0x000000ffff127224 */ /* 0x000fe400078e00ff */
[----:B------:R-:W-:Y:S01]  /*0ac0*/  IMAD.MOV.U32 R212, RZ, RZ, RZ ;  /* 0x000000ffffd47224 */ /* 0x000fe200078e00ff */
[----:B------:R-:W-:-:S04]  /*0ad0*/  SHF.R.S32.HI R0, RZ, 0x1f, R12 ;  /* 0x0000001fff007819 */ /* 0x000fc8000001140c */
[----:B------:R-:W-:-:S04]  /*0ae0*/  LEA.HI R2, R0, R12, RZ, 0x7 ;  /* 0x0000000c00027211 */ /* 0x000fc800078f38ff */
[----:B------:R-:W-:Y:S02]  /*0af0*/  LOP3.LUT R3, R2, 0xffffff80, RZ, 0xc0, !PT ;  /* 0xffffff8002037812 */ /* 0x000fe400078ec0ff */
[----:B------:R-:W-:-:S03]  /*0b00*/  SHF.R.S32.HI R14, RZ, 0x7, R2 ;  /* 0x00000007ff0e7819 */ /* 0x000fc60000011402 */
[----:B------:R-:W-:Y:S01]  /*0b10*/  IMAD.IADD R11, R12, 0x1, -R3 ;  /* 0x000000010c0b7824 */ /* 0x000fe200078e0a03 */
[----:B------:R-:W-:-:S04]  /*0b20*/  LEA.HI R2, R2, R14, RZ, 0x1 ;  /* 0x0000000e02027211 */ /* 0x000fc800078f08ff */
[----:B------:R-:W-:Y:S02]  /*0b30*/  SHF.R.S32.HI R7, RZ, 0x1f, R11 ;  /* 0x0000001fff077819 */ /* 0x000fe4000001140b */
[----:B------:R-:W-:Y:S02]  /*0b40*/  LOP3.LUT R2, R2, 0x3fffffe, RZ, 0xc0, !PT ;  /* 0x03fffffe02027812 */ /* 0x000fe400078ec0ff */
[CC--:B------:R-:W-:Y:S02]  /*0b50*/  LEA.HI R8, R7.reuse, R11.reuse, RZ, 0x2 ;  /* 0x0000000b07087211 */ /* 0x0c0fe400078f10ff */
[----:B------:R-:W-:Y:S01]  /*0b60*/  LEA.HI R7, R7, R11, RZ, 0x5 ;  /* 0x0000000b07077211 */ /* 0x000fe200078f28ff */
[----:B------:R-:W-:Y:S01]  /*0b70*/  IMAD.IADD R2, R14, 0x1, -R2 ;  /* 0x000000010e027824 */ /* 0x000fe200078e0a02 */
[--C-:B------:R-:W-:Y:S02]  /*0b80*/  SHF.R.S32.HI R4, RZ, 0x2, R8.reuse ;  /* 0x00000002ff047819 */ /* 0x100fe40000011408 */
[----:B------:R-:W-:-:S02]  /*0b90*/  SHF.R.S32.HI R3, RZ, 0x1f, R8 ;  /* 0x0000001fff037819 */ /* 0x000fc40000011408 */
[----:B------:R-:W-:Y:S02]  /*0ba0*/  SHF.R.S32.HI R7, RZ, 0x5, R7 ;  /* 0x00000005ff077819 */ /* 0x000fe40000011407 */
[----:B------:R-:W-:Y:S02]  /*0bb0*/  LEA.HI R5, R3, R4, RZ, 0x3 ;  /* 0x0000000403057211 */ /* 0x000fe400078f18ff */
[CC--:B------:R-:W-:Y:S02]  /*0bc0*/  LEA.HI R3, R0.reuse, R12.reuse, RZ, 0x4 ;  /* 0x0000000c00037211 */ /* 0x0c0fe400078f20ff */
[----:B------:R-:W-:Y:S02]  /*0bd0*/  LOP3.LUT R9, R5, 0xfffffff8, RZ, 0xc0, !PT ;  /* 0xfffffff805097812 */ /* 0x000fe400078ec0ff */
[----:B------:R-:W-:Y:S02]  /*0be0*/  SHF.R.S32.HI R6, RZ, 0x4, R3 ;  /* 0x00000004ff067819 */ /* 0x000fe40000011403 */
[----:B------:R-:W-:Y:S01]  /*0bf0*/  LEA.HI R5, R0, R12, RZ, 0x5 ;  /* 0x0000000c00057211 */ /* 0x000fe200078f28ff */
[----:B------:R-:W-:Y:S01]  /*0c00*/  IMAD.IADD R10, R4, 0x1, -R9 ;  /* 0x00000001040a7824 */ /* 0x000fe200078e0a09 */
[----:B------:R-:W-:-:S02]  /*0c10*/  LOP3.LUT R4, R3, 0x3fffff0, RZ, 0xc0, !PT ;  /* 0x03fffff003047812 */ /* 0x000fc400078ec0ff */
[----:B------:R-:W-:Y:S01]  /*0c20*/  LEA.HI R3, R3, R6, RZ, 0x1 ;  /* 0x0000000603037211 */ /* 0x000fe200078f08ff */
[----:B------:R-:W-:Y:S01]  /*0c30*/  IMAD R7, R7, 0x10, R10 ;  /* 0x0000001007077824 */ /* 0x000fe200078e020a */
[----:B------:R-:W-:Y:S02]  /*0c40*/  SHF.R.S32.HI R15, RZ, 0x5, R5 ;  /* 0x00000005ff0f7819 */ /* 0x000fe40000011405 */
[----:B------:R-:W-:Y:S02]  /*0c50*/  LOP3.LUT R3, R3, 0x1ffffffe, RZ, 0xc0, !PT ;  /* 0x1ffffffe03037812 */ /* 0x000fe400078ec0ff */
[----:B------:R-:W-:Y:S02]  /*0c60*/  IADD3 R4, R12, -R4, RZ ;  /* 0x800000040c047210 */ /* 0x000fe40007ffe0ff */
[----:B------:R-:W-:Y:S01]  /*0c70*/  LOP3.LUT R8, R8, 0x7ffffffc, RZ, 0xc0, !PT ;  /* 0x7ffffffc08087812 */ /* 0x000fe200078ec0ff */
[----:B------:R-:W-:Y:S01]  /*0c80*/  IMAD.IADD R3, R6, 0x1, -R3 ;  /* 0x0000000106037824 */ /* 0x000fe200078e0a03 */
[----:B------:R-:W-:Y:S01]  /*0c90*/  LEA R6, R2, R7, 0x6 ;  /* 0x0000000702067211 */ /* 0x000fe200078e30ff */
[----:B------:R-:W-:Y:S01]  /*0ca0*/  IMAD R4, R15, 0x10, R4 ;  /* 0x000000100f047824 */ /* 0x000fe200078e0204 */
[----:B------:R-:W-:-:S02]  /*0cb0*/  LEA.HI R2, R0, R12, RZ, 0x2 ;  /* 0x0000000c00027211 */ /* 0x000fc400078f10ff */
[----:B------:R-:W-:Y:S01]  /*0cc0*/  LEA.HI R0, R0, R12, RZ, 0x3 ;  /* 0x0000000c00007211 */ /* 0x000fe200078f18ff */
[----:B------:R-:W-:Y:S01]  /*0cd0*/  IMAD R5, R4, 0x8, R3 ;  /* 0x0000000804057824 */ /* 0x000fe200078e0203 */
[--C-:B------:R-:W-:Y:S01]  /*0ce0*/  SHF.R.S32.HI R200, RZ, 0x2, R2.reuse ;  /* 0x00000002ffc87819 */ /* 0x100fe20000011402 */
[----:B------:R-:W-:Y:S01]  /*0cf0*/  STL [R1+0x50], R6 ;  /* 0x0000500601007387 */ /* 0x000fe20000100800 */
[----:B------:R-:W-:Y:S02]  /*0d00*/  SHF.R.S32.HI R3, RZ, 0x1f, R2 ;  /* 0x0000001fff037819 */ /* 0x000fe40000011402 */
[----:B------:R-:W-:Y:S01]  /*0d10*/  SHF.R.S32.HI R4, RZ, 0x3, R0 ;  /* 0x00000003ff047819 */ /* 0x000fe20000011400 */
[----:B------:R-:W-:Y:S01]  /*0d20*/  VIADD R7, R200, 0x40 ;  /* 0x00000040c8077836 */ /* 0x000fe20000000000 */
[----:B------:R-:W-:Y:S01]  /*0d30*/  LOP3.LUT R0, R0, 0xfffffff8, RZ, 0xc0, !PT ;  /* 0xfffffff800007812 */ /* 0x000fe200078ec0ff */
[----:B------:R-:W-:Y:S01]  /*0d40*/  STL [R1+0x30], RZ ;  /* 0x000030ff01007387 */ /* 0x000fe20000100800 */
[----:B------:R-:W-:-:S02]  /*0d50*/  LOP3.LUT R2, R2, 0xfffffffc, RZ, 0xc0, !PT ;  /* 0xfffffffc02027812 */ /* 0x000fc400078ec0ff */
[----:B------:R-:W-:Y:S01]  /*0d60*/  LEA.HI R3, R3, R200, RZ, 0x3 ;  /* 0x000000c803037211 */ /* 0x000fe200078f18ff */
[C---:B------:R-:W-:Y:S01]  /*0d70*/  IMAD.IADD R9, R12.reuse, 0x1, -R0 ;  /* 0x000000010c097824 */ /* 0x040fe200078e0a00 */
[----:B------:R-:W-:Y:S01]  /*0d80*/  SHF.L.U32 R229, R7, 0x6, RZ ;  /* 0x0000000607e57819 */ /* 0x000fe200000006ff */
[----:B------:R-:W-:Y:S01]  /*0d90*/  IMAD.IADD R4, R12, 0x1, -R2 ;  /* 0x000000010c047824 */ /* 0x000fe200078e0a02 */
[----:B------:R-:W-:Y:S01]  /*0da0*/  LOP3.LUT R3, R3, 0xfffffff8, RZ, 0xc0, !PT ;  /* 0xfffffff803037812 */ /* 0x000fe200078ec0ff */
[----:B------:R-:W-:Y:S01]  /*0db0*/  IMAD.SHL.U32 R213, R9, 0x8, RZ ;  /* 0x0000000809d57824 */ /* 0x000fe200078e00ff */
[----:B------:R-:W-:Y:S01]  /*0dc0*/  SHF.R.S32.HI R2, RZ, 0x1f, R7 ;  /* 0x0000001fff027819 */ /* 0x000fe20000011407 */
[C---:B------:R-:W-:Y:S01]  /*0dd0*/  IMAD.SHL.U32 R16, R4.reuse, 0x8, RZ ;  /* 0x0000000804107824 */ /* 0x040fe200078e00ff */
[----:B------:R-:W-:Y:S01]  /*0de0*/  LEA.HI R0, R4, R4, RZ, 0x1 ;  /* 0x0000000404007211 */ /* 0x000fe200078f08ff */
[----:B------:R-:W-:Y:S01]  /*0df0*/  IMAD.IADD R9, R200, 0x1, -R3 ;  /* 0x00000001c8097824 */ /* 0x000fe200078e0a03 */
[----:B------:R-:W-:Y:S01]  /*0e00*/  LEA.HI R3, R2, R7, RZ, 0x3 ;  /* 0x0000000702037211 */ /* 0x000fe200078f18ff */
[----:B------:R-:W-:Y:S01]  /*0e10*/  IMAD.SHL.U32 R22, R4, 0x4, RZ ;  /* 0x0000000404167824 */ /* 0x000fe200078e00ff */
[----:B------:R-:W-:Y:S01]  /*0e20*/  LOP3.LUT R0, R0, 0x1ffffffe, RZ, 0xc0, !PT ;  /* 0x1ffffffe00007812 */ /* 0x000fe200078ec0ff */
[----:B------:R-:W-:Y:S01]  /*0e30*/  VIADD R12, R213, 0x80 ;  /* 0x00000080d50c7836 */ /* 0x000fe20000000000 */
[----:B------:R-:W-:Y:S01]  /*0e40*/  LOP3.LUT R229, R229, 0x1c0, RZ, 0xc0, !PT ;  /* 0x000001c0e5e57812 */ /* 0x000fe200078ec0ff */
[----:B------:R-:W-:Y:S01]  /*0e50*/  IMAD.SHL.U32 R3, R3, 0x40, RZ ;  /* 0x0000004003037824 */ /* 0x000fe200078e00ff */
[----:B------:R0:W-:Y:S01]  /*0e60*/  STL [R1+0x38], R9 ;  /* 0x0000380901007387 */ /* 0x0001e20000100800 */
[----:B------:R-:W-:Y:S01]  /*0e70*/  VIADD R10, R213, 0xc0 ;  /* 0x000000c0d50a7836 */ /* 0x000fe20000000000 */
[----:B------:R-:W-:Y:S01]  /*0e80*/  SHF.R.S32.HI R7, RZ, 0x1f, R213 ;  /* 0x0000001fff077819 */ /* 0x000fe200000114d5 */
[----:B------:R-:W-:Y:S01]  /*0e90*/  VIADD R204, R22, 0x10 ;  /* 0x0000001016cc7836 */ /* 0x000fe20000000000 */
[----:B------:R-:W-:Y:S01]  /*0ea0*/  LOP3.LUT R3, R3, 0xfffffe00, RZ, 0xc0, !PT ;  /* 0xfffffe0003037812 */ /* 0x000fe200078ec0ff */
[----:B------:R-:W-:Y:S01]  /*0eb0*/  IMAD.IADD R0, R4, 0x1, -R0 ;  /* 0x0000000104007824 */ /* 0x000fe200078e0a00 */
[----:B------:R-:W-:Y:S01]  /*0ec0*/  LOP3.LUT R4, R229, 0x38, R16, 0xf8, !PT ;  /* 0x00000038e5047812 */ /* 0x000fe200078ef810 */
[----:B------:R-:W-:Y:S01]  /*0ed0*/  VIADD R209, R16, 0x40 ;  /* 0x0000004010d17836 */ /* 0x000fe20000000000 */
[----:B------:R-:W-:Y:S01]  /*0ee0*/  SHF.R.S32.HI R7, RZ, 0x1f, R204 ;  /* 0x0000001fff077819 */ /* 0x000fe200000114cc */
[----:B------:R1:W-:Y:S01]  /*0ef0*/  STL [R1+0xc], R3 ;  /* 0x00000c0301007387 */ /* 0x0003e20000100800 */
[----:B0-----:R-:W-:Y:S01]  /*0f00*/  SHF.R.U32.HI R9, RZ, 0x3, R229 ;  /* 0x00000003ff097819 */ /* 0x001fe200000116e5 */
[----:B------:R-:W-:Y:S01]  /*0f10*/  IMAD R0, R0, 0x8, R6 ;  /* 0x0000000800007824 */ /* 0x000fe200078e0206 */
[C---:B------:R-:W-:Y:S01]  /*0f20*/  IADD3 R2, R16.reuse, 0x20, RZ ;  /* 0x0000002010027810 */ /* 0x040fe20007ffe0ff */
[C---:B------:R-:W-:Y:S01]  /*0f30*/  VIADD R208, R16.reuse, 0x60 ;  /* 0x0000006010d07836 */ /* 0x040fe20000000000 */
[----:B------:R-:W-:Y:S01]  /*0f40*/  LOP3.LUT R4, R3, R4, R9, 0xf6, !PT ;  /* 0x0000000403047212 */ /* 0x000fe200078ef609 */
[C---:B------:R-:W-:Y:S01]  /*0f50*/  VIADD R207, R16.reuse, 0x80 ;  /* 0x0000008010cf7836 */ /* 0x040fe20000000000 */
[C---:B------:R-:W-:Y:S01]  /*0f60*/  IADD3 R210, R16.reuse, 0xe0, RZ ;  /* 0x000000e010d27810 */ /* 0x040fe20007ffe0ff */
[----:B------:R-:W-:Y:S01]  /*0f70*/  VIADD R206, R16, 0xa0 ;  /* 0x000000a010ce7836 */ /* 0x000fe20000000000 */
[----:B------:R-:W-:Y:S01]  /*0f80*/  SHF.R.S32.HI R17, RZ, 0x1f, R16 ;  /* 0x0000001fff117819 */ /* 0x000fe20000011410 */
[----:B-1----:R-:W-:Y:S01]  /*0f90*/  IMAD.IADD R3, R11, 0x1, -R8 ;  /* 0x000000010b037824 */ /* 0x002fe200078e0a08 */
[----:B------:R-:W-:Y:S01]  /*0fa0*/  SHF.R.S32.HI R201, RZ, 0x1f, R2 ;  /* 0x0000001fffc97819 */ /* 0x000fe20000011402 */
[----:B------:R-:W-:Y:S01]  /*0fb0*/  IMAD.SHL.U32 R8, R5, 0x8, RZ ;  /* 0x0000000805087824 */ /* 0x000fe200078e00ff */
[----:B------:R-:W-:Y:S01]  /*0fc0*/  SHF.L.U64.HI R5, R204, 0x1, R7 ;  /* 0x00000001cc057819 */ /* 0x000fe20000010207 */
[----:B------:R-:W-:Y:S01]  /*0fd0*/  VIADD R211, R16, 0xc0 ;  /* 0x000000c010d37836 */ /* 0x000fe20000000000 */
[----:B------:R-:W-:-:S02]  /*0fe0*/  SHF.R.S32.HI R222, RZ, 0x1f, R209 ;  /* 0x0000001fffde7819 */ /* 0x000fc400000114d1 */
[----:B------:R-:W-:Y:S02]  /*0ff0*/  SHF.R.S32.HI R221, RZ, 0x1f, R208 ;  /* 0x0000001fffdd7819 */ /* 0x000fe400000114d0 */
[----:B------:R-:W-:Y:S02]  /*1000*/  SHF.R.S32.HI R220, RZ, 0x1f, R207 ;  /* 0x0000001fffdc7819 */ /* 0x000fe400000114cf */
[----:B------:R-:W-:Y:S02]  /*1010*/  SHF.R.S32.HI R219, RZ, 0x1f, R206 ;  /* 0x0000001fffdb7819 */ /* 0x000fe400000114ce */
[----:B------:R-:W-:Y:S02]  /*1020*/  SHF.R.S32.HI R218, RZ, 0x1f, R211 ;  /* 0x0000001fffda7819 */ /* 0x000fe400000114d3 */
[----:B------:R-:W-:Y:S02]  /*1030*/  SHF.R.S32.HI R217, RZ, 0x1f, R210 ;  /* 0x0000001fffd97819 */ /* 0x000fe400000114d2 */
[----:B--2---:R-:W-:Y:S01]  /*1040*/  LOP3.LUT R205, R13, 0x1, RZ, 0xfc, !PT ;  /* 0x000000010dcd7812 */ /* 0x004fe200078efcff */
[----:B------:R-:W-:-:S05]  /*1050*/  VIADD R13, R213, 0x40 ;  /* 0x00000040d50d7836 */ /* 0x000fca0000000000 */
[----:B------:R-:W-:Y:S02]  /*1060*/  SHF.R.S32.HI R14, RZ, 0x1f, R13 ;  /* 0x0000001fff0e7819 */ /* 0x000fe4000001140d */
[----:B------:R-:W-:Y:S02]  /*1070*/  SHF.R.S32.HI R13, RZ, 0x1f, R12 ;  /* 0x0000001fff0d7819 */ /* 0x000fe4000001140c */
[----:B------:R-:W-:Y:S02]  /*1080*/  SHF.R.S32.HI R12, RZ, 0x1f, R10 ;  /* 0x0000001fff0c7819 */ /* 0x000fe4000001140a */
[----:B------:R-:W-:-:S05]  /*1090*/  SHF.L.U32 R10, R204, 0x1, RZ ;  /* 0x00000001cc0a7819 */ /* 0x000fca00000006ff */
[----:B------:R-:W-:Y:S04]  /*10a0*/  STL [R1+0x48], R10 ;  /* 0x0000480a01007387 */ /* 0x000fe80000100800 */
[----:B------:R0:W-:Y:S04]  /*10b0*/  STL [R1+0x54], R3 ;  /* 0x0000540301007387 */ /* 0x0001e80000100800 */
[----:B------:R1:W-:Y:S04]  /*10c0*/  STL [R1+0x5c], R8 ;  /* 0x00005c0801007387 */ /* 0x0003e80000100800 */
[----:B------:R1:W-:Y:S01]  /*10d0*/  STL [R1+0x44], R5 ;  /* 0x0000440501007387 */ /* 0x0003e20000100800 */
[----:B0-----:R-:W-:-:S03]  /*10e0*/  IMAD R3, R4, 0x2, R19 ;  /* 0x0000000204037824 */ /* 0x001fc600078e0213 */
[----:B------:R1:W-:Y:S04]  /*10f0*/  STL [R1+0x58], R0 ;  /* 0x0000580001007387 */ /* 0x0003e80000100800 */
[----:B------:R1:W-:Y:S02]  /*1100*/  STL [R1+0x4c], R3 ;  /* 0x00004c0301007387 */ /* 0x0003e40000100800 */
.L_x_793:
[----:B012---:R-:W0:Y:S02]  /*1110*/  LDC.64 R4, c[0x0][0xc88] ;  /* 0x00032200ff047b82 */ /* 0x007e240000000a00 */
[----:B0-----:R-:W-:-:S05]  /*1120*/  IMAD.WIDE R4, R75, 0x4, R4 ;  /* 0x000000044b047825 */ /* 0x001fca00078e0204 */
[----:B------:R-:W2:Y:S01]  /*1130*/  LDG.E R0, desc[UR40][R4.64] ;  /* 0x0000002804007981 */ /* 0x000ea2000c1e1900 */
[----:B------:R-:W-:Y:S05]  /*1140*/  YIELD ;  /* 0x0000000000007946 */ /* 0x000fea0003800000 */
[----:B------:R-:W-:Y:S01]  /*1150*/  ULDC.64 UR4, c[0x0][0xa28] ;  /* 0x00028a0000047ab9 */ /* 0x000fe20000000a00 */
[----:B------:R-:W-:Y:S01]  /*1160*/  ULDC.64 UR8, c[0x0][0xa18] ;  /* 0x0002860000087ab9 */ /* 0x000fe20000000a00 */
[----:B------:R-:W-:Y:S01]  /*1170*/  ISETP.NE.U32.AND P1, PT, RZ, UR4, PT ;  /* 0x00000004ff007c0c */ /* 0x000fe2000bf25070 */
[----:B------:R-:W-:Y:S01]  /*1180*/  ULDC.64 UR6, c[0x0][0xa08] ;  /* 0x0002820000067ab9 */ /* 0x000fe20000000a00 */
[----:B------:R-:W-:Y:S01]  /*1190*/  IMAD.MOV.U32 R33, RZ, RZ, RZ ;  /* 0x000000ffff217224 */ /* 0x000fe200078e00ff */
[----:B------:R-:W-:-:S02]  /*11a0*/  ISETP.NE.U32.AND P0, PT, RZ, UR6, PT ;  /* 0x00000006ff007c0c */ /* 0x000fc4000bf05070 */
[----:B------:R-:W-:Y:S02]  /*11b0*/  ISETP.NE.AND.EX P1, PT, RZ, UR5, PT, P1 ;  /* 0x00000005ff007c0c */ /* 0x000fe4000bf25310 */
[----:B------:R-:W-:Y:S02]  /*11c0*/  ISETP.NE.AND.EX P0, PT, RZ, UR7, PT, P0 ;  /* 0x00000007ff007c0c */ /* 0x000fe4000bf05300 */
[----:B--2---:R-:W-:Y:S01]  /*11d0*/  SHF.R.S32.HI R3, RZ, 0x1f, R0 ;  /* 0x0000001fff037819 */ /* 0x004fe20000011400 */
[----:B------:R-:W-:Y:S08]  /*11e0*/  STL [R1+0x2c], R0 ;  /* 0x00002c0001007387 */ /* 0x000ff00000100800 */
[C---:B------:R-:W-:Y:S01]  /*11f0*/  @P1 LEA R6, P2, R0.reuse, UR4, 0x2 ;  /* 0x0000000400061c11 */ /* 0x040fe2000f8410ff */
[C---:B------:R-:W-:Y:S01]  /*1200*/  IMAD.SHL.U32 R35, R0.reuse, 0x4, RZ ;  /* 0x0000000400237824 */ /* 0x040fe200078e00ff */
[C-C-:B------:R-:W-:Y:S01]  /*1210*/  SHF.L.U64.HI R34, R0.reuse, 0x2, R3.reuse ;  /* 0x0000000200227819 */ /* 0x140fe20000010203 */
[----:B------:R0:W-:Y:S01]  /*1220*/  STL [R1+0x3c], R3 ;  /* 0x00003c0301007387 */ /* 0x0001e20000100800 */
[----:B------:R-:W-:-:S02]  /*1230*/  @P1 LEA.HI.X R7, R0, UR5, R3, 0x2, P2 ;  /* 0x0000000500071c11 */ /* 0x000fc400090f1403 */
[----:B------:R-:W-:Y:S01]  /*1240*/  ISETP.NE.U32.AND P2, PT, RZ, UR8, PT ;  /* 0x00000008ff007c0c */ /* 0x000fe2000bf45070 */
[----:B------:R-:W-:Y:S01]  /*1250*/  ULDC UR4, c[0x0][0x288] ;  /* 0x0000a20000047ab9 */ /* 0x000fe20000000800 */
[C---:B------:R-:W-:Y:S01]  /*1260*/  IADD3 R8, P3, R35.reuse, UR6, RZ ;  /* 0x0000000623087c10 */ /* 0x040fe2000ff7e0ff */
[----:B------:R1:W-:Y:S01]  /*1270*/  STL [R1+0x24], R35 ;  /* 0x0000242301007387 */ /* 0x0003e20000100800 */
[----:B------:R-:W-:Y:S02]  /*1280*/  ISETP.NE.AND.EX P2, PT, RZ, UR9, PT, P2 ;  /* 0x00000009ff007c0c */ /* 0x000fe4000bf45320 */
[----:B0-----:R-:W-:Y:S01]  /*1290*/  MOV R3, RZ ;  /* 0x000000ff00037202 */ /* 0x001fe20000000f00 */
[----:B------:R-:W-:Y:S01]  /*12a0*/  IMAD.U32 R27, RZ, RZ, UR4 ;  /* 0x00000004ff1b7e24 */ /* 0x000fe2000f8e00ff */
[C---:B------:R-:W-:Y:S01]  /*12b0*/  IADD3.X R9, R34.reuse, UR7, RZ, P3, !PT ;  /* 0x0000000722097c10 */ /* 0x040fe20009ffe4ff */
[----:B------:R-:W-:Y:S01]  /*12c0*/  ULDC.64 UR4, c[0x0][0x418] ;  /* 0x0001060000047ab9 */ /* 0x000fe20000000a00 */
[----:B------:R1:W-:Y:S04]  /*12d0*/  STL [R1+0x28], R34 ;  /* 0x0000282201007387 */ /* 0x0003e80000100800 */
[----:B------:R1:W5:Y:S03]  /*12e0*/  @P1 LDG.E R3, desc[UR40][R6.64] ;  /* 0x0000002806031981 */ /* 0x000366000c1e1900 */
[----:B------:R-:W-:Y:S01]  /*12f0*/  @P2 IADD3 R4, P1, R35, UR8, RZ ;  /* 0x0000000823042c10 */ /* 0x000fe2000ff3e0ff */
[----:B------:R1:W5:Y:S03]  /*1300*/  @P0 LDG.E R33, desc[UR40][R8.64] ;  /* 0x0000002808210981 */ /* 0x000366000c1e1900 */
[----:B------:R-:W-:-:S05]  /*1310*/  @P2 IADD3.X R5, R34, UR9, RZ, P1, !PT ;  /* 0x0000000922052c10 */ /* 0x000fca0008ffe4ff */
[----:B------:R1:W5:Y:S01]  /*1320*/  @P2 LDG.E R27, desc[UR40][R4.64] ;  /* 0x00000028041b2981 */ /* 0x000362000c1e1900 */
[----:B------:R-:W-:Y:S01]  /*1330*/  UISETP.NE.U32.AND UP0, UPT, UR4, URZ, UPT ;  /* 0x0000003f0400728c */ /* 0x000fe2000bf05070 */
[----:B----4-:R-:W-:Y:S02]  /*1340*/  IMAD.MOV.U32 R30, RZ, RZ, R0 ;  /* 0x000000ffff1e7224 */ /* 0x010fe400078e0000 */
[----:B------:R-:W-:Y:S01]  /*1350*/  ULDC UR4, c[0x0][0x424] ;  /* 0x0001090000047ab9 */ /* 0x000fe20000000800 */
[----:B------:R-:W-:-:S03]  /*1360*/  UISETP.NE.AND.EX UP0, UPT, UR5, URZ, UPT, UP0 ;  /* 0x0000003f0500728c */ /* 0x000fc6000bf05300 */
[----:B------:R-:W-:Y:S01]  /*1370*/  ULDC UR5, c[0x0][0x2f0] ;  /* 0x0000bc0000057ab9 */ /* 0x000fe20000000800 */
[----:B------:R-:W-:-:S04]  /*1380*/  USEL UR4, UR4, 0x1, UP0 ;  /* 0x0000000104047887 */ /* 0x000fc80008000000 */
[----:B------:R-:W-:-:S03]  /*1390*/  UIMAD UR4, UR4, UR5, URZ ;  /* 0x00000005040472a4 */ /* 0x000fc6000f8e023f */
[----:B------:R-:W-:Y:S02]  /*13a0*/  ULDC UR5, c[0x0][0x348] ;  /* 0x0000d20000057ab9 */ /* 0x000fe40000000800 */
[----:B------:R-:W-:Y:S02]  /*13b0*/  IMAD.U32 R31, RZ, RZ, UR5 ;  /* 0x00000005ff1f7e24 */ /* 0x000fe4000f8e00ff */
[----:B------:R-:W-:Y:S01]  /*13c0*/  IMAD.U32 R32, RZ, RZ, UR4 ;  /* 0x00000004ff207e24 */ /* 0x000fe2000f8e00ff */
[----:B-1-3--:R-:W-:Y:S06]  /*13d0*/  @P2 BRA `(.L_x_651) ;  /* 0x0000000000242947 */ /* 0x00afec0003800000 */
[----:B------:R-:W-:Y:S02]  /*13e0*/  ULDC.64 UR4, c[0x0][0xa00] ;  /* 0x0002800000047ab9 */ /* 0x000fe40000000a00 */
[----:B------:R-:W-:-:S04]  /*13f0*/  ISETP.NE.U32.AND P1, PT, RZ, UR4, PT ;  /* 0x00000004ff007c0c */ /* 0x000fc8000bf25070 */
[----:B------:R-:W-:-:S13]  /*1400*/  ISETP.NE.AND.EX P1, PT, RZ, UR5, PT, P1 ;  /* 0x00000005ff007c0c */ /* 0x000fda000bf25310 */
[----:B------:R-:W-:Y:S05]  /*1410*/  @!P1 BRA `(.L_x_651) ;  /* 0x0000000000149947 */ /* 0x000fea0003800000 */
[----:B------:R-:W0:Y:S02]  /*1420*/  LDC.64 R4, c[0x0][0xa00] ;  /* 0x00028000ff047b82 */ /* 0x000e240000000a00 */
[----:B0-----:R-:W-:-:S05]  /*1430*/  IMAD.WIDE R4, R30, 0x4, R4 ;  /* 0x000000041e047825 */ /* 0x001fca00078e0204 */
[----:B-----5:R-:W2:Y:S04]  /*1440*/  LDG.E R27, desc[UR40][R4.64] ;  /* 0x00000028041b7981 */ /* 0x020ea8000c1e1900 */
[----:B------:R-:W2:Y:S02]  /*1450*/  LDG.E R0, desc[UR40][R4.64+0x4] ;  /* 0x0000042804007981 */ /* 0x000ea4000c1e1900 */
[----:B--2---:R-:W-:-:S07]  /*1460*/  IADD3 R27, -R27, R0, RZ ;  /* 0x000000001b1b7210 */ /* 0x004fce0007ffe1ff */
.L_x_651:
[----:B------:R-:W-:Y:S01]  /*1470*/  ULDC.64 UR4, c[0x0][0xa20] ;  /* 0x0002880000047ab9 */ /* 0x000fe20000000a00 */
[----:B------:R0:W-:Y:S01]  /*1480*/  STL [R1+0x34], R73 ;  /* 0x0000344901007387 */ /* 0x0001e20000100800 */
[----:B------:R-:W-:-:S03]  /*1490*/  ISETP.NE.U32.AND P1, PT, RZ, UR4, PT ;  /* 0x00000004ff007c0c */ /* 0x000fc6000bf25070 */
[----:B------:R0:W-:Y:S01]  /*14a0*/  STL [R1+0x20], R74 ;  /* 0x0000204a01007387 */ /* 0x0001e20000100800 */
[----:B------:R-:W-:-:S13]  /*14b0*/  ISETP.NE.AND.EX P1, PT, RZ, UR5, PT, P1 ;  /* 0x00000005ff007c0c */ /* 0x000fda000bf25310 */
[----:B0-----:R-:W-:Y:S05]  /*14c0*/  @!P1 BRA `(.L_x_652) ;  /* 0x0000000000109947 */ /* 0x001fea0003800000 */
[----:B------:R-:W-:-:S04]  /*14d0*/  IADD3 R4, P0, R35, UR4, RZ ;  /* 0x0000000423047c10 */ /* 0x000fc8000ff1e0ff */
[----:B------:R-:W-:-:S05]  /*14e0*/  IADD3.X R5, R34, UR5, RZ, P0, !PT ;  /* 0x0000000522057c10 */ /* 0x000fca00087fe4ff */
[----:B------:R0:W5:Y:S01]  /*14f0*/  LDG.E R32, desc[UR40][R4.64] ;  /* 0x0000002804207981 */ /* 0x000162000c1e1900 */
[----:B------:R-:W-:Y:S05]  /*1500*/  BRA `(.L_x_653) ;  /* 0x0000000000107947 */ /* 0x000fea0003800000 */
.L_x_652:
[----:B------:R-:W-:Y:S05]  /*1510*/  @!P0 BRA `(.L_x_653) ;  /* 0x00000000000c8947 */ /* 0x000fea0003800000 */
[----:B------:R-:W2:Y:S04]  /*1520*/  LDG.E R5, desc[UR40][R8.64] ;  /* 0x0000002808057981 */ /* 0x000ea8000c1e1900 */
[----:B------:R-:W2:Y:S02]  /*1530*/  LDG.E R32, desc[UR40][R8.64+0x4] ;  /* 0x0000042808207981 */ /* 0x000ea4000c1e1900 */
[----:B--2---:R-:W-:-:S07]  /*1540*/  IMAD.IADD R32, R32, 0x1, -R5 ;  /* 0x0000000120207824 */ /* 0x004fce00078e0a05 */
.L_x_653:
[----:B------:R-:W-:Y:S02]  /*1550*/  ULDC.64 UR4, c[0x0][0xa10] ;  /* 0x0002840000047ab9 */ /* 0x000fe40000000a00 */
[----:B------:R-:W-:-:S04]  /*1560*/  ISETP.NE.U32.AND P0, PT, RZ, UR4, PT ;  /* 0x00000004ff007c0c */ /* 0x000fc8000bf05070 */
[----:B------:R-:W-:Y:S01]  /*1570*/  ISETP.NE.AND.EX P0, PT, RZ, UR5, PT, P0 ;  /* 0x00000005ff007c0c */ /* 0x000fe2000bf05300 */
[----:B-----5:R-:W-:Y:S01]  /*1580*/  IMAD.IADD R8, R32, 0x1, -R3 ;  /* 0x0000000120087824 */ /* 0x020fe200078e0a03 */
[----:B------:R-:W-:-:S11]  /*1590*/  ULDC.64 UR4, c[0x0][0xa30] ;  /* 0x00028c0000047ab9 */ /* 0x000fd60000000a00 */
[----:B0-----:R-:W0:Y:S02]  /*15a0*/  @P0 LDC.64 R4, c[0x0][0xa10] ;  /* 0x00028400ff040b82 */ /* 0x001e240000000a00 */
[----:B0-----:R-:W-:-:S05]  /*15b0*/  @P0 IMAD.WIDE R4, R30, 0x4, R4 ;  /* 0x000000041e040825 */ /* 0x001fca00078e0204 */
[----:B------:R-:W2:Y:S04]  /*15c0*/  @P0 LDG.E R0, desc[UR40][R4.64] ;  /* 0x0000002804000981 */ /* 0x000ea8000c1e1900 */
[----:B------:R0:W2:Y:S01]  /*15d0*/  @P0 LDG.E R9, desc[UR40][R4.64+0x4] ;  /* 0x0000042804090981 */ /* 0x0000a2000c1e1900 */
[----:B------:R-:W-:Y:S01]  /*15e0*/  ISETP.NE.U32.AND P1, PT, RZ, UR4, PT ;  /* 0x00000004ff007c0c */ /* 0x000fe2000bf25070 */
[----:B------:R-:W-:-:S03]  /*15f0*/  IMAD.MOV.U32 R26, RZ, RZ, R32 ;  /* 0x000000ffff1a7224 */ /* 0x000fc600078e0020 */
[----:B------:R-:W-:Y:S01]  /*1600*/  ISETP.NE.AND.EX P1, PT, RZ, UR5, PT, P1 ;  /* 0x00000005ff007c0c */ /* 0x000fe2000bf25310 */
[----:B0-----:R-:W-:-:S05]  /*1610*/  IMAD.MOV R4, RZ, RZ, -R8 ;  /* 0x000000ffff047224 */ /* 0x001fca00078e0a08 */
[----:B------:R-:W-:-:S07]  /*1620*/  VIMNMX R4, RZ, R4, !PT ;  /* 0x00000004ff047248 */ /* 0x000fce0007fe0100 */
[----:B------:R-:W-:-:S04]  /*1630*/  @P1 IADD3 R6, P2, R35, UR4, RZ ;  /* 0x0000000423061c10 */ /* 0x000fc8000ff5e0ff */
[----:B------:R-:W-:-:S05]  /*1640*/  @P1 IADD3.X R7, R34, UR5, RZ, P2, !PT ;  /* 0x0000000522071c10 */ /* 0x000fca00097fe4ff */
[----:B------:R0:W5:Y:S01]  /*1650*/  @P1 LDG.E R26, desc[UR40][R6.64] ;  /* 0x00000028061a1981 */ /* 0x000162000c1e1900 */
[----:B--2---:R-:W-:-:S04]  /*1660*/  @P0 IMAD.IADD R31, R9, 0x1, -R0 ;  /* 0x00000001091f0824 */ /* 0x004fc800078e0a00 */
[----:B------:R-:W-:-:S05]  /*1670*/  IMAD.IADD R176, R8, 0x1, R31 ;  /* 0x0000000108b07824 */ /* 0x000fca00078e021f */
[----:B------:R-:W-:-:S05]  /*1680*/  IADD3 R0, R176, 0x5f, RZ ;  /* 0x0000005fb0007810 */ /* 0x000fca0007ffe0ff */
[----:B------:R-:W-:-:S05]  /*1690*/  IMAD.HI R0, R0, 0x2aaaaaab, RZ ;  /* 0x2aaaaaab00007827 */ /* 0x000fca00078e02ff */
[----:B------:R-:W-:-:S04]  /*16a0*/  SHF.R.U32.HI R3, RZ, 0x1f, R0 ;  /* 0x0000001fff037819 */ /* 0x000fc80000011600 */
[----:B------:R-:W-:-:S05]  /*16b0*/  LEA.HI.SX32 R178, R0, R3, 0x1c ;  /* 0x0000000300b27211 */ /* 0x000fca00078fe2ff */
[----:B------:R-:W-:-:S05]  /*16c0*/  IMAD R0, R178, 0x60, -R8 ;  /* 0x00000060b2007824 */ /* 0x000fca00078e0a08 */
[----:B------:R-:W-:-:S04]  /*16d0*/  VIMNMX R3, R0, R31, PT ;  /* 0x0000001f00037248 */ /* 0x000fc80003fe0100 */
[----:B------:R-:W-:Y:S01]  /*16e0*/  ISETP.GT.AND P0, PT, R3, R4, PT ;  /* 0x000000040300720c */ /* 0x000fe20003f04270 */
[----:B------:R-:W-:-:S05]  /*16f0*/  IMAD.WIDE.U32 R4, R4, -0x55555555, RZ ;  /* 0xaaaaaaab04047825 */ /* 0x000fca00078e00ff */
[----:B------:R-:W-:-:S05]  /*1700*/  SHF.R.U32.HI R29, RZ, 0x6, R5 ;  /* 0x00000006ff1d7819 */ /* 0x000fca0000011605 */
[----:B------:R-:W-:Y:S02]  /*1710*/  IMAD.MOV.U32 R28, RZ, RZ, R29 ;  /* 0x000000ffff1c7224 */ /* 0x000fe400078e001d */
[----:B------:R-:W-:-:S04]  /*1720*/  @P0 VIADD R0, R3, 0x5f ;  /* 0x0000005f03000836 */ /* 0x000fc80000000000 */
[----:B------:R-:W-:-:S05]  /*1730*/  @P0 IMAD.HI R0, R0, 0x2aaaaaab, RZ ;  /* 0x2aaaaaab00000827 */ /* 0x000fca00078e02ff */
[----:B------:R-:W-:-:S04]  /*1740*/  @P0 SHF.R.U32.HI R3, RZ, 0x1f, R0 ;  /* 0x0000001fff030819 */ /* 0x000fc80000011600 */
[----:B------:R-:W-:Y:S02]  /*1750*/  @P0 LEA.HI.SX32 R28, R0, R3, 0x1c ;  /* 0x00000003001c0211 */ /* 0x000fe400078fe2ff */
[----:B------:R-:W-:Y:S02]  /*1760*/  PLOP3.LUT P0, PT, PT, PT, PT, 0x80, 0x0 ;  /* 0x000000000000781c */ /* 0x000fe40003f0f070 */
[----:B------:R-:W-:-:S13]  /*1770*/  ISETP.GT.AND P1, PT, R28, R29, PT ;  /* 0x0000001d1c00720c */ /* 0x000fda0003f24270 */
[----:B0-----:R-:W-:Y:S05]  /*1780*/  @!P1 BRA `(.L_x_654) ;  /* 0x0000004400309947 */ /* 0x001fea0003800000 */
[----:B------:R-:W-:Y:S01]  /*1790*/  VIADD R25, R19, 0x1c400 ;  /* 0x0001c40013197836 */ /* 0x000fe20000000000 */
[----:B------:R-:W-:Y:S04]  /*17a0*/  BSSY B6, `(.L_x_655) ;  /* 0x0000013000067945 */ /* 0x000fe80003800000 */
[----:B------:R-:W-:-:S13]  /*17b0*/  LOP3.LUT P0, RZ, R25, 0x3ff, RZ, 0xc0, !PT ;  /* 0x000003ff19ff7812 */ /* 0x000fda000780c0ff */
[----:B------:R-:W-:Y:S05]  /*17c0*/  @!P0 BRA `(.L_x_656) ;  /* 0x0000000000408947 */ /* 0x000fea0003800000 */
[----:B------:R-:W-:Y:S01]  /*17d0*/  MOV R0, 0x0 ;  /* 0x0000000000007802 */ /* 0x000fe20000000f00 */
[----:B------:R-:W-:Y:S01]  /*17e0*/  ULDC.64 UR4, c[0x4][0x98] ;  /* 0x0100260000047ab9 */ /* 0x000fe20000000a00 */
[----:B------:R-:W-:Y:S01]  /*17f0*/  ULDC.64 UR6, c[0x4][0x30] ;  /* 0x01000c0000067ab9 */ /* 0x000fe20000000a00 */
[----:B------:R-:W-:Y:S01]  /*1800*/  IMAD.U32 R4, RZ, RZ, UR4 ;  /* 0x00000004ff047e24 */ /* 0x000fe2000f8e00ff */
[----:B------:R0:W1:Y:S01]  /*1810*/  LDC.64 R14, c[0x4][R0] ;  /* 0x01000000000e7b82 */ /* 0x0000620000000a00 */
[----:B------:R-:W-:Y:S01]  /*1820*/  MOV R5, UR5 ;  /* 0x0000000500057c02 */ /* 0x000fe20008000f00 */
        /* <DEDUP_REMOVED lines=9> */
[----:B-1---5:R-:W-:Y:S05]  /*18c0*/  CALL.ABS.NOINC R14 ;  /* 0x000000000e007343 */ /* 0x022fea0003c00000 */
.L_x_656:
[----:B------:R-:W-:Y:S05]  /*18d0*/  BSYNC B6 ;  /* 0x0000000000067941 */ /* 0x000fea0003800000 */
.L_x_655:
        /* <DEDUP_REMOVED lines=20> */
.L_x_658:
[----:B------:R-:W-:Y:S05]  /*1a20*/  BSYNC B6 ;  /* 0x0000000000067941 */ /* 0x000fea0003800000 */
.L_x_657:
[----:B------:R-:W-:Y:S01]  /*1a30*/  ULDC.64 UR4, c[0x0][0x9f8] ;  /* 0x00027e0000047ab9 */ /* 0x000fe20000000a00 */
[----:B------:R-:W0:Y:S01]  /*1a40*/  LDC.64 R52, c[0x0][0x3f8] ;  /* 0x0000fe00ff347b82 */ /* 0x000e220000000a00 */
[----:B------:R-:W-:Y:S01]  /*1a50*/  ISETP.NE.U32.AND P0, PT, RZ, UR4, PT ;  /* 0x00000004ff007c0c */ /* 0x000fe2000bf05070 */
[----:B------:R-:W2:Y:S03]  /*1a60*/  LDL R14, [R1+0x38] ;  /* 0x00003800010e7983 */ /* 0x000ea60000100800 */
[----:B------:R-:W-:-:S03]  /*1a70*/  ISETP.NE.AND.EX P0, PT, RZ, UR5, PT, P0 ;  /* 0x00000005ff007c0c */ /* 0x000fc6000bf05300 */
[----:B------:R-:W1:Y:S08]  /*1a80*/  LDC R65, c[0x0][0x3f4] ;  /* 0x0000fd00ff417b82 */ /* 0x000e700000000800 */
[----:B------:R-:W3:Y:S02]  /*1a90*/  LDC.64 R58, c[0x0][0x408] ;  /* 0x00010200ff3a7b82 */ /* 0x000ee40000000a00 */
[----:B------:R-:W-:Y:S01]  /*1aa0*/  @P0 IADD3 R4, P1, R35, UR4, RZ ;  /* 0x0000000423040c10 */ /* 0x000fe2000ff3e0ff */
[----:B------:R-:W-:-:S03]  /*1ab0*/  ULDC UR4, c[0x0][0x320] ;  /* 0x0000c80000047ab9 */ /* 0x000fc60000000800 */
[----:B------:R-:W-:Y:S02]  /*1ac0*/  @P0 IADD3.X R5, R34, UR5, RZ, P1, !PT ;  /* 0x0000000522050c10 */ /* 0x000fe40008ffe4ff */
[----:B------:R-:W-:-:S03]  /*1ad0*/  ISETP.GE.AND P1, PT, R2, UR4, PT ;  /* 0x0000000402007c0c */ /* 0x000fc6000bf26270 */
[----:B------:R4:W2:Y:S01]  /*1ae0*/  @P0 LDG.E R30, desc[UR40][R4.64] ;  /* 0x00000028041e0981 */ /* 0x0008a2000c1e1900 */
[----:B------:R-:W-:Y:S02]  /*1af0*/  ISETP.GE.AND P0, PT, R16, UR4, PT ;  /* 0x0000000410007c0c */ /* 0x000fe4000bf06270 */
[----:B------:R-:W-:Y:S02]  /*1b00*/  SEL R3, RZ, 0xffffffff, P1 ;  /* 0xffffffffff037807 */ /* 0x000fe40000800000 */
[----:B------:R-:W-:Y:S02]  /*1b10*/  SEL R0, RZ, 0x1, P0 ;  /* 0x00000001ff007807 */ /* 0x000fe40000000000 */
[----:B------:R-:W-:Y:S02]  /*1b20*/  SHF.L.U32 R3, R3, 0x1, RZ ;  /* 0x0000000103037819 */ /* 0x000fe400000006ff */
[----:B------:R-:W-:Y:S02]  /*1b30*/  ISETP.GE.AND P0, PT, R209, UR4, PT ;  /* 0x00000004d1007c0c */ /* 0x000fe4000bf06270 */
[----:B------:R-:W-:-:S02]  /*1b40*/  ISETP.GE.AND P1, PT, R208, UR4, PT ;  /* 0x00000004d0007c0c */ /* 0x000fc4000bf26270 */
[----:B------:R-:W-:Y:S02]  /*1b50*/  LOP3.LUT R0, R3, 0x2, R0, 0xe2, !PT ;  /* 0x0000000203007812 */ /* 0x000fe400078ee200 */
[----:B------:R-:W-:Y:S02]  /*1b60*/  SEL R3, RZ, 0x4, P0 ;  /* 0x00000004ff037807 */ /* 0x000fe40000000000 */
[----:B----4-:R-:W-:Y:S02]  /*1b70*/  SEL R4, RZ, 0x8, P1 ;  /* 0x00000008ff047807 */ /* 0x010fe40000800000 */
[----:B------:R-:W-:Y:S02]  /*1b80*/  ISETP.GE.AND P0, PT, R207, UR4, PT ;  /* 0x00000004cf007c0c */ /* 0x000fe4000bf06270 */
[----:B------:R-:W-:Y:S02]  /*1b90*/  ISETP.GE.AND P1, PT, R206, UR4, PT ;  /* 0x00000004ce007c0c */ /* 0x000fe4000bf26270 */
[----:B------:R-:W-:-:S02]  /*1ba0*/  LOP3.LUT R0, R4, R0, R3, 0xfe, !PT ;  /* 0x0000000004007212 */ /* 0x000fc400078efe03 */
[----:B------:R-:W-:Y:S02]  /*1bb0*/  SEL R3, RZ, 0x10, P0 ;  /* 0x00000010ff037807 */ /* 0x000fe40000000000 */
[----:B------:R-:W-:Y:S02]  /*1bc0*/  SEL R4, RZ, 0x20, P1 ;  /* 0x00000020ff047807 */ /* 0x000fe40000800000 */
[----:B------:R-:W-:Y:S02]  /*1bd0*/  SHF.R.S32.HI R9, RZ, 0x1f, R200 ;  /* 0x0000001fff097819 */ /* 0x000fe400000114c8 */
[----:B------:R-:W-:-:S03]  /*1be0*/  LOP3.LUT R3, R4, R0, R3, 0xfe, !PT ;  /* 0x0000000004037212 */ /* 0x000fc600078efe03 */
[-C--:B0-----:R-:W-:Y:S02]  /*1bf0*/  IMAD R0, R9, R52.reuse, RZ ;  /* 0x0000003409007224 */ /* 0x081fe400078e02ff */
[----:B------:R-:W-:-:S04]  /*1c00*/  IMAD.WIDE.U32 R10, R200, R52, R16 ;  /* 0x00000034c80a7225 */ /* 0x000fc800078e0010 */
[----:B------:R-:W-:-:S04]  /*1c10*/  IMAD R15, R200, R53, R0 ;  /* 0x00000035c80f7224 */ /* 0x000fc800078e0200 */
[----:B------:R-:W-:Y:S02]  /*1c20*/  IMAD.IADD R11, R15, 0x1, R11 ;  /* 0x000000010f0b7824 */ /* 0x000fe400078e020b */
[----:B-----5:R-:W-:-:S04]  /*1c30*/  IMAD.WIDE.U32 R20, R26, R52, R10 ;  /* 0x000000341a147225 */ /* 0x020fc800078e000a */
[----:B------:R-:W4:Y:S01]  /*1c40*/  LDL R11, [R1+0xc] ;  /* 0x00000c00010b7983 */ /* 0x000f220000100800 */
[----:B------:R-:W0:Y:S01]  /*1c50*/  S2R R36, SR_TID.X ;  /* 0x0000000000247919 */ /* 0x000e220000002100 */
[----:B------:R-:W1:Y:S01]  /*1c60*/  S2R R35, SR_TID.X ;  /* 0x0000000000237919 */ /* 0x000e620000002100 */
[----:B0-----:R-:W-:-:S05]  /*1c70*/  VIADD R36, R36, 0xffffff80 ;  /* 0xffffff8024247836 */ /* 0x001fca0000000000 */
[----:B------:R-:W-:-:S04]  /*1c80*/  SHF.R.S32.HI R34, RZ, 0x1f, R36 ;  /* 0x0000001fff227819 */ /* 0x000fc80000011424 */
[----:B------:R-:W-:-:S04]  /*1c90*/  LEA.HI R34, R34, R36, RZ, 0x2 ;  /* 0x0000002422227211 */ /* 0x000fc800078f10ff */
[----:B------:R-:W-:-:S05]  /*1ca0*/  LOP3.LUT R34, R34, 0xfffffffc, RZ, 0xc0, !PT ;  /* 0xfffffffc22227812 */ /* 0x000fca00078ec0ff */
[----:B------:R-:W-:Y:S02]  /*1cb0*/  IMAD.IADD R34, R36, 0x1, -R34 ;  /* 0x0000000124227824 */ /* 0x000fe400078e0a22 */
[----:B------:R-:W0:Y:S01]  /*1cc0*/  S2R R36, SR_TID.X ;  /* 0x0000000000247919 */ /* 0x000e220000002100 */
[----:B-1----:R-:W-:Y:S02]  /*1cd0*/  SHF.R.U32.HI R35, RZ, 0x7, R35 ;  /* 0x00000007ff237819 */ /* 0x002fe40000011623 */
[----:B------:R-:W-:Y:S02]  /*1ce0*/  ISETP.GE.AND P0, PT, R211, UR4, PT ;  /* 0x00000004d3007c0c */ /* 0x000fe4000bf06270 */
[----:B------:R-:W-:Y:S02]  /*1cf0*/  ISETP.NE.AND P6, PT, R35, 0x1, PT ;  /* 0x000000012300780c */ /* 0x000fe40003fc5270 */
[----:B------:R-:W-:Y:S02]  /*1d00*/  SEL R6, RZ, 0x40, P0 ;  /* 0x00000040ff067807 */ /* 0x000fe40000000000 */
[----:B------:R-:W-:-:S02]  /*1d10*/  ISETP.GE.AND P1, PT, R210, UR4, PT ;  /* 0x00000004d2007c0c */ /* 0x000fc4000bf26270 */
[----:B------:R-:W-:Y:S01]  /*1d20*/  ISETP.GE.AND P0, PT, R16, R65, PT ;  /* 0x000000411000720c */ /* 0x000fe20003f06270 */
[----:B---3--:R-:W-:Y:S01]  /*1d30*/  IMAD R8, R9, R58, RZ ;  /* 0x0000003a09087224 */ /* 0x008fe200078e02ff */
[----:B------:R-:W-:Y:S01]  /*1d40*/  SHF.R.S32.HI R23, RZ, 0x1f, R22 ;  /* 0x0000001fff177819 */ /* 0x000fe20000011416 */
[----:B------:R-:W-:Y:S01]  /*1d50*/  IMAD R63, R34, 0x40, R200 ;  /* 0x00000040223f7824 */ /* 0x000fe200078e02c8 */
[----:B------:R-:W-:Y:S02]  /*1d60*/  SEL R7, RZ, 0x7fff80, P1 ;  /* 0x007fff80ff077807 */ /* 0x000fe40000800000 */
[----:B------:R-:W-:Y:S01]  /*1d70*/  SEL R13, R65, RZ, P0 ;  /* 0x000000ff410d7207 */ /* 0x000fe20000000000 */
[----:B------:R-:W-:Y:S01]  /*1d80*/  IMAD.WIDE.U32 R4, R200, R52, R22 ;  /* 0x00000034c8047225 */ /* 0x000fe200078e0016 */
[----:B------:R-:W-:Y:S01]  /*1d90*/  LOP3.LUT R3, R7, R3, R6, 0xfe, !PT ;  /* 0x0000000307037212 */ /* 0x000fe200078efe06 */
[----:B------:R-:W-:Y:S05]  /*1da0*/  @!P6 WARPSYNC.ALL ;  /* 0x000000000000e948 */ /* 0x000fea0003800000 */
[----:B------:R-:W-:-:S02]  /*1db0*/  IADD3 R13, R16, R13, RZ ;  /* 0x0000000d100d7210 */ /* 0x000fc40007ffe0ff */
[----:B0-----:R-:W-:Y:S01]  /*1dc0*/  IADD3 R36, R36, -0x80, RZ ;  /* 0xffffff8024247810 */ /* 0x001fe20007ffe0ff */
[----:B------:R-:W-:-:S04]  /*1dd0*/  IMAD.WIDE.U32 R6, R200, R58, R22 ;  /* 0x0000003ac8067225 */ /* 0x000fc800078e0016 */
[----:B------:R-:W-:Y:S01]  /*1de0*/  IMAD R57, R200, R59, R8 ;  /* 0x0000003bc8397224 */ /* 0x000fe200078e0208 */
[----:B------:R-:W-:Y:S01]  /*1df0*/  SHF.R.S32.HI R34, RZ, 0x1f, R36 ;  /* 0x0000001fff227819 */ /* 0x000fe20000011424 */
[----:B------:R-:W-:Y:S01]  /*1e00*/  IMAD.IADD R9, R5, 0x1, R15 ;  /* 0x0000000105097824 */ /* 0x000fe200078e020f */
[----:B------:R-:W-:Y:S01]  /*1e10*/  SHF.R.S32.HI R12, RZ, 0x1f, R13 ;  /* 0x0000001fff0c7819 */ /* 0x000fe2000001140d */
[----:B------:R-:W-:Y:S01]  /*1e20*/  IMAD.MOV.U32 R64, RZ, RZ, 0x20 ;  /* 0x00000020ff407424 */ /* 0x000fe200078e00ff */
[----:B------:R-:W-:Y:S01]  /*1e30*/  LEA.HI R34, R34, R36, RZ, 0x5 ;  /* 0x0000002422227211 */ /* 0x000fe200078f28ff */
[----:B------:R-:W-:Y:S01]  /*1e40*/  IMAD.MOV.U32 R8, RZ, RZ, R4 ;  /* 0x000000ffff087224 */ /* 0x000fe200078e0004 */
[----:B------:R-:W-:Y:S01]  /*1e50*/  PRMT R88, R3, 0x8880, RZ ;  /* 0x0000888003587816 */ /* 0x000fe200000000ff */
[----:B------:R-:W-:Y:S01]  /*1e60*/  IMAD.IADD R55, R7, 0x1, R57 ;  /* 0x0000000107377824 */ /* 0x000fe200078e0239 */
[----:B------:R-:W-:Y:S01]  /*1e70*/  SHF.R.S32.HI R7, RZ, 0x1f, R26 ;  /* 0x0000001fff077819 */ /* 0x000fe2000001141a */
[----:B------:R-:W-:Y:S01]  /*1e80*/  IMAD.WIDE.U32 R4, R200, R58, R16 ;  /* 0x0000003ac8047225 */ /* 0x000fe200078e0010 */
[----:B------:R-:W-:Y:S01]  /*1e90*/  SHF.R.S32.HI R34, RZ, 0x5, R34 ;  /* 0x00000005ff227819 */ /* 0x000fe20000011422 */
[----:B------:R-:W-:Y:S01]  /*1ea0*/  ULDC UR4, c[0x0][0x2f4] ;  /* 0x0000bd0000047ab9 */ /* 0x000fe20000000800 */
[----:B------:R-:W-:Y:S01]  /*1eb0*/  LEA.HI R12, R12, R13, RZ, 0x3 ;  /* 0x0000000d0c0c7211 */ /* 0x000fe200078f18ff */
[----:B------:R-:W-:-:S02]  /*1ec0*/  IMAD.IADD R57, R57, 0x1, R5 ;  /* 0x0000000139397824 */ /* 0x000fc400078e0205 */
[C---:B------:R-:W-:Y:S01]  /*1ed0*/  IMAD R5, R7.reuse, R52, RZ ;  /* 0x0000003407057224 */ /* 0x040fe200078e02ff */
[----:B------:R-:W-:Y:S01]  /*1ee0*/  SHF.R.S32.HI R76, RZ, 0x3, R12 ;  /* 0x00000003ff4c7819 */ /* 0x000fe2000001140c */
[----:B------:R-:W-:Y:S01]  /*1ef0*/  IMAD R7, R7, R58, RZ ;  /* 0x0000003a07077224 */ /* 0x000fe200078e02ff */
[----:B------:R-:W-:Y:S01]  /*1f00*/  LOP3.LUT R77, R12, 0xfffffff8, RZ, 0xc0, !PT ;  /* 0xfffffff80c4d7812 */ /* 0x000fe200078ec0ff */
[----:B------:R-:W-:Y:S01]  /*1f10*/  IMAD.MOV.U32 R54, RZ, RZ, R6 ;  /* 0x000000ffff367224 */ /* 0x000fe200078e0006 */
[----:B------:R-:W-:Y:S01]  /*1f20*/  SHF.R.U32.HI R15, RZ, 0x3, R229 ;  /* 0x00000003ff0f7819 */ /* 0x000fe200000116e5 */
[----:B------:R-:W-:Y:S01]  /*1f30*/  IMAD.MOV.U32 R56, RZ, RZ, R4 ;  /* 0x000000ffff387224 */ /* 0x000fe200078e0004 */
[----:B------:R-:W-:Y:S01]  /*1f40*/  SHF.L.U64.HI R4, R52, 0x6, R53 ;  /* 0x0000000634047819 */ /* 0x000fe20000010235 */
[----:B------:R-:W-:Y:S01]  /*1f50*/  IMAD R71, R26, R53, R5 ;  /* 0x000000351a477224 */ /* 0x000fe200078e0205 */
[----:B------:R-:W-:Y:S01]  /*1f60*/  SHF.L.U64.HI R6, R58, 0x6, R59 ;  /* 0x000000063a067819 */ /* 0x000fe2000001023b */
[----:B------:R-:W-:Y:S01]  /*1f70*/  IMAD.WIDE.U32 R8, R26, R52, R8 ;  /* 0x000000341a087225 */ /* 0x000fe200078e0008 */
[----:B------:R-:W-:-:S03]  /*1f80*/  PRMT R88, R88, 0x7710, RZ ;  /* 0x0000771058587816 */ /* 0x000fc600000000ff */
[----:B------:R-:W-:Y:S01]  /*1f90*/  IMAD R75, R26, R59, R7 ;  /* 0x0000003b1a4b7224 */ /* 0x000fe200078e0207 */
[----:B------:R-:W-:Y:S01]  /*1fa0*/  SHF.L.U32 R7, R58, 0x6, RZ ;  /* 0x000000063a077819 */ /* 0x000fe200000006ff */
[----:B------:R-:W-:Y:S01]  /*1fb0*/  IMAD R13, R53, 0x60, RZ ;  /* 0x00000060350d7824 */ /* 0x000fe200078e02ff */
[----:B------:R-:W-:Y:S01]  /*1fc0*/  ISETP.GE.AND P2, PT, R2, UR4, PT ;  /* 0x0000000402007c0c */ /* 0x000fe2000bf46270 */
[----:B------:R-:W-:Y:S02]  /*1fd0*/  IMAD.SHL.U32 R5, R52, 0x40, RZ ;  /* 0x0000004034057824 */ /* 0x000fe400078e00ff */
[----:B------:R-:W-:Y:S02]  /*1fe0*/  IMAD R67, R59, 0x60, RZ ;  /* 0x000000603b437824 */ /* 0x000fe400078e02ff */
[----:B------:R-:W-:-:S04]  /*1ff0*/  IMAD.WIDE.U32 R54, R26, R58, R54 ;  /* 0x0000003a1a367225 */ /* 0x000fc800078e0036 */
[----:B------:R-:W-:Y:S01]  /*2000*/  IMAD.WIDE.U32 R56, R26, R58, R56 ;  /* 0x0000003a1a387225 */ /* 0x000fe200078e0038 */
[----:B------:R-:W-:-:S03]  /*2010*/  IADD3 R70, R9, R71, RZ ;  /* 0x0000004709467210 */ /* 0x000fc60007ffe0ff */
[----:B------:R-:W-:Y:S01]  /*2020*/  IMAD.WIDE.U32 R52, R52, 0x60, RZ ;  /* 0x0000006034347825 */ /* 0x000fe200078e00ff */
[----:B------:R-:W-:-:S03]  /*2030*/  LOP3.LUT R82, R88, 0x1, RZ, 0xc0, !PT ;  /* 0x0000000158527812 */ /* 0x000fc600078ec0ff */
[----:B------:R-:W-:Y:S01]  /*2040*/  IMAD.WIDE.U32 R58, R58, 0x60, RZ ;  /* 0x000000603a3a7825 */ /* 0x000fe200078e00ff */
[C---:B------:R-:W-:Y:S02]  /*2050*/  LOP3.LUT R83, R88.reuse, 0x2, RZ, 0xc0, !PT ;  /* 0x0000000258537812 */ /* 0x040fe400078ec0ff */
[C---:B------:R-:W-:Y:S01]  /*2060*/  LOP3.LUT R84, R88.reuse, 0x4, RZ, 0xc0, !PT ;  /* 0x0000000458547812 */ /* 0x040fe200078ec0ff */
[----:B------:R-:W-:Y:S01]  /*2070*/  IMAD.IADD R72, R55, 0x1, R75 ;  /* 0x0000000137487824 */ /* 0x000fe200078e024b */
[C---:B------:R-:W-:Y:S01]  /*2080*/  LOP3.LUT R85, R88.reuse, 0x8, RZ, 0xc0, !PT ;  /* 0x0000000858557812 */ /* 0x040fe200078ec0ff */
[----:B------:R-:W-:Y:S01]  /*2090*/  IMAD.IADD R0, R33, 0x1, R32 ;  /* 0x0000000121007824 */ /* 0x000fe200078e0220 */
[C---:B------:R-:W-:Y:S01]  /*20a0*/  LOP3.LUT R86, R88.reuse, 0x10, RZ, 0xc0, !PT ;  /* 0x0000001058567812 */ /* 0x040fe200078ec0ff */
[----:B------:R-:W-:Y:S01]  /*20b0*/  VIADD R62, R35, 0x8 ;  /* 0x00000008233e7836 */ /* 0x000fe20000000000 */
[C---:B------:R-:W-:Y:S01]  /*20c0*/  LOP3.LUT R87, R88.reuse, 0x20, RZ, 0xc0, !PT ;  /* 0x0000002058577812 */ /* 0x040fe200078ec0ff */
[----:B------:R-:W-:Y:S01]  /*20d0*/  IMAD.SHL.U32 R65, R65, 0x2, RZ ;  /* 0x0000000241417824 */ /* 0x000fe200078e00ff */
[----:B------:R-:W-:Y:S01]  /*20e0*/  SHF.R.S32.HI R60, RZ, 0x1f, R74 ;  /* 0x0000001fff3c7819 */ /* 0x000fe2000001144a */
[----:B------:R-:W-:Y:S01]  /*20f0*/  IMAD.IADD R66, R53, 0x1, R13 ;  /* 0x0000000135427824 */ /* 0x000fe200078e020d */
[----:B------:R-:W-:Y:S01]  /*2100*/  P2R R90, PR, RZ, 0x4 ;  /* 0x00000004ff5a7803 */ /* 0x000fe20000000000 */
[----:B------:R-:W-:Y:S01]  /*2110*/  IMAD.IADD R67, R59, 0x1, R67 ;  /* 0x000000013b437824 */ /* 0x000fe200078e0243 */
[----:B------:R-:W-:Y:S01]  /*2120*/  SHF.R.S32.HI R79, RZ, 0x1f, R77 ;  /* 0x0000001fff4f7819 */ /* 0x000fe2000001144d */
[----:B------:R-:W-:Y:S01]  /*2130*/  IMAD.IADD R71, R71, 0x1, R21 ;  /* 0x0000000147477824 */ /* 0x000fe200078e0215 */
[----:B------:R-:W-:Y:S01]  /*2140*/  LOP3.LUT R88, R88, 0x40, RZ, 0xc0, !PT ;  /* 0x0000004058587812 */ /* 0x000fe200078ec0ff */
[----:B------:R-:W-:-:S02]  /*2150*/  IMAD.IADD R75, R75, 0x1, R57 ;  /* 0x000000014b4b7824 */ /* 0x000fc400078e0239 */
[C---:B--2---:R-:W-:Y:S01]  /*2160*/  IMAD.SHL.U32 R10, R14.reuse, 0x40, RZ ;  /* 0x000000400e0a7824 */ /* 0x044fe200078e00ff */
[----:B------:R-:W-:Y:S01]  /*2170*/  @!P6 BAR.SYNC.DEFER_BLOCKING 0x9, 0x100 ;  /* 0x024400000000eb1d */ /* 0x000fe20000010000 */
[----:B------:R-:W-:-:S03]  /*2180*/  LOP3.LUT P1, RZ, R14, 0x4, RZ, 0xc0, !PT ;  /* 0x000000040eff7812 */ /* 0x000fc6000782c0ff */
[----:B------:R-:W-:-:S04]  /*2190*/  LOP3.LUT R10, R10, 0x1c0, RZ, 0xc0, !PT ;  /* 0x000001c00a0a7812 */ /* 0x000fc800078ec0ff */
[----:B------:R-:W-:Y:S02]  /*21a0*/  SHF.R.U32.HI R61, RZ, 0x3, R10 ;  /* 0x00000003ff3d7819 */ /* 0x000fe4000001160a */
[----:B------:R-:W-:-:S04]  /*21b0*/  LOP3.LUT R14, R10, 0x18, R16, 0xf8, !PT ;  /* 0x000000180a0e7812 */ /* 0x000fc800078ef810 */
[----:B------:R-:W-:-:S05]  /*21c0*/  LOP3.LUT R14, R14, R61, RZ, 0x3c, !PT ;  /* 0x0000003d0e0e7212 */ /* 0x000fca00078e3cff */
[----:B------:R-:W-:Y:S01]  /*21d0*/  IMAD R68, R34, 0x200, R14 ;  /* 0x0000020022447824 */ /* 0x000fe200078e020e */
[--C-:B------:R-:W-:Y:S02]  /*21e0*/  LOP3.LUT R14, R10, 0x38, R12.reuse, 0xf8, !PT ;  /* 0x000000380a0e7812 */ /* 0x100fe400078ef80c */
[----:B------:R-:W-:Y:S02]  /*21f0*/  LOP3.LUT R12, R229, 0x38, R12, 0xf8, !PT ;  /* 0x00000038e50c7812 */ /* 0x000fe400078ef80c */
[----:B------:R-:W-:Y:S02]  /*2200*/  SEL R64, R64, 0xffffffe0, !P1 ;  /* 0xffffffe040407807 */ /* 0x000fe40004800000 */
[----:B------:R-:W-:Y:S02]  /*2210*/  LOP3.LUT R14, R14, R61, RZ, 0x3c, !PT ;  /* 0x0000003d0e0e7212 */ /* 0x000fe400078e3cff */
[----:B------:R-:W-:Y:S01]  /*2220*/  LOP3.LUT R12, R12, R15, RZ, 0x3c, !PT ;  /* 0x0000000f0c0c7212 */ /* 0x000fe200078e3cff */
[----:B------:R-:W-:Y:S01]  /*2230*/  IMAD.IADD R69, R64, 0x1, R68 ;  /* 0x0000000140457824 */ /* 0x000fe200078e0244 */
[----:B------:R-:W-:Y:S01]  /*2240*/  ISETP.GE.AND P1, PT, R16, UR4, PT ;  /* 0x0000000410007c0c */ /* 0x000fe2000bf26270 */
[----:B------:R-:W-:Y:S01]  /*2250*/  IMAD R80, R34, 0x200, R14 ;  /* 0x0000020022507824 */ /* 0x000fe200078e020e */
[----:B------:R-:W-:Y:S01]  /*2260*/  SHF.R.S32.HI R78, RZ, 0x1f, R30 ;  /* 0x0000001fff4e7819 */ /* 0x000fe2000001141e */
[----:B----4-:R-:W-:-:S10]  /*2270*/  IMAD.IADD R81, R11, 0x1, R12 ;  /* 0x000000010b517824 */ /* 0x010fd400078e020c */
.L_x_712:
[----:B------:R-:W0:Y:S01]  /*2280*/  LDC R97, c[0x0][0x430] ;  /* 0x00010c00ff617b82 */ /* 0x000e220000000800 */
[----:B------:R-:W-:Y:S01]  /*2290*/  IADD3 R28, R28, -0x1, RZ ;  /* 0xffffffff1c1c7810 */ /* 0x000fe20007ffe0ff */
[----:B------:R-:W-:-:S04]  /*22a0*/  IMAD.MOV.U32 R96, RZ, RZ, RZ ;  /* 0x000000ffff607224 */ /* 0x000fc800078e00ff */
[----:B------:R-:W-:Y:S02]  /*22b0*/  IMAD R12, R28, 0x60, R63 ;  /* 0x000000601c0c7824 */ /* 0x000fe400078e023f */
[----:B------:R-:W1:Y:S02]  /*22c0*/  LDC R50, c[0x0][0x3f4] ;  /* 0x0000fd00ff327b82 */ /* 0x000e640000000800 */
[----:B------:R-:W-:Y:S01]  /*22d0*/  IMAD.IADD R36, R0, 0x1, R12 ;  /* 0x0000000100247824 */ /* 0x000fe200078e020c */
[----:B------:R-:W-:-:S03]  /*22e0*/  ISETP.GE.AND P2, PT, R12, R31, PT ;  /* 0x0000001f0c00720c */ /* 0x000fc60003f46270 */
[----:B------:R-:W-:Y:S01]  /*22f0*/  IMAD.MOV.U32 R32, RZ, RZ, R36 ;  /* 0x000000ffff207224 */ /* 0x000fe200078e0024 */
[----:B------:R-:W-:Y:S02]  /*2300*/  ISETP.GT.OR P2, PT, R63, 0x5f, P2 ;  /* 0x0000005f3f00780c */ /* 0x000fe40001744670 */
[----:B0-----:R-:W-:-:S11]  /*2310*/  ISETP.NE.AND P3, PT, R97, 0x1, PT ;  /* 0x000000016100780c */ /* 0x001fd60003f65270 */
[----:B------:R-:W0:Y:S08]  /*2320*/  @!P2 LDC.64 R14, c[0x0][0x428] ;  /* 0x00010a00ff0eab82 */ /* 0x000e300000000a00 */
[----:B--2---:R-:W2:Y:S08]  /*2330*/  @!P2 LDC.64 R12, c[0x0][0x418] ;  /* 0x00010600ff0cab82 */ /* 0x004eb00000000a00 */
[----:B---3--:R-:W3:Y:S08]  /*2340*/  @P3 LDC R11, c[0x0][0x434] ;  /* 0x00010d00ff0b3b82 */ /* 0x008ef00000000800 */
[----:B------:R-:W4:Y:S01]  /*2350*/  @P3 LDC R34, c[0x0][0x438] ;  /* 0x00010e00ff223b82 */ /* 0x000f220000000800 */
[----:B---3--:R-:W-:-:S05]  /*2360*/  @P3 IMAD.HI.U32 R11, R36, R11, RZ ;  /* 0x0000000b240b3227 */ /* 0x008fca00078e00ff */
[----:B----4-:R-:W-:Y:S01]  /*2370*/  @P3 SHF.R.U32.HI R32, RZ, R34, R11 ;  /* 0x00000022ff203219 */ /* 0x010fe2000001160b */
[----:B0-----:R-:W-:-:S03]  /*2380*/  @!P2 IMAD R11, R78, R14, RZ ;  /* 0x0000000e4e0ba224 */ /* 0x001fc600078e02ff */
[--C-:B------:R-:W-:Y:S01]  /*2390*/  @!P2 SHF.R.S32.HI R33, RZ, 0x1f, R32.reuse ;  /* 0x0000001fff21a819 */ /* 0x100fe20000011420 */
[C---:B------:R-:W-:Y:S02]  /*23a0*/  @!P2 IMAD R11, R30.reuse, R15, R11 ;  /* 0x0000000f1e0ba224 */ /* 0x040fe400078e020b */
[----:B------:R-:W-:-:S04]  /*23b0*/  @!P2 IMAD.WIDE.U32 R14, R30, R14, R32 ;  /* 0x0000000e1e0ea225 */ /* 0x000fc800078e0020 */
[----:B------:R-:W-:Y:S01]  /*23c0*/  @!P2 IMAD.IADD R11, R15, 0x1, R11 ;  /* 0x000000010f0ba824 */ /* 0x000fe200078e020b */
[----:B--2---:R-:W-:-:S04]  /*23d0*/  @!P2 LEA R12, P3, R14, R12, 0x2 ;  /* 0x0000000c0e0ca211 */ /* 0x004fc800078610ff */
[----:B------:R-:W-:-:S05]  /*23e0*/  @!P2 LEA.HI.X R13, R14, R13, R11, 0x2, P3 ;  /* 0x0000000d0e0da211 */ /* 0x000fca00018f140b */
[----:B------:R0:W5:Y:S01]  /*23f0*/  @!P2 LDG.E R96, desc[UR40][R12.64] ;  /* 0x000000280c60a981 */ /* 0x000162000c1e1900 */
[----:B-1----:R-:W-:Y:S01]  /*2400*/  ISETP.GE.AND P2, PT, R50, 0x1, PT ;  /* 0x000000013200780c */ /* 0x002fe20003f46270 */
[----:B------:R-:W-:Y:S01]  /*2410*/  IMAD R94, R18, 0x1800, R68 ;  /* 0x00001800125e7824 */ /* 0x000fe200078e0244 */
[----:B------:R-:W-:Y:S01]  /*2420*/  ISETP.GT.AND P3, PT, R28, R29, PT ;  /* 0x0000001d1c00720c */ /* 0x000fe20003f64270 */
[----:B------:R-:W-:Y:S01]  /*2430*/  IMAD.MOV R14, RZ, RZ, -R32 ;  /* 0x000000ffff0e7224 */ /* 0x000fe200078e0a20 */
[----:B------:R-:W-:Y:S05]  /*2440*/  YIELD ;  /* 0x0000000000007946 */ /* 0x000fea0003800000 */
[----:B------:R-:W-:Y:S01]  /*2450*/  IMAD R92, R18, 0x1800, R69 ;  /* 0x00001800125c7824 */ /* 0x000fe200078e0245 */
[----:B------:R-:W-:Y:S01]  /*2460*/  BSSY B0, `(.L_x_659) ;  /* 0x00002dd000007945 */ /* 0x000fe20003800000 */
[----:B------:R-:W-:Y:S01]  /*2470*/  IMAD R97, R97, R14, R36 ;  /* 0x0000000e61617224 */ /* 0x000fe200078e0224 */
[----:B------:R-:W-:Y:S01]  /*2480*/  P2R R91, PR, RZ, 0x8 ;  /* 0x00000008ff5b7803 */ /* 0x000fe20000000000 */
[----:B------:R-:W-:Y:S01]  /*2490*/  IMAD R92, R92, 0x2, R25 ;  /* 0x000000025c5c7824 */ /* 0x000fe200078e0219 */
[----:B------:R-:W-:Y:S01]  /*24a0*/  LEA R94, R94, R25, 0x1 ;  /* 0x000000195e5e7211 */ /* 0x000fe200078e08ff */
[----:B0-----:R-:W-:Y:S06]  /*24b0*/  @!P2 BRA `(.L_x_660) ;  /* 0x00000028004ca947 */ /* 0x001fec0003800000 */
[----:B------:R-:W-:Y:S01]  /*24c0*/  SHF.R.S32.HI R98, RZ, 0x1f, R97 ;  /* 0x0000001fff627819 */ /* 0x000fe20000011461 */
[----:B------:R-:W-:Y:S01]  /*24d0*/  ULDC.64 UR4, c[0x0][0x300] ;  /* 0x0000c00000047ab9 */ /* 0x000fe20000000a00 */
[----:B-----5:R-:W-:Y:S01]  /*24e0*/  SHF.R.S32.HI R99, RZ, 0x1f, R96 ;  /* 0x0000001fff637819 */ /* 0x020fe20000011460 */
[----:B------:R-:W-:Y:S01]  /*24f0*/  IMAD.WIDE.U32 R12, R97, UR4, RZ ;  /* 0x00000004610c7c25 */ /* 0x000fe2000f8e00ff */
[----:B------:R-:W-:Y:S02]  /*2500*/  ULDC.U8 UR6, c[0x0][0x410] ;  /* 0x0001040000067ab9 */ /* 0x000fe40000000000 */
[----:B------:R-:W-:Y:S01]  /*2510*/  ISETP.NE.AND P2, PT, RZ, UR6, PT ;  /* 0x00000006ff007c0c */ /* 0x000fe2000bf45270 */
[----:B------:R-:W-:Y:S02]  /*2520*/  IMAD R14, R98, UR4, RZ ;  /* 0x00000004620e7c24 */ /* 0x000fe4000f8e02ff */
[-C--:B------:R-:W-:Y:S02]  /*2530*/  IMAD R32, R67, R28.reuse, RZ ;  /* 0x0000001c43207224 */ /* 0x080fe400078e02ff */
[----:B------:R-:W-:Y:S01]  /*2540*/  IMAD R11, R97, UR5, R14 ;  /* 0x00000005610b7c24 */ /* 0x000fe2000f8e020e */
[----:B------:R-:W-:Y:S01]  /*2550*/  ULDC.64 UR4, c[0x0][0x310] ;  /* 0x0000c40000047ab9 */ /* 0x000fe20000000a00 */
[----:B------:R-:W-:-:S02]  /*2560*/  IMAD R14, R66, R28, RZ ;  /* 0x0000001c420e7224 */ /* 0x000fc400078e02ff */
[----:B------:R-:W-:Y:S02]  /*2570*/  IMAD R15, R99, UR4, RZ ;  /* 0x00000004630f7c24 */ /* 0x000fe4000f8e02ff */
[----:B------:R-:W-:Y:S01]  /*2580*/  IMAD.IADD R13, R13, 0x1, R11 ;  /* 0x000000010d0d7824 */ /* 0x000fe200078e020b */
[----:B------:R-:W-:Y:S01]  /*2590*/  SHF.R.S32.HI R11, RZ, 0x1f, R28 ;  /* 0x0000001fff0b7819 */ /* 0x000fe2000001141c */
[C---:B------:R-:W-:Y:S02]  /*25a0*/  IMAD R15, R96.reuse, UR5, R15 ;  /* 0x00000005600f7c24 */ /* 0x040fe4000f8e020f */
[----:B------:R-:W-:Y:S01]  /*25b0*/  IMAD.WIDE.U32 R12, R96, UR4, R12 ;  /* 0x00000004600c7c25 */ /* 0x000fe2000f8e000c */
[----:B------:R-:W-:-:S03]  /*25c0*/  ULDC.64 UR4, c[0x0][0x308] ;  /* 0x0000c20000047ab9 */ /* 0x000fc60000000a00 */
[----:B------:R-:W-:Y:S02]  /*25d0*/  IMAD.IADD R13, R13, 0x1, R15 ;  /* 0x000000010d0d7824 */ /* 0x000fe400078e020f */
[----:B------:R-:W-:Y:S02]  /*25e0*/  IMAD R15, R60, UR4, RZ ;  /* 0x000000043c0f7c24 */ /* 0x000fe4000f8e02ff */
[C---:B------:R-:W-:Y:S02]  /*25f0*/  IMAD R35, R11.reuse, R52, R14 ;  /* 0x000000340b237224 */ /* 0x040fe400078e020e */
[----:B------:R-:W-:Y:S02]  /*2600*/  IMAD R11, R11, R58, R32 ;  /* 0x0000003a0b0b7224 */ /* 0x000fe400078e0220 */
[C---:B------:R-:W-:Y:S02]  /*2610*/  IMAD R103, R74.reuse, UR5, R15 ;  /* 0x000000054a677c24 */ /* 0x040fe4000f8e020f */
[----:B------:R-:W-:Y:S01]  /*2620*/  IMAD.WIDE.U32 R32, R74, UR4, R12 ;  /* 0x000000044a207c25 */ /* 0x000fe2000f8e000c */
[----:B------:R-:W-:-:S03]  /*2630*/  ULDC.64 UR4, c[0x0][0x2e8] ;  /* 0x0000ba0000047ab9 */ /* 0x000fc60000000a00 */
[----:B------:R-:W-:Y:S01]  /*2640*/  IMAD.IADD R103, R33, 0x1, R103 ;  /* 0x0000000121677824 */ /* 0x000fe200078e0267 */
[----:B------:R-:W-:Y:S01]  /*2650*/  LEA R102, P3, R32, UR4, 0x1 ;  /* 0x0000000420667c11 */ /* 0x000fe2000f8608ff */
[----:B------:R-:W-:Y:S02]  /*2660*/  IMAD R100, R28, -0x60, R31 ;  /* 0xffffffa01c647824 */ /* 0x000fe400078e021f */
[-C--:B------:R-:W-:Y:S01]  /*2670*/  IMAD.WIDE.U32 R12, R58, R28.reuse, RZ ;  /* 0x0000001c3a0c7225 */ /* 0x080fe200078e00ff */
[----:B------:R-:W-:Y:S02]  /*2680*/  LEA.HI.X R103, R32, UR5, R103, 0x1, P3 ;  /* 0x0000000520677c11 */ /* 0x000fe400098f0c67 */
[----:B------:R-:W-:Y:S01]  /*2690*/  VIMNMX R100, R100, 0x60, PT ;  /* 0x0000006064647848 */ /* 0x000fe20003fe0100 */
[----:B------:R-:W-:Y:S01]  /*26a0*/  IMAD.WIDE.U32 R14, R52, R28, RZ ;  /* 0x0000001c340e7225 */ /* 0x000fe200078e00ff */
[----:B------:R-:W-:-:S03]  /*26b0*/  IADD3 R51, R13, R11, RZ ;  /* 0x0000000b0d337210 */ /* 0x000fc60007ffe0ff */
[----:B------:R-:W-:Y:S01]  /*26c0*/  IMAD.IADD R49, R15, 0x1, R35 ;  /* 0x000000010f317824 */ /* 0x000fe200078e0223 */
[----:B------:R-:W-:Y:S06]  /*26d0*/  @!P2 BRA `(.L_x_661) ;  /* 0x0000001000c4a947 */ /* 0x000fec0003800000 */
[----:B------:R-:W-:Y:S01]  /*26e0*/  ISETP.GE.AND P2, PT, R200, R100, PT ;  /* 0x00000064c800720c */ /* 0x000fe20003f46270 */
[----:B------:R-:W-:Y:S01]  /*26f0*/  BSSY B1, `(.L_x_662) ;  /* 0x000001b000017945 */ /* 0x000fe20003800000 */
[----:B------:R-:W-:Y:S02]  /*2700*/  CS2R R32, SRZ ;  /* 0x0000000000207805 */ /* 0x000fe4000001ff00 */
[----:B------:R-:W-:Y:S02]  /*2710*/  CS2R R40, SRZ ;  /* 0x0000000000287805 */ /* 0x000fe4000001ff00 */
[----:B------:R-:W-:Y:S02]  /*2720*/  CS2R R44, SRZ ;  /* 0x00000000002c7805 */ /* 0x000fe4000001ff00 */
[----:B------:R-:W-:Y:S02]  /*2730*/  CS2R R42, SRZ ;  /* 0x00000000002a7805 */ /* 0x000fe4000001ff00 */
[----:B------:R-:W-:-:S03]  /*2740*/  CS2R R46, SRZ ;  /* 0x00000000002e7805 */ /* 0x000fc6000001ff00 */
[----:B------:R-:W-:Y:S05]  /*2750*/  @P2 BRA `(.L_x_663) ;  /* 0x0000000000502947 */ /* 0x000fea0003800000 */
[----:B------:R-:W-:Y:S01]  /*2760*/  IADD3 R11, P3, R8, R14, RZ ;  /* 0x0000000e080b7210 */ /* 0x000fe20007f7e0ff */
[----:B------:R-:W-:Y:S01]  /*2770*/  ULDC.64 UR4, c[0x0][0x3e8] ;  /* 0x0000fa0000047ab9 */ /* 0x000fe20000000a00 */
[----:B------:R-:W-:Y:S02]  /*2780*/  CS2R R44, SRZ ;  /* 0x00000000002c7805 */ /* 0x000fe4000001ff00 */
[----:B------:R-:W-:Y:S01]  /*2790*/  CS2R R46, SRZ ;  /* 0x00000000002e7805 */ /* 0x000fe2000001ff00 */
[----:B------:R-:W-:Y:S01]  /*27a0*/  IMAD.X R36, R49, 0x1, R70, P3 ;  /* 0x0000000131247824 */ /* 0x000fe200018e0646 */
[----:B------:R-:W-:-:S04]  /*27b0*/  LEA R34, P3, R11, UR4, 0x1 ;  /* 0x000000040b227c11 */ /* 0x000fc8000f8608ff */
[----:B------:R-:W-:Y:S01]  /*27c0*/  LEA.HI.X R35, R11, UR5, R36, 0x1, P3 ;  /* 0x000000050b237c11 */ /* 0x000fe200098f0c24 */
[----:B------:R-:W-:Y:S01]  /*27d0*/  ULDC.64 UR4, c[0x0][0x400] ;  /* 0x0001000000047ab9 */ /* 0x000fe20000000a00 */
[----:B------:R-:W-:-:S05]  /*27e0*/  IADD3 R11, P3, R54, R12, RZ ;  /* 0x0000000c360b7210 */ /* 0x000fca0007f7e0ff */
[----:B------:R-:W-:Y:S01]  /*27f0*/  IMAD.X R38, R51, 0x1, R72, P3 ;  /* 0x0000000133267824 */ /* 0x000fe200018e0648 */
[----:B------:R-:W-:-:S04]  /*2800*/  LEA R36, P3, R11, UR4, 0x1 ;  /* 0x000000040b247c11 */ /* 0x000fc8000f8608ff */
[----:B------:R-:W-:Y:S02]  /*2810*/  LEA.HI.X R37, R11, UR5, R38, 0x1, P3 ;  /* 0x000000050b257c11 */ /* 0x000fe400098f0c26 */
[----:B------:R-:W-:Y:S02]  /*2820*/  ISETP.GE.AND P3, PT, R22, R50, PT ;  /* 0x000000321600720c */ /* 0x000fe40003f66270 */
[----:B------:R-:W-:Y:S02]  /*2830*/  CS2R R40, SRZ ;  /* 0x0000000000287805 */ /* 0x000fe4000001ff00 */
[----:B------:R-:W-:-:S09]  /*2840*/  CS2R R42, SRZ ;  /* 0x00000000002a7805 */ /* 0x000fd2000001ff00 */
[----:B------:R0:W5:Y:S04]  /*2850*/  @!P3 LDG.E.64 R44, desc[UR40][R34.64] ;  /* 0x00000028222cb981 */ /* 0x000168000c1e1b00 */
[----:B------:R0:W5:Y:S01]  /*2860*/  @!P3 LDG.E.64 R46, desc[UR40][R36.64] ;  /* 0x00000028242eb981 */ /* 0x000162000c1e1b00 */
[----:B------:R-:W-:-:S13]  /*2870*/  ISETP.GE.AND P3, PT, R204, R50, PT ;  /* 0x00000032cc00720c */ /* 0x000fda0003f66270 */
[----:B------:R0:W5:Y:S04]  /*2880*/  @!P3 LDG.E.64 R40, desc[UR40][R34.64+0x20] ;  /* 0x000020282228b981 */ /* 0x000168000c1e1b00 */
[----:B------:R0:W5:Y:S02]  /*2890*/  @!P3 LDG.E.64 R42, desc[UR40][R36.64+0x20] ;  /* 0x00002028242ab981 */ /* 0x000164000c1e1b00 */
.L_x_663:
[----:B------:R-:W-:Y:S05]  /*28a0*/  BSYNC B1 ;  /* 0x0000000000017941 */ /* 0x000fea0003800000 */
.L_x_662:
[----:B------:R-:W-:Y:S01]  /*28b0*/  VIADD R11, R200, 0x40 ;  /* 0x00000040c80b7836 */ /* 0x000fe20000000000 */
[----:B------:R-:W-:Y:S01]  /*28c0*/  BSSY B1, `(.L_x_664) ;  /* 0x000001c000017945 */ /* 0x000fe20003800000 */
[----:B0-----:R-:W-:Y:S02]  /*28d0*/  CS2R R36, SRZ ;  /* 0x0000000000247805 */ /* 0x001fe4000001ff00 */
[----:B------:R-:W-:Y:S01]  /*28e0*/  CS2R R34, SRZ ;  /* 0x0000000000227805 */ /* 0x000fe2000001ff00 */
[----:B-----5:R-:W-:Y:S01]  /*28f0*/  IMAD.MOV.U32 R48, RZ, RZ, R40 ;  /* 0x000000ffff307224 */ /* 0x020fe200078e0028 */
[----:B------:R-:W-:Y:S01]  /*2900*/  ISETP.GE.AND P4, PT, R11, R100, PT ;  /* 0x000000640b00720c */ /* 0x000fe20003f86270 */
[----:B------:R-:W-:Y:S01]  /*2910*/  IMAD.MOV.U32 R89, RZ, RZ, R41 ;  /* 0x000000ffff597224 */ /* 0x000fe200078e0029 */
[----:B------:R-:W-:-:S11]  /*2920*/  CS2R R38, SRZ ;  /* 0x0000000000267805 */ /* 0x000fd6000001ff00 */
[----:B------:R-:W-:Y:S05]  /*2930*/  @P4 BRA `(.L_x_665) ;  /* 0x0000000000504947 */ /* 0x000fea0003800000 */
[----:B------:R-:W-:Y:S01]  /*2940*/  IADD3 R14, P3, P5, R8, R14, R5 ;  /* 0x0000000e080e7210 */ /* 0x000fe20007d7e005 */
[----:B------:R-:W-:Y:S01]  /*2950*/  ULDC.64 UR4, c[0x0][0x3e8] ;  /* 0x0000fa0000047ab9 */ /* 0x000fe20000000a00 */
[----:B------:R-:W-:Y:S02]  /*2960*/  CS2R R36, SRZ ;  /* 0x0000000000247805 */ /* 0x000fe4000001ff00 */
[----:B------:R-:W-:Y:S02]  /*2970*/  CS2R R38, SRZ ;  /* 0x0000000000267805 */ /* 0x000fe4000001ff00 */
[----:B------:R-:W-:Y:S02]  /*2980*/  IADD3.X R13, R70, R49, R4, P3, P5 ;  /* 0x00000031460d7210 */ /* 0x000fe40001fea404 */
[----:B------:R-:W-:-:S04]  /*2990*/  IADD3 R11, P3, P5, R54, R12, R7 ;  /* 0x0000000c360b7210 */ /* 0x000fc80007d7e007 */
[----:B------:R-:W-:Y:S02]  /*29a0*/  IADD3.X R32, R72, R51, R6, P3, P5 ;  /* 0x0000003348207210 */ /* 0x000fe40001fea406 */
[----:B------:R-:W-:-:S04]  /*29b0*/  LEA R12, P3, R14, UR4, 0x1 ;  /* 0x000000040e0c7c11 */ /* 0x000fc8000f8608ff */
[----:B------:R-:W-:Y:S01]  /*29c0*/  LEA.HI.X R13, R14, UR5, R13, 0x1, P3 ;  /* 0x000000050e0d7c11 */ /* 0x000fe200098f0c0d */
[----:B------:R-:W-:Y:S02]  /*29d0*/  ULDC.64 UR4, c[0x0][0x400] ;  /* 0x0001000000047ab9 */ /* 0x000fe40000000a00 */
        /* <DEDUP_REMOVED lines=10> */
.L_x_665:
[----:B------:R-:W-:Y:S05]  /*2a80*/  BSYNC B1 ;  /* 0x0000000000017941 */ /* 0x000fea0003800000 */
.L_x_664:
[----:B0-----:R-:W-:Y:S01]  /*2a90*/  IMAD.MOV.U32 R12, RZ, RZ, R45 ;  /* 0x000000ffff0c7224 */ /* 0x001fe200078e002d */
[----:B------:R-:W-:Y:S01]  /*2aa0*/  MOV R11, R44 ;  /* 0x0000002c000b7202 */ /* 0x000fe20000000f00 */
[----:B------:R-:W-:Y:S01]  /*2ab0*/  IMAD.MOV.U32 R13, RZ, RZ, R46 ;  /* 0x000000ffff0d7224 */ /* 0x000fe200078e002e */
[----:B------:R-:W-:Y:S01]  /*2ac0*/  ISETP.NE.AND P3, PT, R205, 0x3, PT ;  /* 0x00000003cd00780c */ /* 0x000fe20003f65270 */
[----:B------:R-:W-:Y:S01]  /*2ad0*/  IMAD.MOV.U32 R14, RZ, RZ, R47 ;  /* 0x000000ffff0e7224 */ /* 0x000fe200078e002f */
[----:B------:R-:W-:Y:S01]  /*2ae0*/  PRMT R113, R11, 0x5410, R12 ;  /* 0x000054100b717816 */ /* 0x000fe2000000000c */
[----:B------:R-:W-:Y:S01]  /*2af0*/  IMAD.MOV.U32 R11, RZ, RZ, R42 ;  /* 0x000000ffff0b7224 */ /* 0x000fe200078e002a */
[----:B------:R-:W-:Y:S01]  /*2b00*/  PRMT R107, R89, 0x5410, R48 ;  /* 0x00005410596b7816 */ /* 0x000fe20000000030 */
[----:B------:R-:W-:Y:S01]  /*2b10*/  IMAD.MOV.U32 R12, RZ, RZ, R43 ;  /* 0x000000ffff0c7224 */ /* 0x000fe200078e002b */
[----:B------:R-:W-:Y:S01]  /*2b20*/  PRMT R115, R13, 0x5410, R14 ;  /* 0x000054100d737816 */ /* 0x000fe2000000000e */
[----:B-----5:R-:W-:-:S02]  /*2b30*/  IMAD.MOV.U32 R13, RZ, RZ, R36 ;  /* 0x000000ffff0d7224 */ /* 0x020fc400078e0024 */
[----:B------:R-:W-:Y:S01]  /*2b40*/  IMAD.MOV.U32 R14, RZ, RZ, R37 ;  /* 0x000000ffff0e7224 */ /* 0x000fe200078e0025 */
[----:B------:R-:W-:Y:S01]  /*2b50*/  PRMT R108, R11, 0x5410, R12 ;  /* 0x000054100b6c7816 */ /* 0x000fe2000000000c */
[----:B------:R-:W-:Y:S01]  /*2b60*/  IMAD.MOV.U32 R12, RZ, RZ, R33 ;  /* 0x000000ffff0c7224 */ /* 0x000fe200078e0021 */
[----:B------:R-:W-:Y:S02]  /*2b70*/  MOV R11, R32 ;  /* 0x00000020000b7202 */ /* 0x000fe40000000f00 */
[----:B------:R-:W-:Y:S01]  /*2b80*/  PRMT R105, R13, 0x5410, R14 ;  /* 0x000054100d697816 */ /* 0x000fe2000000000e */
[----:B------:R-:W-:Y:S01]  /*2b90*/  IMAD.MOV.U32 R14, RZ, RZ, R39 ;  /* 0x000000ffff0e7224 */ /* 0x000fe200078e0027 */
[----:B------:R-:W-:Y:S01]  /*2ba0*/  PRMT R95, R11, 0x5410, R12 ;  /* 0x000054100b5f7816 */ /* 0x000fe2000000000c */
[----:B------:R-:W-:Y:S01]  /*2bb0*/  IMAD.MOV.U32 R11, RZ, RZ, R34 ;  /* 0x000000ffff0b7224 */ /* 0x000fe200078e0022 */
[----:B------:R-:W-:Y:S01]  /*2bc0*/  MOV R13, R38 ;  /* 0x00000026000d7202 */ /* 0x000fe20000000f00 */
[----:B------:R-:W-:-:S03]  /*2bd0*/  IMAD.MOV.U32 R12, RZ, RZ, R35 ;  /* 0x000000ffff0c7224 */ /* 0x000fc600078e0023 */
[----:B------:R-:W-:Y:S02]  /*2be0*/  PRMT R106, R13, 0x5410, R14 ;  /* 0x000054100d6a7816 */ /* 0x000fe4000000000e */
[----:B------:R-:W-:Y:S01]  /*2bf0*/  PRMT R104, R11, 0x5410, R12 ;  /* 0x000054100b687816 */ /* 0x000fe2000000000c */
[----:B------:R-:W-:Y:S06]  /*2c00*/  @!P3 BRA `(.L_x_666) ;  /* 0x000000000004b947 */ /* 0x000fec0003800000 */
[----:B------:R-:W-:Y:S01]  /*2c10*/  BPT.TRAP 0x1 ;  /* 0x000000040000795c */ /* 0x000fe20000300000 */
.L_x_666:
[----:B------:R-:W-:Y:S01]  /*2c20*/  IMAD R89, R18, 0x8, R19 ;  /* 0x0000000812597824 */ /* 0x000fe200078e0213 */
[----:B------:R-:W-:Y:S01]  /*2c30*/  SHF.L.U32 R101, R203, 0x1f, RZ ;  /* 0x0000001fcb657819 */ /* 0x000fe200000006ff */
[----:B------:R-:W-:Y:S03]  /*2c40*/  BSSY B1, `(.L_x_667) ;  /* 0x0000003000017945 */ /* 0x000fe60003800000 */
[----:B------:R-:W0:Y:S02]  /*2c50*/  SYNCS.PHASECHK.TRANS64.TRYWAIT P5, [R89+URZ+0x22890], R101 ;  /* 0x02289065590075a7 */ /* 0x000e2400080a017f */
[----:B0-----:R-:W-:Y:S05]  /*2c60*/  @!P5 BRA `(.L_x_668) ;  /* 0x000001440094d947 */ /* 0x001fea0003800000 */
.L_x_914:
[----:B------:R-:W-:Y:S05]  /*2c70*/  BSYNC B1 ;  /* 0x0000000000017941 */ /* 0x000fea0003800000 */
.L_x_667:
[----:B------:R-:W-:-:S03]  /*2c80*/  UMOV UR4, 0xffffffff ;  /* 0xffffffff00047882 */ /* 0x000fc60000000000 */
[----:B------:R-:W-:Y:S05]  /*2c90*/  BRA.DIV UR4, `(.L_x_669) ;  /* 0x00000146049c7947 */ /* 0x000fea000b800000 */
[----:B------:R1:W2:Y:S04]  /*2ca0*/  SHFL.IDX PT, R51, R103, RZ, 0x1c1f ;  /* 0x001c1fff67337589 */ /* 0x0002a800000e0000 */
[----:B------:R1:W3:Y:S02]  /*2cb0*/  SHFL.IDX PT, R93, R102, RZ, 0x1c1f ;  /* 0x001c1fff665d7589 */ /* 0x0002e400000e0000 */
.L_x_918:
[----:B------:R-:W-:Y:S04]  /*2cc0*/  BSSY B1, `(.L_x_670) ;  /* 0x0000067000017945 */ /* 0x000fe80003800000 */
[----:B------:R-:W-:Y:S05]  /*2cd0*/  @P2 BRA `(.L_x_671) ;  /* 0x0000000400942947 */ /* 0x000fea0003800000 */
[----:B------:R-:W-:Y:S04]  /*2ce0*/  BSSY B2, `(.L_x_672) ;  /* 0x0000032000027945 */ /* 0x000fe80003800000 */
[----:B------:R-:W-:Y:S05]  /*2cf0*/  @P1 BRA `(.L_x_673) ;  /* 0x0000000000c01947 */ /* 0x000fea0003800000 */
[----:B------:R4:W0:Y:S01]  /*2d00*/  LDS.128 R12, [R94] ;  /* 0x000000005e0c7984 */ /* 0x0008220000000c00 */
[C---:B---3--:R-:W-:Y:S01]  /*2d10*/  LEA R48, P2, R16.reuse, R93, 0x1 ;  /* 0x0000005d10307211 */ /* 0x048fe200078408ff */
[----:B------:R-:W-:Y:S03]  /*2d20*/  BSSY B3, `(.L_x_674) ;  /* 0x000002c000037945 */ /* 0x000fe60003800000 */
[----:B--2---:R-:W-:Y:S02]  /*2d30*/  LEA.HI.X R49, R16, R51, R17, 0x1, P2 ;  /* 0x0000003310317211 */ /* 0x004fe400010f0c11 */
[----:B------:R-:W-:-:S13]  /*2d40*/  ISETP.GE.AND P2, PT, R22, R50, PT ;  /* 0x000000321600720c */ /* 0x000fda0003f46270 */
[----:B----4-:R-:W-:Y:S05]  /*2d50*/  @P2 BRA `(.L_x_675) ;  /* 0x0000000000a02947 */ /* 0x010fea0003800000 */
[----:B------:R-:W-:Y:S01]  /*2d60*/  SHF.R.U64 R11, R44, 0x10, R45 ;  /* 0x000000102c0b7819 */ /* 0x000fe2000000122d */
[--C-:B0-----:R-:W-:Y:S01]  /*2d70*/  HADD2.F32 R44, -RZ, R15.reuse.H1_H1 ;  /* 0x3000000fff2c7230 */ /* 0x101fe20000004100 */
[--C-:B------:R-:W-:Y:S01]  /*2d80*/  SHF.R.U64 R110, R46, 0x10, R47.reuse ;  /* 0x000000102e6e7819 */ /* 0x100fe2000000122f */
[----:B------:R-:W-:Y:S01]  /*2d90*/  HADD2.F32 R15, -RZ, R15.H0_H0 ;  /* 0x2000000fff0f7230 */ /* 0x000fe20000004100 */
[----:B------:R-:W-:Y:S01]  /*2da0*/  SHF.R.U32.HI R47, RZ, 0x10, R47 ;  /* 0x00000010ff2f7819 */ /* 0x000fe2000001162f */
[----:B------:R-:W-:Y:S01]  /*2db0*/  HADD2.F32 R46, -RZ, R11.H0_H0 ;  /* 0x2000000bff2e7230 */ /* 0x000fe20000004100 */
[----:B------:R-:W-:Y:S01]  /*2dc0*/  SHF.R.U32.HI R45, RZ, 0x10, R45 ;  /* 0x00000010ff2d7819 */ /* 0x000fe2000001162d */
[----:B------:R-:W-:Y:S02]  /*2dd0*/  HADD2.F32 R110, -RZ, R110.H0_H0 ;  /* 0x2000006eff6e7230 */ /* 0x000fe40000004100 */
[----:B------:R-:W-:Y:S02]  /*2de0*/  HADD2.F32 R11, -RZ, R13.H1_H1 ;  /* 0x3000000dff0b7230 */ /* 0x000fe40000004100 */
[----:B------:R-:W-:-:S02]  /*2df0*/  HADD2.F32 R47, -RZ, R47.H0_H0 ;  /* 0x2000002fff2f7230 */ /* 0x000fc40000004100 */
[----:B------:R-:W-:Y:S02]  /*2e00*/  HADD2.F32 R13, -RZ, R13.H0_H0 ;  /* 0x2000000dff0d7230 */ /* 0x000fe40000004100 */
[-C--:B------:R-:W-:Y:S01]  /*2e10*/  FMUL.FTZ R112, R11, R110.reuse ;  /* 0x0000006e0b707220 */ /* 0x080fe20000410000 */
[----:B------:R-:W-:Y:S02]  /*2e20*/  HADD2.F32 R45, -RZ, R45.H0_H0 ;  /* 0x2000002dff2d7230 */ /* 0x000fe40000004100 */
[CC--:B------:R-:W-:Y:S01]  /*2e30*/  FMUL.FTZ R114, R44.reuse, R47.reuse ;  /* 0x0000002f2c727220 */ /* 0x0c0fe20000410000 */
[----:B------:R-:W-:Y:S01]  /*2e40*/  FMUL.FTZ R47, R15, R47 ;  /* 0x0000002f0f2f7220 */ /* 0x000fe20000410000 */
[C---:B------:R-:W-:Y:S01]  /*2e50*/  FMUL.FTZ R110, R13.reuse, R110 ;  /* 0x0000006e0d6e7220 */ /* 0x040fe20000410000 */
[-C--:B------:R-:W-:Y:S01]  /*2e60*/  FFMA.FTZ R112, R13, R46.reuse, -R112 ;  /* 0x0000002e0d707223 */ /* 0x080fe20000010870 */
[-C--:B------:R-:W-:Y:S01]  /*2e70*/  FFMA.FTZ R114, R15, R45.reuse, -R114 ;  /* 0x0000002d0f727223 */ /* 0x080fe20000010872 */
[----:B------:R-:W-:Y:S01]  /*2e80*/  FFMA.FTZ R111, R44, R45, R47 ;  /* 0x0000002d2c6f7223 */ /* 0x000fe2000001002f */
[----:B------:R-:W-:Y:S01]  /*2e90*/  FFMA.FTZ R109, R11, R46, R110 ;  /* 0x0000002e0b6d7223 */ /* 0x000fe2000001006e */
[----:B------:R-:W-:-:S02]  /*2ea0*/  HADD2.F32 R11, -RZ, R12.H1_H1 ;  /* 0x3000000cff0b7230 */ /* 0x000fc40000004100 */
[--C-:B------:R-:W-:Y:S02]  /*2eb0*/  HADD2.F32 R45, -RZ, R115.reuse.H0_H0 ;  /* 0x20000073ff2d7230 */ /* 0x100fe40000004100 */
[----:B------:R-:W-:Y:S02]  /*2ec0*/  HADD2.F32 R12, -RZ, R12.H0_H0 ;  /* 0x2000000cff0c7230 */ /* 0x000fe40000004100 */
[----:B------:R-:W-:Y:S02]  /*2ed0*/  HADD2.F32 R46, -RZ, R115.H1_H1 ;  /* 0x30000073ff2e7230 */ /* 0x000fe40000004100 */
[-C--:B------:R-:W-:Y:S01]  /*2ee0*/  FMUL.FTZ R47, R11, R45.reuse ;  /* 0x0000002d0b2f7220 */ /* 0x080fe20000410000 */
[--C-:B------:R-:W-:Y:S02]  /*2ef0*/  HADD2.F32 R13, -RZ, R14.reuse.H1_H1 ;  /* 0x3000000eff0d7230 */ /* 0x100fe40000004100 */
[----:B------:R-:W-:Y:S01]  /*2f00*/  FMUL.FTZ R110, R12, R45 ;  /* 0x0000002d0c6e7220 */ /* 0x000fe20000410000 */
[----:B------:R-:W-:-:S02]  /*2f10*/  HADD2.F32 R14, -RZ, R14.H0_H0 ;  /* 0x2000000eff0e7230 */ /* 0x000fc40000004100 */
[--C-:B------:R-:W-:Y:S02]  /*2f20*/  HADD2.F32 R15, -RZ, R113.reuse.H0_H0 ;  /* 0x20000071ff0f7230 */ /* 0x100fe40000004100 */
[-C--:B------:R-:W-:Y:S01]  /*2f30*/  FMUL.FTZ R45, R13, R46.reuse ;  /* 0x0000002e0d2d7220 */ /* 0x080fe20000410000 */
[----:B------:R-:W-:Y:S02]  /*2f40*/  HADD2.F32 R44, -RZ, R113.H1_H1 ;  /* 0x30000071ff2c7230 */ /* 0x000fe40000004100 */
[----:B------:R-:W-:Y:S01]  /*2f50*/  FMUL.FTZ R46, R14, R46 ;  /* 0x0000002e0e2e7220 */ /* 0x000fe20000410000 */
[-C--:B------:R-:W-:Y:S01]  /*2f60*/  FFMA.FTZ R47, R12, R15.reuse, -R47 ;  /* 0x0000000f0c2f7223 */ /* 0x080fe2000001082f */
[----:B------:R-:W-:Y:S01]  /*2f70*/  FFMA.FTZ R110, R11, R15, R110 ;  /* 0x0000000f0b6e7223 */ /* 0x000fe2000001006e */
[-C--:B------:R-:W-:Y:S01]  /*2f80*/  FFMA.FTZ R45, R14, R44.reuse, -R45 ;  /* 0x0000002c0e2d7223 */ /* 0x080fe2000001082d */
[----:B------:R-:W-:Y:S01]  /*2f90*/  FFMA.FTZ R46, R13, R44, R46 ;  /* 0x0000002c0d2e7223 */ /* 0x000fe2000001002e */
[----:B------:R-:W-:-:S02]  /*2fa0*/  F2FP.F16.F32.PACK_AB R13, R109, R112 ;  /* 0x000000706d0d723e */ /* 0x000fc400000000ff */
[----:B------:R-:W-:Y:S02]  /*2fb0*/  F2FP.F16.F32.PACK_AB R15, R111, R114 ;  /* 0x000000726f0f723e */ /* 0x000fe400000000ff */
[----:B------:R-:W-:Y:S02]  /*2fc0*/  F2FP.F16.F32.PACK_AB R12, R110, R47 ;  /* 0x0000002f6e0c723e */ /* 0x000fe400000000ff */
[----:B------:R-:W-:-:S07]  /*2fd0*/  F2FP.F16.F32.PACK_AB R14, R46, R45 ;  /* 0x0000002d2e0e723e */ /* 0x000fce00000000ff */
.L_x_675:
[----:B------:R-:W-:Y:S05]  /*2fe0*/  BSYNC B3 ;  /* 0x0000000000037941 */ /* 0x000fea0003800000 */
.L_x_674:
[----:B0-----:R4:W-:Y:S02]  /*2ff0*/  ST.E.128 desc[UR40][R48.64], R12 ;  /* 0x0000000c30007985 */ /* 0x0019e4000c101d28 */
.L_x_673:
[----:B------:R-:W-:Y:S05]  /*3000*/  BSYNC B2 ;  /* 0x0000000000027941 */ /* 0x000fea0003800000 */
.L_x_672:
[----:B------:R-:W-:-:S13]  /*3010*/  ISETP.NE.AND P2, PT, R90, RZ, PT ;  /* 0x000000ff5a00720c */ /* 0x000fda0003f45270 */
[----:B------:R-:W-:Y:S05]  /*3020*/  @P2 BRA `(.L_x_671) ;  /* 0x0000000000c02947 */ /* 0x000fea0003800000 */
[----:B----4-:R4:W0:Y:S01]  /*3030*/  LDS.128 R12, [R92] ;  /* 0x000000005c0c7984 */ /* 0x0108220000000c00 */
        /* <DEDUP_REMOVED lines=13> */
[----:B------:R-:W-:Y:S02]  /*3110*/  HADD2.F32 R43, -RZ, R43.H0_H0 ;  /* 0x2000002bff2b7230 */ /* 0x000fe40000004100 */
[----:B------:R-:W-:-:S02]  /*3120*/  HADD2.F32 R11, -RZ, R13.H1_H1 ;  /* 0x3000000dff0b7230 */ /* 0x000fc40000004100 */
[----:B------:R-:W-:Y:S02]  /*3130*/  HADD2.F32 R13, -RZ, R13.H0_H0 ;  /* 0x2000000dff0d7230 */ /* 0x000fe40000004100 */
[-C--:B------:R-:W-:Y:S01]  /*3140*/  FMUL.FTZ R47, R15, R43.reuse ;  /* 0x0000002b0f2f7220 */ /* 0x080fe20000410000 */
[----:B------:R-:W-:Y:S02]  /*3150*/  HADD2.F32 R41, -RZ, R41.H0_H0 ;  /* 0x20000029ff297230 */ /* 0x000fe40000004100 */
[-C--:B------:R-:W-:Y:S01]  /*3160*/  FMUL.FTZ R48, R11, R46.reuse ;  /* 0x0000002e0b307220 */ /* 0x080fe20000410000 */
[C---:B------:R-:W-:Y:S01]  /*3170*/  FMUL.FTZ R110, R40.reuse, R43 ;  /* 0x0000002b286e7220 */ /* 0x040fe20000410000 */
[C---:B------:R-:W-:Y:S01]  /*3180*/  FMUL.FTZ R46, R13.reuse, R46 ;  /* 0x0000002e0d2e7220 */ /* 0x040fe20000410000 */
[----:B------:R-:W-:Y:S01]  /*3190*/  FFMA.FTZ R49, R40, R41, R47 ;  /* 0x0000002928317223 */ /* 0x000fe2000001002f */
[-C--:B------:R-:W-:Y:S02]  /*31a0*/  FFMA.FTZ R48, R13, R42.reuse, -R48 ;  /* 0x0000002a0d307223 */ /* 0x080fe40000010830 */
[----:B------:R-:W-:Y:S01]  /*31b0*/  FFMA.FTZ R43, R11, R42, R46 ;  /* 0x0000002a0b2b7223 */ /* 0x000fe2000001002e */
[----:B------:R-:W-:-:S02]  /*31c0*/  HADD2.F32 R40, -RZ, R108.H0_H0 ;  /* 0x2000006cff287230 */ /* 0x000fc40000004100 */
[----:B------:R-:W-:Y:S01]  /*31d0*/  FFMA.FTZ R110, R15, R41, -R110 ;  /* 0x000000290f6e7223 */ /* 0x000fe2000001086e */
[----:B------:R-:W-:Y:S02]  /*31e0*/  HADD2.F32 R108, -RZ, R108.H1_H1 ;  /* 0x3000006cff6c7230 */ /* 0x000fe40000004100 */
[----:B------:R-:W-:Y:S02]  /*31f0*/  HADD2.F32 R11, -RZ, R12.H1_H1 ;  /* 0x3000000cff0b7230 */ /* 0x000fe40000004100 */
[----:B------:R-:W-:Y:S02]  /*3200*/  HADD2.F32 R13, -RZ, R14.H1_H1 ;  /* 0x3000000eff0d7230 */ /* 0x000fe40000004100 */
[----:B------:R-:W-:Y:S02]  /*3210*/  HADD2.F32 R12, -RZ, R12.H0_H0 ;  /* 0x2000000cff0c7230 */ /* 0x000fe40000004100 */
[----:B------:R-:W-:Y:S01]  /*3220*/  FMUL.FTZ R41, R11, R40 ;  /* 0x000000280b297220 */ /* 0x000fe20000410000 */
[----:B------:R-:W-:-:S02]  /*3230*/  HADD2.F32 R14, -RZ, R14.H0_H0 ;  /* 0x2000000eff0e7230 */ /* 0x000fc40000004100 */
[----:B------:R-:W-:Y:S01]  /*3240*/  FMUL.FTZ R47, R13, R108 ;  /* 0x0000006c0d2f7220 */ /* 0x000fe20000410000 */
[--C-:B------:R-:W-:Y:S02]  /*3250*/  HADD2.F32 R15, -RZ, R107.reuse.H1_H1 ;  /* 0x3000006bff0f7230 */ /* 0x100fe40000004100 */
[----:B------:R-:W-:Y:S01]  /*3260*/  FMUL.FTZ R40, R12, R40 ;  /* 0x000000280c287220 */ /* 0x000fe20000410000 */
[----:B------:R-:W-:Y:S02]  /*3270*/  HADD2.F32 R107, -RZ, R107.H0_H0 ;  /* 0x2000006bff6b7230 */ /* 0x000fe40000004100 */
        /* <DEDUP_REMOVED lines=9> */
.L_x_677:
[----:B------:R-:W-:Y:S05]  /*3310*/  BSYNC B2 ;  /* 0x0000000000027941 */ /* 0x000fea0003800000 */
.L_x_676:
[----:B0-----:R0:W-:Y:S02]  /*3320*/  ST.E.128 desc[UR40][R44.64], R12 ;  /* 0x0000000c2c007985 */ /* 0x0011e4000c101d28 */
.L_x_671:
[----:B------:R-:W-:Y:S05]  /*3330*/  BSYNC B1 ;  /* 0x0000000000017941 */ /* 0x000fea0003800000 */
.L_x_670:
[----:B------:R-:W-:-:S03]  /*3340*/  UMOV UR4, 0xffffffff ;  /* 0xffffffff00047882 */ /* 0x000fc60000000000 */
[----:B------:R-:W-:Y:S05]  /*3350*/  BRA.DIV UR4, `(.L_x_678) ;  /* 0x0000014204387947 */ /* 0x000fea000b800000 */
[----:B-1----:R-:W1:Y:S04]  /*3360*/  SHFL.IDX PT, R103, R103, 0x1, 0x1c1f ;  /* 0x003c1f0067677f89 */ /* 0x002e6800000e0000 */
[----:B------:R0:W0:Y:S02]  /*3370*/  SHFL.IDX PT, R43, R102, 0x1, 0x1c1f ;  /* 0x003c1f00662b7f89 */ /* 0x00002400000e0000 */
.L_x_922:
[----:B------:R-:W-:Y:S05]  /*3380*/  @P4 BRA `(.L_x_679) ;  /* 0x0000001c00a84947 */ /* 0x000fea0003800000 */
[----:B------:R-:W-:Y:S04]  /*3390*/  BSSY B1, `(.L_x_680) ;  /* 0x0000032000017945 */ /* 0x000fe80003800000 */
[----:B------:R-:W-:Y:S05]  /*33a0*/  @P1 BRA `(.L_x_681) ;  /* 0x0000000000c01947 */ /* 0x000fea0003800000 */
[----:B0---4-:R0:W4:Y:S01]  /*33b0*/  LDS.128 R12, [R94+0x2000] ;  /* 0x002000005e0c7984 */ /* 0x0111220000000c00 */
[C---:B------:R-:W-:Y:S01]  /*33c0*/  LEA R40, P2, R16.reuse, R43, 0x1 ;  /* 0x0000002b10287211 */ /* 0x040fe200078408ff */
[----:B------:R-:W-:Y:S03]  /*33d0*/  BSSY B2, `(.L_x_682) ;  /* 0x000002c000027945 */ /* 0x000fe60003800000 */
[----:B-1----:R-:W-:Y:S02]  /*33e0*/  LEA.HI.X R41, R16, R103, R17, 0x1, P2 ;  /* 0x0000006710297211 */ /* 0x002fe400010f0c11 */
[----:B------:R-:W-:-:S13]  /*33f0*/  ISETP.GE.AND P2, PT, R22, R50, PT ;  /* 0x000000321600720c */ /* 0x000fda0003f46270 */
[----:B0-----:R-:W-:Y:S05]  /*3400*/  @P2 BRA `(.L_x_683) ;  /* 0x0000000000a02947 */ /* 0x001fea0003800000 */
[----:B------:R-:W-:Y:S01]  /*3410*/  SHF.R.U64 R11, R36, 0x10, R37 ;  /* 0x00000010240b7819 */ /* 0x000fe20000001225 */
[--C-:B----4-:R-:W-:Y:S01]  /*3420*/  HADD2.F32 R36, -RZ, R15.reuse.H1_H1 ;  /* 0x3000000fff247230 */ /* 0x110fe20000004100 */
        /* <DEDUP_REMOVED lines=26> */
[--C-:B------:R-:W-:Y:S02]  /*35d0*/  HADD2.F32 R15, -RZ, R105.reuse.H0_H0 ;  /* 0x20000069ff0f7230 */ /* 0x100fe40000004100 */
[----:B------:R-:W-:Y:S01]  /*35e0*/  FMUL.FTZ R36, R12, R36 ;  /* 0x000000240c247220 */ /* 0x000fe20000410000 */
        /* <DEDUP_REMOVED lines=10> */
.L_x_683:
[----:B------:R-:W-:Y:S05]  /*3690*/  BSYNC B2 ;  /* 0x0000000000027941 */ /* 0x000fea0003800000 */
.L_x_682:
[----:B----4-:R0:W-:Y:S02]  /*36a0*/  ST.E.128 desc[UR40][R40.64], R12 ;  /* 0x0000000c28007985 */ /* 0x0101e4000c101d28 */
.L_x_681:
[----:B------:R-:W-:Y:S05]  /*36b0*/  BSYNC B1 ;  /* 0x0000000000017941 */ /* 0x000fea0003800000 */
.L_x_680:
[----:B------:R-:W-:-:S13]  /*36c0*/  ISETP.NE.AND P2, PT, R90, RZ, PT ;  /* 0x000000ff5a00720c */ /* 0x000fda0003f45270 */
        /* <DEDUP_REMOVED lines=47> */
.L_x_685:
[----:B------:R-:W-:Y:S05]  /*39c0*/  BSYNC B1 ;  /* 0x0000000000017941 */ /* 0x000fea0003800000 */
.L_x_684:
[----:B----4-:R0:W-:Y:S01]  /*39d0*/  ST.E.128 desc[UR40][R36.64], R12 ;  /* 0x0000000c24007985 */ /* 0x0101e2000c101d28 */
[----:B------:R-:W-:Y:S05]  /*39e0*/  BRA `(.L_x_679) ;  /* 0x0000001800107947 */ /* 0x000fea0003800000 */
.L_x_661:
[----:B------:R-:W-:Y:S01]  /*39f0*/  VIADD R11, R200, 0x40 ;  /* 0x00000040c80b7836 */ /* 0x000fe20000000000 */
[----:B------:R-:W-:Y:S02]  /*3a00*/  CS2R R34, SRZ ;  /* 0x0000000000227805 */ /* 0x000fe4000001ff00 */
[----:B------:R-:W-:Y:S02]  /*3a10*/  CS2R R38, SRZ ;  /* 0x0000000000267805 */ /* 0x000fe4000001ff00 */
[----:B------:R-:W-:Y:S02]  /*3a20*/  CS2R R36, SRZ ;  /* 0x0000000000247805 */ /* 0x000fe4000001ff00 */
[----:B------:R-:W-:-:S04]  /*3a30*/  ISETP.GE.AND P2, PT, R11, R100, PT ;  /* 0x000000640b00720c */ /* 0x000fc80003f46270 */
[----:B------:R-:W-:-:S13]  /*3a40*/  ISETP.GE.OR P2, PT, R16, R50, P2 ;  /* 0x000000321000720c */ /* 0x000fda0001746670 */
[----:B------:R-:W-:Y:S01]  /*3a50*/  @!P2 IADD3 R45, P3, P4, R20, R14, R5 ;  /* 0x0000000e142da210 */ /* 0x000fe20007c7e005 */
[----:B------:R-:W0:Y:S03]  /*3a60*/  @!P2 LDC.64 R40, c[0x0][0x3e8] ;  /* 0x0000fa00ff28ab82 */ /* 0x000e260000000a00 */
[----:B------:R-:W-:Y:S02]  /*3a70*/  @!P2 IADD3.X R46, R71, R49, R4, P3, P4 ;  /* 0x00000031472ea210 */ /* 0x000fe40001fe8404 */
[----:B------:R-:W-:-:S04]  /*3a80*/  @!P2 IADD3 R11, P3, P4, R56, R12, R7 ;  /* 0x0000000c380ba210 */ /* 0x000fc80007c7e007 */
[----:B------:R-:W-:Y:S02]  /*3a90*/  @!P2 IADD3.X R44, R75, R51, R6, P3, P4 ;  /* 0x000000334b2ca210 */ /* 0x000fe40001fe8406 */
[----:B------:R-:W-:-:S04]  /*3aa0*/  ISETP.GE.AND P3, PT, R200, R100, PT ;  /* 0x00000064c800720c */ /* 0x000fc80003f66270 */
[----:B------:R-:W-:-:S13]  /*3ab0*/  ISETP.GE.OR P3, PT, R16, R50, P3 ;  /* 0x000000321000720c */ /* 0x000fda0001f66670 */
[----:B------:R-:W-:Y:S01]  /*3ac0*/  @!P3 IADD3 R13, P4, R20, R14, RZ ;  /* 0x0000000e140db210 */ /* 0x000fe20007f9e0ff */
[----:B------:R-:W1:Y:S04]  /*3ad0*/  @!P3 LDC.64 R42, c[0x0][0x400] ;  /* 0x00010000ff2abb82 */ /* 0x000e680000000a00 */
[----:B------:R-:W-:-:S04]  /*3ae0*/  @!P3 IMAD.X R32, R49, 0x1, R71, P4 ;  /* 0x000000013120b824 */ /* 0x000fc800020e0647 */
[----:B------:R-:W2:Y:S02]  /*3af0*/  @!P3 LDC.64 R14, c[0x0][0x3e8] ;  /* 0x0000fa00ff0ebb82 */ /* 0x000ea40000000a00 */
[----:B--2---:R-:W-:-:S04]  /*3b00*/  @!P3 LEA R14, P4, R13, R14, 0x1 ;  /* 0x0000000e0d0eb211 */ /* 0x004fc800078808ff */
[----:B------:R-:W-:Y:S02]  /*3b10*/  @!P3 LEA.HI.X R15, R13, R15, R32, 0x1, P4 ;  /* 0x0000000f0d0fb211 */ /* 0x000fe400020f0c20 */
[----:B------:R-:W-:Y:S02]  /*3b20*/  CS2R R32, SRZ ;  /* 0x0000000000207805 */ /* 0x000fe4000001ff00 */
[----:B------:R-:W-:-:S05]  /*3b30*/  @!P3 IADD3 R12, P4, R56, R12, RZ ;  /* 0x0000000c380cb210 */ /* 0x000fca0007f9e0ff */
[----:B------:R-:W-:Y:S01]  /*3b40*/  @!P3 IMAD.X R13, R51, 0x1, R75, P4 ;  /* 0x00000001330db824 */ /* 0x000fe200020e064b */
[C---:B-1----:R-:W-:Y:S01]  /*3b50*/  @!P3 LEA R42, P4, R12.reuse, R42, 0x1 ;  /* 0x0000002a0c2ab211 */ /* 0x042fe200078808ff */
[----:B------:R0:W2:Y:S03]  /*3b60*/  @!P3 LDG.E.128 R32, desc[UR40][R14.64] ;  /* 0x000000280e20b981 */ /* 0x0000a6000c1e1d00 */
[----:B------:R-:W-:Y:S02]  /*3b70*/  @!P3 LEA.HI.X R43, R12, R43, R13, 0x1, P4 ;  /* 0x0000002b0c2bb211 */ /* 0x000fe400020f0c0d */
[----:B------:R-:W1:Y:S03]  /*3b80*/  @!P2 LDC.64 R12, c[0x0][0x400] ;  /* 0x00010000ff0cab82 */ /* 0x000e660000000a00 */
[----:B------:R3:W4:Y:S01]  /*3b90*/  @!P3 LDG.E.128 R36, desc[UR40][R42.64] ;  /* 0x000000282a24b981 */ /* 0x000722000c1e1d00 */
[----:B0-----:R-:W-:-:S04]  /*3ba0*/  @!P2 LEA R14, P3, R45, R40, 0x1 ;  /* 0x000000282d0ea211 */ /* 0x001fc800078608ff */
[----:B------:R-:W-:Y:S02]  /*3bb0*/  @!P2 LEA.HI.X R15, R45, R41, R46, 0x1, P3 ;  /* 0x000000292d0fa211 */ /* 0x000fe400018f0c2e */
[----:B------:R-:W-:Y:S02]  /*3bc0*/  CS2R R40, SRZ ;  /* 0x0000000000287805 */ /* 0x000fe4000001ff00 */
[----:B---3--:R-:W-:Y:S02]  /*3bd0*/  CS2R R42, SRZ ;  /* 0x00000000002a7805 */ /* 0x008fe4000001ff00 */
[----:B------:R-:W-:-:S04]  /*3be0*/  CS2R R46, SRZ ;  /* 0x00000000002e7805 */ /* 0x000fc8000001ff00 */
[----:B------:R-:W3:Y:S01]  /*3bf0*/  @!P2 LDG.E.128 R40, desc[UR40][R14.64] ;  /* 0x000000280e28a981 */ /* 0x000ee2000c1e1d00 */
[----:B-1----:R-:W-:-:S04]  /*3c00*/  @!P2 LEA R12, P3, R11, R12, 0x1 ;  /* 0x0000000c0b0ca211 */ /* 0x002fc800078608ff */
[----:B------:R-:W-:Y:S02]  /*3c10*/  @!P2 LEA.HI.X R13, R11, R13, R44, 0x1, P3 ;  /* 0x0000000d0b0da211 */ /* 0x000fe400018f0c2c */
[----:B------:R-:W-:-:S06]  /*3c20*/  CS2R R44, SRZ ;  /* 0x00000000002c7805 */ /* 0x000fcc000001ff00 */
[----:B------:R0:W5:Y:S01]  /*3c30*/  @!P2 LDG.E.128 R44, desc[UR40][R12.64] ;  /* 0x000000280c2ca981 */ /* 0x000162000c1e1d00 */
[----:B------:R-:W-:Y:S02]  /*3c40*/  ISETP.GE.AND P2, PT, R16, R50, PT ;  /* 0x000000321000720c */ /* 0x000fe40003f46270 */
[----:B------:R-:W-:Y:S02]  /*3c50*/  ISETP.NE.AND P3, PT, R205, 0x3, PT ;  /* 0x00000003cd00780c */ /* 0x000fe40003f65270 */
[----:B--2---:R-:W-:Y:S01]  /*3c60*/  MOV R11, R34 ;  /* 0x00000022000b7202 */ /* 0x004fe20000000f00 */
[----:B------:R-:W-:Y:S02]  /*3c70*/  IMAD.MOV.U32 R48, RZ, RZ, R35 ;  /* 0x000000ffff307224 */ /* 0x000fe400078e0023 */
[----:B------:R-:W-:Y:S02]  /*3c80*/  IMAD.MOV.U32 R49, RZ, RZ, R32 ;  /* 0x000000ffff317224 */ /* 0x000fe400078e0020 */
[----:B------:R-:W-:Y:S01]  /*3c90*/  IMAD.MOV.U32 R50, RZ, RZ, R33 ;  /* 0x000000ffff327224 */ /* 0x000fe200078e0021 */
[----:B------:R-:W-:Y:S01]  /*3ca0*/  PRMT R111, R111, 0x5410, R11 ;  /* 0x000054106f6f7816 */ /* 0x000fe2000000000b */
[----:B----4-:R-:W-:Y:S01]  /*3cb0*/  IMAD.MOV.U32 R11, RZ, RZ, R38 ;  /* 0x000000ffff0b7224 */ /* 0x010fe200078e0026 */
[----:B------:R-:W-:Y:S01]  /*3cc0*/  PRMT R117, R48, 0x7610, R117 ;  /* 0x0000761030757816 */ /* 0x000fe20000000075 */
[----:B0-----:R-:W-:Y:S01]  /*3cd0*/  IMAD.MOV.U32 R12, RZ, RZ, R39 ;  /* 0x000000ffff0c7224 */ /* 0x001fe200078e0027 */
[----:B------:R-:W-:Y:S01]  /*3ce0*/  PRMT R121, R49, 0x7610, R121 ;  /* 0x0000761031797816 */ /* 0x000fe20000000079 */
[----:B------:R-:W-:Y:S01]  /*3cf0*/  IMAD.MOV.U32 R14, RZ, RZ, R37 ;  /* 0x000000ffff0e7224 */ /* 0x000fe200078e0025 */
[----:B------:R-:W-:-:S02]  /*3d00*/  PRMT R114, R50, 0x7610, R114 ;  /* 0x0000761032727816 */ /* 0x000fc40000000072 */
[----:B------:R-:W-:Y:S02]  /*3d10*/  MOV R13, R36 ;  /* 0x00000024000d7202 */ /* 0x000fe40000000f00 */
[----:B------:R-:W-:Y:S02]  /*3d20*/  PRMT R111, R11, 0x7610, R111 ;  /* 0x000076100b6f7816 */ /* 0x000fe4000000006f */
[----:B------:R-:W-:Y:S02]  /*3d30*/  PRMT R117, R117, 0x5410, R12 ;  /* 0x0000541075757816 */ /* 0x000fe4000000000c */
[----:B------:R-:W-:Y:S02]  /*3d40*/  PRMT R121, R121, 0x5410, R13 ;  /* 0x0000541079797816 */ /* 0x000fe4000000000d */
[----:B------:R-:W-:Y:S01]  /*3d50*/  PRMT R114, R114, 0x5410, R14 ;  /* 0x0000541072727816 */ /* 0x000fe2000000000e */
[----:B---3--:R-:W-:Y:S02]  /*3d60*/  IMAD.MOV.U32 R11, RZ, RZ, R42 ;  /* 0x000000ffff0b7224 */ /* 0x008fe400078e002a */
[----:B------:R-:W-:-:S02]  /*3d70*/  IMAD.MOV.U32 R12, RZ, RZ, R43 ;  /* 0x000000ffff0c7224 */ /* 0x000fc400078e002b */
[----:B------:R-:W-:Y:S02]  /*3d80*/  IMAD.MOV.U32 R13, RZ, RZ, R40 ;  /* 0x000000ffff0d7224 */ /* 0x000fe400078e0028 */
[----:B------:R-:W-:Y:S01]  /*3d90*/  IMAD.MOV.U32 R14, RZ, RZ, R41 ;  /* 0x000000ffff0e7224 */ /* 0x000fe200078e0029 */
[----:B------:R-:W-:-:S04]  /*3da0*/  PRMT R105, R11, 0x5410, R12 ;  /* 0x000054100b697816 */ /* 0x000fc8000000000c */
[----:B------:R-:W-:Y:S01]  /*3db0*/  PRMT R107, R13, 0x5410, R14 ;  /* 0x000054100d6b7816 */ /* 0x000fe2000000000e */
[----:B-----5:R-:W-:Y:S01]  /*3dc0*/  IMAD.MOV.U32 R12, RZ, RZ, R47 ;  /* 0x000000ffff0c7224 */ /* 0x020fe200078e002f */
[----:B------:R-:W-:Y:S01]  /*3dd0*/  MOV R11, R46 ;  /* 0x0000002e000b7202 */ /* 0x000fe20000000f00 */
[----:B------:R-:W-:Y:S02]  /*3de0*/  IMAD.MOV.U32 R13, RZ, RZ, R44 ;  /* 0x000000ffff0d7224 */ /* 0x000fe400078e002c */
[----:B------:R-:W-:Y:S01]  /*3df0*/  IMAD.MOV.U32 R14, RZ, RZ, R45 ;  /* 0x000000ffff0e7224 */ /* 0x000fe200078e002d */
[----:B------:R-:W-:-:S04]  /*3e00*/  PRMT R108, R11, 0x5410, R12 ;  /* 0x000054100b6c7816 */ /* 0x000fc8000000000c */
[----:B------:R-:W-:Y:S01]  /*3e10*/  PRMT R109, R13, 0x5410, R14 ;  /* 0x000054100d6d7816 */ /* 0x000fe2000000000e */
[----:B------:R-:W-:Y:S06]  /*3e20*/  @!P3 BRA `(.L_x_686) ;  /* 0x000000000004b947 */ /* 0x000fec0003800000 */
[----:B------:R-:W-:Y:S01]  /*3e30*/  BPT.TRAP 0x1 ;  /* 0x000000040000795c */ /* 0x000fe20000300000 */
.L_x_686:
[----:B------:R-:W-:Y:S01]  /*3e40*/  IMAD R89, R18, 0x8, R19 ;  /* 0x0000000812597824 */ /* 0x000fe200078e0213 */
[----:B------:R-:W-:Y:S01]  /*3e50*/  SHF.L.U32 R101, R203, 0x1f, RZ ;  /* 0x0000001fcb657819 */ /* 0x000fe200000006ff */
[----:B------:R-:W0:Y:S01]  /*3e60*/  LDC R104, c[0x0][0x2f4] ;  /* 0x0000bd00ff687b82 */ /* 0x000e220000000800 */
[----:B------:R-:W-:Y:S02]  /*3e70*/  BSSY B1, `(.L_x_687) ;  /* 0x0000003000017945 */ /* 0x000fe40003800000 */
[----:B------:R-:W1:Y:S02]  /*3e80*/  SYNCS.PHASECHK.TRANS64.TRYWAIT P4, [R89+URZ+0x22890], R101 ;  /* 0x02289065590075a7 */ /* 0x000e64000808017f */
[----:B-1----:R-:W-:Y:S05]  /*3e90*/  @!P4 BRA `(.L_x_688) ;  /* 0x0000013400b4c947 */ /* 0x002fea0003800000 */
.L_x_923:
[----:B------:R-:W-:Y:S05]  /*3ea0*/  BSYNC B1 ;  /* 0x0000000000017941 */ /* 0x000fea0003800000 */
.L_x_687:
[----:B------:R-:W-:Y:S01]  /*3eb0*/  UMOV UR4, 0xffffffff ;  /* 0xffffffff00047882 */ /* 0x000fe20000000000 */
[----:B0-----:R-:W-:Y:S02]  /*3ec0*/  IMAD.IADD R106, R104, 0x1, -R65 ;  /* 0x00000001686a7824 */ /* 0x001fe400078e0a41 */
[----:B------:R-:W-:Y:S05]  /*3ed0*/  BRA.DIV UR4, `(.L_x_689) ;  /* 0x0000013604b87947 */ /* 0x000fea000b800000 */
[----:B------:R0:W2:Y:S04]  /*3ee0*/  SHFL.IDX PT, R95, R103, RZ, 0x1c1f ;  /* 0x001c1fff675f7589 */ /* 0x0000a800000e0000 */
[----:B------:R0:W3:Y:S02]  /*3ef0*/  SHFL.IDX PT, R94, R102, RZ, 0x1c1f ;  /* 0x001c1fff665e7589 */ /* 0x0000e400000e0000 */
.L_x_927:
[----:B------:R-:W-:Y:S01]  /*3f00*/  ISETP.GE.OR P4, PT, R200, R100, P1 ;  /* 0x00000064c800720c */ /* 0x000fe20000f86670 */
[----:B------:R-:W-:-:S12]  /*3f10*/  BSSY B1, `(.L_x_690) ;  /* 0x0000073000017945 */ /* 0x000fd80003800000 */
[----:B------:R-:W-:Y:S05]  /*3f20*/  @P4 BRA `(.L_x_691) ;  /* 0x0000000400c44947 */ /* 0x000fea0003800000 */
[----:B------:R-:W4:Y:S01]  /*3f30*/  S2R R14, SR_TID.X ;  /* 0x00000000000e7919 */ /* 0x000f220000002100 */
[----:B------:R-:W-:Y:S01]  /*3f40*/  SEL R11, R65, R106, !P0 ;  /* 0x0000006a410b7207 */ /* 0x000fe20004000000 */
[----:B------:R-:W-:Y:S01]  /*3f50*/  BSSY B2, `(.L_x_692) ;  /* 0x000006a000027945 */ /* 0x000fe20003800000 */
[C---:B---3--:R-:W-:Y:S02]  /*3f60*/  LEA R92, P4, R77.reuse, R94, 0x1 ;  /* 0x0000005e4d5c7211 */ /* 0x048fe400078808ff */
[----:B------:R-:W-:Y:S02]  /*3f70*/  SHF.R.S32.HI R12, RZ, 0x1f, R11 ;  /* 0x0000001fff0c7819 */ /* 0x000fe4000001140b */
[----:B--2---:R-:W-:Y:S02]  /*3f80*/  LEA.HI.X R93, R77, R95, R79, 0x1, P4 ;  /* 0x0000005f4d5d7211 */ /* 0x004fe400020f0c4f */
[----:B------:R-:W-:-:S04]  /*3f90*/  LEA.HI R11, R12, R11, RZ, 0x4 ;  /* 0x0000000b0c0b7211 */ /* 0x000fc800078f20ff */
[----:B------:R-:W-:-:S05]  /*3fa0*/  LEA.HI.SX32 R11, R11, R76, 0x1c ;  /* 0x0000004c0b0b7211 */ /* 0x000fca00078fe2ff */
[----:B------:R-:W-:-:S05]  /*3fb0*/  IMAD.SHL.U32 R11, R11, 0x8, RZ ;  /* 0x000000080b0b7824 */ /* 0x000fca00078e00ff */
[----:B------:R-:W-:-:S04]  /*3fc0*/  LOP3.LUT R12, R10, 0x38, R11, 0xf8, !PT ;  /* 0x000000380a0c7812 */ /* 0x000fc800078ef80b */
[----:B------:R-:W-:Y:S02]  /*3fd0*/  LOP3.LUT R12, R12, R61, RZ, 0x3c, !PT ;  /* 0x0000003d0c0c7212 */ /* 0x000fe400078e3cff */
[----:B----4-:R-:W-:-:S04]  /*3fe0*/  IADD3 R14, R14, -0x80, RZ ;  /* 0xffffff800e0e7810 */ /* 0x010fc80007ffe0ff */
[----:B------:R-:W-:-:S04]  /*3ff0*/  SHF.R.S32.HI R13, RZ, 0x1f, R14 ;  /* 0x0000001fff0d7819 */ /* 0x000fc8000001140e */
[----:B------:R-:W-:-:S04]  /*4000*/  LEA.HI R13, R13, R14, RZ, 0x5 ;  /* 0x0000000e0d0d7211 */ /* 0x000fc800078f28ff */
[----:B------:R-:W-:-:S05]  /*4010*/  SHF.R.S32.HI R13, RZ, 0x5, R13 ;  /* 0x00000005ff0d7819 */ /* 0x000fca000001140d */
[----:B------:R-:W-:Y:S02]  /*4020*/  IMAD R13, R13, 0x200, R12 ;  /* 0x000002000d0d7824 */ /* 0x000fe400078e020c */
[C---:B------:R-:W-:Y:S02]  /*4030*/  IMAD R12, R18.reuse, 0x1800, R80 ;  /* 0x00001800120c7824 */ /* 0x040fe400078e0250 */
[----:B------:R-:W-:Y:S02]  /*4040*/  IMAD R14, R18, 0x1800, R13 ;  /* 0x00001800120e7824 */ /* 0x000fe400078e020d */
[--C-:B------:R-:W-:Y:S02]  /*4050*/  IMAD R12, R12, 0x2, R19.reuse ;  /* 0x000000020c0c7824 */ /* 0x100fe400078e0213 */
[----:B------:R-:W-:-:S04]  /*4060*/  IMAD R48, R14, 0x2, R19 ;  /* 0x000000020e307824 */ /* 0x000fc800078e0213 */
[----:B------:R-:W2:Y:S04]  /*4070*/  LDS.128 R12, [R12+0x1c400] ;  /* 0x01c400000c0c7984 */ /* 0x000ea80000000c00 */
[----:B------:R-:W3:Y:S01]  /*4080*/  LDS.128 R48, [R48+0x1c400] ;  /* 0x01c4000030307984 */ /* 0x000ee20000000c00 */
[----:B------:R-:W-:Y:S05]  /*4090*/  @P2 BRA `(.L_x_693) ;  /* 0x0000000400542947 */ /* 0x000fea0003800000 */
[----:B------:R-:W-:Y:S02]  /*40a0*/  SHF.R.U32.HI R112, RZ, 0x10, R37 ;  /* 0x00000010ff707819 */ /* 0x000fe40000011625 */
[--C-:B------:R-:W-:Y:S02]  /*40b0*/  SHF.R.U64 R110, R32, 0x10, R33.reuse ;  /* 0x00000010206e7819 */ /* 0x100fe40000001221 */
[----:B------:R-:W-:Y:S01]  /*40c0*/  SHF.R.U32.HI R113, RZ, 0x10, R33 ;  /* 0x00000010ff717819 */ /* 0x000fe20000011621 */
[----:B------:R-:W-:Y:S01]  /*40d0*/  HADD2.F32 R112, -RZ, R112.H0_H0 ;  /* 0x20000070ff707230 */ /* 0x000fe20000004100 */
[----:B------:R-:W-:Y:S01]  /*40e0*/  SHF.R.U64 R119, R36, 0x10, R37 ;  /* 0x0000001024777819 */ /* 0x000fe20000001225 */
[--C-:B---3--:R-:W-:Y:S01]  /*40f0*/  HADD2.F32 R36, -RZ, R49.reuse.H0_H0 ;  /* 0x20000031ff247230 */ /* 0x108fe20000004100 */
[----:B------:R-:W-:Y:S01]  /*4100*/  SHF.R.U64 R32, R34, 0x10, R35 ;  /* 0x0000001022207819 */ /* 0x000fe20000001223 */
[----:B--2---:R-:W-:Y:S01]  /*4110*/  IMAD.MOV.U32 R34, RZ, RZ, R12 ;  /* 0x000000ffff227224 */ /* 0x004fe200078e000c */
[--C-:B------:R-:W-:Y:S01]  /*4120*/  SHF.R.U64 R33, R38, 0x10, R39.reuse ;  /* 0x0000001026217819 */ /* 0x100fe20000001227 */
[----:B------:R-:W-:Y:S01]  /*4130*/  HADD2.F32 R49, -RZ, R49.H1_H1 ;  /* 0x30000031ff317230 */ /* 0x000fe20000004100 */
[----:B------:R-:W-:Y:S01]  /*4140*/  SHF.R.U32.HI R115, RZ, 0x10, R39 ;  /* 0x00000010ff737819 */ /* 0x000fe20000011627 */
[----:B------:R-:W-:Y:S01]  /*4150*/  HADD2.F32 R39, -RZ, R114.H1_H1 ;  /* 0x30000072ff277230 */ /* 0x000fe20000004100 */
[----:B------:R-:W-:Y:S01]  /*4160*/  SHF.R.U32.HI R116, RZ, 0x10, R35 ;  /* 0x00000010ff747819 */ /* 0x000fe20000011623 */
[--C-:B------:R-:W-:Y:S01]  /*4170*/  HADD2.F32 R12, -RZ, R13.reuse.H0_H0 ;  /* 0x2000000dff0c7230 */ /* 0x100fe20000004100 */
[----:B------:R-:W-:Y:S01]  /*4180*/  MOV R35, R15 ;  /* 0x0000000f00237202 */ /* 0x000fe20000000f00 */
[----:B------:R-:W-:-:S02]  /*4190*/  HADD2.F32 R15, -RZ, R13.H1_H1 ;  /* 0x3000000dff0f7230 */ /* 0x000fc40000004100 */
[-C--:B------:R-:W-:Y:S01]  /*41a0*/  FMUL.FTZ R13, R36, R39.reuse ;  /* 0x00000027240d7220 */ /* 0x080fe20000410000 */
[----:B------:R-:W-:Y:S02]  /*41b0*/  HADD2.F32 R37, -RZ, R114.H0_H0 ;  /* 0x20000072ff257230 */ /* 0x000fe40000004100 */
[C---:B------:R-:W-:Y:S01]  /*41c0*/  FMUL.FTZ R39, R12.reuse, R39 ;  /* 0x000000270c277220 */ /* 0x040fe20000410000 */
[----:B------:R-:W-:Y:S02]  /*41d0*/  HADD2.F32 R38, -RZ, R113.H0_H0 ;  /* 0x20000071ff267230 */ /* 0x000fe40000004100 */
[-C--:B------:R-:W-:Y:S01]  /*41e0*/  FMUL.FTZ R114, R49, R112.reuse ;  /* 0x0000007031727220 */ /* 0x080fe20000410000 */
[C---:B------:R-:W-:Y:S01]  /*41f0*/  FMUL.FTZ R112, R15.reuse, R112 ;  /* 0x000000700f707220 */ /* 0x040fe20000410000 */
[-C--:B------:R-:W-:Y:S01]  /*4200*/  FFMA.FTZ R12, R12, R37.reuse, -R13 ;  /* 0x000000250c0c7223 */ /* 0x080fe2000001080d */
[----:B------:R-:W-:Y:S01]  /*4210*/  FFMA.FTZ R13, R36, R37, R39 ;  /* 0x00000025240d7223 */ /* 0x000fe20000010027 */
[-C--:B------:R-:W-:Y:S01]  /*4220*/  FFMA.FTZ R113, R15, R38.reuse, -R114 ;  /* 0x000000260f717223 */ /* 0x080fe20000010872 */
[----:B------:R-:W-:Y:S01]  /*4230*/  FFMA.FTZ R114, R49, R38, R112 ;  /* 0x0000002631727223 */ /* 0x000fe20000010070 */
[----:B------:R-:W-:-:S02]  /*4240*/  HADD2.F32 R36, -RZ, R51.H0_H0 ;  /* 0x20000033ff247230 */ /* 0x000fc40000004100 */
[----:B------:R-:W-:Y:S01]  /*4250*/  HADD2.F32 R39, -RZ, R117.H1_H1 ;  /* 0x30000075ff277230 */ /* 0x000fe20000004100 */
[----:B------:R-:W-:Y:S01]  /*4260*/  F2FP.F16.F32.PACK_AB R113, R113, R12 ;  /* 0x0000000c7171723e */ /* 0x000fe200000000ff */
[----:B------:R-:W-:Y:S01]  /*4270*/  HADD2.F32 R51, -RZ, R51.H1_H1 ;  /* 0x30000033ff337230 */ /* 0x000fe20000004100 */
[----:B------:R-:W-:Y:S01]  /*4280*/  F2FP.F16.F32.PACK_AB R114, R114, R13 ;  /* 0x0000000d7272723e */ /* 0x000fe200000000ff */
[----:B------:R-:W-:Y:S02]  /*4290*/  HADD2.F32 R112, -RZ, R115.H0_H0 ;  /* 0x20000073ff707230 */ /* 0x000fe40000004100 */
[--C-:B------:R-:W-:Y:S02]  /*42a0*/  HADD2.F32 R15, -RZ, R35.reuse.H0_H0 ;  /* 0x20000023ff0f7230 */ /* 0x100fe40000004100 */
[----:B------:R-:W-:Y:S02]  /*42b0*/  HADD2.F32 R35, -RZ, R35.H1_H1 ;  /* 0x30000023ff237230 */ /* 0x000fe40000004100 */
[----:B------:R-:W-:Y:S01]  /*42c0*/  FMUL.FTZ R118, R51, R112 ;  /* 0x0000007033767220 */ /* 0x000fe20000410000 */
[----:B------:R-:W-:-:S02]  /*42d0*/  HADD2.F32 R38, -RZ, R116.H0_H0 ;  /* 0x20000074ff267230 */ /* 0x000fc40000004100 */
[CC--:B------:R-:W-:Y:S01]  /*42e0*/  FMUL.FTZ R116, R36.reuse, R39.reuse ;  /* 0x0000002724747220 */ /* 0x0c0fe20000410000 */
[----:B------:R-:W-:Y:S02]  /*42f0*/  HADD2.F32 R37, -RZ, R117.H0_H0 ;  /* 0x20000075ff257230 */ /* 0x000fe40000004100 */
[----:B------:R-:W-:Y:S01]  /*4300*/  FMUL.FTZ R39, R15, R39 ;  /* 0x000000270f277220 */ /* 0x000fe20000410000 */
[C---:B------:R-:W-:Y:S01]  /*4310*/  FMUL.FTZ R120, R35.reuse, R112 ;  /* 0x0000007023787220 */ /* 0x040fe20000410000 */
[----:B------:R-:W-:Y:S01]  /*4320*/  FFMA.FTZ R115, R35, R38, -R118 ;  /* 0x0000002623737223 */ /* 0x000fe20000010876 */
[----:B------:R-:W-:Y:S02]  /*4330*/  HADD2.F32 R35, -RZ, R48.H0_H0 ;  /* 0x20000030ff237230 */ /* 0x000fe40000004100 */
[-C--:B------:R-:W-:Y:S01]  /*4340*/  FFMA.FTZ R116, R15, R37.reuse, -R116 ;  /* 0x000000250f747223 */ /* 0x080fe20000010874 */
[----:B------:R-:W-:Y:S01]  /*4350*/  FFMA.FTZ R112, R36, R37, R39 ;  /* 0x0000002524707223 */ /* 0x000fe20000010027 */
[----:B------:R-:W-:-:S02]  /*4360*/  HADD2.F32 R39, -RZ, R119.H0_H0 ;  /* 0x20000077ff277230 */ /* 0x000fc40000004100 */
[----:B------:R-:W-:Y:S01]  /*4370*/  FFMA.FTZ R117, R51, R38, R120 ;  /* 0x0000002633757223 */ /* 0x000fe20000010078 */
[----:B------:R-:W-:Y:S02]  /*4380*/  HADD2.F32 R15, -RZ, R34.H0_H0 ;  /* 0x20000022ff0f7230 */ /* 0x000fe40000004100 */
[----:B------:R-:W-:Y:S02]  /*4390*/  HADD2.F32 R48, -RZ, R48.H1_H1 ;  /* 0x30000030ff307230 */ /* 0x000fe40000004100 */
[----:B------:R-:W-:Y:S01]  /*43a0*/  HADD2.F32 R34, -RZ, R34.H1_H1 ;  /* 0x30000022ff227230 */ /* 0x000fe20000004100 */
[----:B------:R-:W-:Y:S01]  /*43b0*/  F2FP.F16.F32.PACK_AB R112, R117, R112 ;  /* 0x000000707570723e */ /* 0x000fe200000000ff */
[----:B------:R-:W-:Y:S02]  /*43c0*/  HADD2.F32 R38, -RZ, R121.H1_H1 ;  /* 0x30000079ff267230 */ /* 0x000fe40000004100 */
[----:B------:R-:W-:Y:S01]  /*43d0*/  FMUL.FTZ R49, R48, R39 ;  /* 0x0000002730317220 */ /* 0x000fe20000410000 */
[----:B------:R-:W-:-:S02]  /*43e0*/  HADD2.F32 R37, -RZ, R110.H0_H0 ;  /* 0x2000006eff257230 */ /* 0x000fc40000004100 */
[C---:B------:R-:W-:Y:S01]  /*43f0*/  FMUL.FTZ R39, R34.reuse, R39 ;  /* 0x0000002722277220 */ /* 0x040fe20000410000 */
[----:B------:R-:W-:Y:S02]  /*4400*/  HADD2.F32 R36, -RZ, R121.H0_H0 ;  /* 0x20000079ff247230 */ /* 0x000fe40000004100 */
[-C--:B------:R-:W-:Y:S01]  /*4410*/  FMUL.FTZ R110, R35, R38.reuse ;  /* 0x00000026236e7220 */ /* 0x080fe20000410000 */
[C---:B------:R-:W-:Y:S01]  /*4420*/  FMUL.FTZ R38, R15.reuse, R38 ;  /* 0x000000260f267220 */ /* 0x040fe20000410000 */
[-C--:B------:R-:W-:Y:S01]  /*4430*/  FFMA.FTZ R49, R34, R37.reuse, -R49 ;  /* 0x0000002522317223 */ /* 0x080fe20000010831 */
[----:B------:R-:W-:Y:S01]  /*4440*/  FFMA.FTZ R39, R48, R37, R39 ;  /* 0x0000002530277223 */ /* 0x000fe20000010027 */
[----:B------:R-:W-:Y:S02]  /*4450*/  HADD2.F32 R37, -RZ, R33.H0_H0 ;  /* 0x20000021ff257230 */ /* 0x000fe40000004100 */
[-C--:B------:R-:W-:Y:S01]  /*4460*/  FFMA.FTZ R110, R15, R36.reuse, -R110 ;  /* 0x000000240f6e7223 */ /* 0x080fe2000001086e */
[----:B------:R-:W-:Y:S01]  /*4470*/  FFMA.FTZ R38, R35, R36, R38 ;  /* 0x0000002423267223 */ /* 0x000fe20000010026 */
[----:B------:R-:W-:-:S02]  /*4480*/  HADD2.F32 R33, -RZ, R50.H0_H0 ;  /* 0x20000032ff217230 */ /* 0x000fc40000004100 */
[--C-:B------:R-:W-:Y:S01]  /*4490*/  HADD2.F32 R36, -RZ, R111.reuse.H0_H0 ;  /* 0x2000006fff247230 */ /* 0x100fe20000004100 */
[----:B------:R-:W-:Y:S01]  /*44a0*/  F2FP.F16.F32.PACK_AB R12, R49, R110 ;  /* 0x0000006e310c723e */ /* 0x000fe200000000ff */
[----:B------:R-:W-:Y:S01]  /*44b0*/  HADD2.F32 R15, -RZ, R14.H0_H0 ;  /* 0x2000000eff0f7230 */ /* 0x000fe20000004100 */
[----:B------:R-:W-:Y:S01]  /*44c0*/  F2FP.F16.F32.PACK_AB R48, R39, R38 ;  /* 0x000000262730723e */ /* 0x000fe200000000ff */
[----:B------:R-:W-:Y:S02]  /*44d0*/  HADD2.F32 R50, -RZ, R50.H1_H1 ;  /* 0x30000032ff327230 */ /* 0x000fe40000004100 */
[----:B------:R-:W-:Y:S02]  /*44e0*/  HADD2.F32 R14, -RZ, R14.H1_H1 ;  /* 0x3000000eff0e7230 */ /* 0x000fe40000004100 */
[----:B------:R-:W-:Y:S02]  /*44f0*/  HADD2.F32 R34, -RZ, R111.H1_H1 ;  /* 0x3000006fff227230 */ /* 0x000fe40000004100 */
[----:B------:R-:W-:Y:S01]  /*4500*/  FMUL.FTZ R51, R50, R37 ;  /* 0x0000002532337220 */ /* 0x000fe20000410000 */
[----:B------:R-:W-:-:S02]  /*4510*/  HADD2.F32 R35, -RZ, R32.H0_H0 ;  /* 0x20000020ff237230 */ /* 0x000fc40000004100 */
[-C--:B------:R-:W-:Y:S01]  /*4520*/  FMUL.FTZ R32, R33, R36.reuse ;  /* 0x0000002421207220 */ /* 0x080fe20000410000 */
[C---:B------:R-:W-:Y:S01]  /*4530*/  FMUL.FTZ R36, R15.reuse, R36 ;  /* 0x000000240f247220 */ /* 0x040fe20000410000 */
[C---:B------:R-:W-:Y:S01]  /*4540*/  FMUL.FTZ R37, R14.reuse, R37 ;  /* 0x000000250e257220 */ /* 0x040fe20000410000 */
[----:B------:R-:W-:Y:S02]  /*4550*/  IMAD.MOV.U32 R13, RZ, RZ, R113 ;  /* 0x000000ffff0d7224 */ /* 0x000fe400078e0071 */
[-C--:B------:R-:W-:Y:S01]  /*4560*/  FFMA.FTZ R32, R15, R34.reuse, -R32 ;  /* 0x000000220f207223 */ /* 0x080fe20000010820 */
[-C--:B------:R-:W-:Y:S01]  /*4570*/  FFMA.FTZ R51, R14, R35.reuse, -R51 ;  /* 0x000000230e337223 */ /* 0x080fe20000010833 */
[----:B------:R-:W-:Y:S01]  /*4580*/  FFMA.FTZ R36, R33, R34, R36 ;  /* 0x0000002221247223 */ /* 0x000fe20000010024 */
[----:B------:R-:W-:Y:S01]  /*4590*/  FFMA.FTZ R37, R50, R35, R37 ;  /* 0x0000002332257223 */ /* 0x000fe20000010025 */
[----:B------:R-:W-:Y:S01]  /*45a0*/  F2FP.F16.F32.PACK_AB R15, R115, R116 ;  /* 0x00000074730f723e */ /* 0x000fe200000000ff */
[----:B------:R-:W-:Y:S01]  /*45b0*/  IMAD.MOV.U32 R49, RZ, RZ, R114 ;  /* 0x000000ffff317224 */ /* 0x000fe200078e0072 */
[----:B------:R-:W-:Y:S01]  /*45c0*/  F2FP.F16.F32.PACK_AB R14, R51, R32 ;  /* 0x00000020330e723e */ /* 0x000fe200000000ff */
[----:B------:R-:W-:Y:S01]  /*45d0*/  IMAD.MOV.U32 R51, RZ, RZ, R112 ;  /* 0x000000ffff337224 */ /* 0x000fe200078e0070 */
[----:B------:R-:W-:-:S07]  /*45e0*/  F2FP.F16.F32.PACK_AB R50, R37, R36 ;  /* 0x000000242532723e */ /* 0x000fce00000000ff */
.L_x_693:
[----:B------:R-:W-:Y:S05]  /*45f0*/  BSYNC B2 ;  /* 0x0000000000027941 */ /* 0x000fea0003800000 */
.L_x_692:
[----:B------:R-:W-:Y:S01]  /*4600*/  ISETP.GE.AND P4, PT, R11, R104, PT ;  /* 0x000000680b00720c */ /* 0x000fe20003f86270 */
[----:B--2---:R4:W-:-:S12]  /*4610*/  ST.E.128 desc[UR40][R92.64], R12 ;  /* 0x0000000c5c007985 */ /* 0x0049d8000c101d28 */
[----:B------:R-:W-:-:S05]  /*4620*/  @!P4 IMAD.WIDE R94, R11, 0x2, R94 ;  /* 0x000000020b5ec825 */ /* 0x000fca00078e025e */
[----:B---3--:R4:W-:Y:S02]  /*4630*/  @!P4 ST.E.128 desc[UR40][R94.64], R48 ;  /* 0x000000305e00c985 */ /* 0x0089e4000c101d28 */
.L_x_691:
[----:B------:R-:W-:Y:S05]  /*4640*/  BSYNC B1 ;  /* 0x0000000000017941 */ /* 0x000fea0003800000 */
.L_x_690:
[----:B------:R-:W-:-:S03]  /*4650*/  UMOV UR4, 0xffffffff ;  /* 0xffffffff00047882 */ /* 0x000fc60000000000 */
[----:B------:R-:W-:Y:S05]  /*4660*/  BRA.DIV UR4, `(.L_x_694) ;  /* 0x0000013204207947 */ /* 0x000fea000b800000 */
[----:B------:R1:W1:Y:S04]  /*4670*/  SHFL.IDX PT, R38, R103, 0x1, 0x1c1f ;  /* 0x003c1f0067267f89 */ /* 0x00026800000e0000 */
[----:B0-----:R-:W0:Y:S02]  /*4680*/  SHFL.IDX PT, R102, R102, 0x1, 0x1c1f ;  /* 0x003c1f0066667f89 */ /* 0x001e2400000e0000 */
.L_x_931:
[----:B------:R-:W-:-:S05]  /*4690*/  VIADD R11, R200, 0x40 ;  /* 0x00000040c80b7836 */ /* 0x000fca0000000000 */
[----:B------:R-:W-:-:S13]  /*46a0*/  ISETP.GE.OR P4, PT, R11, R100, P1 ;  /* 0x000000640b00720c */ /* 0x000fda0000f86670 */
[----:B------:R-:W-:Y:S05]  /*46b0*/  @P4 BRA `(.L_x_679) ;  /* 0x0000000800dc4947 */ /* 0x000fea0003800000 */
[----:B----4-:R-:W4:Y:S01]  /*46c0*/  LDL R13, [R1+0xc] ;  /* 0x00000c00010d7983 */ /* 0x010f220000100800 */
[----:B------:R-:W-:Y:S01]  /*46d0*/  SEL R106, R65, R106, !P0 ;  /* 0x0000006a416a7207 */ /* 0x000fe20004000000 */
[----:B------:R-:W-:Y:S01]  /*46e0*/  BSSY B1, `(.L_x_695) ;  /* 0x0000068000017945 */ /* 0x000fe20003800000 */
[----:B------:R-:W-:Y:S02]  /*46f0*/  SHF.R.U32.HI R14, RZ, 0x3, R229 ;  /* 0x00000003ff0e7819 */ /* 0x000fe400000116e5 */
[----:B------:R-:W-:Y:S02]  /*4700*/  SHF.R.S32.HI R11, RZ, 0x1f, R106 ;  /* 0x0000001fff0b7819 */ /* 0x000fe4000001146a */
[----:B0-----:R-:W-:Y:S02]  /*4710*/  LEA R36, P4, R77, R102, 0x1 ;  /* 0x000000664d247211 */ /* 0x001fe400078808ff */
[----:B------:R-:W-:Y:S02]  /*4720*/  LEA.HI R11, R11, R106, RZ, 0x4 ;  /* 0x0000006a0b0b7211 */ /* 0x000fe400078f20ff */
[----:B-1----:R-:W-:-:S02]  /*4730*/  LEA.HI.X R37, R77, R38, R79, 0x1, P4 ;  /* 0x000000264d257211 */ /* 0x002fc400020f0c4f */
[----:B------:R-:W-:-:S05]  /*4740*/  LEA.HI.SX32 R11, R11, R76, 0x1c ;  /* 0x0000004c0b0b7211 */ /* 0x000fca00078fe2ff */
[----:B------:R-:W-:-:S05]  /*4750*/  IMAD.SHL.U32 R11, R11, 0x8, RZ ;  /* 0x000000080b0b7824 */ /* 0x000fca00078e00ff */
[----:B------:R-:W-:-:S04]  /*4760*/  LOP3.LUT R12, R229, 0x38, R11, 0xf8, !PT ;  /* 0x00000038e50c7812 */ /* 0x000fc800078ef80b */
[----:B------:R-:W-:-:S04]  /*4770*/  LOP3.LUT R12, R12, R14, RZ, 0x3c, !PT ;  /* 0x0000000e0c0c7212 */ /* 0x000fc800078e3cff */
[----:B----4-:R-:W-:Y:S01]  /*4780*/  IADD3 R13, R13, R12, RZ ;  /* 0x0000000c0d0d7210 */ /* 0x010fe20007ffe0ff */
[----:B------:R-:W-:-:S04]  /*4790*/  IMAD R12, R18, 0x1800, R81 ;  /* 0x00001800120c7824 */ /* 0x000fc800078e0251 */
[----:B------:R-:W-:Y:S02]  /*47a0*/  IMAD R14, R18, 0x1800, R13 ;  /* 0x00001800120e7824 */ /* 0x000fe400078e020d */
[--C-:B------:R-:W-:Y:S02]  /*47b0*/  IMAD R12, R12, 0x2, R19.reuse ;  /* 0x000000020c0c7824 */ /* 0x100fe400078e0213 */
[----:B------:R-:W-:-:S04]  /*47c0*/  IMAD R32, R14, 0x2, R19 ;  /* 0x000000020e207824 */ /* 0x000fc800078e0213 */
[----:B------:R-:W0:Y:S04]  /*47d0*/  LDS.128 R12, [R12+0x1c400] ;  /* 0x01c400000c0c7984 */ /* 0x000e280000000c00 */
[----:B------:R-:W1:Y:S01]  /*47e0*/  LDS.128 R32, [R32+0x1c400] ;  /* 0x01c4000020207984 */ /* 0x000e620000000c00 */
[----:B------:R-:W-:Y:S05]  /*47f0*/  @P2 BRA `(.L_x_696) ;  /* 0x0000000400582947 */ /* 0x000fea0003800000 */
[--C-:B------:R-:W-:Y:S01]  /*4800*/  SHF.R.U64 R92, R44, 0x10, R45.reuse ;  /* 0x000000102c5c7819 */ /* 0x100fe2000000122d */
[----:B-1----:R-:W-:Y:S01]  /*4810*/  IMAD.MOV.U32 R39, RZ, RZ, R32 ;  /* 0x000000ffff277224 */ /* 0x002fe200078e0020 */
[----:B------:R-:W-:Y:S01]  /*4820*/  SHF.R.U32.HI R44, RZ, 0x10, R45 ;  /* 0x00000010ff2c7819 */ /* 0x000fe2000001162d */
[----:B0-----:R-:W-:Y:S01]  /*4830*/  IMAD.MOV.U32 R32, RZ, RZ, R14 ;  /* 0x000000ffff207224 */ /* 0x001fe200078e000e */
[----:B---3--:R-:W-:Y:S01]  /*4840*/  SHF.R.U64 R94, R40, 0x10, R41 ;  /* 0x00000010285e7819 */ /* 0x008fe20000001229 */
[----:B------:R-:W-:Y:S01]  /*4850*/  IMAD.MOV.U32 R40, RZ, RZ, R34 ;  /* 0x000000ffff287224 */ /* 0x000fe200078e0022 */
[--C-:B------:R-:W-:Y:S01]  /*4860*/  SHF.R.U64 R93, R42, 0x10, R43.reuse ;  /* 0x000000102a5d7819 */ /* 0x100fe2000000122b */
[----:B------:R-:W-:Y:S01]  /*4870*/  HADD2.F32 R34, -RZ, R33.H0_H0 ;  /* 0x20000021ff227230 */ /* 0x000fe20000004100 */
[----:B------:R-:W-:Y:S01]  /*4880*/  SHF.R.U32.HI R48, RZ, 0x10, R43 ;  /* 0x00000010ff307819 */ /* 0x000fe2000001162b */
[----:B------:R-:W-:Y:S01]  /*4890*/  HADD2.F32 R43, -RZ, R109.H1_H1 ;  /* 0x3000006dff2b7230 */ /* 0x000fe20000004100 */
[----:B------:R-:W-:Y:S01]  /*48a0*/  SHF.R.U32.HI R49, RZ, 0x10, R41 ;  /* 0x00000010ff317819 */ /* 0x000fe20000011629 */
[----:B------:R-:W-:Y:S01]  /*48b0*/  HADD2.F32 R14, -RZ, R13.H0_H0 ;  /* 0x2000000dff0e7230 */ /* 0x000fe20000004100 */
[----:B------:R-:W-:Y:S01]  /*48c0*/  SHF.R.U64 R51, R46, 0x10, R47 ;  /* 0x000000102e337819 */ /* 0x000fe2000000122f */
[----:B------:R-:W-:-:S02]  /*48d0*/  HADD2.F32 R33, -RZ, R33.H1_H1 ;  /* 0x30000021ff217230 */ /* 0x000fc40000004100 */
[-C--:B------:R-:W-:Y:S01]  /*48e0*/  FMUL.FTZ R45, R34, R43.reuse ;  /* 0x0000002b222d7220 */ /* 0x080fe20000410000 */
[----:B------:R-:W-:Y:S02]  /*48f0*/  HADD2.F32 R44, -RZ, R44.H0_H0 ;  /* 0x2000002cff2c7230 */ /* 0x000fe40000004100 */
[C---:B------:R-:W-:Y:S01]  /*4900*/  FMUL.FTZ R43, R14.reuse, R43 ;  /* 0x0000002b0e2b7220 */ /* 0x040fe20000410000 */
[----:B------:R-:W-:Y:S01]  /*4910*/  HADD2.F32 R41, -RZ, R107.H1_H1 ;  /* 0x3000006bff297230 */ /* 0x000fe20000004100 */
[----:B------:R-:W-:Y:S01]  /*4920*/  SHF.R.U32.HI R47, RZ, 0x10, R47 ;  /* 0x00000010ff2f7819 */ /* 0x000fe2000001162f */
[----:B------:R-:W-:Y:S02]  /*4930*/  HADD2.F32 R13, -RZ, R13.H1_H1 ;  /* 0x3000000dff0d7230 */ /* 0x000fe40000004100 */
[-C--:B------:R-:W-:Y:S01]  /*4940*/  FMUL.FTZ R46, R33, R44.reuse ;  /* 0x0000002c212e7220 */ /* 0x080fe20000410000 */
[----:B------:R-:W-:Y:S02]  /*4950*/  HADD2.F32 R42, -RZ, R49.H0_H0 ;  /* 0x20000031ff2a7230 */ /* 0x000fe40000004100 */
[-C--:B------:R-:W-:Y:S01]  /*4960*/  FFMA.FTZ R45, R14, R41.reuse, -R45 ;  /* 0x000000290e2d7223 */ /* 0x080fe2000001082d */
[----:B------:R-:W-:Y:S01]  /*4970*/  FFMA.FTZ R43, R34, R41, R43 ;  /* 0x00000029222b7223 */ /* 0x000fe2000001002b */
[----:B------:R-:W-:Y:S01]  /*4980*/  FMUL.FTZ R44, R13, R44 ;  /* 0x0000002c0d2c7220 */ /* 0x000fe20000410000 */
[----:B------:R-:W-:-:S02]  /*4990*/  HADD2.F32 R41, -RZ, R108.H1_H1 ;  /* 0x3000006cff297230 */ /* 0x000fc40000004100 */
[-C--:B------:R-:W-:Y:S01]  /*49a0*/  FFMA.FTZ R46, R13, R42.reuse, -R46 ;  /* 0x0000002a0d2e7223 */ /* 0x080fe2000001082e */
[----:B------:R-:W-:Y:S02]  /*49b0*/  HADD2.F32 R14, -RZ, R35.H0_H0 ;  /* 0x20000023ff0e7230 */ /* 0x000fe40000004100 */
[----:B------:R-:W-:Y:S01]  /*49c0*/  FFMA.FTZ R44, R33, R42, R44 ;  /* 0x0000002a212c7223 */ /* 0x000fe2000001002c */
[----:B------:R-:W-:Y:S02]  /*49d0*/  HADD2.F32 R13, -RZ, R15.H0_H0 ;  /* 0x2000000fff0d7230 */ /* 0x000fe40000004100 */
[----:B------:R-:W-:Y:S02]  /*49e0*/  HADD2.F32 R34, -RZ, R48.H0_H0 ;  /* 0x20000030ff227230 */ /* 0x000fe40000004100 */
[-C--:B------:R-:W-:Y:S01]  /*49f0*/  FMUL.FTZ R48, R14, R41.reuse ;  /* 0x000000290e307220 */ /* 0x080fe20000410000 */
[----:B------:R-:W-:Y:S02]  /*4a00*/  HADD2.F32 R33, -RZ, R105.H1_H1 ;  /* 0x30000069ff217230 */ /* 0x000fe40000004100 */
[----:B------:R-:W-:Y:S01]  /*4a10*/  FMUL.FTZ R41, R13, R41 ;  /* 0x000000290d297220 */ /* 0x000fe20000410000 */
[----:B------:R-:W-:Y:S01]  /*4a20*/  HADD2.F32 R35, -RZ, R35.H1_H1 ;  /* 0x30000023ff237230 */ /* 0x000fe20000004100 */
[----:B------:R-:W-:Y:S01]  /*4a30*/  F2FP.F16.F32.PACK_AB R43, R44, R43 ;  /* 0x0000002b2c2b723e */ /* 0x000fe200000000ff */
[----:B------:R-:W-:-:S02]  /*4a40*/  HADD2.F32 R42, -RZ, R47.H0_H0 ;  /* 0x2000002fff2a7230 */ /* 0x000fc40000004100 */
[-C--:B------:R-:W-:Y:S01]  /*4a50*/  FFMA.FTZ R47, R14, R33.reuse, R41 ;  /* 0x000000210e2f7223 */ /* 0x080fe20000010029 */
[----:B------:R-:W-:Y:S02]  /*4a60*/  HADD2.F32 R15, -RZ, R15.H1_H1 ;  /* 0x3000000fff0f7230 */ /* 0x000fe40000004100 */
[----:B------:R-:W-:Y:S01]  /*4a70*/  FFMA.FTZ R48, R13, R33, -R48 ;  /* 0x000000210d307223 */ /* 0x000fe20000010830 */
[----:B------:R-:W-:Y:S02]  /*4a80*/  HADD2.F32 R109, -RZ, R109.H0_H0 ;  /* 0x2000006dff6d7230 */ /* 0x000fe40000004100 */
[-C--:B------:R-:W-:Y:S01]  /*4a90*/  FMUL.FTZ R50, R35, R42.reuse ;  /* 0x0000002a23327220 */ /* 0x080fe20000410000 */
[----:B------:R-:W-:Y:S02]  /*4aa0*/  HADD2.F32 R14, -RZ, R39.H0_H0 ;  /* 0x20000027ff0e7230 */ /* 0x000fe40000004100 */
[----:B------:R-:W-:Y:S01]  /*4ab0*/  FMUL.FTZ R42, R15, R42 ;  /* 0x0000002a0f2a7220 */ /* 0x000fe20000410000 */
[----:B------:R-:W-:-:S02]  /*4ac0*/  HADD2.F32 R33, -RZ, R92.H0_H0 ;  /* 0x2000005cff217230 */ /* 0x000fc40000004100 */
[-C--:B------:R-:W-:Y:S01]  /*4ad0*/  FFMA.FTZ R49, R15, R34.reuse, -R50 ;  /* 0x000000220f317223 */ /* 0x080fe20000010832 */
[----:B------:R-:W-:Y:S02]  /*4ae0*/  HADD2.F32 R39, -RZ, R39.H1_H1 ;  /* 0x30000027ff277230 */ /* 0x000fe40000004100 */
[----:B------:R-:W-:Y:S01]  /*4af0*/  FFMA.FTZ R50, R35, R34, R42 ;  /* 0x0000002223327223 */ /* 0x000fe2000001002a */
[----:B------:R-:W-:Y:S02]  /*4b00*/  HADD2.F32 R107, -RZ, R107.H0_H0 ;  /* 0x2000006bff6b7230 */ /* 0x000fe40000004100 */
[----:B------:R-:W-:Y:S01]  /*4b10*/  FMUL.FTZ R34, R14, R109 ;  /* 0x0000006d0e227220 */ /* 0x000fe20000410000 */
[--C-:B------:R-:W-:Y:S02]  /*4b20*/  HADD2.F32 R13, -RZ, R12.reuse.H0_H0 ;  /* 0x2000000cff0d7230 */ /* 0x100fe40000004100 */
[----:B------:R-:W-:Y:S01]  /*4b30*/  FMUL.FTZ R35, R39, R33 ;  /* 0x0000002127237220 */ /* 0x000fe20000410000 */
[----:B------:R-:W-:Y:S01]  /*4b40*/  HADD2.F32 R12, -RZ, R12.H1_H1 ;  /* 0x3000000cff0c7230 */ /* 0x000fe20000004100 */
[----:B------:R-:W-:Y:S01]  /*4b50*/  F2FP.F16.F32.PACK_AB R47, R50, R47 ;  /* 0x0000002f322f723e */ /* 0x000fe200000000ff */
[----:B------:R-:W-:-:S02]  /*4b60*/  HADD2.F32 R15, -RZ, R94.H0_H0 ;  /* 0x2000005eff0f7230 */ /* 0x000fc40000004100 */
[C---:B------:R-:W-:Y:S01]  /*4b70*/  FMUL.FTZ R109, R13.reuse, R109 ;  /* 0x0000006d0d6d7220 */ /* 0x040fe20000410000 */
[----:B------:R-:W-:Y:S01]  /*4b80*/  FFMA.FTZ R34, R13, R107, -R34 ;  /* 0x0000006b0d227223 */ /* 0x000fe20000010822 */
[C---:B------:R-:W-:Y:S01]  /*4b90*/  FMUL.FTZ R42, R12.reuse, R33 ;  /* 0x000000210c2a7220 */ /* 0x040fe20000410000 */
[----:B------:R-:W-:Y:S02]  /*4ba0*/  HADD2.F32 R13, -RZ, R40.H0_H0 ;  /* 0x20000028ff0d7230 */ /* 0x000fe40000004100 */
[-C--:B------:R-:W-:Y:S01]  /*4bb0*/  FFMA.FTZ R35, R12, R15.reuse, -R35 ;  /* 0x0000000f0c237223 */ /* 0x080fe20000010823 */
[----:B------:R-:W-:Y:S02]  /*4bc0*/  HADD2.F32 R108, -RZ, R108.H0_H0 ;  /* 0x2000006cff6c7230 */ /* 0x000fe40000004100 */
[----:B------:R-:W-:Y:S01]  /*4bd0*/  FFMA.FTZ R42, R39, R15, R42 ;  /* 0x0000000f272a7223 */ /* 0x000fe2000001002a */
[----:B------:R-:W-:Y:S02]  /*4be0*/  HADD2.F32 R33, -RZ, R51.H0_H0 ;  /* 0x20000033ff217230 */ /* 0x000fe40000004100 */
[----:B------:R-:W-:Y:S01]  /*4bf0*/  FFMA.FTZ R109, R14, R107, R109 ;  /* 0x0000006b0e6d7223 */ /* 0x000fe2000001006d */
[----:B------:R-:W-:-:S02]  /*4c00*/  HADD2.F32 R12, -RZ, R32.H0_H0 ;  /* 0x20000020ff0c7230 */ /* 0x000fc40000004100 */
[CC--:B------:R-:W-:Y:S01]  /*4c10*/  FMUL.FTZ R39, R13.reuse, R108.reuse ;  /* 0x0000006c0d277220 */ /* 0x0c0fe20000410000 */
[----:B------:R-:W-:Y:S02]  /*4c20*/  HADD2.F32 R40, -RZ, R40.H1_H1 ;  /* 0x30000028ff287230 */ /* 0x000fe40000004100 */
[----:B------:R-:W-:Y:S02]  /*4c30*/  HADD2.F32 R32, -RZ, R32.H1_H1 ;  /* 0x30000020ff207230 */ /* 0x000fe40000004100 */
[----:B------:R-:W-:Y:S01]  /*4c40*/  FMUL.FTZ R108, R12, R108 ;  /* 0x0000006c0c6c7220 */ /* 0x000fe20000410000 */
[----:B------:R-:W-:Y:S02]  /*4c50*/  HADD2.F32 R105, -RZ, R105.H0_H0 ;  /* 0x20000069ff697230 */ /* 0x000fe40000004100 */
[-C--:B------:R-:W-:Y:S01]  /*4c60*/  FMUL.FTZ R41, R40, R33.reuse ;  /* 0x0000002128297220 */ /* 0x080fe20000410000 */
[----:B------:R-:W-:Y:S02]  /*4c70*/  HADD2.F32 R15, -RZ, R93.H0_H0 ;  /* 0x2000005dff0f7230 */ /* 0x000fe40000004100 */
[----:B------:R-:W-:Y:S01]  /*4c80*/  FMUL.FTZ R33, R32, R33 ;  /* 0x0000002120217220 */ /* 0x000fe20000410000 */
[----:B------:R-:W-:Y:S01]  /*4c90*/  F2FP.F16.F32.PACK_AB R42, R42, R109 ;  /* 0x0000006d2a2a723e */ /* 0x000fe200000000ff */
[-C--:B------:R-:W-:Y:S01]  /*4ca0*/  FFMA.FTZ R39, R12, R105.reuse, -R39 ;  /* 0x000000690c277223 */ /* 0x080fe20000010827 */
[----:B------:R-:W-:Y:S01]  /*4cb0*/  FFMA.FTZ R108, R13, R105, R108 ;  /* 0x000000690d6c7223 */ /* 0x000fe2000001006c */
[-C--:B------:R-:W-:Y:S01]  /*4cc0*/  FFMA.FTZ R32, R32, R15.reuse, -R41 ;  /* 0x0000000f20207223 */ /* 0x080fe20000010829 */
[----:B------:R-:W-:Y:S01]  /*4cd0*/  FFMA.FTZ R33, R40, R15, R33 ;  /* 0x0000000f28217223 */ /* 0x000fe20000010021 */
[----:B------:R-:W-:Y:S01]  /*4ce0*/  F2FP.F16.F32.PACK_AB R12, R35, R34 ;  /* 0x00000022230c723e */ /* 0x000fe200000000ff */
[----:B------:R-:W-:Y:S01]  /*4cf0*/  IMAD.MOV.U32 R35, RZ, RZ, R47 ;  /* 0x000000ffff237224 */ /* 0x000fe200078e002f */
[----:B------:R-:W-:-:S02]  /*4d00*/  F2FP.F16.F32.PACK_AB R13, R46, R45 ;  /* 0x0000002d2e0d723e */ /* 0x000fc400000000ff */
[----:B------:R-:W-:Y:S02]  /*4d10*/  F2FP.F16.F32.PACK_AB R14, R32, R39 ;  /* 0x00000027200e723e */ /* 0x000fe400000000ff */
[----:B------:R-:W-:Y:S01]  /*4d20*/  F2FP.F16.F32.PACK_AB R34, R33, R108 ;  /* 0x0000006c2122723e */ /* 0x000fe200000000ff */
[----:B------:R-:W-:Y:S01]  /*4d30*/  IMAD.MOV.U32 R33, RZ, RZ, R43 ;  /* 0x000000ffff217224 */ /* 0x000fe200078e002b */
[----:B------:R-:W-:Y:S02]  /*4d40*/  F2FP.F16.F32.PACK_AB R15, R49, R48 ;  /* 0x00000030310f723e */ /* 0x000fe400000000ff */
[----:B------:R-:W-:-:S07]  /*4d50*/  MOV R32, R42 ;  /* 0x0000002a00207202 */ /* 0x000fce0000000f00 */
.L_x_696:
[----:B------:R-:W-:Y:S05]  /*4d60*/  BSYNC B1 ;  /* 0x0000000000017941 */ /* 0x000fea0003800000 */
.L_x_695:
[----:B------:R-:W-:Y:S01]  /*4d70*/  ISETP.GE.AND P2, PT, R11, R104, PT ;  /* 0x000000680b00720c */ /* 0x000fe20003f46270 */
[----:B0-----:R0:W-:Y:S02]  /*4d80*/  ST.E.128 desc[UR40][R36.64], R12 ;  /* 0x0000000c24007985 */ /* 0x0011e4000c101d28 */
[----:B0-----:R-:W-:Y:S02]  /*4d90*/  IMAD.MOV.U32 R12, RZ, RZ, R102 ;  /* 0x000000ffff0c7224 */ /* 0x001fe400078e0066 */
[----:B------:R-:W-:-:S08]  /*4da0*/  IMAD.MOV.U32 R13, RZ, RZ, R38 ;  /* 0x000000ffff0d7224 */ /* 0x000fd000078e0026 */
[----:B------:R-:W-:Y:S05]  /*4db0*/  @P2 BRA `(.L_x_679) ;  /* 0x00000004001c2947 */ /* 0x000fea0003800000 */
[----:B------:R-:W-:-:S05]  /*4dc0*/  IMAD.WIDE R12, R11, 0x2, R12 ;  /* 0x000000020b0c7825 */ /* 0x000fca00078e020c */
[----:B-1----:R0:W-:Y:S01]  /*4dd0*/  ST.E.128 desc[UR40][R12.64], R32 ;  /* 0x000000200c007985 */ /* 0x0021e2000c101d28 */
[----:B------:R-:W-:Y:S05]  /*4de0*/  BRA `(.L_x_679) ;  /* 0x0000000400107947 */ /* 0x000fea0003800000 */
.L_x_660:
[----:B------:R-:W-:-:S13]  /*4df0*/  ISETP.NE.AND P3, PT, R205, 0x3, PT ;  /* 0x00000003cd00780c */ /* 0x000fda0003f65270 */
[----:B------:R-:W-:Y:S05]  /*4e00*/  @!P3 BRA `(.L_x_697) ;  /* 0x000000000004b947 */ /* 0x000fea0003800000 */
[----:B------:R-:W-:Y:S01]  /*4e10*/  BPT.TRAP 0x1 ;  /* 0x000000040000795c */ /* 0x000fe20000300000 */
.L_x_697:
[----:B------:R-:W-:Y:S01]  /*4e20*/  IMAD R89, R18, 0x8, R19 ;  /* 0x0000000812597824 */ /* 0x000fe200078e0213 */
[----:B------:R-:W-:Y:S01]  /*4e30*/  SHF.L.U32 R101, R203, 0x1f, RZ ;  /* 0x0000001fcb657819 */ /* 0x000fe200000006ff */
[----:B------:R-:W-:Y:S01]  /*4e40*/  BSSY B1, `(.L_x_698) ;  /* 0x0000004000017945 */ /* 0x000fe20003800000 */
[----:B------:R-:W-:Y:S02]  /*4e50*/  SHF.R.S32.HI R98, RZ, 0x1f, R97 ;  /* 0x0000001fff627819 */ /* 0x000fe40000011461 */
[----:B------:R-:W0:Y:S02]  /*4e60*/  SYNCS.PHASECHK.TRANS64.TRYWAIT P2, [R89+URZ+0x22890], R101 ;  /* 0x02289065590075a7 */ /* 0x000e24000804017f */
[----:B0-----:R-:W-:Y:S05]  /*4e70*/  @!P2 BRA `(.L_x_699) ;  /* 0x000001280068a947 */ /* 0x001fea0003800000 */
.L_x_932:
[----:B------:R-:W-:Y:S05]  /*4e80*/  BSYNC B1 ;  /* 0x0000000000017941 */ /* 0x000fea0003800000 */
.L_x_698:
[----:B------:R-:W-:Y:S01]  /*4e90*/  ULDC.64 UR4, c[0x0][0x300] ;  /* 0x0000c00000047ab9 */ /* 0x000fe20000000a00 */
[----:B-----5:R-:W-:Y:S01]  /*4ea0*/  SHF.R.S32.HI R99, RZ, 0x1f, R96 ;  /* 0x0000001fff637819 */ /* 0x020fe20000011460 */
[----:B------:R-:W-:Y:S02]  /*4eb0*/  IMAD R14, R98, UR4, RZ ;  /* 0x00000004620e7c24 */ /* 0x000fe4000f8e02ff */
[----:B------:R-:W-:-:S04]  /*4ec0*/  IMAD.WIDE.U32 R12, R97, UR4, RZ ;  /* 0x00000004610c7c25 */ /* 0x000fc8000f8e00ff */
[----:B------:R-:W-:Y:S01]  /*4ed0*/  IMAD R11, R97, UR5, R14 ;  /* 0x00000005610b7c24 */ /* 0x000fe2000f8e020e */
[----:B------:R-:W-:Y:S01]  /*4ee0*/  ULDC.64 UR4, c[0x0][0x310] ;  /* 0x0000c40000047ab9 */ /* 0x000fe20000000a00 */
[----:B------:R-:W-:Y:S02]  /*4ef0*/  IMAD R100, R28, -0x60, R31 ;  /* 0xffffffa01c647824 */ /* 0x000fe400078e021f */
[----:B------:R-:W-:Y:S01]  /*4f00*/  IMAD R15, R99, UR4, RZ ;  /* 0x00000004630f7c24 */ /* 0x000fe2000f8e02ff */
[----:B------:R-:W-:Y:S02]  /*4f10*/  IADD3 R13, R13, R11, RZ ;  /* 0x0000000b0d0d7210 */ /* 0x000fe40007ffe0ff */
[----:B------:R-:W-:Y:S01]  /*4f20*/  VIMNMX R100, R100, 0x60, PT ;  /* 0x0000006064647848 */ /* 0x000fe20003fe0100 */
[C---:B------:R-:W-:Y:S02]  /*4f30*/  IMAD R15, R96.reuse, UR5, R15 ;  /* 0x00000005600f7c24 */ /* 0x040fe4000f8e020f */
[----:B------:R-:W-:Y:S01]  /*4f40*/  IMAD.WIDE.U32 R12, R96, UR4, R12 ;  /* 0x00000004600c7c25 */ /* 0x000fe2000f8e000c */
[----:B------:R-:W-:-:S03]  /*4f50*/  ULDC.64 UR4, c[0x0][0x308] ;  /* 0x0000c20000047ab9 */ /* 0x000fc60000000a00 */
[----:B------:R-:W-:Y:S02]  /*4f60*/  IMAD R11, R60, UR4, RZ ;  /* 0x000000043c0b7c24 */ /* 0x000fe4000f8e02ff */
[----:B------:R-:W-:Y:S02]  /*4f70*/  IMAD.IADD R13, R13, 0x1, R15 ;  /* 0x000000010d0d7824 */ /* 0x000fe400078e020f */
[C---:B------:R-:W-:Y:S02]  /*4f80*/  IMAD R11, R74.reuse, UR5, R11 ;  /* 0x000000054a0b7c24 */ /* 0x040fe4000f8e020b */
[----:B------:R-:W-:Y:S01]  /*4f90*/  IMAD.WIDE.U32 R12, R74, UR4, R12 ;  /* 0x000000044a0c7c25 */ /* 0x000fe2000f8e000c */
[----:B------:R-:W-:-:S03]  /*4fa0*/  ULDC.64 UR4, c[0x0][0x2e8] ;  /* 0x0000ba0000047ab9 */ /* 0x000fc60000000a00 */
[----:B------:R-:W-:Y:S01]  /*4fb0*/  IMAD.IADD R11, R13, 0x1, R11 ;  /* 0x000000010d0b7824 */ /* 0x000fe200078e020b */
[----:B------:R-:W-:Y:S01]  /*4fc0*/  LEA R36, P2, R12, UR4, 0x1 ;  /* 0x000000040c247c11 */ /* 0x000fe2000f8408ff */
[----:B------:R-:W-:Y:S01]  /*4fd0*/  IMAD.IADD R38, R100, 0x1, -R200 ;  /* 0x0000000164267824 */ /* 0x000fe200078e0ac8 */
[----:B------:R-:W-:Y:S02]  /*4fe0*/  UMOV UR4, 0xffffffff ;  /* 0xffffffff00047882 */ /* 0x000fe40000000000 */
[----:B------:R-:W-:Y:S02]  /*4ff0*/  LEA.HI.X R37, R12, UR5, R11, 0x1, P2 ;  /* 0x000000050c257c11 */ /* 0x000fe400090f0c0b */
[----:B------:R-:W-:Y:S01]  /*5000*/  ISETP.GE.AND P2, PT, R38, 0x1, PT ;  /* 0x000000012600780c */ /* 0x000fe20003f46270 */
[----:B------:R-:W-:-:S12]  /*5010*/  BRA.DIV UR4, `(.L_x_700) ;  /* 0x0000012a04147947 */ /* 0x000fd8000b800000 */
[----:B------:R1:W2:Y:S04]  /*5020*/  SHFL.IDX PT, R33, R37, RZ, 0x1c1f ;  /* 0x001c1fff25217589 */ /* 0x0002a800000e0000 */
[----:B------:R1:W3:Y:S02]  /*5030*/  SHFL.IDX PT, R14, R36, RZ, 0x1c1f ;  /* 0x001c1fff240e7589 */ /* 0x0002e400000e0000 */
.L_x_936:
[----:B------:R-:W-:Y:S04]  /*5040*/  BSSY B1, `(.L_x_701) ;  /* 0x000000d000017945 */ /* 0x000fe80003800000 */
[----:B------:R-:W-:Y:S05]  /*5050*/  @!P2 BRA `(.L_x_702) ;  /* 0x00000000002ca947 */ /* 0x000fea0003800000 */
[----:B------:R-:W-:Y:S02]  /*5060*/  ULDC UR4, c[0x0][0x2f4] ;  /* 0x0000bd0000047ab9 */ /* 0x000fe40000000800 */
[----:B------:R-:W-:-:S13]  /*5070*/  ISETP.GE.AND P2, PT, R16, UR4, PT ;  /* 0x0000000410007c0c */ /* 0x000fda000bf46270 */
[----:B---3--:R-:W-:-:S04]  /*5080*/  @!P2 LEA R34, P4, R16, R14, 0x1 ;  /* 0x0000000e1022a211 */ /* 0x008fc800078808ff */
[----:B--2---:R-:W-:Y:S02]  /*5090*/  @!P2 LEA.HI.X R35, R16, R33, R17, 0x1, P4 ;  /* 0x000000211023a211 */ /* 0x004fe400020f0c11 */
[----:B------:R-:W-:-:S13]  /*50a0*/  ISETP.GE.AND P4, PT, R2, UR4, PT ;  /* 0x0000000402007c0c */ /* 0x000fda000bf86270 */
[C---:B------:R-:W-:Y:S02]  /*50b0*/  @!P4 LEA R32, P5, R2.reuse, R14, 0x1 ;  /* 0x0000000e0220c211 */ /* 0x040fe400078a08ff */
[----:B------:R-:W2:Y:S02]  /*50c0*/  @!P2 LDS.128 R12, [R94] ;  /* 0x000000005e0ca984 */ /* 0x000ea40000000c00 */
[----:B------:R-:W-:Y:S02]  /*50d0*/  @!P4 LEA.HI.X R33, R2, R33, R201, 0x1, P5 ;  /* 0x000000210221c211 */ /* 0x000fe400028f0cc9 */
[----:B--2---:R-:W-:Y:S04]  /*50e0*/  @!P2 ST.E.128 desc[UR40][R34.64], R12 ;  /* 0x0000000c2200a985 */ /* 0x004fe8000c101d28 */
[----:B------:R-:W2:Y:S04]  /*50f0*/  @!P4 LDS.128 R12, [R92] ;  /* 0x000000005c0cc984 */ /* 0x000ea80000000c00 */
[----:B--2---:R4:W-:Y:S02]  /*5100*/  @!P4 ST.E.128 desc[UR40][R32.64], R12 ;  /* 0x0000000c2000c985 */ /* 0x0049e4000c101d28 */
.L_x_702:
[----:B------:R-:W-:Y:S05]  /*5110*/  BSYNC B1 ;  /* 0x0000000000017941 */ /* 0x000fea0003800000 */
.L_x_701:
[----:B------:R-:W-:-:S03]  /*5120*/  UMOV UR4, 0xffffffff ;  /* 0xffffffff00047882 */ /* 0x000fc60000000000 */
[----:B------:R-:W-:Y:S05]  /*5130*/  BRA.DIV UR4, `(.L_x_703) ;  /* 0x0000012a04147947 */ /* 0x000fea000b800000 */
[----:B--2-4-:R2:W4:Y:S04]  /*5140*/  SHFL.IDX PT, R33, R37, 0x1, 0x1c1f ;  /* 0x003c1f0025217f89 */ /* 0x01452800000e0000 */
[----:B---3--:R2:W3:Y:S02]  /*5150*/  SHFL.IDX PT, R14, R36, 0x1, 0x1c1f ;  /* 0x003c1f00240e7f89 */ /* 0x0084e400000e0000 */
.L_x_940:
[----:B------:R-:W-:-:S13]  /*5160*/  ISETP.GE.AND P2, PT, R38, 0x41, PT ;  /* 0x000000412600780c */ /* 0x000fda0003f46270 */
[----:B------:R-:W-:Y:S05]  /*5170*/  @!P2 BRA `(.L_x_679) ;  /* 0x00000000002ca947 */ /* 0x000fea0003800000 */
[----:B------:R-:W-:Y:S02]  /*5180*/  ULDC UR4, c[0x0][0x2f4] ;  /* 0x0000bd0000047ab9 */ /* 0x000fe40000000800 */
[----:B------:R-:W-:-:S13]  /*5190*/  ISETP.GE.AND P2, PT, R16, UR4, PT ;  /* 0x0000000410007c0c */ /* 0x000fda000bf46270 */
[----:B---3--:R-:W-:-:S04]  /*51a0*/  @!P2 LEA R34, P4, R16, R14, 0x1 ;  /* 0x0000000e1022a211 */ /* 0x008fc800078808ff */
[----:B----4-:R-:W-:Y:S02]  /*51b0*/  @!P2 LEA.HI.X R35, R16, R33, R17, 0x1, P4 ;  /* 0x000000211023a211 */ /* 0x010fe400020f0c11 */
[----:B------:R-:W-:-:S13]  /*51c0*/  ISETP.GE.AND P4, PT, R2, UR4, PT ;  /* 0x0000000402007c0c */ /* 0x000fda000bf86270 */
[C---:B------:R-:W-:Y:S02]  /*51d0*/  @!P4 LEA R32, P5, R2.reuse, R14, 0x1 ;  /* 0x0000000e0220c211 */ /* 0x040fe400078a08ff */
[----:B------:R-:W3:Y:S02]  /*51e0*/  @!P2 LDS.128 R12, [R94+0x2000] ;  /* 0x002000005e0ca984 */ /* 0x000ee40000000c00 */
[----:B------:R-:W-:Y:S02]  /*51f0*/  @!P4 LEA.HI.X R33, R2, R33, R201, 0x1, P5 ;  /* 0x000000210221c211 */ /* 0x000fe400028f0cc9 */
[----:B---3--:R-:W-:Y:S04]  /*5200*/  @!P2 ST.E.128 desc[UR40][R34.64], R12 ;  /* 0x0000000c2200a985 */ /* 0x008fe8000c101d28 */
[----:B------:R-:W3:Y:S04]  /*5210*/  @!P4 LDS.128 R12, [R92+0x2000] ;  /* 0x002000005c0cc984 */ /* 0x000ee80000000c00 */
[----:B---3--:R3:W-:Y:S02]  /*5220*/  @!P4 ST.E.128 desc[UR40][R32.64], R12 ;  /* 0x0000000c2000c985 */ /* 0x0087e4000c101d28 */
.L_x_679:
[----:B------:R-:W-:Y:S05]  /*5230*/  BSYNC B0 ;  /* 0x0000000000007941 */ /* 0x000fea0003800000 */
.L_x_659:
[----:B------:R-:W5:Y:S01]  /*5240*/  S2R R11, SR_TID.X ;  /* 0x00000000000b7919 */ /* 0x000f620000002100 */
[----:B------:R-:W-:Y:S01]  /*5250*/  @!PT LDS RZ, [RZ] ;  /* 0x00000000fffff984 */ /* 0x000fe20000000800 */
[----:B------:R-:W-:Y:S01]  /*5260*/  @!PT LDS RZ, [RZ] ;  /* 0x00000000fffff984 */ /* 0x000fe20000000800 */
[----:B------:R-:W-:Y:S01]  /*5270*/  @!PT LDS RZ, [RZ] ;  /* 0x00000000fffff984 */ /* 0x000fe20000000800 */
[----:B------:R-:W-:Y:S01]  /*5280*/  @!PT LDS RZ, [RZ] ;  /* 0x00000000fffff984 */ /* 0x000fe20000000800 */
[----:B------:R2:W-:Y:S06]  /*5290*/  MEMBAR.ALL.CTA ;  /* 0x0000000000007992 */ /* 0x0005ec0000008000 */
[----:B--2---:R-:W2:Y:S01]  /*52a0*/  FENCE.VIEW.ASYNC.S ;  /* 0x00000000000073c6 */ /* 0x004ea20000000000 */
[----:B------:R-:W-:Y:S05]  /*52b0*/  WARPSYNC.ALL ;  /* 0x0000000000007948 */ /* 0x000fea0003800000 */
[----:B------:R-:W-:Y:S01]  /*52c0*/  BSSY B0, `(.L_x_704) ;  /* 0x0000009000007945 */ /* 0x000fe20003800000 */
[----:B-----5:R-:W-:Y:S01]  /*52d0*/  LOP3.LUT R11, R11, 0x7f, RZ, 0xc0, !PT ;  /* 0x0000007f0b0b7812 */ /* 0x020fe200078ec0ff */
[----:B--2---:R2:W-:Y:S03]  /*52e0*/  BAR.SYNC.DEFER_BLOCKING R62, 0x80 ;  /* 0x0002003e0000751d */ /* 0x0045e60000010000 */
[----:B------:R-:W-:-:S13]  /*52f0*/  ISETP.NE.AND P2, PT, R11, RZ, PT ;  /* 0x000000ff0b00720c */ /* 0x000fda0003f45270 */
[----:B------:R-:W-:-:S05]  /*5300*/  @!P2 VIADD R11, R89, 0x228a0 ;  /* 0x000228a0590ba836 */ /* 0x000fca0000000000 */
[----:B------:R-:W-:-:S04]  /*5310*/  @!P2 PRMT R11, RZ, 0x654, R11 ;  /* 0x00000654ff0ba816 */ /* 0x000fc8000000000b */
[----:B------:R2:W-:Y:S01]  /*5320*/  @!P2 SYNCS.ARRIVE.TRANS64.RED.A1T0 RZ, [R11+URZ], RZ ;  /* 0x000000ff0bffa9a7 */ /* 0x0005e2000810043f */
[----:B------:R-:W-:Y:S05]  /*5330*/  @!P3 BRA `(.L_x_705) ;  /* 0x000000000004b947 */ /* 0x000fea0003800000 */
[----:B------:R-:W-:Y:S01]  /*5340*/  BPT.TRAP 0x1 ;  /* 0x000000040000795c */ /* 0x000fe20000300000 */
.L_x_705:
[----:B------:R-:W-:Y:S05]  /*5350*/  BSYNC B0 ;  /* 0x0000000000007941 */ /* 0x000fea0003800000 */
.L_x_704:
[----:B------:R-:W5:Y:S01]  /*5360*/  SYNCS.PHASECHK.TRANS64.TRYWAIT P3, [R89+URZ+0x228b0], R101 ;  /* 0x0228b065590075a7 */ /* 0x000f62000806017f */
[----:B------:R-:W-:Y:S04]  /*5370*/  BSSY B0, `(.L_x_706) ;  /* 0x0000002000007945 */ /* 0x000fe80003800000 */
[----:B-----5:R-:W-:Y:S05]  /*5380*/  @!P3 BRA `(.L_x_707) ;  /* 0x0000012400c8b947 */ /* 0x020fea0003800000 */
.L_x_941:
[----:B------:R-:W-:Y:S05]  /*5390*/  BSYNC B0 ;  /* 0x0000000000007941 */ /* 0x000fea0003800000 */
.L_x_706:
[----:B------:R-:W-:Y:S01]  /*53a0*/  ULDC.64 UR4, c[0x0][0x328] ;  /* 0x0000ca0000047ab9 */ /* 0x000fe20000000a00 */
[----:B------:R-:W-:Y:S01]  /*53b0*/  IMAD.IADD R100, R100, 0x1, -R200 ;  /* 0x0000000164647824 */ /* 0x000fe200078e0ac8 */
[----:B------:R-:W-:Y:S01]  /*53c0*/  BSSY B0, `(.L_x_708) ;  /* 0x0000043000007945 */ /* 0x000fe20003800000 */
[----:B------:R-:W-:Y:S02]  /*53d0*/  IMAD R98, R98, UR4, RZ ;  /* 0x0000000462627c24 */ /* 0x000fe4000f8e02ff */
[----:B0--34-:R-:W-:-:S04]  /*53e0*/  IMAD.WIDE.U32 R12, R97, UR4, RZ ;  /* 0x00000004610c7c25 */ /* 0x019fc8000f8e00ff */
[----:B------:R-:W-:Y:S01]  /*53f0*/  IMAD R97, R97, UR5, R98 ;  /* 0x0000000561617c24 */ /* 0x000fe2000f8e0262 */
[----:B------:R-:W-:Y:S02]  /*5400*/  ULDC.64 UR4, c[0x0][0x338] ;  /* 0x0000ce0000047ab9 */ /* 0x000fe40000000a00 */
[----:B------:R-:W-:Y:S02]  /*5410*/  IMAD R99, R99, UR4, RZ ;  /* 0x0000000463637c24 */ /* 0x000fe4000f8e02ff */
[----:B------:R-:W-:Y:S02]  /*5420*/  IMAD.IADD R13, R13, 0x1, R97 ;  /* 0x000000010d0d7824 */ /* 0x000fe400078e0261 */
[C---:B------:R-:W-:Y:S02]  /*5430*/  IMAD R99, R96.reuse, UR5, R99 ;  /* 0x0000000560637c24 */ /* 0x040fe4000f8e0263 */
[----:B------:R-:W-:Y:S01]  /*5440*/  IMAD.WIDE.U32 R12, R96, UR4, R12 ;  /* 0x00000004600c7c25 */ /* 0x000fe2000f8e000c */
[----:B------:R-:W-:-:S03]  /*5450*/  ULDC.64 UR4, c[0x0][0x330] ;  /* 0x0000cc0000047ab9 */ /* 0x000fc60000000a00 */
[----:B--2---:R-:W-:Y:S01]  /*5460*/  IMAD R11, R60, UR4, RZ ;  /* 0x000000043c0b7c24 */ /* 0x004fe2000f8e02ff */
[----:B------:R-:W-:-:S03]  /*5470*/  IADD3 R13, R13, R99, RZ ;  /* 0x000000630d0d7210 */ /* 0x000fc60007ffe0ff */
[C---:B------:R-:W-:Y:S02]  /*5480*/  IMAD R11, R74.reuse, UR5, R11 ;  /* 0x000000054a0b7c24 */ /* 0x040fe4000f8e020b */
[----:B------:R-:W-:Y:S01]  /*5490*/  IMAD.WIDE.U32 R12, R74, UR4, R12 ;  /* 0x000000044a0c7c25 */ /* 0x000fe2000f8e000c */
[----:B------:R-:W-:-:S03]  /*54a0*/  ULDC.64 UR4, c[0x0][0x318] ;  /* 0x0000c60000047ab9 */ /* 0x000fc60000000a00 */
[----:B------:R-:W-:Y:S01]  /*54b0*/  IMAD.IADD R13, R13, 0x1, R11 ;  /* 0x000000010d0d7824 */ /* 0x000fe200078e020b */
[----:B-1----:R-:W-:Y:S01]  /*54c0*/  LEA R38, P3, R12, UR4, 0x1 ;  /* 0x000000040c267c11 */ /* 0x002fe2000f8608ff */
[----:B------:R-:W-:-:S03]  /*54d0*/  IMAD R11, R18, 0x6000, R68 ;  /* 0x00006000120b7824 */ /* 0x000fc600078e0244 */
[----:B------:R-:W-:Y:S01]  /*54e0*/  LEA.HI.X R39, R12, UR5, R13, 0x1, P3 ;  /* 0x000000050c277c11 */ /* 0x000fe200098f0c0d */
[----:B------:R-:W-:Y:S01]  /*54f0*/  IMAD.IADD R13, R64, 0x1, R11 ;  /* 0x00000001400d7824 */ /* 0x000fe200078e020b */
[----:B------:R-:W-:Y:S01]  /*5500*/  ISETP.GE.AND P3, PT, R100, 0x1, PT ;  /* 0x000000016400780c */ /* 0x000fe20003f66270 */
[----:B------:R0:W1:Y:S01]  /*5510*/  SHFL.IDX PT, R43, R38, RZ, 0x1c1f ;  /* 0x001c1fff262b7589 */ /* 0x00006200000e0000 */
[--C-:B------:R-:W-:Y:S02]  /*5520*/  IMAD R40, R11, 0x2, R24.reuse ;  /* 0x000000020b287824 */ /* 0x100fe400078e0218 */
[----:B------:R-:W-:Y:S01]  /*5530*/  IMAD R42, R13, 0x2, R24 ;  /* 0x000000020d2a7824 */ /* 0x000fe200078e0218 */
[----:B------:R0:W2:Y:S08]  /*5540*/  SHFL.IDX PT, R41, R39, RZ, 0x1c1f ;  /* 0x001c1fff27297589 */ /* 0x0000b000000e0000 */
[----:B0-----:R-:W-:Y:S05]  /*5550*/  @!P3 BRA `(.L_x_709) ;  /* 0x0000000000a4b947 */ /* 0x001fea0003800000 */
[----:B------:R-:W-:Y:S02]  /*5560*/  ISETP.NE.AND P5, PT, R82, RZ, PT ;  /* 0x000000ff5200720c */ /* 0x000fe40003fa5270 */
[----:B------:R-:W-:Y:S02]  /*5570*/  ISETP.NE.AND P4, PT, R83, RZ, PT ;  /* 0x000000ff5300720c */ /* 0x000fe40003f85270 */
[----:B------:R-:W-:-:S09]  /*5580*/  PRMT R11, R3, 0x8880, RZ ;  /* 0x00008880030b7816 */ /* 0x000fd200000000ff */
[----:B------:R-:W0:Y:S01]  /*5590*/  @P5 LDS.128 R12, [R40] ;  /* 0x00000000280c5984 */ /* 0x000e220000000c00 */
[----:B-1----:R-:W-:-:S04]  /*55a0*/  @P5 LEA R36, P3, R16, R43, 0x1 ;  /* 0x0000002b10245211 */ /* 0x002fc800078608ff */
[----:B--2---:R-:W-:Y:S02]  /*55b0*/  @P5 LEA.HI.X R37, R16, R41, R17, 0x1, P3 ;  /* 0x0000002910255211 */ /* 0x004fe400018f0c11 */
[----:B------:R-:W-:-:S04]  /*55c0*/  @P4 LEA R34, P3, R2, R43, 0x1 ;  /* 0x0000002b02224211 */ /* 0x000fc800078608ff */
[----:B------:R-:W-:Y:S02]  /*55d0*/  @P4 LEA.HI.X R35, R2, R41, R201, 0x1, P3 ;  /* 0x0000002902234211 */ /* 0x000fe400018f0cc9 */
[----:B------:R-:W-:-:S13]  /*55e0*/  ISETP.NE.AND P3, PT, R84, RZ, PT ;  /* 0x000000ff5400720c */ /* 0x000fda0003f65270 */
[----:B------:R-:W-:-:S04]  /*55f0*/  @P3 LEA R32, P6, R209, R43, 0x1 ;  /* 0x0000002bd1203211 */ /* 0x000fc800078c08ff */
[----:B------:R-:W-:Y:S01]  /*5600*/  @P3 LEA.HI.X R33, R209, R41, R222, 0x1, P6 ;  /* 0x00000029d1213211 */ /* 0x000fe200030f0cde */
[----:B0-----:R0:W-:Y:S01]  /*5610*/  @P5 ST.E.128 desc[UR40][R36.64], R12 ;  /* 0x0000000c24005985 */ /* 0x0011e2000c101d28 */
[----:B------:R-:W-:-:S03]  /*5620*/  ISETP.NE.AND P5, PT, R85, RZ, PT ;  /* 0x000000ff5500720c */ /* 0x000fc60003fa5270 */
[----:B------:R-:W1:Y:S10]  /*5630*/  @P4 LDS.128 R12, [R42] ;  /* 0x000000002a0c4984 */ /* 0x000e740000000c00 */
[----:B0-----:R-:W-:-:S04]  /*5640*/  @P5 LEA R36, P6, R208, R43, 0x1 ;  /* 0x0000002bd0245211 */ /* 0x001fc800078c08ff */
[----:B------:R-:W-:Y:S01]  /*5650*/  @P5 LEA.HI.X R37, R208, R41, R221, 0x1, P6 ;  /* 0x00000029d0255211 */ /* 0x000fe200030f0cdd */
[----:B-1----:R0:W-:Y:S01]  /*5660*/  @P4 ST.E.128 desc[UR40][R34.64], R12 ;  /* 0x0000000c22004985 */ /* 0x0021e2000c101d28 */
[----:B------:R-:W-:-:S03]  /*5670*/  ISETP.NE.AND P4, PT, R86, RZ, PT ;  /* 0x000000ff5600720c */ /* 0x000fc60003f85270 */
[----:B------:R-:W1:Y:S10]  /*5680*/  @P3 LDS.128 R12, [R40+0x3000] ;  /* 0x00300000280c3984 */ /* 0x000e740000000c00 */
        /* <DEDUP_REMOVED lines=13> */
[----:B------:R-:W-:-:S03]  /*5760*/  ISETP.GT.AND P4, PT, R11, -0x1, PT ;  /* 0xffffffff0b00780c */ /* 0x000fc60003f84270 */
[----:B------:R-:W1:Y:S10]  /*5770*/  @P3 LDS.128 R12, [R42+0x6000] ;  /* 0x006000002a0c3984 */ /* 0x000e740000000c00 */
[----:B0-----:R-:W-:-:S04]  /*5780*/  @!P4 LEA R34, P6, R210, R43, 0x1 ;  /* 0x0000002bd222c211 */ /* 0x001fc800078c08ff */
[----:B------:R-:W-:Y:S01]  /*5790*/  @!P4 LEA.HI.X R35, R210, R41, R217, 0x1, P6 ;  /* 0x00000029d223c211 */ /* 0x000fe200030f0cd9 */
[----:B-1----:R-:W-:Y:S04]  /*57a0*/  @P3 ST.E.128 desc[UR40][R32.64], R12 ;  /* 0x0000000c20003985 */ /* 0x002fe8000c101d28 */
[----:B------:R-:W0:Y:S04]  /*57b0*/  @P5 LDS.128 R12, [R40+0x9000] ;  /* 0x00900000280c5984 */ /* 0x000e280000000c00 */
[----:B0-----:R-:W-:Y:S04]  /*57c0*/  @P5 ST.E.128 desc[UR40][R36.64], R12 ;  /* 0x0000000c24005985 */ /* 0x001fe8000c101d28 */
[----:B------:R-:W0:Y:S04]  /*57d0*/  @!P4 LDS.128 R12, [R42+0x9000] ;  /* 0x009000002a0cc984 */ /* 0x000e280000000c00 */
[----:B0-----:R0:W-:Y:S02]  /*57e0*/  @!P4 ST.E.128 desc[UR40][R34.64], R12 ;  /* 0x0000000c2200c985 */ /* 0x0011e4000c101d28 */
.L_x_709:
[----:B------:R-:W-:Y:S05]  /*57f0*/  BSYNC B0 ;  /* 0x0000000000007941 */ /* 0x000fea0003800000 */
.L_x_708:
[----:B------:R-:W-:Y:S01]  /*5800*/  ISETP.GE.AND P3, PT, R100, 0x41, PT ;  /* 0x000000416400780c */ /* 0x000fe20003f66270 */
[----:B------:R-:W3:Y:S01]  /*5810*/  SHFL.IDX PT, R39, R39, 0x1, 0x1c1f ;  /* 0x003c1f0027277f89 */ /* 0x000ee200000e0000 */
[----:B------:R-:W-:Y:S03]  /*5820*/  BSSY B0, `(.L_x_710) ;  /* 0x000002c000007945 */ /* 0x000fe60003800000 */
[----:B------:R4:W0:Y:S08]  /*5830*/  SHFL.IDX PT, R11, R38, 0x1, 0x1c1f ;  /* 0x003c1f00260b7f89 */ /* 0x00083000000e0000 */
[----:B----4-:R-:W-:Y:S05]  /*5840*/  @!P3 BRA `(.L_x_711) ;  /* 0x0000000000a4b947 */ /* 0x010fea0003800000 */
[----:B------:R-:W-:Y:S02]  /*5850*/  ISETP.NE.AND P5, PT, R82, RZ, PT ;  /* 0x000000ff5200720c */ /* 0x000fe40003fa5270 */
[----:B------:R-:W-:Y:S02]  /*5860*/  ISETP.NE.AND P4, PT, R83, RZ, PT ;  /* 0x000000ff5300720c */ /* 0x000fe40003f85270 */
[----:B------:R-:W-:-:S09]  /*5870*/  PRMT R38, R3, 0x8880, RZ ;  /* 0x0000888003267816 */ /* 0x000fd200000000ff */
[----:B0-----:R-:W0:Y:S01]  /*5880*/  @P5 LDS.128 R12, [R40+0x2000] ;  /* 0x00200000280c5984 */ /* 0x001e220000000c00 */
[----:B------:R-:W-:-:S04]  /*5890*/  @P5 LEA R36, P3, R16, R11, 0x1 ;  /* 0x0000000b10245211 */ /* 0x000fc800078608ff */
[----:B---3--:R-:W-:Y:S02]  /*58a0*/  @P5 LEA.HI.X R37, R16, R39, R17, 0x1, P3 ;  /* 0x0000002710255211 */ /* 0x008fe400018f0c11 */
[----:B------:R-:W-:-:S04]  /*58b0*/  @P4 LEA R34, P3, R2, R11, 0x1 ;  /* 0x0000000b02224211 */ /* 0x000fc800078608ff */
[----:B------:R-:W-:Y:S02]  /*58c0*/  @P4 LEA.HI.X R35, R2, R39, R201, 0x1, P3 ;  /* 0x0000002702234211 */ /* 0x000fe400018f0cc9 */
[----:B------:R-:W-:-:S13]  /*58d0*/  ISETP.NE.AND P3, PT, R84, RZ, PT ;  /* 0x000000ff5400720c */ /* 0x000fda0003f65270 */
[----:B------:R-:W-:-:S04]  /*58e0*/  @P3 LEA R32, P6, R209, R11, 0x1 ;  /* 0x0000000bd1203211 */ /* 0x000fc800078c08ff */
[----:B------:R-:W-:Y:S01]  /*58f0*/  @P3 LEA.HI.X R33, R209, R39, R222, 0x1, P6 ;  /* 0x00000027d1213211 */ /* 0x000fe200030f0cde */
[----:B0-----:R0:W-:Y:S01]  /*5900*/  @P5 ST.E.128 desc[UR40][R36.64], R12 ;  /* 0x0000000c24005985 */ /* 0x0011e2000c101d28 */
[----:B------:R-:W-:-:S03]  /*5910*/  ISETP.NE.AND P5, PT, R85, RZ, PT ;  /* 0x000000ff5500720c */ /* 0x000fc60003fa5270 */
[----:B------:R-:W3:Y:S10]  /*5920*/  @P4 LDS.128 R12, [R42+0x2000] ;  /* 0x002000002a0c4984 */ /* 0x000ef40000000c00 */
[----:B0-----:R-:W-:-:S04]  /*5930*/  @P5 LEA R36, P6, R208, R11, 0x1 ;  /* 0x0000000bd0245211 */ /* 0x001fc800078c08ff */
[----:B------:R-:W-:Y:S01]  /*5940*/  @P5 LEA.HI.X R37, R208, R39, R221, 0x1, P6 ;  /* 0x00000027d0255211 */ /* 0x000fe200030f0cdd */
[----:B---3--:R0:W-:Y:S01]  /*5950*/  @P4 ST.E.128 desc[UR40][R34.64], R12 ;  /* 0x0000000c22004985 */ /* 0x0081e2000c101d28 */
        /* <DEDUP_REMOVED lines=15> */
[----:B------:R-:W-:-:S03]  /*5a50*/  ISETP.GT.AND P4, PT, R38, -0x1, PT ;  /* 0xffffffff2600780c */ /* 0x000fc60003f84270 */
[----:B------:R-:W3:Y:S10]  /*5a60*/  @P3 LDS.128 R12, [R42+0x8000] ;  /* 0x008000002a0c3984 */ /* 0x000ef40000000c00 */
[----:B0-----:R-:W-:-:S04]  /*5a70*/  @!P4 LEA R34, P6, R210, R11, 0x1 ;  /* 0x0000000bd222c211 */ /* 0x001fc800078c08ff */
[----:B------:R-:W-:Y:S01]  /*5a80*/  @!P4 LEA.HI.X R35, R210, R39, R217, 0x1, P6 ;  /* 0x00000027d223c211 */ /* 0x000fe200030f0cd9 */
[----:B---3--:R-:W-:Y:S04]  /*5a90*/  @P3 ST.E.128 desc[UR40][R32.64], R12 ;  /* 0x0000000c20003985 */ /* 0x008fe8000c101d28 */
[----:B------:R-:W0:Y:S04]  /*5aa0*/  @P5 LDS.128 R12, [R40+0xb000] ;  /* 0x00b00000280c5984 */ /* 0x000e280000000c00 */
[----:B0-----:R-:W-:Y:S04]  /*5ab0*/  @P5 ST.E.128 desc[UR40][R36.64], R12 ;  /* 0x0000000c24005985 */ /* 0x001fe8000c101d28 */
[----:B------:R-:W0:Y:S04]  /*5ac0*/  @!P4 LDS.128 R12, [R42+0xb000] ;  /* 0x00b000002a0cc984 */ /* 0x000e280000000c00 */
[----:B0-----:R4:W-:Y:S02]  /*5ad0*/  @!P4 ST.E.128 desc[UR40][R34.64], R12 ;  /* 0x0000000c2200c985 */ /* 0x0019e4000c101d28 */
.L_x_711:
[----:B------:R-:W-:Y:S05]  /*5ae0*/  BSYNC B0 ;  /* 0x0000000000007941 */ /* 0x000fea0003800000 */
.L_x_710:
[----:B------:R-:W-:Y:S01]  /*5af0*/  @!PT LDS RZ, [RZ] ;  /* 0x00000000fffff984 */ /* 0x000fe20000000800 */
[----:B------:R-:W-:Y:S01]  /*5b00*/  @!PT LDS RZ, [RZ] ;  /* 0x00000000fffff984 */ /* 0x000fe20000000800 */
[----:B------:R-:W-:Y:S01]  /*5b10*/  @!PT LDS RZ, [RZ] ;  /* 0x00000000fffff984 */ /* 0x000fe20000000800 */
[----:B------:R-:W-:Y:S01]  /*5b20*/  @!PT LDS RZ, [RZ] ;  /* 0x00000000fffff984 */ /* 0x000fe20000000800 */
[----:B------:R5:W-:Y:S06]  /*5b30*/  MEMBAR.ALL.CTA ;  /* 0x0000000000007992 */ /* 0x000bec0000008000 */
[----:B-----5:R-:W5:Y:S01]  /*5b40*/  FENCE.VIEW.ASYNC.S ;  /* 0x00000000000073c6 */ /* 0x020f620000000000 */
[----:B------:R-:W-:Y:S01]  /*5b50*/  @!P2 IADD3 R89, R89, 0x228c0, RZ ;  /* 0x000228c05959a810 */ /* 0x000fe20007ffe0ff */
[----:B------:R-:W-:Y:S01]  /*5b60*/  VIADD R18, R18, 0x1 ;  /* 0x0000000112127836 */ /* 0x000fe20000000000 */
[----:B-----5:R0:W-:Y:S01]  /*5b70*/  BAR.SYNC.DEFER_BLOCKING R62, 0x80 ;  /* 0x0002003e0000751d */ /* 0x0201e20000010000 */
[----:B------:R-:W-:-:S02]  /*5b80*/  ISETP.NE.AND P3, PT, R91, RZ, PT ;  /* 0x000000ff5b00720c */ /* 0x000fc40003f65270 */
[----:B------:R-:W-:-:S04]  /*5b90*/  @!P2 PRMT R89, RZ, 0x654, R89 ;  /* 0x00000654ff59a816 */ /* 0x000fc80000000059 */
[----:B------:R1:W-:Y:S01]  /*5ba0*/  @!P2 SYNCS.ARRIVE.TRANS64.RED.A1T0 RZ, [R89+URZ], RZ ;  /* 0x000000ff59ffa9a7 */ /* 0x0003e2000810043f */
[----:B------:R-:W-:-:S04]  /*5bb0*/  ISETP.NE.AND P2, PT, R18, 0x2, PT ;  /* 0x000000021200780c */ /* 0x000fc80003f45270 */
[----:B0---4-:R-:W-:Y:S02]  /*5bc0*/  SEL R12, RZ, 0x1, P2 ;  /* 0x00000001ff0c7807 */ /* 0x011fe40001000000 */
[----:B------:R-:W-:Y:S02]  /*5bd0*/  SEL R18, R18, RZ, P2 ;  /* 0x000000ff12127207 */ /* 0x000fe40001000000 */
[----:B------:R-:W-:Y:S01]  /*5be0*/  LOP3.LUT R203, R203, R12, RZ, 0x3c, !PT ;  /* 0x0000000ccbcb7212 */ /* 0x000fe200078e3cff */
[----:B-1----:R-:W-:Y:S06]  /*5bf0*/  @P3 BRA `(.L_x_712) ;  /* 0xffffffc400a03947 */ /* 0x002fec000383ffff */
[----:B------:R-:W0:Y:S01]  /*5c00*/  S2R R11, SR_TID.X ;  /* 0x00000000000b7919 */ /* 0x000e220000002100 */
[----:B------:R-:W-:Y:S02]  /*5c10*/  PLOP3.LUT P0, PT, PT, PT, PT, 0x8, 0x0 ;  /* 0x000000000000781c */ /* 0x000fe40003f0e170 */
[----:B0-----:R-:W-:-:S04]  /*5c20*/  SHF.R.U32.HI R11, RZ, 0x7, R11 ;  /* 0x00000007ff0b7819 */ /* 0x001fc8000001160b */
[----:B------:R-:W-:-:S13]  /*5c30*/  ISETP.NE.AND P3, PT, R11, 0x1, PT ;  /* 0x000000010b00780c */ /* 0x000fda0003f65270 */
[----:B------:R-:W-:Y:S06]  /*5c40*/  @!P3 BAR.ARV 0x9, 0x100 ;  /* 0x024400000000bb1d */ /* 0x000fec0000002000 */
.L_x_654:
[----:B------:R-:W-:Y:S02]  /*5c50*/  ISETP.GE.AND P2, PT, R176, 0x1, PT ;  /* 0x00000001b000780c */ /* 0x000fe40003f46270 */
[----:B------:R-:W-:Y:S02]  /*5c60*/  CS2R R32, SRZ ;  /* 0x0000000000207805 */ /* 0x000fe4000001ff00 */
[----:B------:R-:W-:Y:S02]  /*5c70*/  PLOP3.LUT P1, PT, PT, PT, PT, 0x80, 0x0 ;  /* 0x000000000000781c */ /* 0x000fe40003f2f070 */
[----:B------:R-:W-:Y:S01]  /*5c80*/  CS2R R36, SRZ ;  /* 0x0000000000247805 */ /* 0x000fe2000001ff00 */
[----:B------:R-:W-:Y:S01]  /*5c90*/  IMAD.MOV.U32 R0, RZ, RZ, RZ ;  /* 0x000000ffff007224 */ /* 0x000fe200078e00ff */
[----:B------:R-:W-:Y:S01]  /*5ca0*/  CS2R R148, SRZ ;  /* 0x0000000000947805 */ /* 0x000fe2000001ff00 */
[----:B------:R-:W-:Y:S01]  /*5cb0*/  IMAD.MOV.U32 R150, RZ, RZ, RZ ;  /* 0x000000ffff967224 */ /* 0x000fe200078e00ff */
        /* <DEDUP_REMOVED lines=9> */
[----:B------:R-:W-:Y:S01]  /*5d50*/  CS2R R152, SRZ ;  /* 0x0000000000987805 */ /* 0x000fe2000001ff00 */
[----:B------:R-:W-:Y:S01]  /*5d60*/  IMAD.MOV.U32 R174, RZ, RZ, RZ ;  /* 0x000000ffffae7224 */ /* 0x000fe200078e00ff */
        /* <DEDUP_REMOVED lines=23> */
[----:B---3--:R-:W-:Y:S02]  /*5ee0*/  CS2R R38, SRZ ;  /* 0x0000000000267805 */ /* 0x008fe4000001ff00 */
[----:B------:R-:W-:Y:S02]  /*5ef0*/  CS2R R94, SRZ ;  /* 0x00000000005e7805 */ /* 0x000fe4000001ff00 */
[----:B------:R-:W-:Y:S02]  /*5f00*/  CS2R R164, SRZ ;  /* 0x0000000000a47805 */ /* 0x000fe4000001ff00 */
[----:B------:R-:W-:-:S02]  /*5f10*/  CS2R R90, SRZ ;  /* 0x00000000005a7805 */ /* 0x000fc4000001ff00 */
[----:B------:R-:W-:Y:S02]  /*5f20*/  CS2R R30, SRZ ;  /* 0x00000000001e7805 */ /* 0x000fe4000001ff00 */
[----:B------:R-:W-:Y:S02]  /*5f30*/  CS2R R162, SRZ ;  /* 0x0000000000a27805 */ /* 0x000fe4000001ff00 */
[----:B------:R-:W-:Y:S02]  /*5f40*/  CS2R R82, SRZ ;  /* 0x0000000000527805 */ /* 0x000fe4000001ff00 */
[----:B------:R-:W-:Y:S02]  /*5f50*/  CS2R R78, SRZ ;  /* 0x00000000004e7805 */ /* 0x000fe4000001ff00 */
[----:B------:R-:W-:Y:S01]  /*5f60*/  CS2R R160, SRZ ;  /* 0x0000000000a07805 */ /* 0x000fe2000001ff00 */
[----:B------:R-:W-:Y:S01]  /*5f70*/  IMAD.MOV.U32 R20, RZ, RZ, RZ ;  /* 0x000000ffff147224 */ /* 0x000fe200078e00ff */
[----:B------:R-:W-:-:S02]  /*5f80*/  MOV R3, RZ ;  /* 0x000000ff00037202 */ /* 0x000fc40000000f00 */
        /* <DEDUP_REMOVED lines=12> */
[----:B------:R-:W-:-:S02]  /*6050*/  CS2R R8, SRZ ;  /* 0x0000000000087805 */ /* 0x000fc4000001ff00 */
[----:B--2---:R-:W-:Y:S02]  /*6060*/  CS2R R40, SRZ ;  /* 0x0000000000287805 */ /* 0x004fe4000001ff00 */
[----:B------:R-:W-:Y:S02]  /*6070*/  CS2R R6, SRZ ;  /* 0x0000000000067805 */ /* 0x000fe4000001ff00 */
[----:B------:R-:W-:Y:S02]  /*6080*/  CS2R R4, SRZ ;  /* 0x0000000000047805 */ /* 0x000fe4000001ff00 */
[----:B------:R-:W-:Y:S01]  /*6090*/  CS2R R28, SRZ ;  /* 0x00000000001c7805 */ /* 0x000fe2000001ff00 */
[----:B------:R-:W-:Y:S06]  /*60a0*/  @P0 BRA `(.L_x_713) ;  /* 0x00000000000c0947 */ /* 0x000fec0003800000 */
[----:B------:R-:W0:Y:S01]  /*60b0*/  FENCE.VIEW.ASYNC.G ;  /* 0x00000000000073c6 */ /* 0x000e220000000100 */
[----:B------:R-:W-:Y:S05]  /*60c0*/  WARPSYNC.ALL ;  /* 0x0000000000007948 */ /* 0x000fea0003800000 */
[----:B0-----:R-:W-:Y:S06]  /*60d0*/  BAR.ARV 0xc, 0x180 ;  /* 0x0306000000007b1d */ /* 0x001fec0000002000 */
.L_x_713:
[----:B------:R-:W-:Y:S01]  /*60e0*/  CS2R R24, SRZ ;  /* 0x0000000000187805 */ /* 0x000fe2000001ff00 */
[----:B------:R-:W-:Y:S06]  /*60f0*/  @!P2 BRA `(.L_x_714) ;  /* 0x00000078001ca947 */ /* 0x000fec0003800000 */
[----:B------:R-:W-:-:S03]  /*6100*/  UMOV UR4, 0xffffffff ;  /* 0xffffffff00047882 */ /* 0x000fc60000000000 */
[----:B------:R-:W-:Y:S05]  /*6110*/  BRA.DIV UR4, `(.L_x_715) ;  /* 0x0000011a04787947 */ /* 0x000fea000b800000 */
[----:B------:R-:W0:Y:S02]  /*6120*/  S2R R3, SR_TID.X ;  /* 0x0000000000037919 */ /* 0x000e240000002100 */
[----:B0-----:R-:W-:-:S05]  /*6130*/  VIADD R3, R3, 0xffffff80 ;  /* 0xffffff8003037836 */ /* 0x001fca0000000000 */
[----:B------:R-:W-:-:S04]  /*6140*/  SHF.R.S32.HI R0, RZ, 0x1f, R3 ;  /* 0x0000001fff007819 */ /* 0x000fc80000011403 */
[----:B------:R-:W-:-:S04]  /*6150*/  LEA.HI R0, R0, R3, RZ, 0x7 ;  /* 0x0000000300007211 */ /* 0x000fc800078f38ff */
[----:B------:R-:W-:-:S05]  /*6160*/  SHF.R.S32.HI R0, RZ, 0x7, R0 ;  /* 0x00000007ff007819 */ /* 0x000fca0000011400 */
[----:B------:R0:W1:Y:S02]  /*6170*/  SHFL.IDX PT, R14, R0, RZ, 0x1f ;  /* 0x00001fff000e7589 */ /* 0x00006400000e0000 */
.L_x_944:
[----:B01----:R-:W-:Y:S01]  /*6180*/  LEA.HI R0, R14, R14, RZ, 0x1 ;  /* 0x0000000e0e007211 */ /* 0x003fe200078f08ff */
[----:B------:R-:W-:Y:S01]  /*6190*/  VIADD R24, R19, 0x18400 ;  /* 0x0001840013187836 */ /* 0x000fe20000000000 */
[----:B------:R-:W-:Y:S02]  /*61a0*/  BSSY B6, `(.L_x_716) ;  /* 0x0000018000067945 */ /* 0x000fe40003800000 */
[----:B------:R-:W-:Y:S02]  /*61b0*/  LOP3.LUT R3, R0, 0x1e, RZ, 0xc0, !PT ;  /* 0x0000001e00037812 */ /* 0x000fe400078ec0ff */
[----:B------:R-:W-:-:S03]  /*61c0*/  LOP3.LUT P0, RZ, R24, 0x1bf, RZ, 0xc0, !PT ;  /* 0x000001bf18ff7812 */ /* 0x000fc6000780c0ff */
[----:B------:R-:W-:-:S04]  /*61d0*/  IMAD.IADD R3, R14, 0x1, -R3 ;  /* 0x000000010e037824 */ /* 0x000fc800078e0a03 */
[----:B------:R-:W-:-:S05]  /*61e0*/  IMAD R3, R3, 0x2000, R24 ;  /* 0x0000200003037824 */ /* 0x000fca00078e0218 */
[----:B------:R-:W-:-:S04]  /*61f0*/  SHF.R.U32.HI R3, RZ, 0x4, R3 ;  /* 0x00000004ff037819 */ /* 0x000fc80000011603 */
[----:B------:R-:W-:Y:S01]  /*6200*/  LOP3.LUT R29, R3, 0x3fff, RZ, 0xc0, !PT ;  /* 0x00003fff031d7812 */ /* 0x000fe200078ec0ff */
[----:B------:R-:W-:Y:S06]  /*6210*/  @!P0 BRA `(.L_x_717) ;  /* 0x0000000000408947 */ /* 0x000fec0003800000 */
[----:B------:R-:W-:Y:S01]  /*6220*/  MOV R0, 0x0 ;  /* 0x0000000000007802 */ /* 0x000fe20000000f00 */
[----:B------:R-:W-:Y:S01]  /*6230*/  ULDC.64 UR4, c[0x4][0x98] ;  /* 0x0100260000047ab9 */ /* 0x000fe20000000a00 */
[----:B------:R-:W-:Y:S01]  /*6240*/  ULDC.64 UR6, c[0x4][0xa0] ;  /* 0x0100280000067ab9 */ /* 0x000fe20000000a00 */
[----:B------:R-:W-:Y:S01]  /*6250*/  MOV R4, UR4 ;  /* 0x0000000400047c02 */ /* 0x000fe20008000f00 */
        /* <DEDUP_REMOVED lines=12> */
.L_x_717:
[----:B------:R-:W-:Y:S05]  /*6320*/  BSYNC B6 ;  /* 0x0000000000067941 */ /* 0x000fea0003800000 */
.L_x_716:
[----:B------:R-:W-:Y:S02]  /*6330*/  ULDC UR4, c[0x0][0x3f4] ;  /* 0x0000fd0000047ab9 */ /* 0x000fe40000000800 */
[----:B------:R-:W-:-:S13]  /*6340*/  ISETP.LT.AND P0, PT, RZ, UR4, PT ;  /* 0x00000004ff007c0c */ /* 0x000fda000bf01270 */
[----:B------:R-:W-:Y:S05]  /*6350*/  @P0 BRA `(.L_x_718) ;  /* 0x0000000000400947 */ /* 0x000fea0003800000 */
[----:B------:R-:W2:Y:S02]  /*6360*/  LDL R20, [R1+0x30] ;  /* 0x0000300001147983 */ /* 0x000ea40000100800 */
[----:B--2---:R-:W-:-:S04]  /*6370*/  LEA.HI R0, R20, R20, RZ, 0x1 ;  /* 0x0000001414007211 */ /* 0x004fc800078f08ff */
[----:B------:R-:W-:-:S05]  /*6380*/  LOP3.LUT R0, R0, 0xfffffffe, RZ, 0xc0, !PT ;  /* 0xfffffffe00007812 */ /* 0x000fca00078ec0ff */
[----:B------:R-:W-:-:S05]  /*6390*/  IMAD.IADD R0, R20, 0x1, -R0 ;  /* 0x0000000114007824 */ /* 0x000fca00078e0a00 */
[----:B------:R-:W-:-:S04]  /*63a0*/  SHF.L.U32 R0, R0, 0x1f, RZ ;  /* 0x0000001f00007819 */ /* 0x000fc800000006ff */
[----:B------:R0:W1:Y:S03]  /*63b0*/  SYNCS.PHASECHK.TRANS64.TRYWAIT P0, [R19+URZ+0x22800], R0 ;  /* 0x02280000130075a7 */ /* 0x000066000800017f */
[----:B-1----:R-:W-:Y:S05]  /*63c0*/  @!P0 NANOSLEEP.SYNCS 0x989680 ;  /* 0x009896800000895d */ /* 0x002fea0003900000 */
[----:B------:R-:W1:Y:S01]  /*63d0*/  @!P0 SYNCS.PHASECHK.TRANS64 P0, [R19+URZ+0x22800], R0 ;  /* 0x02280000130085a7 */ /* 0x000e62000800007f */
[----:B------:R-:W-:Y:S04]  /*63e0*/  BSSY B0, `(.L_x_719) ;  /* 0x0000006000007945 */ /* 0x000fe80003800000 */
[----:B-1----:R-:W-:Y:S05]  /*63f0*/  @P0 BRA `(.L_x_720) ;  /* 0x0000000000100947 */ /* 0x002fea0003800000 */
.L_x_721:
[----:B-1----:R1:W2:Y:S02]  /*6400*/  SYNCS.PHASECHK.TRANS64.TRYWAIT P0, [R19+URZ+0x22800], R0 ;  /* 0x02280000130075a7 */ /* 0x0022a4000800017f */
[----:B--2---:R-:W-:Y:S05]  /*6410*/  @!P0 NANOSLEEP.SYNCS 0x989680 ;  /* 0x009896800000895d */ /* 0x004fea0003900000 */
[----:B------:R-:W2:Y:S02]  /*6420*/  @!P0 SYNCS.PHASECHK.TRANS64 P0, [R19+URZ+0x22800], R0 ;  /* 0x02280000130085a7 */ /* 0x000ea4000800007f */
[----:B--2---:R-:W-:Y:S05]  /*6430*/  @!P0 BRA `(.L_x_721) ;  /* 0xfffffffc00f08947 */ /* 0x004fea000383ffff */
.L_x_720:
[----:B------:R-:W-:Y:S05]  /*6440*/  BSYNC B0 ;  /* 0x0000000000007941 */ /* 0x000fea0003800000 */
.L_x_719:
[----:B------:R-:W-:Y:S05]  /*6450*/  BRA `(.L_x_722) ;  /* 0x0000002000cc7947 */ /* 0x000fea0003800000 */
.L_x_718:
[----:B-----5:R-:W-:Y:S01]  /*6460*/  SHF.R.S32.HI R0, RZ, 0x1f, R26 ;  /* 0x0000001fff007819 */ /* 0x020fe2000001141a */
[----:B------:R-:W-:Y:S01]  /*6470*/  ULDC.64 UR4, c[0x0][0x3f8] ;  /* 0x0000fe0000047ab9 */ /* 0x000fe20000000a00 */
[----:B------:R-:W-:Y:S01]  /*6480*/  ULDC.64 UR6, c[0x0][0x408] ;  /* 0x0001020000067ab9 */ /* 0x000fe20000000a00 */
[----:B------:R-:W-:Y:S01]  /*6490*/  LOP3.LUT P0, RZ, R24, 0x3ff, RZ, 0xc0, !PT ;  /* 0x000003ff18ff7812 */ /* 0x000fe2000780c0ff */
[----:B------:R-:W-:Y:S01]  /*64a0*/  IMAD.WIDE.U32 R4, R26, UR4, RZ ;  /* 0x000000041a047c25 */ /* 0x000fe2000f8e00ff */
[----:B------:R-:W-:Y:S03]  /*64b0*/  BSSY B6, `(.L_x_723) ;  /* 0x000001f000067945 */ /* 0x000fe60003800000 */
[C---:B------:R-:W-:Y:S02]  /*64c0*/  IMAD R3, R0.reuse, UR4, RZ ;  /* 0x0000000400037c24 */ /* 0x040fe4000f8e02ff */
[----:B------:R-:W-:-:S02]  /*64d0*/  IMAD R9, R0, UR6, RZ ;  /* 0x0000000600097c24 */ /* 0x000fc4000f8e02ff */
[C---:B------:R-:W-:Y:S01]  /*64e0*/  IMAD R3, R26.reuse, UR5, R3 ;  /* 0x000000051a037c24 */ /* 0x040fe2000f8e0203 */
[----:B------:R-:W-:Y:S01]  /*64f0*/  ULDC.64 UR4, c[0x0][0x3e8] ;  /* 0x0000fa0000047ab9 */ /* 0x000fe20000000a00 */
[----:B------:R-:W-:Y:S01]  /*6500*/  IMAD.WIDE.U32 R6, R26, UR6, RZ ;  /* 0x000000061a067c25 */ /* 0x000fe2000f8e00ff */
[----:B------:R-:W-:-:S03]  /*6510*/  LEA R24, P1, R4, UR4, 0x1 ;  /* 0x0000000404187c11 */ /* 0x000fc6000f8208ff */
[----:B------:R-:W-:Y:S01]  /*6520*/  IMAD R9, R26, UR7, R9 ;  /* 0x000000071a097c24 */ /* 0x000fe2000f8e0209 */
[----:B------:R-:W-:Y:S01]  /*6530*/  ULDC.64 UR6, c[0x0][0x400] ;  /* 0x0001000000067ab9 */ /* 0x000fe20000000a00 */
[----:B------:R-:W-:Y:S01]  /*6540*/  IMAD.IADD R25, R3, 0x1, R5 ;  /* 0x0000000103197824 */ /* 0x000fe200078e0205 */
[----:B------:R-:W-:Y:S01]  /*6550*/  LEA R26, P2, R6, UR6, 0x1 ;  /* 0x00000006061a7c11 */ /* 0x000fe2000f8408ff */
[----:B------:R-:W-:-:S03]  /*6560*/  IMAD.IADD R3, R9, 0x1, R7 ;  /* 0x0000000109037824 */ /* 0x000fc600078e0207 */
[----:B------:R-:W-:Y:S02]  /*6570*/  LEA.HI.X R25, R4, UR5, R25, 0x1, P1 ;  /* 0x0000000504197c11 */ /* 0x000fe400088f0c19 */
[----:B------:R-:W-:Y:S01]  /*6580*/  LEA.HI.X R28, R6, UR7, R3, 0x1, P2 ;  /* 0x00000007061c7c11 */ /* 0x000fe200090f0c03 */
        /* <DEDUP_REMOVED lines=17> */
.L_x_724:
[----:B------:R-:W-:Y:S05]  /*66a0*/  BSYNC B6 ;  /* 0x0000000000067941 */ /* 0x000fea0003800000 */
.L_x_723:
[----:B------:R-:W-:Y:S01]  /*66b0*/  ULDC.U8 UR4, c[0x0][0x410] ;  /* 0x0001040000047ab9 */ /* 0x000fe20000000000 */
[----:B------:R-:W-:Y:S01]  /*66c0*/  BSSY B0, `(.L_x_725) ;  /* 0x0000204000007945 */ /* 0x000fe20003800000 */
[----:B------:R-:W-:Y:S01]  /*66d0*/  ISETP.NE.AND P0, PT, RZ, UR4, PT ;  /* 0x00000004ff007c0c */ /* 0x000fe2000bf05270 */
[----:B------:R-:W-:-:S12]  /*66e0*/  IMAD R4, R73, 0x80, R200 ;  /* 0x0000008049047824 */ /* 0x000fd800078e02c8 */
[----:B------:R-:W-:Y:S05]  /*66f0*/  @!P0 BRA `(.L_x_726) ;  /* 0x0000001000208947 */ /* 0x000fea0003800000 */
[----:B------:R-:W-:-:S03]  /*6700*/  UMOV UR4, 0xffffffff ;  /* 0xffffffff00047882 */ /* 0x000fc60000000000 */
[----:B------:R-:W-:Y:S05]  /*6710*/  BRA.DIV UR4, `(.L_x_727) ;  /* 0x0000011604347947 */ /* 0x000fea000b800000 */
[----:B------:R0:W1:Y:S04]  /*6720*/  SHFL.IDX PT, R3, R25, RZ, 0x1c1f ;  /* 0x001c1fff19037589 */ /* 0x00006800000e0000 */
[----:B------:R0:W2:Y:S04]  /*6730*/  SHFL.IDX PT, R0, R24, RZ, 0x1c1f ;  /* 0x001c1fff18007589 */ /* 0x0000a800000e0000 */
[----:B------:R0:W3:Y:S04]  /*6740*/  SHFL.IDX PT, R5, R28, RZ, 0x1c1f ;  /* 0x001c1fff1c057589 */ /* 0x0000e800000e0000 */
[----:B------:R0:W4:Y:S02]  /*6750*/  SHFL.IDX PT, R14, R26, RZ, 0x1c1f ;  /* 0x001c1fff1a0e7589 */ /* 0x00012400000e0000 */
.L_x_950:
[----:B------:R-:W5:Y:S01]  /*6760*/  LDL R30, [R1+0x38] ;  /* 0x00003800011e7983 */ /* 0x000f620000100800 */
[----:B------:R-:W-:-:S03]  /*6770*/  ULDC UR4, c[0x0][0x448] ;  /* 0x0001120000047ab9 */ /* 0x000fc60000000800 */
[----:B------:R-:W2:Y:S01]  /*6780*/  LDL R12, [R1+0x30] ;  /* 0x00003000010c7983 */ /* 0x000ea20000100800 */
[----:B0-----:R-:W-:-:S05]  /*6790*/  IMAD R26, R27, UR4, RZ ;  /* 0x000000041b1a7c24 */ /* 0x001fca000f8e02ff */
[----:B------:R-:W-:Y:S01]  /*67a0*/  ISETP.GE.AND P0, PT, R4, R26, PT ;  /* 0x0000001a0400720c */ /* 0x000fe20003f06270 */
[----:B------:R-:W-:Y:S01]  /*67b0*/  BSSY B1, `(.L_x_728) ;  /* 0x0000025000017945 */ /* 0x000fe20003800000 */
[----:B------:R-:W-:Y:S01]  /*67c0*/  IMAD R26, R73, -0x80, R26 ;  /* 0xffffff80491a7824 */ /* 0x000fe200078e021a */
[----:B------:R-:W-:Y:S01]  /*67d0*/  CS2R R10, SRZ ;  /* 0x00000000000a7805 */ /* 0x000fe2000001ff00 */
[----:B-----5:R-:W-:-:S05]  /*67e0*/  IMAD.SHL.U32 R6, R30, 0x40, RZ ;  /* 0x000000401e067824 */ /* 0x020fca00078e00ff */
[----:B------:R-:W-:Y:S02]  /*67f0*/  LOP3.LUT R7, R6, 0x1c0, RZ, 0xc0, !PT ;  /* 0x000001c006077812 */ /* 0x000fe400078ec0ff */
[----:B--2---:R-:W-:Y:S02]  /*6800*/  LEA.HI R6, R12, R12, RZ, 0x1 ;  /* 0x0000000c0c067211 */ /* 0x004fe400078f08ff */
[----:B------:R-:W-:Y:S02]  /*6810*/  LOP3.LUT R8, R7, 0x18, R16, 0xf8, !PT ;  /* 0x0000001807087812 */ /* 0x000fe400078ef810 */
[----:B------:R-:W-:Y:S02]  /*6820*/  LOP3.LUT R4, R6, 0xfffffffe, RZ, 0xc0, !PT ;  /* 0xfffffffe06047812 */ /* 0x000fe400078ec0ff */
[----:B------:R-:W-:-:S03]  /*6830*/  SHF.R.U32.HI R7, RZ, 0x3, R7 ;  /* 0x00000003ff077819 */ /* 0x000fc60000011607 */
[----:B------:R-:W-:Y:S01]  /*6840*/  IMAD.IADD R27, R12, 0x1, -R4 ;  /* 0x000000010c1b7824 */ /* 0x000fe200078e0a04 */
[----:B------:R-:W-:Y:S02]  /*6850*/  LOP3.LUT R28, R8, R7, RZ, 0x3c, !PT ;  /* 0x00000007081c7212 */ /* 0x000fe400078e3cff */
[----:B------:R-:W-:Y:S02]  /*6860*/  CS2R R6, SRZ ;  /* 0x0000000000067805 */ /* 0x000fe4000001ff00 */
[----:B------:R-:W-:Y:S02]  /*6870*/  CS2R R8, SRZ ;  /* 0x0000000000087805 */ /* 0x000fe4000001ff00 */
[----:B------:R-:W-:Y:S01]  /*6880*/  CS2R R12, SRZ ;  /* 0x00000000000c7805 */ /* 0x000fe2000001ff00 */
[----:B------:R-:W-:Y:S06]  /*6890*/  @P0 BRA `(.L_x_729) ;  /* 0x0000000000580947 */ /* 0x000fec0003800000 */
[----:B------:R-:W2:Y:S01]  /*68a0*/  LDL R32, [R1+0x48] ;  /* 0x0000480001207983 */ /* 0x000ea20000100800 */
[----:B------:R-:W-:-:S03]  /*68b0*/  ULDC UR4, c[0x0][0x3f4] ;  /* 0x0000fd0000047ab9 */ /* 0x000fc60000000800 */
[----:B------:R-:W4:Y:S01]  /*68c0*/  LDL R31, [R1+0x44] ;  /* 0x00004400011f7983 */ /* 0x000f220000100800 */
[----:B------:R-:W-:Y:S01]  /*68d0*/  ISETP.GE.AND P3, PT, R204, UR4, PT ;  /* 0x00000004cc007c0c */ /* 0x000fe2000bf66270 */
[----:B-1----:R-:W-:Y:S01]  /*68e0*/  IMAD.MOV.U32 R7, RZ, RZ, R3 ;  /* 0x000000ffff077224 */ /* 0x002fe200078e0003 */
[----:B------:R-:W-:Y:S01]  /*68f0*/  ISETP.GE.AND P2, PT, R22, UR4, PT ;  /* 0x0000000416007c0c */ /* 0x000fe2000bf46270 */
[----:B---3--:R-:W-:Y:S01]  /*6900*/  IMAD.MOV.U32 R15, RZ, RZ, R5 ;  /* 0x000000ffff0f7224 */ /* 0x008fe200078e0005 */
[----:B------:R-:W-:Y:S02]  /*6910*/  MOV R6, R0 ;  /* 0x0000000000067202 */ /* 0x000fe40000000f00 */
[----:B------:R-:W-:Y:S02]  /*6920*/  CS2R R10, SRZ ;  /* 0x00000000000a7805 */ /* 0x000fe4000001ff00 */
[----:B------:R-:W-:Y:S02]  /*6930*/  CS2R R12, SRZ ;  /* 0x00000000000c7805 */ /* 0x000fe4000001ff00 */
[----:B------:R-:W-:-:S05]  /*6940*/  CS2R R8, SRZ ;  /* 0x0000000000087805 */ /* 0x000fca000001ff00 */
[----:B------:R-:W-:Y:S01]  /*6950*/  @!P2 IMAD.WIDE R20, R22, 0x2, R6 ;  /* 0x000000021614a825 */ /* 0x000fe200078e0206 */
[----:B------:R-:W-:-:S04]  /*6960*/  CS2R R6, SRZ ;  /* 0x0000000000067805 */ /* 0x000fc8000001ff00 */
[----:B------:R0:W5:Y:S01]  /*6970*/  @!P2 LD.E.64 R10, desc[UR40][R20.64] ;  /* 0x00000028140aa980 */ /* 0x000162000c101b00 */
[-C--:B--2---:R-:W-:Y:S02]  /*6980*/  @!P3 IADD3 R24, P0, R0, R32.reuse, RZ ;  /* 0x000000200018b210 */ /* 0x084fe40007f1e0ff */
[----:B----4-:R-:W-:Y:S01]  /*6990*/  @!P3 IADD3 R4, P1, R14, R32, RZ ;  /* 0x000000200e04b210 */ /* 0x010fe20007f3e0ff */
[----:B------:R-:W-:-:S04]  /*69a0*/  @!P2 IMAD.WIDE R14, R22, 0x2, R14 ;  /* 0x00000002160ea825 */ /* 0x000fc800078e020e */
[--C-:B------:R-:W-:Y:S01]  /*69b0*/  @!P3 IMAD.X R25, R3, 0x1, R31.reuse, P0 ;  /* 0x000000010319b824 */ /* 0x100fe200000e061f */
[----:B------:R0:W5:Y:S01]  /*69c0*/  @!P2 LD.E.64 R6, desc[UR40][R14.64] ;  /* 0x000000280e06a980 */ /* 0x000162000c101b00 */
[----:B------:R-:W-:-:S03]  /*69d0*/  @!P3 IMAD.X R5, R5, 0x1, R31, P1 ;  /* 0x000000010505b824 */ /* 0x000fc600008e061f */
[----:B------:R0:W5:Y:S04]  /*69e0*/  @!P3 LD.E.64 R12, desc[UR40][R24.64] ;  /* 0x00000028180cb980 */ /* 0x000168000c101b00 */
[----:B------:R0:W5:Y:S02]  /*69f0*/  @!P3 LD.E.64 R8, desc[UR40][R4.64] ;  /* 0x000000280408b980 */ /* 0x000164000c101b00 */
.L_x_729:
[----:B------:R-:W-:Y:S05]  /*6a00*/  BSYNC B1 ;  /* 0x0000000000017941 */ /* 0x000fea0003800000 */
.L_x_728:
[----:B-1----:R-:W1:Y:S01]  /*6a10*/  S2R R3, SR_TID.X ;  /* 0x0000000000037919 */ /* 0x002e620000002100 */
[----:B0---4-:R-:W-:Y:S01]  /*6a20*/  SHF.L.U32 R14, R27, 0x1f, RZ ;  /* 0x0000001f1b0e7819 */ /* 0x011fe200000006ff */
[----:B-----5:R-:W-:Y:S01]  /*6a30*/  IMAD.MOV.U32 R15, RZ, RZ, R11 ;  /* 0x000000ffff0f7224 */ /* 0x020fe200078e000b */
[----:B------:R-:W-:Y:S01]  /*6a40*/  LOP3.LUT P1, RZ, R30, 0x4, RZ, 0xc0, !PT ;  /* 0x000000041eff7812 */ /* 0x000fe2000782c0ff */
[----:B------:R-:W-:Y:S01]  /*6a50*/  IMAD.MOV.U32 R32, RZ, RZ, R12 ;  /* 0x000000ffff207224 */ /* 0x000fe200078e000c */
[----:B------:R-:W0:Y:S01]  /*6a60*/  SYNCS.PHASECHK.TRANS64.TRYWAIT P0, [R19+URZ+0x22800], R14 ;  /* 0x0228000e130075a7 */ /* 0x000e22000800017f */
[----:B------:R-:W-:Y:S01]  /*6a70*/  MOV R31, R10 ;  /* 0x0000000a001f7202 */ /* 0x000fe20000000f00 */
[----:B---3--:R-:W-:Y:S01]  /*6a80*/  IMAD.MOV.U32 R5, RZ, RZ, R7 ;  /* 0x000000ffff057224 */ /* 0x008fe200078e0007 */
[----:B------:R-:W-:Y:S01]  /*6a90*/  SHF.R.U64 R33, R10, 0x10, R11 ;  /* 0x000000100a217819 */ /* 0x000fe2000000120b */
[----:B------:R-:W-:Y:S01]  /*6aa0*/  IMAD.MOV.U32 R10, RZ, RZ, R13 ;  /* 0x000000ffff0a7224 */ /* 0x000fe200078e000d */
[----:B------:R-:W-:Y:S01]  /*6ab0*/  SHF.R.U64 R35, R6, 0x10, R7 ;  /* 0x0000001006237819 */ /* 0x000fe20000001207 */
[----:B------:R-:W-:Y:S01]  /*6ac0*/  IMAD.MOV.U32 R30, RZ, RZ, R8 ;  /* 0x000000ffff1e7224 */ /* 0x000fe200078e0008 */
[----:B------:R-:W-:Y:S01]  /*6ad0*/  SHF.R.U64 R34, R12, 0x10, R13 ;  /* 0x000000100c227819 */ /* 0x000fe2000000120d */
[----:B------:R-:W-:Y:S01]  /*6ae0*/  BSSY B1, `(.L_x_730) ;  /* 0x000001b000017945 */ /* 0x000fe20003800000 */
[----:B------:R-:W-:-:S02]  /*6af0*/  SHF.R.U32.HI R11, RZ, 0x10, R11 ;  /* 0x00000010ff0b7819 */ /* 0x000fc4000001160b */
[----:B------:R-:W-:Y:S02]  /*6b00*/  SHF.R.U32.HI R12, RZ, 0x10, R13 ;  /* 0x00000010ff0c7819 */ /* 0x000fe4000001160d */
[----:B------:R-:W-:Y:S02]  /*6b10*/  SHF.R.U32.HI R7, RZ, 0x10, R7 ;  /* 0x00000010ff077819 */ /* 0x000fe40000011607 */
[----:B------:R-:W-:Y:S02]  /*6b20*/  VIMNMX R27, R26, 0x80, PT ;  /* 0x000000801a1b7848 */ /* 0x000fe40003fe0100 */
[--C-:B------:R-:W-:Y:S02]  /*6b30*/  SHF.R.U64 R36, R8, 0x10, R9.reuse ;  /* 0x0000001008247819 */ /* 0x100fe40000001209 */
[----:B------:R-:W-:Y:S02]  /*6b40*/  SHF.R.U32.HI R8, RZ, 0x10, R9 ;  /* 0x00000010ff087819 */ /* 0x000fe40000011609 */
[----:B------:R-:W-:-:S02]  /*6b50*/  PRMT R31, R31, 0x5410, R15 ;  /* 0x000054101f1f7816 */ /* 0x000fc4000000000f */
[----:B------:R-:W-:Y:S02]  /*6b60*/  PRMT R33, R33, 0x5410, R11 ;  /* 0x0000541021217816 */ /* 0x000fe4000000000b */
[----:B------:R-:W-:Y:S01]  /*6b70*/  PRMT R32, R32, 0x5410, R10 ;  /* 0x0000541020207816 */ /* 0x000fe2000000000a */
[----:B-1----:R-:W-:Y:S01]  /*6b80*/  VIADD R3, R3, 0xffffff80 ;  /* 0xffffff8003037836 */ /* 0x002fe20000000000 */
[----:B------:R-:W-:Y:S02]  /*6b90*/  PRMT R34, R34, 0x5410, R12 ;  /* 0x0000541022227816 */ /* 0x000fe4000000000c */
[----:B------:R-:W-:Y:S02]  /*6ba0*/  PRMT R35, R35, 0x5410, R7 ;  /* 0x0000541023237816 */ /* 0x000fe40000000007 */
[----:B------:R-:W-:-:S04]  /*6bb0*/  SHF.R.S32.HI R0, RZ, 0x1f, R3 ;  /* 0x0000001fff007819 */ /* 0x000fc80000011403 */
[----:B------:R-:W-:-:S04]  /*6bc0*/  LEA.HI R0, R0, R3, RZ, 0x5 ;  /* 0x0000000300007211 */ /* 0x000fc800078f28ff */
[----:B------:R-:W-:-:S05]  /*6bd0*/  SHF.R.S32.HI R0, RZ, 0x5, R0 ;  /* 0x00000005ff007819 */ /* 0x000fca0000011400 */
[----:B------:R-:W-:-:S04]  /*6be0*/  IMAD R28, R0, 0x200, R28 ;  /* 0x00000200001c7824 */ /* 0x000fc800078e021c */
[----:B------:R-:W-:Y:S01]  /*6bf0*/  IMAD R3, R28, 0x2, R19 ;  /* 0x000000021c037824 */ /* 0x000fe200078e0213 */
[----:B------:R-:W-:Y:S01]  /*6c00*/  MOV R28, R6 ;  /* 0x00000006001c7202 */ /* 0x000fe20000000f00 */
[----:B------:R-:W-:Y:S02]  /*6c10*/  IMAD.MOV.U32 R6, RZ, RZ, R9 ;  /* 0x000000ffff067224 */ /* 0x000fe400078e0009 */
[C---:B------:R-:W-:Y:S01]  /*6c20*/  VIADD R4, R3.reuse, 0x18400 ;  /* 0x0001840003047836 */ /* 0x040fe20000000000 */
[----:B------:R-:W-:Y:S01]  /*6c30*/  PRMT R28, R28, 0x5410, R5 ;  /* 0x000054101c1c7816 */ /* 0x000fe20000000005 */
[----:B------:R-:W-:Y:S01]  /*6c40*/  VIADD R0, R3, 0x18440 ;  /* 0x0001844003007836 */ /* 0x000fe20000000000 */
[----:B------:R-:W-:Y:S02]  /*6c50*/  PRMT R30, R30, 0x5410, R6 ;  /* 0x000054101e1e7816 */ /* 0x000fe40000000006 */
[----:B------:R-:W-:Y:S02]  /*6c60*/  @P1 IADD3 R0, R4, -0x40, RZ ;  /* 0xffffffc004001810 */ /* 0x000fe40007ffe0ff */
[----:B------:R-:W-:Y:S01]  /*6c70*/  ISETP.GE.AND P1, PT, R200, R27, PT ;  /* 0x0000001bc800720c */ /* 0x000fe20003f26270 */
[----:B0-----:R-:W-:-:S12]  /*6c80*/  @!P0 BRA `(.L_x_731) ;  /* 0x0000011000488947 */ /* 0x001fd80003800000 */
.L_x_951:
[----:B------:R-:W-:Y:S05]  /*6c90*/  BSYNC B1 ;  /* 0x0000000000017941 */ /* 0x000fea0003800000 */
.L_x_730:
[----:B------:R-:W-:Y:S01]  /*6ca0*/  BSSY B1, `(.L_x_732) ;  /* 0x0000056000017945 */ /* 0x000fe20003800000 */
[----:B------:R-:W-:-:S03]  /*6cb0*/  PRMT R36, R36, 0x5410, R8 ;  /* 0x0000541024247816 */ /* 0x000fc60000000008 */
[----:B------:R-:W-:Y:S05]  /*6cc0*/  @P1 BRA `(.L_x_733) ;  /* 0x00000004004c1947 */ /* 0x000fea0003800000 */
[----:B------:R-:W1:Y:S01]  /*6cd0*/  LDC R5, c[0x0][0x3f4] ;  /* 0x0000fd00ff057b82 */ /* 0x000e620000000800 */
[----:B------:R-:W-:Y:S01]  /*6ce0*/  BSSY B2, `(.L_x_734) ;  /* 0x000002a000027945 */ /* 0x000fe20003800000 */
[-C--:B-1----:R-:W-:Y:S02]  /*6cf0*/  ISETP.GE.AND P0, PT, R22, R5.reuse, PT ;  /* 0x000000051600720c */ /* 0x082fe40003f06270 */
[----:B------:R-:W-:-:S11]  /*6d00*/  ISETP.GE.AND P1, PT, R204, R5, PT ;  /* 0x00000005cc00720c */ /* 0x000fd60003f26270 */
[----:B------:R-:W-:Y:S05]  /*6d10*/  @P0 BRA `(.L_x_735) ;  /* 0x0000000000980947 */ /* 0x000fea0003800000 */
[----:B------:R-:W1:Y:S01]  /*6d20*/  LDS.128 R4, [R3+0x18400] ;  /* 0x0184000003047984 */ /* 0x000e620000000c00 */
[----:B------:R-:W-:Y:S02]  /*6d30*/  HADD2.F32 R15, -RZ, R28.H0_H0 ;  /* 0x2000001cff0f7230 */ /* 0x000fe40000004100 */
[----:B------:R-:W-:Y:S02]  /*6d40*/  HADD2.F32 R13, -RZ, R31.H0_H0 ;  /* 0x2000001fff0d7230 */ /* 0x000fe40000004100 */
[----:B------:R-:W-:Y:S02]  /*6d50*/  HADD2.F32 R12, -RZ, R33.H0_H0 ;  /* 0x20000021ff0c7230 */ /* 0x000fe40000004100 */
[----:B0-----:R-:W-:Y:S02]  /*6d60*/  HADD2.F32 R14, -RZ, R35.H0_H0 ;  /* 0x20000023ff0e7230 */ /* 0x001fe40000004100 */
[--C-:B-1----:R-:W-:Y:S02]  /*6d70*/  HADD2.F32 R8, -RZ, R4.reuse.H0_H0 ;  /* 0x20000004ff087230 */ /* 0x102fe40000004100 */
[----:B------:R-:W-:-:S02]  /*6d80*/  HADD2.F32 R4, -RZ, R4.H1_H1 ;  /* 0x30000004ff047230 */ /* 0x000fc40000004100 */
[--C-:B------:R-:W-:Y:S02]  /*6d90*/  HADD2.F32 R9, -RZ, R5.reuse.H0_H0 ;  /* 0x20000005ff097230 */ /* 0x100fe40000004100 */
[----:B------:R-:W-:Y:S02]  /*6da0*/  HADD2.F32 R5, -RZ, R5.H1_H1 ;  /* 0x30000005ff057230 */ /* 0x000fe40000004100 */
[C---:B------:R-:W-:Y:S01]  /*6db0*/  FMUL.FTZ R21, R4.reuse, R15 ;  /* 0x0000000f04157220 */ /* 0x040fe20000410000 */
[-C--:B------:R-:W-:Y:S01]  /*6dc0*/  FMUL.FTZ R4, R4, R13.reuse ;  /* 0x0000000d04047220 */ /* 0x080fe20000410000 */
[--C-:B------:R-:W-:Y:S02]  /*6dd0*/  HADD2.F32 R10, -RZ, R6.reuse.H0_H0 ;  /* 0x20000006ff0a7230 */ /* 0x100fe40000004100 */
[----:B------:R-:W-:Y:S02]  /*6de0*/  HADD2.F32 R11, -RZ, R7.H0_H0 ;  /* 0x20000007ff0b7230 */ /* 0x000fe40000004100 */
[C---:B------:R-:W-:Y:S01]  /*6df0*/  FMUL.FTZ R24, R5.reuse, R14 ;  /* 0x0000000e05187220 */ /* 0x040fe20000410000 */
[C---:B------:R-:W-:Y:S01]  /*6e00*/  FFMA.FTZ R21, R8.reuse, R13, -R21 ;  /* 0x0000000d08157223 */ /* 0x040fe20000010815 */
[----:B------:R-:W-:Y:S01]  /*6e10*/  FFMA.FTZ R20, R8, R15, R4 ;  /* 0x0000000f08147223 */ /* 0x000fe20000010004 */
[----:B------:R-:W-:Y:S01]  /*6e20*/  FMUL.FTZ R26, R5, R12 ;  /* 0x0000000c051a7220 */ /* 0x000fe20000410000 */
[----:B------:R-:W-:-:S02]  /*6e30*/  HADD2.F32 R6, -RZ, R6.H1_H1 ;  /* 0x30000006ff067230 */ /* 0x000fc40000004100 */
[C---:B------:R-:W-:Y:S01]  /*6e40*/  FFMA.FTZ R24, R9.reuse, R12, -R24 ;  /* 0x0000000c09187223 */ /* 0x040fe20000010818 */
[----:B------:R-:W-:Y:S02]  /*6e50*/  HADD2.F32 R7, -RZ, R7.H1_H1 ;  /* 0x30000007ff077230 */ /* 0x000fe40000004100 */
[----:B------:R-:W-:Y:S01]  /*6e60*/  FFMA.FTZ R9, R9, R14, R26 ;  /* 0x0000000e09097223 */ /* 0x000fe2000001001a */
[----:B------:R-:W-:Y:S02]  /*6e70*/  HADD2.F32 R13, -RZ, R28.H1_H1 ;  /* 0x3000001cff0d7230 */ /* 0x000fe40000004100 */
[----:B------:R-:W-:Y:S02]  /*6e80*/  HADD2.F32 R5, -RZ, R31.H1_H1 ;  /* 0x3000001fff057230 */ /* 0x000fe40000004100 */
[----:B------:R-:W-:Y:S02]  /*6e90*/  HADD2.F32 R8, -RZ, R35.H1_H1 ;  /* 0x30000023ff087230 */ /* 0x000fe40000004100 */
[----:B------:R-:W-:Y:S01]  /*6ea0*/  FMUL.FTZ R15, R6, R13 ;  /* 0x0000000d060f7220 */ /* 0x000fe20000410000 */
[----:B------:R-:W-:-:S02]  /*6eb0*/  HADD2.F32 R4, -RZ, R33.H1_H1 ;  /* 0x30000021ff047230 */ /* 0x000fc40000004100 */
[-C--:B------:R-:W-:Y:S01]  /*6ec0*/  FMUL.FTZ R12, R6, R5.reuse ;  /* 0x00000005060c7220 */ /* 0x080fe20000410000 */
[C---:B------:R-:W-:Y:S01]  /*6ed0*/  FMUL.FTZ R14, R7.reuse, R8 ;  /* 0x00000008070e7220 */ /* 0x040fe20000410000 */
[C---:B------:R-:W-:Y:S01]  /*6ee0*/  FFMA.FTZ R6, R10.reuse, R5, -R15 ;  /* 0x000000050a067223 */ /* 0x040fe2000001080f */
[-C--:B------:R-:W-:Y:S01]  /*6ef0*/  FMUL.FTZ R25, R7, R4.reuse ;  /* 0x0000000407197220 */ /* 0x080fe20000410000 */
[----:B------:R-:W-:Y:S01]  /*6f00*/  FFMA.FTZ R13, R10, R13, R12 ;  /* 0x0000000d0a0d7223 */ /* 0x000fe2000001000c */
[C---:B------:R-:W-:Y:S01]  /*6f10*/  FFMA.FTZ R7, R11.reuse, R4, -R14 ;  /* 0x000000040b077223 */ /* 0x040fe2000001080e */
[----:B------:R-:W-:Y:S01]  /*6f20*/  F2FP.F16.F32.PACK_AB R4, R20, R21 ;  /* 0x000000151404723e */ /* 0x000fe200000000ff */
[----:B------:R-:W-:Y:S01]  /*6f30*/  FFMA.FTZ R8, R11, R8, R25 ;  /* 0x000000080b087223 */ /* 0x000fe20000010019 */
[----:B------:R-:W-:Y:S02]  /*6f40*/  F2FP.F16.F32.PACK_AB R5, R9, R24 ;  /* 0x000000180905723e */ /* 0x000fe400000000ff */
[----:B------:R-:W-:-:S02]  /*6f50*/  F2FP.F16.F32.PACK_AB R6, R13, R6 ;  /* 0x000000060d06723e */ /* 0x000fc400000000ff */
[----:B------:R-:W-:-:S05]  /*6f60*/  F2FP.F16.F32.PACK_AB R7, R8, R7 ;  /* 0x000000070807723e */ /* 0x000fca00000000ff */
[----:B------:R1:W-:Y:S02]  /*6f70*/  STS.128 [R3+0x18400], R4 ;  /* 0x0184000403007388 */ /* 0x0003e40000000c00 */
.L_x_735:
[----:B------:R-:W-:Y:S05]  /*6f80*/  BSYNC B2 ;  /* 0x0000000000027941 */ /* 0x000fea0003800000 */
.L_x_734:
[----:B------:R-:W-:Y:S05]  /*6f90*/  @P1 BRA `(.L_x_733) ;  /* 0x0000000000981947 */ /* 0x000fea0003800000 */
[----:B-1----:R-:W1:Y:S01]  /*6fa0*/  LDS.128 R4, [R0] ;  /* 0x0000000000047984 */ /* 0x002e620000000c00 */
        /* <DEDUP_REMOVED lines=36> */
[----:B------:R2:W-:Y:S02]  /*71f0*/  STS.128 [R0], R4 ;  /* 0x0000000400007388 */ /* 0x0005e40000000c00 */
.L_x_733:
[----:B------:R-:W-:Y:S05]  /*7200*/  BSYNC B1 ;  /* 0x0000000000017941 */ /* 0x000fea0003800000 */
.L_x_732:
[----:B-12---:R-:W-:-:S05]  /*7210*/  VIADD R4, R200, 0x40 ;  /* 0x00000040c8047836 */ /* 0x006fca0000000000 */
[----:B------:R-:W-:-:S13]  /*7220*/  ISETP.GE.AND P0, PT, R4, R27, PT ;  /* 0x0000001b0400720c */ /* 0x000fda0003f06270 */
[----:B------:R-:W-:Y:S05]  /*7230*/  @P0 BRA `(.L_x_736) ;  /* 0x0000001400300947 */ /* 0x000fea0003800000 */
[----:B------:R-:W1:Y:S01]  /*7240*/  LDC R5, c[0x0][0x3f4] ;  /* 0x0000fd00ff057b82 */ /* 0x000e620000000800 */
[----:B------:R-:W-:Y:S01]  /*7250*/  BSSY B1, `(.L_x_737) ;  /* 0x000002a000017945 */ /* 0x000fe20003800000 */
[-C--:B-1----:R-:W-:Y:S02]  /*7260*/  ISETP.GE.AND P0, PT, R22, R5.reuse, PT ;  /* 0x000000051600720c */ /* 0x082fe40003f06270 */
[----:B------:R-:W-:-:S11]  /*7270*/  ISETP.GE.AND P1, PT, R204, R5, PT ;  /* 0x00000005cc00720c */ /* 0x000fd60003f26270 */
[----:B------:R-:W-:Y:S05]  /*7280*/  @P0 BRA `(.L_x_738) ;  /* 0x0000000000980947 */ /* 0x000fea0003800000 */
[----:B------:R-:W1:Y:S01]  /*7290*/  LDS.128 R4, [R3+0x1a400] ;  /* 0x01a4000003047984 */ /* 0x000e620000000c00 */
[----:B0-----:R-:W-:Y:S02]  /*72a0*/  HADD2.F32 R14, -RZ, R31.H0_H0 ;  /* 0x2000001fff0e7230 */ /* 0x001fe40000004100 */
[--C-:B------:R-:W-:Y:S02]  /*72b0*/  HADD2.F32 R20, -RZ, R28.reuse.H0_H0 ;  /* 0x2000001cff147230 */ /* 0x100fe40000004100 */
[----:B------:R-:W-:Y:S02]  /*72c0*/  HADD2.F32 R25, -RZ, R35.H0_H0 ;  /* 0x20000023ff197230 */ /* 0x000fe40000004100 */
[----:B------:R-:W-:Y:S02]  /*72d0*/  HADD2.F32 R21, -RZ, R33.H0_H0 ;  /* 0x20000021ff157230 */ /* 0x000fe40000004100 */
[----:B------:R-:W-:Y:S02]  /*72e0*/  HADD2.F32 R24, -RZ, R28.H1_H1 ;  /* 0x3000001cff187230 */ /* 0x000fe40000004100 */
[----:B------:R-:W-:-:S02]  /*72f0*/  HADD2.F32 R27, -RZ, R35.H1_H1 ;  /* 0x30000023ff1b7230 */ /* 0x000fc40000004100 */
[--C-:B-1----:R-:W-:Y:S02]  /*7300*/  HADD2.F32 R8, -RZ, R4.reuse.H0_H0 ;  /* 0x20000004ff087230 */ /* 0x102fe40000004100 */
[----:B------:R-:W-:Y:S02]  /*7310*/  HADD2.F32 R4, -RZ, R4.H1_H1 ;  /* 0x30000004ff047230 */ /* 0x000fe40000004100 */
[--C-:B------:R-:W-:Y:S02]  /*7320*/  HADD2.F32 R9, -RZ, R5.reuse.H0_H0 ;  /* 0x20000005ff097230 */ /* 0x100fe40000004100 */
[----:B------:R-:W-:Y:S02]  /*7330*/  HADD2.F32 R5, -RZ, R5.H1_H1 ;  /* 0x30000005ff057230 */ /* 0x000fe40000004100 */
[-C--:B------:R-:W-:Y:S01]  /*7340*/  FMUL.FTZ R13, R20, R4.reuse ;  /* 0x00000004140d7220 */ /* 0x080fe20000410000 */
[----:B------:R-:W-:Y:S01]  /*7350*/  FMUL.FTZ R15, R14, R4 ;  /* 0x000000040e0f7220 */ /* 0x000fe20000410000 */
[----:B------:R-:W-:-:S02]  /*7360*/  HADD2.F32 R10, -RZ, R6.H0_H0 ;  /* 0x20000006ff0a7230 */ /* 0x000fc40000004100 */
[-C--:B------:R-:W-:Y:S01]  /*7370*/  FMUL.FTZ R12, R25, R5.reuse ;  /* 0x00000005190c7220 */ /* 0x080fe20000410000 */
[-C--:B------:R-:W-:Y:S01]  /*7380*/  FFMA.FTZ R4, R14, R8.reuse, -R13 ;  /* 0x000000080e047223 */ /* 0x080fe2000001080d */
[----:B------:R-:W-:Y:S01]  /*7390*/  FFMA.FTZ R15, R20, R8, R15 ;  /* 0x00000008140f7223 */ /* 0x000fe2000001000f */
[C---:B------:R-:W-:Y:S01]  /*73a0*/  FMUL.FTZ R8, R21.reuse, R5 ;  /* 0x0000000515087220 */ /* 0x040fe20000410000 */
[--C-:B------:R-:W-:Y:S02]  /*73b0*/  HADD2.F32 R11, -RZ, R7.reuse.H0_H0 ;  /* 0x20000007ff0b7230 */ /* 0x100fe40000004100 */
[-C--:B------:R-:W-:Y:S01]  /*73c0*/  FFMA.FTZ R5, R21, R9.reuse, -R12 ;  /* 0x0000000915057223 */ /* 0x080fe2000001080c */
[----:B------:R-:W-:Y:S02]  /*73d0*/  HADD2.F32 R6, -RZ, R6.H1_H1 ;  /* 0x30000006ff067230 */ /* 0x000fe40000004100 */
[----:B------:R-:W-:Y:S01]  /*73e0*/  FFMA.FTZ R8, R25, R9, R8 ;  /* 0x0000000919087223 */ /* 0x000fe20000010008 */
[----:B------:R-:W-:Y:S01]  /*73f0*/  HADD2.F32 R7, -RZ, R7.H1_H1 ;  /* 0x30000007ff077230 */ /* 0x000fe20000004100 */
[----:B------:R-:W-:Y:S01]  /*7400*/  F2FP.F16.F32.PACK_AB R4, R15, R4 ;  /* 0x000000040f04723e */ /* 0x000fe200000000ff */
[----:B------:R-:W-:-:S02]  /*7410*/  HADD2.F32 R20, -RZ, R31.H1_H1 ;  /* 0x3000001fff147230 */ /* 0x000fc40000004100 */
[-C--:B------:R-:W-:Y:S01]  /*7420*/  FMUL.FTZ R9, R24, R6.reuse ;  /* 0x0000000618097220 */ /* 0x080fe20000410000 */
[----:B------:R-:W-:Y:S02]  /*7430*/  HADD2.F32 R21, -RZ, R33.H1_H1 ;  /* 0x30000021ff157230 */ /* 0x000fe40000004100 */
[----:B------:R-:W-:Y:S01]  /*7440*/  FMUL.FTZ R12, R27, R7 ;  /* 0x000000071b0c7220 */ /* 0x000fe20000410000 */
[----:B------:R-:W-:Y:S01]  /*7450*/  F2FP.F16.F32.PACK_AB R5, R8, R5 ;  /* 0x000000050805723e */ /* 0x000fe200000000ff */
[C---:B------:R-:W-:Y:S01]  /*7460*/  FMUL.FTZ R13, R20.reuse, R6 ;  /* 0x00000006140d7220 */ /* 0x040fe20000410000 */
[-C--:B------:R-:W-:Y:S01]  /*7470*/  FFMA.FTZ R6, R20, R10.reuse, -R9 ;  /* 0x0000000a14067223 */ /* 0x080fe20000010809 */
[C---:B------:R-:W-:Y:S01]  /*7480*/  FMUL.FTZ R14, R21.reuse, R7 ;  /* 0x00000007150e7220 */ /* 0x040fe20000410000 */
[-C--:B------:R-:W-:Y:S01]  /*7490*/  FFMA.FTZ R7, R21, R11.reuse, -R12 ;  /* 0x0000000b15077223 */ /* 0x080fe2000001080c */
[----:B------:R-:W-:Y:S02]  /*74a0*/  FFMA.FTZ R13, R24, R10, R13 ;  /* 0x0000000a180d7223 */ /* 0x000fe4000001000d */
[----:B------:R-:W-:-:S03]  /*74b0*/  FFMA.FTZ R14, R27, R11, R14 ;  /* 0x0000000b1b0e7223 */ /* 0x000fc6000001000e */
[----:B------:R-:W-:Y:S02]  /*74c0*/  F2FP.F16.F32.PACK_AB R6, R13, R6 ;  /* 0x000000060d06723e */ /* 0x000fe400000000ff */
[----:B------:R-:W-:-:S05]  /*74d0*/  F2FP.F16.F32.PACK_AB R7, R14, R7 ;  /* 0x000000070e07723e */ /* 0x000fca00000000ff */
[----:B------:R1:W-:Y:S02]  /*74e0*/  STS.128 [R3+0x1a400], R4 ;  /* 0x01a4000403007388 */ /* 0x0003e40000000c00 */
.L_x_738:
[----:B------:R-:W-:Y:S05]  /*74f0*/  BSYNC B1 ;  /* 0x0000000000017941 */ /* 0x000fea0003800000 */
.L_x_737:
[----:B------:R-:W-:Y:S05]  /*7500*/  @P1 BRA `(.L_x_736) ;  /* 0x00000010007c1947 */ /* 0x000fea0003800000 */
[----:B-1----:R-:W1:Y:S01]  /*7510*/  LDS.128 R4, [R0+0x2000] ;  /* 0x0020000000047984 */ /* 0x002e620000000c00 */
[----:B------:R-:W-:Y:S02]  /*7520*/  HADD2.F32 R15, -RZ, R30.H0_H0 ;  /* 0x2000001eff0f7230 */ /* 0x000fe40000004100 */
[----:B------:R-:W-:Y:S02]  /*7530*/  HADD2.F32 R13, -RZ, R32.H0_H0 ;  /* 0x20000020ff0d7230 */ /* 0x000fe40000004100 */
        /* <DEDUP_REMOVED lines=9> */
[----:B0-----:R-:W-:Y:S01]  /*75d0*/  FMUL.FTZ R14, R13, R4 ;  /* 0x000000040d0e7220 */ /* 0x001fe20000410000 */
[----:B------:R-:W-:-:S02]  /*75e0*/  HADD2.F32 R9, -RZ, R6.H0_H0 ;  /* 0x20000006ff097230 */ /* 0x000fc40000004100 */
[----:B------:R-:W-:Y:S01]  /*75f0*/  FMUL.FTZ R11, R24, R5 ;  /* 0x00000005180b7220 */ /* 0x000fe20000410000 */
[----:B------:R-:W-:Y:S01]  /*7600*/  FFMA.FTZ R4, R13, R3, -R12 ;  /* 0x000000030d047223 */ /* 0x000fe2000001080c */
[--C-:B------:R-:W-:Y:S02]  /*7610*/  HADD2.F32 R10, -RZ, R7.reuse.H0_H0 ;  /* 0x20000007ff0a7230 */ /* 0x100fe40000004100 */
[C---:B------:R-:W-:Y:S01]  /*7620*/  FMUL.FTZ R13, R20.reuse, R5 ;  /* 0x00000005140d7220 */ /* 0x040fe20000410000 */
[----:B------:R-:W-:Y:S02]  /*7630*/  HADD2.F32 R6, -RZ, R6.H1_H1 ;  /* 0x30000006ff067230 */ /* 0x000fe40000004100 */
[----:B------:R-:W-:Y:S01]  /*7640*/  FFMA.FTZ R3, R15, R3, R14 ;  /* 0x000000030f037223 */ /* 0x000fe2000001000e */
[----:B------:R-:W-:Y:S02]  /*7650*/  HADD2.F32 R7, -RZ, R7.H1_H1 ;  /* 0x30000007ff077230 */ /* 0x000fe40000004100 */
[----:B------:R-:W-:Y:S01]  /*7660*/  FFMA.FTZ R5, R20, R8, -R11 ;  /* 0x0000000814057223 */ /* 0x000fe2000001080b */
[----:B------:R-:W-:-:S02]  /*7670*/  HADD2.F32 R15, -RZ, R32.H1_H1 ;  /* 0x30000020ff0f7230 */ /* 0x000fc40000004100 */
[----:B------:R-:W-:Y:S01]  /*7680*/  FFMA.FTZ R8, R24, R8, R13 ;  /* 0x0000000818087223 */ /* 0x000fe2000001000d */
[----:B------:R-:W-:Y:S02]  /*7690*/  HADD2.F32 R20, -RZ, R34.H1_H1 ;  /* 0x30000022ff147230 */ /* 0x000fe40000004100 */
[-C--:B------:R-:W-:Y:S01]  /*76a0*/  FMUL.FTZ R12, R21, R6.reuse ;  /* 0x00000006150c7220 */ /* 0x080fe20000410000 */
[-C--:B------:R-:W-:Y:S01]  /*76b0*/  FMUL.FTZ R11, R26, R7.reuse ;  /* 0x000000071a0b7220 */ /* 0x080fe20000410000 */
[----:B------:R-:W-:Y:S01]  /*76c0*/  FMUL.FTZ R14, R15, R6 ;  /* 0x000000060f0e7220 */ /* 0x000fe20000410000 */
[----:B------:R-:W-:Y:S01]  /*76d0*/  F2FP.F16.F32.PACK_AB R4, R3, R4 ;  /* 0x000000040304723e */ /* 0x000fe200000000ff */
[C---:B------:R-:W-:Y:S01]  /*76e0*/  FMUL.FTZ R13, R20.reuse, R7 ;  /* 0x00000007140d7220 */ /* 0x040fe20000410000 */
[-C--:B------:R-:W-:Y:S01]  /*76f0*/  FFMA.FTZ R6, R15, R9.reuse, -R12 ;  /* 0x000000090f067223 */ /* 0x080fe2000001080c */
[-C--:B------:R-:W-:Y:S01]  /*7700*/  FFMA.FTZ R7, R20, R10.reuse, -R11 ;  /* 0x0000000a14077223 */ /* 0x080fe2000001080b */
[----:B------:R-:W-:Y:S01]  /*7710*/  FFMA.FTZ R9, R21, R9, R14 ;  /* 0x0000000915097223 */ /* 0x000fe2000001000e */
[----:B------:R-:W-:Y:S01]  /*7720*/  FFMA.FTZ R10, R26, R10, R13 ;  /* 0x0000000a1a0a7223 */ /* 0x000fe2000001000d */
[----:B------:R-:W-:-:S03]  /*7730*/  F2FP.F16.F32.PACK_AB R5, R8, R5 ;  /* 0x000000050805723e */ /* 0x000fc600000000ff */
[----:B------:R-:W-:Y:S02]  /*7740*/  F2FP.F16.F32.PACK_AB R6, R9, R6 ;  /* 0x000000060906723e */ /* 0x000fe400000000ff */
[----:B------:R-:W-:-:S05]  /*7750*/  F2FP.F16.F32.PACK_AB R7, R10, R7 ;  /* 0x000000070a07723e */ /* 0x000fca00000000ff */
[----:B------:R2:W-:Y:S01]  /*7760*/  STS.128 [R0+0x2000], R4 ;  /* 0x0020000400007388 */ /* 0x0005e20000000c00 */
[----:B------:R-:W-:Y:S05]  /*7770*/  BRA `(.L_x_736) ;  /* 0x0000000c00e07947 */ /* 0x000fea0003800000 */
.L_x_726:
[----:B------:R-:W-:-:S03]  /*7780*/  UMOV UR4, 0xffffffff ;  /* 0xffffffff00047882 */ /* 0x000fc60000000000 */
[----:B------:R-:W-:Y:S05]  /*7790*/  BRA.DIV UR4, `(.L_x_739) ;  /* 0x0000010604987947 */ /* 0x000fea000b800000 */
[----:B------:R0:W1:Y:S04]  /*77a0*/  SHFL.IDX PT, R0, R25, RZ, 0x1c1f ;  /* 0x001c1fff19007589 */ /* 0x00006800000e0000 */
[----:B------:R0:W2:Y:S04]  /*77b0*/  SHFL.IDX PT, R3, R24, RZ, 0x1c1f ;  /* 0x001c1fff18037589 */ /* 0x0000a800000e0000 */
[----:B------:R0:W3:Y:S04]  /*77c0*/  SHFL.IDX PT, R20, R28, RZ, 0x1c1f ;  /* 0x001c1fff1c147589 */ /* 0x0000e800000e0000 */
[----:B------:R0:W4:Y:S02]  /*77d0*/  SHFL.IDX PT, R14, R26, RZ, 0x1c1f ;  /* 0x001c1fff1a0e7589 */ /* 0x00012400000e0000 */
.L_x_957:
[----:B------:R-:W5:Y:S01]  /*77e0*/  LDL R6, [R1+0x30] ;  /* 0x0000300001067983 */ /* 0x000f620000100800 */
[----:B------:R-:W-:Y:S01]  /*77f0*/  ULDC UR4, c[0x0][0x448] ;  /* 0x0001120000047ab9 */ /* 0x000fe20000000800 */
[----:B------:R-:W-:Y:S01]  /*7800*/  BSSY B1, `(.L_x_740) ;  /* 0x0000019000017945 */ /* 0x000fe20003800000 */
[----:B------:R-:W-:Y:S01]  /*7810*/  IMAD R21, R27, UR4, RZ ;  /* 0x000000041b157c24 */ /* 0x000fe2000f8e02ff */
[----:B------:R-:W-:Y:S02]  /*7820*/  CS2R R10, SRZ ;  /* 0x00000000000a7805 */ /* 0x000fe4000001ff00 */
[----:B------:R-:W-:Y:S02]  /*7830*/  CS2R R8, SRZ ;  /* 0x0000000000087805 */ /* 0x000fe4000001ff00 */
[----:B------:R-:W-:Y:S01]  /*7840*/  ISETP.GE.AND P0, PT, R4, R21, PT ;  /* 0x000000150400720c */ /* 0x000fe20003f06270 */
[----:B------:R-:W-:Y:S01]  /*7850*/  IMAD R21, R73, -0x80, R21 ;  /* 0xffffff8049157824 */ /* 0x000fe200078e0215 */
[----:B-----5:R-:W-:-:S04]  /*7860*/  LEA.HI R5, R6, R6, RZ, 0x1 ;  /* 0x0000000606057211 */ /* 0x020fc800078f08ff */
[----:B------:R-:W-:-:S05]  /*7870*/  LOP3.LUT R5, R5, 0xfffffffe, RZ, 0xc0, !PT ;  /* 0xfffffffe05057812 */ /* 0x000fca00078ec0ff */
[----:B0-----:R-:W-:Y:S01]  /*7880*/  IMAD.IADD R24, R6, 0x1, -R5 ;  /* 0x0000000106187824 */ /* 0x001fe200078e0a05 */
[----:B------:R-:W-:Y:S02]  /*7890*/  CS2R R6, SRZ ;  /* 0x0000000000067805 */ /* 0x000fe4000001ff00 */
[----:B------:R-:W-:Y:S02]  /*78a0*/  CS2R R4, SRZ ;  /* 0x0000000000047805 */ /* 0x000fe4000001ff00 */
[----:B------:R-:W-:Y:S01]  /*78b0*/  SHF.L.U32 R24, R24, 0x1f, RZ ;  /* 0x0000001f18187819 */ /* 0x000fe200000006ff */
[----:B------:R-:W-:Y:S06]  /*78c0*/  @P0 BRA `(.L_x_741) ;  /* 0x0000000000300947 */ /* 0x000fec0003800000 */
[----:B------:R-:W-:Y:S01]  /*78d0*/  ULDC UR4, c[0x0][0x3f4] ;  /* 0x0000fd0000047ab9 */ /* 0x000fe20000000800 */
[C---:B------:R-:W-:Y:S01]  /*78e0*/  IMAD.SHL.U32 R15, R16.reuse, 0x2, RZ ;  /* 0x00000002100f7824 */ /* 0x040fe200078e00ff */
[C---:B------:R-:W-:Y:S02]  /*78f0*/  ISETP.GE.AND P2, PT, R16.reuse, UR4, PT ;  /* 0x0000000410007c0c */ /* 0x040fe4000bf46270 */
[----:B------:R-:W-:Y:S02]  /*7900*/  SHF.L.U64.HI R7, R16, 0x1, R17 ;  /* 0x0000000110077819 */ /* 0x000fe40000010211 */
[-C--:B--2---:R-:W-:Y:S02]  /*7910*/  IADD3 R12, P0, R3, R15.reuse, RZ ;  /* 0x0000000f030c7210 */ /* 0x084fe40007f1e0ff */
[----:B----4-:R-:W-:-:S03]  /*7920*/  IADD3 R14, P1, R14, R15, RZ ;  /* 0x0000000f0e0e7210 */ /* 0x010fc60007f3e0ff */
[--C-:B-1----:R-:W-:Y:S02]  /*7930*/  IMAD.X R13, R0, 0x1, R7.reuse, P0 ;  /* 0x00000001000d7824 */ /* 0x102fe400000e0607 */
[----:B---3--:R-:W-:Y:S01]  /*7940*/  IMAD.X R15, R20, 0x1, R7, P1 ;  /* 0x00000001140f7824 */ /* 0x008fe200008e0607 */
[----:B------:R-:W-:Y:S01]  /*7950*/  CS2R R6, SRZ ;  /* 0x0000000000067805 */ /* 0x000fe2000001ff00 */
[----:B------:R-:W-:Y:S06]  /*7960*/  @P2 BRA `(.L_x_741) ;  /* 0x0000000000082947 */ /* 0x000fec0003800000 */
[----:B------:R0:W5:Y:S04]  /*7970*/  LD.E.128 R8, desc[UR40][R12.64] ;  /* 0x000000280c087980 */ /* 0x000168000c101d00 */
[----:B------:R0:W5:Y:S02]  /*7980*/  LD.E.128 R4, desc[UR40][R14.64] ;  /* 0x000000280e047980 */ /* 0x000164000c101d00 */
.L_x_741:
[----:B------:R-:W-:Y:S05]  /*7990*/  BSYNC B1 ;  /* 0x0000000000017941 */ /* 0x000fea0003800000 */
.L_x_740:
[----:B------:R-:W3:Y:S01]  /*79a0*/  SYNCS.PHASECHK.TRANS64.TRYWAIT P1, [R19+URZ+0x22800], R24 ;  /* 0x02280018130075a7 */ /* 0x000ee2000802017f */
[----:B-----5:R-:W-:Y:S01]  /*79b0*/  MOV R40, R8 ;  /* 0x0000000800287202 */ /* 0x020fe20000000f00 */
[--C-:B0-----:R-:W-:Y:S01]  /*79c0*/  IMAD.MOV.U32 R12, RZ, RZ, R9.reuse ;  /* 0x000000ffff0c7224 */ /* 0x101fe200078e0009 */
[--C-:B------:R-:W-:Y:S01]  /*79d0*/  SHF.R.U64 R41, R8, 0x10, R9.reuse ;  /* 0x0000001008297819 */ /* 0x100fe20000001209 */
[----:B-1----:R-:W-:Y:S01]  /*79e0*/  IMAD.MOV.U32 R0, RZ, RZ, R4 ;  /* 0x000000ffff007224 */ /* 0x002fe200078e0004 */
[----:B------:R-:W-:Y:S01]  /*79f0*/  SHF.R.U32.HI R13, RZ, 0x10, R9 ;  /* 0x00000010ff0d7819 */ /* 0x000fe20000011609 */
[----:B------:R-:W-:Y:S01]  /*7a00*/  IMAD.MOV.U32 R39, RZ, RZ, R10 ;  /* 0x000000ffff277224 */ /* 0x000fe200078e000a */
[----:B------:R-:W-:Y:S01]  /*7a10*/  SHF.R.U64 R43, R4, 0x10, R5 ;  /* 0x00000010042b7819 */ /* 0x000fe20000001205 */
[--C-:B------:R-:W-:Y:S01]  /*7a20*/  IMAD.MOV.U32 R9, RZ, RZ, R11.reuse ;  /* 0x000000ffff097224 */ /* 0x100fe200078e000b */
[----:B------:R-:W-:Y:S01]  /*7a30*/  SHF.R.U64 R42, R10, 0x10, R11 ;  /* 0x000000100a2a7819 */ /* 0x000fe2000000120b */
[--C-:B------:R-:W-:Y:S01]  /*7a40*/  IMAD.MOV.U32 R8, RZ, RZ, R5.reuse ;  /* 0x000000ffff087224 */ /* 0x100fe200078e0005 */
[----:B------:R-:W-:Y:S01]  /*7a50*/  SHF.R.U32.HI R4, RZ, 0x10, R5 ;  /* 0x00000010ff047819 */ /* 0x000fe20000011605 */
[----:B------:R-:W-:Y:S01]  /*7a60*/  IMAD.MOV.U32 R38, RZ, RZ, R7 ;  /* 0x000000ffff267224 */ /* 0x000fe200078e0007 */
[----:B------:R-:W-:Y:S01]  /*7a70*/  MOV R37, R6 ;  /* 0x0000000600257202 */ /* 0x000fe20000000f00 */
[----:B----4-:R-:W-:Y:S01]  /*7a80*/  VIADD R14, R200, 0x40 ;  /* 0x00000040c80e7836 */ /* 0x010fe20000000000 */
[----:B------:R-:W-:Y:S01]  /*7a90*/  VIMNMX R21, R21, 0x80, PT ;  /* 0x0000008015157848 */ /* 0x000fe20003fe0100 */
[----:B--2---:R-:W0:Y:S01]  /*7aa0*/  LDC R3, c[0x0][0x3f4] ;  /* 0x0000fd00ff037b82 */ /* 0x004e220000000800 */
[----:B------:R-:W-:Y:S01]  /*7ab0*/  SHF.R.U32.HI R10, RZ, 0x10, R11 ;  /* 0x00000010ff0a7819 */ /* 0x000fe2000001160b */
[----:B------:R-:W-:Y:S01]  /*7ac0*/  BSSY B1, `(.L_x_742) ;  /* 0x0000010000017945 */ /* 0x000fe20003800000 */
[----:B------:R-:W-:-:S02]  /*7ad0*/  SHF.R.U64 R44, R6, 0x10, R7 ;  /* 0x00000010062c7819 */ /* 0x000fc40000001207 */
[----:B------:R-:W-:Y:S02]  /*7ae0*/  SHF.R.U32.HI R5, RZ, 0x10, R7 ;  /* 0x00000010ff057819 */ /* 0x000fe40000011607 */
[----:B------:R-:W-:Y:S02]  /*7af0*/  PRMT R37, R37, 0x5410, R0 ;  /* 0x0000541025257816 */ /* 0x000fe40000000000 */
[----:B------:R-:W-:Y:S02]  /*7b00*/  PRMT R40, R40, 0x5410, R12 ;  /* 0x0000541028287816 */ /* 0x000fe4000000000c */
[----:B------:R-:W-:Y:S02]  /*7b10*/  PRMT R41, R41, 0x5410, R13 ;  /* 0x0000541029297816 */ /* 0x000fe4000000000d */
[----:B------:R-:W-:Y:S02]  /*7b20*/  PRMT R39, R39, 0x5410, R9 ;  /* 0x0000541027277816 */ /* 0x000fe40000000009 */
[----:B------:R-:W-:-:S02]  /*7b30*/  PRMT R42, R42, 0x5410, R10 ;  /* 0x000054102a2a7816 */ /* 0x000fc4000000000a */
[----:B------:R-:W-:Y:S02]  /*7b40*/  PRMT R38, R38, 0x5410, R8 ;  /* 0x0000541026267816 */ /* 0x000fe40000000008 */
[----:B------:R-:W-:Y:S02]  /*7b50*/  PRMT R43, R43, 0x5410, R4 ;  /* 0x000054102b2b7816 */ /* 0x000fe40000000004 */
[----:B------:R-:W-:Y:S02]  /*7b60*/  PRMT R44, R44, 0x5410, R5 ;  /* 0x000054102c2c7816 */ /* 0x000fe40000000005 */
[C---:B0-----:R-:W-:Y:S01]  /*7b70*/  ISETP.GE.AND P0, PT, R16.reuse, R3, PT ;  /* 0x000000031000720c */ /* 0x041fe20003f06270 */
[----:B------:R-:W-:-:S03]  /*7b80*/  IMAD.IADD R0, R16, 0x1, R3 ;  /* 0x0000000110007824 */ /* 0x000fc600078e0203 */
[-C--:B------:R-:W-:Y:S02]  /*7b90*/  ISETP.GE.OR P2, PT, R200, R21.reuse, P0 ;  /* 0x00000015c800720c */ /* 0x080fe40000746670 */
[----:B------:R-:W-:Y:S01]  /*7ba0*/  ISETP.GE.OR P0, PT, R14, R21, P0 ;  /* 0x000000150e00720c */ /* 0x000fe20000706670 */
[----:B---3--:R-:W-:-:S12]  /*7bb0*/  @!P1 BRA `(.L_x_743) ;  /* 0x0000010400009947 */ /* 0x008fd80003800000 */
.L_x_958:
[----:B------:R-:W-:Y:S05]  /*7bc0*/  BSYNC B1 ;  /* 0x0000000000017941 */ /* 0x000fea0003800000 */
.L_x_742:
[----:B------:R-:W-:Y:S01]  /*7bd0*/  BSSY B1, `(.L_x_744) ;  /* 0x000005f000017945 */ /* 0x000fe20003800000 */
[----:B------:R-:W-:-:S03]  /*7be0*/  LOP3.LUT R0, R0, 0x38, RZ, 0xc0, !PT ;  /* 0x0000003800007812 */ /* 0x000fc600078ec0ff */
[----:B------:R-:W-:Y:S05]  /*7bf0*/  @P2 BRA `(.L_x_745) ;  /* 0x0000000400702947 */ /* 0x000fea0003800000 */
[----:B------:R-:W2:Y:S01]  /*7c00*/  LDL R3, [R1+0x38] ;  /* 0x0000380001037983 */ /* 0x000ea20000100800 */
[----:B------:R-:W-:Y:S02]  /*7c10*/  HADD2.F32 R26, -RZ, R40.H0_H0 ;  /* 0x20000028ff1a7230 */ /* 0x000fe40000004100 */
[----:B------:R-:W-:Y:S01]  /*7c20*/  HADD2.F32 R28, -RZ, R37.H1_H1 ;  /* 0x30000025ff1c7230 */ /* 0x000fe20000004100 */
[----:B------:R-:W1:Y:S01]  /*7c30*/  S2R R4, SR_TID.X ;  /* 0x0000000000047919 */ /* 0x000e620000002100 */
[----:B------:R-:W-:Y:S02]  /*7c40*/  HADD2.F32 R25, -RZ, R43.H0_H0 ;  /* 0x2000002bff197230 */ /* 0x000fe40000004100 */
[----:B------:R-:W-:Y:S02]  /*7c50*/  HADD2.F32 R27, -RZ, R38.H1_H1 ;  /* 0x30000026ff1b7230 */ /* 0x000fe40000004100 */
[----:B-1----:R-:W-:-:S05]  /*7c60*/  VIADD R4, R4, 0xffffff80 ;  /* 0xffffff8004047836 */ /* 0x002fca0000000000 */
[----:B------:R-:W-:-:S04]  /*7c70*/  SHF.R.S32.HI R8, RZ, 0x1f, R4 ;  /* 0x0000001fff087819 */ /* 0x000fc80000011404 */
[----:B------:R-:W-:-:S04]  /*7c80*/  LEA.HI R8, R8, R4, RZ, 0x5 ;  /* 0x0000000408087211 */ /* 0x000fc800078f28ff */
[----:B------:R-:W-:Y:S01]  /*7c90*/  SHF.R.S32.HI R8, RZ, 0x5, R8 ;  /* 0x00000005ff087819 */ /* 0x000fe20000011408 */
[----:B--2---:R-:W-:-:S05]  /*7ca0*/  IMAD.SHL.U32 R3, R3, 0x40, RZ ;  /* 0x0000004003037824 */ /* 0x004fca00078e00ff */
[----:B------:R-:W-:-:S04]  /*7cb0*/  LOP3.LUT R5, R3, 0x1c0, RZ, 0xc0, !PT ;  /* 0x000001c003057812 */ /* 0x000fc800078ec0ff */
[----:B------:R-:W-:Y:S02]  /*7cc0*/  LOP3.LUT R3, R5, 0x38, R16, 0xf8, !PT ;  /* 0x0000003805037812 */ /* 0x000fe400078ef810 */
[----:B------:R-:W-:-:S04]  /*7cd0*/  SHF.R.U32.HI R6, RZ, 0x3, R5 ;  /* 0x00000003ff067819 */ /* 0x000fc80000011605 */
[----:B------:R-:W-:-:S04]  /*7ce0*/  LOP3.LUT R3, R3, R6, RZ, 0x3c, !PT ;  /* 0x0000000603037212 */ /* 0x000fc800078e3cff */
[----:B------:R-:W-:Y:S02]  /*7cf0*/  LEA R4, R8, R3, 0x9 ;  /* 0x0000000308047211 */ /* 0x000fe400078e48ff */
[----:B------:R-:W-:-:S03]  /*7d00*/  LOP3.LUT R3, R6, R0, R5, 0x1e, !PT ;  /* 0x0000000006037212 */ /* 0x000fc600078e1e05 */
[----:B------:R-:W-:Y:S02]  /*7d10*/  IMAD R35, R4, 0x2, R19 ;  /* 0x0000000204237824 */ /* 0x000fe400078e0213 */
[----:B------:R-:W-:-:S03]  /*7d20*/  IMAD R8, R8, 0x200, R3 ;  /* 0x0000020008087824 */ /* 0x000fc600078e0203 */
[----:B------:R-:W1:Y:S01]  /*7d30*/  LDS.128 R4, [R35+0x18400] ;  /* 0x0184000023047984 */ /* 0x000e620000000c00 */
[----:B------:R-:W-:-:S05]  /*7d40*/  IMAD R36, R8, 0x2, R19 ;  /* 0x0000000208247824 */ /* 0x000fca00078e0213 */
[----:B------:R-:W2:Y:S01]  /*7d50*/  LDS.128 R8, [R36+0x18400] ;  /* 0x0184000024087984 */ /* 0x000ea20000000c00 */
[--C-:B-1----:R-:W-:Y:S02]  /*7d60*/  HADD2.F32 R3, -RZ, R4.reuse.H0_H0 ;  /* 0x20000004ff037230 */ /* 0x102fe40000004100 */
[----:B------:R-:W-:Y:S02]  /*7d70*/  HADD2.F32 R4, -RZ, R4.H1_H1 ;  /* 0x30000004ff047230 */ /* 0x000fe40000004100 */
[----:B------:R-:W-:Y:S02]  /*7d80*/  HADD2.F32 R12, -RZ, R5.H0_H0 ;  /* 0x20000005ff0c7230 */ /* 0x000fe40000004100 */
[--C-:B--2---:R-:W-:Y:S02]  /*7d90*/  HADD2.F32 R15, -RZ, R8.reuse.H0_H0 ;  /* 0x20000008ff0f7230 */ /* 0x104fe40000004100 */
[----:B------:R-:W-:Y:S02]  /*7da0*/  HADD2.F32 R8, -RZ, R8.H1_H1 ;  /* 0x30000008ff087230 */ /* 0x000fe40000004100 */
[----:B------:R-:W-:-:S02]  /*7db0*/  HADD2.F32 R20, -RZ, R9.H0_H0 ;  /* 0x20000009ff147230 */ /* 0x000fc40000004100 */
[C---:B------:R-:W-:Y:S01]  /*7dc0*/  FMUL.FTZ R30, R15.reuse, R28 ;  /* 0x0000001c0f1e7220 */ /* 0x040fe20000410000 */
[-C--:B------:R-:W-:Y:S01]  /*7dd0*/  FMUL.FTZ R32, R15, R26.reuse ;  /* 0x0000001a0f207220 */ /* 0x080fe20000410000 */
[----:B------:R-:W-:Y:S02]  /*7de0*/  HADD2.F32 R15, -RZ, R41.H0_H0 ;  /* 0x20000029ff0f7230 */ /* 0x000fe40000004100 */
[C---:B------:R-:W-:Y:S01]  /*7df0*/  FMUL.FTZ R31, R8.reuse, R25 ;  /* 0x00000019081f7220 */ /* 0x040fe20000410000 */
[C---:B------:R-:W-:Y:S01]  /*7e00*/  FFMA.FTZ R30, R3.reuse, R26, -R30 ;  /* 0x0000001a031e7223 */ /* 0x040fe2000001081e */
[----:B------:R-:W-:Y:S01]  /*7e10*/  FFMA.FTZ R32, R3, R28, R32 ;  /* 0x0000001c03207223 */ /* 0x000fe20000010020 */
[----:B------:R-:W-:Y:S02]  /*7e20*/  HADD2.F32 R3, -RZ, R40.H1_H1 ;  /* 0x30000028ff037230 */ /* 0x000fe40000004100 */
[-C--:B------:R-:W-:Y:S01]  /*7e30*/  FMUL.FTZ R33, R8, R15.reuse ;  /* 0x0000000f08217220 */ /* 0x080fe20000410000 */
[----:B------:R-:W-:Y:S01]  /*7e40*/  FFMA.FTZ R31, R4, R15, -R31 ;  /* 0x0000000f041f7223 */ /* 0x000fe2000001081f */
[----:B------:R-:W-:Y:S01]  /*7e50*/  FMUL.FTZ R15, R20, R27 ;  /* 0x0000001b140f7220 */ /* 0x000fe20000410000 */
[----:B------:R-:W-:-:S02]  /*7e60*/  HADD2.F32 R9, -RZ, R9.H1_H1 ;  /* 0x30000009ff097230 */ /* 0x000fc40000004100 */
[----:B------:R-:W-:Y:S01]  /*7e70*/  FMUL.FTZ R20, R20, R3 ;  /* 0x0000000314147220 */ /* 0x000fe20000410000 */
[----:B------:R-:W-:Y:S02]  /*7e80*/  HADD2.F32 R26, -RZ, R43.H1_H1 ;  /* 0x3000002bff1a7230 */ /* 0x000fe40000004100 */
[----:B------:R-:W-:Y:S01]  /*7e90*/  FFMA.FTZ R33, R4, R25, R33 ;  /* 0x0000001904217223 */ /* 0x000fe20000010021 */
[----:B------:R-:W-:Y:S02]  /*7ea0*/  HADD2.F32 R4, -RZ, R41.H1_H1 ;  /* 0x30000029ff047230 */ /* 0x000fe40000004100 */
[C---:B------:R-:W-:Y:S01]  /*7eb0*/  FFMA.FTZ R15, R12.reuse, R3, -R15 ;  /* 0x000000030c0f7223 */ /* 0x040fe2000001080f */
[----:B------:R-:W-:Y:S02]  /*7ec0*/  HADD2.F32 R5, -RZ, R5.H1_H1 ;  /* 0x30000005ff057230 */ /* 0x000fe40000004100 */
[----:B------:R-:W-:Y:S01]  /*7ed0*/  FFMA.FTZ R20, R12, R27, R20 ;  /* 0x0000001b0c147223 */ /* 0x000fe20000010014 */
[----:B------:R-:W-:-:S02]  /*7ee0*/  HADD2.F32 R21, -RZ, R10.H0_H0 ;  /* 0x2000000aff157230 */ /* 0x000fc40000004100 */
[C---:B------:R-:W-:Y:S01]  /*7ef0*/  FMUL.FTZ R28, R9.reuse, R26 ;  /* 0x0000001a091c7220 */ /* 0x040fe20000410000 */
[----:B------:R-:W-:Y:S02]  /*7f00*/  HADD2.F32 R8, -RZ, R39.H0_H0 ;  /* 0x20000027ff087230 */ /* 0x000fe40000004100 */
[-C--:B------:R-:W-:Y:S01]  /*7f10*/  FMUL.FTZ R34, R9, R4.reuse ;  /* 0x0000000409227220 */ /* 0x080fe20000410000 */
[----:B------:R-:W-:Y:S02]  /*7f20*/  HADD2.F32 R12, -RZ, R37.H0_H0 ;  /* 0x20000025ff0c7230 */ /* 0x000fe40000004100 */
[----:B------:R-:W-:Y:S01]  /*7f30*/  FFMA.FTZ R28, R5, R4, -R28 ;  /* 0x00000004051c7223 */ /* 0x000fe2000001081c */
[----:B------:R-:W-:Y:S02]  /*7f40*/  HADD2.F32 R10, -RZ, R10.H1_H1 ;  /* 0x3000000aff0a7230 */ /* 0x000fe40000004100 */
[----:B------:R-:W-:Y:S01]  /*7f50*/  FMUL.FTZ R27, R21, R8 ;  /* 0x00000008151b7220 */ /* 0x000fe20000410000 */
[----:B------:R-:W-:-:S02]  /*7f60*/  HADD2.F32 R9, -RZ, R44.H0_H0 ;  /* 0x2000002cff097230 */ /* 0x000fc40000004100 */
[----:B------:R-:W-:Y:S01]  /*7f70*/  FMUL.FTZ R4, R21, R12 ;  /* 0x0000000c15047220 */ /* 0x000fe20000410000 */
[----:B------:R-:W-:Y:S02]  /*7f80*/  HADD2.F32 R13, -RZ, R6.H0_H0 ;  /* 0x20000006ff0d7230 */ /* 0x000fe40000004100 */
[----:B------:R-:W-:Y:S01]  /*7f90*/  FFMA.FTZ R21, R5, R26, R34 ;  /* 0x0000001a05157223 */ /* 0x000fe20000010022 */
[----:B------:R-:W-:Y:S02]  /*7fa0*/  HADD2.F32 R3, -RZ, R42.H0_H0 ;  /* 0x2000002aff037230 */ /* 0x000fe40000004100 */
[C---:B------:R-:W-:Y:S01]  /*7fb0*/  FMUL.FTZ R5, R10.reuse, R9 ;  /* 0x000000090a057220 */ /* 0x040fe20000410000 */
[----:B------:R-:W-:Y:S02]  /*7fc0*/  HADD2.F32 R6, -RZ, R6.H1_H1 ;  /* 0x30000006ff067230 */ /* 0x000fe40000004100 */
[C---:B------:R-:W-:Y:S01]  /*7fd0*/  FFMA.FTZ R25, R13.reuse, R8, -R4 ;  /* 0x000000080d197223 */ /* 0x040fe20000010804 */
[----:B------:R-:W-:Y:S01]  /*7fe0*/  FFMA.FTZ R27, R13, R12, R27 ;  /* 0x0000000c0d1b7223 */ /* 0x000fe2000001001b */
[----:B------:R-:W-:Y:S01]  /*7ff0*/  FMUL.FTZ R13, R10, R3 ;  /* 0x000000030a0d7220 */ /* 0x000fe20000410000 */
[----:B0-----:R-:W-:-:S02]  /*8000*/  HADD2.F32 R24, -RZ, R11.H0_H0 ;  /* 0x2000000bff187230 */ /* 0x001fc40000004100 */
[C---:B------:R-:W-:Y:S01]  /*8010*/  FFMA.FTZ R10, R6.reuse, R3, -R5 ;  /* 0x00000003060a7223 */ /* 0x040fe20000010805 */
[----:B------:R-:W-:Y:S02]  /*8020*/  HADD2.F32 R5, -RZ, R38.H0_H0 ;  /* 0x20000026ff057230 */ /* 0x000fe40000004100 */
[----:B------:R-:W-:Y:S01]  /*8030*/  FFMA.FTZ R12, R6, R9, R13 ;  /* 0x00000009060c7223 */ /* 0x000fe2000001000d */
[----:B------:R-:W-:Y:S02]  /*8040*/  HADD2.F32 R3, -RZ, R39.H1_H1 ;  /* 0x30000027ff037230 */ /* 0x000fe40000004100 */
[----:B------:R-:W-:Y:S02]  /*8050*/  HADD2.F32 R11, -RZ, R11.H1_H1 ;  /* 0x3000000bff0b7230 */ /* 0x000fe40000004100 */
[C---:B------:R-:W-:Y:S01]  /*8060*/  FMUL.FTZ R9, R24.reuse, R5 ;  /* 0x0000000518097220 */ /* 0x040fe20000410000 */
[----:B------:R-:W-:Y:S02]  /*8070*/  HADD2.F32 R8, -RZ, R44.H1_H1 ;  /* 0x3000002cff087230 */ /* 0x000fe40000004100 */
[----:B------:R-:W-:Y:S01]  /*8080*/  FMUL.FTZ R24, R24, R3 ;  /* 0x0000000318187220 */ /* 0x000fe20000410000 */
[----:B------:R-:W-:-:S02]  /*8090*/  HADD2.F32 R4, -RZ, R42.H1_H1 ;  /* 0x3000002aff047230 */ /* 0x000fc40000004100 */
[--C-:B------:R-:W-:Y:S02]  /*80a0*/  HADD2.F32 R14, -RZ, R7.reuse.H0_H0 ;  /* 0x20000007ff0e7230 */ /* 0x100fe40000004100 */
[C---:B------:R-:W-:Y:S01]  /*80b0*/  FMUL.FTZ R6, R11.reuse, R8 ;  /* 0x000000080b067220 */ /* 0x040fe20000410000 */
[----:B------:R-:W-:Y:S02]  /*80c0*/  HADD2.F32 R7, -RZ, R7.H1_H1 ;  /* 0x30000007ff077230 */ /* 0x000fe40000004100 */
[-C--:B------:R-:W-:Y:S01]  /*80d0*/  FMUL.FTZ R13, R11, R4.reuse ;  /* 0x000000040b0d7220 */ /* 0x080fe20000410000 */
[C---:B------:R-:W-:Y:S01]  /*80e0*/  FFMA.FTZ R3, R14.reuse, R3, -R9 ;  /* 0x000000030e037223 */ /* 0x040fe20000010809 */
[----:B------:R-:W-:Y:S01]  /*80f0*/  FFMA.FTZ R11, R14, R5, R24 ;  /* 0x000000050e0b7223 */ /* 0x000fe20000010018 */
[C---:B------:R-:W-:Y:S01]  /*8100*/  FFMA.FTZ R14, R7.reuse, R4, -R6 ;  /* 0x00000004070e7223 */ /* 0x040fe20000010806 */
[----:B------:R-:W-:Y:S01]  /*8110*/  FFMA.FTZ R24, R7, R8, R13 ;  /* 0x0000000807187223 */ /* 0x000fe2000001000d */
[----:B------:R-:W-:-:S02]  /*8120*/  F2FP.F16.F32.PACK_AB R4, R31, R30 ;  /* 0x0000001e1f04723e */ /* 0x000fc400000000ff */
[----:B------:R-:W-:Y:S02]  /*8130*/  F2FP.F16.F32.PACK_AB R5, R28, R15 ;  /* 0x0000000f1c05723e */ /* 0x000fe400000000ff */
[----:B------:R-:W-:Y:S02]  /*8140*/  F2FP.F16.F32.PACK_AB R6, R10, R25 ;  /* 0x000000190a06723e */ /* 0x000fe400000000ff */
[----:B------:R-:W-:Y:S02]  /*8150*/  F2FP.F16.F32.PACK_AB R7, R14, R3 ;  /* 0x000000030e07723e */ /* 0x000fe400000000ff */
[----:B------:R-:W-:Y:S02]  /*8160*/  F2FP.F16.F32.PACK_AB R8, R33, R32 ;  /* 0x000000202108723e */ /* 0x000fe400000000ff */
[----:B------:R-:W-:Y:S01]  /*8170*/  F2FP.F16.F32.PACK_AB R9, R21, R20 ;  /* 0x000000141509723e */ /* 0x000fe200000000ff */
[----:B------:R1:W-:Y:S01]  /*8180*/  STS.128 [R35+0x18400], R4 ;  /* 0x0184000423007388 */ /* 0x0003e20000000c00 */
[----:B------:R-:W-:-:S02]  /*8190*/  F2FP.F16.F32.PACK_AB R10, R12, R27 ;  /* 0x0000001b0c0a723e */ /* 0x000fc400000000ff */
[----:B------:R-:W-:-:S05]  /*81a0*/  F2FP.F16.F32.PACK_AB R11, R24, R11 ;  /* 0x0000000b180b723e */ /* 0x000fca00000000ff */
[----:B------:R1:W-:Y:S02]  /*81b0*/  STS.128 [R36+0x18400], R8 ;  /* 0x0184000824007388 */ /* 0x0003e40000000c00 */
.L_x_745:
[----:B------:R-:W-:Y:S05]  /*81c0*/  BSYNC B1 ;  /* 0x0000000000017941 */ /* 0x000fea0003800000 */
.L_x_744:
[----:B------:R-:W-:Y:S05]  /*81d0*/  @P0 BRA `(.L_x_736) ;  /* 0x0000000400480947 */ /* 0x000fea0003800000 */
[----:B------:R-:W2:Y:S01]  /*81e0*/  LDL R3, [R1+0xc] ;  /* 0x00000c0001037983 */ /* 0x000ea20000100800 */
[----:B-1----:R-:W-:-:S03]  /*81f0*/  SHF.R.U32.HI R4, RZ, 0x3, R229 ;  /* 0x00000003ff047819 */ /* 0x002fc600000116e5 */
[----:B------:R-:W3:Y:S01]  /*8200*/  LDL R45, [R1+0x4c] ;  /* 0x00004c00012d7983 */ /* 0x000ee20000100800 */
[----:B------:R-:W-:Y:S01]  /*8210*/  LOP3.LUT R0, R4, R0, R229, 0x1e, !PT ;  /* 0x0000000004007212 */ /* 0x000fe200078e1ee5 */
[----:B------:R-:W-:Y:S02]  /*8220*/  HADD2.F32 R25, -RZ, R40.H0_H0 ;  /* 0x20000028ff197230 */ /* 0x000fe40000004100 */
[----:B------:R-:W-:Y:S02]  /*8230*/  HADD2.F32 R27, -RZ, R37.H1_H1 ;  /* 0x30000025ff1b7230 */ /* 0x000fe40000004100 */
[----:B------:R-:W-:Y:S02]  /*8240*/  HADD2.F32 R34, -RZ, R43.H0_H0 ;  /* 0x2000002bff227230 */ /* 0x000fe40000004100 */
[----:B------:R-:W-:Y:S02]  /*8250*/  HADD2.F32 R30, -RZ, R41.H0_H0 ;  /* 0x20000029ff1e7230 */ /* 0x000fe40000004100 */
[----:B------:R-:W-:-:S02]  /*8260*/  HADD2.F32 R36, -RZ, R38.H1_H1 ;  /* 0x30000026ff247230 */ /* 0x000fc40000004100 */
[----:B------:R-:W-:Y:S02]  /*8270*/  HADD2.F32 R32, -RZ, R40.H1_H1 ;  /* 0x30000028ff207230 */ /* 0x000fe40000004100 */
[----:B------:R-:W-:Y:S02]  /*8280*/  HADD2.F32 R35, -RZ, R43.H1_H1 ;  /* 0x3000002bff237230 */ /* 0x000fe40000004100 */
[----:B------:R-:W-:Y:S02]  /*8290*/  HADD2.F32 R31, -RZ, R41.H1_H1 ;  /* 0x30000029ff1f7230 */ /* 0x000fe40000004100 */
[----:B------:R-:W-:Y:S02]  /*82a0*/  HADD2.F32 R37, -RZ, R37.H0_H0 ;  /* 0x20000025ff257230 */ /* 0x000fe40000004100 */
[----:B------:R-:W-:Y:S02]  /*82b0*/  HADD2.F32 R33, -RZ, R39.H0_H0 ;  /* 0x20000027ff217230 */ /* 0x000fe40000004100 */
[----:B--2---:R-:W-:-:S04]  /*82c0*/  IMAD.IADD R0, R3, 0x1, R0 ;  /* 0x0000000103007824 */ /* 0x004fc800078e0200 */
[----:B------:R-:W-:Y:S01]  /*82d0*/  IMAD R0, R0, 0x2, R19 ;  /* 0x0000000200007824 */ /* 0x000fe200078e0213 */
[----:B---3--:R-:W1:Y:S04]  /*82e0*/  LDS.128 R4, [R45+0x18400] ;  /* 0x018400002d047984 */ /* 0x008e680000000c00 */
[----:B------:R-:W2:Y:S01]  /*82f0*/  LDS.128 R8, [R0+0x18400] ;  /* 0x0184000000087984 */ /* 0x000ea20000000c00 */
[----:B-1----:R-:W-:Y:S02]  /*8300*/  HADD2.F32 R3, -RZ, R4.H0_H0 ;  /* 0x20000004ff037230 */ /* 0x002fe40000004100 */
[--C-:B--2---:R-:W-:Y:S02]  /*8310*/  HADD2.F32 R15, -RZ, R8.reuse.H0_H0 ;  /* 0x20000008ff0f7230 */ /* 0x104fe40000004100 */
[----:B------:R-:W-:-:S03]  /*8320*/  HADD2.F32 R8, -RZ, R8.H1_H1 ;  /* 0x30000008ff087230 */ /* 0x000fc60000004100 */
[-C--:B------:R-:W-:Y:S01]  /*8330*/  FMUL.FTZ R26, R27, R15.reuse ;  /* 0x0000000f1b1a7220 */ /* 0x080fe20000410000 */
[C---:B------:R-:W-:Y:S01]  /*8340*/  FMUL.FTZ R28, R25.reuse, R15 ;  /* 0x0000000f191c7220 */ /* 0x040fe20000410000 */
[--C-:B------:R-:W-:Y:S02]  /*8350*/  HADD2.F32 R20, -RZ, R9.reuse.H0_H0 ;  /* 0x20000009ff147230 */ /* 0x100fe40000004100 */
[-C--:B------:R-:W-:Y:S01]  /*8360*/  FMUL.FTZ R15, R34, R8.reuse ;  /* 0x00000008220f7220 */ /* 0x080fe20000410000 */
[----:B------:R-:W-:Y:S02]  /*8370*/  HADD2.F32 R4, -RZ, R4.H1_H1 ;  /* 0x30000004ff047230 */ /* 0x000fe40000004100 */
[-C--:B------:R-:W-:Y:S01]  /*8380*/  FFMA.FTZ R26, R25, R3.reuse, -R26 ;  /* 0x00000003191a7223 */ /* 0x080fe2000001081a */
[----:B------:R-:W-:Y:S01]  /*8390*/  FFMA.FTZ R28, R27, R3, R28 ;  /* 0x000000031b1c7223 */ /* 0x000fe2000001001c */
[----:B------:R-:W-:Y:S02]  /*83a0*/  HADD2.F32 R9, -RZ, R9.H1_H1 ;  /* 0x30000009ff097230 */ /* 0x000fe40000004100 */
[----:B------:R-:W-:Y:S01]  /*83b0*/  FMUL.FTZ R3, R30, R8 ;  /* 0x000000081e037220 */ /* 0x000fe20000410000 */
[----:B------:R-:W-:-:S02]  /*83c0*/  HADD2.F32 R12, -RZ, R5.H0_H0 ;  /* 0x20000005ff0c7230 */ /* 0x000fc40000004100 */
[----:B------:R-:W-:Y:S01]  /*83d0*/  FMUL.FTZ R25, R36, R20 ;  /* 0x0000001424197220 */ /* 0x000fe20000410000 */
[----:B------:R-:W-:Y:S02]  /*83e0*/  HADD2.F32 R5, -RZ, R5.H1_H1 ;  /* 0x30000005ff057230 */ /* 0x000fe40000004100 */
[----:B------:R-:W-:Y:S01]  /*83f0*/  FFMA.FTZ R15, R30, R4, -R15 ;  /* 0x000000041e0f7223 */ /* 0x000fe2000001080f */
[--C-:B------:R-:W-:Y:S02]  /*8400*/  HADD2.F32 R21, -RZ, R10.reuse.H0_H0 ;  /* 0x2000000aff157230 */ /* 0x100fe40000004100 */
[----:B------:R-:W-:Y:S01]  /*8410*/  FMUL.FTZ R27, R32, R20 ;  /* 0x00000014201b7220 */ /* 0x000fe20000410000 */
[----:B------:R-:W-:Y:S01]  /*8420*/  FFMA.FTZ R3, R34, R4, R3 ;  /* 0x0000000422037223 */ /* 0x000fe20000010003 */
[----:B------:R-:W-:Y:S02]  /*8430*/  HADD2.F32 R10, -RZ, R10.H1_H1 ;  /* 0x3000000aff0a7230 */ /* 0x000fe40000004100 */
[-C--:B------:R-:W-:Y:S01]  /*8440*/  FMUL.FTZ R4, R35, R9.reuse ;  /* 0x0000000923047220 */ /* 0x080fe20000410000 */
[----:B------:R-:W-:Y:S01]  /*8450*/  FMUL.FTZ R8, R31, R9 ;  /* 0x000000091f087220 */ /* 0x000fe20000410000 */
[----:B------:R-:W-:-:S02]  /*8460*/  HADD2.F32 R34, -RZ, R44.H0_H0 ;  /* 0x2000002cff227230 */ /* 0x000fc40000004100 */
[-C--:B------:R-:W-:Y:S01]  /*8470*/  FFMA.FTZ R25, R32, R12.reuse, -R25 ;  /* 0x0000000c20197223 */ /* 0x080fe20000010819 */
[----:B------:R-:W-:Y:S02]  /*8480*/  HADD2.F32 R13, -RZ, R6.H0_H0 ;  /* 0x20000006ff0d7230 */ /* 0x000fe40000004100 */
[----:B------:R-:W-:Y:S01]  /*8490*/  FFMA.FTZ R27, R36, R12, R27 ;  /* 0x0000000c241b7223 */ /* 0x000fe2000001001b */
[----:B------:R-:W-:Y:S02]  /*84a0*/  HADD2.F32 R32, -RZ, R42.H0_H0 ;  /* 0x2000002aff207230 */ /* 0x000fe40000004100 */
[-C--:B------:R-:W-:Y:S01]  /*84b0*/  FFMA.FTZ R12, R31, R5.reuse, -R4 ;  /* 0x000000051f0c7223 */ /* 0x080fe20000010804 */
[----:B------:R-:W-:Y:S02]  /*84c0*/  HADD2.F32 R6, -RZ, R6.H1_H1 ;  /* 0x30000006ff067230 */ /* 0x000fe40000004100 */
[----:B------:R-:W-:Y:S01]  /*84d0*/  FFMA.FTZ R20, R35, R5, R8 ;  /* 0x0000000523147223 */ /* 0x000fe20000010008 */
[-C--:B------:R-:W-:Y:S01]  /*84e0*/  FMUL.FTZ R4, R37, R21.reuse ;  /* 0x0000001525047220 */ /* 0x080fe20000410000 */
[-C--:B------:R-:W-:Y:S01]  /*84f0*/  FMUL.FTZ R5, R34, R10.reuse ;  /* 0x0000000a22057220 */ /* 0x080fe20000410000 */
[----:B------:R-:W-:Y:S01]  /*8500*/  FMUL.FTZ R30, R33, R21 ;  /* 0x00000015211e7220 */ /* 0x000fe20000410000 */
[----:B------:R-:W-:Y:S01]  /*8510*/  FMUL.FTZ R9, R32, R10 ;  /* 0x0000000a20097220 */ /* 0x000fe20000410000 */
[----:B0-----:R-:W-:-:S02]  /*8520*/  HADD2.F32 R24, -RZ, R11.H0_H0 ;  /* 0x2000000bff187230 */ /* 0x001fc40000004100 */
[----:B------:R-:W-:Y:S01]  /*8530*/  FFMA.FTZ R21, R33, R13, -R4 ;  /* 0x0000000d21157223 */ /* 0x000fe20000010804 */
[----:B------:R-:W-:Y:S01]  /*8540*/  FFMA.FTZ R10, R32, R6, -R5 ;  /* 0x00000006200a7223 */ /* 0x000fe20000010805 */
[----:B------:R-:W-:Y:S02]  /*8550*/  HADD2.F32 R11, -RZ, R11.H1_H1 ;  /* 0x3000000bff0b7230 */ /* 0x000fe40000004100 */
[----:B------:R-:W-:Y:S02]  /*8560*/  HADD2.F32 R32, -RZ, R38.H0_H0 ;  /* 0x20000026ff207230 */ /* 0x000fe40000004100 */
[----:B------:R-:W-:Y:S02]  /*8570*/  HADD2.F32 R33, -RZ, R44.H1_H1 ;  /* 0x3000002cff217230 */ /* 0x000fe40000004100 */
[----:B------:R-:W-:Y:S02]  /*8580*/  HADD2.F32 R8, -RZ, R39.H1_H1 ;  /* 0x30000027ff087230 */ /* 0x000fe40000004100 */
[----:B------:R-:W-:-:S02]  /*8590*/  HADD2.F32 R31, -RZ, R42.H1_H1 ;  /* 0x3000002aff1f7230 */ /* 0x000fc40000004100 */
[----:B------:R-:W-:Y:S01]  /*85a0*/  FFMA.FTZ R30, R37, R13, R30 ;  /* 0x0000000d251e7223 */ /* 0x000fe2000001001e */
[--C-:B------:R-:W-:Y:S02]  /*85b0*/  HADD2.F32 R14, -RZ, R7.reuse.H0_H0 ;  /* 0x20000007ff0e7230 */ /* 0x100fe40000004100 */
[----:B------:R-:W-:Y:S01]  /*85c0*/  FFMA.FTZ R13, R34, R6, R9 ;  /* 0x00000006220d7223 */ /* 0x000fe20000010009 */
[----:B------:R-:W-:Y:S02]  /*85d0*/  HADD2.F32 R7, -RZ, R7.H1_H1 ;  /* 0x30000007ff077230 */ /* 0x000fe40000004100 */
[-C--:B------:R-:W-:Y:S01]  /*85e0*/  FMUL.FTZ R5, R32, R24.reuse ;  /* 0x0000001820057220 */ /* 0x080fe20000410000 */
[-C--:B------:R-:W-:Y:S01]  /*85f0*/  FMUL.FTZ R4, R33, R11.reuse ;  /* 0x0000000b21047220 */ /* 0x080fe20000410000 */
[C---:B------:R-:W-:Y:S01]  /*8600*/  FMUL.FTZ R9, R8.reuse, R24 ;  /* 0x0000001808097220 */ /* 0x040fe20000410000 */
[C---:B------:R-:W-:Y:S01]  /*8610*/  FMUL.FTZ R6, R31.reuse, R11 ;  /* 0x0000000b1f067220 */ /* 0x040fe20000410000 */
[-C--:B------:R-:W-:Y:S01]  /*8620*/  FFMA.FTZ R11, R8, R14.reuse, -R5 ;  /* 0x0000000e080b7223 */ /* 0x080fe20000010805 */
[-C--:B------:R-:W-:Y:S01]  /*8630*/  FFMA.FTZ R24, R31, R7.reuse, -R4 ;  /* 0x000000071f187223 */ /* 0x080fe20000010804 */
[----:B------:R-:W-:Y:S01]  /*8640*/  FFMA.FTZ R14, R32, R14, R9 ;  /* 0x0000000e200e7223 */ /* 0x000fe20000010009 */
[----:B------:R-:W-:Y:S01]  /*8650*/  FFMA.FTZ R31, R33, R7, R6 ;  /* 0x00000007211f7223 */ /* 0x000fe20000010006 */
[----:B------:R-:W-:-:S02]  /*8660*/  F2FP.F16.F32.PACK_AB R4, R15, R26 ;  /* 0x0000001a0f04723e */ /* 0x000fc400000000ff */
[----:B------:R-:W-:Y:S02]  /*8670*/  F2FP.F16.F32.PACK_AB R5, R12, R25 ;  /* 0x000000190c05723e */ /* 0x000fe400000000ff */
[----:B------:R-:W-:Y:S02]  /*8680*/  F2FP.F16.F32.PACK_AB R6, R10, R21 ;  /* 0x000000150a06723e */ /* 0x000fe400000000ff */
[----:B------:R-:W-:Y:S02]  /*8690*/  F2FP.F16.F32.PACK_AB R7, R24, R11 ;  /* 0x0000000b1807723e */ /* 0x000fe400000000ff */
[----:B------:R-:W-:Y:S02]  /*86a0*/  F2FP.F16.F32.PACK_AB R8, R3, R28 ;  /* 0x0000001c0308723e */ /* 0x000fe400000000ff */
[----:B------:R-:W-:Y:S02]  /*86b0*/  F2FP.F16.F32.PACK_AB R9, R20, R27 ;  /* 0x0000001b1409723e */ /* 0x000fe400000000ff */
[----:B------:R-:W-:-:S02]  /*86c0*/  F2FP.F16.F32.PACK_AB R10, R13, R30 ;  /* 0x0000001e0d0a723e */ /* 0x000fc400000000ff */
[----:B------:R-:W-:Y:S01]  /*86d0*/  F2FP.F16.F32.PACK_AB R11, R31, R14 ;  /* 0x0000000e1f0b723e */ /* 0x000fe200000000ff */
[----:B------:R3:W-:Y:S04]  /*86e0*/  STS.128 [R45+0x18400], R4 ;  /* 0x018400042d007388 */ /* 0x0007e80000000c00 */
[----:B------:R3:W-:Y:S02]  /*86f0*/  STS.128 [R0+0x18400], R8 ;  /* 0x0184000800007388 */ /* 0x0007e40000000c00 */
.L_x_736:
[----:B------:R-:W-:Y:S05]  /*8700*/  BSYNC B0 ;  /* 0x0000000000007941 */ /* 0x000fea0003800000 */
.L_x_725:
[----:B------:R-:W-:Y:S01]  /*8710*/  @!PT LDS RZ, [RZ] ;  /* 0x00000000fffff984 */ /* 0x000fe20000000800 */
[----:B------:R-:W-:Y:S01]  /*8720*/  @!PT LDS RZ, [RZ] ;  /* 0x00000000fffff984 */ /* 0x000fe20000000800 */
[----:B------:R-:W-:Y:S01]  /*8730*/  @!PT LDS RZ, [RZ] ;  /* 0x00000000fffff984 */ /* 0x000fe20000000800 */
[----:B------:R-:W-:Y:S01]  /*8740*/  @!PT LDS RZ, [RZ] ;  /* 0x00000000fffff984 */ /* 0x000fe20000000800 */
[----:B------:R4:W-:Y:S06]  /*8750*/  MEMBAR.ALL.CTA ;  /* 0x0000000000007992 */ /* 0x0009ec0000008000 */
[----:B----4-:R-:W4:Y:S01]  /*8760*/  FENCE.VIEW.ASYNC.S ;  /* 0x00000000000073c6 */ /* 0x010f220000000000 */
[----:B------:R-:W-:Y:S05]  /*8770*/  WARPSYNC.ALL ;  /* 0x0000000000007948 */ /* 0x000fea0003800000 */
[----:B----4-:R-:W-:Y:S06]  /*8780*/  BAR.SYNC.DEFER_BLOCKING 0xd, 0x100 ;  /* 0x0344000000007b1d */ /* 0x010fec0000010000 */
.L_x_722:
[----:B0123--:R-:W0:Y:S01]  /*8790*/  S2R R0, SR_TID.X ;  /* 0x0000000000007919 */ /* 0x00fe220000002100 */
[----:B------:R-:W-:Y:S01]  /*87a0*/  ISETP.NE.AND P0, PT, R205, 0x3, PT ;  /* 0x00000003cd00780c */ /* 0x000fe20003f05270 */
[----:B------:R-:W-:Y:S05]  /*87b0*/  WARPSYNC.ALL ;  /* 0x0000000000007948 */ /* 0x000fea0003800000 */
[----:B0-----:R-:W-:-:S04]  /*87c0*/  SHF.R.U32.HI R0, RZ, 0x7, R0 ;  /* 0x00000007ff007819 */ /* 0x001fc80000011600 */
[----:B------:R-:W-:-:S05]  /*87d0*/  IADD3 R7, R0, 0x8, RZ ;  /* 0x0000000800077810 */ /* 0x000fca0007ffe0ff */
[----:B------:R0:W-:Y:S06]  /*87e0*/  BAR.SYNC.DEFER_BLOCKING R7, 0x100 ;  /* 0x000400070000751d */ /* 0x0001ec0000010000 */
[----:B------:R-:W-:Y:S05]  /*87f0*/  @!P0 BRA `(.L_x_746) ;  /* 0x0000000000048947 */ /* 0x000fea0003800000 */
[----:B------:R-:W-:Y:S01]  /*8800*/  BPT.TRAP 0x1 ;  /* 0x000000040000795c */ /* 0x000fe20000300000 */
.L_x_746:
[----:B------:R-:W-:Y:S01]  /*8810*/  IMAD R6, R202, 0x8, R19 ;  /* 0x00000008ca067824 */ /* 0x000fe200078e0213 */
[----:B------:R-:W-:-:S04]  /*8820*/  SHF.L.U32 R73, R212, 0x1f, RZ ;  /* 0x0000001fd4497819 */ /* 0x000fc800000006ff */
[----:B------:R1:W2:Y:S01]  /*8830*/  SYNCS.PHASECHK.TRANS64.TRYWAIT P1, [R6+URZ+0x22830], R73 ;  /* 0x02283049060075a7 */ /* 0x0002a2000802017f */
[----:B------:R-:W-:Y:S05]  /*8840*/  @!P0 BRA `(.L_x_747) ;  /* 0x0000000000048947 */ /* 0x000fea0003800000 */
[----:B------:R-:W-:Y:S01]  /*8850*/  BPT.TRAP 0x1 ;  /* 0x000000040000795c */ /* 0x000fe20000300000 */
.L_x_747:
[----:B------:R-:W-:Y:S01]  /*8860*/  VIADD R0, R19, 0x1c400 ;  /* 0x0001c40013007836 */ /* 0x000fe20000000000 */
[----:B------:R-:W-:Y:S01]  /*8870*/  LOP3.LUT R4, R29, 0x10000, RZ, 0xfc, !PT ;  /* 0x000100001d047812 */ /* 0x000fe200078efcff */
[----:B------:R-:W-:-:S03]  /*8880*/  IMAD.MOV.U32 R5, RZ, RZ, 0x40000040 ;  /* 0x40000040ff057424 */ /* 0x000fc600078e00ff */
[----:B------:R-:W-:-:S04]  /*8890*/  SHF.R.U32.HI R0, RZ, 0x4, R0 ;  /* 0x00000004ff007819 */ /* 0x000fc80000011600 */
[----:B------:R-:W-:-:S04]  /*88a0*/  LOP3.LUT R0, R0, 0x3fff, RZ, 0xc0, !PT ;  /* 0x00003fff00007812 */ /* 0x000fc800078ec0ff */
[----:B------:R-:W-:-:S05]  /*88b0*/  LOP3.LUT R0, R0, 0x10000, RZ, 0xfc, !PT ;  /* 0x0001000000007812 */ /* 0x000fca00078efcff */
[----:B------:R3:W-:Y:S01]  /*88c0*/  STL [R1+0x8], R0 ;  /* 0x0000080001007387 */ /* 0x0007e20000100800 */
[----:B--2---:R-:W-:Y:S05]  /*88d0*/  @P1 BRA `(.L_x_748) ;  /* 0x0000000000081947 */ /* 0x004fea0003800000 */
[----:B------:R-:W2:Y:S02]  /*88e0*/  SYNCS.PHASECHK.TRANS64.TRYWAIT P1, [R6+URZ+0x22830], R73 ;  /* 0x02283049060075a7 */ /* 0x000ea4000802017f */
[----:B--2---:R-:W-:Y:S05]  /*88f0*/  @!P1 BRA `(.L_x_749) ;  /* 0x000000f400c49947 */ /* 0x004fea0003800000 */
.L_x_748:
[----:B---3--:R-:W3:Y:S01]  /*8900*/  LDL R0, [R1+0x8] ;  /* 0x0000080001007983 */ /* 0x008ee20000100800 */
[----:B------:R-:W-:Y:S01]  /*8910*/  IMAD.MOV.U32 R9, RZ, RZ, 0x40000040 ;  /* 0x40000040ff097424 */ /* 0x000fe200078e00ff */
[----:B------:R-:W-:Y:S05]  /*8920*/  WARPSYNC.ALL ;  /* 0x0000000000007948 */ /* 0x000fea0003800000 */
[C---:B------:R-:W-:Y:S01]  /*8930*/  R2UR UR4, R4.reuse ;  /* 0x00000000040472ca */ /* 0x040fe200000e0000 */
[----:B-----5:R-:W-:Y:S01]  /*8940*/  WARPGROUP.ARRIVE ;  /* 0x00000000000079c5 */ /* 0x020fe20000000000 */
[----:B------:R-:W-:Y:S01]  /*8950*/  R2UR UR5, R5 ;  /* 0x00000000050572ca */ /* 0x000fe200000e0000 */
[----:B------:R-:W-:Y:S01]  /*8960*/  VIADD R14, R4, 0x2 ;  /* 0x00000002040e7836 */ /* 0x000fe20000000000 */
[----:B------:R-:W-:Y:S01]  /*8970*/  R2UR UR7, R9 ;  /* 0x00000000090772ca */ /* 0x000fe200000e0000 */
[----:B------:R-:W-:-:S02]  /*8980*/  IMAD.MOV.U32 R15, RZ, RZ, 0x40000040 ;  /* 0x40000040ff0f7424 */ /* 0x000fc400078e00ff */
[----:B------:R-:W-:Y:S02]  /*8990*/  IMAD.MOV.U32 R11, RZ, RZ, 0x40000040 ;  /* 0x40000040ff0b7424 */ /* 0x000fe400078e00ff */
[----:B------:R-:W-:Y:S02]  /*89a0*/  VIADD R12, R4, 0x4 ;  /* 0x00000004040c7836 */ /* 0x000fe40000000000 */
[----:B------:R-:W-:Y:S02]  /*89b0*/  IMAD.MOV.U32 R13, RZ, RZ, 0x40000040 ;  /* 0x40000040ff0d7424 */ /* 0x000fe400078e00ff */
[----:B------:R-:W-:Y:S02]  /*89c0*/  IMAD.MOV.U32 R9, RZ, RZ, 0x40000040 ;  /* 0x40000040ff097424 */ /* 0x000fe400078e00ff */
[----:B---3--:R-:W-:Y:S02]  /*89d0*/  IMAD R8, R202, 0x300, R0 ;  /* 0x00000300ca087824 */ /* 0x008fe400078e0200 */
[----:B------:R-:W3:Y:S03]  /*89e0*/  S2R R0, SR_TID.X ;  /* 0x0000000000007919 */ /* 0x000ee60000002100 */
[----:B------:R-:W-:-:S02]  /*89f0*/  R2UR UR6, R8 ;  /* 0x00000000080672ca */ /* 0x000fc400000e0000 */
[----:B------:R-:W-:-:S11]  /*8a00*/  IADD3 R10, R8, 0x2, RZ ;  /* 0x00000002080a7810 */ /* 0x000fd60007ffe0ff */
[----:B------:R-:W-:Y:S01]  /*8a10*/  HGMMA.64x96x16.F32 R24, gdesc[UR4], RZ, !UPT, gsb0 ;  /* 0x01600000041879f0 */ /* 0x000fe2000c0008ff */
[----:B------:R-:W-:Y:S02]  /*8a20*/  R2UR UR4, R14 ;  /* 0x000000000e0472ca */ /* 0x000fe400000e0000 */
[----:B------:R-:W-:Y:S02]  /*8a30*/  R2UR UR5, R15 ;  /* 0x000000000f0572ca */ /* 0x000fe400000e0000 */
[----:B------:R-:W-:Y:S01]  /*8a40*/  R2UR UR6, R10 ;  /* 0x000000000a0672ca */ /* 0x000fe200000e0000 */
[C---:B------:R-:W-:Y:S01]  /*8a50*/  VIADD R10, R8.reuse, 0x4 ;  /* 0x00000004080a7836 */ /* 0x040fe20000000000 */
[----:B------:R-:W-:Y:S01]  /*8a60*/  R2UR UR7, R11 ;  /* 0x000000000b0772ca */ /* 0x000fe200000e0000 */
[----:B------:R-:W-:Y:S01]  /*8a70*/  VIADD R8, R8, 0x6 ;  /* 0x0000000608087836 */ /* 0x000fe20000000000 */
[----:B------:R-:W-:Y:S02]  /*8a80*/  MOV R11, 0x40000040 ;  /* 0x40000040000b7802 */ /* 0x000fe40000000f00 */
[----:B---3--:R-:W-:Y:S01]  /*8a90*/  SHF.R.U32.HI R0, RZ, 0x7, R0 ;  /* 0x00000007ff007819 */ /* 0x008fe20000011600 */
[----:B------:R-:W-:-:S02]  /*8aa0*/  WARPGROUP.DEPBAR.LE gsb0, 0x0 ;  /* 0x00008000000079c5 */ /* 0x000fc40000010000 */
[----:B------:R-:W-:-:S06]  /*8ab0*/  WARPGROUP.ARRIVE ;  /* 0x00000000000079c5 */ /* 0x000fcc0000000000 */
[----:B------:R-:W-:Y:S01]  /*8ac0*/  HGMMA.64x96x16.F32 R24, gdesc[UR4], R24, gsb0 ;  /* 0x01600000041879f0 */ /* 0x000fe20008000818 */
[----:B------:R-:W-:Y:S02]  /*8ad0*/  R2UR UR4, R12 ;  /* 0x000000000c0472ca */ /* 0x000fe400000e0000 */
[----:B------:R-:W-:Y:S02]  /*8ae0*/  R2UR UR5, R13 ;  /* 0x000000000d0572ca */ /* 0x000fe400000e0000 */
[----:B------:R-:W-:Y:S01]  /*8af0*/  R2UR UR6, R10 ;  /* 0x000000000a0672ca */ /* 0x000fe200000e0000 */
[----:B------:R-:W-:Y:S01]  /*8b00*/  VIADD R10, R4, 0x6 ;  /* 0x00000006040a7836 */ /* 0x000fe20000000000 */
[----:B------:R-:W-:Y:S01]  /*8b10*/  R2UR UR7, R11 ;  /* 0x000000000b0772ca */ /* 0x000fe200000e0000 */
[----:B------:R-:W-:Y:S01]  /*8b20*/  IMAD.MOV.U32 R11, RZ, RZ, 0x40000040 ;  /* 0x40000040ff0b7424 */ /* 0x000fe200078e00ff */
[----:B------:R-:W-:Y:S02]  /*8b30*/  WARPGROUP.DEPBAR.LE gsb0, 0x0 ;  /* 0x00008000000079c5 */ /* 0x000fe40000010000 */
[----:B------:R-:W-:-:S09]  /*8b40*/  WARPGROUP.ARRIVE ;  /* 0x00000000000079c5 */ /* 0x000fd20000000000 */
[----:B------:R-:W-:Y:S01]  /*8b50*/  HGMMA.64x96x16.F32 R24, gdesc[UR4], R24, gsb0 ;  /* 0x01600000041879f0 */ /* 0x000fe20008000818 */
[----:B------:R-:W-:Y:S02]  /*8b60*/  R2UR UR4, R10 ;  /* 0x000000000a0472ca */ /* 0x000fe400000e0000 */
[----:B------:R-:W-:Y:S02]  /*8b70*/  R2UR UR5, R11 ;  /* 0x000000000b0572ca */ /* 0x000fe400000e0000 */
[----:B------:R-:W-:Y:S02]  /*8b80*/  R2UR UR6, R8 ;  /* 0x00000000080672ca */ /* 0x000fe400000e0000 */
[----:B------:R-:W-:Y:S02]  /*8b90*/  R2UR UR7, R9 ;  /* 0x00000000090772ca */ /* 0x000fe400000e0000 */
[----:B------:R-:W-:Y:S01]  /*8ba0*/  IADD3 R9, -R0, 0xb, RZ ;  /* 0x0000000b00097810 */ /* 0x000fe20007ffe1ff */
[----:B------:R-:W-:-:S02]  /*8bb0*/  WARPGROUP.DEPBAR.LE gsb0, 0x0 ;  /* 0x00008000000079c5 */ /* 0x000fc40000010000 */
[----:B------:R-:W-:-:S08]  /*8bc0*/  WARPGROUP.ARRIVE ;  /* 0x00000000000079c5 */ /* 0x000fd00000000000 */
[----:B------:R-:W-:Y:S03]  /*8bd0*/  HGMMA.64x96x16.F32 R24, gdesc[UR4], R24, gsb0 ;  /* 0x01600000041879f0 */ /* 0x000fe60008000818 */
[----:B------:R-:W-:Y:S02]  /*8be0*/  WARPGROUP.DEPBAR.LE gsb0, 0x0 ;  /* 0x00008000000079c5 */ /* 0x000fe40000010000 */
[----:B------:R3:W-:Y:S06]  /*8bf0*/  BAR.ARV R9, 0x100 ;  /* 0x000400090000751d */ /* 0x0007ec0000002000 */
[----:B------:R-:W-:Y:S05]  /*8c00*/  @!P0 BRA `(.L_x_750) ;  /* 0x0000000000048947 */ /* 0x000fea0003800000 */
[----:B------:R-:W-:Y:S01]  /*8c10*/  BPT.TRAP 0x1 ;  /* 0x000000040000795c */ /* 0x000fe20000300000 */
.L_x_750:
[----:B------:R-:W4:Y:S01]  /*8c20*/  LDL R76, [R1+0x54] ;  /* 0x00005400014c7983 */ /* 0x000f220000100800 */
[----:B------:R-:W-:Y:S01]  /*8c30*/  ULDC UR4, c[0x0][0x9d8] ;  /* 0x0002760000047ab9 */ /* 0x000fe20000000800 */
[----:B------:R-:W-:Y:S01]  /*8c40*/  ULDC UR5, c[0x0][0x988] ;  /* 0x0002620000057ab9 */ /* 0x000fe20000000800 */
[----:B------:R-:W-:Y:S01]  /*8c50*/  FMUL.FTZ R24, R24, UR4 ;  /* 0x0000000418187c20 */ /* 0x000fe20008410000 */
[----:B------:R-:W-:Y:S01]  /*8c60*/  FMUL.FTZ R25, R25, UR4 ;  /* 0x0000000419197c20 */ /* 0x000fe20008410000 */
[----:B------:R-:W-:Y:S01]  /*8c70*/  FMUL.FTZ R27, R27, UR4 ;  /* 0x000000041b1b7c20 */ /* 0x000fe20008410000 */
[----:B------:R-:W-:Y:S01]  /*8c80*/  FMUL.FTZ R28, R28, UR4 ;  /* 0x000000041c1c7c20 */ /* 0x000fe20008410000 */
[----:B------:R-:W-:Y:S01]  /*8c90*/  FMUL.FTZ R29, R29, UR4 ;  /* 0x000000041d1d7c20 */ /* 0x000fe20008410000 */
[----:B------:R-:W-:Y:S01]  /*8ca0*/  FMUL.FTZ R32, R32, UR4 ;  /* 0x0000000420207c20 */ /* 0x000fe20008410000 */
[----:B------:R5:W-:Y:S01]  /*8cb0*/  MUFU.TANH R0, R27 ;  /* 0x0000001b00007308 */ /* 0x000be20000002400 */
[----:B------:R-:W-:Y:S01]  /*8cc0*/  FMUL.FTZ R26, R26, UR4 ;  /* 0x000000041a1a7c20 */ /* 0x000fe20008410000 */
[----:B------:R-:W-:Y:S01]  /*8cd0*/  FMUL.FTZ R33, R33, UR4 ;  /* 0x0000000421217c20 */ /* 0x000fe20008410000 */
[----:B------:R-:W-:Y:S01]  /*8ce0*/  FMUL.FTZ R30, R30, UR4 ;  /* 0x000000041e1e7c20 */ /* 0x000fe20008410000 */
[----:B------:R-:W-:Y:S01]  /*8cf0*/  FMUL.FTZ R36, R36, UR4 ;  /* 0x0000000424247c20 */ /* 0x000fe20008410000 */
[----:B------:R-:W-:Y:S01]  /*8d00*/  FMUL.FTZ R31, R31, UR4 ;  /* 0x000000041f1f7c20 */ /* 0x000fe20008410000 */
[----:B------:R-:W-:Y:S01]  /*8d10*/  FMUL.FTZ R37, R37, UR4 ;  /* 0x0000000425257c20 */ /* 0x000fe20008410000 */
[----:B------:R-:W-:Y:S01]  /*8d20*/  FMUL.FTZ R34, R34, UR4 ;  /* 0x0000000422227c20 */ /* 0x000fe20008410000 */
[----:B------:R-:W0:Y:S01]  /*8d30*/  MUFU.TANH R24, R24 ;  /* 0x0000001800187308 */ /* 0x000e220000002400 */
[----:B-----5:R-:W-:-:S02]  /*8d40*/  IMAD R27, R178, -0x60, R176 ;  /* 0xffffffa0b21b7824 */ /* 0x020fc400078e02b0 */
[----:B------:R-:W-:Y:S01]  /*8d50*/  FMUL.FTZ R40, R40, UR4 ;  /* 0x0000000428287c20 */ /* 0x000fe20008410000 */
[----:B------:R-:W-:Y:S01]  /*8d60*/  FMUL.FTZ R35, R35, UR4 ;  /* 0x0000000423237c20 */ /* 0x000fe20008410000 */
[----:B------:R-:W-:Y:S01]  /*8d70*/  FMUL.FTZ R41, R41, UR4 ;  /* 0x0000000429297c20 */ /* 0x000fe20008410000 */
[----:B------:R-:W-:Y:S02]  /*8d80*/  VIADD R27, R27, 0x60 ;  /* 0x000000601b1b7836 */ /* 0x000fe40000000000 */
[----:B------:R-:W-:Y:S01]  /*8d90*/  FMUL.FTZ R38, R38, UR4 ;  /* 0x0000000426267c20 */ /* 0x000fe20008410000 */
[----:B------:R-:W-:Y:S01]  /*8da0*/  FMUL.FTZ R44, R44, UR4 ;  /* 0x000000042c2c7c20 */ /* 0x000fe20008410000 */
[----:B------:R-:W5:Y:S01]  /*8db0*/  MUFU.TANH R25, R25 ;  /* 0x0000001900197308 */ /* 0x000f620000002400 */
[----:B------:R-:W-:Y:S01]  /*8dc0*/  FMUL.FTZ R39, R39, UR4 ;  /* 0x0000000427277c20 */ /* 0x000fe20008410000 */
        /* <DEDUP_REMOVED lines=33> */
[----:B------:R-:W3:Y:S05]  /*8fe0*/  S2R R80, SR_CgaCtaId ;  /* 0x0000000000507919 */ /* 0x000eea0000008800 */
[----:B------:R-:W3:Y:S08]  /*8ff0*/  MUFU.TANH R33, R33 ;  /* 0x0000002100217308 */ /* 0x000ef00000002400 */
        /* <DEDUP_REMOVED lines=16> */
[----:B------:R3:W-:Y:S08]  /*9100*/  MUFU.TANH R20, R51 ;  /* 0x0000003300147308 */ /* 0x0007f00000002400 */
[----:B------:R-:W3:Y:S08]  /*9110*/  MUFU.TANH R46, R46 ;  /* 0x0000002e002e7308 */ /* 0x000ef00000002400 */
[----:B------:R-:W3:Y:S08]  /*9120*/  MUFU.TANH R52, R52 ;  /* 0x0000003400347308 */ /* 0x000ef00000002400 */
[----:B------:R-:W3:Y:S08]  /*9130*/  MUFU.TANH R47, R47 ;  /* 0x0000002f002f7308 */ /* 0x000ef00000002400 */
[----:B------:R3:W3:Y:S08]  /*9140*/  MUFU.TANH R21, R53 ;  /* 0x0000003500157308 */ /* 0x0006f00000002400 */
[----:B------:R-:W3:Y:S08]  /*9150*/  MUFU.TANH R50, R50 ;  /* 0x0000003200327308 */ /* 0x000ef00000002400 */
[----:B------:R3:W-:Y:S08]  /*9160*/  MUFU.TANH R26, R55 ;  /* 0x00000037001a7308 */ /* 0x0007f00000002400 */
[----:B------:R-:W3:Y:S08]  /*9170*/  MUFU.TANH R56, R56 ;  /* 0x0000003800387308 */ /* 0x000ef00000002400 */
[----:B------:R-:W3:Y:S08]  /*9180*/  MUFU.TANH R57, R57 ;  /* 0x0000003900397308 */ /* 0x000ef00000002400 */
[----:B------:R3:W-:Y:S08]  /*9190*/  MUFU.TANH R75, R59 ;  /* 0x0000003b004b7308 */ /* 0x0007f00000002400 */
[----:B------:R-:W3:Y:S08]  /*91a0*/  MUFU.TANH R54, R54 ;  /* 0x0000003600367308 */ /* 0x000ef00000002400 */
[----:B------:R-:W3:Y:S08]  /*91b0*/  MUFU.TANH R60, R60 ;  /* 0x0000003c003c7308 */ /* 0x000ef00000002400 */
[----:B------:R3:W-:Y:S01]  /*91c0*/  MUFU.TANH R74, R65 ;  /* 0x00000041004a7308 */ /* 0x0007e20000002400 */
[----:B----4-:R-:W-:-:S05]  /*91d0*/  IMAD R76, R76, -0x2, R27 ;  /* 0xfffffffe4c4c7824 */ /* 0x010fca00078e021b */
[C---:B------:R-:W-:Y:S02]  /*91e0*/  ISETP.GT.AND P2, PT, R76.reuse, RZ, PT ;  /* 0x000000ff4c00720c */ /* 0x040fe40003f44270 */
[----:B------:R4:W4:Y:S01]  /*91f0*/  MUFU.TANH R72, R61 ;  /* 0x0000003d00487308 */ /* 0x0009220000002400 */
[C---:B------:R-:W-:Y:S02]  /*9200*/  ISETP.GT.AND P3, PT, R76.reuse, 0x1, PT ;  /* 0x000000014c00780c */ /* 0x040fe40003f64270 */
[----:B------:R-:W-:Y:S02]  /*9210*/  ISETP.GT.AND P4, PT, R76, 0x8, PT ;  /* 0x000000084c00780c */ /* 0x000fe40003f84270 */
[----:B0-----:R-:W-:Y:S02]  /*9220*/  FSEL R79, R24, -INF , P2 ;  /* 0xff800000184f7808 */ /* 0x001fe40001000000 */
[----:B-----5:R-:W-:Y:S01]  /*9230*/  FSEL R78, R25, -INF , P3 ;  /* 0xff800000194e7808 */ /* 0x020fe20001800000 */
[----:B------:R-:W0:Y:S01]  /*9240*/  MUFU.TANH R58, R58 ;  /* 0x0000003a003a7308 */ /* 0x000e220000002400 */
[----:B-1----:R-:W-:-:S02]  /*9250*/  FSEL R83, R28, -INF , P4 ;  /* 0xff8000001c537808 */ /* 0x002fc40002000000 */
[C---:B------:R-:W-:Y:S02]  /*9260*/  ISETP.GT.AND P5, PT, R76.reuse, 0x9, PT ;  /* 0x000000094c00780c */ /* 0x040fe40003fa4270 */
[----:B------:R-:W-:Y:S02]  /*9270*/  FMNMX.FTZ R28, R79, R78, !PT ;  /* 0x0000004e4f1c7209 */ /* 0x000fe40007810000 */
[----:B------:R-:W-:Y:S01]  /*9280*/  ISETP.GT.AND P1, PT, R76, 0x10, PT ;  /* 0x000000104c00780c */ /* 0x000fe20003f24270 */
[----:B------:R-:W1:Y:S01]  /*9290*/  MUFU.TANH R64, R64 ;  /* 0x0000004000407308 */ /* 0x000e620000002400 */
[----:B--2---:R-:W-:Y:S02]  /*92a0*/  FSEL R87, R29, -INF , P5 ;  /* 0xff8000001d577808 */ /* 0x004fe40002800000 */
[----:B------:R-:W-:Y:S02]  /*92b0*/  FMNMX.FTZ R28, R83, R28, !PT ;  /* 0x0000001c531c7209 */ /* 0x000fe40007810000 */
[----:B---3--:R-:W-:-:S02]  /*92c0*/  FSEL R3, R3, -INF , P2 ;  /* 0xff80000003037808 */ /* 0x008fc40001000000 */
[----:B------:R-:W-:Y:S01]  /*92d0*/  ISETP.GT.AND P2, PT, R76, 0x11, PT ;  /* 0x000000114c00780c */ /* 0x000fe20003f44270 */
[----:B------:R-:W2:Y:S01]  /*92e0*/  MUFU.TANH R62, R62 ;  /* 0x0000003e003e7308 */ /* 0x000ea20000002400 */
[----:B------:R-:W-:Y:S02]  /*92f0*/  FSEL R91, R32, -INF , P1 ;  /* 0xff800000205b7808 */ /* 0x000fe40000800000 */
[----:B------:R-:W-:Y:S02]  /*9300*/  FMNMX.FTZ R28, R87, R28, !PT ;  /* 0x0000001c571c7209 */ /* 0x000fe40007810000 */
[----:B------:R-:W-:Y:S02]  /*9310*/  FSEL R0, R0, -INF , P3 ;  /* 0xff80000000007808 */ /* 0x000fe40001800000 */
[----:B------:R-:W-:Y:S01]  /*9320*/  ISETP.GT.AND P3, PT, R76, 0x18, PT ;  /* 0x000000184c00780c */ /* 0x000fe20003f64270 */
[----:B------:R-:W3:Y:S01]  /*9330*/  MUFU.TANH R68, R68 ;  /* 0x0000004400447308 */ /* 0x000ee20000002400 */
[----:B------:R-:W-:-:S02]  /*9340*/  FSEL R93, R33, -INF , P2 ;  /* 0xff800000215d7808 */ /* 0x000fc40001000000 */
[----:B------:R-:W-:Y:S02]  /*9350*/  FMNMX.FTZ R28, R91, R28, !PT ;  /* 0x0000001c5b1c7209 */ /* 0x000fe40007810000 */
[----:B------:R-:W-:Y:S02]  /*9360*/  FSEL R25, R30, -INF , P4 ;  /* 0xff8000001e197808 */ /* 0x000fe40002000000 */
[----:B------:R-:W-:Y:S01]  /*9370*/  ISETP.GT.AND P4, PT, R76, 0x19, PT ;  /* 0x000000194c00780c */ /* 0x000fe20003f84270 */
[----:B------:R0:W5:Y:S01]  /*9380*/  MUFU.TANH R24, R69 ;  /* 0x0000004500187308 */ /* 0x0001620000002400 */
[----:B------:R-:W-:Y:S02]  /*9390*/  FSEL R95, R36, -INF , P3 ;  /* 0xff800000245f7808 */ /* 0x000fe40001800000 */
[----:B------:R-:W-:Y:S02]  /*93a0*/  FMNMX.FTZ R28, R93, R28, !PT ;  /* 0x0000001c5d1c7209 */ /* 0x000fe40007810000 */
[----:B------:R-:W-:-:S02]  /*93b0*/  FSEL R27, R31, -INF , P5 ;  /* 0xff8000001f1b7808 */ /* 0x000fc40002800000 */
[----:B------:R-:W-:Y:S01]  /*93c0*/  ISETP.GT.AND P5, PT, R76, 0x20, PT ;  /* 0x000000204c00780c */ /* 0x000fe20003fa4270 */
[----:B------:R-:W5:Y:S01]  /*93d0*/  MUFU.TANH R81, R63 ;  /* 0x0000003f00517308 */ /* 0x000f620000002400 */
[----:B------:R-:W-:Y:S02]  /*93e0*/  FSEL R97, R37, -INF , P4 ;  /* 0xff80000025617808 */ /* 0x000fe40002000000 */
[----:B------:R-:W-:Y:S02]  /*93f0*/  FMNMX.FTZ R28, R95, R28, !PT ;  /* 0x0000001c5f1c7209 */ /* 0x000fe40007810000 */
[----:B------:R-:W-:Y:S02]  /*9400*/  FSEL R29, R34, -INF , P1 ;  /* 0xff800000221d7808 */ /* 0x000fe40000800000 */
[----:B------:R-:W-:Y:S01]  /*9410*/  ISETP.GT.AND P1, PT, R76, 0x21, PT ;  /* 0x000000214c00780c */ /* 0x000fe20003f24270 */
[----:B------:R-:W-:Y:S01]  /*9420*/  MUFU.TANH R66, R66 ;  /* 0x0000004200427308 */ /* 0x000fe20000002400 */
[----:B------:R-:W-:-:S02]  /*9430*/  FSEL R99, R40, -INF , P5 ;  /* 0xff80000028637808 */ /* 0x000fc40002800000 */
[----:B------:R-:W-:Y:S02]  /*9440*/  FMNMX.FTZ R28, R97, R28, !PT ;  /* 0x0000001c611c7209 */ /* 0x000fe40007810000 */
[----:B------:R-:W-:Y:S02]  /*9450*/  FSEL R31, R35, -INF , P2 ;  /* 0xff800000231f7808 */ /* 0x000fe40001000000 */
[----:B------:R-:W-:Y:S01]  /*9460*/  ISETP.GT.AND P2, PT, R76, 0x28, PT ;  /* 0x000000284c00780c */ /* 0x000fe20003f44270 */
[----:B------:R-:W5:Y:S01]  /*9470*/  MUFU.TANH R85, R67 ;  /* 0x0000004300557308 */ /* 0x000f620000002400 */
[----:B------:R-:W-:Y:S02]  /*9480*/  FSEL R51, R41, -INF , P1 ;  /* 0xff80000029337808 */ /* 0x000fe40000800000 */
[----:B------:R-:W-:Y:S02]  /*9490*/  FMNMX.FTZ R28, R99, R28, !PT ;  /* 0x0000001c631c7209 */ /* 0x000fe40007810000 */
[----:B------:R-:W-:-:S02]  /*94a0*/  FSEL R33, R38, -INF , P3 ;  /* 0xff80000026217808 */ /* 0x000fc40001800000 */
[----:B------:R-:W-:Y:S01]  /*94b0*/  ISETP.GT.AND P3, PT, R76, 0x29, PT ;  /* 0x000000294c00780c */ /* 0x000fe20003f64270 */
[----:B------:R-:W-:Y:S01]  /*94c0*/  MUFU.TANH R70, R70 ;  /* 0x0000004600467308 */ /* 0x000fe20000002400 */
[----:B------:R-:W-:Y:S02]  /*94d0*/  FSEL R49, R44, -INF , P2 ;  /* 0xff8000002c317808 */ /* 0x000fe40001000000 */
[----:B------:R-:W-:Y:S02]  /*94e0*/  FMNMX.FTZ R28, R51, R28, !PT ;  /* 0x0000001c331c7209 */ /* 0x000fe40007810000 */
[----:B------:R-:W-:Y:S02]  /*94f0*/  FSEL R35, R39, -INF , P4 ;  /* 0xff80000027237808 */ /* 0x000fe40002000000 */
[----:B------:R-:W-:Y:S01]  /*9500*/  ISETP.GT.AND P4, PT, R76, 0x30, PT ;  /* 0x000000304c00780c */ /* 0x000fe20003f84270 */
[----:B------:R-:W5:Y:S01]  /*9510*/  MUFU.TANH R89, R71 ;  /* 0x0000004700597308 */ /* 0x000f620000002400 */
[----:B------:R-:W-:-:S02]  /*9520*/  FSEL R53, R45, -INF , P3 ;  /* 0xff8000002d357808 */ /* 0x000fc40001800000 */
[----:B------:R-:W-:Y:S02]  /*9530*/  FMNMX.FTZ R28, R49, R28, !PT ;  /* 0x0000001c311c7209 */ /* 0x000fe40007810000 */
[----:B------:R-:W-:Y:S02]  /*9540*/  FSEL R37, R42, -INF , P5 ;  /* 0xff8000002a257808 */ /* 0x000fe40002800000 */
[----:B------:R-:W-:Y:S02]  /*9550*/  ISETP.GT.AND P5, PT, R76, 0x31, PT ;  /* 0x000000314c00780c */ /* 0x000fe40003fa4270 */
[----:B------:R-:W-:Y:S02]  /*9560*/  FSEL R55, R48, -INF , P4 ;  /* 0xff80000030377808 */ /* 0x000fe40002000000 */
[----:B------:R-:W-:Y:S02]  /*9570*/  FMNMX.FTZ R28, R53, R28, !PT ;  /* 0x0000001c351c7209 */ /* 0x000fe40007810000 */
[----:B------:R-:W-:-:S02]  /*9580*/  FSEL R39, R43, -INF , P1 ;  /* 0xff8000002b277808 */ /* 0x000fc40000800000 */
[----:B------:R-:W-:Y:S02]  /*9590*/  ISETP.GT.AND P1, PT, R76, 0x38, PT ;  /* 0x000000384c00780c */ /* 0x000fe40003f24270 */
[----:B------:R-:W-:Y:S02]  /*95a0*/  FSEL R59, R8, -INF , P5 ;  /* 0xff800000083b7808 */ /* 0x000fe40002800000 */
[----:B------:R-:W-:Y:S02]  /*95b0*/  FMNMX.FTZ R28, R55, R28, !PT ;  /* 0x0000001c371c7209 */ /* 0x000fe40007810000 */
[----:B------:R-:W-:Y:S02]  /*95c0*/  FSEL R41, R46, -INF , P2 ;  /* 0xff8000002e297808 */ /* 0x000fe40001000000 */
[----:B------:R-:W-:Y:S02]  /*95d0*/  ISETP.GT.AND P2, PT, R76, 0x39, PT ;  /* 0x000000394c00780c */ /* 0x000fe40003f44270 */
        /* <DEDUP_REMOVED lines=18> */
[----:B----4-:R-:W-:-:S02]  /*9700*/  FSEL R61, R26, -INF , P2 ;  /* 0xff8000001a3d7808 */ /* 0x010fc40001000000 */
[----:B------:R-:W-:Y:S02]  /*9710*/  ISETP.GT.AND P2, PT, R76, 0x50, PT ;  /* 0x000000504c00780c */ /* 0x000fe40003f44270 */
[----:B------:R-:W-:Y:S02]  /*9720*/  FSEL R109, R72, -INF , P1 ;  /* 0xff800000486d7808 */ /* 0x000fe40000800000 */
[----:B------:R-:W-:Y:S02]  /*9730*/  FMNMX.FTZ R28, R107, R28, !PT ;  /* 0x0000001c6b1c7209 */ /* 0x000fe40007810000 */
[----:B0-----:R-:W-:Y:S02]  /*9740*/  FSEL R69, R58, -INF , P3 ;  /* 0xff8000003a457808 */ /* 0x001fe40001800000 */
[----:B------:R-:W-:Y:S02]  /*9750*/  ISETP.GT.AND P3, PT, R76, 0x51, PT ;  /* 0x000000514c00780c */ /* 0x000fe40003f64270 */
[----:B-1----:R-:W-:-:S02]  /*9760*/  FSEL R111, R64, -INF , P2 ;  /* 0xff800000406f7808 */ /* 0x002fc40001000000 */
[----:B------:R-:W-:Y:S02]  /*9770*/  FMNMX.FTZ R28, R109, R28, !PT ;  /* 0x0000001c6d1c7209 */ /* 0x000fe40007810000 */
[----:B------:R-:W-:Y:S02]  /*9780*/  FSEL R75, R75, -INF , P4 ;  /* 0xff8000004b4b7808 */ /* 0x000fe40002000000 */
[----:B------:R-:W-:Y:S02]  /*9790*/  ISETP.GT.AND P4, PT, R76, 0x58, PT ;  /* 0x000000584c00780c */ /* 0x000fe40003f84270 */
[----:B------:R-:W-:Y:S02]  /*97a0*/  FSEL R113, R74, -INF , P3 ;  /* 0xff8000004a717808 */ /* 0x000fe40001800000 */
[----:B------:R-:W-:Y:S02]  /*97b0*/  FMNMX.FTZ R28, R111, R28, !PT ;  /* 0x0000001c6f1c7209 */ /* 0x000fe40007810000 */
[----:B--2---:R-:W-:-:S02]  /*97c0*/  FSEL R77, R62, -INF , P5 ;  /* 0xff8000003e4d7808 */ /* 0x004fc40002800000 */
[----:B------:R-:W-:Y:S02]  /*97d0*/  ISETP.GT.AND P5, PT, R76, 0x59, PT ;  /* 0x000000594c00780c */ /* 0x000fe40003fa4270 */
[----:B---3--:R-:W-:Y:S02]  /*97e0*/  FSEL R115, R68, -INF , P4 ;  /* 0xff80000044737808 */ /* 0x008fe40002000000 */
[----:B------:R-:W-:Y:S02]  /*97f0*/  FMNMX.FTZ R28, R113, R28, !PT ;  /* 0x0000001c711c7209 */ /* 0x000fe40007810000 */
[----:B-----5:R-:W-:Y:S02]  /*9800*/  FSEL R117, R24, -INF , P5 ;  /* 0xff80000018757808 */ /* 0x020fe40002800000 */
[----:B------:R-:W-:Y:S02]  /*9810*/  FMNMX.FTZ R28, R115, R28, !PT ;  /* 0x0000001c731c7209 */ /* 0x000fe40007810000 */
[----:B------:R-:W-:-:S02]  /*9820*/  MOV R20, UR5 ;  /* 0x0000000500147c02 */ /* 0x000fc40008000f00 */
[----:B------:R-:W-:Y:S02]  /*9830*/  FMNMX.FTZ R28, R117, R28, !PT ;  /* 0x0000001c751c7209 */ /* 0x000fe40007810000 */
[----:B------:R-:W-:Y:S02]  /*9840*/  FSEL R81, R81, -INF , P1 ;  /* 0xff80000051517808 */ /* 0x000fe40000800000 */
[----:B------:R-:W-:Y:S01]  /*9850*/  FSEL R85, R85, -INF , P3 ;  /* 0xff80000055557808 */ /* 0x000fe20001800000 */
[----:B------:R-:W0:Y:S01]  /*9860*/  SHFL.BFLY PT, R21, R28, 0x2, 0x1f ;  /* 0x0c401f001c157f89 */ /* 0x000e2200000e0000 */
[----:B------:R-:W-:Y:S02]  /*9870*/  FSEL R89, R89, -INF , P5 ;  /* 0xff80000059597808 */ /* 0x000fe40002800000 */
[----:B0-----:R-:W-:-:S05]  /*9880*/  FMNMX.FTZ R8, R28, R21, !PT ;  /* 0x000000151c087209 */ /* 0x001fca0007810000 */
[----:B------:R-:W0:Y:S02]  /*9890*/  SHFL.BFLY PT, R21, R8, 0x1, 0x1f ;  /* 0x0c201f0008157f89 */ /* 0x000e2400000e0000 */
[----:B0-----:R-:W-:Y:S02]  /*98a0*/  FMNMX.FTZ R21, R8, R21, !PT ;  /* 0x0000001508157209 */ /* 0x001fe40007810000 */
[----:B------:R-:W-:Y:S02]  /*98b0*/  FMNMX.FTZ R8, R3, R0, !PT ;  /* 0x0000000003087209 */ /* 0x000fe40007810000 */
[C---:B------:R-:W-:Y:S01]  /*98c0*/  FSETP.NEU.FTZ.AND P6, PT, R21.reuse, -INF , PT ;  /* 0xff8000001500780b */ /* 0x040fe20003fdd000 */
[----:B------:R-:W-:Y:S01]  /*98d0*/  FMUL.FTZ R24, R21, R20 ;  /* 0x0000001415187220 */ /* 0x000fe20000410000 */
[----:B------:R-:W-:-:S04]  /*98e0*/  FMNMX.FTZ R8, R25, R8, !PT ;  /* 0x0000000819087209 */ /* 0x000fc80007810000 */
[----:B------:R-:W-:Y:S02]  /*98f0*/  FMNMX.FTZ R8, R27, R8, !PT ;  /* 0x000000081b087209 */ /* 0x000fe40007810000 */
[----:B------:R-:W-:Y:S02]  /*9900*/  FSEL R24, R24, RZ, P6 ;  /* 0x000000ff18187208 */ /* 0x000fe40003000000 */
[----:B------:R-:W-:-:S03]  /*9910*/  FMNMX.FTZ R8, R29, R8, !PT ;  /* 0x000000081d087209 */ /* 0x000fc60007810000 */
[--C-:B------:R-:W-:Y:S01]  /*9920*/  FFMA.FTZ R154, R83, R20, -R24.reuse ;  /* 0x00000014539a7223 */ /* 0x100fe20000010818 */
[----:B------:R-:W-:Y:S01]  /*9930*/  FMNMX.FTZ R8, R31, R8, !PT ;  /* 0x000000081f087209 */ /* 0x000fe20007810000 */
[-CC-:B------:R-:W-:Y:S01]  /*9940*/  FFMA.FTZ R67, R87, R20.reuse, -R24.reuse ;  /* 0x0000001457437223 */ /* 0x180fe20000010818 */
[----:B------:R-:W-:Y:S01]  /*9950*/  FSEL R83, R66, -INF , P2 ;  /* 0xff80000042537808 */ /* 0x000fe20001000000 */
[--C-:B------:R-:W-:Y:S01]  /*9960*/  FFMA.FTZ R156, R91, R20, -R24.reuse ;  /* 0x000000145b9c7223 */ /* 0x100fe20000010818 */
[----:B------:R-:W-:Y:S01]  /*9970*/  FMNMX.FTZ R8, R33, R8, !PT ;  /* 0x0000000821087209 */ /* 0x000fe20007810000 */
[-CC-:B------:R-:W-:Y:S01]  /*9980*/  FFMA.FTZ R152, R79, R20.reuse, -R24.reuse ;  /* 0x000000144f987223 */ /* 0x180fe20000010818 */
[----:B------:R-:W-:Y:S01]  /*9990*/  FSEL R87, R70, -INF , P4 ;  /* 0xff80000046577808 */ /* 0x000fe20002000000 */
[--C-:B------:R-:W-:Y:S01]  /*99a0*/  FFMA.FTZ R63, R78, R20, -R24.reuse ;  /* 0x000000144e3f7223 */ /* 0x100fe20000010818 */
[----:B------:R-:W-:Y:S01]  /*99b0*/  FMNMX.FTZ R8, R35, R8, !PT ;  /* 0x0000000823087209 */ /* 0x000fe20007810000 */
[-CC-:B------:R-:W-:Y:S01]  /*99c0*/  FFMA.FTZ R162, R49, R20.reuse, -R24.reuse ;  /* 0x0000001431a27223 */ /* 0x180fe20000010818 */
[-CC-:B------:R-:W-:Y:S01]  /*99d0*/  FFMA.FTZ R49, R53, R20.reuse, -R24.reuse ;  /* 0x0000001435317223 */ /* 0x180fe20000010818 */
        /* <DEDUP_REMOVED lines=22> */
[----:B------:R-:W-:Y:S01]  /*9b40*/  FFMA.FTZ R93, R117, R20, -R24 ;  /* 0x00000014755d7223 */ /* 0x000fe20000010818 */
[----:B------:R-:W-:Y:S02]  /*9b50*/  MUFU.EX2 R152, R152 ;  /* 0x0000009800987308 */ /* 0x000fe40000000800 */
[----:B------:R-:W-:-:S04]  /*9b60*/  FMNMX.FTZ R8, R57, R8, !PT ;  /* 0x0000000839087209 */ /* 0x000fc80007810000 */
[----:B------:R-:W-:Y:S02]  /*9b70*/  FMNMX.FTZ R8, R61, R8, !PT ;  /* 0x000000083d087209 */ /* 0x000fe40007810000 */
[----:B------:R-:W0:Y:S02]  /*9b80*/  MUFU.EX2 R63, R63 ;  /* 0x0000003f003f7308 */ /* 0x000e240000000800 */
[----:B------:R-:W-:-:S04]  /*9b90*/  FMNMX.FTZ R8, R69, R8, !PT ;  /* 0x0000000845087209 */ /* 0x000fc80007810000 */
[----:B------:R-:W-:Y:S02]  /*9ba0*/  FMNMX.FTZ R8, R75, R8, !PT ;  /* 0x000000084b087209 */ /* 0x000fe40007810000 */
[----:B------:R-:W1:Y:S02]  /*9bb0*/  MUFU.EX2 R154, R154 ;  /* 0x0000009a009a7308 */ /* 0x000e640000000800 */
[----:B------:R-:W-:-:S04]  /*9bc0*/  FMNMX.FTZ R8, R77, R8, !PT ;  /* 0x000000084d087209 */ /* 0x000fc80007810000 */
[----:B------:R-:W-:Y:S02]  /*9bd0*/  FMNMX.FTZ R8, R81, R8, !PT ;  /* 0x0000000851087209 */ /* 0x000fe40007810000 */
[----:B------:R-:W2:Y:S02]  /*9be0*/  MUFU.EX2 R67, R67 ;  /* 0x0000004300437308 */ /* 0x000ea40000000800 */
[----:B------:R-:W-:-:S04]  /*9bf0*/  FMNMX.FTZ R8, R83, R8, !PT ;  /* 0x0000000853087209 */ /* 0x000fc80007810000 */
[----:B------:R-:W-:Y:S02]  /*9c00*/  FMNMX.FTZ R8, R85, R8, !PT ;  /* 0x0000000855087209 */ /* 0x000fe40007810000 */
[----:B------:R-:W3:Y:S02]  /*9c10*/  MUFU.EX2 R156, R156 ;  /* 0x0000009c009c7308 */ /* 0x000ee40000000800 */
[----:B------:R-:W-:-:S04]  /*9c20*/  FMNMX.FTZ R8, R87, R8, !PT ;  /* 0x0000000857087209 */ /* 0x000fc80007810000 */
[----:B------:R-:W-:Y:S02]  /*9c30*/  FMNMX.FTZ R8, R89, R8, !PT ;  /* 0x0000000859087209 */ /* 0x000fe40007810000 */
[----:B------:R-:W-:Y:S03]  /*9c40*/  MUFU.EX2 R71, R71 ;  /* 0x0000004700477308 */ /* 0x000fe60000000800 */
[----:B------:R-:W4:Y:S05]  /*9c50*/  SHFL.BFLY PT, R91, R8, 0x2, 0x1f ;  /* 0x0c401f00085b7f89 */ /* 0x000f2a00000e0000 */
[----:B------:R-:W-:Y:S08]  /*9c60*/  MUFU.EX2 R158, R158 ;  /* 0x0000009e009e7308 */ /* 0x000ff00000000800 */
[----:B------:R-:W-:Y:S08]  /*9c70*/  MUFU.EX2 R79, R79 ;  /* 0x0000004f004f7308 */ /* 0x000ff00000000800 */
[----:B------:R-:W-:Y:S01]  /*9c80*/  MUFU.EX2 R160, R160 ;  /* 0x000000a000a07308 */ /* 0x000fe20000000800 */
[----:B----4-:R-:W-:-:S05]  /*9c90*/  FMNMX.FTZ R91, R8, R91, !PT ;  /* 0x0000005b085b7209 */ /* 0x010fca0007810000 */
[----:B------:R-:W4:Y:S02]  /*9ca0*/  SHFL.BFLY PT, R8, R91, 0x1, 0x1f ;  /* 0x0c201f005b087f89 */ /* 0x000f2400000e0000 */
[----:B------:R-:W-:Y:S08]  /*9cb0*/  MUFU.EX2 R51, R51 ;  /* 0x0000003300337308 */ /* 0x000ff00000000800 */
[----:B------:R-:W-:Y:S08]  /*9cc0*/  MUFU.EX2 R162, R162 ;  /* 0x000000a200a27308 */ /* 0x000ff00000000800 */
[----:B------:R-:W-:Y:S01]  /*9cd0*/  MUFU.EX2 R49, R49 ;  /* 0x0000003100317308 */ /* 0x000fe20000000800 */
[----:B----4-:R-:W-:-:S07]  /*9ce0*/  FMNMX.FTZ R177, R91, R8, !PT ;  /* 0x000000085bb17209 */ /* 0x010fce0007810000 */
[----:B------:R-:W-:Y:S01]  /*9cf0*/  MUFU.EX2 R164, R164 ;  /* 0x000000a400a47308 */ /* 0x000fe20000000800 */
[C---:B------:R-:W-:Y:S01]  /*9d00*/  FSETP.NEU.FTZ.AND P1, PT, R177.reuse, -INF , PT ;  /* 0xff800000b100780b */ /* 0x040fe20003f3d000 */
[----:B------:R-:W-:-:S06]  /*9d10*/  FMUL.FTZ R8, R177, R20 ;  /* 0x00000014b1087220 */ /* 0x000fcc0000410000 */
[----:B------:R-:W-:Y:S01]  /*9d20*/  MUFU.EX2 R53, R53 ;  /* 0x0000003500357308 */ /* 0x000fe20000000800 */
[----:B------:R-:W-:-:S05]  /*9d30*/  FSEL R24, R8, RZ, P1 ;  /* 0x000000ff08187208 */ /* 0x000fca0000800000 */
[-CC-:B------:R-:W-:Y:S01]  /*9d40*/  FFMA.FTZ R153, R3, R20.reuse, -R24.reuse ;  /* 0x0000001403997223 */ /* 0x180fe20000010818 */
[-CC-:B------:R-:W-:Y:S01]  /*9d50*/  FFMA.FTZ R8, R0, R20.reuse, -R24.reuse ;  /* 0x0000001400087223 */ /* 0x180fe20000010818 */
[-CC-:B------:R-:W-:Y:S01]  /*9d60*/  FFMA.FTZ R25, R25, R20.reuse, -R24.reuse ;  /* 0x0000001419197223 */ /* 0x180fe20000010818 */
[-CC-:B------:R-:W-:Y:S01]  /*9d70*/  FFMA.FTZ R27, R27, R20.reuse, -R24.reuse ;  /* 0x000000141b1b7223 */ /* 0x180fe20000010818 */
[-CC-:B------:R-:W-:Y:S01]  /*9d80*/  FFMA.FTZ R29, R29, R20.reuse, -R24.reuse ;  /* 0x000000141d1d7223 */ /* 0x180fe20000010818 */
[----:B0-----:R-:W-:Y:S01]  /*9d90*/  FADD.FTZ R3, R152, R63 ;  /* 0x0000003f98037221 */ /* 0x001fe20000010000 */
[----:B------:R-:W-:Y:S01]  /*9da0*/  MUFU.EX2 R153, R153 ;  /* 0x0000009900997308 */ /* 0x000fe20000000800 */
[-CC-:B------:R-:W-:Y:S01]  /*9db0*/  FFMA.FTZ R31, R31, R20.reuse, -R24.reuse ;  /* 0x000000141f1f7223 */ /* 0x180fe20000010818 */
[-CC-:B------:R-:W-:Y:S01]  /*9dc0*/  FFMA.FTZ R33, R33, R20.reuse, -R24.reuse ;  /* 0x0000001421217223 */ /* 0x180fe20000010818 */
[----:B-1----:R-:W-:Y:S01]  /*9dd0*/  FADD.FTZ R0, R154, R3 ;  /* 0x000000039a007221 */ /* 0x002fe20000010000 */
[-CC-:B------:R-:W-:Y:S01]  /*9de0*/  FFMA.FTZ R35, R35, R20.reuse, -R24.reuse ;  /* 0x0000001423237223 */ /* 0x180fe20000010818 */
[-CC-:B------:R-:W-:Y:S01]  /*9df0*/  FFMA.FTZ R37, R37, R20.reuse, -R24.reuse ;  /* 0x0000001425257223 */ /* 0x180fe20000010818 */
[-C--:B------:R-:W-:Y:S01]  /*9e00*/  FFMA.FTZ R39, R39, R20.reuse, -R24 ;  /* 0x0000001427277223 */ /* 0x080fe20000010818 */
[----:B--2---:R-:W-:Y:S01]  /*9e10*/  FADD.FTZ R3, R67, R0 ;  /* 0x0000000043037221 */ /* 0x004fe20000010000 */
[----:B------:R-:W0:Y:S01]  /*9e20*/  MUFU.EX2 R8, R8 ;  /* 0x0000000800087308 */ /* 0x000e220000000800 */
[-CC-:B------:R-:W-:Y:S01]  /*9e30*/  FFMA.FTZ R41, R41, R20.reuse, -R24.reuse ;  /* 0x0000001429297223 */ /* 0x180fe20000010818 */
[-CC-:B------:R-:W-:Y:S01]  /*9e40*/  FFMA.FTZ R43, R43, R20.reuse, -R24.reuse ;  /* 0x000000142b2b7223 */ /* 0x180fe20000010818 */
[----:B---3--:R-:W-:Y:S01]  /*9e50*/  FADD.FTZ R38, R156, R3 ;  /* 0x000000039c267221 */ /* 0x008fe20000010000 */
[-CC-:B------:R-:W-:Y:S01]  /*9e60*/  FFMA.FTZ R45, R45, R20.reuse, -R24.reuse ;  /* 0x000000142d2d7223 */ /* 0x180fe20000010818 */
[-CC-:B------:R-:W-:Y:S01]  /*9e70*/  FFMA.FTZ R47, R47, R20.reuse, -R24.reuse ;  /* 0x000000142f2f7223 */ /* 0x180fe20000010818 */
[-CC-:B------:R-:W-:Y:S01]  /*9e80*/  FFMA.FTZ R57, R57, R20.reuse, -R24.reuse ;  /* 0x0000001439397223 */ /* 0x180fe20000010818 */
[-CC-:B------:R-:W-:Y:S01]  /*9e90*/  FFMA.FTZ R61, R61, R20.reuse, -R24.reuse ;  /* 0x000000143d3d7223 */ /* 0x180fe20000010818 */
[----:B------:R-:W1:Y:S01]  /*9ea0*/  MUFU.EX2 R25, R25 ;  /* 0x0000001900197308 */ /* 0x000e620000000800 */
[-CC-:B------:R-:W-:Y:S01]  /*9eb0*/  FFMA.FTZ R69, R69, R20.reuse, -R24.reuse ;  /* 0x0000001445457223 */ /* 0x180fe20000010818 */
[-CC-:B------:R-:W-:Y:S01]  /*9ec0*/  FFMA.FTZ R75, R75, R20.reuse, -R24.reuse ;  /* 0x000000144b4b7223 */ /* 0x180fe20000010818 */
[-CC-:B------:R-:W-:Y:S01]  /*9ed0*/  FFMA.FTZ R77, R77, R20.reuse, -R24.reuse ;  /* 0x000000144d4d7223 */ /* 0x180fe20000010818 */
[-CC-:B------:R-:W-:Y:S01]  /*9ee0*/  FFMA.FTZ R81, R81, R20.reuse, -R24.reuse ;  /* 0x0000001451517223 */ /* 0x180fe20000010818 */
[-CC-:B------:R-:W-:Y:S01]  /*9ef0*/  FFMA.FTZ R83, R83, R20.reuse, -R24.reuse ;  /* 0x0000001453537223 */ /* 0x180fe20000010818 */
[-CC-:B------:R-:W-:Y:S01]  /*9f00*/  FFMA.FTZ R85, R85, R20.reuse, -R24.reuse ;  /* 0x0000001455557223 */ /* 0x180fe20000010818 */
[-C--:B------:R-:W-:Y:S01]  /*9f10*/  FFMA.FTZ R87, R87, R20.reuse, -R24 ;  /* 0x0000001457577223 */ /* 0x080fe20000010818 */
[----:B------:R2:W3:Y:S01]  /*9f20*/  MUFU.EX2 R26, R27 ;  /* 0x0000001b001a7308 */ /* 0x0004e20000000800 */
[----:B0-----:R-:W-:Y:S01]  /*9f30*/  FADD.FTZ R0, R153, R8 ;  /* 0x0000000899007221 */ /* 0x001fe20000010000 */
[----:B------:R-:W-:Y:S01]  /*9f40*/  FFMA.FTZ R89, R89, R20, -R24 ;  /* 0x0000001459597223 */ /* 0x000fe20000010818 */
[----:B------:R-:W-:-:S02]  /*9f50*/  F2FP.F16.F32.PACK_AB R153, R8, R153 ;  /* 0x000000990899723e */ /* 0x000fc400000000ff */
[----:B------:R-:W-:Y:S02]  /*9f60*/  F2FP.F16.F32.PACK_AB R152, R63, R152 ;  /* 0x000000983f98723e */ /* 0x000fe400000000ff */
[----:B------:R-:W-:Y:S01]  /*9f70*/  F2FP.F16.F32.PACK_AB R154, R67, R154 ;  /* 0x0000009a439a723e */ /* 0x000fe200000000ff */
[----:B------:R-:W0:Y:S01]  /*9f80*/  MUFU.EX2 R29, R29 ;  /* 0x0000001d001d7308 */ /* 0x000e220000000800 */
[----:B-1----:R-:W-:Y:S01]  /*9f90*/  FADD.FTZ R3, R25, R0 ;  /* 0x0000000019037221 */ /* 0x002fe20000010000 */
[C---:B--2---:R-:W-:Y:S01]  /*9fa0*/  FADD.FTZ R27, R71.reuse, R38 ;  /* 0x00000026471b7221 */ /* 0x044fe20000010000 */
[----:B------:R-:W-:-:S03]  /*9fb0*/  F2FP.F16.F32.PACK_AB R156, R71, R156 ;  /* 0x0000009c479c723e */ /* 0x000fc600000000ff */
[----:B------:R-:W-:Y:S01]  /*9fc0*/  FADD.FTZ R40, R158, R27 ;  /* 0x0000001b9e287221 */ /* 0x000fe20000010000 */
[C---:B------:R-:W-:Y:S01]  /*9fd0*/  F2FP.F16.F32.PACK_AB R158, R79.reuse, R158 ;  /* 0x0000009e4f9e723e */ /* 0x040fe200000000ff */
[----:B------:R-:W1:Y:S01]  /*9fe0*/  MUFU.EX2 R28, R31 ;  /* 0x0000001f001c7308 */ /* 0x000e620000000800 */
[C---:B---3--:R-:W-:Y:S01]  /*9ff0*/  FADD.FTZ R0, R26.reuse, R3 ;  /* 0x000000031a007221 */ /* 0x048fe20000010000 */
[----:B------:R-:W-:Y:S01]  /*a000*/  FADD.FTZ R27, R79, R40 ;  /* 0x000000284f1b7221 */ /* 0x000fe20000010000 */
[----:B------:R-:W-:-:S05]  /*a010*/  F2FP.F16.F32.PACK_AB R155, R26, R25 ;  /* 0x000000191a9b723e */ /* 0x000fca00000000ff */
[----:B------:R-:W2:Y:S01]  /*a020*/  MUFU.EX2 R33, R33 ;  /* 0x0000002100217308 */ /* 0x000ea20000000800 */
[----:B0-----:R-:W-:Y:S01]  /*a030*/  FADD.FTZ R3, R29, R0 ;  /* 0x000000001d037221 */ /* 0x001fe20000010000 */
[----:B------:R-:W-:Y:S01]  /*a040*/  FADD.FTZ R0, R160, R27 ;  /* 0x0000001ba0007221 */ /* 0x000fe20000010000 */
[----:B------:R-:W-:-:S03]  /*a050*/  F2FP.F16.F32.PACK_AB R160, R51, R160 ;  /* 0x000000a033a0723e */ /* 0x000fc600000000ff */
[----:B------:R-:W-:Y:S01]  /*a060*/  FADD.FTZ R27, R51, R0 ;  /* 0x00000000331b7221 */ /* 0x000fe20000010000 */
[----:B------:R-:W-:Y:S01]  /*a070*/  VIADD R0, R6, 0x22840 ;  /* 0x0002284006007836 */ /* 0x000fe20000000000 */
[----:B------:R-:W0:Y:S01]  /*a080*/  MUFU.EX2 R30, R35 ;  /* 0x00000023001e7308 */ /* 0x000e220000000800 */
[----:B-1----:R-:W-:Y:S01]  /*a090*/  FADD.FTZ R40, R28, R3 ;  /* 0x000000031c287221 */ /* 0x002fe20000010000 */
[----:B------:R-:W-:Y:S01]  /*a0a0*/  FADD.FTZ R44, R162, R27 ;  /* 0x0000001ba22c7221 */ /* 0x000fe20000010000 */
[C---:B------:R-:W-:Y:S02]  /*a0b0*/  F2FP.F16.F32.PACK_AB R162, R49.reuse, R162 ;  /* 0x000000a231a2723e */ /* 0x040fe400000000ff */
[----:B------:R-:W-:Y:S01]  /*a0c0*/  PRMT R0, R80, 0x654, R0 ;  /* 0x0000065450007816 */ /* 0x000fe20000000000 */
[----:B------:R-:W-:Y:S01]  /*a0d0*/  FADD.FTZ R27, R49, R44 ;  /* 0x0000002c311b7221 */ /* 0x000fe20000010000 */
[----:B------:R-:W-:Y:S01]  /*a0e0*/  F2FP.F16.F32.PACK_AB R157, R28, R29 ;  /* 0x0000001d1c9d723e */ /* 0x000fe200000000ff */
[----:B------:R-:W1:Y:S01]  /*a0f0*/  MUFU.EX2 R37, R37 ;  /* 0x0000002500257308 */ /* 0x000e620000000800 */
[----:B--2---:R-:W-:Y:S01]  /*a100*/  FADD.FTZ R3, R33, R40 ;  /* 0x0000002821037221 */ /* 0x004fe20000010000 */
[----:B------:R2:W-:Y:S06]  /*a110*/  SYNCS.ARRIVE.TRANS64.RED.A1T0 RZ, [R0+URZ], RZ ;  /* 0x000000ff00ff79a7 */ /* 0x0005ec000810043f */
[----:B------:R-:W2:Y:S01]  /*a120*/  MUFU.EX2 R32, R39 ;  /* 0x0000002700207308 */ /* 0x000ea20000000800 */
[C---:B0-----:R-:W-:Y:S01]  /*a130*/  FADD.FTZ R42, R30.reuse, R3 ;  /* 0x000000031e2a7221 */ /* 0x041fe20000010000 */
[----:B------:R-:W-:-:S06]  /*a140*/  F2FP.F16.F32.PACK_AB R159, R30, R33 ;  /* 0x000000211e9f723e */ /* 0x000fcc00000000ff */
[----:B------:R-:W0:Y:S01]  /*a150*/  MUFU.EX2 R41, R41 ;  /* 0x0000002900297308 */ /* 0x000e220000000800 */
[----:B-1----:R-:W-:Y:S01]  /*a160*/  FADD.FTZ R3, R37, R42 ;  /* 0x0000002a25037221 */ /* 0x002fe20000010000 */
[----:B------:R-:W-:Y:S01]  /*a170*/  FADD.FTZ R42, R164, R27 ;  /* 0x0000001ba42a7221 */ /* 0x000fe20000010000 */
[----:B------:R-:W-:-:S03]  /*a180*/  F2FP.F16.F32.PACK_AB R164, R53, R164 ;  /* 0x000000a435a4723e */ /* 0x000fc600000000ff */
[----:B------:R-:W-:Y:S02]  /*a190*/  FADD.FTZ R27, R53, R42 ;  /* 0x0000002a351b7221 */ /* 0x000fe40000010000 */
[----:B------:R-:W1:Y:S01]  /*a1a0*/  MUFU.EX2 R34, R43 ;  /* 0x0000002b00227308 */ /* 0x000e620000000800 */
[C---:B--2---:R-:W-:Y:S01]  /*a1b0*/  FADD.FTZ R0, R32.reuse, R3 ;  /* 0x0000000320007221 */ /* 0x044fe20000010000 */
[----:B------:R-:W-:-:S06]  /*a1c0*/  F2FP.F16.F32.PACK_AB R161, R32, R37 ;  /* 0x0000002520a1723e */ /* 0x000fcc00000000ff */
[----:B------:R-:W2:Y:S01]  /*a1d0*/  MUFU.EX2 R166, R166 ;  /* 0x000000a600a67308 */ /* 0x000ea20000000800 */
[----:B0-----:R-:W-:-:S07]  /*a1e0*/  FADD.FTZ R3, R41, R0 ;  /* 0x0000000029037221 */ /* 0x001fce0000010000 */
[----:B------:R-:W0:Y:S01]  /*a1f0*/  MUFU.EX2 R45, R45 ;  /* 0x0000002d002d7308 */ /* 0x000e220000000800 */
[C---:B-1----:R-:W-:Y:S01]  /*a200*/  FADD.FTZ R0, R34.reuse, R3 ;  /* 0x0000000322007221 */ /* 0x042fe20000010000 */
[----:B------:R-:W-:-:S06]  /*a210*/  F2FP.F16.F32.PACK_AB R163, R34, R41 ;  /* 0x0000002922a3723e */ /* 0x000fcc00000000ff */
        /* <DEDUP_REMOVED lines=48> */
[----:B0-----:R-:W-:Y:S01]  /*a520*/  FADD.FTZ R3, R87, R8 ;  /* 0x0000000857037221 */ /* 0x001fe20000010000 */
[C---:B-1----:R-:W-:Y:S01]  /*a530*/  FADD.FTZ R0, R93.reuse, R0 ;  /* 0x000000005d007221 */ /* 0x042fe20000010000 */
[----:B------:R-:W-:Y:S02]  /*a540*/  F2FP.F16.F32.PACK_AB R174, R93, R174 ;  /* 0x000000ae5dae723e */ /* 0x000fe400000000ff */
[C---:B--2---:R-:W-:Y:S01]  /*a550*/  FADD.FTZ R3, R44.reuse, R3 ;  /* 0x000000032c037221 */ /* 0x044fe20000010000 */
[----:B------:R-:W-:Y:S01]  /*a560*/  F2FP.F16.F32.PACK_AB R175, R44, R87 ;  /* 0x000000572caf723e */ /* 0x000fe200000000ff */
[----:B------:R-:W-:Y:S06]  /*a570*/  @!P0 BRA `(.L_x_751) ;  /* 0x0000000000048947 */ /* 0x000fec0003800000 */
[----:B------:R-:W-:Y:S01]  /*a580*/  BPT.TRAP 0x1 ;  /* 0x000000040000795c */ /* 0x000fe20000300000 */
.L_x_751:
[----:B------:R0:W1:Y:S01]  /*a590*/  SYNCS.PHASECHK.TRANS64.TRYWAIT P1, [R6+URZ+0x22850], R73 ;  /* 0x02285049060075a7 */ /* 0x000062000802017f */
[----:B------:R-:W-:Y:S05]  /*a5a0*/  @!P0 BRA `(.L_x_752) ;  /* 0x0000000000048947 */ /* 0x000fea0003800000 */
[----:B------:R-:W-:Y:S01]  /*a5b0*/  BPT.TRAP 0x1 ;  /* 0x000000040000795c */ /* 0x000fe20000300000 */
.L_x_752:
[----:B------:R-:W-:Y:S04]  /*a5c0*/  BSSY B0, `(.L_x_753) ;  /* 0x0000004000007945 */ /* 0x000fe80003800000 */
[----:B-1----:R-:W-:Y:S05]  /*a5d0*/  @P1 BRA `(.L_x_754) ;  /* 0x0000000000081947 */ /* 0x002fea0003800000 */
[----:B------:R-:W1:Y:S02]  /*a5e0*/  SYNCS.PHASECHK.TRANS64.TRYWAIT P1, [R6+URZ+0x22850], R73 ;  /* 0x02285049060075a7 */ /* 0x000e64000802017f */
[----:B-1----:R-:W-:Y:S05]  /*a5f0*/  @!P1 BRA `(.L_x_755) ;  /* 0x000000d800989947 */ /* 0x002fea0003800000 */
.L_x_754:
[----:B------:R-:W-:Y:S05]  /*a600*/  BSYNC B0 ;  /* 0x0000000000007941 */ /* 0x000fea0003800000 */
.L_x_753:
[----:B------:R-:W-:Y:S05]  /*a610*/  WARPSYNC.ALL ;  /* 0x0000000000007948 */ /* 0x000fea0003800000 */
[----:B------:R-:W-:Y:S01]  /*a620*/  VIADD R8, R19, 0x400 ;  /* 0x0000040013087836 */ /* 0x000fe20000000000 */
[----:B------:R2:W-:Y:S01]  /*a630*/  BAR.SYNC.DEFER_BLOCKING R7, 0x100 ;  /* 0x000400070000751d */ /* 0x0005e20000010000 */
[----:B------:R-:W-:Y:S01]  /*a640*/  IMAD.MOV.U32 R25, RZ, RZ, 0x40000040 ;  /* 0x40000040ff197424 */ /* 0x000fe200078e00ff */
[----:B------:R-:W-:Y:S01]  /*a650*/  MOV R27, 0x40000040 ;  /* 0x40000040001b7802 */ /* 0x000fe20000000f00 */
[----:B------:R-:W-:Y:S01]  /*a660*/  IMAD.MOV.U32 R29, RZ, RZ, 0x40000040 ;  /* 0x40000040ff1d7424 */ /* 0x000fe200078e00ff */
[----:B------:R-:W-:Y:S01]  /*a670*/  SHF.R.U32.HI R8, RZ, 0x4, R8 ;  /* 0x00000004ff087819 */ /* 0x000fe20000011608 */
[----:B------:R-:W-:Y:S01]  /*a680*/  IMAD.MOV.U32 R31, RZ, RZ, 0x40000040 ;  /* 0x40000040ff1f7424 */ /* 0x000fe200078e00ff */
[----:B------:R-:W-:-:S02]  /*a690*/  R2UR UR7, R25 ;  /* 0x00000000190772ca */ /* 0x000fc400000e0000 */
[----:B------:R-:W-:Y:S02]  /*a6a0*/  LOP3.LUT R8, R8, 0x3fff, RZ, 0xc0, !PT ;  /* 0x00003fff08087812 */ /* 0x000fe400078ec0ff */
[----:B------:R-:W-:Y:S02]  /*a6b0*/  R2UR UR11, R27 ;  /* 0x000000001b0b72ca */ /* 0x000fe400000e0000 */
[----:B------:R-:W-:Y:S02]  /*a6c0*/  LOP3.LUT R24, R8, 0x3000000, RZ, 0xfc, !PT ;  /* 0x0300000008187812 */ /* 0x000fe400078efcff */
[----:B------:R-:W-:Y:S02]  /*a6d0*/  R2UR UR15, R29 ;  /* 0x000000001d0f72ca */ /* 0x000fe400000e0000 */
[----:B------:R-:W-:Y:S01]  /*a6e0*/  R2UR UR19, R27 ;  /* 0x000000001b1372ca */ /* 0x000fe200000e0000 */
[----:B------:R3:W-:Y:S01]  /*a6f0*/  STL [R1], R24 ;  /* 0x0000001801007387 */ /* 0x0007e20000100800 */
[----:B------:R-:W-:-:S02]  /*a700*/  R2UR UR23, R31 ;  /* 0x000000001f1772ca */ /* 0x000fc400000e0000 */
[----:B------:R-:W-:Y:S01]  /*a710*/  R2UR UR27, R25 ;  /* 0x00000000191b72ca */ /* 0x000fe200000e0000 */
[----:B---3--:R-:W-:-:S04]  /*a720*/  IMAD R24, R202, 0xc00, R24 ;  /* 0x00000c00ca187824 */ /* 0x008fc800078e0218 */
[C---:B------:R-:W-:Y:S01]  /*a730*/  VIADD R26, R24.reuse, 0x80 ;  /* 0x00000080181a7836 */ /* 0x040fe20000000000 */
[C---:B------:R-:W-:Y:S01]  /*a740*/  R2UR UR6, R24.reuse ;  /* 0x00000000180672ca */ /* 0x040fe200000e0000 */
[C---:B------:R-:W-:Y:S02]  /*a750*/  VIADD R28, R24.reuse, 0x100 ;  /* 0x00000100181c7836 */ /* 0x040fe40000000000 */
[----:B------:R-:W-:Y:S01]  /*a760*/  VIADD R30, R24, 0x200 ;  /* 0x00000200181e7836 */ /* 0x000fe20000000000 */
[----:B------:R-:W-:Y:S01]  /*a770*/  R2UR UR10, R26 ;  /* 0x000000001a0a72ca */ /* 0x000fe200000e0000 */
[----:B------:R-:W-:Y:S01]  /*a780*/  VIADD R26, R24, 0x180 ;  /* 0x00000180181a7836 */ /* 0x000fe20000000000 */
[----:B------:R-:W-:Y:S01]  /*a790*/  R2UR UR14, R28 ;  /* 0x000000001c0e72ca */ /* 0x000fe200000e0000 */
[----:B------:R-:W-:Y:S01]  /*a7a0*/  VIADD R24, R24, 0x280 ;  /* 0x0000028018187836 */ /* 0x000fe20000000000 */
[----:B------:R-:W-:Y:S02]  /*a7b0*/  R2UR UR22, R30 ;  /* 0x000000001e1672ca */ /* 0x000fe400000e0000 */
[----:B------:R-:W-:-:S02]  /*a7c0*/  R2UR UR18, R26 ;  /* 0x000000001a1272ca */ /* 0x000fc400000e0000 */
[----:B------:R-:W-:Y:S02]  /*a7d0*/  R2UR UR26, R24 ;  /* 0x00000000181a72ca */ /* 0x000fe400000e0000 */
[----:B01----:R-:W-:-:S06]  /*a7e0*/  WARPGROUP.ARRIVE ;  /* 0x00000000000079c5 */ /* 0x003fcc0000000000 */
[----:B------:R-:W-:Y:S03]  /*a7f0*/  HGMMA.64x256x16.F32 R24, R152, gdesc[UR4].tnspB, RZ, !UPT, gsb0 ;  /* 0x43e0000498187df0 */ /* 0x000fe6000c0008ff */
[----:B------:R-:W-:Y:S02]  /*a800*/  WARPGROUP.DEPBAR.LE gsb0, 0x0 ;  /* 0x00008000000079c5 */ /* 0x000fe40000010000 */
[----:B------:R-:W-:-:S15]  /*a810*/  WARPGROUP.ARRIVE ;  /* 0x00000000000079c5 */ /* 0x000fde0000000000 */
[----:B------:R-:W-:-:S08]  /*a820*/  NOP ;  /* 0x0000000000007918 */ /* 0x000fd00000000000 */
[----:B------:R-:W-:Y:S03]  /*a830*/  HGMMA.64x256x16.F32 R24, R156, gdesc[UR8].tnspB, R24, gsb0 ;  /* 0x43e000089c187df0 */ /* 0x000fe60008000818 */
        /* <DEDUP_REMOVED lines=17> */
[----:B--2---:R-:W-:Y:S05]  /*a950*/  @!P0 BRA `(.L_x_756) ;  /* 0x0000000000048947 */ /* 0x004fea0003800000 */
[----:B------:R-:W-:Y:S01]  /*a960*/  BPT.TRAP 0x1 ;  /* 0x000000040000795c */ /* 0x000fe20000300000 */
.L_x_756:
[----:B------:R-:W0:Y:S01]  /*a970*/  S2R R7, SR_CgaCtaId ;  /* 0x0000000000077919 */ /* 0x000e220000008800 */
[----:B------:R-:W-:Y:S01]  /*a980*/  ISETP.GE.AND P1, PT, R176, 0x61, PT ;  /* 0x00000061b000780c */ /* 0x000fe20003f26270 */
[----:B------:R-:W-:Y:S01]  /*a990*/  ULDC UR36, c[0x0][0x9d8] ;  /* 0x0002760000247ab9 */ /* 0x000fe20000000800 */
[----:B------:R-:W-:-:S04]  /*a9a0*/  IADD3 R6, R6, 0x22860, RZ ;  /* 0x0002286006067810 */ /* 0x000fc80007ffe0ff */
[----:B0-----:R-:W-:-:S04]  /*a9b0*/  PRMT R6, R7, 0x654, R6 ;  /* 0x0000065407067816 */ /* 0x001fc80000000006 */
[----:B------:R0:W-:Y:S03]  /*a9c0*/  SYNCS.ARRIVE.TRANS64.RED.A1T0 RZ, [R6+URZ], RZ ;  /* 0x000000ff06ff79a7 */ /* 0x0001e6000810043f */
[----:B------:R-:W-:Y:S05]  /*a9d0*/  @!P1 BRA `(.L_x_757) ;  /* 0x0000002400549947 */ /* 0x000fea0003800000 */
[----:B0-----:R-:W-:Y:S02]  /*a9e0*/  VIADD R6, R178, 0xfffffffe ;  /* 0xfffffffeb2067836 */ /* 0x001fe40000000000 */
[----:B------:R-:W-:Y:S02]  /*a9f0*/  IMAD.MOV.U32 R214, RZ, RZ, R177 ;  /* 0x000000ffffd67224 */ /* 0x000fe400078e00b1 */
[----:B------:R-:W-:-:S07]  /*aa00*/  IMAD.MOV.U32 R215, RZ, RZ, R21 ;  /* 0x000000ffffd77224 */ /* 0x000fce00078e0015 */
.L_x_769:
[----:B------:R-:W-:Y:S01]  /*aa10*/  VIADD R202, R202, 0x1 ;  /* 0x00000001caca7836 */ /* 0x000fe20000000000 */
[----:B------:R-:W-:Y:S05]  /*aa20*/  YIELD ;  /* 0x0000000000007946 */ /* 0x000fea0003800000 */
[----:B------:R-:W-:Y:S02]  /*aa30*/  ISETP.NE.AND P2, PT, R202, 0x2, PT ;  /* 0x00000002ca00780c */ /* 0x000fe40003f45270 */
[C---:B------:R-:W-:Y:S01]  /*aa40*/  ISETP.GT.AND P1, PT, R6.reuse, RZ, PT ;  /* 0x000000ff0600720c */ /* 0x040fe20003f24270 */
[----:B------:R-:W-:Y:S01]  /*aa50*/  VIADD R6, R6, 0xffffffff ;  /* 0xffffffff06067836 */ /* 0x000fe20000000000 */
[----:B-1----:R-:W-:-:S02]  /*aa60*/  SEL R7, RZ, 0x1, P2 ;  /* 0x00000001ff077807 */ /* 0x002fc40001000000 */
[----:B------:R-:W-:Y:S02]  /*aa70*/  SEL R202, R202, RZ, P2 ;  /* 0x000000ffcaca7207 */ /* 0x000fe40001000000 */
[----:B------:R-:W-:Y:S01]  /*aa80*/  LOP3.LUT R212, R212, R7, RZ, 0x3c, !PT ;  /* 0x00000007d4d47212 */ /* 0x000fe200078e3cff */
[----:B------:R-:W-:Y:S06]  /*aa90*/  @!P0 BRA `(.L_x_758) ;  /* 0x0000000000048947 */ /* 0x000fec0003800000 */
[----:B------:R-:W-:Y:S01]  /*aaa0*/  BPT.TRAP 0x1 ;  /* 0x000000040000795c */ /* 0x000fe20000300000 */
.L_x_758:
[----:B------:R-:W-:Y:S02]  /*aab0*/  LEA R7, R202, R19, 0x3 ;  /* 0x00000013ca077211 */ /* 0x000fe400078e18ff */
[----:B------:R-:W-:-:S04]  /*aac0*/  SHF.L.U32 R8, R212, 0x1f, RZ ;  /* 0x0000001fd4087819 */ /* 0x000fc800000006ff */
[----:B------:R0:W1:Y:S01]  /*aad0*/  SYNCS.PHASECHK.TRANS64.TRYWAIT P2, [R7+URZ+0x22830], R8 ;  /* 0x02283008070075a7 */ /* 0x000062000804017f */
[----:B------:R-:W-:Y:S05]  /*aae0*/  @!P0 BRA `(.L_x_759) ;  /* 0x0000000000048947 */ /* 0x000fea0003800000 */
[----:B------:R-:W-:Y:S01]  /*aaf0*/  BPT.TRAP 0x1 ;  /* 0x000000040000795c */ /* 0x000fe20000300000 */
.L_x_759:
[----:B------:R-:W2:Y:S01]  /*ab00*/  LDL R9, [R1+0x8] ;  /* 0x0000080001097983 */ /* 0x000ea20000100800 */
[----:B------:R-:W-:Y:S02]  /*ab10*/  IMAD.MOV.U32 R155, RZ, RZ, 0x40000040 ;  /* 0x40000040ff9b7424 */ /* 0x000fe400078e00ff */
[----:B--2---:R-:W-:Y:S01]  /*ab20*/  IMAD R154, R202, 0x300, R9 ;  /* 0x00000300ca9a7824 */ /* 0x004fe200078e0209 */
[----:B-1----:R-:W-:Y:S06]  /*ab30*/  @P2 BRA `(.L_x_760) ;  /* 0x0000000000082947 */ /* 0x002fec0003800000 */
[----:B------:R-:W1:Y:S02]  /*ab40*/  SYNCS.PHASECHK.TRANS64.TRYWAIT P2, [R7+URZ+0x22830], R8 ;  /* 0x02283008070075a7 */ /* 0x000e64000804017f */
[----:B-1----:R-:W-:Y:S05]  /*ab50*/  @!P2 BRA `(.L_x_761) ;  /* 0x000000d40054a947 */ /* 0x002fea0003800000 */
.L_x_760:
[----:B------:R-:W-:Y:S05]  /*ab60*/  WARPSYNC.ALL ;  /* 0x0000000000007948 */ /* 0x000fea0003800000 */
[C---:B------:R-:W-:Y:S01]  /*ab70*/  R2UR UR6, R154.reuse ;  /* 0x000000009a0672ca */ /* 0x040fe200000e0000 */
[C---:B------:R-:W-:Y:S01]  /*ab80*/  VIADD R152, R154.reuse, 0x2 ;  /* 0x000000029a987836 */ /* 0x040fe20000000000 */
[----:B------:R-:W-:Y:S01]  /*ab90*/  R2UR UR7, R155 ;  /* 0x000000009b0772ca */ /* 0x000fe200000e0000 */
[----:B------:R-:W-:Y:S01]  /*aba0*/  VIADD R20, R154, 0x4 ;  /* 0x000000049a147836 */ /* 0x000fe20000000000 */
[----:B------:R-:W-:Y:S01]  /*abb0*/  R2UR UR4, R4 ;  /* 0x00000000040472ca */ /* 0x000fe200000e0000 */
[----:B------:R-:W-:Y:S01]  /*abc0*/  VIADD R154, R154, 0x6 ;  /* 0x000000069a9a7836 */ /* 0x000fe20000000000 */
[----:B------:R-:W-:Y:S01]  /*abd0*/  R2UR UR5, R5 ;  /* 0x00000000050572ca */ /* 0x000fe200000e0000 */
[----:B------:R-:W-:Y:S01]  /*abe0*/  IMAD.MOV.U32 R153, RZ, RZ, 0x40000040 ;  /* 0x40000040ff997424 */ /* 0x000fe200078e00ff */
[----:B------:R-:W-:Y:S01]  /*abf0*/  R2UR UR10, R152 ;  /* 0x00000000980a72ca */ /* 0x000fe200000e0000 */
[----:B------:R-:W-:Y:S01]  /*ac00*/  IMAD.MOV.U32 R155, RZ, RZ, 0x40000040 ;  /* 0x40000040ff9b7424 */ /* 0x000fe200078e00ff */
[----:B------:R-:W-:Y:S01]  /*ac10*/  R2UR UR18, R154 ;  /* 0x000000009a1272ca */ /* 0x000fe200000e0000 */
[----:B------:R-:W2:Y:S01]  /*ac20*/  S2R R9, SR_TID.X ;  /* 0x0000000000097919 */ /* 0x000ea20000002100 */
[----:B------:R-:W-:-:S02]  /*ac30*/  R2UR UR11, R153 ;  /* 0x00000000990b72ca */ /* 0x000fc400000e0000 */
[----:B------:R-:W-:Y:S02]  /*ac40*/  R2UR UR19, R155 ;  /* 0x000000009b1372ca */ /* 0x000fe400000e0000 */
[----:B------:R-:W-:Y:S01]  /*ac50*/  WARPGROUP.ARRIVE ;  /* 0x00000000000079c5 */ /* 0x000fe20000000000 */
[----:B------:R-:W-:Y:S02]  /*ac60*/  R2UR UR8, R14 ;  /* 0x000000000e0872ca */ /* 0x000fe400000e0000 */
[----:B------:R-:W-:Y:S02]  /*ac70*/  R2UR UR9, R15 ;  /* 0x000000000f0972ca */ /* 0x000fe400000e0000 */
[----:B------:R-:W-:Y:S01]  /*ac80*/  MOV R21, 0x40000040 ;  /* 0x4000004000157802 */ /* 0x000fe20000000f00 */
[----:B------:R-:W-:Y:S01]  /*ac90*/  HGMMA.64x96x16.F32 R152, gdesc[UR4], RZ, !UPT, gsb0 ;  /* 0x01600000049879f0 */ /* 0x000fe2000c0008ff */
[----:B------:R-:W-:Y:S02]  /*aca0*/  R2UR UR14, R20 ;  /* 0x00000000140e72ca */ /* 0x000fe400000e0000 */
[----:B------:R-:W-:-:S02]  /*acb0*/  R2UR UR15, R21 ;  /* 0x00000000150f72ca */ /* 0x000fc400000e0000 */
[----:B------:R-:W-:Y:S02]  /*acc0*/  R2UR UR12, R12 ;  /* 0x000000000c0c72ca */ /* 0x000fe400000e0000 */
[----:B------:R-:W-:Y:S02]  /*acd0*/  R2UR UR13, R13 ;  /* 0x000000000d0d72ca */ /* 0x000fe400000e0000 */
[----:B------:R-:W-:Y:S02]  /*ace0*/  R2UR UR16, R10 ;  /* 0x000000000a1072ca */ /* 0x000fe400000e0000 */
[----:B------:R-:W-:Y:S02]  /*acf0*/  R2UR UR17, R11 ;  /* 0x000000000b1172ca */ /* 0x000fe400000e0000 */
        /* <DEDUP_REMOVED lines=15> */
.L_x_762:
        /* <DEDUP_REMOVED lines=15> */
[----:B------:R-:W-:Y:S01]  /*aee0*/  FMUL.FTZ R177, R177, UR36 ;  /* 0x00000024b1b17c20 */ /* 0x000fe20008410000 */
[----:B------:R-:W-:Y:S01]  /*aef0*/  FMUL.FTZ R180, R180, UR36 ;  /* 0x00000024b4b47c20 */ /* 0x000fe20008410000 */
[----:B------:R-:W-:Y:S01]  /*af00*/  FMUL.FTZ R181, R181, UR36 ;  /* 0x00000024b5b57c20 */ /* 0x000fe20008410000 */
[----:B------:R-:W-:Y:S01]  /*af10*/  FMUL.FTZ R184, R184, UR36 ;  /* 0x00000024b8b87c20 */ /* 0x000fe20008410000 */
[----:B------:R-:W-:Y:S01]  /*af20*/  FMUL.FTZ R185, R185, UR36 ;  /* 0x00000024b9b97c20 */ /* 0x000fe20008410000 */
[----:B------:R-:W-:Y:S01]  /*af30*/  FMUL.FTZ R188, R188, UR36 ;  /* 0x00000024bcbc7c20 */ /* 0x000fe20008410000 */
[----:B------:R-:W-:Y:S01]  /*af40*/  FMUL.FTZ R189, R189, UR36 ;  /* 0x00000024bdbd7c20 */ /* 0x000fe20008410000 */
[----:B------:R-:W5:Y:S01]  /*af50*/  MUFU.TANH R156, R156 ;  /* 0x0000009c009c7308 */ /* 0x000f620000002400 */
        /* <DEDUP_REMOVED lines=16> */
[----:B-----5:R-:W-:Y:S01]  /*b060*/  FMNMX.FTZ R20, R156, R20, !PT ;  /* 0x000000149c147209 */ /* 0x020fe20007810000 */
        /* <DEDUP_REMOVED lines=8> */
[----:B------:R-:W-:-:S06]  /*b0f0*/  FMUL.FTZ R195, R195, UR36 ;  /* 0x00000024c3c37c20 */ /* 0x000fcc0008410000 */
[----:B------:R-:W3:Y:S01]  /*b100*/  MUFU.TANH R164, R164 ;  /* 0x000000a400a47308 */ /* 0x000ee20000002400 */
[----:B----4-:R-:W-:-:S07]  /*b110*/  FMNMX.FTZ R20, R160, R20, !PT ;  /* 0x00000014a0147209 */ /* 0x010fce0007810000 */
[----:B------:R-:W4:Y:S01]  /*b120*/  MUFU.TANH R165, R165 ;  /* 0x000000a500a57308 */ /* 0x000f220000002400 */
[----:B-----5:R-:W-:-:S07]  /*b130*/  FMNMX.FTZ R20, R161, R20, !PT ;  /* 0x00000014a1147209 */ /* 0x020fce0007810000 */
[----:B------:R-:W5:Y:S01]  /*b140*/  MUFU.TANH R168, R168 ;  /* 0x000000a800a87308 */ /* 0x000f620000002400 */
[----:B---3--:R-:W-:-:S07]  /*b150*/  FMNMX.FTZ R20, R164, R20, !PT ;  /* 0x00000014a4147209 */ /* 0x008fce0007810000 */
        /* <DEDUP_REMOVED lines=30> */
[----:B------:R-:W-:Y:S01]  /*b340*/  MUFU.TANH R225, R225 ;  /* 0x000000e100e17308 */ /* 0x000fe20000002400 */
[----:B----4-:R-:W-:-:S07]  /*b350*/  FMNMX.FTZ R20, R196, R20, !PT ;  /* 0x00000014c4147209 */ /* 0x010fce0007810000 */
[----:B------:R-:W-:Y:S01]  /*b360*/  MUFU.TANH R224, R224 ;  /* 0x000000e000e07308 */ /* 0x000fe20000002400 */
[----:B-----5:R-:W-:-:S05]  /*b370*/  FMNMX.FTZ R21, R197, R20, !PT ;  /* 0x00000014c5157209 */ /* 0x020fca0007810000 */
[----:B------:R-:W3:Y:S02]  /*b380*/  SHFL.BFLY PT, R20, R21, 0x2, 0x1f ;  /* 0x0c401f0015147f89 */ /* 0x000ee400000e0000 */
[----:B------:R-:W-:Y:S08]  /*b390*/  MUFU.TANH R223, R223 ;  /* 0x000000df00df7308 */ /* 0x000ff00000002400 */
[----:B------:R-:W-:Y:S08]  /*b3a0*/  MUFU.TANH R228, R228 ;  /* 0x000000e400e47308 */ /* 0x000ff00000002400 */
[----:B------:R-:W-:Y:S01]  /*b3b0*/  MUFU.TANH R227, R227 ;  /* 0x000000e300e37308 */ /* 0x000fe20000002400 */
[----:B---3--:R-:W-:-:S07]  /*b3c0*/  FMNMX.FTZ R21, R21, R20, !PT ;  /* 0x0000001415157209 */ /* 0x008fce0007810000 */
[----:B------:R-:W-:Y:S01]  /*b3d0*/  MUFU.TANH R226, R226 ;  /* 0x000000e200e27308 */ /* 0x000fe20000002400 */
[----:B------:R-:W3:Y:S07]  /*b3e0*/  SHFL.BFLY PT, R20, R21, 0x1, 0x1f ;  /* 0x0c201f0015147f89 */ /* 0x000eee00000e0000 */
[----:B------:R-:W-:Y:S08]  /*b3f0*/  MUFU.TANH R216, R216 ;  /* 0x000000d800d87308 */ /* 0x000ff00000002400 */
[----:B------:R-:W-:Y:S01]  /*b400*/  MUFU.TANH R159, R159 ;  /* 0x0000009f009f7308 */ /* 0x000fe20000002400 */
[----:B---3--:R-:W-:-:S02]  /*b410*/  FMNMX.FTZ R21, R21, R20, !PT ;  /* 0x0000001415157209 */ /* 0x008fc40007810000 */
[----:B------:R-:W3:Y:S03]  /*b420*/  LDC R20, c[0x0][0x988] ;  /* 0x00026200ff147b82 */ /* 0x000ee60000000800 */
[C---:B------:R-:W-:Y:S01]  /*b430*/  FADD.FTZ R154, -R21.reuse, R215 ;  /* 0x000000d7159a7221 */ /* 0x040fe20000010100 */
[----:B---3--:R-:W-:-:S03]  /*b440*/  FMUL.FTZ R155, R21, R20 ;  /* 0x00000014159b7220 */ /* 0x008fc60000410000 */
[-C--:B------:R-:W-:Y:S01]  /*b450*/  FMUL.FTZ R154, R154, R20.reuse ;  /* 0x000000149a9a7220 */ /* 0x080fe20000410000 */
[-CC-:B------:R-:W-:Y:S01]  /*b460*/  FFMA.FTZ R152, R152, R20.reuse, -R155.reuse ;  /* 0x0000001498987223 */ /* 0x180fe2000001089b */
[-CC-:B------:R-:W-:Y:S01]  /*b470*/  FFMA.FTZ R158, R176, R20.reuse, -R155.reuse ;  /* 0x00000014b09e7223 */ /* 0x180fe2000001089b */
[-CC-:B------:R-:W-:Y:S01]  /*b480*/  FFMA.FTZ R153, R153, R20.reuse, -R155.reuse ;  /* 0x0000001499997223 */ /* 0x180fe2000001089b */
[----:B------:R-:W-:Y:S01]  /*b490*/  MUFU.EX2 R176, R154 ;  /* 0x0000009a00b07308 */ /* 0x000fe20000000800 */
[-CC-:B------:R-:W-:Y:S01]  /*b4a0*/  FFMA.FTZ R156, R156, R20.reuse, -R155.reuse ;  /* 0x000000149c9c7223 */ /* 0x180fe2000001089b */
[-CC-:B------:R-:W-:Y:S01]  /*b4b0*/  FFMA.FTZ R157, R157, R20.reuse, -R155.reuse ;  /* 0x000000149d9d7223 */ /* 0x180fe2000001089b */
[-CC-:B------:R-:W-:Y:S01]  /*b4c0*/  FFMA.FTZ R160, R160, R20.reuse, -R155.reuse ;  /* 0x00000014a0a07223 */ /* 0x180fe2000001089b */
[-CC-:B------:R-:W-:Y:S01]  /*b4d0*/  FFMA.FTZ R161, R161, R20.reuse, -R155.reuse ;  /* 0x00000014a1a17223 */ /* 0x180fe2000001089b */
[-CC-:B------:R-:W-:Y:S01]  /*b4e0*/  FFMA.FTZ R177, R177, R20.reuse, -R155.reuse ;  /* 0x00000014b1b17223 */ /* 0x180fe2000001089b */
[-CC-:B------:R-:W-:Y:S01]  /*b4f0*/  FFMA.FTZ R165, R165, R20.reuse, -R155.reuse ;  /* 0x00000014a5a57223 */ /* 0x180fe2000001089b */
[-CC-:B------:R-:W-:Y:S01]  /*b500*/  FFMA.FTZ R172, R172, R20.reuse, -R155.reuse ;  /* 0x00000014acac7223 */ /* 0x180fe2000001089b */
[----:B------:R-:W3:Y:S01]  /*b510*/  MUFU.EX2 R152, R152 ;  /* 0x0000009800987308 */ /* 0x000ee20000000800 */
[-CC-:B------:R-:W-:Y:S01]  /*b520*/  FFMA.FTZ R192, R192, R20.reuse, -R155.reuse ;  /* 0x00000014c0c07223 */ /* 0x180fe2000001089b */
[-CC-:B------:R-:W-:Y:S01]  /*b530*/  FFMA.FTZ R164, R164, R20.reuse, -R155.reuse ;  /* 0x00000014a4a47223 */ /* 0x180fe2000001089b */
[-CC-:B------:R-:W-:Y:S01]  /*b540*/  FFMA.FTZ R168, R168, R20.reuse, -R155.reuse ;  /* 0x00000014a8a87223 */ /* 0x180fe2000001089b */
[-CC-:B------:R-:W-:Y:S01]  /*b550*/  FFMA.FTZ R169, R169, R20.reuse, -R155.reuse ;  /* 0x00000014a9a97223 */ /* 0x180fe2000001089b */
[-CC-:B------:R-:W-:Y:S01]  /*b560*/  FFMA.FTZ R173, R173, R20.reuse, -R155.reuse ;  /* 0x00000014adad7223 */ /* 0x180fe2000001089b */
[-CC-:B------:R-:W-:Y:S01]  /*b570*/  FFMA.FTZ R180, R180, R20.reuse, -R155.reuse ;  /* 0x00000014b4b47223 */ /* 0x180fe2000001089b */
[-CC-:B------:R-:W-:Y:S01]  /*b580*/  FFMA.FTZ R181, R181, R20.reuse, -R155.reuse ;  /* 0x00000014b5b57223 */ /* 0x180fe2000001089b */
[----:B------:R4:W5:Y:S01]  /*b590*/  MUFU.EX2 R154, R153 ;  /* 0x00000099009a7308 */ /* 0x0009620000000800 */
[-CC-:B------:R-:W-:Y:S01]  /*b5a0*/  FFMA.FTZ R184, R184, R20.reuse, -R155.reuse ;  /* 0x00000014b8b87223 */ /* 0x180fe2000001089b */
[-CC-:B------:R-:W-:Y:S01]  /*b5b0*/  FFMA.FTZ R185, R185, R20.reuse, -R155.reuse ;  /* 0x00000014b9b97223 */ /* 0x180fe2000001089b */
[-CC-:B------:R-:W-:Y:S01]  /*b5c0*/  FFMA.FTZ R188, R188, R20.reuse, -R155.reuse ;  /* 0x00000014bcbc7223 */ /* 0x180fe2000001089b */
[-CC-:B------:R-:W-:Y:S01]  /*b5d0*/  FFMA.FTZ R189, R189, R20.reuse, -R155.reuse ;  /* 0x00000014bdbd7223 */ /* 0x180fe2000001089b */
[-CC-:B------:R-:W-:Y:S01]  /*b5e0*/  FFMA.FTZ R193, R193, R20.reuse, -R155.reuse ;  /* 0x00000014c1c17223 */ /* 0x180fe2000001089b */
[-CC-:B------:R-:W-:Y:S01]  /*b5f0*/  FFMA.FTZ R196, R196, R20.reuse, -R155.reuse ;  /* 0x00000014c4c47223 */ /* 0x180fe2000001089b */
[----:B------:R-:W-:Y:S01]  /*b600*/  FFMA.FTZ R155, R197, R20, -R155 ;  /* 0x00000014c59b7223 */ /* 0x000fe2000001089b */
[----:B------:R0:W-:Y:S01]  /*b610*/  MUFU.EX2 R163, R157 ;  /* 0x0000009d00a37308 */ /* 0x0001e20000000800 */
[----:B---3--:R-:W-:Y:S01]  /*b620*/  FFMA.FTZ R162, R176, R0, R152 ;  /* 0x00000000b0a27223 */ /* 0x008fe20000010098 */
[----:B----4-:R-:W-:Y:S01]  /*b630*/  FMUL.FTZ R153, R167, UR36 ;  /* 0x00000024a7997c20 */ /* 0x010fe20008410000 */
[----:B------:R-:W-:Y:S01]  /*b640*/  FMUL.FTZ R0, R171, UR36 ;  /* 0x00000024ab007c20 */ /* 0x000fe20008410000 */
[-C--:B------:R-:W-:Y:S01]  /*b650*/  FMUL.FTZ R24, R24, R176.reuse ;  /* 0x000000b018187220 */ /* 0x080fe20000410000 */
[-C--:B------:R-:W-:Y:S01]  /*b660*/  FMUL.FTZ R25, R25, R176.reuse ;  /* 0x000000b019197220 */ /* 0x080fe20000410000 */
[-C--:B------:R-:W-:Y:S01]  /*b670*/  FMUL.FTZ R28, R28, R176.reuse ;  /* 0x000000b01c1c7220 */ /* 0x080fe20000410000 */
[----:B------:R-:W-:Y:S01]  /*b680*/  FMUL.FTZ R29, R29, R176 ;  /* 0x000000b01d1d7220 */ /* 0x000fe20000410000 */
[----:B------:R-:W-:Y:S01]  /*b690*/  MUFU.EX2 R166, R160 ;  /* 0x000000a000a67308 */ /* 0x000fe20000000800 */
[C---:B-----5:R-:W-:Y:S01]  /*b6a0*/  FADD.FTZ R162, R154.reuse, R162 ;  /* 0x000000a29aa27221 */ /* 0x060fe20000010000 */
[----:B------:R-:W-:Y:S01]  /*b6b0*/  F2FP.F16.F32.PACK_AB R152, R154, R152 ;  /* 0x000000989a98723e */ /* 0x000fe200000000ff */
[----:B0-----:R-:W-:Y:S01]  /*b6c0*/  FMUL.FTZ R157, R174, UR36 ;  /* 0x00000024ae9d7c20 */ /* 0x001fe20008410000 */
        /* <DEDUP_REMOVED lines=10> */
[-C--:B------:R-:W-:Y:S01]  /*b770*/  FMUL.FTZ R49, R49, R176.reuse ;  /* 0x000000b031317220 */ /* 0x080fe20000410000 */
[-C--:B------:R-:W-:Y:S01]  /*b780*/  FMUL.FTZ R52, R52, R176.reuse ;  /* 0x000000b034347220 */ /* 0x080fe20000410000 */
[----:B------:R3:W4:Y:S01]  /*b790*/  MUFU.EX2 R167, R161 ;  /* 0x000000a100a77308 */ /* 0x0007220000000800 */
[-C--:B------:R-:W-:Y:S01]  /*b7a0*/  FMUL.FTZ R53, R53, R176.reuse ;  /* 0x000000b035357220 */ /* 0x080fe20000410000 */
[-C--:B------:R-:W-:Y:S01]  /*b7b0*/  FMUL.FTZ R56, R56, R176.reuse ;  /* 0x000000b038387220 */ /* 0x080fe20000410000 */
[-C--:B------:R-:W-:Y:S01]  /*b7c0*/  FMUL.FTZ R57, R57, R176.reuse ;  /* 0x000000b039397220 */ /* 0x080fe20000410000 */
[-C--:B------:R-:W-:Y:S01]  /*b7d0*/  FMUL.FTZ R60, R60, R176.reuse ;  /* 0x000000b03c3c7220 */ /* 0x080fe20000410000 */
[-C--:B------:R-:W-:Y:S01]  /*b7e0*/  FMUL.FTZ R61, R61, R176.reuse ;  /* 0x000000b03d3d7220 */ /* 0x080fe20000410000 */
[-C--:B------:R-:W-:Y:S01]  /*b7f0*/  FMUL.FTZ R64, R64, R176.reuse ;  /* 0x000000b040407220 */ /* 0x080fe20000410000 */
[----:B------:R-:W-:Y:S01]  /*b800*/  FMUL.FTZ R65, R65, R176 ;  /* 0x000000b041417220 */ /* 0x000fe20000410000 */
[----:B------:R-:W5:Y:S01]  /*b810*/  MUFU.TANH R153, R153 ;  /* 0x0000009900997308 */ /* 0x000f620000002400 */
[----:B0-----:R-:W-:Y:S01]  /*b820*/  FADD.FTZ R156, R154, R162 ;  /* 0x000000a29a9c7221 */ /* 0x001fe20000010000 */
[----:B---3--:R-:W-:Y:S01]  /*b830*/  FMUL.FTZ R161, R175, UR36 ;  /* 0x00000024afa17c20 */ /* 0x008fe20008410000 */
[----:B------:R-:W-:Y:S01]  /*b840*/  FMUL.FTZ R162, R178, UR36 ;  /* 0x00000024b2a27c20 */ /* 0x000fe20008410000 */
[C---:B------:R-:W-:Y:S01]  /*b850*/  F2FP.F16.F32.PACK_AB R154, R163.reuse, R154 ;  /* 0x0000009aa39a723e */ /* 0x040fe200000000ff */
[----:B------:R-:W-:Y:S01]  /*b860*/  FADD.FTZ R156, R163, R156 ;  /* 0x0000009ca39c7221 */ /* 0x000fe20000010000 */
[----:B------:R-:W-:Y:S01]  /*b870*/  FMUL.FTZ R163, R179, UR36 ;  /* 0x00000024b3a37c20 */ /* 0x000fe20008410000 */
[-C--:B------:R-:W-:Y:S01]  /*b880*/  FMUL.FTZ R68, R68, R176.reuse ;  /* 0x000000b044447220 */ /* 0x080fe20000410000 */
[----:B------:R-:W0:Y:S01]  /*b890*/  MUFU.TANH R0, R0 ;  /* 0x0000000000007308 */ /* 0x000e220000002400 */
[----:B------:R-:W-:Y:S01]  /*b8a0*/  FADD.FTZ R156, R166, R156 ;  /* 0x0000009ca69c7221 */ /* 0x000fe20000010000 */
[-C--:B------:R-:W-:Y:S01]  /*b8b0*/  FMUL.FTZ R69, R69, R176.reuse ;  /* 0x000000b045457220 */ /* 0x080fe20000410000 */
[-C--:B------:R-:W-:Y:S01]  /*b8c0*/  FMUL.FTZ R72, R72, R176.reuse ;  /* 0x000000b048487220 */ /* 0x080fe20000410000 */
[----:B------:R-:W-:Y:S01]  /*b8d0*/  FMUL.FTZ R73, R73, R176 ;  /* 0x000000b049497220 */ /* 0x000fe20000410000 */
[C---:B----4-:R-:W-:Y:S01]  /*b8e0*/  FADD.FTZ R160, R167.reuse, R156 ;  /* 0x0000009ca7a07221 */ /* 0x050fe20000010000 */
[----:B------:R-:W-:Y:S01]  /*b8f0*/  F2FP.F16.F32.PACK_AB R156, R167, R166 ;  /* 0x000000a6a79c723e */ /* 0x000fe200000000ff */
[----:B------:R-:W-:Y:S01]  /*b900*/  FMUL.FTZ R166, R182, UR36 ;  /* 0x00000024b6a67c20 */ /* 0x000fe20008410000 */
[----:B------:R-:W-:Y:S01]  /*b910*/  FMNMX.FTZ R167, R225, R214, !PT ;  /* 0x000000d6e1a77209 */ /* 0x000fe20007810000 */
[----:B------:R-:W3:Y:S01]  /*b920*/  MUFU.TANH R157, R157 ;  /* 0x0000009d009d7308 */ /* 0x000ee20000002400 */
[-C--:B------:R-:W-:Y:S01]  /*b930*/  FMUL.FTZ R76, R76, R176.reuse ;  /* 0x000000b04c4c7220 */ /* 0x080fe20000410000 */
[-C--:B------:R-:W-:Y:S01]  /*b940*/  FMUL.FTZ R77, R77, R176.reuse ;  /* 0x000000b04d4d7220 */ /* 0x080fe20000410000 */
[----:B------:R-:W-:Y:S01]  /*b950*/  FMNMX.FTZ R167, R224, R167, !PT ;  /* 0x000000a7e0a77209 */ /* 0x000fe20007810000 */
[-C--:B------:R-:W-:Y:S01]  /*b960*/  FMUL.FTZ R80, R80, R176.reuse ;  /* 0x000000b050507220 */ /* 0x080fe20000410000 */
[-C--:B------:R-:W-:Y:S01]  /*b970*/  FMUL.FTZ R81, R81, R176.reuse ;  /* 0x000000b051517220 */ /* 0x080fe20000410000 */
[-C--:B------:R-:W-:Y:S01]  /*b980*/  FMUL.FTZ R84, R84, R176.reuse ;  /* 0x000000b054547220 */ /* 0x080fe20000410000 */
[----:B------:R-:W-:Y:S01]  /*b990*/  FMNMX.FTZ R170, R223, R167, !PT ;  /* 0x000000a7dfaa7209 */ /* 0x000fe20007810000 */
[----:B------:R-:W4:Y:S01]  /*b9a0*/  MUFU.TANH R161, R161 ;  /* 0x000000a100a17308 */ /* 0x000f220000002400 */
[-C--:B------:R-:W-:Y:S01]  /*b9b0*/  FMUL.FTZ R85, R85, R176.reuse ;  /* 0x000000b055557220 */ /* 0x080fe20000410000 */
[----:B------:R-:W-:Y:S01]  /*b9c0*/  FMUL.FTZ R88, R88, R176 ;  /* 0x000000b058587220 */ /* 0x000fe20000410000 */
[----:B------:R-:W-:Y:S01]  /*b9d0*/  FMNMX.FTZ R170, R228, R170, !PT ;  /* 0x000000aae4aa7209 */ /* 0x000fe20007810000 */
[-C--:B------:R-:W-:Y:S01]  /*b9e0*/  FMUL.FTZ R89, R89, R176.reuse ;  /* 0x000000b059597220 */ /* 0x080fe20000410000 */
[-C--:B------:R-:W-:Y:S01]  /*b9f0*/  FMUL.FTZ R92, R92, R176.reuse ;  /* 0x000000b05c5c7220 */ /* 0x080fe20000410000 */
[----:B------:R-:W-:Y:S01]  /*ba00*/  FMUL.FTZ R93, R93, R176 ;  /* 0x000000b05d5d7220 */ /* 0x000fe20000410000 */
[----:B------:R-:W-:Y:S01]  /*ba10*/  FMNMX.FTZ R171, R227, R170, !PT ;  /* 0x000000aae3ab7209 */ /* 0x000fe20007810000 */
[----:B------:R-:W1:Y:S01]  /*ba20*/  MUFU.TANH R162, R162 ;  /* 0x000000a200a27308 */ /* 0x000e620000002400 */
[-C--:B------:R-:W-:Y:S01]  /*ba30*/  FMUL.FTZ R96, R96, R176.reuse ;  /* 0x000000b060607220 */ /* 0x080fe20000410000 */
[-C--:B------:R-:W-:Y:S01]  /*ba40*/  FMUL.FTZ R97, R97, R176.reuse ;  /* 0x000000b061617220 */ /* 0x080fe20000410000 */
[----:B------:R-:W-:Y:S01]  /*ba50*/  FMNMX.FTZ R171, R226, R171, !PT ;  /* 0x000000abe2ab7209 */ /* 0x000fe20007810000 */
[-C--:B------:R-:W-:Y:S01]  /*ba60*/  FMUL.FTZ R100, R100, R176.reuse ;  /* 0x000000b064647220 */ /* 0x080fe20000410000 */
[-C--:B------:R-:W-:Y:S01]  /*ba70*/  FMUL.FTZ R101, R101, R176.reuse ;  /* 0x000000b065657220 */ /* 0x080fe20000410000 */
[-C--:B------:R-:W-:Y:S01]  /*ba80*/  FMUL.FTZ R104, R104, R176.reuse ;  /* 0x000000b068687220 */ /* 0x080fe20000410000 */
[----:B------:R-:W-:Y:S01]  /*ba90*/  FMNMX.FTZ R174, R216, R171, !PT ;  /* 0x000000abd8ae7209 */ /* 0x000fe20007810000 */
[----:B------:R-:W2:Y:S01]  /*baa0*/  MUFU.TANH R163, R163 ;  /* 0x000000a300a37308 */ /* 0x000ea20000002400 */
[-C--:B------:R-:W-:Y:S01]  /*bab0*/  FMUL.FTZ R105, R105, R176.reuse ;  /* 0x000000b069697220 */ /* 0x080fe20000410000 */
[----:B------:R-:W-:Y:S01]  /*bac0*/  FMUL.FTZ R108, R108, R176 ;  /* 0x000000b06c6c7220 */ /* 0x000fe20000410000 */
[----:B-----5:R-:W-:Y:S01]  /*bad0*/  FMNMX.FTZ R174, R153, R174, !PT ;  /* 0x000000ae99ae7209 */ /* 0x020fe20007810000 */
[-C--:B------:R-:W-:Y:S01]  /*bae0*/  FMUL.FTZ R109, R109, R176.reuse ;  /* 0x000000b06d6d7220 */ /* 0x080fe20000410000 */
[-C--:B------:R-:W-:Y:S01]  /*baf0*/  FMUL.FTZ R112, R112, R176.reuse ;  /* 0x000000b070707220 */ /* 0x080fe20000410000 */
[----:B------:R-:W-:Y:S01]  /*bb00*/  FMUL.FTZ R113, R113, R176 ;  /* 0x000000b071717220 */ /* 0x000fe20000410000 */
[----:B------:R-:W-:Y:S01]  /*bb10*/  FMNMX.FTZ R175, R159, R174, !PT ;  /* 0x000000ae9faf7209 */ /* 0x000fe20007810000 */
[----:B------:R-:W5:Y:S01]  /*bb20*/  MUFU.TANH R166, R166 ;  /* 0x000000a600a67308 */ /* 0x000f620000002400 */
[-C--:B------:R-:W-:Y:S01]  /*bb30*/  FMUL.FTZ R116, R116, R176.reuse ;  /* 0x000000b074747220 */ /* 0x080fe20000410000 */
[-C--:B------:R-:W-:Y:S01]  /*bb40*/  FMUL.FTZ R117, R117, R176.reuse ;  /* 0x000000b075757220 */ /* 0x080fe20000410000 */
[----:B0-----:R-:W-:Y:S01]  /*bb50*/  FMNMX.FTZ R175, R0, R175, !PT ;  /* 0x000000af00af7209 */ /* 0x001fe20007810000 */
[-C--:B------:R-:W-:Y:S01]  /*bb60*/  FMUL.FTZ R120, R120, R176.reuse ;  /* 0x000000b078787220 */ /* 0x080fe20000410000 */
[-C--:B------:R-:W-:Y:S01]  /*bb70*/  FMUL.FTZ R121, R121, R176.reuse ;  /* 0x000000b079797220 */ /* 0x080fe20000410000 */
[-C--:B------:R-:W-:Y:S01]  /*bb80*/  FMUL.FTZ R124, R124, R176.reuse ;  /* 0x000000b07c7c7220 */ /* 0x080fe20000410000 */
[----:B---3--:R-:W-:Y:S01]  /*bb90*/  FMNMX.FTZ R178, R157, R175, !PT ;  /* 0x000000af9db27209 */ /* 0x008fe20007810000 */
[----:B------:R-:W0:Y:S01]  /*bba0*/  MUFU.TANH R167, R183 ;  /* 0x000000b700a77308 */ /* 0x000e220000002400 */
[-C--:B------:R-:W-:Y:S01]  /*bbb0*/  FMUL.FTZ R125, R125, R176.reuse ;  /* 0x000000b07d7d7220 */ /* 0x080fe20000410000 */
[----:B------:R-:W-:Y:S01]  /*bbc0*/  FMUL.FTZ R128, R128, R176 ;  /* 0x000000b080807220 */ /* 0x000fe20000410000 */
[----:B----4-:R-:W-:Y:S01]  /*bbd0*/  FMNMX.FTZ R178, R161, R178, !PT ;  /* 0x000000b2a1b27209 */ /* 0x010fe20007810000 */
[-C--:B------:R-:W-:Y:S01]  /*bbe0*/  FMUL.FTZ R129, R129, R176.reuse ;  /* 0x000000b081817220 */ /* 0x080fe20000410000 */
[-C--:B------:R-:W-:Y:S01]  /*bbf0*/  FMUL.FTZ R132, R132, R176.reuse ;  /* 0x000000b084847220 */ /* 0x080fe20000410000 */
[----:B------:R-:W-:Y:S01]  /*bc00*/  FMUL.FTZ R133, R133, R176 ;  /* 0x000000b085857220 */ /* 0x000fe20000410000 */
[----:B-1----:R-:W-:Y:S01]  /*bc10*/  FMNMX.FTZ R179, R162, R178, !PT ;  /* 0x000000b2a2b37209 */ /* 0x002fe20007810000 */
[----:B------:R1:W3:Y:S01]  /*bc20*/  MUFU.TANH R170, R186 ;  /* 0x000000ba00aa7308 */ /* 0x0002e20000002400 */
[-C--:B------:R-:W-:Y:S01]  /*bc30*/  FMUL.FTZ R136, R136, R176.reuse ;  /* 0x000000b088887220 */ /* 0x080fe20000410000 */
[-C--:B------:R-:W-:Y:S01]  /*bc40*/  FMUL.FTZ R137, R137, R176.reuse ;  /* 0x000000b089897220 */ /* 0x080fe20000410000 */
[----:B--2---:R-:W-:Y:S01]  /*bc50*/  FMNMX.FTZ R179, R163, R179, !PT ;  /* 0x000000b3a3b37209 */ /* 0x004fe20007810000 */
[-C--:B------:R-:W-:Y:S01]  /*bc60*/  FMUL.FTZ R140, R140, R176.reuse ;  /* 0x000000b08c8c7220 */ /* 0x080fe20000410000 */
[-C--:B------:R-:W-:Y:S01]  /*bc70*/  FMUL.FTZ R141, R141, R176.reuse ;  /* 0x000000b08d8d7220 */ /* 0x080fe20000410000 */
[-C--:B------:R-:W-:Y:S01]  /*bc80*/  FMUL.FTZ R144, R144, R176.reuse ;  /* 0x000000b090907220 */ /* 0x080fe20000410000 */
[----:B-----5:R-:W-:Y:S01]  /*bc90*/  FMNMX.FTZ R182, R166, R179, !PT ;  /* 0x000000b3a6b67209 */ /* 0x020fe20007810000 */
[----:B------:R-:W2:Y:S01]  /*bca0*/  MUFU.TANH R171, R187 ;  /* 0x000000bb00ab7308 */ /* 0x000ea20000002400 */
[----:B-1----:R-:W-:Y:S01]  /*bcb0*/  FMUL.FTZ R186, R198, UR36 ;  /* 0x00000024c6ba7c20 */ /* 0x002fe20008410000 */
[----:B------:R-:W-:Y:S01]  /*bcc0*/  FMUL.FTZ R145, R145, R176 ;  /* 0x000000b091917220 */ /* 0x000fe20000410000 */
[----:B0-----:R-:W-:Y:S01]  /*bcd0*/  FMNMX.FTZ R182, R167, R182, !PT ;  /* 0x000000b6a7b67209 */ /* 0x001fe20007810000 */
[-C--:B------:R-:W-:Y:S01]  /*bce0*/  FMUL.FTZ R148, R148, R176.reuse ;  /* 0x000000b094947220 */ /* 0x080fe20000410000 */
[----:B------:R-:W-:-:S03]  /*bcf0*/  FMUL.FTZ R149, R149, R176 ;  /* 0x000000b095957220 */ /* 0x000fc60000410000 */
[----:B------:R-:W0:Y:S01]  /*bd00*/  MUFU.TANH R174, R190 ;  /* 0x000000be00ae7308 */ /* 0x000e220000002400 */
[----:B---3--:R-:W-:-:S07]  /*bd10*/  FMNMX.FTZ R182, R170, R182, !PT ;  /* 0x000000b6aab67209 */ /* 0x008fce0007810000 */
[----:B------:R1:W3:Y:S01]  /*bd20*/  MUFU.TANH R175, R191 ;  /* 0x000000bf00af7308 */ /* 0x0002e20000002400 */
[----:B--2---:R-:W-:-:S07]  /*bd30*/  FMNMX.FTZ R182, R171, R182, !PT ;  /* 0x000000b6abb67209 */ /* 0x004fce0007810000 */
[----:B------:R-:W2:Y:S01]  /*bd40*/  MUFU.TANH R178, R194 ;  /* 0x000000c200b27308 */ /* 0x000ea20000002400 */
[----:B-1----:R-:W-:Y:S01]  /*bd50*/  FMUL.FTZ R191, R199, UR36 ;  /* 0x00000024c7bf7c20 */ /* 0x002fe20008410000 */
[----:B0-----:R-:W-:-:S06]  /*bd60*/  FMNMX.FTZ R182, R174, R182, !PT ;  /* 0x000000b6aeb67209 */ /* 0x001fcc0007810000 */
[----:B------:R-:W0:Y:S01]  /*bd70*/  MUFU.TANH R179, R195 ;  /* 0x000000c300b37308 */ /* 0x000e220000002400 */
[----:B---3--:R-:W-:-:S07]  /*bd80*/  FMNMX.FTZ R182, R175, R182, !PT ;  /* 0x000000b6afb67209 */ /* 0x008fce0007810000 */
[----:B------:R-:W1:Y:S01]  /*bd90*/  MUFU.TANH R186, R186 ;  /* 0x000000ba00ba7308 */ /* 0x000e620000002400 */
[----:B--2---:R-:W-:-:S07]  /*bda0*/  FMNMX.FTZ R182, R178, R182, !PT ;  /* 0x000000b6b2b67209 */ /* 0x004fce0007810000 */
[----:B------:R-:W2:Y:S01]  /*bdb0*/  MUFU.TANH R191, R191 ;  /* 0x000000bf00bf7308 */ /* 0x000ea20000002400 */
[----:B0-----:R-:W-:-:S07]  /*bdc0*/  FMNMX.FTZ R182, R179, R182, !PT ;  /* 0x000000b6b3b67209 */ /* 0x001fce0007810000 */
[----:B------:R-:W-:Y:S01]  /*bdd0*/  MUFU.EX2 R190, R177 ;  /* 0x000000b100be7308 */ /* 0x000fe20000000800 */
[----:B-1----:R-:W-:-:S07]  /*bde0*/  FMNMX.FTZ R182, R186, R182, !PT ;  /* 0x000000b6bab67209 */ /* 0x002fce0007810000 */
[----:B------:R-:W-:Y:S01]  /*bdf0*/  MUFU.EX2 R187, R165 ;  /* 0x000000a500bb7308 */ /* 0x000fe20000000800 */
[----:B--2---:R-:W-:-:S05]  /*be00*/  FMNMX.FTZ R194, R191, R182, !PT ;  /* 0x000000b6bfc27209 */ /* 0x004fca0007810000 */
[----:B------:R-:W0:Y:S02]  /*be10*/  SHFL.BFLY PT, R182, R194, 0x2, 0x1f ;  /* 0x0c401f00c2b67f89 */ /* 0x000e2400000e0000 */
[----:B------:R-:W-:Y:S08]  /*be20*/  MUFU.EX2 R165, R172 ;  /* 0x000000ac00a57308 */ /* 0x000ff00000000800 */
[----:B------:R-:W-:Y:S08]  /*be30*/  MUFU.EX2 R172, R192 ;  /* 0x000000c000ac7308 */ /* 0x000ff00000000800 */
[----:B------:R-:W1:Y:S01]  /*be40*/  MUFU.EX2 R183, R164 ;  /* 0x000000a400b77308 */ /* 0x000e620000000800 */
[----:B0-----:R-:W-:-:S07]  /*be50*/  FMNMX.FTZ R194, R194, R182, !PT ;  /* 0x000000b6c2c27209 */ /* 0x001fce0007810000 */
[----:B------:R-:W-:Y:S01]  /*be60*/  MUFU.EX2 R164, R158 ;  /* 0x0000009e00a47308 */ /* 0x000fe20000000800 */
[----:B------:R-:W0:Y:S07]  /*be70*/  SHFL.BFLY PT, R195, R194, 0x1, 0x1f ;  /* 0x0c201f00c2c37f89 */ /* 0x000e2e00000e0000 */
[----:B------:R-:W2:Y:S01]  /*be80*/  MUFU.EX2 R182, R168 ;  /* 0x000000a800b67308 */ /* 0x000ea20000000800 */
[----:B-1----:R-:W-:-:S04]  /*be90*/  FADD.FTZ R160, R183, R160 ;  /* 0x000000a0b7a07221 */ /* 0x002fc80000010000 */
[----:B------:R-:W-:-:S03]  /*bea0*/  FADD.FTZ R160, R187, R160 ;  /* 0x000000a0bba07221 */ /* 0x000fc60000010000 */
[----:B------:R-:W-:Y:S08]  /*beb0*/  MUFU.EX2 R168, R184 ;  /* 0x000000b800a87308 */ /* 0x000ff00000000800 */
[----:B------:R-:W-:Y:S01]  /*bec0*/  MUFU.EX2 R184, R155 ;  /* 0x0000009b00b87308 */ /* 0x000fe20000000800 */
[----:B--2---:R-:W-:Y:S01]  /*bed0*/  FADD.FTZ R160, R182, R160 ;  /* 0x000000a0b6a07221 */ /* 0x004fe20000010000 */
[----:B0-----:R-:W-:-:S05]  /*bee0*/  FMNMX.FTZ R177, R194, R195, !PT ;  /* 0x000000c3c2b17209 */ /* 0x001fca0007810000 */
[CC--:B------:R-:W-:Y:S01]  /*bef0*/  FMUL.FTZ R195, R177.reuse, R20.reuse ;  /* 0x00000014b1c37220 */ /* 0x0c0fe20000410000 */
[----:B------:R-:W-:Y:S01]  /*bf00*/  FADD.FTZ R192, -R177, R214 ;  /* 0x000000d6b1c07221 */ /* 0x000fe20000010100 */
[----:B------:R-:W-:Y:S02]  /*bf10*/  MUFU.EX2 R169, R169 ;  /* 0x000000a900a97308 */ /* 0x000fe40000000800 */
[-CC-:B------:R-:W-:Y:S01]  /*bf20*/  FFMA.FTZ R194, R225, R20.reuse, -R195.reuse ;  /* 0x00000014e1c27223 */ /* 0x180fe200000108c3 */
[-C--:B------:R-:W-:Y:S01]  /*bf30*/  FMUL.FTZ R192, R192, R20.reuse ;  /* 0x00000014c0c07220 */ /* 0x080fe20000410000 */
[----:B------:R-:W0:Y:S01]  /*bf40*/  S2R R225, SR_CgaCtaId ;  /* 0x0000000000e17919 */ /* 0x000e220000008800 */
        /* <DEDUP_REMOVED lines=18> */
[-CC-:B------:R-:W-:Y:S01]  /*c070*/  FFMA.FTZ R171, R171, R20.reuse, -R195.reuse ;  /* 0x00000014abab7223 */ /* 0x180fe200000108c3 */
[----:B------:R-:W2:Y:S01]  /*c080*/  MUFU.EX2 R197, R197 ;  /* 0x000000c500c57308 */ /* 0x000ea20000000800 */
[-CC-:B------:R-:W-:Y:S01]  /*c090*/  FFMA.FTZ R174, R174, R20.reuse, -R195.reuse ;  /* 0x00000014aeae7223 */ /* 0x180fe200000108c3 */
[-CC-:B------:R-:W-:Y:S01]  /*c0a0*/  FFMA.FTZ R175, R175, R20.reuse, -R195.reuse ;  /* 0x00000014afaf7223 */ /* 0x180fe200000108c3 */
[-CC-:B------:R-:W-:Y:S01]  /*c0b0*/  FFMA.FTZ R178, R178, R20.reuse, -R195.reuse ;  /* 0x00000014b2b27223 */ /* 0x180fe200000108c3 */
[-CC-:B------:R-:W-:Y:S01]  /*c0c0*/  FFMA.FTZ R179, R179, R20.reuse, -R195.reuse ;  /* 0x00000014b3b37223 */ /* 0x180fe200000108c3 */
[-CC-:B------:R-:W-:Y:S01]  /*c0d0*/  FFMA.FTZ R186, R186, R20.reuse, -R195.reuse ;  /* 0x00000014baba7223 */ /* 0x180fe200000108c3 */
[----:B------:R-:W-:-:S02]  /*c0e0*/  FFMA.FTZ R191, R191, R20, -R195 ;  /* 0x00000014bfbf7223 */ /* 0x000fc400000108c3 */
[----:B------:R3:W4:Y:S01]  /*c0f0*/  MUFU.EX2 R155, R158 ;  /* 0x0000009e009b7308 */ /* 0x0007220000000800 */
[-C--:B-1----:R-:W-:Y:S01]  /*c100*/  FMUL.FTZ R26, R26, R192.reuse ;  /* 0x000000c01a1a7220 */ /* 0x082fe20000410000 */
[-C--:B------:R-:W-:Y:S01]  /*c110*/  FMUL.FTZ R27, R27, R192.reuse ;  /* 0x000000c01b1b7220 */ /* 0x080fe20000410000 */
[-C--:B------:R-:W-:Y:S01]  /*c120*/  FMUL.FTZ R30, R30, R192.reuse ;  /* 0x000000c01e1e7220 */ /* 0x080fe20000410000 */
[-C--:B------:R-:W-:Y:S01]  /*c130*/  FMUL.FTZ R31, R31, R192.reuse ;  /* 0x000000c01f1f7220 */ /* 0x080fe20000410000 */
[-C--:B------:R-:W-:Y:S01]  /*c140*/  FMUL.FTZ R34, R34, R192.reuse ;  /* 0x000000c022227220 */ /* 0x080fe20000410000 */
[-C--:B------:R-:W-:Y:S01]  /*c150*/  FMUL.FTZ R35, R35, R192.reuse ;  /* 0x000000c023237220 */ /* 0x080fe20000410000 */
[-C--:B------:R-:W-:Y:S01]  /*c160*/  FMUL.FTZ R38, R38, R192.reuse ;  /* 0x000000c026267220 */ /* 0x080fe20000410000 */
[----:B------:R-:W1:Y:S01]  /*c170*/  MUFU.EX2 R215, R215 ;  /* 0x000000d700d77308 */ /* 0x000e620000000800 */
[----:B---3--:R-:W-:Y:S02]  /*c180*/  VIADD R158, R7, 0x22840 ;  /* 0x00022840079e7836 */ /* 0x008fe40000000000 */
[-C--:B------:R-:W-:Y:S01]  /*c190*/  FMUL.FTZ R39, R39, R192.reuse ;  /* 0x000000c027277220 */ /* 0x080fe20000410000 */
[-C--:B------:R-:W-:Y:S01]  /*c1a0*/  FMUL.FTZ R42, R42, R192.reuse ;  /* 0x000000c02a2a7220 */ /* 0x080fe20000410000 */
[-C--:B------:R-:W-:Y:S01]  /*c1b0*/  FMUL.FTZ R43, R43, R192.reuse ;  /* 0x000000c02b2b7220 */ /* 0x080fe20000410000 */
[-C--:B------:R-:W-:Y:S01]  /*c1c0*/  FMUL.FTZ R46, R46, R192.reuse ;  /* 0x000000c02e2e7220 */ /* 0x080fe20000410000 */
[----:B0-----:R-:W-:Y:S01]  /*c1d0*/  PRMT R158, R225, 0x654, R158 ;  /* 0x00000654e19e7816 */ /* 0x001fe2000000009e */
[-C--:B------:R-:W-:Y:S01]  /*c1e0*/  FMUL.FTZ R47, R47, R192.reuse ;  /* 0x000000c02f2f7220 */ /* 0x080fe20000410000 */
[----:B------:R-:W0:Y:S01]  /*c1f0*/  MUFU.EX2 R157, R198 ;  /* 0x000000c6009d7308 */ /* 0x000e220000000800 */
[-C--:B------:R-:W-:Y:S01]  /*c200*/  FMUL.FTZ R50, R50, R192.reuse ;  /* 0x000000c032327220 */ /* 0x080fe20000410000 */
[----:B------:R3:W-:Y:S01]  /*c210*/  SYNCS.ARRIVE.TRANS64.RED.A1T0 RZ, [R158+URZ], RZ ;  /* 0x000000ff9eff79a7 */ /* 0x0007e2000810043f */
[-C--:B------:R-:W-:Y:S01]  /*c220*/  FMUL.FTZ R51, R51, R192.reuse ;  /* 0x000000c033337220 */ /* 0x080fe20000410000 */
[-C--:B------:R-:W-:Y:S01]  /*c230*/  FMUL.FTZ R54, R54, R192.reuse ;  /* 0x000000c036367220 */ /* 0x080fe20000410000 */
[-C--:B------:R-:W-:Y:S01]  /*c240*/  FMUL.FTZ R55, R55, R192.reuse ;  /* 0x000000c037377220 */ /* 0x080fe20000410000 */
[-C--:B------:R-:W-:Y:S01]  /*c250*/  FMUL.FTZ R58, R58, R192.reuse ;  /* 0x000000c03a3a7220 */ /* 0x080fe20000410000 */
[-C--:B------:R-:W-:Y:S01]  /*c260*/  FMUL.FTZ R59, R59, R192.reuse ;  /* 0x000000c03b3b7220 */ /* 0x080fe20000410000 */
[----:B------:R-:W5:Y:S01]  /*c270*/  MUFU.EX2 R214, R214 ;  /* 0x000000d600d67308 */ /* 0x000f620000000800 */
[-C--:B------:R-:W-:Y:S01]  /*c280*/  FMUL.FTZ R62, R62, R192.reuse ;  /* 0x000000c03e3e7220 */ /* 0x080fe20000410000 */
[----:B---3--:R-:W-:Y:S01]  /*c290*/  FFMA.FTZ R158, R192, R3, R194 ;  /* 0x00000003c09e7223 */ /* 0x008fe200000100c2 */
[-C--:B------:R-:W-:Y:S01]  /*c2a0*/  FMUL.FTZ R63, R63, R192.reuse ;  /* 0x000000c03f3f7220 */ /* 0x080fe20000410000 */
[-C--:B------:R-:W-:Y:S01]  /*c2b0*/  FMUL.FTZ R66, R66, R192.reuse ;  /* 0x000000c042427220 */ /* 0x080fe20000410000 */
[-C--:B------:R-:W-:Y:S01]  /*c2c0*/  FMUL.FTZ R67, R67, R192.reuse ;  /* 0x000000c043437220 */ /* 0x080fe20000410000 */
[----:B--2---:R-:W-:Y:S01]  /*c2d0*/  FADD.FTZ R158, R197, R158 ;  /* 0x0000009ec59e7221 */ /* 0x004fe20000010000 */
[-C--:B------:R-:W-:Y:S01]  /*c2e0*/  FMUL.FTZ R70, R70, R192.reuse ;  /* 0x000000c046467220 */ /* 0x080fe20000410000 */
[----:B------:R-:W2:Y:S01]  /*c2f0*/  MUFU.EX2 R199, R199 ;  /* 0x000000c700c77308 */ /* 0x000ea20000000800 */
[-C--:B------:R-:W-:Y:S01]  /*c300*/  FMUL.FTZ R71, R71, R192.reuse ;  /* 0x000000c047477220 */ /* 0x080fe20000410000 */
[----:B----4-:R-:W-:Y:S01]  /*c310*/  FADD.FTZ R158, R155, R158 ;  /* 0x0000009e9b9e7221 */ /* 0x010fe20000010000 */
[----:B-1----:R-:W-:Y:S01]  /*c320*/  F2FP.F16.F32.PACK_AB R155, R215, R155 ;  /* 0x0000009bd79b723e */ /* 0x002fe200000000ff */
[-C--:B------:R-:W-:Y:S01]  /*c330*/  FMUL.FTZ R74, R74, R192.reuse ;  /* 0x000000c04a4a7220 */ /* 0x080fe20000410000 */
[-C--:B------:R-:W-:Y:S01]  /*c340*/  FMUL.FTZ R75, R75, R192.reuse ;  /* 0x000000c04b4b7220 */ /* 0x080fe20000410000 */
[----:B------:R-:W-:Y:S01]  /*c350*/  FADD.FTZ R158, R215, R158 ;  /* 0x0000009ed79e7221 */ /* 0x000fe20000010000 */
[-C--:B------:R-:W-:Y:S01]  /*c360*/  FMUL.FTZ R78, R78, R192.reuse ;  /* 0x000000c04e4e7220 */ /* 0x080fe20000410000 */
[----:B------:R1:W3:Y:S01]  /*c370*/  MUFU.EX2 R3, R153 ;  /* 0x0000009900037308 */ /* 0x0002e20000000800 */
[-C--:B------:R-:W-:Y:S01]  /*c380*/  FMUL.FTZ R79, R79, R192.reuse ;  /* 0x000000c04f4f7220 */ /* 0x080fe20000410000 */
[----:B0-----:R-:W-:Y:S01]  /*c390*/  FADD.FTZ R158, R157, R158 ;  /* 0x0000009e9d9e7221 */ /* 0x001fe20000010000 */
[----:B-----5:R-:W-:Y:S01]  /*c3a0*/  F2FP.F16.F32.PACK_AB R157, R214, R157 ;  /* 0x0000009dd69d723e */ /* 0x020fe200000000ff */
[-C--:B------:R-:W-:Y:S01]  /*c3b0*/  FMUL.FTZ R82, R82, R192.reuse ;  /* 0x000000c052527220 */ /* 0x080fe20000410000 */
[-C--:B------:R-:W-:Y:S01]  /*c3c0*/  FMUL.FTZ R83, R83, R192.reuse ;  /* 0x000000c053537220 */ /* 0x080fe20000410000 */
[-C--:B------:R-:W-:Y:S01]  /*c3d0*/  FMUL.FTZ R86, R86, R192.reuse ;  /* 0x000000c056567220 */ /* 0x080fe20000410000 */
[----:B------:R-:W-:Y:S01]  /*c3e0*/  FMUL.FTZ R87, R87, R192 ;  /* 0x000000c057577220 */ /* 0x000fe20000410000 */
[----:B------:R-:W-:Y:S01]  /*c3f0*/  MUFU.EX2 R0, R0 ;  /* 0x0000000000007308 */ /* 0x000fe20000000800 */
[----:B-1----:R-:W-:Y:S01]  /*c400*/  F2FP.F16.F32.PACK_AB R153, R197, R194 ;  /* 0x000000c2c599723e */ /* 0x002fe200000000ff */
[-C--:B------:R-:W-:Y:S01]  /*c410*/  FMUL.FTZ R90, R90, R192.reuse ;  /* 0x000000c05a5a7220 */ /* 0x080fe20000410000 */
[-C--:B------:R-:W-:Y:S01]  /*c420*/  FMUL.FTZ R91, R91, R192.reuse ;  /* 0x000000c05b5b7220 */ /* 0x080fe20000410000 */
[-C--:B------:R-:W-:Y:S01]  /*c430*/  FMUL.FTZ R94, R94, R192.reuse ;  /* 0x000000c05e5e7220 */ /* 0x080fe20000410000 */
[-C--:B------:R-:W-:Y:S01]  /*c440*/  FMUL.FTZ R95, R95, R192.reuse ;  /* 0x000000c05f5f7220 */ /* 0x080fe20000410000 */
[-C--:B------:R-:W-:Y:S01]  /*c450*/  FMUL.FTZ R98, R98, R192.reuse ;  /* 0x000000c062627220 */ /* 0x080fe20000410000 */
[-C--:B------:R-:W-:Y:S01]  /*c460*/  FMUL.FTZ R99, R99, R192.reuse ;  /* 0x000000c063637220 */ /* 0x080fe20000410000 */
[----:B------:R0:W1:Y:S01]  /*c470*/  MUFU.EX2 R194, R159 ;  /* 0x0000009f00c27308 */ /* 0x0000620000000800 */
        /* <DEDUP_REMOVED lines=8> */
[----:B0-----:R-:W-:Y:S01]  /*c500*/  FADD.FTZ R159, R214, R158 ;  /* 0x0000009ed69f7221 */ /* 0x001fe20000010000 */
[----:B------:R-:W-:Y:S01]  /*c510*/  F2FP.F16.F32.PACK_AB R158, R187, R183 ;  /* 0x000000b7bb9e723e */ /* 0x000fe200000000ff */
[-C--:B------:R-:W-:Y:S01]  /*c520*/  FMUL.FTZ R115, R115, R192.reuse ;  /* 0x000000c073737220 */ /* 0x080fe20000410000 */
[-C--:B------:R-:W-:Y:S01]  /*c530*/  FMUL.FTZ R118, R118, R192.reuse ;  /* 0x000000c076767220 */ /* 0x080fe20000410000 */
[----:B--2---:R-:W-:Y:S01]  /*c540*/  FADD.FTZ R159, R199, R159 ;  /* 0x0000009fc79f7221 */ /* 0x004fe20000010000 */
        /* <DEDUP_REMOVED lines=10> */
[----:B------:R3:W2:Y:S01]  /*c5f0*/  MUFU.EX2 R183, R161 ;  /* 0x000000a100b77308 */ /* 0x0006a20000000800 */
        /* <DEDUP_REMOVED lines=8> */
[C---:B---3--:R-:W-:Y:S01]  /*c680*/  FADD.FTZ R161, R3.reuse, R159 ;  /* 0x0000009f03a17221 */ /* 0x048fe20000010000 */
[----:B------:R-:W-:Y:S01]  /*c690*/  F2FP.F16.F32.PACK_AB R159, R3, R199 ;  /* 0x000000c7039f723e */ /* 0x000fe200000000ff */
[----:B------:R-:W-:-:S02]  /*c6a0*/  FMUL.FTZ R151, R151, R192 ;  /* 0x000000c097977220 */ /* 0x000fc40000410000 */
[----:B-1----:R-:W-:-:S03]  /*c6b0*/  FADD.FTZ R161, R194, R161 ;  /* 0x000000a1c2a17221 */ /* 0x002fc60000010000 */
[----:B------:R1:W3:Y:S08]  /*c6c0*/  MUFU.EX2 R3, R162 ;  /* 0x000000a200037308 */ /* 0x0002f00000000800 */
[----:B------:R-:W-:Y:S01]  /*c6d0*/  MUFU.EX2 R181, R181 ;  /* 0x000000b500b57308 */ /* 0x000fe20000000800 */
[C---:B-1----:R-:W-:Y:S01]  /*c6e0*/  FADD.FTZ R162, R169.reuse, R160 ;  /* 0x000000a0a9a27221 */ /* 0x042fe20000010000 */
[----:B------:R-:W-:-:S03]  /*c6f0*/  F2FP.F16.F32.PACK_AB R160, R169, R182 ;  /* 0x000000b6a9a0723e */ /* 0x000fc600000000ff */
[----:B------:R-:W-:-:S03]  /*c700*/  FADD.FTZ R162, R165, R162 ;  /* 0x000000a2a5a27221 */ /* 0x000fc60000010000 */
[----:B------:R1:W5:Y:S08]  /*c710*/  MUFU.EX2 R169, R163 ;  /* 0x000000a300a97308 */ /* 0x0003700000000800 */
[----:B------:R-:W-:Y:S01]  /*c720*/  MUFU.EX2 R167, R167 ;  /* 0x000000a700a77308 */ /* 0x000fe20000000800 */
[C---:B-1----:R-:W-:Y:S01]  /*c730*/  FADD.FTZ R163, R0.reuse, R161 ;  /* 0x000000a100a37221 */ /* 0x042fe20000010000 */
[----:B------:R-:W-:-:S03]  /*c740*/  F2FP.F16.F32.PACK_AB R161, R0, R194 ;  /* 0x000000c200a1723e */ /* 0x000fc600000000ff */
[----:B----4-:R-:W-:-:S03]  /*c750*/  FADD.FTZ R163, R216, R163 ;  /* 0x000000a3d8a37221 */ /* 0x010fc60000010000 */
[----:B------:R0:W1:Y:S08]  /*c760*/  MUFU.EX2 R0, R166 ;  /* 0x000000a600007308 */ /* 0x0000700000000800 */
[----:B------:R-:W4:Y:S01]  /*c770*/  MUFU.EX2 R170, R170 ;  /* 0x000000aa00aa7308 */ /* 0x000f220000000800 */
[C---:B0-----:R-:W-:Y:S01]  /*c780*/  FADD.FTZ R166, R173.reuse, R162 ;  /* 0x000000a2ada67221 */ /* 0x041fe20000010000 */
[----:B------:R-:W-:Y:S01]  /*c790*/  F2FP.F16.F32.PACK_AB R162, R173, R165 ;  /* 0x000000a5ada2723e */ /* 0x000fe200000000ff */
[C---:B--2---:R-:W-:Y:S01]  /*c7a0*/  FADD.FTZ R165, R183.reuse, R163 ;  /* 0x000000a3b7a57221 */ /* 0x044fe20000010000 */
[----:B------:R-:W-:Y:S01]  /*c7b0*/  F2FP.F16.F32.PACK_AB R163, R183, R216 ;  /* 0x000000d8b7a3723e */ /* 0x000fe200000000ff */
[----:B------:R-:W-:Y:S01]  /*c7c0*/  FADD.FTZ R166, R164, R166 ;  /* 0x000000a6a4a67221 */ /* 0x000fe20000010000 */
[C---:B------:R-:W-:Y:S01]  /*c7d0*/  F2FP.F16.F32.PACK_AB R164, R190.reuse, R164 ;  /* 0x000000a4bea4723e */ /* 0x040fe200000000ff */
[----:B---3--:R-:W-:Y:S01]  /*c7e0*/  FADD.FTZ R165, R3, R165 ;  /* 0x000000a503a57221 */ /* 0x008fe20000010000 */
[----:B------:R-:W0:Y:S01]  /*c7f0*/  MUFU.EX2 R185, R185 ;  /* 0x000000b900b97308 */ /* 0x000e220000000800 */
[----:B------:R-:W-:-:S02]  /*c800*/  FADD.FTZ R166, R190, R166 ;  /* 0x000000a6bea67221 */ /* 0x000fc40000010000 */
[C---:B-----5:R-:W-:Y:S01]  /*c810*/  FADD.FTZ R173, R169.reuse, R165 ;  /* 0x000000a5a9ad7221 */ /* 0x060fe20000010000 */
[----:B------:R-:W-:Y:S01]  /*c820*/  F2FP.F16.F32.PACK_AB R165, R169, R3 ;  /* 0x00000003a9a5723e */ /* 0x000fe200000000ff */
[----:B------:R-:W-:Y:S01]  /*c830*/  FADD.FTZ R3, R180, R166 ;  /* 0x000000a6b4037221 */ /* 0x000fe20000010000 */
[C---:B------:R-:W-:Y:S01]  /*c840*/  F2FP.F16.F32.PACK_AB R166, R181.reuse, R180 ;  /* 0x000000b4b5a6723e */ /* 0x040fe200000000ff */
[----:B-1----:R-:W-:Y:S01]  /*c850*/  FADD.FTZ R169, R0, R173 ;  /* 0x000000ad00a97221 */ /* 0x002fe20000010000 */
[----:B------:R-:W1:Y:S01]  /*c860*/  MUFU.EX2 R171, R171 ;  /* 0x000000ab00ab7308 */ /* 0x000e620000000800 */
[----:B------:R-:W-:Y:S02]  /*c870*/  FADD.FTZ R3, R181, R3 ;  /* 0x00000003b5037221 */ /* 0x000fe40000010000 */
[C---:B------:R-:W-:Y:S01]  /*c880*/  FADD.FTZ R169, R167.reuse, R169 ;  /* 0x000000a9a7a97221 */ /* 0x040fe20000010000 */
[----:B------:R-:W-:Y:S01]  /*c890*/  F2FP.F16.F32.PACK_AB R167, R167, R0 ;  /* 0x00000000a7a7723e */ /* 0x000fe200000000ff */
[----:B------:R-:W-:-:S02]  /*c8a0*/  FADD.FTZ R0, R168, R3 ;  /* 0x00000003a8007221 */ /* 0x000fc40000010000 */
[----:B----4-:R-:W-:Y:S01]  /*c8b0*/  FADD.FTZ R3, R170, R169 ;  /* 0x000000a9aa037221 */ /* 0x010fe20000010000 */
        /* <DEDUP_REMOVED lines=12> */
[----:B------:R-:W-:-:S03]  /*c980*/  F2FP.F16.F32.PACK_AB R170, R189, R188 ;  /* 0x000000bcbdaa723e */ /* 0x000fc600000000ff */
[----:B------:R-:W-:-:S03]  /*c990*/  FADD.FTZ R0, R172, R0 ;  /* 0x00000000ac007221 */ /* 0x000fc60000010000 */
        /* <DEDUP_REMOVED lines=12> */
[----:B0-----:R-:W-:Y:S01]  /*ca60*/  FADD.FTZ R0, R196, R0 ;  /* 0x00000000c4007221 */ /* 0x001fe20000010000 */
[----:B------:R-:W-:-:S03]  /*ca70*/  F2FP.F16.F32.PACK_AB R174, R184, R196 ;  /* 0x000000c4b8ae723e */ /* 0x000fc600000000ff */
[----:B------:R-:W-:Y:S01]  /*ca80*/  FADD.FTZ R0, R184, R0 ;  /* 0x00000000b8007221 */ /* 0x000fe20000010000 */
[----:B-1----:R-:W-:-:S04]  /*ca90*/  FADD.FTZ R3, R186, R3 ;  /* 0x00000003ba037221 */ /* 0x002fc80000010000 */
[C---:B--2---:R-:W-:Y:S01]  /*caa0*/  FADD.FTZ R3, R191.reuse, R3 ;  /* 0x00000003bf037221 */ /* 0x044fe20000010000 */
[----:B------:R-:W-:Y:S01]  /*cab0*/  F2FP.F16.F32.PACK_AB R175, R191, R186 ;  /* 0x000000babfaf723e */ /* 0x000fe200000000ff */
[----:B------:R-:W-:Y:S06]  /*cac0*/  @!P0 BRA `(.L_x_763) ;  /* 0x0000000000048947 */ /* 0x000fec0003800000 */
[----:B------:R-:W-:Y:S01]  /*cad0*/  BPT.TRAP 0x1 ;  /* 0x000000040000795c */ /* 0x000fe20000300000 */
.L_x_763:
[----:B------:R0:W1:Y:S01]  /*cae0*/  SYNCS.PHASECHK.TRANS64.TRYWAIT P2, [R7+URZ+0x22850], R8 ;  /* 0x02285008070075a7 */ /* 0x000062000804017f */
[----:B------:R-:W-:Y:S05]  /*caf0*/  @!P0 BRA `(.L_x_764) ;  /* 0x0000000000048947 */ /* 0x000fea0003800000 */
[----:B------:R-:W-:Y:S01]  /*cb00*/  BPT.TRAP 0x1 ;  /* 0x000000040000795c */ /* 0x000fe20000300000 */
.L_x_764:
[----:B------:R-:W-:Y:S04]  /*cb10*/  BSSY B0, `(.L_x_765) ;  /* 0x0000004000007945 */ /* 0x000fe80003800000 */
[----:B-1----:R-:W-:Y:S05]  /*cb20*/  @P2 BRA `(.L_x_766) ;  /* 0x0000000000082947 */ /* 0x002fea0003800000 */
[----:B------:R-:W1:Y:S02]  /*cb30*/  SYNCS.PHASECHK.TRANS64.TRYWAIT P2, [R7+URZ+0x22850], R8 ;  /* 0x02285008070075a7 */ /* 0x000e64000804017f */
[----:B-1----:R-:W-:Y:S05]  /*cb40*/  @!P2 BRA `(.L_x_767) ;  /* 0x000000b4006ca947 */ /* 0x002fea0003800000 */
.L_x_766:
[----:B------:R-:W-:Y:S05]  /*cb50*/  BSYNC B0 ;  /* 0x0000000000007941 */ /* 0x000fea0003800000 */
.L_x_765:
[----:B------:R-:W2:Y:S01]  /*cb60*/  LDL R176, [R1] ;  /* 0x0000000001b07983 */ /* 0x000ea20000100800 */
[----:B------:R-:W-:Y:S05]  /*cb70*/  WARPSYNC.ALL ;  /* 0x0000000000007948 */ /* 0x000fea0003800000 */
[----:B------:R-:W-:-:S05]  /*cb80*/  IMAD.MOV.U32 R179, RZ, RZ, 0x40000040 ;  /* 0x40000040ffb37424 */ /* 0x000fca00078e00ff */
[----:B------:R-:W-:Y:S01]  /*cb90*/  R2UR UR7, R179 ;  /* 0x00000000b30772ca */ /* 0x000fe200000e0000 */
[----:B------:R-:W-:Y:S02]  /*cba0*/  IMAD.MOV.U32 R179, RZ, RZ, 0x40000040 ;  /* 0x40000040ffb37424 */ /* 0x000fe400078e00ff */
[----:B--2---:R-:W-:Y:S02]  /*cbb0*/  IMAD R178, R202, 0xc00, R176 ;  /* 0x00000c00cab27824 */ /* 0x004fe400078e02b0 */
[----:B------:R-:W2:Y:S03]  /*cbc0*/  S2R R176, SR_TID.X ;  /* 0x0000000000b07919 */ /* 0x000ea60000002100 */
[----:B------:R-:W-:Y:S02]  /*cbd0*/  R2UR UR6, R178 ;  /* 0x00000000b20672ca */ /* 0x000fe400000e0000 */
[----:B--2---:R-:W-:-:S05]  /*cbe0*/  SHF.R.U32.HI R176, RZ, 0x7, R176 ;  /* 0x00000007ffb07819 */ /* 0x004fca00000116b0 */
[----:B01----:R-:W-:-:S05]  /*cbf0*/  VIADD R8, R176, 0x8 ;  /* 0x00000008b0087836 */ /* 0x003fca0000000000 */
[----:B------:R0:W-:Y:S06]  /*cc00*/  BAR.SYNC.DEFER_BLOCKING R8, 0x100 ;  /* 0x000400080000751d */ /* 0x0001ec0000010000 */
[----:B------:R-:W-:-:S06]  /*cc10*/  WARPGROUP.ARRIVE ;  /* 0x00000000000079c5 */ /* 0x000fcc0000000000 */
[----:B------:R-:W-:Y:S03]  /*cc20*/  HGMMA.64x256x16.F32 R24, R152, gdesc[UR4].tnspB, R24, gsb0 ;  /* 0x43e0000498187df0 */ /* 0x000fe60008000818 */
[----:B------:R-:W-:Y:S02]  /*cc30*/  WARPGROUP.DEPBAR.LE gsb0, 0x0 ;  /* 0x00008000000079c5 */ /* 0x000fe40000010000 */
[----:B------:R-:W-:Y:S01]  /*cc40*/  VIADD R152, R178, 0x80 ;  /* 0x00000080b2987836 */ /* 0x000fe20000000000 */
[----:B------:R-:W-:Y:S01]  /*cc50*/  MOV R153, 0x40000040 ;  /* 0x4000004000997802 */ /* 0x000fe20000000f00 */
[----:B------:R-:W-:-:S03]  /*cc60*/  WARPGROUP.ARRIVE ;  /* 0x00000000000079c5 */ /* 0x000fc60000000000 */
[----:B------:R-:W-:Y:S01]  /*cc70*/  R2UR UR6, R152 ;  /* 0x00000000980672ca */ /* 0x000fe200000e0000 */
[----:B------:R-:W-:Y:S01]  /*cc80*/  VIADD R152, R178, 0x100 ;  /* 0x00000100b2987836 */ /* 0x000fe20000000000 */
[----:B------:R-:W-:Y:S01]  /*cc90*/  R2UR UR7, R153 ;  /* 0x00000000990772ca */ /* 0x000fe200000e0000 */
[----:B------:R-:W-:-:S15]  /*cca0*/  IMAD.MOV.U32 R153, RZ, RZ, 0x40000040 ;  /* 0x40000040ff997424 */ /* 0x000fde00078e00ff */
[----:B------:R-:W-:Y:S01]  /*ccb0*/  HGMMA.64x256x16.F32 R24, R156, gdesc[UR4].tnspB, R24, gsb0 ;  /* 0x43e000049c187df0 */ /* 0x000fe20008000818 */
[----:B------:R-:W-:Y:S01]  /*ccc0*/  R2UR UR6, R152 ;  /* 0x00000000980672ca */ /* 0x000fe200000e0000 */
[----:B------:R-:W-:Y:S01]  /*ccd0*/  VIADD R152, R178, 0x180 ;  /* 0x00000180b2987836 */ /* 0x000fe20000000000 */
[----:B------:R-:W-:Y:S01]  /*cce0*/  R2UR UR7, R153 ;  /* 0x00000000990772ca */ /* 0x000fe200000e0000 */
[----:B------:R-:W-:Y:S01]  /*ccf0*/  IMAD.MOV.U32 R153, RZ, RZ, 0x40000040 ;  /* 0x40000040ff997424 */ /* 0x000fe200078e00ff */
[----:B------:R-:W-:Y:S02]  /*cd00*/  WARPGROUP.DEPBAR.LE gsb0, 0x0 ;  /* 0x00008000000079c5 */ /* 0x000fe40000010000 */
[----:B------:R-:W-:-:S15]  /*cd10*/  WARPGROUP.ARRIVE ;  /* 0x00000000000079c5 */ /* 0x000fde0000000000 */
[----:B------:R-:W-:-:S06]  /*cd20*/  NOP ;  /* 0x0000000000007918 */ /* 0x000fcc0000000000 */
[----:B------:R-:W-:Y:S01]  /*cd30*/  HGMMA.64x256x16.F32 R24, R160, gdesc[UR4].tnspB, R24, gsb0 ;  /* 0x43e00004a0187df0 */ /* 0x000fe20008000818 */
[----:B------:R-:W-:Y:S01]  /*cd40*/  R2UR UR6, R152 ;  /* 0x00000000980672ca */ /* 0x000fe200000e0000 */
[C---:B------:R-:W-:Y:S01]  /*cd50*/  VIADD R152, R178.reuse, 0x200 ;  /* 0x00000200b2987836 */ /* 0x040fe20000000000 */
[----:B------:R-:W-:Y:S01]  /*cd60*/  R2UR UR7, R153 ;  /* 0x00000000990772ca */ /* 0x000fe200000e0000 */
[----:B------:R-:W-:Y:S01]  /*cd70*/  VIADD R178, R178, 0x280 ;  /* 0x00000280b2b27836 */ /* 0x000fe20000000000 */
[----:B------:R-:W-:Y:S01]  /*cd80*/  MOV R153, 0x40000040 ;  /* 0x4000004000997802 */ /* 0x000fe20000000f00 */
[----:B------:R-:W-:Y:S02]  /*cd90*/  WARPGROUP.DEPBAR.LE gsb0, 0x0 ;  /* 0x00008000000079c5 */ /* 0x000fe40000010000 */
[----:B------:R-:W-:-:S15]  /*cda0*/  WARPGROUP.ARRIVE ;  /* 0x00000000000079c5 */ /* 0x000fde0000000000 */
[----:B------:R-:W-:-:S05]  /*cdb0*/  NOP ;  /* 0x0000000000007918 */ /* 0x000fca0000000000 */
[----:B------:R-:W-:Y:S01]  /*cdc0*/  HGMMA.64x256x16.F32 R24, R164, gdesc[UR4].tnspB, R24, gsb0 ;  /* 0x43e00004a4187df0 */ /* 0x000fe20008000818 */
[----:B------:R-:W-:Y:S02]  /*cdd0*/  R2UR UR6, R152 ;  /* 0x00000000980672ca */ /* 0x000fe400000e0000 */
[----:B------:R-:W-:Y:S01]  /*cde0*/  R2UR UR7, R153 ;  /* 0x00000000990772ca */ /* 0x000fe200000e0000 */
[----:B------:R-:W-:Y:S02]  /*cdf0*/  WARPGROUP.DEPBAR.LE gsb0, 0x0 ;  /* 0x00008000000079c5 */ /* 0x000fe40000010000 */
[----:B------:R-:W-:-:S15]  /*ce00*/  WARPGROUP.ARRIVE ;  /* 0x00000000000079c5 */ /* 0x000fde0000000000 */
[----:B------:R-:W-:-:S07]  /*ce10*/  NOP ;  /* 0x0000000000007918 */ /* 0x000fce0000000000 */
[----:B------:R-:W-:Y:S01]  /*ce20*/  HGMMA.64x256x16.F32 R24, R168, gdesc[UR4].tnspB, R24, gsb0 ;  /* 0x43e00004a8187df0 */ /* 0x000fe20008000818 */
[----:B------:R-:W-:Y:S02]  /*ce30*/  R2UR UR6, R178 ;  /* 0x00000000b20672ca */ /* 0x000fe400000e0000 */
[----:B------:R-:W-:Y:S01]  /*ce40*/  R2UR UR7, R179 ;  /* 0x00000000b30772ca */ /* 0x000fe200000e0000 */
[----:B------:R-:W-:Y:S02]  /*ce50*/  WARPGROUP.DEPBAR.LE gsb0, 0x0 ;  /* 0x00008000000079c5 */ /* 0x000fe40000010000 */
[----:B------:R-:W-:-:S15]  /*ce60*/  WARPGROUP.ARRIVE ;  /* 0x00000000000079c5 */ /* 0x000fde0000000000 */
[----:B------:R-:W-:-:S07]  /*ce70*/  NOP ;  /* 0x0000000000007918 */ /* 0x000fce0000000000 */
[----:B------:R-:W-:Y:S03]  /*ce80*/  HGMMA.64x256x16.F32 R24, R172, gdesc[UR4].tnspB, R24, gsb0 ;  /* 0x43e00004ac187df0 */ /* 0x000fe60008000818 */
[----:B------:R-:W-:Y:S02]  /*ce90*/  WARPGROUP.DEPBAR.LE gsb0, 0x0 ;  /* 0x00008000000079c5 */ /* 0x000fe40000010000 */
[----:B0-----:R-:W-:Y:S05]  /*cea0*/  @!P0 BRA `(.L_x_768) ;  /* 0x0000000000048947 */ /* 0x001fea0003800000 */
[----:B------:R-:W-:Y:S01]  /*ceb0*/  BPT.TRAP 0x1 ;  /* 0x000000040000795c */ /* 0x000fe20000300000 */
.L_x_768:
[----:B------:R-:W0:Y:S01]  /*cec0*/  S2R R8, SR_CgaCtaId ;  /* 0x0000000000087919 */ /* 0x000e220000008800 */
[----:B------:R-:W-:Y:S02]  /*ced0*/  VIADD R7, R7, 0x22860 ;  /* 0x0002286007077836 */ /* 0x000fe40000000000 */
[----:B------:R-:W-:Y:S02]  /*cee0*/  IMAD.MOV.U32 R214, RZ, RZ, R177 ;  /* 0x000000ffffd67224 */ /* 0x000fe400078e00b1 */
[----:B------:R-:W-:Y:S01]  /*cef0*/  IMAD.MOV.U32 R215, RZ, RZ, R21 ;  /* 0x000000ffffd77224 */ /* 0x000fe200078e0015 */
[----:B0-----:R-:W-:-:S04]  /*cf00*/  PRMT R7, R8, 0x654, R7 ;  /* 0x0000065408077816 */ /* 0x001fc80000000007 */
[----:B------:R1:W-:Y:S01]  /*cf10*/  SYNCS.ARRIVE.TRANS64.RED.A1T0 RZ, [R7+URZ], RZ ;  /* 0x000000ff07ff79a7 */ /* 0x0003e2000810043f */
[----:B------:R-:W-:Y:S05]  /*cf20*/  @P1 BRA `(.L_x_769) ;  /* 0xffffffd800b81947 */ /* 0x000fea000383ffff */
.L_x_757:
[----:B------:R-:W2:Y:S01]  /*cf30*/  LDL.LU R175, [R1+0x30] ;  /* 0x0000300001af7983 */ /* 0x000ea20000300800 */
[----:B------:R-:W-:Y:S05]  /*cf40*/  WARPSYNC.ALL ;  /* 0x0000000000007948 */ /* 0x000fea0003800000 */
[----:B------:R-:W1:Y:S01]  /*cf50*/  SHFL.BFLY PT, R5, R0, 0x2, 0x1f ;  /* 0x0c401f0000057f89 */ /* 0x000e6200000e0000 */
[----:B------:R-:W-:Y:S01]  /*cf60*/  VIADD R202, R202, 0x1 ;  /* 0x00000001caca7836 */ /* 0x000fe20000000000 */
[----:B------:R3:W-:Y:S08]  /*cf70*/  BAR.ARV R9, 0x100 ;  /* 0x000400090000751d */ /* 0x0007f00000002000 */
[----:B------:R-:W-:Y:S06]  /*cf80*/  BAR.ARV 0x8, 0x180 ;  /* 0x0206000000007b1d */ /* 0x000fec0000002000 */
[----:B------:R-:W-:Y:S01]  /*cf90*/  ISETP.NE.AND P0, PT, R202, 0x2, PT ;  /* 0x00000002ca00780c */ /* 0x000fe20003f05270 */
[----:B0-----:R-:W0:Y:S01]  /*cfa0*/  SHFL.BFLY PT, R6, R3, 0x2, 0x1f ;  /* 0x0c401f0003067f89 */ /* 0x001e2200000e0000 */
[----:B------:R-:W-:-:S02]  /*cfb0*/  PLOP3.LUT P1, PT, PT, PT, PT, 0x8, 0x0 ;  /* 0x000000000000781c */ /* 0x000fc40003f2e170 */
[----:B------:R-:W-:Y:S01]  /*cfc0*/  SEL R202, R202, RZ, P0 ;  /* 0x000000ffcaca7207 */ /* 0x000fe20000000000 */
[----:B-1----:R-:W-:Y:S01]  /*cfd0*/  FADD.FTZ R7, R5, R0 ;  /* 0x0000000005077221 */ /* 0x002fe20000010000 */
[----:B------:R-:W-:-:S04]  /*cfe0*/  IMAD.MOV.U32 R0, RZ, RZ, RZ ;  /* 0x000000ffff007224 */ /* 0x000fc800078e00ff */
[----:B------:R-:W1:Y:S01]  /*cff0*/  SHFL.BFLY PT, R4, R7, 0x1, 0x1f ;  /* 0x0c201f0007047f89 */ /* 0x000e6200000e0000 */
[----:B0-----:R-:W-:Y:S01]  /*d000*/  FADD.FTZ R8, R6, R3 ;  /* 0x0000000306087221 */ /* 0x001fe20000010000 */
[----:B------:R-:W-:Y:S02]  /*d010*/  MOV R6, RZ ;  /* 0x000000ff00067202 */ /* 0x000fe40000000f00 */
[----:B------:R-:W-:Y:S02]  /*d020*/  SEL R3, RZ, 0x1, P0 ;  /* 0x00000001ff037807 */ /* 0x000fe40000000000 */
[----:B------:R-:W0:Y:S02]  /*d030*/  SHFL.BFLY PT, R5, R8, 0x1, 0x1f ;  /* 0x0c201f0008057f89 */ /* 0x000e2400000e0000 */
[----:B------:R-:W-:Y:S01]  /*d040*/  LOP3.LUT R212, R212, R3, RZ, 0x3c, !PT ;  /* 0x00000003d4d47212 */ /* 0x000fe200078e3cff */
[----:B-1----:R-:W-:-:S05]  /*d050*/  FADD.FTZ R4, R7, R4 ;  /* 0x0000000407047221 */ /* 0x002fca0000010000 */
[----:B------:R-:W-:-:S13]  /*d060*/  FSETP.NE.FTZ.AND P2, PT, R4, RZ, PT ;  /* 0x000000ff0400720b */ /* 0x000fda0003f55000 */
[----:B------:R-:W1:Y:S01]  /*d070*/  @P2 MUFU.RCP R6, R4 ;  /* 0x0000000400062308 */ /* 0x000e620000001000 */
[----:B0-----:R-:W-:-:S05]  /*d080*/  FADD.FTZ R5, R8, R5 ;  /* 0x0000000508057221 */ /* 0x001fca0000010000 */
[----:B------:R-:W-:Y:S01]  /*d090*/  FSETP.NE.FTZ.AND P3, PT, R5, RZ, PT ;  /* 0x000000ff0500720b */ /* 0x000fe20003f75000 */
[-C--:B-1----:R-:W-:Y:S01]  /*d0a0*/  FMUL.FTZ R160, R72, R6.reuse ;  /* 0x0000000648a07220 */ /* 0x082fe20000410000 */
[-C--:B------:R-:W-:Y:S01]  /*d0b0*/  FMUL.FTZ R3, R73, R6.reuse ;  /* 0x0000000649037220 */ /* 0x080fe20000410000 */
[----:B------:R-:W-:Y:S01]  /*d0c0*/  @P2 MUFU.LG2 R72, R4 ;  /* 0x0000000400482308 */ /* 0x000fe20000000c00 */
[----:B------:R-:W-:Y:S01]  /*d0d0*/  FMUL.FTZ R170, R112, R6 ;  /* 0x0000000670aa7220 */ /* 0x000fe20000410000 */
[----:B------:R-:W-:-:S08]  /*d0e0*/  @P2 FMUL.FTZ R112, R20, 0.69314718246459960938 ;  /* 0x3f31721814702820 */ /* 0x000fd00000410000 */
[----:B------:R-:W-:Y:S01]  /*d0f0*/  @P3 FMUL.FTZ R73, R20, 0.69314718246459960938 ;  /* 0x3f31721814493820 */ /* 0x000fe20000410000 */
        /* <DEDUP_REMOVED lines=12> */
[----:B------:R-:W1:Y:S01]  /*d1c0*/  @P3 MUFU.LG2 R19, R5 ;  /* 0x0000000500133308 */ /* 0x000e620000000c00 */
        /* <DEDUP_REMOVED lines=8> */
[-C--:B0-----:R-:W-:Y:S01]  /*d250*/  FMUL.FTZ R8, R26, R0.reuse ;  /* 0x000000001a087220 */ /* 0x081fe20000410000 */
[-C--:B------:R-:W-:Y:S01]  /*d260*/  FMUL.FTZ R12, R27, R0.reuse ;  /* 0x000000001b0c7220 */ /* 0x080fe20000410000 */
[----:B------:R-:W-:Y:S01]  /*d270*/  @P2 FMUL.FTZ R27, R72, 0.69314718246459960938 ;  /* 0x3f317218481b2820 */ /* 0x000fe20000410000 */
[----:B------:R-:W-:Y:S01]  /*d280*/  FMUL.FTZ R10, R31, R0 ;  /* 0x000000001f0a7220 */ /* 0x000fe20000410000 */
[-C--:B------:R-:W-:Y:S01]  /*d290*/  FMUL.FTZ R53, R53, R6.reuse ;  /* 0x0000000635357220 */ /* 0x080fe20000410000 */
[-C--:B------:R-:W-:Y:S01]  /*d2a0*/  FMUL.FTZ R56, R56, R6.reuse ;  /* 0x0000000638387220 */ /* 0x080fe20000410000 */
[-C--:B------:R-:W-:Y:S01]  /*d2b0*/  FMUL.FTZ R57, R57, R6.reuse ;  /* 0x0000000639397220 */ /* 0x080fe20000410000 */
[-C--:B------:R-:W-:Y:S01]  /*d2c0*/  FMUL.FTZ R157, R60, R6.reuse ;  /* 0x000000063c9d7220 */ /* 0x080fe20000410000 */
[----:B-1----:R-:W-:Y:S01]  /*d2d0*/  @P3 FMUL.FTZ R26, R19, 0.69314718246459960938 ;  /* 0x3f317218131a3820 */ /* 0x002fe20000410000 */
        /* <DEDUP_REMOVED lines=46> */
[----:B------:R-:W-:Y:S02]  /*d5c0*/  IMAD.MOV.U32 R32, RZ, RZ, -0x800000 ;  /* 0xff800000ff207424 */ /* 0x000fe400078e00ff */
[-C--:B------:R-:W-:Y:S01]  /*d5d0*/  FMUL.FTZ R6, R35, R0.reuse ;  /* 0x0000000023067220 */ /* 0x080fe20000410000 */
[-C--:B------:R-:W-:Y:S01]  /*d5e0*/  FMUL.FTZ R39, R39, R0.reuse ;  /* 0x0000000027277220 */ /* 0x080fe20000410000 */
[-C--:B---3--:R-:W-:Y:S01]  /*d5f0*/  FMUL.FTZ R9, R42, R0.reuse ;  /* 0x000000002a097220 */ /* 0x088fe20000410000 */
        /* <DEDUP_REMOVED lines=51> */
[----:B------:R-:W-:Y:S01]  /*d930*/  @P2 FFMA.FTZ R36, R112, R21, R27 ;  /* 0x0000001570242223 */ /* 0x000fe2000001001b */
[----:B------:R-:W-:Y:S01]  /*d940*/  @P3 FFMA.FTZ R32, R73, R177, R26 ;  /* 0x000000b149203223 */ /* 0x000fe2000001001a */
[----:B--2---:R-:W-:-:S05]  /*d950*/  VIADD R175, R175, 0x1 ;  /* 0x00000001afaf7836 */ /* 0x004fca0000000000 */
[----:B------:R0:W-:Y:S02]  /*d960*/  STL [R1+0x30], R175 ;  /* 0x000030af01007387 */ /* 0x0001e40000100800 */
.L_x_714:
[----:B------:R-:W-:Y:S05]  /*d970*/  WARPSYNC.ALL ;  /* 0x0000000000007948 */ /* 0x000fea0003800000 */
[----:B------:R-:W1:Y:S01]  /*d980*/  S2R R21, SR_CgaCtaId ;  /* 0x0000000000157919 */ /* 0x000e620000008800 */
[----:B------:R-:W-:Y:S01]  /*d990*/  MOV R19, 0x400 ;  /* 0x0000040000137802 */ /* 0x000fe20000000f00 */
[----:B------:R-:W-:Y:S01]  /*d9a0*/  BSSY B0, `(.L_x_770) ;  /* 0x000031c000007945 */ /* 0x000fe20003800000 */
[----:B------:R-:W-:Y:S02]  /*d9b0*/  BAR.SYNC.DEFER_BLOCKING 0x5, 0x180 ;  /* 0x0146000000007b1d */ /* 0x000fe40000010000 */
[----:B-1----:R-:W-:-:S05]  /*d9c0*/  LEA R19, R21, R19, 0x18 ;  /* 0x0000001315137211 */ /* 0x002fca00078ec0ff */
[----:B------:R1:W2:Y:S01]  /*d9d0*/  LDS.128 R72, [R19+0x228d0] ;  /* 0x0228d00013487984 */ /* 0x0002a20000000c00 */
[----:B------:R-:W-:Y:S06]  /*d9e0*/  BAR.ARV 0x4, 0x180 ;  /* 0x0106000000007b1d */ /* 0x000fec0000002000 */
[----:B------:R-:W-:Y:S05]  /*d9f0*/  @P1 BRA `(.L_x_771) ;  /* 0x00000020002c1947 */ /* 0x000fea0003800000 */
[----:B------:R-:W3:Y:S04]  /*da00*/  LDL R21, [R1+0x5c] ;  /* 0x00005c0001157983 */ /* 0x000ee80000100800 */
[----:B------:R-:W4:Y:S04]  /*da10*/  LDL.LU R176, [R1+0x24] ;  /* 0x0000240001b07983 */ /* 0x000f280000300800 */
[----:B0-----:R-:W4:Y:S01]  /*da20*/  LDL.LU R175, [R1+0x28] ;  /* 0x0000280001af7983 */ /* 0x001f220000300800 */
[----:B-----5:R-:W0:Y:S01]  /*da30*/  S2R R26, SR_SWINHI ;  /* 0x00000000001a7919 */ /* 0x020e220000002f00 */
[----:B------:R-:W-:Y:S05]  /*da40*/  WARPSYNC.ALL ;  /* 0x0000000000007948 */ /* 0x000fea0003800000 */
[----:B------:R-:W-:Y:S01]  /*da50*/  F2FP.F16.F32.PACK_AB R24, R25, R24 ;  /* 0x000000181918723e */ /* 0x000fe200000000ff */
[----:B------:R-:W-:Y:S01]  /*da60*/  ULDC.64 UR4, c[0x0][0xc00] ;  /* 0x0003000000047ab9 */ /* 0x000fe20000000a00 */
[----:B------:R-:W-:Y:S01]  /*da70*/  F2FP.F16.F32.PACK_AB R5, R6, R5 ;  /* 0x000000050605723e */ /* 0x000fe200000000ff */
[----:B--2---:R-:W2:Y:S01]  /*da80*/  LDL R72, [R1+0x58] ;  /* 0x0000580001487983 */ /* 0x004ea20000100800 */
[----:B------:R-:W-:-:S02]  /*da90*/  F2FP.F16.F32.PACK_AB R7, R39, R7 ;  /* 0x000000072707723e */ /* 0x000fc400000000ff */
[----:B------:R-:W-:Y:S01]  /*daa0*/  F2FP.F16.F32.PACK_AB R9, R43, R9 ;  /* 0x000000092b09723e */ /* 0x000fe200000000ff */
[----:B------:R-:W2:Y:S01]  /*dab0*/  LDL R151, [R1+0x34] ;  /* 0x0000340001977983 */ /* 0x000ea20000100800 */
[----:B------:R-:W-:Y:S02]  /*dac0*/  MOV R34, R19 ;  /* 0x0000001300227202 */ /* 0x000fe40000000f00 */
[----:B0-----:R-:W-:Y:S02]  /*dad0*/  MOV R35, R26 ;  /* 0x0000001a00237202 */ /* 0x001fe40000000f00 */
        /* <DEDUP_REMOVED lines=19> */
[----:B------:R-:W-:Y:S01]  /*dc10*/  F2FP.F16.F32.PACK_AB R147, R0, R150 ;  /* 0x000000960093723e */ /* 0x000fe200000000ff */
[----:B------:R-:W-:Y:S01]  /*dc20*/  BAR.SYNC.DEFER_BLOCKING 0x1, 0x100 ;  /* 0x0044000000007b1d */ /* 0x000fe20000010000 */
[----:B---3--:R-:W-:-:S03]  /*dc30*/  IMAD.WIDE R118, R21, 0x2, R34 ;  /* 0x0000000215767825 */ /* 0x008fc600078e0222 */
[C---:B------:R-:W-:Y:S02]  /*dc40*/  LOP3.LUT R27, R118.reuse, 0x380, RZ, 0xc0, !PT ;  /* 0x00000380761b7812 */ /* 0x040fe400078ec0ff */
[C---:B------:R-:W-:Y:S02]  /*dc50*/  IADD3 R103, P2, R118.reuse, 0x40, RZ ;  /* 0x0000004076677810 */ /* 0x040fe40007f5e0ff */
[----:B------:R-:W-:Y:S02]  /*dc60*/  IADD3 R117, P3, R118, 0x60, RZ ;  /* 0x0000006076757810 */ /* 0x000fe40007f7e0ff */
[----:B------:R-:W-:Y:S02]  /*dc70*/  SHF.R.U64 R27, R27, 0x3, RZ ;  /* 0x000000031b1b7819 */ /* 0x000fe400000012ff */
[----:B------:R-:W-:Y:S02]  /*dc80*/  LOP3.LUT R102, R103, 0x380, RZ, 0xc0, !PT ;  /* 0x0000038067667812 */ /* 0x000fe400078ec0ff */
[----:B------:R-:W-:-:S02]  /*dc90*/  LOP3.LUT R116, R117, 0x380, RZ, 0xc0, !PT ;  /* 0x0000038075747812 */ /* 0x000fc400078ec0ff */
[----:B------:R-:W-:Y:S01]  /*dca0*/  LOP3.LUT R26, R27, R118, RZ, 0x3c, !PT ;  /* 0x000000761b1a7212 */ /* 0x000fe200078e3cff */
[--C-:B------:R-:W-:Y:S01]  /*dcb0*/  IMAD.MOV.U32 R27, RZ, RZ, R119.reuse ;  /* 0x000000ffff1b7224 */ /* 0x100fe200078e0077 */
[----:B------:R-:W-:Y:S02]  /*dcc0*/  SHF.R.U64 R102, R102, 0x3, RZ ;  /* 0x0000000366667819 */ /* 0x000fe400000012ff */
[----:B------:R-:W-:Y:S02]  /*dcd0*/  SHF.R.U64 R116, R116, 0x3, RZ ;  /* 0x0000000374747819 */ /* 0x000fe400000012ff */
[----:B------:R-:W-:Y:S01]  /*dce0*/  LOP3.LUT R102, R102, R103, RZ, 0x3c, !PT ;  /* 0x0000006766667212 */ /* 0x000fe200078e3cff */
[--C-:B------:R-:W-:Y:S01]  /*dcf0*/  IMAD.X R103, RZ, RZ, R119.reuse, P2 ;  /* 0x000000ffff677224 */ /* 0x100fe200010e0677 */
[----:B------:R-:W-:Y:S01]  /*dd00*/  LOP3.LUT R116, R116, R117, RZ, 0x3c, !PT ;  /* 0x0000007574747212 */ /* 0x000fe200078e3cff */
[----:B------:R-:W-:Y:S01]  /*dd10*/  IMAD.X R117, RZ, RZ, R119, P3 ;  /* 0x000000ffff757224 */ /* 0x000fe200018e0677 */
[----:B------:R-:W-:-:S02]  /*dd20*/  MOV R21, R26 ;  /* 0x0000001a00157202 */ /* 0x000fc40000000f00 */
[----:B------:R-:W-:Y:S02]  /*dd30*/  F2FP.F16.F32.PACK_AB R26, R29, R28 ;  /* 0x0000001c1d1a723e */ /* 0x000fe400000000ff */
[C---:B------:R-:W-:Y:S02]  /*dd40*/  IADD3 R29, P2, R118.reuse, 0x8000, RZ ;  /* 0x00008000761d7810 */ /* 0x040fe40007f5e0ff */
[C---:B------:R-:W-:Y:S02]  /*dd50*/  IADD3 R121, P3, R118.reuse, 0x8020, RZ ;  /* 0x0000802076797810 */ /* 0x040fe40007f7e0ff */
[----:B------:R-:W-:Y:S02]  /*dd60*/  IADD3 R99, P1, R118, 0x20, RZ ;  /* 0x0000002076637810 */ /* 0x000fe40007f3e0ff */
[----:B------:R-:W-:Y:S02]  /*dd70*/  LOP3.LUT R28, R29, 0x380, RZ, 0xc0, !PT ;  /* 0x000003801d1c7812 */ /* 0x000fe400078ec0ff */
[----:B------:R-:W-:-:S02]  /*dd80*/  LOP3.LUT R120, R121, 0x380, RZ, 0xc0, !PT ;  /* 0x0000038079787812 */ /* 0x000fc400078ec0ff */
[----:B------:R-:W-:Y:S02]  /*dd90*/  LOP3.LUT R98, R99, 0x380, RZ, 0xc0, !PT ;  /* 0x0000038063627812 */ /* 0x000fe400078ec0ff */
[----:B------:R-:W-:Y:S02]  /*dda0*/  IADD3 R107, P4, R118, 0x4000, RZ ;  /* 0x00004000766b7810 */ /* 0x000fe40007f9e0ff */
[----:B------:R-:W-:Y:S02]  /*ddb0*/  F2FP.F16.F32.PACK_AB R27, R10, R4 ;  /* 0x000000040a1b723e */ /* 0x000fe400000000ff */
[----:B------:R-:W-:Y:S02]  /*ddc0*/  SHF.R.U64 R28, R28, 0x3, RZ ;  /* 0x000000031c1c7819 */ /* 0x000fe400000012ff */
[----:B------:R-:W-:Y:S02]  /*ddd0*/  SHF.R.U64 R120, R120, 0x3, RZ ;  /* 0x0000000378787819 */ /* 0x000fe400000012ff */
[----:B------:R-:W-:Y:S01]  /*dde0*/  SHF.R.U64 R98, R98, 0x3, RZ ;  /* 0x0000000362627819 */ /* 0x000fe200000012ff */
[----:B------:R0:W-:Y:S01]  /*ddf0*/  STSM.16.M88.4 [R21], R24 ;  /* 0x0000001815007844 */ /* 0x0001e20000000200 */
[----:B------:R-:W-:-:S02]  /*de00*/  LOP3.LUT R106, R107, 0x380, RZ, 0xc0, !PT ;  /* 0x000003806b6a7812 */ /* 0x000fc400078ec0ff */
[----:B------:R-:W-:Y:S01]  /*de10*/  LOP3.LUT R28, R28, R29, RZ, 0x3c, !PT ;  /* 0x0000001d1c1c7212 */ /* 0x000fe200078e3cff */
[--C-:B------:R-:W-:Y:S01]  /*de20*/  IMAD.X R29, RZ, RZ, R119.reuse, P2 ;  /* 0x000000ffff1d7224 */ /* 0x100fe200010e0677 */
[----:B------:R-:W-:Y:S01]  /*de30*/  LOP3.LUT R120, R120, R121, RZ, 0x3c, !PT ;  /* 0x0000007978787212 */ /* 0x000fe200078e3cff */
[----:B------:R-:W-:Y:S01]  /*de40*/  IMAD.X R121, RZ, RZ, R119, P3 ;  /* 0x000000ffff797224 */ /* 0x000fe200018e0677 */
[----:B------:R-:W-:Y:S02]  /*de50*/  LOP3.LUT R98, R98, R99, RZ, 0x3c, !PT ;  /* 0x0000006362627212 */ /* 0x000fe400078e3cff */
[C---:B------:R-:W-:Y:S02]  /*de60*/  IADD3 R115, P5, R118.reuse, 0x4020, RZ ;  /* 0x0000402076737810 */ /* 0x040fe40007fbe0ff */
[----:B------:R-:W-:Y:S02]  /*de70*/  IADD3.X R99, RZ, R119, RZ, P1, !PT ;  /* 0x00000077ff637210 */ /* 0x000fe40000ffe4ff */
[----:B------:R-:W-:-:S02]  /*de80*/  IADD3 R113, P0, R118, 0x4040, RZ ;  /* 0x0000404076717810 */ /* 0x000fc40007f1e0ff */
[C---:B------:R-:W-:Y:S02]  /*de90*/  IADD3 R111, P1, R118.reuse, 0x4060, RZ ;  /* 0x00004060766f7810 */ /* 0x040fe40007f3e0ff */
[C---:B0-----:R-:W-:Y:S02]  /*dea0*/  IADD3 R25, P2, R118.reuse, 0xc040, RZ ;  /* 0x0000c04076197810 */ /* 0x041fe40007f5e0ff */
[----:B------:R-:W-:Y:S02]  /*deb0*/  IADD3 R27, P3, R118, 0xc060, RZ ;  /* 0x0000c060761b7810 */ /* 0x000fe40007f7e0ff */
[----:B------:R-:W-:Y:S02]  /*dec0*/  SHF.R.U64 R106, R106, 0x3, RZ ;  /* 0x000000036a6a7819 */ /* 0x000fe400000012ff */
[----:B------:R-:W-:Y:S02]  /*ded0*/  LOP3.LUT R114, R115, 0x380, RZ, 0xc0, !PT ;  /* 0x0000038073727812 */ /* 0x000fe400078ec0ff */
[----:B------:R-:W-:-:S02]  /*dee0*/  LOP3.LUT R24, R25, 0x380, RZ, 0xc0, !PT ;  /* 0x0000038019187812 */ /* 0x000fc400078ec0ff */
[----:B------:R-:W-:Y:S02]  /*def0*/  LOP3.LUT R26, R27, 0x380, RZ, 0xc0, !PT ;  /* 0x000003801b1a7812 */ /* 0x000fe400078ec0ff */
[----:B------:R-:W-:Y:S02]  /*df00*/  LOP3.LUT R112, R113, 0x380, RZ, 0xc0, !PT ;  /* 0x0000038071707812 */ /* 0x000fe400078ec0ff */
[----:B------:R-:W-:Y:S02]  /*df10*/  LOP3.LUT R110, R111, 0x380, RZ, 0xc0, !PT ;  /* 0x000003806f6e7812 */ /* 0x000fe400078ec0ff */
[----:B------:R-:W-:Y:S01]  /*df20*/  LOP3.LUT R106, R106, R107, RZ, 0x3c, !PT ;  /* 0x0000006b6a6a7212 */ /* 0x000fe200078e3cff */
[----:B------:R-:W-:Y:S01]  /*df30*/  IMAD.X R107, RZ, RZ, R119, P4 ;  /* 0x000000ffff6b7224 */ /* 0x000fe200020e0677 */
[----:B------:R-:W-:Y:S02]  /*df40*/  SHF.R.U64 R114, R114, 0x3, RZ ;  /* 0x0000000372727819 */ /* 0x000fe400000012ff */
[----:B------:R-:W-:-:S02]  /*df50*/  IADD3 R123, P4, R118, 0x8040, RZ ;  /* 0x00008040767b7810 */ /* 0x000fc40007f9e0ff */
[----:B------:R-:W-:Y:S02]  /*df60*/  SHF.R.U64 R24, R24, 0x3, RZ ;  /* 0x0000000318187819 */ /* 0x000fe400000012ff */
[----:B------:R-:W-:Y:S02]  /*df70*/  SHF.R.U64 R26, R26, 0x3, RZ ;  /* 0x000000031a1a7819 */ /* 0x000fe400000012ff */
[----:B------:R-:W-:Y:S02]  /*df80*/  SHF.R.U64 R112, R112, 0x3, RZ ;  /* 0x0000000370707819 */ /* 0x000fe400000012ff */
[----:B------:R-:W-:Y:S02]  /*df90*/  SHF.R.U64 R110, R110, 0x3, RZ ;  /* 0x000000036e6e7819 */ /* 0x000fe400000012ff */
[----:B------:R-:W-:Y:S01]  /*dfa0*/  LOP3.LUT R114, R114, R115, RZ, 0x3c, !PT ;  /* 0x0000007372727212 */ /* 0x000fe200078e3cff */
[----:B------:R-:W-:Y:S01]  /*dfb0*/  IMAD.X R115, RZ, RZ, R119, P5 ;  /* 0x000000ffff737224 */ /* 0x000fe200028e0677 */
[----:B------:R-:W-:-:S02]  /*dfc0*/  LOP3.LUT R122, R123, 0x380, RZ, 0xc0, !PT ;  /* 0x000003807b7a7812 */ /* 0x000fc400078ec0ff */
[----:B------:R-:W-:Y:S01]  /*dfd0*/  LOP3.LUT R24, R24, R25, RZ, 0x3c, !PT ;  /* 0x0000001918187212 */ /* 0x000fe200078e3cff */
[--C-:B------:R-:W-:Y:S01]  /*dfe0*/  IMAD.X R25, RZ, RZ, R119.reuse, P2 ;  /* 0x000000ffff197224 */ /* 0x100fe200010e0677 */
[----:B------:R-:W-:Y:S01]  /*dff0*/  LOP3.LUT R26, R26, R27, RZ, 0x3c, !PT ;  /* 0x0000001b1a1a7212 */ /* 0x000fe200078e3cff */
[--C-:B------:R-:W-:Y:S01]  /*e000*/  IMAD.X R27, RZ, RZ, R119.reuse, P3 ;  /* 0x000000ffff1b7224 */ /* 0x100fe200018e0677 */
[----:B------:R-:W-:Y:S02]  /*e010*/  LOP3.LUT R112, R112, R113, RZ, 0x3c, !PT ;  /* 0x0000007170707212 */ /* 0x000fe400078e3cff */
[----:B------:R-:W-:Y:S01]  /*e020*/  LOP3.LUT R110, R110, R111, RZ, 0x3c, !PT ;  /* 0x0000006f6e6e7212 */ /* 0x000fe200078e3cff */
[----:B------:R-:W-:Y:S01]  /*e030*/  IMAD.X R111, RZ, RZ, R119, P1 ;  /* 0x000000ffff6f7224 */ /* 0x000fe200008e0677 */
[----:B------:R-:W-:Y:S02]  /*e040*/  IADD3 R125, P5, R118, 0x8060, RZ ;  /* 0x00008060767d7810 */ /* 0x000fe40007fbe0ff */
[----:B------:R-:W-:-:S02]  /*e050*/  IADD3.X R113, RZ, R119, RZ, P0, !PT ;  /* 0x00000077ff717210 */ /* 0x000fc400007fe4ff */
[----:B------:R-:W-:Y:S02]  /*e060*/  MOV R98, R98 ;  /* 0x0000006200627202 */ /* 0x000fe40000000f00 */
[----:B------:R-:W-:Y:S02]  /*e070*/  F2FP.F16.F32.PACK_AB R4, R33, R14 ;  /* 0x0000000e2104723e */ /* 0x000fe400000000ff */
[C---:B------:R-:W-:Y:S02]  /*e080*/  IADD3 R127, P0, R118.reuse, 0xc000, RZ ;  /* 0x0000c000767f7810 */ /* 0x040fe40007f1e0ff */
[----:B------:R-:W-:Y:S02]  /*e090*/  IADD3 R129, P1, R118, 0xc020, RZ ;  /* 0x0000c02076817810 */ /* 0x000fe40007f3e0ff */
[----:B------:R-:W-:Y:S02]  /*e0a0*/  SHF.R.U64 R122, R122, 0x3, RZ ;  /* 0x000000037a7a7819 */ /* 0x000fe400000012ff */
[----:B------:R-:W-:-:S02]  /*e0b0*/  MOV R102, R102 ;  /* 0x0000006600667202 */ /* 0x000fc40000000f00 */
[----:B------:R-:W-:Y:S02]  /*e0c0*/  F2FP.F16.F32.PACK_AB R10, R45, R154 ;  /* 0x0000009a2d0a723e */ /* 0x000fe400000000ff */
[----:B------:R-:W-:Y:S01]  /*e0d0*/  LOP3.LUT R124, R125, 0x380, RZ, 0xc0, !PT ;  /* 0x000003807d7c7812 */ /* 0x000fe200078ec0ff */
[----:B------:R0:W-:Y:S01]  /*e0e0*/  STSM.16.M88.4 [R98], R4 ;  /* 0x0000000462007844 */ /* 0x0001e20000000200 */
[----:B------:R-:W-:Y:S02]  /*e0f0*/  MOV R116, R116 ;  /* 0x0000007400747202 */ /* 0x000fe40000000f00 */
[----:B------:R-:W-:Y:S02]  /*e100*/  MOV R33, R24 ;  /* 0x0000001800217202 */ /* 0x000fe40000000f00 */
[----:B------:R-:W-:Y:S02]  /*e110*/  MOV R37, R26 ;  /* 0x0000001a00257202 */ /* 0x000fe40000000f00 */
[----:B------:R-:W-:-:S02]  /*e120*/  F2FP.F16.F32.PACK_AB R14, R53, R156 ;  /* 0x0000009c350e723e */ /* 0x000fc400000000ff */
[----:B------:R-:W-:Y:S02]  /*e130*/  LOP3.LUT R126, R127, 0x380, RZ, 0xc0, !PT ;  /* 0x000003807f7e7812 */ /* 0x000fe400078ec0ff */
[----:B------:R-:W-:Y:S02]  /*e140*/  LOP3.LUT R128, R129, 0x380, RZ, 0xc0, !PT ;  /* 0x0000038081807812 */ /* 0x000fe400078ec0ff */
[----:B------:R-:W-:Y:S02]  /*e150*/  MOV R106, R106 ;  /* 0x0000006a006a7202 */ /* 0x000fe40000000f00 */
[----:B------:R-:W-:Y:S02]  /*e160*/  F2FP.F16.F32.PACK_AB R24, R57, R56 ;  /* 0x000000383918723e */ /* 0x000fe400000000ff */
[----:B------:R-:W-:Y:S02]  /*e170*/  F2FP.F16.F32.PACK_AB R25, R59, R58 ;  /* 0x0000003a3b19723e */ /* 0x000fe400000000ff */
[----:B------:R-:W-:-:S02]  /*e180*/  F2FP.F16.F32.PACK_AB R26, R61, R157 ;  /* 0x0000009d3d1a723e */ /* 0x000fc400000000ff */
[----:B------:R-:W-:Y:S01]  /*e190*/  F2FP.F16.F32.PACK_AB R27, R63, R62 ;  /* 0x0000003e3f1b723e */ /* 0x000fe200000000ff */
[----:B------:R3:W-:Y:S01]  /*e1a0*/  STSM.16.M88.4 [R102], R8 ;  /* 0x0000000866007844 */ /* 0x0007e20000000200 */
[----:B------:R-:W-:Y:S01]  /*e1b0*/  LOP3.LUT R122, R122, R123, RZ, 0x3c, !PT ;  /* 0x0000007b7a7a7212 */ /* 0x000fe200078e3cff */
[----:B------:R-:W-:Y:S01]  /*e1c0*/  IMAD.X R123, RZ, RZ, R119, P4 ;  /* 0x000000ffff7b7224 */ /* 0x000fe200020e0677 */
[----:B------:R-:W-:Y:S02]  /*e1d0*/  MOV R114, R114 ;  /* 0x0000007200727202 */ /* 0x000fe40000000f00 */
[----:B0-----:R-:W-:Y:S02]  /*e1e0*/  F2FP.F16.F32.PACK_AB R4, R65, R158 ;  /* 0x0000009e4104723e */ /* 0x001fe400000000ff */
[----:B------:R-:W-:Y:S02]  /*e1f0*/  F2FP.F16.F32.PACK_AB R5, R67, R66 ;  /* 0x000000424305723e */ /* 0x000fe400000000ff */
[----:B------:R-:W-:-:S02]  /*e200*/  F2FP.F16.F32.PACK_AB R6, R69, R159 ;  /* 0x0000009f4506723e */ /* 0x000fc400000000ff */
[----:B------:R-:W-:Y:S02]  /*e210*/  F2FP.F16.F32.PACK_AB R7, R71, R70 ;  /* 0x000000464707723e */ /* 0x000fe400000000ff */
[----:B------:R-:W-:Y:S01]  /*e220*/  SHF.R.U64 R124, R124, 0x3, RZ ;  /* 0x000000037c7c7819 */ /* 0x000fe200000012ff */
[----:B------:R-:W-:Y:S01]  /*e230*/  STSM.16.M88.4 [R116], R12 ;  /* 0x0000000c74007844 */ /* 0x000fe20000000200 */
[----:B------:R-:W-:Y:S02]  /*e240*/  MOV R112, R112 ;  /* 0x0000007000707202 */ /* 0x000fe40000000f00 */
[----:B------:R-:W-:Y:S02]  /*e250*/  MOV R21, R28 ;  /* 0x0000001c00157202 */ /* 0x000fe40000000f00 */
[----:B---3--:R-:W-:Y:S02]  /*e260*/  F2FP.F16.F32.PACK_AB R8, R3, R160 ;  /* 0x000000a00308723e */ /* 0x008fe400000000ff */
[----:B------:R-:W-:-:S02]  /*e270*/  F2FP.F16.F32.PACK_AB R9, R30, R20 ;  /* 0x000000141e09723e */ /* 0x000fc400000000ff */
[----:B------:R-:W-:Y:S02]  /*e280*/  F2FP.F16.F32.PACK_AB R10, R77, R161 ;  /* 0x000000a14d0a723e */ /* 0x000fe400000000ff */
[----:B------:R-:W-:Y:S01]  /*e290*/  F2FP.F16.F32.PACK_AB R11, R79, R78 ;  /* 0x0000004e4f0b723e */ /* 0x000fe200000000ff */
[----:B------:R-:W-:Y:S01]  /*e2a0*/  STSM.16.M88.4 [R106], R24 ;  /* 0x000000186a007844 */ /* 0x000fe20000000200 */
[----:B------:R-:W-:Y:S01]  /*e2b0*/  SHF.R.U64 R126, R126, 0x3, RZ ;  /* 0x000000037e7e7819 */ /* 0x000fe200000012ff */
[----:B------:R-:W0:Y:S01]  /*e2c0*/  LDC R3, c[0x0][0xbe8] ;  /* 0x0002fa00ff037b82 */ /* 0x000e220000000800 */
[----:B------:R-:W-:Y:S02]  /*e2d0*/  SHF.R.U64 R128, R128, 0x3, RZ ;  /* 0x0000000380807819 */ /* 0x000fe400000012ff */
[----:B------:R-:W-:Y:S02]  /*e2e0*/  MOV R110, R110 ;  /* 0x0000006e006e7202 */ /* 0x000fe40000000f00 */
[----:B------:R-:W-:-:S02]  /*e2f0*/  F2FP.F16.F32.PACK_AB R28, R81, R162 ;  /* 0x000000a2511c723e */ /* 0x000fc400000000ff */
[----:B------:R-:W-:Y:S02]  /*e300*/  F2FP.F16.F32.PACK_AB R29, R83, R82 ;  /* 0x00000052531d723e */ /* 0x000fe400000000ff */
[----:B------:R-:W-:Y:S01]  /*e310*/  F2FP.F16.F32.PACK_AB R30, R85, R163 ;  /* 0x000000a3551e723e */ /* 0x000fe200000000ff */
[----:B------:R3:W-:Y:S01]  /*e320*/  STSM.16.M88.4 [R114], R4 ;  /* 0x0000000472007844 */ /* 0x0007e20000000200 */
[----:B------:R-:W-:Y:S01]  /*e330*/  LOP3.LUT R124, R124, R125, RZ, 0x3c, !PT ;  /* 0x0000007d7c7c7212 */ /* 0x000fe200078e3cff */
[----:B------:R-:W-:Y:S01]  /*e340*/  IMAD.X R125, RZ, RZ, R119, P5 ;  /* 0x000000ffff7d7224 */ /* 0x000fe200028e0677 */
[----:B------:R-:W-:Y:S02]  /*e350*/  MOV R120, R120 ;  /* 0x0000007800787202 */ /* 0x000fe40000000f00 */
[----:B------:R-:W-:Y:S02]  /*e360*/  F2FP.F16.F32.PACK_AB R56, R97, R166 ;  /* 0x000000a66138723e */ /* 0x000fe400000000ff */
[----:B------:R-:W-:-:S02]  /*e370*/  F2FP.F16.F32.PACK_AB R57, R44, R38 ;  /* 0x000000262c39723e */ /* 0x000fc400000000ff */
[----:B------:R-:W-:Y:S02]  /*e380*/  F2FP.F16.F32.PACK_AB R58, R101, R167 ;  /* 0x000000a7653a723e */ /* 0x000fe400000000ff */
[----:B------:R-:W-:Y:S01]  /*e390*/  F2FP.F16.F32.PACK_AB R59, R48, R46 ;  /* 0x0000002e303b723e */ /* 0x000fe200000000ff */
[----:B------:R1:W-:Y:S01]  /*e3a0*/  STSM.16.M88.4 [R112], R8 ;  /* 0x0000000870007844 */ /* 0x0003e20000000200 */
[----:B------:R-:W-:Y:S02]  /*e3b0*/  MOV R122, R122 ;  /* 0x0000007a007a7202 */ /* 0x000fe40000000f00 */
[----:B------:R-:W-:Y:S02]  /*e3c0*/  LOP3.LUT R126, R126, R127, RZ, 0x3c, !PT ;  /* 0x0000007f7e7e7212 */ /* 0x000fe400078e3cff */
[----:B---3--:R-:W-:Y:S02]  /*e3d0*/  F2FP.F16.F32.PACK_AB R4, R105, R168 ;  /* 0x000000a86904723e */ /* 0x008fe400000000ff */
[----:B------:R-:W-:-:S02]  /*e3e0*/  F2FP.F16.F32.PACK_AB R5, R52, R50 ;  /* 0x000000323405723e */ /* 0x000fc400000000ff */
[----:B------:R-:W-:Y:S02]  /*e3f0*/  F2FP.F16.F32.PACK_AB R6, R109, R169 ;  /* 0x000000a96d06723e */ /* 0x000fe400000000ff */
[----:B------:R-:W-:Y:S01]  /*e400*/  F2FP.F16.F32.PACK_AB R7, R60, R54 ;  /* 0x000000363c07723e */ /* 0x000fe200000000ff */
[----:B------:R-:W-:Y:S01]  /*e410*/  STSM.16.M88.4 [R110], R28 ;  /* 0x0000001c6e007844 */ /* 0x000fe20000000200 */
[----:B------:R-:W-:Y:S01]  /*e420*/  LOP3.LUT R128, R128, R129, RZ, 0x3c, !PT ;  /* 0x0000008180807212 */ /* 0x000fe200078e3cff */
[----:B------:R-:W-:Y:S01]  /*e430*/  IMAD.X R129, RZ, RZ, R119, P1 ;  /* 0x000000ffff817224 */ /* 0x000fe200008e0677 */
[----:B------:R-:W-:Y:S01]  /*e440*/  IADD3.X R127, RZ, R119, RZ, P0, !PT ;  /* 0x00000077ff7f7210 */ /* 0x000fe200007fe4ff */
[----:B------:R-:W-:Y:S01]  /*e450*/  STSM.16.M88.4 [R21], R40 ;  /* 0x0000002815007844 */ /* 0x000fe20000000200 */
[----:B------:R-:W-:Y:S02]  /*e460*/  MOV R124, R124 ;  /* 0x0000007c007c7202 */ /* 0x000fe40000000f00 */
[----:B-1----:R-:W-:Y:S01]  /*e470*/  F2FP.F16.F32.PACK_AB R8, R96, R170 ;  /* 0x000000aa6008723e */ /* 0x002fe200000000ff */
[----:B------:R-:W-:Y:S01]  /*e480*/  STSM.16.M88.4 [R120], R56 ;  /* 0x0000003878007844 */ /* 0x000fe20000000200 */
[----:B------:R-:W-:-:S02]  /*e490*/  F2FP.F16.F32.PACK_AB R9, R68, R64 ;  /* 0x000000404409723e */ /* 0x000fc400000000ff */
[----:B------:R-:W-:Y:S01]  /*e4a0*/  F2FP.F16.F32.PACK_AB R10, R100, R171 ;  /* 0x000000ab640a723e */ /* 0x000fe200000000ff */
[----:B------:R4:W-:Y:S01]  /*e4b0*/  STSM.16.M88.4 [R122], R4 ;  /* 0x000000047a007844 */ /* 0x0009e20000000200 */
[----:B------:R-:W-:Y:S02]  /*e4c0*/  F2FP.F16.F32.PACK_AB R11, R80, R76 ;  /* 0x0000004c500b723e */ /* 0x000fe400000000ff */
[----:B------:R-:W-:Y:S02]  /*e4d0*/  MOV R126, R126 ;  /* 0x0000007e007e7202 */ /* 0x000fe40000000f00 */
[----:B------:R-:W-:Y:S02]  /*e4e0*/  F2FP.F16.F32.PACK_AB R12, R104, R172 ;  /* 0x000000ac680c723e */ /* 0x000fe400000000ff */
[----:B------:R-:W-:Y:S02]  /*e4f0*/  F2FP.F16.F32.PACK_AB R13, R86, R84 ;  /* 0x00000054560d723e */ /* 0x000fe400000000ff */
[----:B------:R-:W-:-:S02]  /*e500*/  F2FP.F16.F32.PACK_AB R14, R108, R173 ;  /* 0x000000ad6c0e723e */ /* 0x000fc400000000ff */
[----:B------:R-:W-:Y:S02]  /*e510*/  F2FP.F16.F32.PACK_AB R15, R92, R88 ;  /* 0x000000585c0f723e */ /* 0x000fe400000000ff */
[----:B------:R-:W-:Y:S02]  /*e520*/  ISETP.NE.U32.AND P0, PT, RZ, UR4, PT ;  /* 0x00000004ff007c0c */ /* 0x000fe4000bf05070 */
[----:B------:R-:W-:Y:S02]  /*e530*/  MOV R128, R128 ;  /* 0x0000008000807202 */ /* 0x000fe40000000f00 */
[----:B----4-:R-:W-:Y:S02]  /*e540*/  IADD3 R6, P1, R176, UR4, RZ ;  /* 0x00000004b0067c10 */ /* 0x010fe4000ff3e0ff */
[----:B------:R-:W-:Y:S02]  /*e550*/  F2FP.F16.F32.PACK_AB R24, R152, R174 ;  /* 0x000000ae9818723e */ /* 0x000fe400000000ff */
[----:B------:R-:W-:-:S02]  /*e560*/  F2FP.F16.F32.PACK_AB R25, R131, R130 ;  /* 0x000000828319723e */ /* 0x000fc400000000ff */
[----:B------:R-:W-:Y:S02]  /*e570*/  F2FP.F16.F32.PACK_AB R26, R133, R132 ;  /* 0x00000084851a723e */ /* 0x000fe400000000ff */
[----:B------:R-:W-:Y:S01]  /*e580*/  F2FP.F16.F32.PACK_AB R27, R135, R134 ;  /* 0x00000086871b723e */ /* 0x000fe200000000ff */
[----:B------:R1:W-:Y:S01]  /*e590*/  STSM.16.M88.4 [R124], R8 ;  /* 0x000000087c007844 */ /* 0x0003e20000000200 */
[----:B------:R-:W-:Y:S02]  /*e5a0*/  ISETP.NE.AND.EX P0, PT, RZ, UR5, PT, P0 ;  /* 0x00000005ff007c0c */ /* 0x000fe4000bf05300 */
[----:B------:R-:W-:Y:S01]  /*e5b0*/  IADD3.X R7, R175, UR5, RZ, P1, !PT ;  /* 0x00000005af077c10 */ /* 0x000fe20008ffe4ff */
[----:B------:R2:W-:Y:S01]  /*e5c0*/  STSM.16.M88.4 [R126], R12 ;  /* 0x0000000c7e007844 */ /* 0x0005e20000000200 */
[----:B------:R-:W-:Y:S02]  /*e5d0*/  ULDC.64 UR4, c[0x0][0xc08] ;  /* 0x0003020000047ab9 */ /* 0x000fe40000000a00 */
[----:B------:R-:W-:Y:S01]  /*e5e0*/  ISETP.NE.U32.AND P2, PT, RZ, UR4, PT ;  /* 0x00000004ff007c0c */ /* 0x000fe2000bf45070 */
[----:B------:R3:W-:Y:S04]  /*e5f0*/  STSM.16.M88.4 [R128], R24 ;  /* 0x0000001880007844 */ /* 0x0007e80000000200 */
[----:B------:R3:W-:Y:S01]  /*e600*/  STSM.16.M88.4 [R33], R136 ;  /* 0x0000008821007844 */ /* 0x0007e20000000200 */
[----:B------:R-:W-:-:S03]  /*e610*/  ISETP.NE.AND.EX P2, PT, RZ, UR5, PT, P2 ;  /* 0x00000005ff007c0c */ /* 0x000fc6000bf45320 */
[----:B------:R3:W-:Y:S01]  /*e620*/  STSM.16.M88.4 [R37], R144 ;  /* 0x0000009025007844 */ /* 0x0007e20000000200 */
[----:B------:R-:W-:Y:S01]  /*e630*/  IMAD.MOV.U32 R20, RZ, RZ, RZ ;  /* 0x000000ffff147224 */ /* 0x000fe200078e00ff */
[----:B------:R-:W-:Y:S08]  /*e640*/  BAR.SYNC.DEFER_BLOCKING 0x1, 0x100 ;  /* 0x0044000000007b1d */ /* 0x000ff00000010000 */
[----:B------:R-:W-:Y:S01]  /*e650*/  @P2 IADD3 R4, P3, R176, UR4, RZ ;  /* 0x00000004b0042c10 */ /* 0x000fe2000ff7e0ff */
[----:B------:R-:W-:-:S02]  /*e660*/  ULDC UR4, c[0x0][0xa88] ;  /* 0x0002a20000047ab9 */ /* 0x000fc40000000800 */
[----:B------:R-:W-:Y:S01]  /*e670*/  IMAD.U32 R0, RZ, RZ, UR4 ;  /* 0x00000004ff007e24 */ /* 0x000fe2000f8e00ff */
[----:B------:R-:W-:Y:S01]  /*e680*/  @P2 IADD3.X R5, R175, UR5, RZ, P3, !PT ;  /* 0x00000005af052c10 */ /* 0x000fe20009ffe4ff */
[----:B------:R3:W5:Y:S04]  /*e690*/  @P0 LDG.E R20, desc[UR40][R6.64] ;  /* 0x0000002806140981 */ /* 0x000768000c1e1900 */
[----:B------:R3:W5:Y:S01]  /*e6a0*/  @P2 LDG.E R0, desc[UR40][R4.64] ;  /* 0x0000002804002981 */ /* 0x000762000c1e1900 */
[----:B0-----:R-:W-:-:S13]  /*e6b0*/  ISETP.NE.AND P1, PT, R3, 0x1, PT ;  /* 0x000000010300780c */ /* 0x001fda0003f25270 */
[----:B-1----:R-:W0:Y:S08]  /*e6c0*/  @P1 LDC R8, c[0x0][0xbec] ;  /* 0x0002fb00ff081b82 */ /* 0x002e300000000800 */
[----:B------:R-:W1:Y:S01]  /*e6d0*/  @P1 LDC R11, c[0x0][0xbf0] ;  /* 0x0002fc00ff0b1b82 */ /* 0x000e620000000800 */
[----:B--2---:R-:W-:Y:S01]  /*e6e0*/  LEA R15, R151, R72, 0x7 ;  /* 0x00000048970f7211 */ /* 0x004fe200078e38ff */
[----:B---3--:R-:W-:Y:S06]  /*e6f0*/  @P2 BRA `(.L_x_772) ;  /* 0x0000000000102947 */ /* 0x008fec0003800000 */
[----:B------:R-:W-:Y:S05]  /*e700*/  @!P0 BRA `(.L_x_772) ;  /* 0x00000000000c8947 */ /* 0x000fea0003800000 */
[----:B------:R-:W2:Y:S04]  /*e710*/  LDG.E R5, desc[UR40][R6.64] ;  /* 0x0000002806057981 */ /* 0x000ea8000c1e1900 */
[----:B-----5:R-:W2:Y:S02]  /*e720*/  LDG.E R0, desc[UR40][R6.64+0x4] ;  /* 0x0000042806007981 */ /* 0x020ea4000c1e1900 */
[----:B--2---:R-:W-:-:S07]  /*e730*/  IMAD.IADD R0, R0, 0x1, -R5 ;  /* 0x0000000100007824 */ /* 0x004fce00078e0a05 */
.L_x_772:
[----:B------:R-:W2:Y:S01]  /*e740*/  LDL.LU R12, [R1+0x3c] ;  /* 0x00003c00010c7983 */ /* 0x000ea20000300800 */
[----:B0-----:R-:W-:Y:S01]  /*e750*/  @P1 IMAD.HI.U32 R4, R15, R8, RZ ;  /* 0x000000080f041227 */ /* 0x001fe200078e00ff */
[----:B------:R-:W-:Y:S01]  /*e760*/  ULDC.64 UR4, c[0x0][0xb90] ;  /* 0x0002e40000047ab9 */ /* 0x000fe20000000a00 */
[----:B-----5:R-:W-:Y:S01]  /*e770*/  SHF.R.S32.HI R21, RZ, 0x1f, R20 ;  /* 0x0000001fff157819 */ /* 0x020fe20000011414 */
[----:B------:R-:W3:Y:S01]  /*e780*/  LDL.LU R10, [R1+0x2c] ;  /* 0x00002c00010a7983 */ /* 0x000ee20000300800 */
[----:B------:R-:W-:Y:S01]  /*e790*/  IMAD.MOV.U32 R9, RZ, RZ, R15 ;  /* 0x000000ffff097224 */ /* 0x000fe200078e000f */
[----:B------:R-:W0:Y:S02]  /*e7a0*/  @P1 LDC R85, c[0x0][0xbec] ;  /* 0x0002fb00ff551b82 */ /* 0x000e240000000800 */
[----:B------:R-:W4:Y:S01]  /*e7b0*/  LDL.LU R87, [R1+0x20] ;  /* 0x0000200001577983 */ /* 0x000f220000300800 */
[----:B-1----:R-:W-:-:S03]  /*e7c0*/  @P1 SHF.R.U32.HI R9, RZ, R11, R4 ;  /* 0x0000000bff091219 */ /* 0x002fc60000011604 */
[----:B------:R-:W4:Y:S01]  /*e7d0*/  LDL R14, [R1+0x50] ;  /* 0x00005000010e7983 */ /* 0x000f220000100800 */
[----:B------:R-:W1:Y:S01]  /*e7e0*/  S2R R84, SR_TID.X ;  /* 0x0000000000547919 */ /* 0x000e620000002100 */
[----:B------:R-:W0:Y:S01]  /*e7f0*/  S2R R27, SR_TID.X ;  /* 0x00000000001b7919 */ /* 0x000e220000002100 */
[----:B-1----:R-:W-:-:S05]  /*e800*/  VIADD R84, R84, 0xffffff80 ;  /* 0xffffff8054547836 */ /* 0x002fca0000000000 */
[----:B------:R-:W-:-:S04]  /*e810*/  SHF.R.S32.HI R86, RZ, 0x1f, R84 ;  /* 0x0000001fff567819 */ /* 0x000fc80000011454 */
[----:B------:R-:W-:-:S04]  /*e820*/  LEA.HI R86, R86, R84, RZ, 0x3 ;  /* 0x0000005456567211 */ /* 0x000fc800078f18ff */
[----:B------:R-:W-:-:S05]  /*e830*/  SHF.R.S32.HI R86, RZ, 0x3, R86 ;  /* 0x00000003ff567819 */ /* 0x000fca0000011456 */
[----:B------:R-:W-:Y:S01]  /*e840*/  IMAD R13, R86, 0x40, R213 ;  /* 0x00000040560d7824 */ /* 0x000fe200078e02d5 */
[----:B------:R-:W-:Y:S01]  /*e850*/  SHF.R.S32.HI R82, RZ, 0x1f, R84 ;  /* 0x0000001fff527819 */ /* 0x000fe20000011454 */
[----:B0-----:R-:W-:-:S03]  /*e860*/  VIADD R27, R27, 0xffffff80 ;  /* 0xffffff801b1b7836 */ /* 0x001fc60000000000 */
[----:B------:R-:W-:Y:S02]  /*e870*/  LEA.HI R82, R82, R84, RZ, 0x3 ;  /* 0x0000005452527211 */ /* 0x000fe400078f18ff */
[----:B------:R-:W-:Y:S02]  /*e880*/  SHF.R.S32.HI R26, RZ, 0x1f, R27 ;  /* 0x0000001fff1a7819 */ /* 0x000fe4000001141b */
[----:B------:R-:W-:Y:S02]  /*e890*/  LOP3.LUT R82, R82, 0xfffffff8, RZ, 0xc0, !PT ;  /* 0xfffffff852527812 */ /* 0x000fe400078ec0ff */
[----:B------:R-:W-:-:S03]  /*e8a0*/  LEA.HI R26, R26, R27, RZ, 0x7 ;  /* 0x0000001b1a1a7211 */ /* 0x000fc600078f38ff */
[----:B------:R-:W-:Y:S02]  /*e8b0*/  IMAD.IADD R82, R84, 0x1, -R82 ;  /* 0x0000000154527824 */ /* 0x000fe400078e0a52 */
[----:B------:R-:W0:Y:S01]  /*e8c0*/  @P1 LDC R84, c[0x0][0xbf0] ;  /* 0x0002fc00ff541b82 */ /* 0x000e220000000800 */
[----:B------:R-:W-:Y:S01]  /*e8d0*/  LOP3.LUT R26, R26, 0xffffff80, RZ, 0xc0, !PT ;  /* 0xffffff801a1a7812 */ /* 0x000fe200078ec0ff */
[----:B------:R-:W-:-:S04]  /*e8e0*/  IMAD R82, R82, 0x20, R86 ;  /* 0x0000002052527824 */ /* 0x000fc800078e0256 */
[----:B------:R-:W-:Y:S02]  /*e8f0*/  IMAD.IADD R26, R27, 0x1, -R26 ;  /* 0x000000011b1a7824 */ /* 0x000fe400078e0a1a */
[----:B------:R-:W-:Y:S01]  /*e900*/  IMAD R0, R0, R3, RZ ;  /* 0x0000000300007224 */ /* 0x000fe200078e02ff */
[----:B------:R-:W-:Y:S01]  /*e910*/  LEA R82, R151, R82, 0x7 ;  /* 0x0000005297527211 */ /* 0x000fe200078e38ff */
[C---:B------:R-:W-:Y:S01]  /*e920*/  VIADD R92, R213.reuse, 0x80 ;  /* 0x00000080d55c7836 */ /* 0x040fe20000000000 */
[C---:B------:R-:W-:Y:S01]  /*e930*/  IADD3 R90, R213.reuse, 0xc0, RZ ;  /* 0x000000c0d55a7810 */ /* 0x040fe20007ffe0ff */
[C---:B------:R-:W-:Y:S01]  /*e940*/  VIADD R94, R213.reuse, 0x40 ;  /* 0x00000040d55e7836 */ /* 0x040fe20000000000 */
[----:B------:R-:W-:Y:S01]  /*e950*/  BSSY B1, `(.L_x_773) ;  /* 0x00000d1000017945 */ /* 0x000fe20003800000 */
[C---:B------:R-:W-:Y:S01]  /*e960*/  VIADD R89, R213.reuse, 0xc0 ;  /* 0x000000c0d5597836 */ /* 0x040fe20000000000 */
[----:B------:R-:W-:Y:S01]  /*e970*/  SHF.R.S32.HI R90, RZ, 0x1f, R90 ;  /* 0x0000001fff5a7819 */ /* 0x000fe2000001145a */
[C---:B------:R-:W-:Y:S01]  /*e980*/  VIADD R91, R213.reuse, 0x80 ;  /* 0x00000080d55b7836 */ /* 0x040fe20000000000 */
[----:B------:R-:W-:Y:S01]  /*e990*/  SHF.R.S32.HI R92, RZ, 0x1f, R92 ;  /* 0x0000001fff5c7819 */ /* 0x000fe2000001145c */
[----:B------:R-:W-:Y:S01]  /*e9a0*/  VIADD R93, R213, 0x40 ;  /* 0x00000040d55d7836 */ /* 0x000fe20000000000 */
[----:B------:R-:W-:-:S02]  /*e9b0*/  SHF.R.S32.HI R94, RZ, 0x1f, R94 ;  /* 0x0000001fff5e7819 */ /* 0x000fc4000001145e */
[----:B------:R-:W-:Y:S02]  /*e9c0*/  SHF.R.S32.HI R95, RZ, 0x1f, R213 ;  /* 0x0000001fff5f7819 */ /* 0x000fe400000114d5 */
[----:B--2---:R-:W-:Y:S02]  /*e9d0*/  SEL R72, R12, RZ, !P0 ;  /* 0x000000ff0c487207 */ /* 0x004fe40004000000 */
[----:B---3--:R-:W-:Y:S02]  /*e9e0*/  SEL R80, R10, RZ, !P0 ;  /* 0x000000ff0a507207 */ /* 0x008fe40004000000 */
[----:B----4-:R-:W-:Y:S01]  /*e9f0*/  SHF.R.S32.HI R81, RZ, 0x1f, R87 ;  /* 0x0000001fff517819 */ /* 0x010fe20000011457 */
[----:B------:R-:W-:-:S04]  /*ea00*/  IMAD.WIDE.U32 R4, R87, UR4, R20 ;  /* 0x0000000457047c25 */ /* 0x000fc8000f8e0014 */
[----:B------:R-:W-:-:S04]  /*ea10*/  IMAD R6, R81, UR4, RZ ;  /* 0x0000000451067c24 */ /* 0x000fc8000f8e02ff */
[----:B------:R-:W-:Y:S01]  /*ea20*/  IMAD R7, R87, UR5, R6 ;  /* 0x0000000557077c24 */ /* 0x000fe2000f8e0206 */
[----:B------:R-:W-:Y:S01]  /*ea30*/  ULDC.64 UR4, c[0x0][0xb98] ;  /* 0x0002e60000047ab9 */ /* 0x000fe20000000a00 */
[----:B------:R-:W-:-:S03]  /*ea40*/  IMAD.MOV R6, RZ, RZ, -R9 ;  /* 0x000000ffff067224 */ /* 0x000fc600078e0a09 */
[----:B------:R-:W-:Y:S01]  /*ea50*/  IADD3 R5, R5, R7, RZ ;  /* 0x0000000705057210 */ /* 0x000fe20007ffe0ff */
[----:B------:R-:W-:Y:S02]  /*ea60*/  IMAD R11, R3, R6, R15 ;  /* 0x00000006030b7224 */ /* 0x000fe400078e020f */
[----:B------:R-:W-:Y:S02]  /*ea70*/  IMAD R15, R72, UR4, RZ ;  /* 0x00000004480f7c24 */ /* 0x000fe4000f8e02ff */
[----:B------:R-:W-:Y:S01]  /*ea80*/  IMAD.WIDE.U32 R6, R80, UR4, R4 ;  /* 0x0000000450067c25 */ /* 0x000fe2000f8e0004 */
[----:B------:R-:W-:-:S03]  /*ea90*/  SHF.R.S32.HI R8, RZ, 0x1f, R11 ;  /* 0x0000001fff087819 */ /* 0x000fc6000001140b */
[----:B------:R-:W-:Y:S01]  /*eaa0*/  IMAD.WIDE R4, R13, 0x2, R34 ;  /* 0x000000020d047825 */ /* 0x000fe200078e0222 */
[----:B------:R-:W-:Y:S02]  /*eab0*/  SHF.R.S32.HI R13, RZ, 0x1f, R9 ;  /* 0x0000001fff0d7819 */ /* 0x000fe40000011409 */
[----:B------:R-:W-:Y:S01]  /*eac0*/  IADD3 R6, P0, R9, R6, RZ ;  /* 0x0000000609067210 */ /* 0x000fe20007f1e0ff */
[----:B------:R-:W-:Y:S01]  /*ead0*/  IMAD R15, R80, UR5, R15 ;  /* 0x00000005500f7c24 */ /* 0x000fe2000f8e020f */
[----:B------:R-:W-:Y:S02]  /*eae0*/  ULDC.64 UR4, c[0x0][0xb88] ;  /* 0x0002e20000047ab9 */ /* 0x000fe40000000a00 */
[----:B------:R-:W-:Y:S02]  /*eaf0*/  IMAD R10, R8, UR4, RZ ;  /* 0x00000004080a7c24 */ /* 0x000fe4000f8e02ff */
[----:B------:R-:W-:Y:S02]  /*eb00*/  IADD3.X R7, R13, R7, R15, P0, !PT ;  /* 0x000000070d077210 */ /* 0x000fe400007fe40f */
[----:B------:R-:W-:-:S02]  /*eb10*/  IMAD R13, R11, UR5, R10 ;  /* 0x000000050b0d7c24 */ /* 0x000fc4000f8e020a */
[----:B------:R-:W-:Y:S01]  /*eb20*/  IMAD.WIDE.U32 R6, R11, UR4, R6 ;  /* 0x000000040b067c25 */ /* 0x000fe2000f8e0006 */
[C---:B------:R-:W-:Y:S01]  /*eb30*/  IADD3 R9, P2, R4.reuse, 0x1000, RZ ;  /* 0x0000100004097810 */ /* 0x040fe20007f5e0ff */
[----:B------:R-:W-:Y:S02]  /*eb40*/  ULDC.64 UR4, c[0x0][0xb50] ;  /* 0x0002d40000047ab9 */ /* 0x000fe40000000a00 */
[----:B------:R-:W-:Y:S01]  /*eb50*/  IMAD.IADD R7, R7, 0x1, R13 ;  /* 0x0000000107077824 */ /* 0x000fe200078e020d */
[----:B------:R-:W-:Y:S02]  /*eb60*/  IADD3 R13, P3, R4, 0x2000, RZ ;  /* 0x00002000040d7810 */ /* 0x000fe40007f7e0ff */
[----:B------:R-:W-:Y:S02]  /*eb70*/  LOP3.LUT R8, R9, 0x380, RZ, 0xc0, !PT ;  /* 0x0000038009087812 */ /* 0x000fe400078ec0ff */
[----:B------:R-:W-:Y:S02]  /*eb80*/  LEA R10, P0, R6, UR4, 0x2 ;  /* 0x00000004060a7c11 */ /* 0x000fe4000f8010ff */
[----:B------:R-:W-:-:S02]  /*eb90*/  LOP3.LUT R12, R13, 0x380, RZ, 0xc0, !PT ;  /* 0x000003800d0c7812 */ /* 0x000fc400078ec0ff */
[----:B------:R-:W-:Y:S02]  /*eba0*/  SHF.R.U64 R8, R8, 0x3, RZ ;  /* 0x0000000308087819 */ /* 0x000fe400000012ff */
[----:B------:R-:W-:Y:S01]  /*ebb0*/  LEA.HI.X R6, R6, UR5, R7, 0x2, P0 ;  /* 0x0000000506067c11 */ /* 0x000fe200080f1407 */
[----:B------:R-:W-:Y:S01]  /*ebc0*/  ULDC.64 UR4, c[0x0][0xaa0] ;  /* 0x0002a80000047ab9 */ /* 0x000fe20000000a00 */
[----:B------:R-:W-:Y:S02]  /*ebd0*/  IADD3 R29, P0, R4, 0x4000, RZ ;  /* 0x00004000041d7810 */ /* 0x000fe40007f1e0ff */
[----:B------:R-:W-:Y:S02]  /*ebe0*/  SHF.R.U64 R12, R12, 0x3, RZ ;  /* 0x000000030c0c7819 */ /* 0x000fe400000012ff */
[----:B------:R-:W-:Y:S01]  /*ebf0*/  LOP3.LUT R8, R8, R9, RZ, 0x3c, !PT ;  /* 0x0000000908087212 */ /* 0x000fe200078e3cff */
[----:B------:R-:W-:Y:S01]  /*ec00*/  IMAD.X R9, RZ, RZ, R5, P2 ;  /* 0x000000ffff097224 */ /* 0x000fe200010e0605 */
[----:B------:R-:W-:-:S02]  /*ec10*/  LOP3.LUT R28, R29, 0x380, RZ, 0xc0, !PT ;  /* 0x000003801d1c7812 */ /* 0x000fc400078ec0ff */
[----:B------:R-:W-:Y:S01]  /*ec20*/  LOP3.LUT R12, R12, R13, RZ, 0x3c, !PT ;  /* 0x0000000d0c0c7212 */ /* 0x000fe200078e3cff */
[----:B------:R-:W-:Y:S01]  /*ec30*/  IMAD.X R13, RZ, RZ, R5, P3 ;  /* 0x000000ffff0d7224 */ /* 0x000fe200018e0605 */
[C---:B------:R-:W-:Y:S02]  /*ec40*/  IADD3 R39, P2, R4.reuse, 0x6000, RZ ;  /* 0x0000600004277810 */ /* 0x040fe40007f5e0ff */
[C---:B------:R-:W-:Y:S02]  /*ec50*/  IADD3 R25, P5, R4.reuse, 0x3000, RZ ;  /* 0x0000300004197810 */ /* 0x040fe40007fbe0ff */
[C---:B------:R-:W-:Y:S02]  /*ec60*/  IADD3 R35, P4, R4.reuse, 0x5000, RZ ;  /* 0x0000500004237810 */ /* 0x040fe40007f9e0ff */
[----:B------:R-:W-:Y:S02]  /*ec70*/  IADD3 R41, P3, R4, 0x7000, RZ ;  /* 0x0000700004297810 */ /* 0x000fe40007f7e0ff */
[----:B------:R-:W-:-:S02]  /*ec80*/  SHF.R.U64 R28, R28, 0x3, RZ ;  /* 0x000000031c1c7819 */ /* 0x000fc400000012ff */
        /* <DEDUP_REMOVED lines=9> */
[----:B------:R-:W-:Y:S02]  /*ed20*/  IADD3 R49, P0, R4, 0x9000, RZ ;  /* 0x0000900004317810 */ /* 0x000fe40007f1e0ff */
[----:B------:R-:W-:Y:S02]  /*ed30*/  SHF.R.U64 R40, R40, 0x3, RZ ;  /* 0x0000000328287819 */ /* 0x000fe400000012ff */
[----:B------:R-:W-:Y:S01]  /*ed40*/  LOP3.LUT R38, R38, R39, RZ, 0x3c, !PT ;  /* 0x0000002726267212 */ /* 0x000fe200078e3cff */
[--C-:B------:R-:W-:Y:S01]  /*ed50*/  IMAD.X R39, RZ, RZ, R5.reuse, P2 ;  /* 0x000000ffff277224 */ /* 0x100fe200010e0605 */
[----:B------:R-:W-:Y:S01]  /*ed60*/  LOP3.LUT R24, R24, R25, RZ, 0x3c, !PT ;  /* 0x0000001918187212 */ /* 0x000fe200078e3cff */
[----:B------:R-:W-:Y:S01]  /*ed70*/  IMAD.X R25, RZ, RZ, R5, P5 ;  /* 0x000000ffff197224 */ /* 0x000fe200028e0605 */
[----:B------:R-:W-:-:S02]  /*ed80*/  LOP3.LUT R34, R34, R35, RZ, 0x3c, !PT ;  /* 0x0000002322227212 */ /* 0x000fc400078e3cff */
[----:B------:R-:W-:Y:S02]  /*ed90*/  LOP3.LUT R48, R49, 0x380, RZ, 0xc0, !PT ;  /* 0x0000038031307812 */ /* 0x000fe400078ec0ff */
[----:B------:R-:W-:Y:S01]  /*eda0*/  LOP3.LUT R40, R40, R41, RZ, 0x3c, !PT ;  /* 0x0000002928287212 */ /* 0x000fe200078e3cff */
[----:B------:R-:W-:Y:S01]  /*edb0*/  IMAD.X R41, RZ, RZ, R5, P3 ;  /* 0x000000ffff297224 */ /* 0x000fe200018e0605 */
[----:B------:R-:W-:Y:S02]  /*edc0*/  IADD3.X R35, RZ, R5, RZ, P4, !PT ;  /* 0x00000005ff237210 */ /* 0x000fe400027fe4ff */
[C---:B------:R-:W-:Y:S01]  /*edd0*/  IADD3 R57, P2, R4.reuse, 0xb000, RZ ;  /* 0x0000b00004397810 */ /* 0x040fe20007f5e0ff */
[----:B------:R-:W-:Y:S01]  /*ede0*/  IMAD R21, R21, UR4, RZ ;  /* 0x0000000415157c24 */ /* 0x000fe2000f8e02ff */
[C---:B------:R-:W-:Y:S02]  /*edf0*/  IADD3 R45, P5, R4.reuse, 0x8000, RZ ;  /* 0x00008000042d7810 */ /* 0x040fe40007fbe0ff */
[----:B------:R-:W-:-:S02]  /*ee00*/  IADD3 R53, P4, R4, 0xa000, RZ ;  /* 0x0000a00004357810 */ /* 0x000fc40007f9e0ff */
[----:B------:R-:W-:Y:S02]  /*ee10*/  IADD3 R61, P3, R4, 0xc000, RZ ;  /* 0x0000c000043d7810 */ /* 0x000fe40007f7e0ff */
[----:B------:R-:W-:Y:S02]  /*ee20*/  SHF.R.U64 R48, R48, 0x3, RZ ;  /* 0x0000000330307819 */ /* 0x000fe400000012ff */
[----:B------:R-:W-:Y:S01]  /*ee30*/  LOP3.LUT R56, R57, 0x380, RZ, 0xc0, !PT ;  /* 0x0000038039387812 */ /* 0x000fe200078ec0ff */
[C---:B------:R-:W-:Y:S01]  /*ee40*/  IMAD R83, R20.reuse, UR5, R21 ;  /* 0x0000000514537c24 */ /* 0x040fe2000f8e0215 */
[----:B------:R-:W-:Y:S02]  /*ee50*/  LOP3.LUT R44, R45, 0x380, RZ, 0xc0, !PT ;  /* 0x000003802d2c7812 */ /* 0x000fe400078ec0ff */
[----:B------:R-:W-:Y:S01]  /*ee60*/  LOP3.LUT R52, R53, 0x380, RZ, 0xc0, !PT ;  /* 0x0000038035347812 */ /* 0x000fe200078ec0ff */
[----:B------:R-:W-:Y:S01]  /*ee70*/  IMAD.WIDE.U32 R20, R20, UR4, RZ ;  /* 0x0000000414147c25 */ /* 0x000fe2000f8e00ff */
[----:B------:R-:W-:Y:S01]  /*ee80*/  LOP3.LUT R60, R61, 0x380, RZ, 0xc0, !PT ;  /* 0x000003803d3c7812 */ /* 0x000fe200078ec0ff */
[----:B------:R-:W-:Y:S01]  /*ee90*/  SHFL.IDX PT, R50, R10, RZ, 0x1c1f ;  /* 0x001c1fff0a327589 */ /* 0x000fe200000e0000 */
[----:B------:R-:W-:Y:S01]  /*eea0*/  LOP3.LUT R48, R48, R49, RZ, 0x3c, !PT ;  /* 0x0000003130307212 */ /* 0x000fe200078e3cff */
[----:B------:R-:W-:Y:S01]  /*eeb0*/  IMAD R7, R151, 0x80, R14 ;  /* 0x0000008097077824 */ /* 0x000fe200078e020e */
[----:B------:R-:W-:Y:S01]  /*eec0*/  SHF.R.U64 R56, R56, 0x3, RZ ;  /* 0x0000000338387819 */ /* 0x000fe200000012ff */
[----:B------:R-:W1:Y:S01]  /*eed0*/  SHFL.IDX PT, R51, R6, RZ, 0x1c1f ;  /* 0x001c1fff06337589 */ /* 0x000e6200000e0000 */
[----:B------:R-:W-:Y:S01]  /*eee0*/  SHF.R.U64 R44, R44, 0x3, RZ ;  /* 0x000000032c2c7819 */ /* 0x000fe200000012ff */
[----:B------:R-:W-:Y:S01]  /*eef0*/  ULDC.64 UR4, c[0x0][0xae8] ;  /* 0x0002ba0000047ab9 */ /* 0x000fe20000000a00 */
[----:B------:R-:W-:Y:S01]  /*ef00*/  SHF.R.U64 R52, R52, 0x3, RZ ;  /* 0x0000000334347819 */ /* 0x000fe200000012ff */
[----:B------:R-:W-:Y:S01]  /*ef10*/  SHFL.IDX PT, R54, R10, 0x1, 0x1c1f ;  /* 0x003c1f000a367f89 */ /* 0x000fe200000e0000 */
[----:B------:R-:W-:Y:S01]  /*ef20*/  IADD3.X R49, RZ, R5, RZ, P0, !PT ;  /* 0x00000005ff317210 */ /* 0x000fe200007fe4ff */
[----:B------:R-:W-:Y:S01]  /*ef30*/  IMAD.IADD R21, R21, 0x1, R83 ;  /* 0x0000000115157824 */ /* 0x000fe200078e0253 */
[----:B------:R-:W-:Y:S01]  /*ef40*/  SHF.R.U64 R60, R60, 0x3, RZ ;  /* 0x000000033c3c7819 */ /* 0x000fe200000012ff */
[----:B------:R2:W3:Y:S01]  /*ef50*/  SHFL.IDX PT, R55, R6, 0x1, 0x1c1f ;  /* 0x003c1f0006377f89 */ /* 0x0004e200000e0000 */
[----:B------:R-:W-:Y:S01]  /*ef60*/  LOP3.LUT P0, RZ, R26, 0x3, RZ, 0xc0, !PT ;  /* 0x000000031aff7812 */ /* 0x000fe2000780c0ff */
[----:B------:R-:W-:Y:S01]  /*ef70*/  IMAD R81, R81, UR4, RZ ;  /* 0x0000000451517c24 */ /* 0x000fe2000f8e02ff */
        /* <DEDUP_REMOVED lines=8> */
[C---:B------:R-:W-:Y:S01]  /*f000*/  ISETP.GE.OR P2, PT, R7.reuse, R0, P0 ;  /* 0x000000000700720c */ /* 0x040fe20000746670 */
[----:B------:R-:W-:Y:S01]  /*f010*/  VIADD R7, R7, 0x8 ;  /* 0x0000000807077836 */ /* 0x000fe20000000000 */
[C---:B------:R-:W-:Y:S01]  /*f020*/  IADD3 R65, P5, R4.reuse, 0xd000, RZ ;  /* 0x0000d00004417810 */ /* 0x040fe20007fbe0ff */
[C---:B------:R-:W-:Y:S01]  /*f030*/  IMAD R83, R87.reuse, UR5, R81 ;  /* 0x0000000557537c24 */ /* 0x040fe2000f8e0251 */
[C---:B------:R-:W-:Y:S01]  /*f040*/  IADD3 R69, P4, R4.reuse, 0xe000, RZ ;  /* 0x0000e00004457810 */ /* 0x040fe20007f9e0ff */
[----:B------:R-:W-:Y:S01]  /*f050*/  IMAD.WIDE.U32 R20, R87, UR4, R20 ;  /* 0x0000000457147c25 */ /* 0x000fe2000f8e0014 */
[----:B------:R-:W-:Y:S01]  /*f060*/  IADD3 R11, P3, R4, 0xf000, RZ ;  /* 0x0000f000040b7810 */ /* 0x000fe20007f7e0ff */
[----:B------:R-:W-:-:S02]  /*f070*/  ULDC.64 UR4, c[0x0][0xaf0] ;  /* 0x0002bc0000047ab9 */ /* 0x000fc40000000a00 */
[----:B------:R-:W-:Y:S01]  /*f080*/  @P1 IMAD.HI.U32 R81, R82, R85, RZ ;  /* 0x0000005552511227 */ /* 0x000fe200078e00ff */
[----:B------:R-:W-:Y:S02]  /*f090*/  LOP3.LUT R64, R65, 0x380, RZ, 0xc0, !PT ;  /* 0x0000038041407812 */ /* 0x000fe400078ec0ff */
[----:B------:R-:W-:Y:S01]  /*f0a0*/  LOP3.LUT R68, R69, 0x380, RZ, 0xc0, !PT ;  /* 0x0000038045447812 */ /* 0x000fe200078ec0ff */
[----:B------:R-:W-:Y:S01]  /*f0b0*/  IMAD.IADD R21, R21, 0x1, R83 ;  /* 0x0000000115157824 */ /* 0x000fe200078e0253 */
[----:B------:R-:W-:Y:S01]  /*f0c0*/  LOP3.LUT R15, R4, 0x380, RZ, 0xc0, !PT ;  /* 0x00000380040f7812 */ /* 0x000fe200078ec0ff */
[----:B------:R-:W-:Y:S01]  /*f0d0*/  IMAD R85, R72, UR4, RZ ;  /* 0x0000000448557c24 */ /* 0x000fe2000f8e02ff */
[----:B------:R-:W-:Y:S01]  /*f0e0*/  ISETP.GE.OR P0, PT, R7, R0, P0 ;  /* 0x000000000700720c */ /* 0x000fe20000706670 */
[----:B------:R-:W-:Y:S01]  /*f0f0*/  IMAD.MOV.U32 R83, RZ, RZ, R82 ;  /* 0x000000ffff537224 */ /* 0x000fe200078e0052 */
[----:B--2---:R-:W-:Y:S02]  /*f100*/  LOP3.LUT R6, R11, 0x380, RZ, 0xc0, !PT ;  /* 0x000003800b067812 */ /* 0x004fe400078ec0ff */
[----:B0-----:R-:W-:Y:S01]  /*f110*/  @P1 SHF.R.U32.HI R83, RZ, R84, R81 ;  /* 0x00000054ff531219 */ /* 0x001fe20000011651 */
[----:B------:R-:W-:Y:S01]  /*f120*/  IMAD R85, R80, UR5, R85 ;  /* 0x0000000550557c24 */ /* 0x000fe2000f8e0255 */
[----:B------:R-:W-:Y:S01]  /*f130*/  SHF.R.U64 R64, R64, 0x3, RZ ;  /* 0x0000000340407819 */ /* 0x000fe200000012ff */
[----:B------:R-:W-:Y:S01]  /*f140*/  IMAD.WIDE.U32 R80, R80, UR4, R20 ;  /* 0x0000000450507c25 */ /* 0x000fe2000f8e0014 */
[----:B------:R-:W-:Y:S01]  /*f150*/  SHF.R.U64 R68, R68, 0x3, RZ ;  /* 0x0000000344447819 */ /* 0x000fe200000012ff */
[----:B------:R-:W-:Y:S01]  /*f160*/  ULDC.64 UR4, c[0x0][0xae0] ;  /* 0x0002b80000047ab9 */ /* 0x000fe20000000a00 */
[----:B------:R-:W-:-:S02]  /*f170*/  SHF.R.U64 R15, R15, 0x3, RZ ;  /* 0x000000030f0f7819 */ /* 0x000fc400000012ff */
[----:B------:R-:W-:Y:S02]  /*f180*/  SHF.R.U64 R6, R6, 0x3, RZ ;  /* 0x0000000306067819 */ /* 0x000fe400000012ff */
[--C-:B------:R-:W-:Y:S01]  /*f190*/  SHF.R.S32.HI R20, RZ, 0x1f, R83.reuse ;  /* 0x0000001fff147819 */ /* 0x100fe20000011453 */
[----:B------:R-:W-:Y:S01]  /*f1a0*/  IMAD.MOV R72, RZ, RZ, -R83 ;  /* 0x000000ffff487224 */ /* 0x000fe200078e0a53 */
[----:B------:R-:W-:Y:S01]  /*f1b0*/  LOP3.LUT R64, R64, R65, RZ, 0x3c, !PT ;  /* 0x0000004140407212 */ /* 0x000fe200078e3cff */
[--C-:B------:R-:W-:Y:S01]  /*f1c0*/  IMAD.X R77, RZ, RZ, R5.reuse, P3 ;  /* 0x000000ffff4d7224 */ /* 0x100fe200018e0605 */
[----:B------:R-:W-:Y:S01]  /*f1d0*/  LOP3.LUT R68, R68, R69, RZ, 0x3c, !PT ;  /* 0x0000004544447212 */ /* 0x000fe200078e3cff */
[----:B------:R-:W-:Y:S01]  /*f1e0*/  IMAD.X R69, RZ, RZ, R5, P4 ;  /* 0x000000ffff457224 */ /* 0x000fe200020e0605 */
[----:B------:R-:W-:Y:S02]  /*f1f0*/  LOP3.LUT R4, R15, R4, RZ, 0x3c, !PT ;  /* 0x000000040f047212 */ /* 0x000fe400078e3cff */
[----:B------:R-:W-:-:S02]  /*f200*/  IADD3.X R65, RZ, R5, RZ, P5, !PT ;  /* 0x00000005ff417210 */ /* 0x000fc40002ffe4ff */
[----:B------:R-:W-:Y:S01]  /*f210*/  LOP3.LUT R76, R6, R11, RZ, 0x3c, !PT ;  /* 0x0000000b064c7212 */ /* 0x000fe200078e3cff */
[----:B------:R-:W-:Y:S01]  /*f220*/  IMAD R20, R20, UR4, RZ ;  /* 0x0000000414147c24 */ /* 0x000fe2000f8e02ff */
[----:B-1----:R-:W-:Y:S01]  /*f230*/  @!P2 ST.E desc[UR40][R50.64], R36 ;  /* 0x000000243200a985 */ /* 0x002fe2000c101928 */
[----:B------:R-:W-:Y:S02]  /*f240*/  IMAD.IADD R81, R81, 0x1, R85 ;  /* 0x0000000151517824 */ /* 0x000fe400078e0255 */
[----:B------:R-:W-:Y:S01]  /*f250*/  IMAD R3, R3, R72, R82 ;  /* 0x0000004803037224 */ /* 0x000fe200078e0252 */
[----:B---3--:R0:W-:Y:S01]  /*f260*/  @!P0 ST.E desc[UR40][R54.64], R32 ;  /* 0x0000002036008985 */ /* 0x0081e2000c101928 */
[C---:B------:R-:W-:Y:S02]  /*f270*/  IMAD R85, R83.reuse, UR5, R20 ;  /* 0x0000000553557c24 */ /* 0x040fe4000f8e0214 */
[----:B------:R-:W-:Y:S01]  /*f280*/  IMAD.WIDE.U32 R20, R83, UR4, R80 ;  /* 0x0000000453147c25 */ /* 0x000fe2000f8e0050 */
[----:B------:R-:W5:Y:S01]  /*f290*/  LD.E.128 R4, desc[UR40][R4.64] ;  /* 0x0000002804047980 */ /* 0x000f62000c101d00 */
[----:B------:R-:W-:Y:S01]  /*f2a0*/  SHF.R.S32.HI R72, RZ, 0x1f, R3 ;  /* 0x0000001fff487819 */ /* 0x000fe20000011403 */
[----:B------:R-:W-:-:S02]  /*f2b0*/  ULDC.64 UR4, c[0x0][0xad8] ;  /* 0x0002b60000047ab9 */ /* 0x000fc40000000a00 */
[----:B------:R-:W5:Y:S04]  /*f2c0*/  LD.E.128 R8, desc[UR40][R8.64] ;  /* 0x0000002808087980 */ /* 0x000f68000c101d00 */
[----:B------:R-:W5:Y:S04]  /*f2d0*/  LD.E.128 R12, desc[UR40][R12.64] ;  /* 0x000000280c0c7980 */ /* 0x000f68000c101d00 */
[----:B------:R-:W5:Y:S04]  /*f2e0*/  LD.E.128 R24, desc[UR40][R24.64] ;  /* 0x0000002818187980 */ /* 0x000f68000c101d00 */
[----:B------:R-:W5:Y:S04]  /*f2f0*/  LD.E.128 R28, desc[UR40][R28.64] ;  /* 0x000000281c1c7980 */ /* 0x000f68000c101d00 */
[----:B0-----:R-:W5:Y:S04]  /*f300*/  LD.E.128 R32, desc[UR40][R34.64] ;  /* 0x0000002822207980 */ /* 0x001f68000c101d00 */
[----:B------:R-:W5:Y:S04]  /*f310*/  LD.E.128 R36, desc[UR40][R38.64] ;  /* 0x0000002826247980 */ /* 0x000f68000c101d00 */
        /* <DEDUP_REMOVED lines=14> */
[----:B0-----:R-:W0:Y:S01]  /*f400*/  FENCE.VIEW.ASYNC.S ;  /* 0x00000000000073c6 */ /* 0x001e220000000000 */
[----:B------:R-:W-:Y:S01]  /*f410*/  IADD3 R21, R21, R85, RZ ;  /* 0x0000005515157210 */ /* 0x000fe20007ffe0ff */
[----:B------:R-:W-:-:S02]  /*f420*/  IMAD R72, R72, UR4, RZ ;  /* 0x0000000448487c24 */ /* 0x000fc4000f8e02ff */
[----:B------:R-:W-:Y:S02]  /*f430*/  IMAD R87, R151, 0x80, R86 ;  /* 0x0000008097577824 */ /* 0x000fe400078e0256 */
[C---:B------:R-:W-:Y:S02]  /*f440*/  IMAD R83, R3.reuse, UR5, R72 ;  /* 0x0000000503537c24 */ /* 0x040fe4000f8e0248 */
[----:B------:R-:W-:Y:S01]  /*f450*/  IMAD.WIDE.U32 R20, R3, UR4, R20 ;  /* 0x0000000403147c25 */ /* 0x000fe2000f8e0014 */
[----:B------:R-:W-:Y:S01]  /*f460*/  ISETP.GE.AND P2, PT, R87, R0, PT ;  /* 0x000000005700720c */ /* 0x000fe20003f46270 */
[----:B------:R-:W-:Y:S02]  /*f470*/  ULDC.64 UR4, c[0x0][0xa80] ;  /* 0x0002a00000047ab9 */ /* 0x000fe40000000a00 */
[----:B------:R-:W-:Y:S01]  /*f480*/  IMAD.IADD R21, R21, 0x1, R83 ;  /* 0x0000000115157824 */ /* 0x000fe200078e0253 */
[----:B------:R-:W-:Y:S01]  /*f490*/  LEA R72, P3, R20, UR4, 0x1 ;  /* 0x0000000414487c11 */ /* 0x000fe2000f8608ff */
[----:B------:R-:W-:-:S02]  /*f4a0*/  VIADD R3, R19, 0x22820 ;  /* 0x0002282013037836 */ /* 0x000fc40000000000 */
[----:B------:R-:W-:Y:S01]  /*f4b0*/  VIADD R81, R87, 0x20 ;  /* 0x0000002057517836 */ /* 0x000fe20000000000 */
[----:B------:R-:W-:Y:S02]  /*f4c0*/  LEA.HI.X R86, R20, UR5, R21, 0x1, P3 ;  /* 0x0000000514567c11 */ /* 0x000fe400098f0c15 */
[----:B------:R-:W-:Y:S02]  /*f4d0*/  PRMT R3, RZ, 0x654, R3 ;  /* 0x00000654ff037816 */ /* 0x000fe40000000003 */
[-C--:B------:R-:W-:Y:S01]  /*f4e0*/  ISETP.GE.AND P1, PT, R81, R0.reuse, PT ;  /* 0x000000005100720c */ /* 0x080fe20003f26270 */
[----:B------:R-:W-:Y:S01]  /*f4f0*/  VIADD R81, R87, 0x40 ;  /* 0x0000004057517836 */ /* 0x000fe20000000000 */
[----:B0-----:R0:W1:Y:S01]  /*f500*/  SHFL.IDX PT, R84, R72, RZ, 0x181f ;  /* 0x00181fff48547589 */ /* 0x00106200000e0000 */
[----:B------:R0:W-:Y:S03]  /*f510*/  SYNCS.ARRIVE.TRANS64.RED.A1T0 RZ, [R3+URZ], RZ ;  /* 0x000000ff03ff79a7 */ /* 0x0001e6000810043f */
[----:B------:R0:W2:Y:S01]  /*f520*/  SHFL.IDX PT, R88, R86, RZ, 0x181f ;  /* 0x00181fff56587589 */ /* 0x0000a200000e0000 */
[----:B------:R-:W-:Y:S01]  /*f530*/  ISETP.GE.AND P0, PT, R81, R0, PT ;  /* 0x000000005100720c */ /* 0x000fe20003f06270 */
[----:B------:R-:W-:-:S12]  /*f540*/  @P2 BRA `(.L_x_774) ;  /* 0x0000000000442947 */ /* 0x000fd80003800000 */
[----:B------:R-:W-:Y:S02]  /*f550*/  ULDC UR4, c[0x0][0xac8] ;  /* 0x0002b20000047ab9 */ /* 0x000fe40000000800 */
[----:B------:R-:W-:Y:S02]  /*f560*/  ISETP.GE.AND P2, PT, R213, UR4, PT ;  /* 0x00000004d5007c0c */ /* 0x000fe4000bf46270 */
[----:B------:R-:W-:Y:S02]  /*f570*/  ISETP.GE.AND P3, PT, R93, UR4, PT ;  /* 0x000000045d007c0c */ /* 0x000fe4000bf66270 */
[----:B------:R-:W-:-:S09]  /*f580*/  ISETP.GE.AND P4, PT, R91, UR4, PT ;  /* 0x000000045b007c0c */ /* 0x000fd2000bf86270 */
[----:B-1----:R-:W-:-:S04]  /*f590*/  @!P2 LEA R20, P5, R213, R84, 0x1 ;  /* 0x00000054d514a211 */ /* 0x002fc800078a08ff */
[----:B--2---:R-:W-:Y:S02]  /*f5a0*/  @!P2 LEA.HI.X R21, R213, R88, R95, 0x1, P5 ;  /* 0x00000058d515a211 */ /* 0x004fe400028f0c5f */
[----:B------:R-:W-:-:S03]  /*f5b0*/  ISETP.GE.AND P5, PT, R89, UR4, PT ;  /* 0x0000000459007c0c */ /* 0x000fc6000bfa6270 */
[----:B-----5:R3:W-:Y:S01]  /*f5c0*/  @!P2 ST.E.128 desc[UR40][R20.64], R4 ;  /* 0x000000041400a985 */ /* 0x0207e2000c101d28 */
[----:B------:R-:W-:-:S04]  /*f5d0*/  @!P3 LEA R80, P2, R93, R84, 0x1 ;  /* 0x000000545d50b211 */ /* 0x000fc800078408ff */
        /* <DEDUP_REMOVED lines=8> */
.L_x_774:
[----:B------:R-:W-:Y:S05]  /*f660*/  BSYNC B1 ;  /* 0x0000000000017941 */ /* 0x000fea0003800000 */
.L_x_773:
        /* <DEDUP_REMOVED lines=9> */
[----:B0-----:R-:W-:-:S04]  /*f700*/  @!P4 LEA R4, P5, R213, R28, 0x1 ;  /* 0x0000001cd504c211 */ /* 0x001fc800078a08ff */
[----:B----4-:R-:W-:Y:S02]  /*f710*/  @!P4 LEA.HI.X R5, R213, R30, R95, 0x1, P5 ;  /* 0x0000001ed505c211 */ /* 0x010fe400028f0c5f */
[----:B------:R-:W-:-:S03]  /*f720*/  @!P3 LEA R6, P5, R93, R28, 0x1 ;  /* 0x0000001c5d06b211 */ /* 0x000fc600078a08ff */
[----:B------:R0:W-:Y:S01]  /*f730*/  @!P4 ST.E.128 desc[UR40][R4.64], R8 ;  /* 0x000000080400c985 */ /* 0x0001e2000c101d28 */
        /* <DEDUP_REMOVED lines=8> */
.L_x_776:
[----:B------:R-:W-:Y:S05]  /*f7c0*/  BSYNC B1 ;  /* 0x0000000000017941 */ /* 0x000fea0003800000 */
.L_x_775:
[----:B0-----:R0:W0:Y:S01]  /*f7d0*/  SHFL.IDX PT, R20, R86, 0x2, 0x181f ;  /* 0x00581f0056147f89 */ /* 0x00102200000e0000 */
        /* <DEDUP_REMOVED lines=8> */
[-C--:B0-----:R-:W-:Y:S02]  /*f860*/  @!P3 LEA R4, P5, R213, R10.reuse, 0x1 ;  /* 0x0000000ad504b211 */ /* 0x081fe400078a08ff */
[----:B------:R-:W-:Y:S02]  /*f870*/  @!P2 LEA R6, P4, R93, R10, 0x1 ;  /* 0x0000000a5d06a211 */ /* 0x000fe400078808ff */
[----:B------:R-:W-:Y:S02]  /*f880*/  @!P3 LEA.HI.X R5, R213, R20, R95, 0x1, P5 ;  /* 0x00000014d505b211 */ /* 0x000fe400028f0c5f */
        /* <DEDUP_REMOVED lines=9> */
.L_x_778:
[----:B------:R-:W-:Y:S05]  /*f920*/  BSYNC B1 ;  /* 0x0000000000017941 */ /* 0x000fea0003800000 */
.L_x_777:
[----:B------:R-:W-:Y:S01]  /*f930*/  VIADD R3, R87, 0x60 ;  /* 0x0000006057037836 */ /* 0x000fe20000000000 */
[----:B0--3--:R-:W3:Y:S04]  /*f940*/  SHFL.IDX PT, R86, R86, 0x3, 0x181f ;  /* 0x00781f0056567f89 */ /* 0x009ee800000e0000 */
[----:B------:R-:W-:Y:S01]  /*f950*/  ISETP.GE.AND P0, PT, R3, R0, PT ;  /* 0x000000000300720c */ /* 0x000fe20003f06270 */
[----:B------:R-:W0:-:S12]  /*f960*/  SHFL.IDX PT, R72, R72, 0x3, 0x181f ;  /* 0x00781f0048487f89 */ /* 0x000e1800000e0000 */
[----:B------:R-:W-:Y:S05]  /*f970*/  @P0 BRA `(.L_x_779) ;  /* 0x0000001000780947 */ /* 0x000fea0003800000 */
[----:B------:R-:W-:Y:S02]  /*f980*/  ULDC UR4, c[0x0][0xac8] ;  /* 0x0002b20000047ab9 */ /* 0x000fe40000000800 */
[----:B------:R-:W-:Y:S02]  /*f990*/  ISETP.GE.AND P3, PT, R213, UR4, PT ;  /* 0x00000004d5007c0c */ /* 0x000fe4000bf66270 */
[----:B------:R-:W-:Y:S02]  /*f9a0*/  ISETP.GE.AND P4, PT, R93, UR4, PT ;  /* 0x000000045d007c0c */ /* 0x000fe4000bf86270 */
[----:B------:R-:W-:-:S09]  /*f9b0*/  ISETP.GE.AND P5, PT, R91, UR4, PT ;  /* 0x000000045b007c0c */ /* 0x000fd2000bfa6270 */
[-C--:B0-----:R-:W-:Y:S02]  /*f9c0*/  @!P3 LEA R4, P0, R213, R72.reuse, 0x1 ;  /* 0x00000048d504b211 */ /* 0x081fe400078008ff */
[-C--:B------:R-:W-:Y:S02]  /*f9d0*/  @!P4 LEA R6, P1, R93, R72.reuse, 0x1 ;  /* 0x000000485d06c211 */ /* 0x080fe400078208ff */
[----:B------:R-:W-:Y:S02]  /*f9e0*/  @!P5 LEA R8, P2, R91, R72, 0x1 ;  /* 0x000000485b08d211 */ /* 0x000fe400078408ff */
[-C--:B---3--:R-:W-:Y:S02]  /*f9f0*/  @!P3 LEA.HI.X R5, R213, R86.reuse, R95, 0x1, P0 ;  /* 0x00000056d505b211 */ /* 0x088fe400000f0c5f */
        /* <DEDUP_REMOVED lines=11> */
.L_x_771:
[----:B------:R-:W3:Y:S01]  /*fab0*/  LDL.LU R6, [R1+0x24] ;  /* 0x0000240001067983 */ /* 0x000ee20000300800 */
[----:B------:R-:W-:Y:S01]  /*fac0*/  ULDC.64 UR4, c[0x0][0xc00] ;  /* 0x0003000000047ab9 */ /* 0x000fe20000000a00 */
[----:B------:R-:W-:Y:S01]  /*fad0*/  MOV R0, RZ ;  /* 0x000000ff00007202 */ /* 0x000fe20000000f00 */
[----:B------:R-:W4:Y:S01]  /*fae0*/  LDC R21, c[0x0][0xbe8] ;  /* 0x0002fa00ff157b82 */ /* 0x000f220000000800 */
[----:B------:R-:W2:Y:S01]  /*faf0*/  LDL.LU R3, [R1+0x28] ;  /* 0x0000280001037983 */ /* 0x000ea20000300800 */
[----:B------:R-:W-:-:S04]  /*fb00*/  ISETP.NE.U32.AND P0, PT, RZ, UR4, PT ;  /* 0x00000004ff007c0c */ /* 0x000fc8000bf05070 */
[----:B------:R-:W-:Y:S02]  /*fb10*/  ISETP.NE.AND.EX P0, PT, RZ, UR5, PT, P0 ;  /* 0x00000005ff007c0c */ /* 0x000fe4000bf05300 */
[----:B---3--:R-:W-:-:S04]  /*fb20*/  IADD3 R4, P1, R6, UR4, RZ ;  /* 0x0000000406047c10 */ /* 0x008fc8000ff3e0ff */
[----:B--2---:R-:W-:Y:S01]  /*fb30*/  IADD3.X R5, R3, UR5, RZ, P1, !PT ;  /* 0x0000000503057c10 */ /* 0x004fe20008ffe4ff */
[----:B------:R-:W-:Y:S02]  /*fb40*/  ULDC.64 UR4, c[0x0][0xc08] ;  /* 0x0003020000047ab9 */ /* 0x000fe40000000a00 */
[----:B------:R-:W-:-:S04]  /*fb50*/  ISETP.NE.U32.AND P1, PT, RZ, UR4, PT ;  /* 0x00000004ff007c0c */ /* 0x000fc8000bf25070 */
[----:B------:R2:W5:Y:S01]  /*fb60*/  @P0 LDG.E R0, desc[UR40][R4.64] ;  /* 0x0000002804000981 */ /* 0x000562000c1e1900 */
[----:B------:R-:W-:-:S13]  /*fb70*/  ISETP.NE.AND.EX P1, PT, RZ, UR5, PT, P1 ;  /* 0x00000005ff007c0c */ /* 0x000fda000bf25310 */
[----:B------:R-:W-:Y:S01]  /*fb80*/  @P1 IADD3 R6, P2, R6, UR4, RZ ;  /* 0x0000000406061c10 */ /* 0x000fe2000ff5e0ff */
[----:B------:R-:W-:Y:S02]  /*fb90*/  ULDC UR4, c[0x0][0xa88] ;  /* 0x0002a20000047ab9 */ /* 0x000fe40000000800 */
[----:B------:R-:W-:Y:S01]  /*fba0*/  IMAD.U32 R8, RZ, RZ, UR4 ;  /* 0x00000004ff087e24 */ /* 0x000fe2000f8e00ff */
[----:B------:R-:W-:-:S05]  /*fbb0*/  @P1 IADD3.X R7, R3, UR5, RZ, P2, !PT ;  /* 0x0000000503071c10 */ /* 0x000fca00097fe4ff */
[----:B------:R2:W5:Y:S01]  /*fbc0*/  @P1 LDG.E R8, desc[UR40][R6.64] ;  /* 0x0000002806081981 */ /* 0x000562000c1e1900 */
[----:B----4-:R-:W-:Y:S01]  /*fbd0*/  ISETP.NE.AND P2, PT, R21, 0x1, PT ;  /* 0x000000011500780c */ /* 0x010fe20003f45270 */
[----:B------:R-:W3:-:S12]  /*fbe0*/  S2R R28, SR_TID.X ;  /* 0x00000000001c7919 */ /* 0x000ed80000002100 */
[----:B------:R-:W4:Y:S08]  /*fbf0*/  @P2 LDC R20, c[0x0][0xbec] ;  /* 0x0002fb00ff142b82 */ /* 0x000f300000000800 */
[----:B------:R-:W0:Y:S01]  /*fc00*/  @P2 LDC R25, c[0x0][0xbf0] ;  /* 0x0002fc00ff192b82 */ /* 0x000e220000000800 */
[----:B---3--:R-:W-:-:S05]  /*fc10*/  VIADD R28, R28, 0xffffff80 ;  /* 0xffffff801c1c7836 */ /* 0x008fca0000000000 */
[----:B------:R-:W-:Y:S01]  /*fc20*/  ISETP.GE.AND P3, PT, R28, 0x80, PT ;  /* 0x000000801c00780c */ /* 0x000fe20003f66270 */
[----:B--2---:R-:W-:-:S12]  /*fc30*/  @P1 BRA `(.L_x_780) ;  /* 0x0000000000101947 */ /* 0x004fd80003800000 */
[----:B------:R-:W-:Y:S05]  /*fc40*/  @!P0 BRA `(.L_x_780) ;  /* 0x00000000000c8947 */ /* 0x000fea0003800000 */
[----:B------:R-:W2:Y:S04]  /*fc50*/  LDG.E R3, desc[UR40][R4.64] ;  /* 0x0000002804037981 */ /* 0x000ea8000c1e1900 */
[----:B-----5:R-:W2:Y:S02]  /*fc60*/  LDG.E R8, desc[UR40][R4.64+0x4] ;  /* 0x0000042804087981 */ /* 0x020ea4000c1e1900 */
[----:B--2---:R-:W-:-:S07]  /*fc70*/  IMAD.IADD R8, R8, 0x1, -R3 ;  /* 0x0000000108087824 */ /* 0x004fce00078e0a03 */
.L_x_780:
[----:B------:R-:W2:Y:S04]  /*fc80*/  LDL.LU R4, [R1+0x2c] ;  /* 0x00002c0001047983 */ /* 0x000ea80000300800 */
[----:B------:R-:W3:Y:S04]  /*fc90*/  LDL.LU R3, [R1+0x3c] ;  /* 0x00003c0001037983 */ /* 0x000ee80000300800 */
[----:B------:R-:W4:Y:S04]  /*fca0*/  LDL R27, [R1+0x20] ;  /* 0x00002000011b7983 */ /* 0x000f280000100800 */
[----:B------:R0:W5:Y:S01]  /*fcb0*/  LDL R24, [R1+0x34] ;  /* 0x0000340001187983 */ /* 0x0001620000100800 */
[----:B------:R-:W-:Y:S01]  /*fcc0*/  BSSY B1, `(.L_x_781) ;  /* 0x000002e000017945 */ /* 0x000fe20003800000 */
[----:B-----5:R-:W-:-:S02]  /*fcd0*/  SHF.R.S32.HI R11, RZ, 0x1f, R0 ;  /* 0x0000001fff0b7819 */ /* 0x020fc40000011400 */
[----:B--2---:R-:W-:Y:S02]  /*fce0*/  SEL R13, R4, RZ, !P0 ;  /* 0x000000ff040d7207 */ /* 0x004fe40004000000 */
[----:B---3--:R-:W-:Y:S02]  /*fcf0*/  SEL R12, R3, RZ, !P0 ;  /* 0x000000ff030c7207 */ /* 0x008fe40004000000 */
[----:B----4-:R-:W-:Y:S01]  /*fd00*/  SHF.R.S32.HI R10, RZ, 0x1f, R27 ;  /* 0x0000001fff0a7819 */ /* 0x010fe2000001141b */
[----:B0-----:R-:W-:Y:S06]  /*fd10*/  @P3 BRA `(.L_x_782) ;  /* 0x0000000000a03947 */ /* 0x001fec0003800000 */
[----:B------:R-:W0:Y:S01]  /*fd20*/  S2R R3, SR_TID.X ;  /* 0x0000000000037919 */ /* 0x000e220000002100 */
[----:B------:R-:W2:Y:S02]  /*fd30*/  LDC R14, c[0x0][0xbe8] ;  /* 0x0002fa00ff0e7b82 */ /* 0x000ea40000000800 */
[----:B--2---:R-:W-:Y:S02]  /*fd40*/  IMAD R4, R8, R14, RZ ;  /* 0x0000000e08047224 */ /* 0x004fe400078e02ff */
[----:B0-----:R-:W-:-:S04]  /*fd50*/  IMAD R3, R24, 0x80, R3 ;  /* 0x0000008018037824 */ /* 0x001fc800078e0203 */
[----:B------:R-:W-:-:S05]  /*fd60*/  VIADD R9, R3, 0xffffff80 ;  /* 0xffffff8003097836 */ /* 0x000fca0000000000 */
[----:B------:R-:W-:-:S13]  /*fd70*/  ISETP.GE.AND P0, PT, R9, R4, PT ;  /* 0x000000040900720c */ /* 0x000fda0003f06270 */
[----:B------:R-:W-:Y:S05]  /*fd80*/  @P0 BRA `(.L_x_782) ;  /* 0x0000000000840947 */ /* 0x000fea0003800000 */
[----:B------:R-:W-:Y:S01]  /*fd90*/  ISETP.NE.AND P0, PT, R14, 0x1, PT ;  /* 0x000000010e00780c */ /* 0x000fe20003f05270 */
[----:B------:R-:W-:Y:S01]  /*fda0*/  ULDC.64 UR4, c[0x0][0xb90] ;  /* 0x0002e40000047ab9 */ /* 0x000fe20000000a00 */
[----:B------:R-:W-:Y:S01]  /*fdb0*/  IMAD.MOV.U32 R4, RZ, RZ, R0 ;  /* 0x000000ffff047224 */ /* 0x000fe200078e0000 */
[----:B------:R-:W-:Y:S01]  /*fdc0*/  MOV R3, R9 ;  /* 0x0000000900037202 */ /* 0x000fe20000000f00 */
[----:B------:R-:W-:Y:S02]  /*fdd0*/  IMAD R7, R10, UR4, RZ ;  /* 0x000000040a077c24 */ /* 0x000fe4000f8e02ff */
[----:B------:R-:W-:Y:S02]  /*fde0*/  IMAD.MOV.U32 R5, RZ, RZ, R11 ;  /* 0x000000ffff057224 */ /* 0x000fe400078e000b */
[C---:B------:R-:W-:Y:S02]  /*fdf0*/  IMAD R7, R27.reuse, UR5, R7 ;  /* 0x000000051b077c24 */ /* 0x040fe4000f8e0207 */
[----:B------:R-:W-:Y:S01]  /*fe00*/  IMAD.WIDE.U32 R4, R27, UR4, R4 ;  /* 0x000000041b047c25 */ /* 0x000fe2000f8e0004 */
[----:B------:R-:W-:-:S02]  /*fe10*/  ULDC.64 UR4, c[0x0][0xb98] ;  /* 0x0002e60000047ab9 */ /* 0x000fc40000000a00 */
[----:B------:R-:W0:Y:S01]  /*fe20*/  @P0 LDC R6, c[0x0][0xbec] ;  /* 0x0002fb00ff060b82 */ /* 0x000e220000000800 */
[----:B------:R-:W-:Y:S02]  /*fe30*/  IMAD.IADD R5, R5, 0x1, R7 ;  /* 0x0000000105057824 */ /* 0x000fe400078e0207 */
[----:B------:R-:W-:-:S05]  /*fe40*/  IMAD.WIDE.U32 R4, R13, UR4, R4 ;  /* 0x000000040d047c25 */ /* 0x000fca000f8e0004 */
[----:B------:R-:W2:Y:S01]  /*fe50*/  @P0 LDC R15, c[0x0][0xbf0] ;  /* 0x0002fc00ff0f0b82 */ /* 0x000ea20000000800 */
[----:B0-----:R-:W-:-:S05]  /*fe60*/  @P0 IMAD.HI.U32 R6, R9, R6, RZ ;  /* 0x0000000609060227 */ /* 0x001fca00078e00ff */
[----:B--2---:R-:W-:Y:S01]  /*fe70*/  @P0 SHF.R.U32.HI R3, RZ, R15, R6 ;  /* 0x0000000fff030219 */ /* 0x004fe20000011606 */
[----:B------:R-:W-:-:S03]  /*fe80*/  IMAD R6, R12, UR4, RZ ;  /* 0x000000040c067c24 */ /* 0x000fc6000f8e02ff */
[----:B------:R-:W-:Y:S01]  /*fe90*/  IADD3 R4, P0, R3, R4, RZ ;  /* 0x0000000403047210 */ /* 0x000fe20007f1e0ff */
[----:B------:R-:W-:Y:S02]  /*fea0*/  IMAD.MOV R7, RZ, RZ, -R3 ;  /* 0x000000ffff077224 */ /* 0x000fe400078e0a03 */
[----:B------:R-:W-:Y:S01]  /*feb0*/  IMAD R6, R13, UR5, R6 ;  /* 0x000000050d067c24 */ /* 0x000fe2000f8e0206 */
[----:B------:R-:W-:Y:S01]  /*fec0*/  ULDC.64 UR4, c[0x0][0xb88] ;  /* 0x0002e20000047ab9 */ /* 0x000fe20000000a00 */
[----:B------:R-:W-:Y:S01]  /*fed0*/  IMAD R7, R14, R7, R9 ;  /* 0x000000070e077224 */ /* 0x000fe200078e0209 */
[----:B------:R-:W-:-:S04]  /*fee0*/  SHF.R.S32.HI R9, RZ, 0x1f, R3 ;  /* 0x0000001fff097819 */ /* 0x000fc80000011403 */
[----:B------:R-:W-:Y:S02]  /*fef0*/  SHF.R.S32.HI R3, RZ, 0x1f, R7 ;  /* 0x0000001fff037819 */ /* 0x000fe40000011407 */
[----:B------:R-:W-:-:S03]  /*ff00*/  IADD3.X R5, R9, R5, R6, P0, !PT ;  /* 0x0000000509057210 */ /* 0x000fc600007fe406 */
[----:B------:R-:W-:Y:S02]  /*ff10*/  IMAD R6, R3, UR4, RZ ;  /* 0x0000000403067c24 */ /* 0x000fe4000f8e02ff */
[----:B------:R-:W-:-:S04]  /*ff20*/  IMAD.WIDE.U32 R4, R7, UR4, R4 ;  /* 0x0000000407047c25 */ /* 0x000fc8000f8e0004 */
[----:B------:R-:W-:Y:S01]  /*ff30*/  IMAD R3, R7, UR5, R6 ;  /* 0x0000000507037c24 */ /* 0x000fe2000f8e0206 */
[----:B------:R-:W-:Y:S02]  /*ff40*/  ULDC.64 UR4, c[0x0][0xb50] ;  /* 0x0002d40000047ab9 */ /* 0x000fe40000000a00 */
[----:B------:R-:W-:Y:S01]  /*ff50*/  LEA R6, P0, R4, UR4, 0x2 ;  /* 0x0000000404067c11 */ /* 0x000fe2000f8010ff */
[----:B------:R-:W-:-:S05]  /*ff60*/  IMAD.IADD R3, R5, 0x1, R3 ;  /* 0x0000000105037824 */ /* 0x000fca00078e0203 */
[----:B------:R-:W-:Y:S02]  /*ff70*/  LEA.HI.X R7, R4, UR5, R3, 0x2, P0 ;  /* 0x0000000504077c11 */ /* 0x000fe400080f1403 */
[----:B------:R-:W-:-:S05]  /*ff80*/  MOV R3, 0xff800000 ;  /* 0xff80000000037802 */ /* 0x000fca0000000f00 */
[----:B------:R0:W-:Y:S02]  /*ff90*/  STG.E desc[UR40][R6.64], R3 ;  /* 0x0000000306007986 */ /* 0x0001e4000c101928 */
.L_x_782:
[----:B------:R-:W-:Y:S05]  /*ffa0*/  BSYNC B1 ;  /* 0x0000000000017941 */ /* 0x000fea0003800000 */
.L_x_781:
[--C-:B0-----:R-:W-:Y:S01]  /*ffb0*/  SHF.R.S32.HI R6, RZ, 0x1f, R28.reuse ;  /* 0x0000001fff067819 */ /* 0x101fe2000001141c */
[----:B------:R-:W-:Y:S01]  /*ffc0*/  ULDC.64 UR4, c[0x0][0xaa0] ;  /* 0x0002a80000047ab9 */ /* 0x000fe20000000a00 */
[----:B------:R-:W-:Y:S01]  /*ffd0*/  SHF.R.S32.HI R26, RZ, 0x1f, R28 ;  /* 0x0000001fff1a7819 */ /* 0x000fe2000001141c */
[----:B------:R-:W-:Y:S01]  /*ffe0*/  IMAD R3, R11, UR4, RZ ;  /* 0x000000040b037c24 */ /* 0x000fe2000f8e02ff */
[-C--:B------:R-:W-:Y:S01]  /*fff0*/  LEA.HI R6, R6, R28.reuse, RZ, 0x3 ;  /* 0x0000001c06067211 */ /* 0x080fe200078f18ff */
[----:B------:R-:W-:Y:S01]  /*10000*/  IMAD.WIDE.U32 R4, R0, UR4, RZ ;  /* 0x0000000400047c25 */ /* 0x000fe2000f8e00ff */
[----:B------:R-:W-:Y:S02]  /*10010*/  LEA.HI R26, R26, R28, RZ, 0x3 ;  /* 0x0000001c1a1a7211 */ /* 0x000fe400078f18ff */
[----:B------:R-:W-:Y:S01]  /*10020*/  LOP3.LUT R6, R6, 0xfffffff8, RZ, 0xc0, !PT ;  /* 0xfffffff806067812 */ /* 0x000fe200078ec0ff */
[----:B------:R-:W-:Y:S01]  /*10030*/  IMAD R3, R0, UR5, R3 ;  /* 0x0000000500037c24 */ /* 0x000fe2000f8e0203 */
[----:B------:R-:W-:Y:S01]  /*10040*/  SHF.R.S32.HI R26, RZ, 0x3, R26 ;  /* 0x00000003ff1a7819 */ /* 0x000fe2000001141a */
[----:B------:R-:W-:-:S02]  /*10050*/  ULDC.64 UR4, c[0x0][0xae8] ;  /* 0x0002ba0000047ab9 */ /* 0x000fc40000000a00 */
[----:B------:R-:W-:Y:S02]  /*10060*/  IMAD.IADD R6, R28, 0x1, -R6 ;  /* 0x000000011c067824 */ /* 0x000fe400078e0a06 */
[----:B------:R-:W-:Y:S02]  /*10070*/  IMAD.IADD R5, R5, 0x1, R3 ;  /* 0x0000000105057824 */ /* 0x000fe400078e0203 */
[----:B------:R-:W-:Y:S02]  /*10080*/  IMAD R0, R6, 0x20, R26 ;  /* 0x0000002006007824 */ /* 0x000fe400078e021a */
[----:B------:R-:W-:Y:S02]  /*10090*/  IMAD R6, R10, UR4, RZ ;  /* 0x000000040a067c24 */ /* 0x000fe4000f8e02ff */
[----:B------:R-:W-:Y:S02]  /*100a0*/  IMAD R9, R24, 0x80, R0 ;  /* 0x0000008018097824 */ /* 0x000fe400078e0200 */
[----:B------:R-:W-:-:S02]  /*100b0*/  IMAD R7, R27, UR5, R6 ;  /* 0x000000051b077c24 */ /* 0x000fc4000f8e0206 */
[----:B------:R-:W-:Y:S01]  /*100c0*/  IMAD.WIDE.U32 R4, R27, UR4, R4 ;  /* 0x000000041b047c25 */ /* 0x000fe2000f8e0004 */
[----:B------:R-:W-:-:S03]  /*100d0*/  ULDC.64 UR4, c[0x0][0xaf0] ;  /* 0x0002bc0000047ab9 */ /* 0x000fc60000000a00 */
[----:B------:R-:W-:Y:S01]  /*100e0*/  @P2 IMAD.HI.U32 R0, R9, R20, RZ ;  /* 0x0000001409002227 */ /* 0x000fe200078e00ff */
[----:B------:R-:W-:-:S03]  /*100f0*/  IADD3 R5, R5, R7, RZ ;  /* 0x0000000705057210 */ /* 0x000fc60007ffe0ff */
[----:B------:R-:W-:Y:S01]  /*10100*/  IMAD.MOV.U32 R3, RZ, RZ, R9 ;  /* 0x000000ffff037224 */ /* 0x000fe200078e0009 */
[----:B------:R-:W-:Y:S01]  /*10110*/  @P2 SHF.R.U32.HI R3, RZ, R25, R0 ;  /* 0x00000019ff032219 */ /* 0x000fe20000011600 */
[----:B------:R-:W-:Y:S02]  /*10120*/  IMAD R6, R12, UR4, RZ ;  /* 0x000000040c067c24 */ /* 0x000fe4000f8e02ff */
[----:B------:R-:W-:Y:S01]  /*10130*/  IMAD.WIDE.U32 R4, R13, UR4, R4 ;  /* 0x000000040d047c25 */ /* 0x000fe2000f8e0004 */
[----:B------:R-:W-:-:S03]  /*10140*/  SHF.R.S32.HI R0, RZ, 0x1f, R3 ;  /* 0x0000001fff007819 */ /* 0x000fc60000011403 */
[----:B------:R-:W-:Y:S01]  /*10150*/  IMAD R7, R13, UR5, R6 ;  /* 0x000000050d077c24 */ /* 0x000fe2000f8e0206 */
[----:B------:R-:W-:Y:S01]  /*10160*/  ULDC.64 UR4, c[0x0][0xae0] ;  /* 0x0002b80000047ab9 */ /* 0x000fe20000000a00 */
[----:B------:R-:W-:Y:S02]  /*10170*/  IMAD.MOV R6, RZ, RZ, -R3 ;  /* 0x000000ffff067224 */ /* 0x000fe400078e0a03 */
[----:B------:R-:W-:Y:S02]  /*10180*/  IMAD.IADD R5, R5, 0x1, R7 ;  /* 0x0000000105057824 */ /* 0x000fe400078e0207 */
[----:B------:R-:W-:Y:S02]  /*10190*/  IMAD R0, R0, UR4, RZ ;  /* 0x0000000400007c24 */ /* 0x000fe4000f8e02ff */
[----:B------:R-:W-:Y:S02]  /*101a0*/  IMAD R7, R21, R6, R9 ;  /* 0x0000000615077224 */ /* 0x000fe400078e0209 */
[----:B------:R-:W-:-:S02]  /*101b0*/  IMAD R9, R3, UR5, R0 ;  /* 0x0000000503097c24 */ /* 0x000fc4000f8e0200 */
[----:B------:R-:W-:Y:S01]  /*101c0*/  IMAD.WIDE.U32 R4, R3, UR4, R4 ;  /* 0x0000000403047c25 */ /* 0x000fe2000f8e0004 */
        /* <DEDUP_REMOVED lines=12> */
[----:B------:R0:W2:Y:S04]  /*10290*/  SHFL.IDX PT, R0, R4, RZ, 0x181f ;  /* 0x00181fff04007589 */ /* 0x0000a800000e0000 */
[----:B------:R0:W3:Y:S02]  /*102a0*/  SHFL.IDX PT, R14, R3, RZ, 0x181f ;  /* 0x00181fff030e7589 */ /* 0x0000e400000e0000 */
.L_x_961:
[----:B------:R-:W-:Y:S01]  /*102b0*/  IMAD R8, R8, R21, RZ ;  /* 0x0000001508087224 */ /* 0x000fe200078e02ff */
[----:B------:R-:W-:Y:S01]  /*102c0*/  BSSY B1, `(.L_x_784) ;  /* 0x000001f000017945 */ /* 0x000fe20003800000 */
[----:B------:R-:W-:-:S05]  /*102d0*/  IMAD R7, R24, 0x80, R26 ;  /* 0x0000008018077824 */ /* 0x000fca00078e021a */
[----:B------:R-:W-:-:S13]  /*102e0*/  ISETP.GE.AND P0, PT, R7, R8, PT ;  /* 0x000000080700720c */ /* 0x000fda0003f06270 */
[----:B------:R-:W-:Y:S05]  /*102f0*/  @P0 BRA `(.L_x_785) ;  /* 0x00000000006c0947 */ /* 0x000fea0003800000 */
[----:B------:R-:W-:Y:S01]  /*10300*/  ULDC UR4, c[0x0][0xac8] ;  /* 0x0002b20000047ab9 */ /* 0x000fe20000000800 */
[C---:B------:R-:W-:Y:S01]  /*10310*/  IADD3 R15, R213.reuse, 0x40, RZ ;  /* 0x00000040d50f7810 */ /* 0x040fe20007ffe0ff */
[C---:B------:R-:W-:Y:S01]  /*10320*/  VIADD R9, R213.reuse, 0x80 ;  /* 0x00000080d5097836 */ /* 0x040fe20000000000 */
[C---:B------:R-:W-:Y:S01]  /*10330*/  ISETP.GE.AND P3, PT, R213.reuse, UR4, PT ;  /* 0x00000004d5007c0c */ /* 0x040fe2000bf66270 */
[----:B------:R-:W-:Y:S01]  /*10340*/  VIADD R5, R213, 0xc0 ;  /* 0x000000c0d5057836 */ /* 0x000fe20000000000 */
[----:B------:R-:W-:Y:S01]  /*10350*/  ISETP.GE.AND P2, PT, R15, UR4, PT ;  /* 0x000000040f007c0c */ /* 0x000fe2000bf46270 */
[----:B------:R-:W-:Y:S01]  /*10360*/  VIADD R25, R213, 0x40 ;  /* 0x00000040d5197836 */ /* 0x000fe20000000000 */
[----:B------:R-:W-:Y:S01]  /*10370*/  ISETP.GE.AND P1, PT, R9, UR4, PT ;  /* 0x0000000409007c0c */ /* 0x000fe2000bf26270 */
[----:B------:R-:W-:Y:S01]  /*10380*/  VIADD R24, R213, 0x80 ;  /* 0x00000080d5187836 */ /* 0x000fe20000000000 */
[----:B------:R-:W-:Y:S02]  /*10390*/  ISETP.GE.AND P0, PT, R5, UR4, PT ;  /* 0x0000000405007c0c */ /* 0x000fe4000bf06270 */
[----:B------:R-:W-:-:S02]  /*103a0*/  SHF.R.S32.HI R6, RZ, 0x1f, R213 ;  /* 0x0000001fff067819 */ /* 0x000fc400000114d5 */
[----:B------:R-:W-:Y:S02]  /*103b0*/  SHF.R.S32.HI R25, RZ, 0x1f, R25 ;  /* 0x0000001fff197819 */ /* 0x000fe40000011419 */
[----:B------:R-:W-:Y:S02]  /*103c0*/  SHF.R.S32.HI R24, RZ, 0x1f, R24 ;  /* 0x0000001fff187819 */ /* 0x000fe40000011418 */
[-C--:B---3--:R-:W-:Y:S02]  /*103d0*/  @!P3 LEA R10, P5, R213, R14.reuse, 0x1 ;  /* 0x0000000ed50ab211 */ /* 0x088fe400078a08ff */
[----:B------:R-:W-:Y:S02]  /*103e0*/  @!P2 LEA R12, P4, R15, R14, 0x1 ;  /* 0x0000000e0f0ca211 */ /* 0x000fe400078808ff */
[C---:B--2---:R-:W-:Y:S01]  /*103f0*/  @!P3 LEA.HI.X R11, R213.reuse, R0, R6, 0x1, P5 ;  /* 0x00000000d50bb211 */ /* 0x044fe200028f0c06 */
[----:B------:R-:W-:Y:S01]  /*10400*/  VIADD R6, R213, 0xc0 ;  /* 0x000000c0d5067836 */ /* 0x000fe20000000000 */
[----:B------:R-:W-:-:S02]  /*10410*/  @!P1 LEA R20, P5, R9, R14, 0x1 ;  /* 0x0000000e09149211 */ /* 0x000fc400078a08ff */
[----:B------:R-:W-:Y:S01]  /*10420*/  @!P2 LEA.HI.X R13, R15, R0, R25, 0x1, P4 ;  /* 0x000000000f0da211 */ /* 0x000fe200020f0c19 */
[----:B------:R4:W-:Y:S01]  /*10430*/  @!P3 ST.E.128 desc[UR40][R10.64], RZ ;  /* 0x000000ff0a00b985 */ /* 0x0009e2000c101d28 */
[----:B------:R-:W-:Y:S02]  /*10440*/  SHF.R.S32.HI R6, RZ, 0x1f, R6 ;  /* 0x0000001fff067819 */ /* 0x000fe40000011406 */
[----:B------:R-:W-:Y:S01]  /*10450*/  @!P0 LEA R14, P4, R5, R14, 0x1 ;  /* 0x0000000e050e8211 */ /* 0x000fe200078808ff */
[----:B------:R4:W-:Y:S01]  /*10460*/  @!P2 ST.E.128 desc[UR40][R12.64], RZ ;  /* 0x000000ff0c00a985 */ /* 0x0009e2000c101d28 */
[-C--:B------:R-:W-:Y:S02]  /*10470*/  @!P1 LEA.HI.X R21, R9, R0.reuse, R24, 0x1, P5 ;  /* 0x0000000009159211 */ /* 0x080fe400028f0c18 */
[----:B------:R-:W-:-:S03]  /*10480*/  @!P0 LEA.HI.X R15, R5, R0, R6, 0x1, P4 ;  /* 0x00000000050f8211 */ /* 0x000fc600020f0c06 */
[----:B------:R4:W-:Y:S04]  /*10490*/  @!P1 ST.E.128 desc[UR40][R20.64], RZ ;  /* 0x000000ff14009985 */ /* 0x0009e8000c101d28 */
[----:B------:R4:W-:Y:S02]  /*104a0*/  @!P0 ST.E.128 desc[UR40][R14.64], RZ ;  /* 0x000000ff0e008985 */ /* 0x0009e4000c101d28 */
.L_x_785:
[----:B------:R-:W-:Y:S05]  /*104b0*/  BSYNC B1 ;  /* 0x0000000000017941 */ /* 0x000fea0003800000 */
.L_x_784:
[----:B------:R-:W-:-:S03]  /*104c0*/  UMOV UR4, 0xffffffff ;  /* 0xffffffff00047882 */ /* 0x000fc60000000000 */
[----:B------:R-:W-:Y:S05]  /*104d0*/  BRA.DIV UR4, `(.L_x_786) ;  /* 0x0000007e04507947 */ /* 0x000fea000b800000 */
[----:B--2---:R2:W0:Y:S04]  /*104e0*/  SHFL.IDX PT, R0, R4, 0x1, 0x181f ;  /* 0x00381f0004007f89 */ /* 0x00442800000e0000 */
[----:B---34-:R2:W3:Y:S02]  /*104f0*/  SHFL.IDX PT, R14, R3, 0x1, 0x181f ;  /* 0x00381f00030e7f89 */ /* 0x0184e400000e0000 */
.L_x_965:
[----:B------:R-:W-:Y:S01]  /*10500*/  IADD3 R5, R7, 0x20, RZ ;  /* 0x0000002007057810 */ /* 0x000fe20007ffe0ff */
[----:B------:R-:W-:Y:S03]  /*10510*/  BSSY B1, `(.L_x_787) ;  /* 0x000001e000017945 */ /* 0x000fe60003800000 */
[----:B------:R-:W-:-:S13]  /*10520*/  ISETP.GE.AND P0, PT, R5, R8, PT ;  /* 0x000000080500720c */ /* 0x000fda0003f06270 */
[----:B------:R-:W-:Y:S05]  /*10530*/  @P0 BRA `(.L_x_788) ;  /* 0x00000000006c0947 */ /* 0x000fea0003800000 */
[----:B------:R-:W-:Y:S01]  /*10540*/  ULDC UR4, c[0x0][0xac8] ;  /* 0x0002b20000047ab9 */ /* 0x000fe20000000800 */
[C---:B------:R-:W-:Y:S01]  /*10550*/  VIADD R15, R213.reuse, 0x40 ;  /* 0x00000040d50f7836 */ /* 0x040fe20000000000 */
[C---:B------:R-:W-:Y:S01]  /*10560*/  ISETP.GE.AND P3, PT, R213.reuse, UR4, PT ;  /* 0x00000004d5007c0c */ /* 0x040fe2000bf66270 */
[C---:B------:R-:W-:Y:S01]  /*10570*/  VIADD R24, R213.reuse, 0x80 ;  /* 0x00000080d5187836 */ /* 0x040fe20000000000 */
[----:B------:R-:W-:Y:S01]  /*10580*/  SHF.R.S32.HI R9, RZ, 0x1f, R213 ;  /* 0x0000001fff097819 */ /* 0x000fe200000114d5 */
[----:B------:R-:W-:Y:S01]  /*10590*/  VIADD R6, R213, 0xc0 ;  /* 0x000000c0d5067836 */ /* 0x000fe20000000000 */
[----:B------:R-:W-:Y:S01]  /*105a0*/  ISETP.GE.AND P2, PT, R15, UR4, PT ;  /* 0x000000040f007c0c */ /* 0x000fe2000bf46270 */
[----:B------:R-:W-:Y:S01]  /*105b0*/  VIADD R26, R213, 0x40 ;  /* 0x00000040d51a7836 */ /* 0x000fe20000000000 */
[----:B------:R-:W-:Y:S02]  /*105c0*/  ISETP.GE.AND P1, PT, R24, UR4, PT ;  /* 0x0000000418007c0c */ /* 0x000fe4000bf26270 */
[----:B------:R-:W-:-:S02]  /*105d0*/  ISETP.GE.AND P0, PT, R6, UR4, PT ;  /* 0x0000000406007c0c */ /* 0x000fc4000bf06270 */
[----:B------:R-:W-:Y:S02]  /*105e0*/  SHF.R.S32.HI R26, RZ, 0x1f, R26 ;  /* 0x0000001fff1a7819 */ /* 0x000fe4000001141a */
[C---:B------:R-:W-:Y:S02]  /*105f0*/  IADD3 R25, R213.reuse, 0x80, RZ ;  /* 0x00000080d5197810 */ /* 0x040fe40007ffe0ff */
[C---:B---3--:R-:W-:Y:S02]  /*10600*/  @!P3 LEA R10, P5, R213.reuse, R14, 0x1 ;  /* 0x0000000ed50ab211 */ /* 0x048fe400078a08ff */
[----:B------:R-:W-:Y:S02]  /*10610*/  SHF.R.S32.HI R25, RZ, 0x1f, R25 ;  /* 0x0000001fff197819 */ /* 0x000fe40000011419 */
[C---:B0-----:R-:W-:Y:S01]  /*10620*/  @!P3 LEA.HI.X R11, R213.reuse, R0, R9, 0x1, P5 ;  /* 0x00000000d50bb211 */ /* 0x041fe200028f0c09 */
[----:B------:R-:W-:Y:S01]  /*10630*/  VIADD R9, R213, 0xc0 ;  /* 0x000000c0d5097836 */ /* 0x000fe20000000000 */
[----:B------:R-:W-:-:S02]  /*10640*/  @!P2 LEA R12, P4, R15, R14, 0x1 ;  /* 0x0000000e0f0ca211 */ /* 0x000fc400078808ff */
[----:B------:R-:W-:Y:S01]  /*10650*/  @!P1 LEA R20, P5, R24, R14, 0x1 ;  /* 0x0000000e18149211 */ /* 0x000fe200078a08ff */
[----:B------:R4:W-:Y:S01]  /*10660*/  @!P3 ST.E.128 desc[UR40][R10.64], RZ ;  /* 0x000000ff0a00b985 */ /* 0x0009e2000c101d28 */
[----:B------:R-:W-:Y:S02]  /*10670*/  @!P2 LEA.HI.X R13, R15, R0, R26, 0x1, P4 ;  /* 0x000000000f0da211 */ /* 0x000fe400020f0c1a */
[----:B------:R-:W-:Y:S02]  /*10680*/  SHF.R.S32.HI R9, RZ, 0x1f, R9 ;  /* 0x0000001fff097819 */ /* 0x000fe40000011409 */
[----:B------:R-:W-:Y:S01]  /*10690*/  @!P0 LEA R14, P4, R6, R14, 0x1 ;  /* 0x0000000e060e8211 */ /* 0x000fe200078808ff */
[----:B------:R4:W-:Y:S01]  /*106a0*/  @!P2 ST.E.128 desc[UR40][R12.64], RZ ;  /* 0x000000ff0c00a985 */ /* 0x0009e2000c101d28 */
[-C--:B------:R-:W-:Y:S02]  /*106b0*/  @!P1 LEA.HI.X R21, R24, R0.reuse, R25, 0x1, P5 ;  /* 0x0000000018159211 */ /* 0x080fe400028f0c19 */
[----:B------:R-:W-:-:S03]  /*106c0*/  @!P0 LEA.HI.X R15, R6, R0, R9, 0x1, P4 ;  /* 0x00000000060f8211 */ /* 0x000fc600020f0c09 */
[----:B------:R4:W-:Y:S04]  /*106d0*/  @!P1 ST.E.128 desc[UR40][R20.64], RZ ;  /* 0x000000ff14009985 */ /* 0x0009e8000c101d28 */
[----:B------:R4:W-:Y:S02]  /*106e0*/  @!P0 ST.E.128 desc[UR40][R14.64], RZ ;  /* 0x000000ff0e008985 */ /* 0x0009e4000c101d28 */
.L_x_788:
[----:B------:R-:W-:Y:S05]  /*106f0*/  BSYNC B1 ;  /* 0x0000000000017941 */ /* 0x000fea0003800000 */
.L_x_787:
[----:B------:R-:W-:-:S03]  /*10700*/  UMOV UR4, 0xffffffff ;  /* 0xffffffff00047882 */ /* 0x000fc60000000000 */
[----:B------:R-:W-:Y:S05]  /*10710*/  BRA.DIV UR4, `(.L_x_789) ;  /* 0x0000007e04087947 */ /* 0x000fea000b800000 */
[----:B0-----:R0:W0:Y:S04]  /*10720*/  SHFL.IDX PT, R0, R4, 0x2, 0x181f ;  /* 0x00581f0004007f89 */ /* 0x00102800000e0000 */
[----:B---34-:R3:W4:Y:S02]  /*10730*/  SHFL.IDX PT, R14, R3, 0x2, 0x181f ;  /* 0x00581f00030e7f89 */ /* 0x01872400000e0000 */
.L_x_969:
[----:B------:R-:W-:Y:S01]  /*10740*/  VIADD R5, R7, 0x40 ;  /* 0x0000004007057836 */ /* 0x000fe20000000000 */
[----:B------:R-:W-:Y:S04]  /*10750*/  BSSY B1, `(.L_x_790) ;  /* 0x000001e000017945 */ /* 0x000fe80003800000 */
        /* <DEDUP_REMOVED lines=12> */
[C---:B------:R-:W-:Y:S02]  /*10820*/  IADD3 R26, R213.reuse, 0x40, RZ ;  /* 0x00000040d51a7810 */ /* 0x040fe40007ffe0ff */
[----:B------:R-:W-:Y:S02]  /*10830*/  SHF.R.S32.HI R25, RZ, 0x1f, R25 ;  /* 0x0000001fff197819 */ /* 0x000fe40000011419 */
[C---:B----4-:R-:W-:Y:S02]  /*10840*/  @!P3 LEA R10, P5, R213.reuse, R14, 0x1 ;  /* 0x0000000ed50ab211 */ /* 0x050fe400078a08ff */
        /* <DEDUP_REMOVED lines=14> */
.L_x_791:
[----:B------:R-:W-:Y:S05]  /*10930*/  BSYNC B1 ;  /* 0x0000000000017941 */ /* 0x000fea0003800000 */
.L_x_790:
[----:B------:R-:W-:-:S03]  /*10940*/  UMOV UR4, 0xffffffff ;  /* 0xffffffff00047882 */ /* 0x000fc60000000000 */
[----:B------:R-:W-:Y:S05]  /*10950*/  BRA.DIV UR4, `(.L_x_792) ;  /* 0x0000007a04c07947 */ /* 0x000fea000b800000 */
[----:B0-----:R0:W0:Y:S04]  /*10960*/  SHFL.IDX PT, R0, R4, 0x3, 0x181f ;  /* 0x00781f0004007f89 */ /* 0x00102800000e0000 */
[----:B----4-:R4:W0:Y:S02]  /*10970*/  SHFL.IDX PT, R14, R3, 0x3, 0x181f ;  /* 0x00781f00030e7f89 */ /* 0x01082400000e0000 */
.L_x_973:
[----:B--234-:R-:W-:-:S05]  /*10980*/  VIADD R3, R7, 0x60 ;  /* 0x0000006007037836 */ /* 0x01cfca0000000000 */
[----:B------:R-:W-:-:S13]  /*10990*/  ISETP.GE.AND P0, PT, R3, R8, PT ;  /* 0x000000080300720c */ /* 0x000fda0003f06270 */
[----:B------:R-:W-:Y:S05]  /*109a0*/  @P0 BRA `(.L_x_779) ;  /* 0x00000000006c0947 */ /* 0x000fea0003800000 */
[C---:B------:R-:W-:Y:S01]  /*109b0*/  VIADD R15, R213.reuse, 0x40 ;  /* 0x00000040d50f7836 */ /* 0x040fe20000000000 */
[----:B------:R-:W-:Y:S01]  /*109c0*/  ULDC UR4, c[0x0][0xac8] ;  /* 0x0002b20000047ab9 */ /* 0x000fe20000000800 */
[C---:B------:R-:W-:Y:S01]  /*109d0*/  VIADD R12, R213.reuse, 0x80 ;  /* 0x00000080d50c7836 */ /* 0x040fe20000000000 */
[C---:B------:R-:W-:Y:S01]  /*109e0*/  ISETP.GE.AND P3, PT, R213.reuse, UR4, PT ;  /* 0x00000004d5007c0c */ /* 0x040fe2000bf66270 */
[----:B------:R-:W-:Y:S01]  /*109f0*/  VIADD R10, R213, 0xc0 ;  /* 0x000000c0d50a7836 */ /* 0x000fe20000000000 */
[----:B------:R-:W-:Y:S01]  /*10a00*/  ISETP.GE.AND P2, PT, R15, UR4, PT ;  /* 0x000000040f007c0c */ /* 0x000fe2000bf46270 */
[C---:B------:R-:W-:Y:S01]  /*10a10*/  VIADD R20, R213.reuse, 0x40 ;  /* 0x00000040d5147836 */ /* 0x040fe20000000000 */
[----:B------:R-:W-:Y:S01]  /*10a20*/  ISETP.GE.AND P1, PT, R12, UR4, PT ;  /* 0x000000040c007c0c */ /* 0x000fe2000bf26270 */
[----:B------:R-:W-:Y:S01]  /*10a30*/  VIADD R13, R213, 0x80 ;  /* 0x00000080d50d7836 */ /* 0x000fe20000000000 */
[----:B------:R-:W-:Y:S02]  /*10a40*/  ISETP.GE.AND P0, PT, R10, UR4, PT ;  /* 0x000000040a007c0c */ /* 0x000fe4000bf06270 */
[----:B------:R-:W-:-:S02]  /*10a50*/  SHF.R.S32.HI R9, RZ, 0x1f, R213 ;  /* 0x0000001fff097819 */ /* 0x000fc400000114d5 */
[----:B------:R-:W-:Y:S02]  /*10a60*/  SHF.R.S32.HI R20, RZ, 0x1f, R20 ;  /* 0x0000001fff147819 */ /* 0x000fe40000011414 */
[C---:B------:R-:W-:Y:S02]  /*10a70*/  IADD3 R11, R213.reuse, 0xc0, RZ ;  /* 0x000000c0d50b7810 */ /* 0x040fe40007ffe0ff */
[-C--:B0-----:R-:W-:Y:S02]  /*10a80*/  @!P3 LEA R4, P5, R213, R14.reuse, 0x1 ;  /* 0x0000000ed504b211 */ /* 0x081fe400078a08ff */
[----:B------:R-:W-:Y:S02]  /*10a90*/  @!P2 LEA R6, P4, R15, R14, 0x1 ;  /* 0x0000000e0f06a211 */ /* 0x000fe400078808ff */
[----:B------:R-:W-:Y:S02]  /*10aa0*/  @!P3 LEA.HI.X R5, R213, R0, R9, 0x1, P5 ;  /* 0x00000000d505b211 */ /* 0x000fe400028f0c09 */
[----:B------:R-:W-:-:S02]  /*10ab0*/  @!P1 LEA R8, P5, R12, R14, 0x1 ;  /* 0x0000000e0c089211 */ /* 0x000fc400078a08ff */
[----:B------:R-:W-:Y:S01]  /*10ac0*/  SHF.R.S32.HI R13, RZ, 0x1f, R13 ;  /* 0x0000001fff0d7819 */ /* 0x000fe2000001140d */
        /* <DEDUP_REMOVED lines=9> */
.L_x_779:
[----:B------:R-:W-:Y:S05]  /*10b60*/  BSYNC B0 ;  /* 0x0000000000007941 */ /* 0x000fea0003800000 */
.L_x_770:
[----:B------:R-:W-:Y:S02]  /*10b70*/  ULDC UR4, c[0x0][0xc3c] ;  /* 0x00030f0000047ab9 */ /* 0x000fe40000000800 */
[----:B------:R-:W-:-:S13]  /*10b80*/  ISETP.GE.AND P0, PT, R75, UR4, PT ;  /* 0x000000044b007c0c */ /* 0x000fda000bf06270 */
[----:B------:R-:W-:Y:S05]  /*10b90*/  @!P0 BRA `(.L_x_793) ;  /* 0xffffff04005c8947 */ /* 0x000fea000383ffff */
[----:B------:R-:W-:Y:S05]  /*10ba0*/  BRA `(.L_x_650) ;  /* 0x0000006400bc7947 */ /* 0x000fea0003800000 */
.L_x_648:
[----:B------:R-:W-:-:S08]  /*10bb0*/  NOP ;  /* 0x0000000000007918 */ /* 0x000fd00000000000 */
[----:B--2---:R-:W0:-:S00]  /*10bc0*/  USETMAXREG.DEALLOC.CTAPOOL 0x28 ;  /* 0x00000028000079c8 */ /* 0x004e0000080e0500 */
[----:B0-----:R-:W-:Y:S01]  /*10bd0*/  LOP3.LUT R2, R2, 0x3, RZ, 0xc0, !PT ;  /* 0x0000000302027812 */ /* 0x001fe200078ec0ff */
[----:B------:R-:W-:Y:S01]  /*10be0*/  IMAD.MOV.U32 R4, RZ, RZ, RZ ;  /* 0x000000ffff047224 */ /* 0x000fe200078e00ff */
[----:B------:R-:W-:-:S04]  /*10bf0*/  LOP3.LUT R23, R23, 0xffffff7f, RZ, 0xc0, !PT ;  /* 0xffffff7f17177812 */ /* 0x000fc800078ec0ff */
[----:B------:R-:W0:Y:S02]  /*10c00*/  SHFL.IDX PT, R2, R2, RZ, 0x1f ;  /* 0x00001fff02027589 */ /* 0x000e2400000e0000 */
[----:B0-----:R-:W-:-:S13]  /*10c10*/  ISETP.NE.AND P0, PT, R2, RZ, PT ;  /* 0x000000ff0200720c */ /* 0x001fda0003f05270 */
[----:B------:R-:W-:Y:S01]  /*10c20*/  @P0 LOP3.LUT R23, R23, 0x80, RZ, 0xfc, !PT ;  /* 0x0000008017170812 */ /* 0x000fe200078efcff */
[----:B------:R-:W-:Y:S06]  /*10c30*/  @!P0 BRA `(.L_x_794) ;  /* 0x00000000001c8947 */ /* 0x000fec0003800000 */
[----:B------:R-:W0:Y:S08]  /*10c40*/  S2UR UR5, SR_CgaCtaId ;  /* 0x00000000000579c3 */ /* 0x000e300000008800 */
[----:B------:R-:W-:Y:S06]  /*10c50*/  BAR.SYNC.DEFER_BLOCKING 0x5, 0x180 ;  /* 0x0146000000007b1d */ /* 0x000fec0000010000 */
[----:B------:R-:W-:-:S02]  /*10c60*/  UMOV UR4, 0x400 ;  /* 0x0000040000047882 */ /* 0x000fc40000000000 */
[----:B0-----:R-:W-:-:S09]  /*10c70*/  ULEA UR4, UR5, UR4, 0x18 ;  /* 0x0000000405047291 */ /* 0x001fd2000f8ec03f */
[----:B------:R-:W0:Y:S01]  /*10c80*/  LDS.128 R16, [UR4+0x228d0] ;  /* 0x0228d004ff107984 */ /* 0x000e220008000c00 */
[----:B------:R-:W-:Y:S06]  /*10c90*/  BAR.ARV 0x4, 0x180 ;  /* 0x0106000000007b1d */ /* 0x000fec0000002000 */
[----:B------:R-:W-:Y:S05]  /*10ca0*/  BRA `(.L_x_795) ;  /* 0x0000000400fc7947 */ /* 0x000fea0003800000 */
.L_x_794:
[----:B------:R-:W-:Y:S01]  /*10cb0*/  LOP3.LUT R5, R0, 0x1f, RZ, 0xc0, !PT ;  /* 0x0000001f00057812 */ /* 0x000fe200078ec0ff */
[----:B------:R-:W-:Y:S01]  /*10cc0*/  ULDC UR4, c[0x0][0xc3c] ;  /* 0x00030f0000047ab9 */ /* 0x000fe20000000800 */
[----:B------:R-:W0:Y:S01]  /*10cd0*/  S2UR UR6, SR_CTAID.X ;  /* 0x00000000000679c3 */ /* 0x000e220000002500 */
[----:B------:R-:W-:Y:S01]  /*10ce0*/  ULDC UR5, c[0x0][0xc38] ;  /* 0x00030e0000057ab9 */ /* 0x000fe20000000800 */
[----:B------:R-:W-:-:S04]  /*10cf0*/  ISETP.NE.AND P0, PT, R5, 0x1f, PT ;  /* 0x0000001f0500780c */ /* 0x000fc80003f05270 */
[----:B------:R-:W-:-:S13]  /*10d00*/  ISETP.GE.OR P1, PT, R5, UR4, !P0 ;  /* 0x0000000405007c0c */ /* 0x000fda000c726670 */
[----:B------:R-:W1:Y:S02]  /*10d10*/  @!P1 LDC.64 R2, c[0x0][0xc80] ;  /* 0x00032000ff029b82 */ /* 0x000e640000000a00 */
[----:B-1----:R-:W-:-:S05]  /*10d20*/  @!P1 IMAD.WIDE.U32 R2, R5, 0x4, R2 ;  /* 0x0000000405029825 */ /* 0x002fca00078e0002 */
        /* <DEDUP_REMOVED lines=8> */
[----:B--2---:R-:W1:Y:S02]  /*10db0*/  SHFL.UP PT, R6, R4, 0x1, RZ ;  /* 0x0420000004067989 */ /* 0x004e6400000e00ff */
[----:B-1----:R-:W-:-:S05]  /*10dc0*/  SEL R7, R6, RZ, P1 ;  /* 0x000000ff06077207 */ /* 0x002fca0000800000 */
[----:B------:R-:W-:-:S05]  /*10dd0*/  IMAD.IADD R7, R4, 0x1, R7 ;  /* 0x0000000104077824 */ /* 0x000fca00078e0207 */
[----:B------:R-:W1:Y:S02]  /*10de0*/  SHFL.UP PT, R6, R7, 0x2, RZ ;  /* 0x0440000007067989 */ /* 0x000e6400000e00ff */
[----:B-1----:R-:W-:-:S05]  /*10df0*/  SEL R6, R6, RZ, P2 ;  /* 0x000000ff06067207 */ /* 0x002fca0001000000 */
[----:B------:R-:W-:-:S05]  /*10e00*/  IMAD.IADD R6, R7, 0x1, R6 ;  /* 0x0000000107067824 */ /* 0x000fca00078e0206 */
[----:B------:R-:W1:Y:S02]  /*10e10*/  SHFL.UP PT, R8, R6, 0x4, RZ ;  /* 0x0480000006087989 */ /* 0x000e6400000e00ff */
[----:B-1----:R-:W-:-:S04]  /*10e20*/  SEL R3, R8, RZ, P3 ;  /* 0x000000ff08037207 */ /* 0x002fc80001800000 */
[----:B------:R-:W-:-:S05]  /*10e30*/  IADD3 R3, R6, R3, RZ ;  /* 0x0000000306037210 */ /* 0x000fca0007ffe0ff */
[----:B------:R-:W1:Y:S02]  /*10e40*/  SHFL.UP PT, R2, R3, 0x8, RZ ;  /* 0x0500000003027989 */ /* 0x000e6400000e00ff */
[----:B-1----:R-:W-:-:S05]  /*10e50*/  SEL R2, R2, RZ, P4 ;  /* 0x000000ff02027207 */ /* 0x002fca0002000000 */
[----:B------:R-:W-:-:S05]  /*10e60*/  IMAD.IADD R2, R3, 0x1, R2 ;  /* 0x0000000103027824 */ /* 0x000fca00078e0202 */
[----:B------:R-:W1:Y:S02]  /*10e70*/  SHFL.UP PT, R7, R2, 0x10, RZ ;  /* 0x0600000002077989 */ /* 0x000e6400000e00ff */
[----:B-1----:R-:W-:-:S05]  /*10e80*/  SEL R7, R7, RZ, P5 ;  /* 0x000000ff07077207 */ /* 0x002fca0002800000 */
[----:B------:R-:W-:-:S05]  /*10e90*/  IMAD.IADD R7, R2, 0x1, R7 ;  /* 0x0000000102077824 */ /* 0x000fca00078e0207 */
[----:B------:R-:W1:Y:S02]  /*10ea0*/  SHFL.IDX PT, R6, R7, 0x1f, 0x1f ;  /* 0x03e01f0007067f89 */ /* 0x000e6400000e0000 */
[----:B-1----:R-:W-:-:S04]  /*10eb0*/  IMAD R6, R6, UR5, RZ ;  /* 0x0000000506067c24 */ /* 0x002fc8000f8e02ff */
[----:B------:R-:W-:Y:S01]  /*10ec0*/  IMAD.MOV.U32 R3, RZ, RZ, R6 ;  /* 0x000000ffff037224 */ /* 0x000fe200078e0006 */
[----:B0-----:R-:W-:-:S13]  /*10ed0*/  ISETP.GT.AND P6, PT, R6, UR6, PT ;  /* 0x0000000606007c0c */ /* 0x001fda000bfc4270 */
[----:B------:R-:W-:Y:S05]  /*10ee0*/  @P6 BRA `(.L_x_796) ;  /* 0x00000000009c6947 */ /* 0x000fea0003800000 */
[----:B------:R-:W0:Y:S01]  /*10ef0*/  LDC R10, c[0x0][0xc3c] ;  /* 0x00030f00ff0a7b82 */ /* 0x000e220000000800 */
[----:B------:R-:W-:Y:S01]  /*10f00*/  IMAD.MOV.U32 R6, RZ, RZ, R3 ;  /* 0x000000ffff067224 */ /* 0x000fe200078e0003 */
[----:B------:R-:W-:Y:S01]  /*10f10*/  UMOV UR4, URZ ;  /* 0x0000003f00047c82 */ /* 0x000fe20008000000 */
[----:B------:R-:W-:Y:S01]  /*10f20*/  ULDC UR7, c[0x0][0xc3c] ;  /* 0x00030f0000077ab9 */ /* 0x000fe20000000800 */
[----:B------:R-:W-:-:S05]  /*10f30*/  ULDC UR5, c[0x0][0xc38] ;  /* 0x00030e0000057ab9 */ /* 0x000fca0000000800 */
.L_x_800:
[----:B------:R-:W-:Y:S01]  /*10f40*/  UIADD3 UR4, UR4, 0x1f, URZ ;  /* 0x0000001f04047890 */ /* 0x000fe2000fffe03f */
[----:B------:R-:W-:-:S05]  /*10f50*/  MOV R19, UR7 ;  /* 0x0000000700137c02 */ /* 0x000fca0008000f00 */
[----:B0-----:R-:W-:-:S13]  /*10f60*/  ISETP.LE.AND P6, PT, R10, UR4, PT ;  /* 0x000000040a007c0c */ /* 0x001fda000bfc3270 */
[----:B------:R-:W-:Y:S05]  /*10f70*/  @P6 BRA `(.L_x_797) ;  /* 0x0000000400246947 */ /* 0x000fea0003800000 */
[----:B------:R-:W-:Y:S01]  /*10f80*/  VIADD R7, R5, UR4 ;  /* 0x0000000405077c36 */ /* 0x000fe20008000000 */
[----:B------:R-:W-:Y:S01]  /*10f90*/  BSSY B0, `(.L_x_798) ;  /* 0x0000007000007945 */ /* 0x000fe20003800000 */
[----:B------:R-:W-:-:S03]  /*10fa0*/  IMAD.MOV.U32 R4, RZ, RZ, RZ ;  /* 0x000000ffff047224 */ /* 0x000fc600078e00ff */
[----:B------:R-:W-:-:S13]  /*10fb0*/  ISETP.GE.OR P6, PT, R7, R10, !P0 ;  /* 0x0000000a0700720c */ /* 0x000fda00047c6670 */
[----:B------:R-:W-:Y:S05]  /*10fc0*/  @P6 BRA `(.L_x_799) ;  /* 0x00000000000c6947 */ /* 0x000fea0003800000 */
[----:B------:R-:W0:Y:S02]  /*10fd0*/  LDC.64 R2, c[0x0][0xc80] ;  /* 0x00032000ff027b82 */ /* 0x000e240000000a00 */
[----:B0-----:R-:W-:-:S05]  /*10fe0*/  IMAD.WIDE R2, R7, 0x4, R2 ;  /* 0x0000000407027825 */ /* 0x001fca00078e0202 */
[----:B------:R0:W5:Y:S02]  /*10ff0*/  LDG.E R4, desc[UR40][R2.64] ;  /* 0x0000002802047981 */ /* 0x000164000c1e1900 */
.L_x_799:
[----:B------:R-:W-:Y:S05]  /*11000*/  BSYNC B0 ;  /* 0x0000000000007941 */ /* 0x000fea0003800000 */
.L_x_798:
        /* <DEDUP_REMOVED lines=10> */
[----:B0-----:R-:W-:-:S04]  /*110b0*/  SEL R8, R8, RZ, P4 ;  /* 0x000000ff08087207 */ /* 0x001fc80002000000 */
[----:B------:R-:W-:-:S05]  /*110c0*/  IADD3 R8, R7, R8, RZ ;  /* 0x0000000807087210 */ /* 0x000fca0007ffe0ff */
        /* <DEDUP_REMOVED lines=9> */
.L_x_796:
        /* <DEDUP_REMOVED lines=15> */
.L_x_801:
[----:B---3--:R-:W-:Y:S01]  /*11250*/  IMAD R16, R16, UR5, R9 ;  /* 0x0000000510107c24 */ /* 0x008fe2000f8e0209 */
[----:B0-----:R-:W-:Y:S01]  /*11260*/  IABS R2, R4 ;  /* 0x0000000400027213 */ /* 0x001fe20000000000 */
[----:B-12---:R-:W-:Y:S02]  /*11270*/  IMAD.MOV R7, RZ, RZ, -R3 ;  /* 0x000000ffff077224 */ /* 0x006fe400078e0a03 */
[----:B------:R-:W-:Y:S01]  /*11280*/  VIADD R19, R19, UR4 ;  /* 0x0000000413137c36 */ /* 0x000fe20008000000 */
[----:B------:R-:W-:Y:S01]  /*11290*/  IADD3 R9, -R16, UR6, RZ ;  /* 0x0000000610097c10 */ /* 0x000fe2000fffe1ff */
[----:B------:R-:W-:Y:S02]  /*112a0*/  IMAD.MOV R8, RZ, RZ, -R2 ;  /* 0x000000ffff087224 */ /* 0x000fe400078e0a02 */
[----:B------:R-:W-:Y:S01]  /*112b0*/  IMAD R7, R7, R10, RZ ;  /* 0x0000000a07077224 */ /* 0x000fe200078e02ff */
        /* <DEDUP_REMOVED lines=8> */
[-C--:B------:R-:W-:Y:S01]  /*11340*/  @!P1 IADD3 R3, R3, -R10.reuse, RZ ;  /* 0x8000000a03039210 */ /* 0x080fe20007ffe0ff */
        /* <DEDUP_REMOVED lines=8> */
[----:B------:R-:W-:Y:S01]  /*113d0*/  MOV R18, R2 ;  /* 0x0000000200127202 */ /* 0x000fe20000000f00 */
[----:B------:R-:W-:-:S04]  /*113e0*/  IMAD.MOV R17, RZ, RZ, -R2 ;  /* 0x000000ffff117224 */ /* 0x000fc800078e0a02 */
[----:B------:R-:W-:Y:S01]  /*113f0*/  IMAD R17, R4, R17, R9 ;  /* 0x0000001104117224 */ /* 0x000fe200078e0209 */
[----:B------:R-:W-:Y:S06]  /*11400*/  BRA `(.L_x_802) ;  /* 0x00000000000c7947 */ /* 0x000fec0003800000 */
.L_x_797:
[----:B------:R-:W-:Y:S02]  /*11410*/  IMAD.MOV.U32 R17, RZ, RZ, RZ ;  /* 0x000000ffff117224 */ /* 0x000fe400078e00ff */
[----:B------:R-:W-:Y:S02]  /*11420*/  IMAD.U32 R16, RZ, RZ, UR6 ;  /* 0x00000006ff107e24 */ /* 0x000fe4000f8e00ff */
[----:B------:R-:W-:-:S07]  /*11430*/  IMAD.MOV.U32 R18, RZ, RZ, RZ ;  /* 0x000000ffff127224 */ /* 0x000fce00078e00ff */
.L_x_802:
[----:B------:R-:W-:-:S13]  /*11440*/  ISETP.NE.AND P0, PT, R5, RZ, PT ;  /* 0x000000ff0500720c */ /* 0x000fda0003f05270 */
[----:B------:R-:W0:Y:S01]  /*11450*/  @!P0 S2R R3, SR_CgaCtaId ;  /* 0x0000000000038919 */ /* 0x000e220000008800 */
[----:B------:R-:W-:-:S04]  /*11460*/  @!P0 MOV R2, 0x400 ;  /* 0x0000040000028802 */ /* 0x000fc80000000f00 */
[----:B0-----:R-:W-:-:S05]  /*11470*/  @!P0 LEA R2, R3, R2, 0x18 ;  /* 0x0000000203028211 */ /* 0x001fca00078ec0ff */
[----:B------:R1:W-:Y:S01]  /*11480*/  @!P0 STS.128 [R2+0x228d0], R16 ;  /* 0x0228d01002008388 */ /* 0x0003e20000000c00 */
[----:B------:R-:W-:Y:S06]  /*11490*/  BAR.ARV 0x5, 0x180 ;  /* 0x0146000000007b1d */ /* 0x000fec0000002000 */
.L_x_795:
[----:B------:R2:W-:Y:S01]  /*114a0*/  STL [R1+0x28], RZ ;  /* 0x000028ff01007387 */ /* 0x0005e20000100800 */
[----:B------:R-:W-:Y:S01]  /*114b0*/  ULDC UR4, c[0x0][0xc3c] ;  /* 0x00030f0000047ab9 */ /* 0x000fe20000000800 */
[----:B------:R-:W-:Y:S01]  /*114c0*/  IMAD.MOV.U32 R26, RZ, RZ, 0x1 ;  /* 0x00000001ff1a7424 */ /* 0x000fe200078e00ff */
[----:B0-----:R-:W-:Y:S01]  /*114d0*/  ISETP.GE.AND P0, PT, R19, UR4, PT ;  /* 0x0000000413007c0c */ /* 0x001fe2000bf06270 */
[----:B------:R-:W-:-:S12]  /*114e0*/  IMAD.MOV.U32 R25, RZ, RZ, RZ ;  /* 0x000000ffff197224 */ /* 0x000fd800078e00ff */
[----:B--2---:R-:W-:Y:S05]  /*114f0*/  @P0 BRA `(.L_x_803) ;  /* 0x00000058008c0947 */ /* 0x004fea0003800000 */
[----:B------:R-:W2:Y:S01]  /*11500*/  LDL R4, [R1] ;  /* 0x0000000001047983 */ /* 0x000ea20000100800 */
[----:B------:R-:W0:Y:S01]  /*11510*/  S2UR UR5, SR_CgaCtaId ;  /* 0x00000000000579c3 */ /* 0x000e220000008800 */
[C---:B-1----:R-:W-:Y:S01]  /*11520*/  SHF.L.U32 R2, R0.reuse, 0x3, RZ ;  /* 0x0000000300027819 */ /* 0x042fe200000006ff */
[----:B------:R-:W-:Y:S01]  /*11530*/  UMOV UR4, 0x400 ;  /* 0x0000040000047882 */ /* 0x000fe20000000000 */
[----:B------:R-:W-:Y:S01]  /*11540*/  LOP3.LUT R5, R0, 0x7f, RZ, 0xc0, !PT ;  /* 0x0000007f00057812 */ /* 0x000fe200078ec0ff */
[----:B------:R-:W-:Y:S01]  /*11550*/  BSSY B8, `(.L_x_803) ;  /* 0x000059d000087945 */ /* 0x000fe20003800000 */
[C---:B------:R-:W-:Y:S01]  /*11560*/  LOP3.LUT R3, R2.reuse, 0x1f8, RZ, 0xc0, !PT ;  /* 0x000001f802037812 */ /* 0x040fe200078ec0ff */
[----:B------:R-:W-:Y:S01]  /*11570*/  IMAD.MOV.U32 R26, RZ, RZ, 0x1 ;  /* 0x00000001ff1a7424 */ /* 0x000fe200078e00ff */
[----:B------:R-:W-:Y:S01]  /*11580*/  LOP3.LUT R2, R2, 0x38, RZ, 0xc0, !PT ;  /* 0x0000003802027812 */ /* 0x000fe200078ec0ff */
[----:B------:R-:W-:Y:S01]  /*11590*/  IMAD.SHL.U32 R30, R5, 0x8, RZ ;  /* 0x00000008051e7824 */ /* 0x000fe200078e00ff */
[----:B------:R-:W-:Y:S01]  /*115a0*/  LOP3.LUT R3, R3, 0x38, R0, 0x78, !PT ;  /* 0x0000003803037812 */ /* 0x000fe200078e7800 */
[----:B------:R-:W-:Y:S01]  /*115b0*/  IMAD.SHL.U32 R0, R0, 0x10, RZ ;  /* 0x0000001000007824 */ /* 0x000fe200078e00ff */
[----:B------:R-:W-:Y:S01]  /*115c0*/  CS2R R24, SRZ ;  /* 0x0000000000187805 */ /* 0x000fe2000001ff00 */
[----:B------:R-:W-:Y:S01]  /*115d0*/  IMAD.MOV.U32 R27, RZ, RZ, 0x1 ;  /* 0x00000001ff1b7424 */ /* 0x000fe200078e00ff */
[----:B------:R-:W-:Y:S01]  /*115e0*/  LOP3.LUT R30, R3, 0x200, R30, 0xf8, !PT ;  /* 0x00000200031e7812 */ /* 0x000fe200078ef81e */
[----:B------:R-:W-:Y:S01]  /*115f0*/  ULDC.64 UR38, c[0x0][0x198] ;  /* 0x0000660000267ab9 */ /* 0x000fe20000000a00 */
[----:B------:R-:W-:Y:S01]  /*11600*/  SHF.R.U32.HI R3, RZ, 0x3, R5 ;  /* 0x00000003ff037819 */ /* 0x000fe20000011605 */
[----:B------:R-:W-:-:S03]  /*11610*/  ULDC UR36, c[0x0][0xc] ;  /* 0x0000030000247ab9 */ /* 0x000fc60000000800 */
[----:B------:R-:W-:Y:S02]  /*11620*/  LOP3.LUT R3, R3, 0x70, R0, 0xf8, !PT ;  /* 0x0000007003037812 */ /* 0x000fe400078ef800 */
[C---:B------:R-:W-:Y:S02]  /*11630*/  LOP3.LUT R0, R2.reuse, 0x40, RZ, 0xfc, !PT ;  /* 0x0000004002007812 */ /* 0x040fe400078efcff */
[C---:B------:R-:W-:Y:S01]  /*11640*/  LOP3.LUT R3, R2.reuse, 0x80, RZ, 0xfc, !PT ;  /* 0x0000008002037812 */ /* 0x040fe200078efcff */
[----:B0-----:R-:W-:Y:S01]  /*11650*/  ULEA UR4, UR5, UR4, 0x18 ;  /* 0x0000000405047291 */ /* 0x001fe2000f8ec03f */
[----:B------:R-:W-:-:S05]  /*11660*/  LOP3.LUT R2, R2, 0xc0, RZ, 0xfc, !PT ;  /* 0x000000c002027812 */ /* 0x000fca00078efcff */
[----:B------:R-:W-:-:S05]  /*11670*/  IMAD.U32 R22, RZ, RZ, UR4 ;  /* 0x00000004ff167e24 */ /* 0x000fca000f8e00ff */
[----:B------:R-:W-:Y:S02]  /*11680*/  LEA R0, R30, R22, 0x1 ;  /* 0x000000161e007211 */ /* 0x000fe400078e08ff */
[----:B--2---:R-:W-:-:S05]  /*11690*/  LOP3.LUT R4, R4, 0x2, RZ, 0xfc, !PT ;  /* 0x0000000204047812 */ /* 0x004fca00078efcff */
[----:B------:R0:W-:Y:S04]  /*116a0*/  STL [R1+0x40], R4 ;  /* 0x0000400401007387 */ /* 0x0001e80000100800 */
[----:B------:R0:W-:Y:S04]  /*116b0*/  STL [R1+0x28], RZ ;  /* 0x000028ff01007387 */ /* 0x0001e80000100800 */
[----:B------:R0:W-:Y:S02]  /*116c0*/  STL [R1+0x8], R0 ;  /* 0x0000080001007387 */ /* 0x0001e40000100800 */
.L_x_902:
[----:B-1----:R-:W1:Y:S02]  /*116d0*/  LDC.64 R2, c[0x0][0xc88] ;  /* 0x00032200ff027b82 */ /* 0x002e640000000a00 */
[----:B-1----:R-:W-:-:S05]  /*116e0*/  IMAD.WIDE R2, R19, 0x4, R2 ;  /* 0x0000000413027825 */ /* 0x002fca00078e0202 */
[----:B------:R-:W0:Y:S01]  /*116f0*/  LDG.E R35, desc[UR40][R2.64] ;  /* 0x0000002802237981 */ /* 0x000e22000c1e1900 */
[----:B------:R-:W-:Y:S05]  /*11700*/  YIELD ;  /* 0x0000000000007946 */ /* 0x000fea0003800000 */
[----:B------:R-:W-:Y:S01]  /*11710*/  ULDC.64 UR4, c[0x0][0xa28] ;  /* 0x00028a0000047ab9 */ /* 0x000fe20000000a00 */
[----:B------:R-:W-:Y:S01]  /*11720*/  IMAD.MOV.U32 R31, RZ, RZ, RZ ;  /* 0x000000ffff1f7224 */ /* 0x000fe200078e00ff */
[----:B------:R-:W-:Y:S01]  /*11730*/  ISETP.NE.U32.AND P0, PT, RZ, UR4, PT ;  /* 0x00000004ff007c0c */ /* 0x000fe2000bf05070 */
[----:B------:R-:W-:Y:S01]  /*11740*/  IMAD.MOV.U32 R6, RZ, RZ, RZ ;  /* 0x000000ffff067224 */ /* 0x000fe200078e00ff */
[----:B------:R-:W-:Y:S01]  /*11750*/  ULDC.64 UR8, c[0x0][0xa18] ;  /* 0x0002860000087ab9 */ /* 0x000fe20000000a00 */
[----:B------:R-:W-:Y:S01]  /*11760*/  ULDC.64 UR6, c[0x0][0xa10] ;  /* 0x0002840000067ab9 */ /* 0x000fe20000000a00 */
[----:B------:R-:W-:-:S02]  /*11770*/  ISETP.NE.AND.EX P0, PT, RZ, UR5, PT, P0 ;  /* 0x00000005ff007c0c */ /* 0x000fc4000bf05300 */
[----:B0-----:R-:W-:-:S11]  /*11780*/  SHF.R.S32.HI R0, RZ, 0x1f, R35 ;  /* 0x0000001fff007819 */ /* 0x001fd60000011423 */
[C---:B------:R-:W-:Y:S01]  /*11790*/  @P0 LEA R2, P1, R35.reuse, UR4, 0x2 ;  /* 0x0000000423020c11 */ /* 0x040fe2000f8210ff */
[C---:B------:R-:W-:Y:S01]  /*117a0*/  IMAD.SHL.U32 R28, R35.reuse, 0x4, RZ ;  /* 0x00000004231c7824 */ /* 0x040fe200078e00ff */
[C-C-:B------:R-:W-:Y:S01]  /*117b0*/  SHF.L.U64.HI R32, R35.reuse, 0x2, R0.reuse ;  /* 0x0000000223207819 */ /* 0x140fe20000010200 */
[----:B------:R0:W-:Y:S01]  /*117c0*/  STL [R1+0x10], R0 ;  /* 0x0000100001007387 */ /* 0x0001e20000100800 */
[----:B------:R-:W-:Y:S01]  /*117d0*/  @P0 LEA.HI.X R3, R35, UR5, R0, 0x2, P1 ;  /* 0x0000000523030c11 */ /* 0x000fe200088f1400 */
[----:B------:R-:W-:-:S04]  /*117e0*/  ULDC.64 UR4, c[0x0][0xa00] ;  /* 0x0002800000047ab9 */ /* 0x000fc80000000a00 */
[----:B------:R1:W5:Y:S01]  /*117f0*/  @P0 LDG.E R31, desc[UR40][R2.64] ;  /* 0x00000028021f0981 */ /* 0x000362000c1e1900 */
[----:B------:R-:W-:Y:S02]  /*11800*/  ISETP.NE.U32.AND P0, PT, RZ, UR4, PT ;  /* 0x00000004ff007c0c */ /* 0x000fe4000bf05070 */
[----:B------:R-:W-:Y:S01]  /*11810*/  ISETP.NE.U32.AND P2, PT, RZ, UR8, PT ;  /* 0x00000008ff007c0c */ /* 0x000fe2000bf45070 */
[----:B0-----:R-:W-:Y:S01]  /*11820*/  IMAD.MOV.U32 R0, RZ, RZ, RZ ;  /* 0x000000ffff007224 */ /* 0x001fe200078e00ff */
[----:B------:R-:W-:Y:S02]  /*11830*/  ISETP.NE.AND.EX P0, PT, RZ, UR5, PT, P0 ;  /* 0x00000005ff007c0c */ /* 0x000fe4000bf05300 */
[----:B------:R-:W-:Y:S02]  /*11840*/  ISETP.NE.AND.EX P2, PT, RZ, UR9, PT, P2 ;  /* 0x00000009ff007c0c */ /* 0x000fe4000bf45320 */
[----:B------:R-:W-:Y:S02]  /*11850*/  ISETP.NE.U32.AND P1, PT, RZ, UR6, PT ;  /* 0x00000006ff007c0c */ /* 0x000fe4000bf25070 */
[----:B-1----:R-:W-:-:S02]  /*11860*/  IADD3 R2, P3, R28, UR4, RZ ;  /* 0x000000041c027c10 */ /* 0x002fc4000ff7e0ff */
[----:B------:R-:W-:Y:S02]  /*11870*/  ISETP.NE.AND.EX P1, PT, RZ, UR7, PT, P1 ;  /* 0x00000007ff007c0c */ /* 0x000fe4000bf25310 */
[----:B------:R-:W-:Y:S02]  /*11880*/  IADD3.X R3, R32, UR5, RZ, P3, !PT ;  /* 0x0000000520037c10 */ /* 0x000fe40009ffe4ff */
[----:B--23--:R-:W-:-:S03]  /*11890*/  IADD3 R4, P4, R28, UR6, RZ ;  /* 0x000000061c047c10 */ /* 0x00cfc6000ff9e0ff */
[----:B------:R-:W2:Y:S01]  /*118a0*/  @P0 LDG.E R6, desc[UR40][R2.64] ;  /* 0x0000002802060981 */ /* 0x000ea2000c1e1900 */
[----:B------:R-:W-:Y:S01]  /*118b0*/  ULDC UR4, c[0x0][0x288] ;  /* 0x0000a20000047ab9 */ /* 0x000fe20000000800 */
[----:B------:R-:W-:Y:S01]  /*118c0*/  IADD3.X R5, R32, UR7, RZ, P4, !PT ;  /* 0x0000000720057c10 */ /* 0x000fe2000a7fe4ff */
[----:B------:R-:W-:Y:S01]  /*118d0*/  IMAD.U32 R8, RZ, RZ, UR4 ;  /* 0x00000004ff087e24 */ /* 0x000fe2000f8e00ff */
[----:B------:R-:W-:-:S03]  /*118e0*/  ULDC.64 UR4, c[0x0][0x418] ;  /* 0x0001060000047ab9 */ /* 0x000fc60000000a00 */
[----:B------:R-:W5:Y:S04]  /*118f0*/  @P1 LDG.E R0, desc[UR40][R4.64] ;  /* 0x0000002804001981 */ /* 0x000f68000c1e1900 */
[----:B--2---:R0:W-:Y:S02]  /*11900*/  STL [R1+0xc], R6 ;  /* 0x00000c0601007387 */ /* 0x0041e40000100800 */
[----:B0-----:R-:W-:-:S04]  /*11910*/  @P2 IADD3 R6, P3, R28, UR8, RZ ;  /* 0x000000081c062c10 */ /* 0x001fc8000ff7e0ff */
[----:B------:R-:W-:-:S05]  /*11920*/  @P2 IADD3.X R7, R32, UR9, RZ, P3, !PT ;  /* 0x0000000920072c10 */ /* 0x000fca0009ffe4ff */
[----:B------:R0:W2:Y:S01]  /*11930*/  @P2 LDG.E R8, desc[UR40][R6.64] ;  /* 0x0000002806082981 */ /* 0x0000a2000c1e1900 */
[----:B------:R-:W-:-:S03]  /*11940*/  UISETP.NE.U32.AND UP0, UPT, UR4, URZ, UPT ;  /* 0x0000003f0400728c */ /* 0x000fc6000bf05070 */
[----:B------:R-:W-:Y:S01]  /*11950*/  ULDC UR4, c[0x0][0x424] ;  /* 0x0001090000047ab9 */ /* 0x000fe20000000800 */
[----:B------:R-:W-:-:S03]  /*11960*/  UISETP.NE.AND.EX UP0, UPT, UR5, URZ, UPT, UP0 ;  /* 0x0000003f0500728c */ /* 0x000fc6000bf05300 */
[----:B------:R-:W-:Y:S01]  /*11970*/  ULDC UR5, c[0x0][0x2f0] ;  /* 0x0000bc0000057ab9 */ /* 0x000fe20000000800 */
[----:B------:R-:W-:-:S04]  /*11980*/  USEL UR4, UR4, 0x1, UP0 ;  /* 0x0000000104047887 */ /* 0x000fc80008000000 */
[----:B------:R-:W-:-:S03]  /*11990*/  UIMAD UR4, UR4, UR5, URZ ;  /* 0x00000005040472a4 */ /* 0x000fc6000f8e023f */
[----:B------:R-:W-:Y:S02]  /*119a0*/  ULDC UR5, c[0x0][0x348] ;  /* 0x0000d20000057ab9 */ /* 0x000fe40000000800 */
[----:B0-----:R-:W-:Y:S01]  /*119b0*/  MOV R6, UR5 ;  /* 0x0000000500067c02 */ /* 0x001fe20008000f00 */
[----:B------:R-:W-:Y:S01]  /*119c0*/  IMAD.U32 R7, RZ, RZ, UR4 ;  /* 0x00000004ff077e24 */ /* 0x000fe2000f8e00ff */
[----:B--2---:R0:W-:Y:S01]  /*119d0*/  STL [R1+0x20], R8 ;  /* 0x0000200801007387 */ /* 0x0041e20000100800 */
[----:B----4-:R-:W-:Y:S05]  /*119e0*/  @P2 BRA `(.L_x_804) ;  /* 0x0000000000142947 */ /* 0x010fea0003800000 */
[----:B------:R-:W-:Y:S05]  /*119f0*/  @!P0 BRA `(.L_x_804) ;  /* 0x0000000000108947 */ /* 0x000fea0003800000 */
[----:B0-----:R-:W2:Y:S04]  /*11a00*/  LDG.E R8, desc[UR40][R2.64] ;  /* 0x0000002802087981 */ /* 0x001ea8000c1e1900 */
[----:B------:R-:W2:Y:S02]  /*11a10*/  LDG.E R9, desc[UR40][R2.64+0x4] ;  /* 0x0000042802097981 */ /* 0x000ea4000c1e1900 */
[----:B--2---:R-:W-:-:S05]  /*11a20*/  IMAD.IADD R2, R9, 0x1, -R8 ;  /* 0x0000000109027824 */ /* 0x004fca00078e0a08 */
[----:B------:R1:W-:Y:S02]  /*11a30*/  STL [R1+0x20], R2 ;  /* 0x0000200201007387 */ /* 0x0003e40000100800 */
.L_x_804:
[----:B------:R-:W-:Y:S01]  /*11a40*/  ULDC.64 UR4, c[0x0][0xa20] ;  /* 0x0002880000047ab9 */ /* 0x000fe20000000a00 */
[----:B------:R-:W-:Y:S01]  /*11a50*/  IMAD.MOV.U32 R29, RZ, RZ, R35 ;  /* 0x000000ffff1d7224 */ /* 0x000fe200078e0023 */
[----:B------:R-:W-:-:S04]  /*11a60*/  ISETP.NE.U32.AND P0, PT, RZ, UR4, PT ;  /* 0x00000004ff007c0c */ /* 0x000fc8000bf05070 */
[----:B------:R-:W-:-:S13]  /*11a70*/  ISETP.NE.AND.EX P0, PT, RZ, UR5, PT, P0 ;  /* 0x00000005ff007c0c */ /* 0x000fda000bf05300 */
[----:B------:R-:W-:Y:S05]  /*11a80*/  @!P0 BRA `(.L_x_805) ;  /* 0x0000000000108947 */ /* 0x000fea0003800000 */
[----:B-1----:R-:W-:-:S04]  /*11a90*/  IADD3 R2, P0, R28, UR4, RZ ;  /* 0x000000041c027c10 */ /* 0x002fc8000ff1e0ff */
[----:B------:R-:W-:-:S05]  /*11aa0*/  IADD3.X R3, R32, UR5, RZ, P0, !PT ;  /* 0x0000000520037c10 */ /* 0x000fca00087fe4ff */
[----:B------:R2:W5:Y:S01]  /*11ab0*/  LDG.E R7, desc[UR40][R2.64] ;  /* 0x0000002802077981 */ /* 0x000562000c1e1900 */
[----:B------:R-:W-:Y:S05]  /*11ac0*/  BRA `(.L_x_806) ;  /* 0x0000000000247947 */ /* 0x000fea0003800000 */
.L_x_805:
[----:B------:R-:W-:Y:S02]  /*11ad0*/  ULDC.64 UR4, c[0x0][0xa08] ;  /* 0x0002820000047ab9 */ /* 0x000fe40000000a00 */
[----:B------:R-:W-:-:S04]  /*11ae0*/  ISETP.NE.U32.AND P0, PT, RZ, UR4, PT ;  /* 0x00000004ff007c0c */ /* 0x000fc8000bf05070 */
[----:B------:R-:W-:-:S13]  /*11af0*/  ISETP.NE.AND.EX P0, PT, RZ, UR5, PT, P0 ;  /* 0x00000005ff007c0c */ /* 0x000fda000bf05300 */
[----:B------:R-:W-:Y:S05]  /*11b00*/  @!P0 BRA `(.L_x_806) ;  /* 0x0000000000148947 */ /* 0x000fea0003800000 */
[----:B-1----:R-:W1:Y:S02]  /*11b10*/  LDC.64 R2, c[0x0][0xa08] ;  /* 0x00028200ff027b82 */ /* 0x002e640000000a00 */
[----:B-1----:R-:W-:-:S05]  /*11b20*/  IMAD.WIDE R2, R29, 0x4, R2 ;  /* 0x000000041d027825 */ /* 0x002fca00078e0202 */
[----:B------:R-:W2:Y:S04]  /*11b30*/  LDG.E R7, desc[UR40][R2.64] ;  /* 0x0000002802077981 */ /* 0x000ea8000c1e1900 */
[----:B------:R-:W2:Y:S02]  /*11b40*/  LDG.E R2, desc[UR40][R2.64+0x4] ;  /* 0x0000042802027981 */ /* 0x000ea4000c1e1900 */
[----:B--2---:R-:W-:-:S07]  /*11b50*/  IMAD.IADD R7, R2, 0x1, -R7 ;  /* 0x0000000102077824 */ /* 0x004fce00078e0a07 */
.L_x_806:
[----:B-12---:R-:W2:Y:S04]  /*11b60*/  @P1 LDG.E R2, desc[UR40][R4.64] ;  /* 0x0000002804021981 */ /* 0x006ea8000c1e1900 */
[----:B------:R-:W2:Y:S01]  /*11b70*/  @P1 LDG.E R3, desc[UR40][R4.64+0x4] ;  /* 0x0000042804031981 */ /* 0x000ea2000c1e1900 */
[----:B-----5:R-:W-:Y:S01]  /*11b80*/  IADD3 R7, -R31, R7, RZ ;  /* 0x000000071f077210 */ /* 0x020fe20007ffe1ff */
[----:B------:R-:W-:Y:S01]  /*11b90*/  BSSY B0, `(.L_x_807) ;  /* 0x0000138000007945 */ /* 0x000fe20003800000 */
[----:B--2---:R-:W-:-:S04]  /*11ba0*/  @P1 IMAD.IADD R6, R3, 0x1, -R2 ;  /* 0x0000000103061824 */ /* 0x004fc800078e0a02 */
[----:B0-----:R-:W-:-:S04]  /*11bb0*/  IMAD.IADD R8, R7, 0x1, R6 ;  /* 0x0000000107087824 */ /* 0x001fc800078e0206 */
[----:B------:R-:W-:Y:S01]  /*11bc0*/  VIADD R2, R8, 0x5f ;  /* 0x0000005f08027836 */ /* 0x000fe20000000000 */
[----:B------:R-:W-:Y:S03]  /*11bd0*/  STL [R1+0x4], R8 ;  /* 0x0000040801007387 */ /* 0x000fe60000100800 */
[----:B------:R-:W-:-:S05]  /*11be0*/  IMAD.HI R2, R2, 0x2aaaaaab, RZ ;  /* 0x2aaaaaab02027827 */ /* 0x000fca00078e02ff */
[----:B------:R-:W-:-:S04]  /*11bf0*/  SHF.R.U32.HI R3, RZ, 0x1f, R2 ;  /* 0x0000001fff037819 */ /* 0x000fc80000011602 */
[----:B------:R-:W-:-:S05]  /*11c00*/  LEA.HI.SX32 R4, R2, R3, 0x1c ;  /* 0x0000000302047211 */ /* 0x000fca00078fe2ff */
[--C-:B------:R-:W-:Y:S01]  /*11c10*/  IMAD R2, R4, 0x60, -R7.reuse ;  /* 0x0000006004027824 */ /* 0x100fe200078e0a07 */
[----:B------:R0:W-:Y:S01]  /*11c20*/  STL [R1+0x2c], R4 ;  /* 0x00002c0401007387 */ /* 0x0001e20000100800 */
[----:B------:R-:W-:-:S03]  /*11c30*/  IMAD.MOV R7, RZ, RZ, -R7 ;  /* 0x000000ffff077224 */ /* 0x000fc600078e0a07 */
[----:B------:R-:W-:Y:S02]  /*11c40*/  VIMNMX R2, R2, R6, PT ;  /* 0x0000000602027248 */ /* 0x000fe40003fe0100 */
[----:B------:R-:W-:-:S04]  /*11c50*/  VIMNMX R7, RZ, R7, !PT ;  /* 0x00000007ff077248 */ /* 0x000fc80007fe0100 */
[----:B------:R-:W-:-:S13]  /*11c60*/  ISETP.GT.AND P0, PT, R2, R7, PT ;  /* 0x000000070200720c */ /* 0x000fda0003f04270 */
[----:B0-----:R-:W-:Y:S02]  /*11c70*/  @P0 VIADD R4, R2, 0x5f ;  /* 0x0000005f02040836 */ /* 0x001fe40000000000 */
[----:B------:R-:W-:-:S04]  /*11c80*/  IMAD.WIDE.U32 R2, R7, -0x55555555, RZ ;  /* 0xaaaaaaab07027825 */ /* 0x000fc800078e00ff */
[----:B------:R-:W-:Y:S01]  /*11c90*/  @P0 IMAD.HI R4, R4, 0x2aaaaaab, RZ ;  /* 0x2aaaaaab04040827 */ /* 0x000fe200078e02ff */
[----:B------:R-:W-:-:S04]  /*11ca0*/  SHF.R.U32.HI R5, RZ, 0x6, R3 ;  /* 0x00000006ff057819 */ /* 0x000fc80000011603 */
[----:B------:R-:W-:Y:S01]  /*11cb0*/  @P0 SHF.R.U32.HI R3, RZ, 0x1f, R4 ;  /* 0x0000001fff030819 */ /* 0x000fe20000011604 */
[----:B------:R-:W-:-:S03]  /*11cc0*/  IMAD.MOV.U32 R2, RZ, RZ, R5 ;  /* 0x000000ffff027224 */ /* 0x000fc600078e0005 */
[----:B------:R-:W-:Y:S02]  /*11cd0*/  @P0 LEA.HI.SX32 R2, R4, R3, 0x1c ;  /* 0x0000000304020211 */ /* 0x000fe400078fe2ff */
[----:B------:R-:W-:Y:S02]  /*11ce0*/  PLOP3.LUT P0, PT, PT, PT, PT, 0x80, 0x0 ;  /* 0x000000000000781c */ /* 0x000fe40003f0f070 */
[----:B------:R-:W-:-:S13]  /*11cf0*/  ISETP.GT.AND P2, PT, R2, R5, PT ;  /* 0x000000050200720c */ /* 0x000fda0003f44270 */
[----:B------:R-:W-:Y:S05]  /*11d00*/  @!P2 BRA `(.L_x_808) ;  /* 0x000000100080a947 */ /* 0x000fea0003800000 */
[----:B------:R-:W-:Y:S01]  /*11d10*/  UMOV UR4, 0xffffffff ;  /* 0xffffffff00047882 */ /* 0x000fe20000000000 */
[----:B------:R-:W-:Y:S02]  /*11d20*/  SEL R4, R29, RZ, !P1 ;  /* 0x000000ff1d047207 */ /* 0x000fe40004800000 */
[----:B------:R-:W-:Y:S05]  /*11d30*/  BRA.DIV UR4, `(.L_x_809) ;  /* 0x0000006a04107947 */ /* 0x000fea000b800000 */
[----:B------:R-:W0:Y:S02]  /*11d40*/  S2R R3, SR_TID.X ;  /* 0x0000000000037919 */ /* 0x000e240000002100 */
[----:B0-----:R-:W-:-:S04]  /*11d50*/  SHF.R.U32.HI R3, RZ, 0x5, R3 ;  /* 0x00000005ff037819 */ /* 0x001fc80000011603 */
[----:B------:R-:W-:-:S05]  /*11d60*/  LOP3.LUT R3, R3, 0x3, RZ, 0xc0, !PT ;  /* 0x0000000303037812 */ /* 0x000fca00078ec0ff */
[----:B------:R0:W1:Y:S02]  /*11d70*/  SHFL.IDX PT, R14, R3, RZ, 0x1f ;  /* 0x00001fff030e7589 */ /* 0x00006400000e0000 */
.L_x_976:
[----:B-1----:R-:W-:Y:S02]  /*11d80*/  ISETP.NE.AND P0, PT, R14, RZ, PT ;  /* 0x000000ff0e00720c */ /* 0x002fe40003f05270 */
[----:B------:R-:W-:-:S11]  /*11d90*/  PLOP3.LUT P6, PT, PT, PT, PT, 0x8, 0x0 ;  /* 0x000000000000781c */ /* 0x000fd60003fce170 */
[----:B------:R-:W-:Y:S05]  /*11da0*/  @P0 BRA `(.L_x_810) ;  /* 0x00000000000c0947 */ /* 0x000fea0003800000 */
[----:B------:R-:W-:-:S03]  /*11db0*/  UMOV UR4, 0xffffffff ;  /* 0xffffffff00047882 */ /* 0x000fc60000000000 */
[----:B------:R-:W-:Y:S05]  /*11dc0*/  BRA.DIV UR4, `(.L_x_811) ;  /* 0x0000006a04207947 */ /* 0x000fea000b800000 */
[----:B------:R-:W-:-:S13]  /*11dd0*/  ELECT P6, URZ, PT ;  /* 0x00000000003f782f */ /* 0x000fda00038c0000 */
.L_x_810:
[----:B0-----:R-:W2:Y:S01]  /*11de0*/  LDL R3, [R1+0x28] ;  /* 0x0000280001037983 */ /* 0x001ea20000100800 */
[----:B------:R-:W-:Y:S01]  /*11df0*/  BSSY B1, `(.L_x_812) ;  /* 0x0000008000017945 */ /* 0x000fe20003800000 */
[----:B--2---:R-:W-:-:S04]  /*11e00*/  IADD3 R3, R3, 0x1, RZ ;  /* 0x0000000103037810 */ /* 0x004fc80007ffe0ff */
[----:B------:R-:W-:-:S04]  /*11e10*/  LEA.HI R6, R3, R3, RZ, 0x1 ;  /* 0x0000000303067211 */ /* 0x000fc800078f08ff */
[----:B------:R-:W-:-:S05]  /*11e20*/  LOP3.LUT R6, R6, 0xfffffffe, RZ, 0xc0, !PT ;  /* 0xfffffffe06067812 */ /* 0x000fca00078ec0ff */
[----:B------:R-:W-:-:S05]  /*11e30*/  IMAD.IADD R3, R3, 0x1, -R6 ;  /* 0x0000000103037824 */ /* 0x000fca00078e0a06 */
[----:B------:R-:W-:-:S04]  /*11e40*/  SHF.L.U32 R3, R3, 0x1f, RZ ;  /* 0x0000001f03037819 */ /* 0x000fc800000006ff */
[----:B------:R-:W0:Y:S02]  /*11e50*/  SYNCS.PHASECHK.TRANS64.TRYWAIT P0, [R22+URZ+0x22820], R3 ;  /* 0x02282003160075a7 */ /* 0x000e24000800017f */
[----:B0-----:R-:W-:Y:S05]  /*11e60*/  @!P0 BRA `(.L_x_813) ;  /* 0x0000006800188947 */ /* 0x001fea0003800000 */
.L_x_979:
[----:B------:R-:W-:Y:S05]  /*11e70*/  BSYNC B1 ;  /* 0x0000000000017941 */ /* 0x000fea0003800000 */
.L_x_812:
[----:B------:R-:W-:Y:S04]  /*11e80*/  BSSY B1, `(.L_x_814) ;  /* 0x000007b000017945 */ /* 0x000fe80003800000 */
[----:B------:R-:W-:Y:S05]  /*11e90*/  @!P6 BRA `(.L_x_815) ;  /* 0x0000000400e4e947 */ /* 0x000fea0003800000 */
[----:B0-----:R-:W-:Y:S01]  /*11ea0*/  IMAD R3, R24, 0x8, R22 ;  /* 0x0000000818037824 */ /* 0x001fe200078e0216 */
[----:B------:R-:W-:Y:S01]  /*11eb0*/  SHF.L.U32 R6, R27, 0x1f, RZ ;  /* 0x0000001f1b067819 */ /* 0x000fe200000006ff */
[----:B------:R-:W0:Y:S01]  /*11ec0*/  S2R R7, SR_TID.X ;  /* 0x0000000000077919 */ /* 0x000e220000002100 */
[----:B------:R-:W-:Y:S02]  /*11ed0*/  BSSY B2, `(.L_x_816) ;  /* 0x0000005000027945 */ /* 0x000fe40003800000 */
[----:B------:R-:W1:Y:S01]  /*11ee0*/  SYNCS.PHASECHK.TRANS64.TRYWAIT P0, [R3+URZ+0x228a0], R6 ;  /* 0x0228a006030075a7 */ /* 0x000e62000800017f */
[----:B0-----:R-:W-:-:S04]  /*11ef0*/  LOP3.LUT R7, R7, 0x7f, RZ, 0xc0, !PT ;  /* 0x0000007f07077812 */ /* 0x001fc800078ec0ff */
[----:B------:R-:W-:Y:S01]  /*11f00*/  ISETP.NE.AND P1, PT, R7, RZ, PT ;  /* 0x000000ff0700720c */ /* 0x000fe20003f25270 */
[----:B-1----:R-:W-:-:S12]  /*11f10*/  @!P0 BRA `(.L_x_817) ;  /* 0x0000006800008947 */ /* 0x002fd80003800000 */
.L_x_980:
[----:B------:R-:W-:Y:S05]  /*11f20*/  BSYNC B2 ;  /* 0x0000000000027941 */ /* 0x000fea0003800000 */
.L_x_816:
[----:B------:R-:W-:Y:S04]  /*11f30*/  BSSY B2, `(.L_x_818) ;  /* 0x0000009000027945 */ /* 0x000fe80003800000 */
[----:B------:R-:W-:Y:S05]  /*11f40*/  @P1 BRA `(.L_x_819) ;  /* 0x00000000001c1947 */ /* 0x000fea0003800000 */
[----:B------:R-:W1:Y:S01]  /*11f50*/  S2R R8, SR_TID.X ;  /* 0x0000000000087919 */ /* 0x000e620000002100 */
[----:B------:R-:W-:-:S04]  /*11f60*/  IMAD.MOV.U32 R7, RZ, RZ, 0x3000 ;  /* 0x00003000ff077424 */ /* 0x000fc800078e00ff */
[----:B------:R2:W-:Y:S01]  /*11f70*/  SYNCS.ARRIVE.TRANS64 RZ, [R3+URZ+0x22890], R7 ;  /* 0x0228900703ff79a7 */ /* 0x0005e2000800003f */
[----:B-1----:R-:W-:-:S04]  /*11f80*/  LOP3.LUT R8, R8, 0x1f, RZ, 0xc0, !PT ;  /* 0x0000001f08087812 */ /* 0x002fc800078ec0ff */
[----:B------:R-:W-:-:S13]  /*11f90*/  ISETP.NE.AND P0, PT, R8, RZ, PT ;  /* 0x000000ff0800720c */ /* 0x000fda0003f05270 */
[----:B--2---:R-:W-:Y:S05]  /*11fa0*/  @!P0 BRA `(.L_x_819) ;  /* 0x0000000000048947 */ /* 0x004fea0003800000 */
[----:B------:R-:W-:Y:S01]  /*11fb0*/  BPT.TRAP 0x1 ;  /* 0x000000040000795c */ /* 0x000fe20000300000 */
.L_x_819:
[----:B------:R-:W-:Y:S05]  /*11fc0*/  BSYNC B2 ;  /* 0x0000000000027941 */ /* 0x000fea0003800000 */
.L_x_818:
[----:B------:R-:W-:Y:S01]  /*11fd0*/  IMAD.MOV.U32 R12, RZ, RZ, RZ ;  /* 0x000000ffff0c7224 */ /* 0x000fe200078e00ff */
[----:B------:R-:W-:Y:S01]  /*11fe0*/  UIADD3 UR4, UP0, UR38, 0x570, URZ ;  /* 0x0000057026047890 */ /* 0x000fe2000ff1e03f */
[----:B------:R-:W-:Y:S01]  /*11ff0*/  IMAD R8, R24, 0x3000, R22 ;  /* 0x0000300018087824 */ /* 0x000fe200078e0216 */
[----:B------:R-:W-:Y:S01]  /*12000*/  PLOP3.LUT P0, PT, PT, PT, PT, 0x80, 0x0 ;  /* 0x000000000000781c */ /* 0x000fe20003f0f070 */
[----:B------:R-:W-:Y:S01]  /*12010*/  IMAD R7, R2, 0x60, R0 ;  /* 0x0000006002077824 */ /* 0x000fe200078e0200 */
[----:B------:R-:W-:Y:S01]  /*12020*/  R2UR UR10, R12 ;  /* 0x000000000c0a72ca */ /* 0x000fe200000e0000 */
[----:B------:R-:W-:Y:S01]  /*12030*/  VIADD R9, R3, 0x22890 ;  /* 0x0002289003097836 */ /* 0x000fe20000000000 */
[----:B------:R-:W-:Y:S01]  /*12040*/  IADD3 R8, R8, 0x1c400, RZ ;  /* 0x0001c40008087810 */ /* 0x000fe20007ffe0ff */
[----:B------:R-:W-:Y:S01]  /*12050*/  VIADD R7, R7, 0xffffffa0 ;  /* 0xffffffa007077836 */ /* 0x000fe20000000000 */
[----:B------:R-:W-:Y:S01]  /*12060*/  UIADD3.X UR5, URZ, UR39, URZ, UP0, !UPT ;  /* 0x000000273f057290 */ /* 0x000fe200087fe43f */
[----:B------:R-:W-:Y:S01]  /*12070*/  UMOV UR6, 0x0 ;  /* 0x0000000000067882 */ /* 0x000fe20000000000 */
[----:B------:R-:W-:-:S10]  /*12080*/  UMOV UR7, 0x12f00000 ;  /* 0x12f0000000077882 */ /* 0x000fd40000000000 */
.L_x_820:
[----:B------:R-:W-:-:S13]  /*12090*/  @P0 ELECT P2, URZ, PT ;  /* 0x00000000003f082f */ /* 0x000fda0003840000 */
[----:B------:R-:W-:Y:S02]  /*120a0*/  @P2 R2UR UR13, R4 ;  /* 0x00000000040d22ca */ /* 0x000fe400000e0000 */
[----:B------:R-:W-:Y:S02]  /*120b0*/  @P2 R2UR UR12, R18 ;  /* 0x00000000120c22ca */ /* 0x000fe400000e0000 */
[----:B------:R-:W-:Y:S02]  /*120c0*/  @P2 R2UR UR11, R7 ;  /* 0x00000000070b22ca */ /* 0x000fe400000e0000 */
[----:B------:R-:W-:Y:S02]  /*120d0*/  @P2 R2UR UR9, R9 ;  /* 0x00000000090922ca */ /* 0x000fe400000e0000 */
[----:B------:R-:W-:Y:S02]  /*120e0*/  @P2 R2UR UR8, R8 ;  /* 0x00000000080822ca */ /* 0x000fe400000e0000 */
[----:B------:R-:W-:-:S02]  /*120f0*/  @P2 PLOP3.LUT P0, PT, P2, PT, PT, 0x8, 0x0 ;  /* 0x000000000000281c */ /* 0x000fc4000170e170 */
[----:B------:R-:W-:-:S09]  /*12100*/  PLOP3.LUT P2, PT, PT, PT, PT, 0x8, 0x0 ;  /* 0x000000000000781c */ /* 0x000fd20003f4e170 */
[----:B------:R1:W-:Y:S02]  /*12110*/  UTMALDG.4D [UR8], [UR4], desc[UR6] ;  /* 0x00000608040075b4 */ /* 0x0003e40008019000 */
[----:B-1----:R-:W-:Y:S05]  /*12120*/  @P0 BRA.U.ANY `(.L_x_820) ;  /* 0xfffffffd00d80947 */ /* 0x002fea000393ffff */
[----:B------:R-:W1:Y:S01]  /*12130*/  SYNCS.PHASECHK.TRANS64.TRYWAIT P0, [R3+URZ+0x228c0], R6 ;  /* 0x0228c006030075a7 */ /* 0x000e62000800017f */
[----:B------:R-:W-:Y:S04]  /*12140*/  BSSY B2, `(.L_x_821) ;  /* 0x0000002000027945 */ /* 0x000fe80003800000 */
[----:B-1----:R-:W-:Y:S05]  /*12150*/  @!P0 BRA `(.L_x_822) ;  /* 0x0000006400848947 */ /* 0x002fea0003800000 */
.L_x_981:
[----:B------:R-:W-:Y:S05]  /*12160*/  BSYNC B2 ;  /* 0x0000000000027941 */ /* 0x000fea0003800000 */
.L_x_821:
[----:B------:R-:W-:Y:S01]  /*12170*/  BSSY B2, `(.L_x_823) ;  /* 0x000000b000027945 */ /* 0x000fe20003800000 */
[----:B------:R-:W-:Y:S02]  /*12180*/  IMAD.MOV.U32 R10, RZ, RZ, 0x0 ;  /* 0x00000000ff0a7424 */ /* 0x000fe400078e00ff */
[----:B------:R-:W-:Y:S01]  /*12190*/  IMAD.MOV.U32 R11, RZ, RZ, 0x12f00000 ;  /* 0x12f00000ff0b7424 */ /* 0x000fe200078e00ff */
[----:B------:R-:W-:Y:S06]  /*121a0*/  @P1 BRA `(.L_x_824) ;  /* 0x00000000001c1947 */ /* 0x000fec0003800000 */
[----:B------:R-:W2:Y:S01]  /*121b0*/  S2R R8, SR_TID.X ;  /* 0x0000000000087919 */ /* 0x000ea20000002100 */
[----:B01----:R-:W-:-:S04]  /*121c0*/  IMAD.MOV.U32 R6, RZ, RZ, 0xc000 ;  /* 0x0000c000ff067424 */ /* 0x003fc800078e00ff */
[----:B------:R3:W-:Y:S01]  /*121d0*/  SYNCS.ARRIVE.TRANS64 RZ, [R3+URZ+0x228b0], R6 ;  /* 0x0228b00603ff79a7 */ /* 0x0007e2000800003f */
[----:B--2---:R-:W-:-:S04]  /*121e0*/  LOP3.LUT R8, R8, 0x1f, RZ, 0xc0, !PT ;  /* 0x0000001f08087812 */ /* 0x004fc800078ec0ff */
[----:B------:R-:W-:-:S13]  /*121f0*/  ISETP.NE.AND P0, PT, R8, RZ, PT ;  /* 0x000000ff0800720c */ /* 0x000fda0003f05270 */
[----:B---3--:R-:W-:Y:S05]  /*12200*/  @!P0 BRA `(.L_x_824) ;  /* 0x0000000000048947 */ /* 0x008fea0003800000 */
[----:B------:R-:W-:Y:S01]  /*12210*/  BPT.TRAP 0x1 ;  /* 0x000000040000795c */ /* 0x000fe20000300000 */
.L_x_824:
[----:B------:R-:W-:Y:S05]  /*12220*/  BSYNC B2 ;  /* 0x0000000000027941 */ /* 0x000fea0003800000 */
.L_x_823:
[----:B------:R-:W-:Y:S01]  /*12230*/  R2UR UR10, R12 ;  /* 0x000000000c0a72ca */ /* 0x000fe200000e0000 */
[----:B01----:R-:W-:Y:S01]  /*12240*/  IMAD R6, R24, 0xc000, R22 ;  /* 0x0000c00018067824 */ /* 0x003fe200078e0216 */
[----:B------:R-:W-:Y:S01]  /*12250*/  R2UR UR6, R10 ;  /* 0x000000000a0672ca */ /* 0x000fe200000e0000 */
[----:B------:R-:W-:Y:S01]  /*12260*/  UIADD3 UR4, UP0, UR38, 0x670, URZ ;  /* 0x0000067026047890 */ /* 0x000fe2000ff1e03f */
[----:B------:R-:W-:Y:S01]  /*12270*/  R2UR UR7, R11 ;  /* 0x000000000b0772ca */ /* 0x000fe200000e0000 */
[----:B------:R-:W-:Y:S01]  /*12280*/  VIADD R3, R3, 0x228b0 ;  /* 0x000228b003037836 */ /* 0x000fe20000000000 */
[----:B------:R-:W-:Y:S01]  /*12290*/  PLOP3.LUT P0, PT, PT, PT, PT, 0x80, 0x0 ;  /* 0x000000000000781c */ /* 0x000fe20003f0f070 */
[----:B------:R-:W-:Y:S01]  /*122a0*/  UIADD3.X UR5, URZ, UR39, URZ, UP0, !UPT ;  /* 0x000000273f057290 */ /* 0x000fe200087fe43f */
[----:B------:R-:W-:-:S11]  /*122b0*/  IADD3 R8, R6, 0x400, RZ ;  /* 0x0000040006087810 */ /* 0x000fd60007ffe0ff */
.L_x_825:
        /* <DEDUP_REMOVED lines=9> */
[----:B0-----:R-:W-:Y:S05]  /*12350*/  @P0 BRA.U.ANY `(.L_x_825) ;  /* 0xfffffffd00d80947 */ /* 0x001fea000393ffff */
[----:B------:R-:W-:Y:S01]  /*12360*/  R2UR UR6, R10 ;  /* 0x000000000a0672ca */ /* 0x000fe200000e0000 */
[----:B------:R-:W-:Y:S01]  /*12370*/  VIADD R8, R6, 0x3400 ;  /* 0x0000340006087836 */ /* 0x000fe20000000000 */
[----:B------:R-:W-:Y:S01]  /*12380*/  R2UR UR7, R11 ;  /* 0x000000000b0772ca */ /* 0x000fe200000e0000 */
[----:B------:R-:W-:Y:S01]  /*12390*/  UMOV UR10, 0x40 ;  /* 0x00000040000a7882 */ /* 0x000fe20000000000 */
[----:B------:R-:W-:-:S13]  /*123a0*/  PLOP3.LUT P0, PT, PT, PT, PT, 0x80, 0x0 ;  /* 0x000000000000781c */ /* 0x000fda0003f0f070 */
.L_x_826:
        /* <DEDUP_REMOVED lines=15> */
.L_x_827:
        /* <DEDUP_REMOVED lines=15> */
.L_x_828:
        /* <DEDUP_REMOVED lines=10> */
.L_x_815:
[----:B------:R-:W-:Y:S05]  /*12630*/  BSYNC B1 ;  /* 0x0000000000017941 */ /* 0x000fea0003800000 */
.L_x_814:
[----:B------:R-:W-:Y:S01]  /*12640*/  VIADD R9, R2, 0xfffffffe ;  /* 0xfffffffe02097836 */ /* 0x000fe20000000000 */
[----:B------:R-:W-:Y:S01]  /*12650*/  PLOP3.LUT P0, PT, PT, PT, PT, 0x8, 0x0 ;  /* 0x000000000000781c */ /* 0x000fe20003f0e170 */
[----:B------:R-:W-:-:S03]  /*12660*/  VIADD R24, R24, 0x1 ;  /* 0x0000000118187836 */ /* 0x000fc60000000000 */
[----:B------:R-:W-:Y:S02]  /*12670*/  ISETP.GE.AND P2, PT, R9, R5, PT ;  /* 0x000000050900720c */ /* 0x000fe40003f46270 */
[----:B------:R-:W-:-:S04]  /*12680*/  ISETP.NE.AND P1, PT, R24, 0x2, PT ;  /* 0x000000021800780c */ /* 0x000fc80003f25270 */
[----:B------:R-:W-:Y:S02]  /*12690*/  SEL R2, RZ, 0x1, P1 ;  /* 0x00000001ff027807 */ /* 0x000fe40000800000 */
[----:B------:R-:W-:Y:S02]  /*126a0*/  SEL R24, R24, RZ, P1 ;  /* 0x000000ff18187207 */ /* 0x000fe40000800000 */
[----:B------:R-:W-:-:S03]  /*126b0*/  LOP3.LUT R27, R27, R2, RZ, 0x3c, !PT ;  /* 0x000000021b1b7212 */ /* 0x000fc600078e3cff */
[----:B------:R-:W-:Y:S05]  /*126c0*/  @!P2 BRA `(.L_x_808) ;  /* 0x000000080010a947 */ /* 0x000fea0003800000 */
.L_x_844:
[----:B------:R-:W-:Y:S05]  /*126d0*/  YIELD ;  /* 0x0000000000007946 */ /* 0x000fea0003800000 */
[----:B------:R-:W-:Y:S04]  /*126e0*/  BSSY B1, `(.L_x_829) ;  /* 0x000007a000017945 */ /* 0x000fe80003800000 */
[----:B------:R-:W-:Y:S05]  /*126f0*/  @!P6 BRA `(.L_x_830) ;  /* 0x0000000400e0e947 */ /* 0x000fea0003800000 */
[----:B------:R-:W-:Y:S01]  /*12700*/  LEA R6, R24, R22, 0x3 ;  /* 0x0000001618067211 */ /* 0x000fe200078e18ff */
[----:B0-----:R-:W0:Y:S01]  /*12710*/  S2R R3, SR_TID.X ;  /* 0x0000000000037919 */ /* 0x001e220000002100 */
[----:B------:R-:W-:Y:S01]  /*12720*/  SHF.L.U32 R2, R27, 0x1f, RZ ;  /* 0x0000001f1b027819 */ /* 0x000fe200000006ff */
[----:B------:R-:W-:Y:S03]  /*12730*/  BSSY B2, `(.L_x_831) ;  /* 0x0000005000027945 */ /* 0x000fe60003800000 */
[----:B------:R-:W1:Y:S01]  /*12740*/  SYNCS.PHASECHK.TRANS64.TRYWAIT P1, [R6+URZ+0x228a0], R2 ;  /* 0x0228a002060075a7 */ /* 0x000e62000802017f */
[----:B0-----:R-:W-:-:S04]  /*12750*/  LOP3.LUT R3, R3, 0x7f, RZ, 0xc0, !PT ;  /* 0x0000007f03037812 */ /* 0x001fc800078ec0ff */
[----:B------:R-:W-:Y:S01]  /*12760*/  ISETP.NE.AND P2, PT, R3, RZ, PT ;  /* 0x000000ff0300720c */ /* 0x000fe20003f45270 */
[----:B-1----:R-:W-:-:S12]  /*12770*/  @!P1 BRA `(.L_x_832) ;  /* 0x0000006000109947 */ /* 0x002fd80003800000 */
.L_x_982:
[----:B------:R-:W-:Y:S05]  /*12780*/  BSYNC B2 ;  /* 0x0000000000027941 */ /* 0x000fea0003800000 */
.L_x_831:
        /* <DEDUP_REMOVED lines=9> */
.L_x_834:
[----:B------:R-:W-:Y:S05]  /*12820*/  BSYNC B2 ;  /* 0x0000000000027941 */ /* 0x000fea0003800000 */
.L_x_833:
[----:B------:R-:W-:Y:S01]  /*12830*/  IMAD.MOV.U32 R10, RZ, RZ, RZ ;  /* 0x000000ffff0a7224 */ /* 0x000fe200078e00ff */
[----:B------:R-:W-:Y:S01]  /*12840*/  UIADD3 UR4, UP0, UR38, 0x570, URZ ;  /* 0x0000057026047890 */ /* 0x000fe2000ff1e03f */
[----:B------:R-:W-:Y:S01]  /*12850*/  IMAD R3, R24, 0x3000, R22 ;  /* 0x0000300018037824 */ /* 0x000fe200078e0216 */
[----:B------:R-:W-:Y:S01]  /*12860*/  PLOP3.LUT P1, PT, PT, PT, PT, 0x80, 0x0 ;  /* 0x000000000000781c */ /* 0x000fe20003f2f070 */
[----:B------:R-:W-:Y:S01]  /*12870*/  IMAD R8, R9, 0x60, R0 ;  /* 0x0000006009087824 */ /* 0x000fe200078e0200 */
[----:B------:R-:W-:Y:S01]  /*12880*/  R2UR UR10, R10 ;  /* 0x000000000a0a72ca */ /* 0x000fe200000e0000 */
[----:B------:R-:W-:Y:S01]  /*12890*/  VIADD R3, R3, 0x1c400 ;  /* 0x0001c40003037836 */ /* 0x000fe20000000000 */
[----:B------:R-:W-:Y:S01]  /*128a0*/  UIADD3.X UR5, URZ, UR39, URZ, UP0, !UPT ;  /* 0x000000273f057290 */ /* 0x000fe200087fe43f */
[----:B------:R-:W-:Y:S01]  /*128b0*/  VIADD R7, R6, 0x22890 ;  /* 0x0002289006077836 */ /* 0x000fe20000000000 */
[----:B------:R-:W-:Y:S01]  /*128c0*/  UMOV UR6, 0x0 ;  /* 0x0000000000067882 */ /* 0x000fe20000000000 */
[----:B------:R-:W-:-:S10]  /*128d0*/  UMOV UR7, 0x12f00000 ;  /* 0x12f0000000077882 */ /* 0x000fd40000000000 */
.L_x_835:
        /* <DEDUP_REMOVED lines=13> */
.L_x_983:
[----:B------:R-:W-:Y:S05]  /*129b0*/  BSYNC B2 ;  /* 0x0000000000027941 */ /* 0x000fea0003800000 */
.L_x_836:
[----:B------:R-:W-:Y:S01]  /*129c0*/  BSSY B2, `(.L_x_838) ;  /* 0x000000b000027945 */ /* 0x000fe20003800000 */
[----:B01----:R-:W-:Y:S01]  /*129d0*/  IMAD.MOV.U32 R2, RZ, RZ, 0x0 ;  /* 0x00000000ff027424 */ /* 0x003fe200078e00ff */
[----:B------:R-:W-:Y:S02]  /*129e0*/  MOV R3, 0x12f00000 ;  /* 0x12f0000000037802 */ /* 0x000fe40000000f00 */
[----:B------:R-:W-:Y:S05]  /*129f0*/  @P2 BRA `(.L_x_839) ;  /* 0x00000000001c2947 */ /* 0x000fea0003800000 */
[----:B------:R-:W0:Y:S01]  /*12a00*/  S2R R11, SR_TID.X ;  /* 0x00000000000b7919 */ /* 0x000e220000002100 */
[----:B------:R-:W-:-:S04]  /*12a10*/  IMAD.MOV.U32 R7, RZ, RZ, 0xc000 ;  /* 0x0000c000ff077424 */ /* 0x000fc800078e00ff */
[----:B------:R1:W-:Y:S01]  /*12a20*/  SYNCS.ARRIVE.TRANS64 RZ, [R6+URZ+0x228b0], R7 ;  /* 0x0228b00706ff79a7 */ /* 0x0003e2000800003f */
[----:B0-----:R-:W-:-:S04]  /*12a30*/  LOP3.LUT R11, R11, 0x1f, RZ, 0xc0, !PT ;  /* 0x0000001f0b0b7812 */ /* 0x001fc800078ec0ff */
[----:B------:R-:W-:-:S13]  /*12a40*/  ISETP.NE.AND P1, PT, R11, RZ, PT ;  /* 0x000000ff0b00720c */ /* 0x000fda0003f25270 */
[----:B-1----:R-:W-:Y:S05]  /*12a50*/  @!P1 BRA `(.L_x_839) ;  /* 0x0000000000049947 */ /* 0x002fea0003800000 */
[----:B------:R-:W-:Y:S01]  /*12a60*/  BPT.TRAP 0x1 ;  /* 0x000000040000795c */ /* 0x000fe20000300000 */
.L_x_839:
[----:B------:R-:W-:Y:S05]  /*12a70*/  BSYNC B2 ;  /* 0x0000000000027941 */ /* 0x000fea0003800000 */
.L_x_838:
[----:B------:R-:W-:Y:S01]  /*12a80*/  R2UR UR6, R2 ;  /* 0x00000000020672ca */ /* 0x000fe200000e0000 */
[----:B------:R-:W-:Y:S01]  /*12a90*/  IMAD R7, R24, 0xc000, R22 ;  /* 0x0000c00018077824 */ /* 0x000fe200078e0216 */
[----:B------:R-:W-:Y:S01]  /*12aa0*/  R2UR UR7, R3 ;  /* 0x00000000030772ca */ /* 0x000fe200000e0000 */
[----:B------:R-:W-:Y:S01]  /*12ab0*/  UIADD3 UR4, UP0, UR38, 0x670, URZ ;  /* 0x0000067026047890 */ /* 0x000fe2000ff1e03f */
[----:B------:R-:W-:Y:S01]  /*12ac0*/  R2UR UR10, R10 ;  /* 0x000000000a0a72ca */ /* 0x000fe200000e0000 */
[----:B------:R-:W-:Y:S01]  /*12ad0*/  VIADD R6, R6, 0x228b0 ;  /* 0x000228b006067836 */ /* 0x000fe20000000000 */
[----:B------:R-:W-:Y:S01]  /*12ae0*/  PLOP3.LUT P1, PT, PT, PT, PT, 0x80, 0x0 ;  /* 0x000000000000781c */ /* 0x000fe20003f2f070 */
[----:B------:R-:W-:Y:S01]  /*12af0*/  VIADD R10, R7, 0x400 ;  /* 0x00000400070a7836 */ /* 0x000fe20000000000 */
[----:B------:R-:W-:-:S12]  /*12b00*/  UIADD3.X UR5, URZ, UR39, URZ, UP0, !UPT ;  /* 0x000000273f057290 */ /* 0x000fd800087fe43f */
.L_x_840:
        /* <DEDUP_REMOVED lines=15> */
.L_x_841:
        /* <DEDUP_REMOVED lines=15> */
.L_x_842:
        /* <DEDUP_REMOVED lines=11> */
[----:B------:R-:W-:Y:S01]  /*12da0*/  UMOV UR10, 0xc0 ;  /* 0x000000c0000a7882 */ /* 0x000fe20000000000 */
[----:B------:R-:W-:Y:S02]  /*12db0*/  R2UR UR7, R3 ;  /* 0x00000000030772ca */ /* 0x000fe400000e0000 */
[----:B------:R-:W-:Y:S02]  /*12dc0*/  PLOP3.LUT P1, PT, PT, PT, PT, 0x80, 0x0 ;  /* 0x000000000000781c */ /* 0x000fe40003f2f070 */
[----:B------:R-:W-:-:S11]  /*12dd0*/  IADD3 R7, R7, 0x9400, RZ ;  /* 0x0000940007077810 */ /* 0x000fd60007ffe0ff */
.L_x_843:
        /* <DEDUP_REMOVED lines=10> */
.L_x_830:
[----:B------:R-:W-:Y:S05]  /*12e80*/  BSYNC B1 ;  /* 0x0000000000017941 */ /* 0x000fea0003800000 */
.L_x_829:
[C---:B------:R-:W-:Y:S01]  /*12e90*/  ISETP.GT.AND P2, PT, R9.reuse, R5, PT ;  /* 0x000000050900720c */ /* 0x040fe20003f44270 */
[----:B------:R-:W-:Y:S02]  /*12ea0*/  VIADD R24, R24, 0x1 ;  /* 0x0000000118187836 */ /* 0x000fe40000000000 */
[----:B------:R-:W-:-:S03]  /*12eb0*/  VIADD R9, R9, 0xffffffff ;  /* 0xffffffff09097836 */ /* 0x000fc60000000000 */
[----:B------:R-:W-:-:S04]  /*12ec0*/  ISETP.NE.AND P1, PT, R24, 0x2, PT ;  /* 0x000000021800780c */ /* 0x000fc80003f25270 */
[----:B------:R-:W-:Y:S02]  /*12ed0*/  SEL R2, RZ, 0x1, P1 ;  /* 0x00000001ff027807 */ /* 0x000fe40000800000 */
[----:B------:R-:W-:Y:S02]  /*12ee0*/  SEL R24, R24, RZ, P1 ;  /* 0x000000ff18187207 */ /* 0x000fe40000800000 */
[----:B------:R-:W-:Y:S01]  /*12ef0*/  LOP3.LUT R27, R27, R2, RZ, 0x3c, !PT ;  /* 0x000000021b1b7212 */ /* 0x000fe200078e3cff */
[----:B------:R-:W-:Y:S06]  /*12f00*/  @P2 BRA `(.L_x_844) ;  /* 0xfffffff400f02947 */ /* 0x000fec000383ffff */
.L_x_808:
[----:B------:R-:W-:Y:S05]  /*12f10*/  BSYNC B0 ;  /* 0x0000000000007941 */ /* 0x000fea0003800000 */
.L_x_807:
[----:B------:R-:W2:Y:S01]  /*12f20*/  LDL R34, [R1+0x4] ;  /* 0x0000040001227983 */ /* 0x000ea20000100800 */
[----:B------:R-:W-:Y:S05]  /*12f30*/  @!P0 WARPSYNC.ALL ;  /* 0x0000000000008948 */ /* 0x000fea0003800000 */
[----:B------:R-:W-:Y:S06]  /*12f40*/  @!P0 BAR.SYNC.DEFER_BLOCKING 0xc, 0x180 ;  /* 0x0306000000008b1d */ /* 0x000fec0000010000 */
[----:B------:R-:W-:Y:S01]  /*12f50*/  BSSY B7, `(.L_x_845) ;  /* 0x000035e000077945 */ /* 0x000fe20003800000 */
[----:B--2---:R-:W-:-:S13]  /*12f60*/  ISETP.GT.AND P0, PT, R34, RZ, PT ;  /* 0x000000ff2200720c */ /* 0x004fda0003f04270 */
[----:B------:R-:W-:Y:S05]  /*12f70*/  @P0 BRA `(.L_x_846) ;  /* 0x0000000000440947 */ /* 0x000fea0003800000 */
[----:B------:R-:W1:Y:S02]  /*12f80*/  S2R R2, SR_TID.X ;  /* 0x0000000000027919 */ /* 0x000e640000002100 */
[----:B-1----:R-:W-:-:S04]  /*12f90*/  LOP3.LUT R2, R2, 0x7f, RZ, 0xc0, !PT ;  /* 0x0000007f02027812 */ /* 0x002fc800078ec0ff */
[----:B------:R-:W-:-:S13]  /*12fa0*/  ISETP.NE.AND P0, PT, R2, RZ, PT ;  /* 0x000000ff0200720c */ /* 0x000fda0003f05270 */
[----:B------:R-:W-:Y:S05]  /*12fb0*/  @P0 BRA `(.L_x_847) ;  /* 0x00000034005c0947 */ /* 0x000fea0003800000 */
[----:B------:R-:W1:Y:S01]  /*12fc0*/  S2R R5, SR_LANEID ;  /* 0x0000000000057919 */ /* 0x000e620000000000 */
[----:B------:R-:W-:Y:S01]  /*12fd0*/  VOTEU.ANY UR4, UPT, PT ;  /* 0x0000000000047886 */ /* 0x000fe200038e0100 */
[----:B0-----:R-:W0:Y:S01]  /*12fe0*/  LDC.64 R2, c[0x0][0xc60] ;  /* 0x00031800ff027b82 */ /* 0x001e220000000a00 */
[----:B------:R-:W1:Y:S02]  /*12ff0*/  FLO.U32 R0, UR4 ;  /* 0x0000000400007d00 */ /* 0x000e6400080e0000 */
[----:B-1----:R-:W-:-:S06]  /*13000*/  ISETP.EQ.U32.AND P0, PT, R0, R5, PT ;  /* 0x000000050000720c */ /* 0x002fcc0003f02070 */
[----:B------:R-:W0:Y:S07]  /*13010*/  POPC R5, UR4 ;  /* 0x0000000400057d09 */ /* 0x000e2e0008000000 */
[----:B0-----:R-:W2:Y:S01]  /*13020*/  @P0 ATOMG.E.ADD.STRONG.GPU PT, R3, desc[UR40][R2.64], R5 ;  /* 0x00000005020309a8 */ /* 0x001ea200081ee1e8 */
[----:B------:R-:W0:Y:S02]  /*13030*/  S2R R4, SR_LTMASK ;  /* 0x0000000000047919 */ /* 0x000e240000003900 */
[----:B0-----:R-:W-:-:S04]  /*13040*/  LOP3.LUT R4, R4, UR4, RZ, 0xc0, !PT ;  /* 0x0000000404047c12 */ /* 0x001fc8000f8ec0ff */
[----:B------:R-:W0:Y:S01]  /*13050*/  POPC R7, R4 ;  /* 0x0000000400077309 */ /* 0x000e220000000000 */
[----:B--2---:R-:W0:Y:S02]  /*13060*/  SHFL.IDX PT, R0, R3, R0, 0x1f ;  /* 0x00001f0003007589 */ /* 0x004e2400000e0000 */
[----:B0-----:R-:W-:Y:S01]  /*13070*/  IADD3 R16, R0, UR36, R7 ;  /* 0x0000002400107c10 */ /* 0x001fe2000fffe007 */
[----:B------:R-:W-:Y:S06]  /*13080*/  BRA `(.L_x_847) ;  /* 0x0000003400287947 */ /* 0x000fec0003800000 */
.L_x_846:
        /* <DEDUP_REMOVED lines=10> */
[----:B0-----:R-:W0:Y:S01]  /*13130*/  LDC.64 R2, c[0x4][R2] ;  /* 0x0100000002027b82 */ /* 0x001e220000000a00 */
[----:B------:R-:W-:Y:S01]  /*13140*/  IMAD.U32 R5, RZ, RZ, UR7 ;  /* 0x00000007ff057e24 */ /* 0x000fe2000f8e00ff */
[----:B------:R-:W-:Y:S01]  /*13150*/  MOV R13, RZ ;  /* 0x000000ff000d7202 */ /* 0x000fe20000000f00 */
[----:B------:R-:W-:Y:S02]  /*13160*/  IMAD.U32 R7, RZ, RZ, UR9 ;  /* 0x00000009ff077e24 */ /* 0x000fe4000f8e00ff */
[----:B------:R-:W-:-:S02]  /*13170*/  IMAD.U32 R10, RZ, RZ, UR4 ;  /* 0x00000004ff0a7e24 */ /* 0x000fc4000f8e00ff */
[----:B------:R-:W-:Y:S02]  /*13180*/  IMAD.U32 R11, RZ, RZ, UR5 ;  /* 0x00000005ff0b7e24 */ /* 0x000fe4000f8e00ff */
[----:B------:R-:W-:Y:S02]  /*13190*/  IMAD.MOV.U32 R8, RZ, RZ, 0x70 ;  /* 0x00000070ff087424 */ /* 0x000fe400078e00ff */
[----:B------:R-:W-:-:S07]  /*131a0*/  IMAD.MOV.U32 R12, RZ, RZ, 0x1 ;  /* 0x00000001ff0c7424 */ /* 0x000fce00078e00ff */
[----:B------:R-:W-:-:S07]  /*131b0*/  LEPC R20, `(.L_x_849) ;  /* 0x000000001014794e */ /* 0x000fce0000000000 */
[----:B0-----:R-:W-:Y:S05]  /*131c0*/  CALL.ABS.NOINC R2 ;  /* 0x0000000002007343 */ /* 0x001fea0003c00000 */
.L_x_849:
[----:B------:R-:W-:Y:S05]  /*131d0*/  BSYNC B6 ;  /* 0x0000000000067941 */ /* 0x000fea0003800000 */
.L_x_848:
        /* <DEDUP_REMOVED lines=8> */
[----:B0-----:R0:W1:Y:S01]  /*13260*/  LDC.64 R2, c[0x4][R33] ;  /* 0x0100000021027b82 */ /* 0x0010620000000a00 */
        /* <DEDUP_REMOVED lines=11> */
.L_x_852:
[----:B------:R0:W1:Y:S01]  /*13320*/  LDC.64 R2, c[0x4][R33] ;  /* 0x0100000021027b82 */ /* 0x0000620000000a00 */
[----:B------:R-:W-:Y:S01]  /*13330*/  ULDC.64 UR4, c[0x4][0x98] ;  /* 0x0100260000047ab9 */ /* 0x000fe20000000a00 */
[----:B------:R-:W-:Y:S01]  /*13340*/  ULDC.64 UR6, c[0x4][0xa0] ;  /* 0x0100280000067ab9 */ /* 0x000fe20000000a00 */
[----:B------:R-:W-:Y:S01]  /*13350*/  ULDC.64 UR8, c[0x4][0x18] ;  /* 0x0100060000087ab9 */ /* 0x000fe20000000a00 */
[----:B------:R-:W-:Y:S01]  /*13360*/  IMAD.U32 R4, RZ, RZ, UR4 ;  /* 0x00000004ff047e24 */ /* 0x000fe2000f8e00ff */
[----:B------:R-:W-:Y:S01]  /*13370*/  MOV R5, UR5 ;  /* 0x0000000500057c02 */ /* 0x000fe20008000f00 */
        /* <DEDUP_REMOVED lines=9> */
.L_x_851:
[----:B------:R-:W-:Y:S05]  /*13410*/  BSYNC B6 ;  /* 0x0000000000067941 */ /* 0x000fea0003800000 */
.L_x_850:
[----:B------:R-:W2:Y:S01]  /*13420*/  LDL R33, [R1+0x2c] ;  /* 0x00002c0001217983 */ /* 0x000ea20000100800 */
[----:B------:R-:W-:Y:S01]  /*13430*/  ULDC.64 UR4, c[0x0][0x9f8] ;  /* 0x00027e0000047ab9 */ /* 0x000fe20000000a00 */
[----:B------:R-:W1:Y:S01]  /*13440*/  LDC R9, c[0x0][0x430] ;  /* 0x00010c00ff097b82 */ /* 0x000e620000000800 */
[----:B------:R-:W-:Y:S01]  /*13450*/  ISETP.NE.U32.AND P0, PT, RZ, UR4, PT ;  /* 0x00000004ff007c0c */ /* 0x000fe2000bf05070 */
[----:B------:R-:W3:Y:S03]  /*13460*/  LDL R20, [R1+0x40] ;  /* 0x0000400001147983 */ /* 0x000ee60000100800 */
[----:B------:R-:W-:Y:S01]  /*13470*/  ISETP.NE.AND.EX P0, PT, RZ, UR5, PT, P0 ;  /* 0x00000005ff007c0c */ /* 0x000fe2000bf05300 */
[----:B------:R-:W4:-:S12]  /*13480*/  S2R R21, SR_TID.X ;  /* 0x0000000000157919 */ /* 0x000f180000002100 */
[----:B------:R-:W-:Y:S01]  /*13490*/  @P0 IADD3 R2, P1, R28, UR4, RZ ;  /* 0x000000041c020c10 */ /* 0x000fe2000ff3e0ff */
[----:B------:R-:W-:Y:S01]  /*134a0*/  IMAD.MOV.U32 R36, RZ, RZ, RZ ;  /* 0x000000ffff247224 */ /* 0x000fe200078e00ff */
[----:B------:R-:W1:Y:S01]  /*134b0*/  S2R R10, SR_TID.X ;  /* 0x00000000000a7919 */ /* 0x000e620000002100 */
[----:B------:R-:W-:Y:S01]  /*134c0*/  LOP3.LUT R23, R23, 0xffffffdf, RZ, 0xc0, !PT ;  /* 0xffffffdf17177812 */ /* 0x000fe200078ec0ff */
[----:B------:R-:W-:Y:S01]  /*134d0*/  ULDC UR4, c[0x0][0x320] ;  /* 0x0000c80000047ab9 */ /* 0x000fe20000000800 */
[----:B0-----:R-:W-:-:S05]  /*134e0*/  @P0 IADD3.X R3, R32, UR5, RZ, P1, !PT ;  /* 0x0000000520030c10 */ /* 0x001fca0008ffe4ff */
[----:B------:R0:W3:Y:S01]  /*134f0*/  @P0 LDG.E R29, desc[UR40][R2.64] ;  /* 0x00000028021d0981 */ /* 0x0000e2000c1e1900 */
[----:B----4-:R-:W-:-:S04]  /*13500*/  LOP3.LUT R21, R21, 0x7f, RZ, 0xc0, !PT ;  /* 0x0000007f15157812 */ /* 0x010fc800078ec0ff */
[----:B------:R-:W-:Y:S02]  /*13510*/  SHF.R.U32.HI R0, RZ, 0x3, R21 ;  /* 0x00000003ff007819 */ /* 0x000fe40000011615 */
[----:B------:R-:W4:Y:S01]  /*13520*/  S2R R21, SR_TID.X ;  /* 0x0000000000157919 */ /* 0x000f220000002100 */
[----:B-1----:R-:W-:-:S13]  /*13530*/  ISETP.NE.AND P1, PT, R9, 0x1, PT ;  /* 0x000000010900780c */ /* 0x002fda0003f25270 */
[----:B0-----:R-:W0:Y:S01]  /*13540*/  @P1 LDC R2, c[0x0][0x438] ;  /* 0x00010e00ff021b82 */ /* 0x001e220000000800 */
[----:B----4-:R-:W-:-:S05]  /*13550*/  IMAD.SHL.U32 R21, R21, 0x10, RZ ;  /* 0x0000001015157824 */ /* 0x010fca00078e00ff */
[----:B------:R-:W-:Y:S02]  /*13560*/  LOP3.LUT R21, R0, 0x70, R21, 0xf8, !PT ;  /* 0x0000007000157812 */ /* 0x000fe400078ef815 */
[----:B------:R-:W1:Y:S01]  /*13570*/  @P1 LDC R0, c[0x0][0x434] ;  /* 0x00010d00ff001b82 */ /* 0x000e620000000800 */
[----:B------:R-:W-:-:S05]  /*13580*/  IMAD.SHL.U32 R10, R10, 0x8, RZ ;  /* 0x000000080a0a7824 */ /* 0x000fca00078e00ff */
[----:B------:R-:W-:Y:S01]  /*13590*/  LOP3.LUT R10, R10, 0x38, RZ, 0xc0, !PT ;  /* 0x000000380a0a7812 */ /* 0x000fe200078ec0ff */
[----:B------:R-:W-:Y:S01]  /*135a0*/  UMOV UR5, 0xffffffff ;  /* 0xffffffff00057882 */ /* 0x000fe20000000000 */
[----:B--2---:R-:W-:-:S04]  /*135b0*/  VIADD R8, R33, 0xffffffff ;  /* 0xffffffff21087836 */ /* 0x004fc80000000000 */
[----:B------:R-:W-:-:S05]  /*135c0*/  IMAD R4, R8, 0x60, R21 ;  /* 0x0000006008047824 */ /* 0x000fca00078e0215 */
[C---:B------:R-:W-:Y:S01]  /*135d0*/  ISETP.GE.AND P0, PT, R4.reuse, R34, PT ;  /* 0x000000220400720c */ /* 0x040fe20003f06270 */
[----:B------:R-:W-:-:S03]  /*135e0*/  IMAD.IADD R37, R4, 0x1, R31 ;  /* 0x0000000104257824 */ /* 0x000fc600078e021f */
[----:B------:R-:W-:Y:S01]  /*135f0*/  ISETP.GT.U32.OR P0, PT, R21, 0x5f, P0 ;  /* 0x0000005f1500780c */ /* 0x000fe20000704470 */
[----:B-1----:R-:W-:-:S04]  /*13600*/  @P1 IMAD.HI.U32 R3, R37, R0, RZ ;  /* 0x0000000025031227 */ /* 0x002fc800078e00ff */
[----:B------:R-:W-:Y:S01]  /*13610*/  IMAD.MOV.U32 R0, RZ, RZ, R37 ;  /* 0x000000ffff007224 */ /* 0x000fe200078e0025 */
[----:B0-----:R-:W-:-:S07]  /*13620*/  @P1 SHF.R.U32.HI R0, RZ, R2, R3 ;  /* 0x00000002ff001219 */ /* 0x001fce0000011603 */
[----:B------:R-:W0:Y:S08]  /*13630*/  @!P0 LDC.64 R2, c[0x0][0x428] ;  /* 0x00010a00ff028b82 */ /* 0x000e300000000a00 */
[----:B------:R-:W1:Y:S01]  /*13640*/  @!P0 LDC.64 R4, c[0x0][0x418] ;  /* 0x00010600ff048b82 */ /* 0x000e620000000a00 */
[----:B------:R-:W-:Y:S02]  /*13650*/  @!P0 SHF.R.S32.HI R7, RZ, 0x1f, R0 ;  /* 0x0000001fff078819 */ /* 0x000fe40000011400 */
[----:B------:R-:W-:-:S02]  /*13660*/  @!P0 MOV R6, R0 ;  /* 0x0000000000068202 */ /* 0x000fc40000000f00 */
[----:B---3--:R-:W-:-:S03]  /*13670*/  SHF.R.S32.HI R34, RZ, 0x1f, R29 ;  /* 0x0000001fff227819 */ /* 0x008fc6000001141d */
[----:B0-----:R-:W-:-:S04]  /*13680*/  @!P0 IMAD.WIDE.U32 R6, R29, R2, R6 ;  /* 0x000000021d068225 */ /* 0x001fc800078e0006 */
[----:B------:R-:W-:-:S04]  /*13690*/  @!P0 IMAD R2, R34, R2, RZ ;  /* 0x0000000222028224 */ /* 0x000fc800078e02ff */
[----:B------:R-:W-:Y:S01]  /*136a0*/  @!P0 IMAD R3, R29, R3, R2 ;  /* 0x000000031d038224 */ /* 0x000fe200078e0202 */
[----:B-1----:R-:W-:-:S03]  /*136b0*/  @!P0 LEA R4, P1, R6, R4, 0x2 ;  /* 0x0000000406048211 */ /* 0x002fc600078210ff */
[----:B------:R-:W-:-:S05]  /*136c0*/  @!P0 IMAD.IADD R3, R7, 0x1, R3 ;  /* 0x0000000107038824 */ /* 0x000fca00078e0203 */
[----:B------:R-:W-:-:S05]  /*136d0*/  @!P0 LEA.HI.X R5, R6, R5, R3, 0x2, P1 ;  /* 0x0000000506058211 */ /* 0x000fca00008f1403 */
[----:B------:R0:W5:Y:S01]  /*136e0*/  @!P0 LDG.E R36, desc[UR40][R4.64] ;  /* 0x0000002804248981 */ /* 0x000162000c1e1900 */
[----:B------:R-:W-:Y:S02]  /*136f0*/  ISETP.NE.AND P0, PT, R20, 0x3, PT ;  /* 0x000000031400780c */ /* 0x000fe40003f05270 */
[----:B------:R-:W1:Y:S01]  /*13700*/  S2R R20, SR_TID.X ;  /* 0x0000000000147919 */ /* 0x000e620000002100 */
[----:B------:R-:W-:-:S13]  /*13710*/  ISETP.GT.U32.AND P1, PT, R21, 0x5f, PT ;  /* 0x0000005f1500780c */ /* 0x000fda0003f24070 */
[----:B------:R-:W-:Y:S02]  /*13720*/  @P1 LOP3.LUT R23, R23, 0x20, RZ, 0xfc, !PT ;  /* 0x0000002017171812 */ /* 0x000fe400078efcff */
[----:B------:R-:W-:Y:S02]  /*13730*/  ISETP.GE.AND P1, PT, R10, UR4, PT ;  /* 0x000000040a007c0c */ /* 0x000fe4000bf26270 */
[----:B------:R-:W-:-:S04]  /*13740*/  LOP3.LUT R23, R23, 0xffffffbf, RZ, 0xc0, !PT ;  /* 0xffffffbf17177812 */ /* 0x000fc800078ec0ff */
[----:B------:R-:W-:Y:S01]  /*13750*/  @P0 LOP3.LUT R23, R23, 0x40, RZ, 0xfc, !PT ;  /* 0x0000004017170812 */ /* 0x000fe200078efcff */
[----:B-1----:R-:W-:-:S05]  /*13760*/  IMAD.SHL.U32 R20, R20, 0x8, RZ ;  /* 0x0000000814147824 */ /* 0x002fca00078e00ff */
[----:B------:R-:W-:-:S04]  /*13770*/  LOP3.LUT R20, R20, 0x38, RZ, 0xc0, !PT ;  /* 0x0000003814147812 */ /* 0x000fc800078ec0ff */
[----:B------:R-:W-:Y:S02]  /*13780*/  LOP3.LUT R11, R20, 0x40, RZ, 0xfc, !PT ;  /* 0x00000040140b7812 */ /* 0x000fe400078efcff */
[----:B------:R-:W-:Y:S02]  /*13790*/  LOP3.LUT R23, R23, 0xffffffef, RZ, 0xc0, !PT ;  /* 0xffffffef17177812 */ /* 0x000fe400078ec0ff */
[----:B------:R-:W-:Y:S02]  /*137a0*/  ISETP.GE.AND P2, PT, R11, UR4, PT ;  /* 0x000000040b007c0c */ /* 0x000fe4000bf46270 */
[----:B------:R-:W-:Y:S02]  /*137b0*/  @P1 LOP3.LUT R23, R23, 0x10, RZ, 0xfc, !PT ;  /* 0x0000001017171812 */ /* 0x000fe400078efcff */
[----:B------:R-:W-:Y:S02]  /*137c0*/  LOP3.LUT R11, R10, 0x80, RZ, 0xfc, !PT ;  /* 0x000000800a0b7812 */ /* 0x000fe400078efcff */
[----:B------:R-:W-:-:S02]  /*137d0*/  LOP3.LUT R23, R23, 0xfffffff7, RZ, 0xc0, !PT ;  /* 0xfffffff717177812 */ /* 0x000fc400078ec0ff */
[----:B------:R-:W-:Y:S02]  /*137e0*/  LOP3.LUT R10, R10, 0xc0, RZ, 0xfc, !PT ;  /* 0x000000c00a0a7812 */ /* 0x000fe400078efcff */
[----:B------:R-:W-:-:S03]  /*137f0*/  ISETP.GE.AND P3, PT, R11, UR4, PT ;  /* 0x000000040b007c0c */ /* 0x000fc6000bf66270 */
[----:B------:R-:W-:Y:S02]  /*13800*/  @P2 LOP3.LUT R23, R23, 0x8, RZ, 0xfc, !PT ;  /* 0x0000000817172812 */ /* 0x000fe400078efcff */
[----:B------:R-:W-:Y:S02]  /*13810*/  ISETP.GE.AND P2, PT, R10, UR4, PT ;  /* 0x000000040a007c0c */ /* 0x000fe4000bf46270 */
[----:B------:R-:W-:-:S04]  /*13820*/  LOP3.LUT R23, R23, 0xfffffffd, RZ, 0xc0, !PT ;  /* 0xfffffffd17177812 */ /* 0x000fc800078ec0ff */
[----:B------:R-:W-:Y:S01]  /*13830*/  LOP3.LUT R23, R23, 0xfffffffb, RZ, 0xc0, !PT ;  /* 0xfffffffb17177812 */ /* 0x000fe200078ec0ff */
[----:B------:R-:W-:-:S03]  /*13840*/  IMAD.MOV R0, RZ, RZ, -R0 ;  /* 0x000000ffff007224 */ /* 0x000fc600078e0a00 */
[----:B------:R-:W-:Y:S01]  /*13850*/  @P3 LOP3.LUT R23, R23, 0x4, RZ, 0xfc, !PT ;  /* 0x0000000417173812 */ /* 0x000fe200078efcff */
[----:B------:R-:W-:-:S03]  /*13860*/  IMAD R37, R9, R0, R37 ;  /* 0x0000000009257224 */ /* 0x000fc600078e0225 */
[----:B------:R-:W-:Y:S01]  /*13870*/  @P2 LOP3.LUT R23, R23, 0x2, RZ, 0xfc, !PT ;  /* 0x0000000217172812 */ /* 0x000fe200078efcff */
[----:B0-----:R-:W-:Y:S06]  /*13880*/  BRA.DIV UR5, `(.L_x_853) ;  /* 0x0000004e05f47947 */ /* 0x001fec000b800000 */
.L_x_986:
[----:B------:R-:W-:Y:S02]  /*13890*/  SHF.R.S32.HI R28, RZ, 0x1f, R18 ;  /* 0x0000001fff1c7819 */ /* 0x000fe40000011412 */
[----:B------:R-:W-:Y:S01]  /*138a0*/  SEL R7, RZ, 0x1, P1 ;  /* 0x00000001ff077807 */ /* 0x000fe20000800000 */
[----:B------:R-:W-:Y:S06]  /*138b0*/  @!P0 BRA `(.L_x_854) ;  /* 0x0000000000048947 */ /* 0x000fec0003800000 */
[----:B------:R-:W-:Y:S01]  /*138c0*/  BPT.TRAP 0x1 ;  /* 0x000000040000795c */ /* 0x000fe20000300000 */
.L_x_854:
[----:B------:R-:W-:Y:S01]  /*138d0*/  LEA R32, R25, R22, 0x3 ;  /* 0x0000001619207211 */ /* 0x000fe200078e18ff */
[----:B------:R-:W-:Y:S01]  /*138e0*/  BSSY B0, `(.L_x_855) ;  /* 0x0000004000007945 */ /* 0x000fe20003800000 */
[----:B------:R-:W-:-:S04]  /*138f0*/  SHF.L.U32 R0, R26, 0x1f, RZ ;  /* 0x0000001f1a007819 */ /* 0x000fc800000006ff */
[----:B------:R-:W0:Y:S02]  /*13900*/  SYNCS.PHASECHK.TRANS64.TRYWAIT P0, [R32+URZ+0x22840], R0 ;  /* 0x02284000200075a7 */ /* 0x000e24000800017f */
[----:B0-----:R-:W-:Y:S05]  /*13910*/  @!P0 BRA `(.L_x_856) ;  /* 0x0000005000048947 */ /* 0x001fea0003800000 */
.L_x_987:
[----:B------:R-:W-:Y:S05]  /*13920*/  BSYNC B0 ;  /* 0x0000000000007941 */ /* 0x000fea0003800000 */
.L_x_855:
[----:B------:R-:W2:Y:S01]  /*13930*/  LDL R6, [R1+0x4] ;  /* 0x0000040001067983 */ /* 0x000ea20000100800 */
[----:B0-----:R-:W-:Y:S01]  /*13940*/  SHF.R.S32.HI R0, RZ, 0x1f, R37 ;  /* 0x0000001fff007819 */ /* 0x001fe20000011425 */
[----:B------:R-:W-:Y:S01]  /*13950*/  ULDC.64 UR4, c[0x0][0x300] ;  /* 0x0000c00000047ab9 */ /* 0x000fe20000000a00 */
[----:B-----5:R-:W-:Y:S01]  /*13960*/  SHF.R.S32.HI R4, RZ, 0x1f, R36 ;  /* 0x0000001fff047819 */ /* 0x020fe20000011424 */
[----:B------:R-:W0:Y:S01]  /*13970*/  S2R R9, SR_TID.X ;  /* 0x0000000000097919 */ /* 0x000e220000002100 */
[----:B------:R-:W-:Y:S01]  /*13980*/  IMAD.WIDE.U32 R2, R37, UR4, RZ ;  /* 0x0000000425027c25 */ /* 0x000fe2000f8e00ff */
[----:B------:R-:W-:Y:S01]  /*13990*/  LOP3.LUT R23, R23, 0xfffffffe, RZ, 0xc0, !PT ;  /* 0xfffffffe17177812 */ /* 0x000fe200078ec0ff */
[----:B------:R-:W1:Y:S01]  /*139a0*/  S2R R5, SR_TID.X ;  /* 0x0000000000057919 */ /* 0x000e620000002100 */
[----:B------:R3:W-:Y:S04]  /*139b0*/  STL [R1+0x30], R0 ;  /* 0x0000300001007387 */ /* 0x0007e80000100800 */
[----:B------:R4:W-:Y:S01]  /*139c0*/  STL [R1+0x34], R4 ;  /* 0x0000340401007387 */ /* 0x0009e20000100800 */
[----:B---3--:R-:W-:-:S04]  /*139d0*/  IMAD R0, R0, UR4, RZ ;  /* 0x0000000400007c24 */ /* 0x008fc8000f8e02ff */
[----:B------:R-:W-:Y:S01]  /*139e0*/  IMAD R0, R37, UR5, R0 ;  /* 0x0000000525007c24 */ /* 0x000fe2000f8e0200 */
[----:B------:R-:W-:-:S03]  /*139f0*/  ULDC.64 UR4, c[0x0][0x310] ;  /* 0x0000c40000047ab9 */ /* 0x000fc60000000a00 */
[----:B------:R-:W-:Y:S02]  /*13a00*/  IMAD.IADD R3, R3, 0x1, R0 ;  /* 0x0000000103037824 */ /* 0x000fe400078e0200 */
[----:B------:R-:W-:Y:S02]  /*13a10*/  IMAD R0, R4, UR4, RZ ;  /* 0x0000000404007c24 */ /* 0x000fe4000f8e02ff */
[----:B------:R-:W-:-:S04]  /*13a20*/  IMAD.WIDE.U32 R2, R36, UR4, R2 ;  /* 0x0000000424027c25 */ /* 0x000fc8000f8e0002 */
[----:B------:R-:W-:Y:S01]  /*13a30*/  IMAD R0, R36, UR5, R0 ;  /* 0x0000000524007c24 */ /* 0x000fe2000f8e0200 */
[----:B------:R-:W-:Y:S01]  /*13a40*/  ULDC.64 UR4, c[0x0][0x308] ;  /* 0x0000c20000047ab9 */ /* 0x000fe20000000a00 */
[----:B0-----:R-:W-:Y:S01]  /*13a50*/  IMAD.SHL.U32 R9, R9, 0x8, RZ ;  /* 0x0000000809097824 */ /* 0x001fe200078e00ff */
[----:B-1----:R-:W-:Y:S01]  /*13a60*/  LOP3.LUT R5, R5, 0x7f, RZ, 0xc0, !PT ;  /* 0x0000007f05057812 */ /* 0x002fe200078ec0ff */
[----:B------:R-:W-:Y:S02]  /*13a70*/  IMAD.IADD R3, R3, 0x1, R0 ;  /* 0x0000000103037824 */ /* 0x000fe400078e0200 */
[----:B------:R-:W-:Y:S01]  /*13a80*/  IMAD R0, R28, UR4, RZ ;  /* 0x000000041c007c24 */ /* 0x000fe2000f8e02ff */
[----:B------:R-:W-:Y:S01]  /*13a90*/  LOP3.LUT R9, R9, 0x38, RZ, 0xc0, !PT ;  /* 0x0000003809097812 */ /* 0x000fe200078ec0ff */
[----:B------:R-:W-:Y:S01]  /*13aa0*/  IMAD.WIDE.U32 R2, R18, UR4, R2 ;  /* 0x0000000412027c25 */ /* 0x000fe2000f8e0002 */
[----:B------:R-:W-:-:S03]  /*13ab0*/  SHF.R.U32.HI R5, RZ, 0x3, R5 ;  /* 0x00000003ff057819 */ /* 0x000fc60000011605 */
[----:B------:R-:W-:Y:S01]  /*13ac0*/  IMAD R0, R18, UR5, R0 ;  /* 0x0000000512007c24 */ /* 0x000fe2000f8e0200 */
[----:B------:R-:W-:-:S03]  /*13ad0*/  ULDC.64 UR4, c[0x0][0x2e8] ;  /* 0x0000ba0000047ab9 */ /* 0x000fc60000000a00 */
[----:B----4-:R-:W-:Y:S01]  /*13ae0*/  IMAD.IADD R4, R3, 0x1, R0 ;  /* 0x0000000103047824 */ /* 0x010fe200078e0200 */
[C---:B------:R-:W-:Y:S01]  /*13af0*/  LEA R0, P0, R2.reuse, UR4, 0x1 ;  /* 0x0000000402007c11 */ /* 0x040fe2000f8008ff */
[----:B------:R-:W-:Y:S02]  /*13b00*/  ULDC UR4, c[0x0][0x2f4] ;  /* 0x0000bd0000047ab9 */ /* 0x000fe40000000800 */
[----:B------:R-:W-:Y:S02]  /*13b10*/  ISETP.GE.AND P2, PT, R9, UR4, PT ;  /* 0x0000000409007c0c */ /* 0x000fe4000bf46270 */
[----:B------:R-:W-:Y:S01]  /*13b20*/  LEA.HI.X R4, R2, UR5, R4, 0x1, P0 ;  /* 0x0000000502047c11 */ /* 0x000fe200080f0c04 */
[----:B------:R-:W-:-:S10]  /*13b30*/  UMOV UR5, 0xffffffff ;  /* 0xffffffff00057882 */ /* 0x000fd40000000000 */
[----:B------:R-:W-:Y:S01]  /*13b40*/  @P2 LOP3.LUT R23, R23, 0x1, RZ, 0xfc, !PT ;  /* 0x0000000117172812 */ /* 0x000fe200078efcff */
[----:B--2---:R-:W-:-:S04]  /*13b50*/  IMAD R33, R8, -0x60, R6 ;  /* 0xffffffa008217824 */ /* 0x004fc800078e0206 */
[----:B------:R-:W-:Y:S02]  /*13b60*/  IMAD.IADD R33, R33, 0x1, -R5 ;  /* 0x0000000121217824 */ /* 0x000fe400078e0a05 */
[----:B------:R-:W-:-:S03]  /*13b70*/  IMAD R5, R25, 0x1800, R30 ;  /* 0x0000180019057824 */ /* 0x000fc600078e021e */
[----:B------:R-:W-:Y:S01]  /*13b80*/  ISETP.GE.AND P0, PT, R33, 0x1, PT ;  /* 0x000000012100780c */ /* 0x000fe20003f06270 */
[----:B------:R-:W-:-:S12]  /*13b90*/  BRA.DIV UR5, `(.L_x_857) ;  /* 0x0000004e05787947 */ /* 0x000fd8000b800000 */
        /* <DEDUP_REMOVED lines=34> */
[----:B0-----:R-:W-:-:S04]  /*13dc0*/  @P0 LEA R3, P1, R9, R3, 0x1 ;  /* 0x0000000309030211 */ /* 0x001fc800078208ff */
[----:B-1----:R-:W-:-:S04]  /*13dd0*/  @P0 IADD3.X R2, RZ, R2, RZ, P1, !PT ;  /* 0x00000002ff020210 */ /* 0x002fc80000ffe4ff */
        /* <DEDUP_REMOVED lines=16> */
.L_x_1001:
[----:B------:R-:W-:-:S13]  /*13ee0*/  ISETP.GE.AND P0, PT, R33, 0x51, PT ;  /* 0x000000512100780c */ /* 0x000fda0003f06270 */
[----:B01----:R-:W-:Y:S01]  /*13ef0*/  @P0 LEA R2, P1, R9, R0, 0x1 ;  /* 0x0000000009020211 */ /* 0x003fe200078208ff */
[----:B------:R-:W-:-:S04]  /*13f00*/  @P0 IMAD R5, R5, 0x2, R22 ;  /* 0x0000000205050824 */ /* 0x000fc800078e0216 */
[----:B------:R-:W-:-:S05]  /*13f10*/  @P0 IMAD.X R3, RZ, RZ, R4, P1 ;  /* 0x000000ffff030224 */ /* 0x000fca00008e0604 */
[----:B------:R-:W-:Y:S01]  /*13f20*/  @!PT LDS RZ, [RZ] ;  /* 0x00000000fffff984 */ /* 0x000fe20000000800 */
[----:B------:R-:W-:Y:S01]  /*13f30*/  @!PT LDS RZ, [RZ] ;  /* 0x00000000fffff984 */ /* 0x000fe20000000800 */
[----:B------:R-:W-:Y:S01]  /*13f40*/  @!PT LDS RZ, [RZ] ;  /* 0x00000000fffff984 */ /* 0x000fe20000000800 */
[----:B------:R0:W-:Y:S01]  /*13f50*/  @P0 LDGSTS.E.BYPASS.LTC128B.128 [R5+0x1ec00], desc[UR40][R2.64], !P2 ;  /* 0x1ec0000002050fae */ /* 0x0001e2000d101d68 */
[----:B------:R-:W-:Y:S01]  /*13f60*/  PLOP3.LUT P0, PT, PT, PT, PT, 0x80, 0x0 ;  /* 0x000000000000781c */ /* 0x000fe20003f0f070 */
[----:B------:R-:W-:-:S12]  /*13f70*/  NOP ;  /* 0x0000000000007918 */ /* 0x000fd80000000000 */
.L_x_858:
[----:B------:R-:W-:Y:S02]  /*13f80*/  PLOP3.LUT P1, PT, P1, P0, PT, 0xa2, 0x0 ;  /* 0x000000000000781c */ /* 0x000fe40000f21472 */
[----:B------:R-:W-:-:S08]  /*13f90*/  @P0 R2UR P1, UR4, R32 ;  /* 0x00000000200402ca */ /* 0x000fd00000020000 */
[----:B------:R-:W-:-:S05]  /*13fa0*/  @P0 PLOP3.LUT P0, PT, P1, PT, PT, 0x80, 0x0 ;  /* 0x000000000000081c */ /* 0x000fca0000f0f070 */
[----:B------:R-:W-:Y:S01]  /*13fb0*/  @!P1 SYNCS.ARRIVE.TRANS64.RED.A0T1 RZ, [UR4+0x22830], RZ ;  /* 0x022830ffffff99a7 */ /* 0x000fe20008200404 */
[----:B------:R-:W-:Y:S07]  /*13fc0*/  @!P1 ARRIVES.LDGSTSBAR.64.TRANSCNT [UR4+0x22830] ;  /* 0x02283000ff0099b0 */ /* 0x000fee0008000a84 */
[----:B------:R-:W-:Y:S05]  /*13fd0*/  @P0 BRA.U.ANY `(.L_x_858) ;  /* 0xfffffffd00e80947 */ /* 0x000fea000393ffff */
[----:B------:R-:W-:Y:S01]  /*13fe0*/  NOP ;  /* 0x0000000000007918 */ /* 0x000fe20000000000 */
[----:B------:R-:W2:Y:S02]  /*13ff0*/  LDL R0, [R1+0x40] ;  /* 0x0000400001007983 */ /* 0x000ea40000100800 */
[----:B--2---:R-:W-:-:S13]  /*14000*/  ISETP.NE.AND P2, PT, R0, 0x3, PT ;  /* 0x000000030000780c */ /* 0x004fda0003f45270 */
[----:B------:R-:W-:Y:S05]  /*14010*/  @!P2 BRA `(.L_x_859) ;  /* 0x000000000004a947 */ /* 0x000fea0003800000 */
[----:B------:R-:W-:Y:S01]  /*14020*/  BPT.TRAP 0x1 ;  /* 0x000000040000795c */ /* 0x000fe20000300000 */
.L_x_859:
[----:B------:R1:W5:Y:S01]  /*14030*/  LDL.LU R4, [R1+0x10] ;  /* 0x0000100001047983 */ /* 0x0003620000300800 */
[----:B------:R-:W-:Y:S01]  /*14040*/  LOP3.LUT P0, RZ, R23, 0x4, RZ, 0xc0, !PT ;  /* 0x0000000417ff7812 */ /* 0x000fe2000780c0ff */
[----:B------:R1:W-:Y:S02]  /*14050*/  SYNCS.ARRIVE.TRANS64.A1T0 RZ, [R32+URZ+0x22830], RZ ;  /* 0x022830ff20ff79a7 */ /* 0x0003e4000810003f */
[----:B0-----:R1:W5:Y:S10]  /*14060*/  LDL.LU R3, [R1+0xc] ;  /* 0x00000c0001037983 */ /* 0x0013740000300800 */
[----:B------:R-:W-:Y:S05]  /*14070*/  WARPSYNC.ALL ;  /* 0x0000000000007948 */ /* 0x000fea0003800000 */
[----:B------:R-:W-:Y:S01]  /*14080*/  ULDC.64 UR4, c[0x0][0xa00] ;  /* 0x0002800000047ab9 */ /* 0x000fe20000000a00 */
[----:B------:R-:W-:Y:S01]  /*14090*/  SEL R2, RZ, 0x4, P0 ;  /* 0x00000004ff027807 */ /* 0x000fe20000000000 */
[----:B------:R-:W-:Y:S01]  /*140a0*/  BSSY B6, `(.L_x_860) ;  /* 0x0000029000067945 */ /* 0x000fe20003800000 */
[----:B------:R-:W-:Y:S01]  /*140b0*/  BAR.SYNC.DEFER_BLOCKING 0x8, 0x180 ;  /* 0x0206000000007b1d */ /* 0x000fe20000010000 */
[----:B------:R-:W-:Y:S02]  /*140c0*/  ISETP.NE.U32.AND P0, PT, RZ, UR4, PT ;  /* 0x00000004ff007c0c */ /* 0x000fe4000bf05070 */
[----:B------:R-:W-:-:S02]  /*140d0*/  LOP3.LUT P2, RZ, R23, 0x8, RZ, 0xc0, !PT ;  /* 0x0000000817ff7812 */ /* 0x000fc4000784c0ff */
[----:B------:R-:W-:Y:S01]  /*140e0*/  ISETP.NE.AND.EX P0, PT, RZ, UR5, PT, P0 ;  /* 0x00000005ff007c0c */ /* 0x000fe2000bf05300 */
[----:B------:R-:W-:Y:S01]  /*140f0*/  ULDC.64 UR4, c[0x0][0x298] ;  /* 0x0000a60000047ab9 */ /* 0x000fe20000000a00 */
[----:B------:R-:W-:Y:S02]  /*14100*/  LOP3.LUT P1, RZ, R23, 0x2, RZ, 0xc0, !PT ;  /* 0x0000000217ff7812 */ /* 0x000fe4000782c0ff */
[----:B------:R-:W-:Y:S02]  /*14110*/  SEL R0, RZ, 0x2, P2 ;  /* 0x00000002ff007807 */ /* 0x000fe40001000000 */
[----:B------:R-:W-:Y:S02]  /*14120*/  SEL R5, R35, RZ, !P0 ;  /* 0x000000ff23057207 */ /* 0x000fe40004000000 */
[----:B------:R-:W-:Y:S02]  /*14130*/  IADD3 R0, R2, R0, R7 ;  /* 0x0000000002007210 */ /* 0x000fe40007ffe007 */
[----:B------:R-:W-:Y:S01]  /*14140*/  SEL R35, RZ, 0x8, P1 ;  /* 0x00000008ff237807 */ /* 0x000fe20000800000 */
[----:B------:R0:W-:Y:S03]  /*14150*/  STL [R1+0x24], R5 ;  /* 0x0000240501007387 */ /* 0x0001e60000100800 */
[----:B------:R-:W-:-:S02]  /*14160*/  IADD3 R35, R0, R35, RZ ;  /* 0x0000002300237210 */ /* 0x000fc40007ffe0ff */
[----:B-----5:R-:W-:Y:S02]  /*14170*/  SEL R2, R4, RZ, !P0 ;  /* 0x000000ff04027207 */ /* 0x020fe40004000000 */
[----:B------:R-:W-:Y:S01]  /*14180*/  SHF.R.S32.HI R0, RZ, 0x1f, R3 ;  /* 0x0000001fff007819 */ /* 0x000fe20000011403 */
[C---:B0-----:R-:W-:Y:S02]  /*14190*/  IMAD.WIDE.U32 R4, R3.reuse, UR4, RZ ;  /* 0x0000000403047c25 */ /* 0x041fe4000f8e00ff */
[----:B------:R0:W-:Y:S02]  /*141a0*/  STL [R1+0x10], R2 ;  /* 0x0000100201007387 */ /* 0x0001e40000100800 */
[----:B------:R-:W-:Y:S02]  /*141b0*/  IMAD R0, R0, UR4, RZ ;  /* 0x0000000400007c24 */ /* 0x000fe4000f8e02ff */
[----:B------:R2:W-:Y:S02]  /*141c0*/  STL.64 [R1+0x18], R4 ;  /* 0x0000180401007387 */ /* 0x0005e40000100a00 */
[----:B------:R-:W-:-:S02]  /*141d0*/  IMAD R0, R3, UR5, R0 ;  /* 0x0000000503007c24 */ /* 0x000fc4000f8e0200 */
[----:B0-----:R-:W-:Y:S02]  /*141e0*/  VIADD R2, R22, 0x18400 ;  /* 0x0001840016027836 */ /* 0x001fe40000000000 */
[----:B------:R-:W-:-:S03]  /*141f0*/  IMAD.IADD R0, R5, 0x1, R0 ;  /* 0x0000000105007824 */ /* 0x000fc600078e0200 */
[----:B------:R-:W-:Y:S02]  /*14200*/  LOP3.LUT P0, RZ, R2, 0x3ff, RZ, 0xc0, !PT ;  /* 0x000003ff02ff7812 */ /* 0x000fe4000780c0ff */
[----:B------:R2:W-:Y:S11]  /*14210*/  STL [R1+0xc], R0 ;  /* 0x00000c0001007387 */ /* 0x0005f60000100800 */
        /* <DEDUP_REMOVED lines=17> */
.L_x_861:
[----:B------:R-:W-:Y:S05]  /*14330*/  BSYNC B6 ;  /* 0x0000000000067941 */ /* 0x000fea0003800000 */
.L_x_860:
[----:B------:R-:W2:Y:S01]  /*14340*/  LDL.LU R0, [R1+0xc] ;  /* 0x00000c0001007983 */ /* 0x000ea20000300800 */
[----:B------:R-:W-:Y:S01]  /*14350*/  ULDC.64 UR4, c[0x0][0x2d8] ;  /* 0x0000b60000047ab9 */ /* 0x000fe20000000a00 */
[----:B------:R-:W0:Y:S02]  /*14360*/  LDC R7, c[0x0][0x448] ;  /* 0x00011200ff077b82 */ /* 0x000e240000000800 */
[----:B------:R-:W2:Y:S04]  /*14370*/  LDL.LU.64 R2, [R1+0x18] ;  /* 0x0000180001027983 */ /* 0x000ea80000300a00 */
[----:B------:R-:W3:Y:S04]  /*14380*/  LDL.LU R21, [R1+0x10] ;  /* 0x0000100001157983 */ /* 0x000ee80000300800 */
[----:B------:R-:W4:Y:S01]  /*14390*/  LDL.LU R20, [R1+0x24] ;  /* 0x0000240001147983 */ /* 0x000f220000300800 */
[----:B------:R-:W-:-:S03]  /*143a0*/  IMAD.SHL.U32 R17, R17, 0x80, RZ ;  /* 0x0000008011117824 */ /* 0x000fc600078e00ff */
[----:B------:R0:W5:Y:S02]  /*143b0*/  LDL R8, [R1+0x8] ;  /* 0x0000080001087983 */ /* 0x0001640000100800 */
[----:B0-----:R-:W-:-:S13]  /*143c0*/  ISETP.NE.AND P0, PT, R7, 0x1, PT ;  /* 0x000000010700780c */ /* 0x001fda0003f05270 */
[----:B------:R-:W0:Y:S08]  /*143d0*/  @P0 LDC R4, c[0x0][0x44c] ;  /* 0x00011300ff040b82 */ /* 0x000e300000000800 */
[----:B------:R-:W1:Y:S01]  /*143e0*/  @P0 LDC R6, c[0x0][0x450] ;  /* 0x00011400ff060b82 */ /* 0x000e620000000800 */
[----:B--2---:R-:W-:Y:S01]  /*143f0*/  MOV R3, R0 ;  /* 0x0000000000037202 */ /* 0x004fe20000000f00 */
[----:B------:R-:W-:-:S02]  /*14400*/  IMAD R0, R28, UR4, RZ ;  /* 0x000000041c007c24 */ /* 0x000fc4000f8e02ff */
[----:B------:R-:W-:-:S04]  /*14410*/  IMAD.WIDE.U32 R2, R18, UR4, R2 ;  /* 0x0000000412027c25 */ /* 0x000fc8000f8e0002 */
[----:B------:R-:W-:Y:S01]  /*14420*/  IMAD R0, R18, UR5, R0 ;  /* 0x0000000512007c24 */ /* 0x000fe2000f8e0200 */
[----:B------:R-:W-:-:S03]  /*14430*/  ULDC.64 UR4, c[0x0][0x2e0] ;  /* 0x0000b80000047ab9 */ /* 0x000fc60000000a00 */
[----:B------:R-:W-:Y:S02]  /*14440*/  IMAD.IADD R3, R3, 0x1, R0 ;  /* 0x0000000103037824 */ /* 0x000fe400078e0200 */
[----:B---3--:R-:W-:Y:S02]  /*14450*/  IMAD R0, R21, UR4, RZ ;  /* 0x0000000415007c24 */ /* 0x008fe4000f8e02ff */
[----:B----4-:R-:W-:-:S04]  /*14460*/  IMAD.WIDE.U32 R2, R20, UR4, R2 ;  /* 0x0000000414027c25 */ /* 0x010fc8000f8e0002 */
[----:B------:R-:W-:Y:S01]  /*14470*/  IMAD R0, R20, UR5, R0 ;  /* 0x0000000514007c24 */ /* 0x000fe2000f8e0200 */
[----:B------:R-:W2:Y:S01]  /*14480*/  S2R R9, SR_TID.X ;  /* 0x0000000000097919 */ /* 0x000ea20000002100 */
[----:B------:R-:W-:Y:S02]  /*14490*/  ULDC.64 UR4, c[0x0][0x2d0] ;  /* 0x0000b40000047ab9 */ /* 0x000fe40000000a00 */
[----:B------:R-:W-:Y:S01]  /*144a0*/  IMAD.IADD R3, R3, 0x1, R0 ;  /* 0x0000000103037824 */ /* 0x000fe200078e0200 */
[----:B------:R-:W3:Y:S02]  /*144b0*/  S2R R20, SR_TID.X ;  /* 0x0000000000147919 */ /* 0x000ee40000002100 */
[----:B---3--:R-:W-:-:S04]  /*144c0*/  LOP3.LUT R20, R20, 0x7f, RZ, 0xc0, !PT ;  /* 0x0000007f14147812 */ /* 0x008fc800078ec0ff */
[----:B------:R-:W-:Y:S02]  /*144d0*/  SHF.R.U32.HI R21, RZ, 0x3, R20 ;  /* 0x00000003ff157819 */ /* 0x000fe40000011614 */
[----:B------:R-:W3:Y:S02]  /*144e0*/  S2R R20, SR_TID.X ;  /* 0x0000000000147919 */ /* 0x000ee40000002100 */
[----:B---3--:R-:W-:-:S05]  /*144f0*/  IMAD.SHL.U32 R20, R20, 0x10, RZ ;  /* 0x0000001014147824 */ /* 0x008fca00078e00ff */
[----:B------:R-:W-:-:S04]  /*14500*/  LOP3.LUT R20, R21, 0x70, R20, 0xf8, !PT ;  /* 0x0000007015147812 */ /* 0x000fc800078ef814 */
[----:B------:R-:W-:Y:S02]  /*14510*/  LOP3.LUT R0, R20, R17, RZ, 0xfc, !PT ;  /* 0x0000001114007212 */ /* 0x000fe400078efcff */
[----:B------:R3:W5:Y:S03]  /*14520*/  LDL R20, [R1+0x20] ;  /* 0x0000200001147983 */ /* 0x0007660000100800 */
[----:B0-----:R-:W-:-:S04]  /*14530*/  @P0 IMAD.HI.U32 R5, R0, R4, RZ ;  /* 0x0000000400050227 */ /* 0x001fc800078e00ff */
[----:B------:R-:W-:Y:S01]  /*14540*/  IMAD.MOV.U32 R4, RZ, RZ, R0 ;  /* 0x000000ffff047224 */ /* 0x000fe200078e0000 */
[----:B-1----:R-:W-:-:S04]  /*14550*/  @P0 SHF.R.U32.HI R4, RZ, R6, R5 ;  /* 0x00000006ff040219 */ /* 0x002fc80000011605 */
[C---:B------:R-:W-:Y:S01]  /*14560*/  IADD3 R5, -R4.reuse, RZ, RZ ;  /* 0x000000ff04057210 */ /* 0x040fe20007ffe1ff */
[----:B------:R-:W0:Y:S04]  /*14570*/  S2R R21, SR_TID.X ;  /* 0x0000000000157919 */ /* 0x000e280000002100 */
        /* <DEDUP_REMOVED lines=11> */
[----:B------:R-:W-:Y:S01]  /*14630*/  ULDC.64 UR4, c[0x0][0x280] ;  /* 0x0000a00000047ab9 */ /* 0x000fe20000000a00 */
[----:B--2---:R-:W-:Y:S01]  /*14640*/  IMAD.SHL.U32 R9, R9, 0x8, RZ ;  /* 0x0000000809097824 */ /* 0x004fe200078e00ff */
[C---:B------:R-:W-:Y:S01]  /*14650*/  LEA R0, P0, R2.reuse, UR4, 0x1 ;  /* 0x0000000402007c11 */ /* 0x040fe2000f8008ff */
[----:B------:R-:W-:Y:S01]  /*14660*/  IMAD.IADD R3, R3, 0x1, R4 ;  /* 0x0000000103037824 */ /* 0x000fe200078e0204 */
[----:B------:R-:W-:Y:S02]  /*14670*/  ULDC UR4, c[0x0][0x2b8] ;  /* 0x0000ae0000047ab9 */ /* 0x000fe40000000800 */
[----:B------:R-:W-:Y:S02]  /*14680*/  LOP3.LUT R9, R9, 0x38, RZ, 0xc0, !PT ;  /* 0x0000003809097812 */ /* 0x000fe400078ec0ff */
[----:B------:R-:W-:Y:S01]  /*14690*/  LEA.HI.X R2, R2, UR5, R3, 0x1, P0 ;  /* 0x0000000502027c11 */ /* 0x000fe200080f0c03 */
[----:B------:R-:W-:Y:S01]  /*146a0*/  UMOV UR5, 0xffffffff ;  /* 0xffffffff00057882 */ /* 0x000fe20000000000 */
[----:B0-----:R-:W-:-:S02]  /*146b0*/  LOP3.LUT R21, R21, 0x7f, RZ, 0xc0, !PT ;  /* 0x0000007f15157812 */ /* 0x001fc400078ec0ff */
[----:B------:R-:W-:Y:S02]  /*146c0*/  ISETP.GE.AND P1, PT, R9, UR4, PT ;  /* 0x0000000409007c0c */ /* 0x000fe4000bf26270 */
[----:B------:R-:W-:Y:S01]  /*146d0*/  SHF.R.U32.HI R10, RZ, 0x3, R21 ;  /* 0x00000003ff0a7819 */ /* 0x000fe20000011615 */
[----:B---3--:R-:W-:Y:S10]  /*146e0*/  BRA.DIV UR5, `(.L_x_862) ;  /* 0x0000004a05a47947 */ /* 0x008ff4000b800000 */
[----:B------:R-:W0:Y:S01]  /*146f0*/  SHFL.IDX PT, R5, R0, RZ, 0x181f ;  /* 0x00181fff00057589 */ /* 0x000e2200000e0000 */
[----:B-----5:R-:W-:Y:S02]  /*14700*/  IMAD R3, R20, R7, RZ ;  /* 0x0000000714037224 */ /* 0x020fe400078e02ff */
[----:B------:R-:W-:Y:S01]  /*14710*/  IMAD.IADD R17, R10, 0x1, R17 ;  /* 0x000000010a117824 */ /* 0x000fe200078e0211 */
[----:B------:R-:W1:Y:S04]  /*14720*/  SHFL.IDX PT, R4, R2, RZ, 0x181f ;  /* 0x00181fff02047589 */ /* 0x000e6800000e0000 */
[C---:B------:R-:W-:Y:S02]  /*14730*/  ISETP.GE.AND P0, PT, R17.reuse, R3, PT ;  /* 0x000000031100720c */ /* 0x040fe40003f06270 */
[----:B------:R-:W-:-:S11]  /*14740*/  IADD3 R6, R17, 0x10, RZ ;  /* 0x0000001011067810 */ /* 0x000fd60007ffe0ff */
[----:B0-----:R-:W-:-:S05]  /*14750*/  @!P0 LEA R5, P2, R9, R5, 0x1 ;  /* 0x0000000509058211 */ /* 0x001fca00078408ff */
[----:B-1----:R-:W-:-:S05]  /*14760*/  @!P0 IMAD.X R4, RZ, RZ, R4, P2 ;  /* 0x000000ffff048224 */ /* 0x002fca00010e0604 */
        /* <DEDUP_REMOVED lines=8> */
[----:B------:R-:W1:Y:S06]  /*147f0*/  SHFL.IDX PT, R4, R2, 0x1, 0x181f ;  /* 0x00381f0002047f89 */ /* 0x000e6c00000e0000 */
[----:B0-----:R-:W-:-:S05]  /*14800*/  @!P0 LEA R5, P2, R9, R5, 0x1 ;  /* 0x0000000509058211 */ /* 0x001fca00078408ff */
[----:B-1----:R-:W-:-:S05]  /*14810*/  @!P0 IMAD.X R4, RZ, RZ, R4, P2 ;  /* 0x000000ffff048224 */ /* 0x002fca00010e0604 */
[----:B------:R-:W-:-:S04]  /*14820*/  @!P0 LOP3.LUT R5, R5, R4, RZ, 0x3c, !PT ;  /* 0x0000000405058212 */ /* 0x000fc800078e3cff */
[----:B------:R-:W-:-:S04]  /*14830*/  @!P0 LOP3.LUT R4, R5, R4, RZ, 0x3c, !PT ;  /* 0x0000000405048212 */ /* 0x000fc800078e3cff */
[----:B------:R-:W-:-:S05]  /*14840*/  @!P0 LOP3.LUT R5, R5, R4, RZ, 0x3c, !PT ;  /* 0x0000000405058212 */ /* 0x000fca00078e3cff */
        /* <DEDUP_REMOVED lines=11> */
[----:B------:R-:W-:Y:S02]  /*14900*/  ISETP.GE.AND P0, PT, R6, R3, PT ;  /* 0x000000030600720c */ /* 0x000fe40003f06270 */
[----:B------:R-:W-:Y:S01]  /*14910*/  IADD3 R6, R17, 0x40, RZ ;  /* 0x0000004011067810 */ /* 0x000fe20007ffe0ff */
        /* <DEDUP_REMOVED lines=28> */
[----:B------:R-:W-:-:S03]  /*14ae0*/  ISETP.GE.AND P0, PT, R6, R3, PT ;  /* 0x000000030600720c */ /* 0x000fc60003f06270 */
[----:B0-----:R-:W0:Y:S04]  /*14af0*/  SHFL.IDX PT, R5, R0, 0x6, 0x181f ;  /* 0x00d81f0000057f89 */ /* 0x001e2800000e0000 */
[----:B------:R-:W1:Y:S04]  /*14b00*/  SHFL.IDX PT, R4, R2, 0x6, 0x181f ;  /* 0x00d81f0002047f89 */ /* 0x000e6800000e0000 */
[----:B------:R-:W2:Y:S02]  /*14b10*/  SHFL.IDX PT, R0, R0, 0x7, 0x181f ;  /* 0x00f81f0000007f89 */ /* 0x000ea400000e0000 */
[----:B0-----:R-:W-:-:S05]  /*14b20*/  @!P0 LEA R5, P2, R9, R5, 0x1 ;  /* 0x0000000509058211 */ /* 0x001fca00078408ff */
[----:B-1----:R-:W-:-:S05]  /*14b30*/  @!P0 IMAD.X R4, RZ, RZ, R4, P2 ;  /* 0x000000ffff048224 */ /* 0x002fca00010e0604 */
[----:B------:R-:W-:-:S04]  /*14b40*/  @!P0 LOP3.LUT R5, R5, R4, RZ, 0x3c, !PT ;  /* 0x0000000405058212 */ /* 0x000fc800078e3cff */
[----:B------:R-:W-:-:S04]  /*14b50*/  @!P0 LOP3.LUT R4, R5, R4, RZ, 0x3c, !PT ;  /* 0x0000000405048212 */ /* 0x000fc800078e3cff */
[----:B------:R-:W-:-:S05]  /*14b60*/  @!P0 LOP3.LUT R5, R5, R4, RZ, 0x3c, !PT ;  /* 0x0000000405058212 */ /* 0x000fca00078e3cff */
[----:B------:R0:W-:Y:S04]  /*14b70*/  @!P0 LDGSTS.E.BYPASS.LTC128B.128 [R8+0x1b400], desc[UR40][R4.64], !P1 ;  /* 0x1b40000004088fae */ /* 0x0001e8000c901d68 */
[----:B0-2---:R0:W1:Y:S02]  /*14b80*/  SHFL.IDX PT, R4, R2, 0x7, 0x181f ;  /* 0x00f81f0002047f89 */ /* 0x00506400000e0000 */
.L_x_1018:
[----:B------:R-:W-:-:S04]  /*14b90*/  IADD3 R17, R17, 0x70, RZ ;  /* 0x0000007011117810 */ /* 0x000fc80007ffe0ff */
[----:B------:R-:W-:-:S13]  /*14ba0*/  ISETP.GE.AND P0, PT, R17, R3, PT ;  /* 0x000000031100720c */ /* 0x000fda0003f06270 */
[----:B0-----:R-:W-:-:S05]  /*14bb0*/  @!P0 LEA R2, P2, R9, R0, 0x1 ;  /* 0x0000000009028211 */ /* 0x001fca00078408ff */
[----:B-1----:R-:W-:-:S05]  /*14bc0*/  @!P0 IMAD.X R3, RZ, RZ, R4, P2 ;  /* 0x000000ffff038224 */ /* 0x002fca00010e0604 */
[----:B------:R-:W-:Y:S01]  /*14bd0*/  @!PT LDS RZ, [RZ] ;  /* 0x00000000fffff984 */ /* 0x000fe20000000800 */
[----:B------:R-:W-:Y:S01]  /*14be0*/  @!PT LDS RZ, [RZ] ;  /* 0x00000000fffff984 */ /* 0x000fe20000000800 */
[----:B------:R-:W-:Y:S01]  /*14bf0*/  @!PT LDS RZ, [RZ] ;  /* 0x00000000fffff984 */ /* 0x000fe20000000800 */
[----:B------:R0:W-:Y:S01]  /*14c00*/  @!P0 LDGSTS.E.BYPASS.LTC128B.128 [R8+0x1bc00], desc[UR40][R2.64], !P1 ;  /* 0x1bc0000002088fae */ /* 0x0001e2000c901d68 */
[----:B------:R-:W-:Y:S01]  /*14c10*/  PLOP3.LUT P0, PT, PT, PT, PT, 0x80, 0x0 ;  /* 0x000000000000781c */ /* 0x000fe20003f0f070 */
[----:B------:R-:W-:-:S12]  /*14c20*/  NOP ;  /* 0x0000000000007918 */ /* 0x000fd80000000000 */
.L_x_863:
        /* <DEDUP_REMOVED lines=16> */
[----:B------:R-:W1:Y:S03]  /*14d30*/  SYNCS.PHASECHK.TRANS64.TRYWAIT P0, [R22+URZ+0x22820], R3 ;  /* 0x02282003160075a7 */ /* 0x000e66000800017f */
[----:B01----:R-:W-:Y:S05]  /*14d40*/  @!P0 BRA `(.L_x_865) ;  /* 0x0000004c00b08947 */ /* 0x003fea0003800000 */
.L_x_1019:
[----:B------:R-:W-:Y:S05]  /*14d50*/  BSYNC B0 ;  /* 0x0000000000007941 */ /* 0x000fea0003800000 */
.L_x_864:
[----:B------:R-:W2:Y:S02]  /*14d60*/  LDL R0, [R1+0x40] ;  /* 0x0000400001007983 */ /* 0x000ea40000100800 */
[----:B--2---:R-:W-:-:S13]  /*14d70*/  ISETP.NE.AND P0, PT, R0, 0x3, PT ;  /* 0x000000030000780c */ /* 0x004fda0003f05270 */
[----:B------:R-:W-:Y:S05]  /*14d80*/  @!P0 BRA `(.L_x_866) ;  /* 0x0000000000048947 */ /* 0x000fea0003800000 */
[----:B------:R-:W-:Y:S01]  /*14d90*/  BPT.TRAP 0x1 ;  /* 0x000000040000795c */ /* 0x000fe20000300000 */
.L_x_866:
[----:B0-----:R-:W-:Y:S01]  /*14da0*/  SHF.L.U32 R3, R26, 0x1f, RZ ;  /* 0x0000001f1a037819 */ /* 0x001fe200000006ff */
[----:B------:R-:W-:Y:S03]  /*14db0*/  BSSY B0, `(.L_x_867) ;  /* 0x0000003000007945 */ /* 0x000fe60003800000 */
[----:B------:R-:W0:Y:S02]  /*14dc0*/  SYNCS.PHASECHK.TRANS64.TRYWAIT P0, [R32+URZ+0x22860], R3 ;  /* 0x02286003200075a7 */ /* 0x000e24000800017f */
[----:B0-----:R-:W-:Y:S05]  /*14dd0*/  @!P0 BRA `(.L_x_868) ;  /* 0x0000004c00a08947 */ /* 0x001fea0003800000 */
.L_x_1020:
[----:B------:R-:W-:Y:S05]  /*14de0*/  BSYNC B0 ;  /* 0x0000000000007941 */ /* 0x000fea0003800000 */
.L_x_867:
[----:B------:R-:W2:Y:S01]  /*14df0*/  LDL.LU R0, [R1+0x30] ;  /* 0x0000300001007983 */ /* 0x000ea20000300800 */
[----:B------:R-:W-:-:S03]  /*14e00*/  ULDC.64 UR4, c[0x0][0x328] ;  /* 0x0000ca0000047ab9 */ /* 0x000fc60000000a00 */
[----:B------:R-:W3:Y:S01]  /*14e10*/  LDL.LU R4, [R1+0x34] ;  /* 0x0000340001047983 */ /* 0x000ee20000300800 */
[----:B0-----:R-:W-:-:S04]  /*14e20*/  IMAD.WIDE.U32 R2, R37, UR4, RZ ;  /* 0x0000000425027c25 */ /* 0x001fc8000f8e00ff */
[----:B--2---:R-:W-:-:S04]  /*14e30*/  IMAD R0, R0, UR4, RZ ;  /* 0x0000000400007c24 */ /* 0x004fc8000f8e02ff */
        /* <DEDUP_REMOVED lines=12> */
[----:B------:R-:W-:-:S04]  /*14f00*/  ULDC.64 UR4, c[0x0][0x318] ;  /* 0x0000c60000047ab9 */ /* 0x000fc80000000a00 */
[----:B------:R-:W-:Y:S02]  /*14f10*/  IADD3 R3, R3, R5, RZ ;  /* 0x0000000503037210 */ /* 0x000fe40007ffe0ff */
[----:B------:R-:W-:Y:S01]  /*14f20*/  LEA R5, P0, R2, UR4, 0x1 ;  /* 0x0000000402057c11 */ /* 0x000fe2000f8008ff */
[----:B------:R-:W-:-:S03]  /*14f30*/  UMOV UR4, 0xffffffff ;  /* 0xffffffff00047882 */ /* 0x000fc60000000000 */
[----:B------:R-:W-:Y:S01]  /*14f40*/  LEA.HI.X R6, R2, UR5, R3, 0x1, P0 ;  /* 0x0000000502067c11 */ /* 0x000fe200080f0c03 */
[----:B------:R-:W-:Y:S08]  /*14f50*/  BRA.DIV UR4, `(.L_x_869) ;  /* 0x0000004e04547947 */ /* 0x000ff0000b800000 */
[----:B------:R-:W0:Y:S01]  /*14f60*/  S2R R7, SR_TID.X ;  /* 0x0000000000077919 */ /* 0x000e220000002100 */
[----:B------:R-:W-:Y:S01]  /*14f70*/  IMAD R4, R4, 0x2, R22 ;  /* 0x0000000204047824 */ /* 0x000fe200078e0216 */
[C---:B------:R-:W-:Y:S01]  /*14f80*/  LOP3.LUT P2, RZ, R35.reuse, 0x2, RZ, 0xc0, !PT ;  /* 0x0000000223ff7812 */ /* 0x040fe2000784c0ff */
[----:B------:R-:W1:Y:S01]  /*14f90*/  SHFL.IDX PT, R2, R5, RZ, 0x181f ;  /* 0x00181fff05027589 */ /* 0x000e6200000e0000 */
[----:B------:R-:W-:-:S03]  /*14fa0*/  LOP3.LUT P1, RZ, R35, 0x4, RZ, 0xc0, !PT ;  /* 0x0000000423ff7812 */ /* 0x000fc6000782c0ff */
[----:B------:R-:W2:Y:S01]  /*14fb0*/  SHFL.IDX PT, R3, R6, RZ, 0x181f ;  /* 0x00181fff06037589 */ /* 0x000ea200000e0000 */
[----:B------:R-:W-:-:S03]  /*14fc0*/  ISETP.LT.OR P4, PT, R33, 0x1, !P1 ;  /* 0x000000012100780c */ /* 0x000fc60004f81670 */
[----:B------:R-:W3:Y:S01]  /*14fd0*/  SHFL.IDX PT, R14, R5, 0x1, 0x181f ;  /* 0x00381f00050e7f89 */ /* 0x000ee200000e0000 */
[----:B0-----:R-:W-:-:S05]  /*14fe0*/  IMAD.SHL.U32 R7, R7, 0x8, RZ ;  /* 0x0000000807077824 */ /* 0x001fca00078e00ff */
[----:B------:R-:W-:-:S05]  /*14ff0*/  LOP3.LUT R7, R7, 0x38, RZ, 0xc0, !PT ;  /* 0x0000003807077812 */ /* 0x000fca00078ec0ff */
[----:B------:R-:W-:Y:S01]  /*15000*/  IMAD.SHL.U32 R0, R7, 0x2, RZ ;  /* 0x0000000207007824 */ /* 0x000fe200078e00ff */
[----:B------:R-:W-:-:S04]  /*15010*/  LOP3.LUT R7, R35, 0x1, RZ, 0xc0, !PT ;  /* 0x0000000123077812 */ /* 0x000fc800078ec0ff */
[----:B-1----:R-:W-:Y:S02]  /*15020*/  IADD3 R2, P0, R2, R0, RZ ;  /* 0x0000000002027210 */ /* 0x002fe40007f1e0ff */
[----:B------:R-:W-:-:S03]  /*15030*/  ISETP.NE.U32.AND P3, PT, R7, 0x1, PT ;  /* 0x000000010700780c */ /* 0x000fc60003f65070 */
[----:B--2---:R-:W-:Y:S01]  /*15040*/  IMAD.X R3, RZ, RZ, R3, P0 ;  /* 0x000000ffff037224 */ /* 0x004fe200000e0603 */
[----:B------:R-:W-:-:S13]  /*15050*/  ISETP.LT.OR P0, PT, R33, 0x1, P3 ;  /* 0x000000012100780c */ /* 0x000fda0001f01670 */
[----:B------:R-:W-:Y:S01]  /*15060*/  LDGSTS.E.BYPASS.LTC128B.128 [R4+0x400], desc[UR40][R2.64], !P0 ;  /* 0x0040000002047fae */ /* 0x000fe2000c101d68 */
[----:B------:R-:W-:-:S13]  /*15070*/  ISETP.LT.OR P0, PT, R33, 0x1, !P2 ;  /* 0x000000012100780c */ /* 0x000fda0005701670 */
[----:B------:R-:W-:Y:S01]  /*15080*/  LDGSTS.E.BYPASS.LTC128B.128 [R4+0x3400], desc[UR40][R2.64+0x80], !P0 ;  /* 0x0340008002047fae */ /* 0x000fe2000c101d68 */
[----:B------:R-:W-:-:S03]  /*15090*/  LOP3.LUT P0, RZ, R35, 0x8, RZ, 0xc0, !PT ;  /* 0x0000000823ff7812 */ /* 0x000fc6000780c0ff */
[----:B------:R-:W-:Y:S01]  /*150a0*/  LDGSTS.E.BYPASS.LTC128B.128 [R4+0x6400], desc[UR40][R2.64+0x100], !P4 ;  /* 0x0640010002047fae */ /* 0x000fe2000e101d68 */
[----:B------:R-:W-:-:S13]  /*150b0*/  ISETP.LT.OR P4, PT, R33, 0x1, !P0 ;  /* 0x000000012100780c */ /* 0x000fda0004781670 */
[----:B------:R0:W-:Y:S01]  /*150c0*/  LDGSTS.E.BYPASS.LTC128B.128 [R4+0x9400], desc[UR40][R2.64+0x180], !P4 ;  /* 0x0940018002047fae */ /* 0x0001e2000e101d68 */
[----:B---3--:R-:W-:-:S03]  /*150d0*/  IADD3 R8, P4, R14, R0, RZ ;  /* 0x000000000e087210 */ /* 0x008fc60007f9e0ff */
[----:B------:R-:W-:Y:S04]  /*150e0*/  SHFL.IDX PT, R14, R5, 0x2, 0x181f ;  /* 0x00581f00050e7f89 */ /* 0x000fe800000e0000 */
[----:B0-----:R-:W0:Y:S02]  /*150f0*/  SHFL.IDX PT, R3, R6, 0x1, 0x181f ;  /* 0x00381f0006037f89 */ /* 0x001e2400000e0000 */
        /* <DEDUP_REMOVED lines=9> */
[----:B------:R1:W-:Y:S01]  /*15190*/  LDGSTS.E.BYPASS.LTC128B.128 [R4+0x9c00], desc[UR40][R8.64+0x180], !P4 ;  /* 0x09c0018008047fae */ /* 0x0003e2000e101d68 */
[----:B------:R-:W-:-:S03]  /*151a0*/  IADD3 R2, P4, R14, R0, RZ ;  /* 0x000000000e027210 */ /* 0x000fc60007f9e0ff */
[----:B------:R-:W1:Y:S01]  /*151b0*/  SHFL.IDX PT, R14, R5, 0x3, 0x181f ;  /* 0x00781f00050e7f89 */ /* 0x000e6200000e0000 */
[----:B0-----:R-:W-:Y:S02]  /*151c0*/  IADD3.X R3, RZ, R3, RZ, P4, !PT ;  /* 0x00000003ff037210 */ /* 0x001fe400027fe4ff */
        /* <DEDUP_REMOVED lines=8> */
[----:B-1----:R-:W-:-:S03]  /*15250*/  IADD3 R8, P4, R14, R0, RZ ;  /* 0x000000000e087210 */ /* 0x002fc60007f9e0ff */
[----:B------:R-:W-:Y:S04]  /*15260*/  SHFL.IDX PT, R14, R5, 0x4, 0x181f ;  /* 0x00981f00050e7f89 */ /* 0x000fe800000e0000 */
[----:B0-----:R-:W0:Y:S02]  /*15270*/  SHFL.IDX PT, R3, R6, 0x3, 0x181f ;  /* 0x00781f0006037f89 */ /* 0x001e2400000e0000 */
[----:B0-----:R-:W-:Y:S01]  /*15280*/  IMAD.X R9, RZ, RZ, R3, P4 ;  /* 0x000000ffff097224 */ /* 0x001fe200020e0603 */
[C---:B------:R-:W-:Y:S01]  /*15290*/  ISETP.LT.OR P4, PT, R33.reuse, 0x31, P3 ;  /* 0x000000312100780c */ /* 0x040fe20001f81670 */
[----:B------:R-:W0:Y:S04]  /*152a0*/  SHFL.IDX PT, R3, R6, 0x4, 0x181f ;  /* 0x00981f0006037f89 */ /* 0x000e2800000e0000 */
[----:B------:R-:W1:Y:S08]  /*152b0*/  SHFL.IDX PT, R6, R6, 0x5, 0x181f ;  /* 0x00b81f0006067f89 */ /* 0x000e7000000e0000 */
[----:B------:R2:W-:Y:S01]  /*152c0*/  LDGSTS.E.BYPASS.LTC128B.128 [R4+0x1c00], desc[UR40][R8.64], !P4 ;  /* 0x01c0000008047fae */ /* 0x0005e2000e101d68 */
[----:B------:R-:W-:-:S13]  /*152d0*/  ISETP.LT.OR P4, PT, R33, 0x31, !P2 ;  /* 0x000000312100780c */ /* 0x000fda0005781670 */
[----:B------:R2:W-:Y:S01]  /*152e0*/  LDGSTS.E.BYPASS.LTC128B.128 [R4+0x4c00], desc[UR40][R8.64+0x80], !P4 ;  /* 0x04c0008008047fae */ /* 0x0005e2000e101d68 */
[----:B------:R-:W-:-:S13]  /*152f0*/  ISETP.LT.OR P4, PT, R33, 0x31, !P1 ;  /* 0x000000312100780c */ /* 0x000fda0004f81670 */
[----:B------:R2:W-:Y:S01]  /*15300*/  LDGSTS.E.BYPASS.LTC128B.128 [R4+0x7c00], desc[UR40][R8.64+0x100], !P4 ;  /* 0x07c0010008047fae */ /* 0x0005e2000e101d68 */
[----:B------:R-:W-:-:S13]  /*15310*/  ISETP.LT.OR P4, PT, R33, 0x31, !P0 ;  /* 0x000000312100780c */ /* 0x000fda0004781670 */
[----:B------:R2:W-:Y:S01]  /*15320*/  LDGSTS.E.BYPASS.LTC128B.128 [R4+0xac00], desc[UR40][R8.64+0x180], !P4 ;  /* 0x0ac0018008047fae */ /* 0x0005e2000e101d68 */
[----:B------:R-:W-:-:S03]  /*15330*/  IADD3 R2, P4, R14, R0, RZ ;  /* 0x000000000e027210 */ /* 0x000fc60007f9e0ff */
[----:B------:R2:W3:Y:S02]  /*15340*/  SHFL.IDX PT, R14, R5, 0x5, 0x181f ;  /* 0x00b81f00050e7f89 */ /* 0x0004e400000e0000 */
        /* <DEDUP_REMOVED lines=8> */
[----:B-1-3--:R2:W-:Y:S02]  /*153d0*/  LDGSTS.E.BYPASS.LTC128B.128 [R4+0xb400], desc[UR40][R2.64+0x180], !P4 ;  /* 0x0b40018002047fae */ /* 0x00a5e4000e101d68 */
.L_x_1034:
[C---:B------:R-:W-:Y:S02]  /*153e0*/  ISETP.LT.OR P3, PT, R33.reuse, 0x51, P3 ;  /* 0x000000512100780c */ /* 0x040fe40001f61670 */
[C---:B------:R-:W-:Y:S02]  /*153f0*/  ISETP.LT.OR P2, PT, R33.reuse, 0x51, !P2 ;  /* 0x000000512100780c */ /* 0x040fe40005741670 */
[C---:B------:R-:W-:Y:S02]  /*15400*/  ISETP.LT.OR P1, PT, R33.reuse, 0x51, !P1 ;  /* 0x000000512100780c */ /* 0x040fe40004f21670 */
[----:B0-2---:R-:W-:Y:S02]  /*15410*/  IADD3 R2, P4, R14, R0, RZ ;  /* 0x000000000e027210 */ /* 0x005fe40007f9e0ff */
        /* <DEDUP_REMOVED lines=11> */
.L_x_870:
[----:B------:R-:W-:Y:S02]  /*154d0*/  PLOP3.LUT P1, PT, P1, P0, PT, 0xa2, 0x0 ;  /* 0x000000000000781c */ /* 0x000fe40000f21472 */
[----:B------:R-:W-:-:S08]  /*154e0*/  @P0 R2UR P1, UR4, R32 ;  /* 0x00000000200402ca */ /* 0x000fd00000020000 */
[----:B------:R-:W-:-:S05]  /*154f0*/  @P0 PLOP3.LUT P0, PT, P1, PT, PT, 0x80, 0x0 ;  /* 0x000000000000081c */ /* 0x000fca0000f0f070 */
[----:B------:R-:W-:Y:S01]  /*15500*/  @!P1 SYNCS.ARRIVE.TRANS64.RED.A0T1 RZ, [UR4+0x22850], RZ ;  /* 0x022850ffffff99a7 */ /* 0x000fe20008200404 */
[----:B------:R-:W-:Y:S07]  /*15510*/  @!P1 ARRIVES.LDGSTSBAR.64.TRANSCNT [UR4+0x22850] ;  /* 0x02285000ff0099b0 */ /* 0x000fee0008000a84 */
[----:B------:R-:W-:Y:S05]  /*15520*/  @P0 BRA.U.ANY `(.L_x_870) ;  /* 0xfffffffd00e80947 */ /* 0x000fea000393ffff */
[----:B------:R-:W-:Y:S01]  /*15530*/  NOP ;  /* 0x0000000000007918 */ /* 0x000fe20000000000 */
[----:B0-----:R-:W2:Y:S02]  /*15540*/  LDL R2, [R1+0x40] ;  /* 0x0000400001027983 */ /* 0x001ea40000100800 */
[----:B--2---:R-:W-:-:S13]  /*15550*/  ISETP.NE.AND P2, PT, R2, 0x3, PT ;  /* 0x000000030200780c */ /* 0x004fda0003f45270 */
[----:B------:R-:W-:Y:S05]  /*15560*/  @!P2 BRA `(.L_x_871) ;  /* 0x000000000004a947 */ /* 0x000fea0003800000 */
[----:B------:R-:W-:Y:S01]  /*15570*/  BPT.TRAP 0x1 ;  /* 0x000000040000795c */ /* 0x000fe20000300000 */
.L_x_871:
[----:B------:R-:W2:Y:S01]  /*15580*/  LDL.LU R2, [R1+0x4] ;  /* 0x0000040001027983 */ /* 0x000ea20000300800 */
[----:B------:R0:W-:Y:S01]  /*15590*/  SYNCS.ARRIVE.TRANS64.A1T0 RZ, [R32+URZ+0x22850], RZ ;  /* 0x022850ff20ff79a7 */ /* 0x0001e2000810003f */
[----:B------:R-:W-:Y:S01]  /*155a0*/  BSSY B0, `(.L_x_872) ;  /* 0x00000e1000007945 */ /* 0x000fe20003800000 */
[----:B--2---:R-:W-:-:S13]  /*155b0*/  ISETP.GE.AND P0, PT, R2, 0x61, PT ;  /* 0x000000610200780c */ /* 0x004fda0003f06270 */
[----:B0-----:R-:W-:Y:S05]  /*155c0*/  @!P0 BRA `(.L_x_873) ;  /* 0x0000000c00788947 */ /* 0x001fea0003800000 */
[----:B------:R-:W2:Y:S02]  /*155d0*/  LDL.LU R2, [R1+0x2c] ;  /* 0x00002c0001027983 */ /* 0x000ea40000300800 */
[----:B--2---:R-:W-:-:S07]  /*155e0*/  VIADD R10, R2, 0xfffffffe ;  /* 0xfffffffe020a7836 */ /* 0x004fce0000000000 */
.L_x_886:
[----:B--2---:R-:W2:Y:S01]  /*155f0*/  LDL R12, [R1+0x40] ;  /* 0x00004000010c7983 */ /* 0x004ea20000100800 */
[----:B0-----:R-:W0:Y:S01]  /*15600*/  LDC R6, c[0x0][0x430] ;  /* 0x00010c00ff067b82 */ /* 0x001e220000000800 */
[----:B------:R-:W1:Y:S01]  /*15610*/  S2R R2, SR_TID.X ;  /* 0x0000000000027919 */ /* 0x000e620000002100 */
[----:B---3--:R-:W3:Y:S01]  /*15620*/  S2R R4, SR_TID.X ;  /* 0x0000000000047919 */ /* 0x008ee20000002100 */
[----:B0-----:R-:W-:Y:S02]  /*15630*/  ISETP.NE.AND P0, PT, R6, 0x1, PT ;  /* 0x000000010600780c */ /* 0x001fe40003f05270 */
[----:B-1----:R-:W-:-:S11]  /*15640*/  LOP3.LUT R2, R2, 0x7f, RZ, 0xc0, !PT ;  /* 0x0000007f02027812 */ /* 0x002fd600078ec0ff */
[----:B------:R-:W0:Y:S01]  /*15650*/  @P0 LDC R3, c[0x0][0x438] ;  /* 0x00010e00ff030b82 */ /* 0x000e220000000800 */
[----:B---3--:R-:W-:Y:S01]  /*15660*/  IMAD.SHL.U32 R4, R4, 0x10, RZ ;  /* 0x0000001004047824 */ /* 0x008fe200078e00ff */
[----:B------:R-:W-:-:S04]  /*15670*/  SHF.R.U32.HI R2, RZ, 0x3, R2 ;  /* 0x00000003ff027819 */ /* 0x000fc80000011602 */
[----:B------:R-:W-:Y:S02]  /*15680*/  LOP3.LUT R4, R2, 0x70, R4, 0xf8, !PT ;  /* 0x0000007002047812 */ /* 0x000fe400078ef804 */
[----:B------:R-:W1:Y:S02]  /*15690*/  @P0 LDC R2, c[0x0][0x434] ;  /* 0x00010d00ff020b82 */ /* 0x000e640000000800 */
[----:B------:R-:W-:Y:S01]  /*156a0*/  ISETP.GT.U32.AND P1, PT, R4, 0x5f, PT ;  /* 0x0000005f0400780c */ /* 0x000fe20003f24070 */
[----:B------:R-:W-:-:S05]  /*156b0*/  IMAD R7, R10, 0x60, R31 ;  /* 0x000000600a077824 */ /* 0x000fca00078e021f */
[----:B------:R-:W-:-:S07]  /*156c0*/  IADD3 R7, R4, R7, RZ ;  /* 0x0000000704077210 */ /* 0x000fce0007ffe0ff */
[----:B------:R-:W3:Y:S01]  /*156d0*/  @!P1 LDC.64 R4, c[0x0][0x428] ;  /* 0x00010a00ff049b82 */ /* 0x000ee20000000a00 */
[----:B------:R-:W-:-:S07]  /*156e0*/  IMAD.MOV.U32 R11, RZ, RZ, R7 ;  /* 0x000000ffff0b7224 */ /* 0x000fce00078e0007 */
[----:B------:R-:W4:Y:S01]  /*156f0*/  @!P1 LDC.64 R8, c[0x0][0x418] ;  /* 0x00010600ff089b82 */ /* 0x000f220000000a00 */
[----:B-1----:R-:W-:-:S05]  /*15700*/  @P0 IMAD.HI.U32 R2, R7, R2, RZ ;  /* 0x0000000207020227 */ /* 0x002fca00078e00ff */
[----:B0-----:R-:W-:-:S04]  /*15710*/  @P0 SHF.R.U32.HI R11, RZ, R3, R2 ;  /* 0x00000003ff0b0219 */ /* 0x001fc80000011602 */
[--C-:B------:R-:W-:Y:S01]  /*15720*/  @!P1 SHF.R.S32.HI R3, RZ, 0x1f, R11.reuse ;  /* 0x0000001fff039819 */ /* 0x100fe2000001140b */
[----:B------:R-:W-:-:S04]  /*15730*/  @!P1 IMAD.MOV.U32 R2, RZ, RZ, R11 ;  /* 0x000000ffff029224 */ /* 0x000fc800078e000b */
[----:B---3--:R-:W-:-:S04]  /*15740*/  @!P1 IMAD.WIDE.U32 R2, R29, R4, R2 ;  /* 0x000000041d029225 */ /* 0x008fc800078e0002 */
[----:B------:R-:W-:-:S04]  /*15750*/  @!P1 IMAD R4, R34, R4, RZ ;  /* 0x0000000422049224 */ /* 0x000fc800078e02ff */
[----:B------:R-:W-:Y:S01]  /*15760*/  @!P1 IMAD R5, R29, R5, R4 ;  /* 0x000000051d059224 */ /* 0x000fe200078e0204 */
[----:B----4-:R-:W-:-:S03]  /*15770*/  @!P1 LEA R8, P0, R2, R8, 0x2 ;  /* 0x0000000802089211 */ /* 0x010fc600078010ff */
[----:B------:R-:W-:Y:S01]  /*15780*/  @!P1 IMAD.IADD R3, R5, 0x1, R3 ;  /* 0x0000000105039824 */ /* 0x000fe200078e0203 */
[----:B------:R-:W-:-:S04]  /*15790*/  MOV R5, RZ ;  /* 0x000000ff00057202 */ /* 0x000fc80000000f00 */
[----:B------:R-:W-:Y:S01]  /*157a0*/  @!P1 LEA.HI.X R9, R2, R9, R3, 0x2, P0 ;  /* 0x0000000902099211 */ /* 0x000fe200000f1403 */
[----:B------:R-:W-:-:S04]  /*157b0*/  VIADD R25, R25, 0x1 ;  /* 0x0000000119197836 */ /* 0x000fc80000000000 */
[----:B------:R0:W5:Y:S01]  /*157c0*/  @!P1 LDG.E R5, desc[UR40][R8.64] ;  /* 0x0000002808059981 */ /* 0x000162000c1e1900 */
[----:B------:R-:W-:Y:S01]  /*157d0*/  IMAD.MOV R2, RZ, RZ, -R11 ;  /* 0x000000ffff027224 */ /* 0x000fe200078e0a0b */
[----:B------:R-:W-:-:S03]  /*157e0*/  ISETP.NE.AND P0, PT, R25, 0x2, PT ;  /* 0x000000021900780c */ /* 0x000fc60003f05270 */
[----:B------:R-:W-:Y:S01]  /*157f0*/  IMAD R6, R6, R2, R7 ;  /* 0x0000000206067224 */ /* 0x000fe200078e0207 */
[----:B------:R-:W-:Y:S01]  /*15800*/  SEL R3, RZ, 0x1, P0 ;  /* 0x00000001ff037807 */ /* 0x000fe20000000000 */
[----:B------:R-:W-:Y:S01]  /*15810*/  IMAD.MOV.U32 R2, RZ, RZ, R10 ;  /* 0x000000ffff027224 */ /* 0x000fe200078e000a */
[----:B------:R-:W-:Y:S05]  /*15820*/  YIELD ;  /* 0x0000000000007946 */ /* 0x000fea0003800000 */
[----:B------:R-:W-:Y:S01]  /*15830*/  SEL R25, R25, RZ, P0 ;  /* 0x000000ff19197207 */ /* 0x000fe20000000000 */
[----:B------:R-:W-:Y:S01]  /*15840*/  VIADD R10, R10, 0xffffffff ;  /* 0xffffffff0a0a7836 */ /* 0x000fe20000000000 */
[----:B------:R-:W-:-:S02]  /*15850*/  LOP3.LUT R26, R26, R3, RZ, 0x3c, !PT ;  /* 0x000000031a1a7212 */ /* 0x000fc400078e3cff */
[----:B------:R-:W-:Y:S02]  /*15860*/  ISETP.GT.AND P2, PT, R2, RZ, PT ;  /* 0x000000ff0200720c */ /* 0x000fe40003f44270 */
[----:B--2---:R-:W-:-:S13]  /*15870*/  ISETP.NE.AND P1, PT, R12, 0x3, PT ;  /* 0x000000030c00780c */ /* 0x004fda0003f25270 */
[----:B0-----:R-:W-:Y:S05]  /*15880*/  @!P1 BRA `(.L_x_874) ;  /* 0x0000000000049947 */ /* 0x001fea0003800000 */
[----:B------:R-:W-:Y:S01]  /*15890*/  BPT.TRAP 0x1 ;  /* 0x000000040000795c */ /* 0x000fe20000300000 */
.L_x_874:
[----:B------:R-:W-:Y:S01]  /*158a0*/  IMAD R4, R25, 0x8, R22 ;  /* 0x0000000819047824 */ /* 0x000fe200078e0216 */
[----:B------:R-:W-:Y:S01]  /*158b0*/  SHF.L.U32 R21, R26, 0x1f, RZ ;  /* 0x0000001f1a157819 */ /* 0x000fe200000006ff */
[----:B------:R-:W-:Y:S01]  /*158c0*/  BSSY B1, `(.L_x_875) ;  /* 0x0000004000017945 */ /* 0x000fe20003800000 */
[----:B------:R-:W-:Y:S02]  /*158d0*/  SHF.R.S32.HI R17, RZ, 0x1f, R6 ;  /* 0x0000001fff117819 */ /* 0x000fe40000011406 */
[----:B------:R-:W0:Y:S02]  /*158e0*/  SYNCS.PHASECHK.TRANS64.TRYWAIT P0, [R4+URZ+0x22840], R21 ;  /* 0x02284015040075a7 */ /* 0x000e24000800017f */
[----:B0-----:R-:W-:Y:S05]  /*158f0*/  @!P0 BRA `(.L_x_876) ;  /* 0x0000004c00388947 */ /* 0x001fea0003800000 */
.L_x_1035:
[----:B------:R-:W-:Y:S05]  /*15900*/  BSYNC B1 ;  /* 0x0000000000017941 */ /* 0x000fea0003800000 */
.L_x_875:
[----:B------:R-:W-:Y:S01]  /*15910*/  ULDC.64 UR4, c[0x0][0x300] ;  /* 0x0000c00000047ab9 */ /* 0x000fe20000000a00 */
[----:B-----5:R-:W-:Y:S01]  /*15920*/  SHF.R.S32.HI R20, RZ, 0x1f, R5 ;  /* 0x0000001fff147819 */ /* 0x020fe20000011405 */
[----:B------:R-:W-:Y:S01]  /*15930*/  IMAD R3, R17, UR4, RZ ;  /* 0x0000000411037c24 */ /* 0x000fe2000f8e02ff */
[----:B------:R-:W-:-:S03]  /*15940*/  LOP3.LUT P1, RZ, R23, 0x1, RZ, 0xc0, !PT ;  /* 0x0000000117ff7812 */ /* 0x000fc6000782c0ff */
[C---:B------:R-:W-:Y:S02]  /*15950*/  IMAD R7, R6.reuse, UR5, R3 ;  /* 0x0000000506077c24 */ /* 0x040fe4000f8e0203 */
[----:B------:R-:W-:Y:S01]  /*15960*/  IMAD.WIDE.U32 R2, R6, UR4, RZ ;  /* 0x0000000406027c25 */ /* 0x000fe2000f8e00ff */
[----:B------:R-:W-:-:S03]  /*15970*/  ULDC.64 UR4, c[0x0][0x310] ;  /* 0x0000c40000047ab9 */ /* 0x000fc60000000a00 */
[----:B------:R-:W-:Y:S02]  /*15980*/  IMAD.IADD R3, R3, 0x1, R7 ;  /* 0x0000000103037824 */ /* 0x000fe400078e0207 */
[----:B------:R-:W-:Y:S02]  /*15990*/  IMAD R7, R20, UR4, RZ ;  /* 0x0000000414077c24 */ /* 0x000fe4000f8e02ff */
[----:B------:R-:W-:-:S04]  /*159a0*/  IMAD.WIDE.U32 R2, R5, UR4, R2 ;  /* 0x0000000405027c25 */ /* 0x000fc8000f8e0002 */
[----:B------:R-:W-:Y:S01]  /*159b0*/  IMAD R7, R5, UR5, R7 ;  /* 0x0000000505077c24 */ /* 0x000fe2000f8e0207 */
[----:B------:R-:W-:-:S03]  /*159c0*/  ULDC.64 UR4, c[0x0][0x308] ;  /* 0x0000c20000047ab9 */ /* 0x000fc60000000a00 */
[----:B------:R-:W-:Y:S02]  /*159d0*/  IMAD.IADD R3, R3, 0x1, R7 ;  /* 0x0000000103037824 */ /* 0x000fe400078e0207 */
[----:B------:R-:W-:Y:S02]  /*159e0*/  IMAD R7, R28, UR4, RZ ;  /* 0x000000041c077c24 */ /* 0x000fe4000f8e02ff */
[----:B------:R-:W-:-:S04]  /*159f0*/  IMAD.WIDE.U32 R2, R18, UR4, R2 ;  /* 0x0000000412027c25 */ /* 0x000fc8000f8e0002 */
[----:B------:R-:W-:Y:S01]  /*15a00*/  IMAD R7, R18, UR5, R7 ;  /* 0x0000000512077c24 */ /* 0x000fe2000f8e0207 */
[----:B------:R-:W-:Y:S02]  /*15a10*/  ULDC.64 UR4, c[0x0][0x2e8] ;  /* 0x0000ba0000047ab9 */ /* 0x000fe40000000a00 */
[----:B------:R-:W-:Y:S01]  /*15a20*/  LEA R8, P0, R2, UR4, 0x1 ;  /* 0x0000000402087c11 */ /* 0x000fe2000f8008ff */
[----:B------:R-:W-:Y:S01]  /*15a30*/  UMOV UR4, 0xffffffff ;  /* 0xffffffff00047882 */ /* 0x000fe20000000000 */
[----:B------:R-:W-:-:S04]  /*15a40*/  IADD3 R7, R7, R3, RZ ;  /* 0x0000000307077210 */ /* 0x000fc80007ffe0ff */
[----:B------:R-:W-:Y:S01]  /*15a50*/  LEA.HI.X R9, R2, UR5, R7, 0x1, P0 ;  /* 0x0000000502097c11 */ /* 0x000fe200080f0c07 */
[----:B------:R-:W-:Y:S01]  /*15a60*/  IMAD R7, R25, 0x1800, R30 ;  /* 0x0000180019077824 */ /* 0x000fe200078e021e */
[----:B------:R-:W-:Y:S06]  /*15a70*/  BRA.DIV UR4, `(.L_x_877) ;  /* 0x0000004a04ec7947 */ /* 0x000fec000b800000 */
[----:B------:R-:W1:Y:S01]  /*15a80*/  SHFL.IDX PT, R2, R8, RZ, 0x181f ;  /* 0x00181fff08027589 */ /* 0x000e6200000e0000 */
[----:B------:R-:W-:-:S03]  /*15a90*/  IMAD R7, R7, 0x2, R22 ;  /* 0x0000000207077824 */ /* 0x000fc600078e0216 */
[----:B------:R-:W2:Y:S01]  /*15aa0*/  SHFL.IDX PT, R3, R9, RZ, 0x181f ;  /* 0x00181fff09037589 */ /* 0x000ea200000e0000 */
[----:B-1----:R-:W-:-:S05]  /*15ab0*/  IADD3 R2, P0, R2, R0, RZ ;  /* 0x0000000002027210 */ /* 0x002fca0007f1e0ff */
[----:B--2---:R-:W-:-:S05]  /*15ac0*/  IMAD.X R3, RZ, RZ, R3, P0 ;  /* 0x000000ffff037224 */ /* 0x004fca00000e0603 */
[----:B------:R-:W-:Y:S01]  /*15ad0*/  @!PT LDS RZ, [RZ] ;  /* 0x00000000fffff984 */ /* 0x000fe20000000800 */
[----:B------:R1:W-:Y:S04]  /*15ae0*/  LDGSTS.E.BYPASS.LTC128B.128 [R7+0x1c400], desc[UR40][R2.64], !P1 ;  /* 0x1c40000002077fae */ /* 0x0003e8000c901d68 */
[----:B-1----:R-:W1:Y:S04]  /*15af0*/  SHFL.IDX PT, R2, R8, 0x1, 0x181f ;  /* 0x00381f0008027f89 */ /* 0x002e6800000e0000 */
[----:B------:R-:W2:Y:S01]  /*15b00*/  SHFL.IDX PT, R3, R9, 0x1, 0x181f ;  /* 0x00381f0009037f89 */ /* 0x000ea200000e0000 */
[----:B-1----:R-:W-:-:S05]  /*15b10*/  IADD3 R2, P0, R2, R0, RZ ;  /* 0x0000000002027210 */ /* 0x002fca0007f1e0ff */
[----:B--2---:R-:W-:-:S05]  /*15b20*/  IMAD.X R3, RZ, RZ, R3, P0 ;  /* 0x000000ffff037224 */ /* 0x004fca00000e0603 */
        /* <DEDUP_REMOVED lines=12> */
[----:B------:R-:W2:Y:S04]  /*15bf0*/  SHFL.IDX PT, R3, R9, 0x4, 0x181f ;  /* 0x00981f0009037f89 */ /* 0x000ea800000e0000 */
[----:B------:R-:W3:Y:S01]  /*15c00*/  SHFL.IDX PT, R9, R9, 0x5, 0x181f ;  /* 0x00b81f0009097f89 */ /* 0x000ee200000e0000 */
[----:B-1----:R-:W-:-:S04]  /*15c10*/  IADD3 R2, P0, R2, R0, RZ ;  /* 0x0000000002027210 */ /* 0x002fc80007f1e0ff */
[----:B--2---:R-:W-:-:S05]  /*15c20*/  IADD3.X R3, RZ, R3, RZ, P0, !PT ;  /* 0x00000003ff037210 */ /* 0x004fca00007fe4ff */
[----:B------:R1:W-:Y:S04]  /*15c30*/  LDGSTS.E.BYPASS.LTC128B.128 [R7+0x1e400], desc[UR40][R2.64], !P1 ;  /* 0x1e40000002077fae */ /* 0x0003e8000c901d68 */
[----:B-1-3--:R1:W2:Y:S02]  /*15c40*/  SHFL.IDX PT, R2, R8, 0x5, 0x181f ;  /* 0x00b81f0008027f89 */ /* 0x00a2a400000e0000 */
.L_x_1049:
        /* <DEDUP_REMOVED lines=8> */
.L_x_878:
[----:B------:R-:W-:Y:S02]  /*15cd0*/  PLOP3.LUT P1, PT, P1, P0, PT, 0xa2, 0x0 ;  /* 0x000000000000781c */ /* 0x000fe40000f21472 */
[----:B------:R-:W-:-:S08]  /*15ce0*/  @P0 R2UR P1, UR4, R4 ;  /* 0x00000000040402ca */ /* 0x000fd00000020000 */
[----:B------:R-:W-:-:S05]  /*15cf0*/  @P0 PLOP3.LUT P0, PT, P1, PT, PT, 0x80, 0x0 ;  /* 0x000000000000081c */ /* 0x000fca0000f0f070 */
[----:B------:R-:W-:Y:S01]  /*15d00*/  @!P1 SYNCS.ARRIVE.TRANS64.RED.A0T1 RZ, [UR4+0x22830], RZ ;  /* 0x022830ffffff99a7 */ /* 0x000fe20008200404 */
[----:B------:R-:W-:Y:S07]  /*15d10*/  @!P1 ARRIVES.LDGSTSBAR.64.TRANSCNT [UR4+0x22830] ;  /* 0x02283000ff0099b0 */ /* 0x000fee0008000a84 */
[----:B------:R-:W-:Y:S05]  /*15d20*/  @P0 BRA.U.ANY `(.L_x_878) ;  /* 0xfffffffd00e80947 */ /* 0x000fea000393ffff */
[----:B------:R-:W-:Y:S01]  /*15d30*/  NOP ;  /* 0x0000000000007918 */ /* 0x000fe20000000000 */
[----:B--2---:R-:W2:Y:S02]  /*15d40*/  LDL R2, [R1+0x40] ;  /* 0x0000400001027983 */ /* 0x004ea40000100800 */
[----:B--2---:R-:W-:-:S13]  /*15d50*/  ISETP.NE.AND P3, PT, R2, 0x3, PT ;  /* 0x000000030200780c */ /* 0x004fda0003f65270 */
[----:B------:R-:W-:Y:S05]  /*15d60*/  @!P3 BRA `(.L_x_879) ;  /* 0x000000000004b947 */ /* 0x000fea0003800000 */
[----:B------:R-:W-:Y:S01]  /*15d70*/  BPT.TRAP 0x1 ;  /* 0x000000040000795c */ /* 0x000fe20000300000 */
.L_x_879:
[----:B------:R2:W-:Y:S01]  /*15d80*/  SYNCS.ARRIVE.TRANS64.A1T0 RZ, [R4+URZ+0x22830], RZ ;  /* 0x022830ff04ff79a7 */ /* 0x0005e2000810003f */
[----:B------:R-:W-:Y:S05]  /*15d90*/  @!P3 BRA `(.L_x_880) ;  /* 0x000000000004b947 */ /* 0x000fea0003800000 */
[----:B------:R-:W-:Y:S01]  /*15da0*/  BPT.TRAP 0x1 ;  /* 0x000000040000795c */ /* 0x000fe20000300000 */
.L_x_880:
[----:B------:R-:W3:Y:S01]  /*15db0*/  SYNCS.PHASECHK.TRANS64.TRYWAIT P0, [R4+URZ+0x22860], R21 ;  /* 0x02286015040075a7 */ /* 0x000ee2000800017f */
[----:B------:R-:W-:Y:S04]  /*15dc0*/  BSSY B1, `(.L_x_881) ;  /* 0x0000002000017945 */ /* 0x000fe80003800000 */
[----:B---3--:R-:W-:Y:S05]  /*15dd0*/  @!P0 BRA `(.L_x_882) ;  /* 0x0000004c00b88947 */ /* 0x008fea0003800000 */
.L_x_1050:
[----:B------:R-:W-:Y:S05]  /*15de0*/  BSYNC B1 ;  /* 0x0000000000017941 */ /* 0x000fea0003800000 */
.L_x_881:
[----:B------:R-:W-:Y:S01]  /*15df0*/  ULDC.64 UR4, c[0x0][0x328] ;  /* 0x0000ca0000047ab9 */ /* 0x000fe20000000a00 */
[----:B------:R-:W-:Y:S01]  /*15e00*/  LOP3.LUT P5, RZ, R23, 0x10, RZ, 0xc0, !PT ;  /* 0x0000001017ff7812 */ /* 0x000fe200078ac0ff */
[----:B------:R-:W-:Y:S01]  /*15e10*/  IMAD R17, R17, UR4, RZ ;  /* 0x0000000411117c24 */ /* 0x000fe2000f8e02ff */
[C---:B------:R-:W-:Y:S01]  /*15e20*/  LOP3.LUT P4, RZ, R23.reuse, 0x8, RZ, 0xc0, !PT ;  /* 0x0000000817ff7812 */ /* 0x040fe2000788c0ff */
[C---:B------:R-:W-:Y:S01]  /*15e30*/  IMAD.WIDE.U32 R2, R6.reuse, UR4, RZ ;  /* 0x0000000406027c25 */ /* 0x040fe2000f8e00ff */
[C---:B------:R-:W-:Y:S02]  /*15e40*/  LOP3.LUT P3, RZ, R23.reuse, 0x4, RZ, 0xc0, !PT ;  /* 0x0000000417ff7812 */ /* 0x040fe4000786c0ff */
[----:B------:R-:W-:Y:S01]  /*15e50*/  LOP3.LUT P1, RZ, R23, 0x2, RZ, 0xc0, !PT ;  /* 0x0000000217ff7812 */ /* 0x000fe2000782c0ff */
[----:B------:R-:W-:Y:S01]  /*15e60*/  IMAD R17, R6, UR5, R17 ;  /* 0x0000000506117c24 */ /* 0x000fe2000f8e0211 */
[----:B------:R-:W-:Y:S02]  /*15e70*/  ULDC.64 UR4, c[0x0][0x338] ;  /* 0x0000ce0000047ab9 */ /* 0x000fe40000000a00 */
[----:B------:R-:W-:-:S02]  /*15e80*/  IMAD R20, R20, UR4, RZ ;  /* 0x0000000414147c24 */ /* 0x000fc4000f8e02ff */
        /* <DEDUP_REMOVED lines=11> */
[----:B------:R-:W-:Y:S01]  /*15f40*/  UMOV UR4, 0xffffffff ;  /* 0xffffffff00047882 */ /* 0x000fe20000000000 */
[----:B------:R-:W-:-:S03]  /*15f50*/  IMAD R5, R25, 0x6000, R30 ;  /* 0x0000600019057824 */ /* 0x000fc600078e021e */
[----:B------:R-:W-:Y:S01]  /*15f60*/  LEA.HI.X R7, R2, UR5, R7, 0x1, P0 ;  /* 0x0000000502077c11 */ /* 0x000fe200080f0c07 */
[----:B------:R-:W-:Y:S06]  /*15f70*/  BRA.DIV UR4, `(.L_x_883) ;  /* 0x0000004e04647947 */ /* 0x000fec000b800000 */
[----:B------:R-:W4:Y:S01]  /*15f80*/  SHFL.IDX PT, R14, R6, RZ, 0x181f ;  /* 0x00181fff060e7589 */ /* 0x000f2200000e0000 */
[----:B------:R-:W-:-:S03]  /*15f90*/  LEA R5, R5, R22, 0x1 ;  /* 0x0000001605057211 */ /* 0x000fc600078e08ff */
[----:B------:R-:W5:Y:S04]  /*15fa0*/  SHFL.IDX PT, R3, R7, RZ, 0x181f ;  /* 0x00181fff07037589 */ /* 0x000f6800000e0000 */
[----:B-1----:R-:W-:Y:S01]  /*15fb0*/  SHFL.IDX PT, R8, R7, 0x1, 0x181f ;  /* 0x00381f0007087f89 */ /* 0x002fe200000e0000 */
[----:B----4-:R-:W-:-:S03]  /*15fc0*/  IADD3 R2, P0, R14, R0, RZ ;  /* 0x000000000e027210 */ /* 0x010fc60007f1e0ff */
[----:B------:R-:W1:Y:S02]  /*15fd0*/  SHFL.IDX PT, R14, R6, 0x1, 0x181f ;  /* 0x00381f00060e7f89 */ /* 0x000e6400000e0000 */
[----:B-----5:R-:W-:-:S05]  /*15fe0*/  IMAD.X R3, RZ, RZ, R3, P0 ;  /* 0x000000ffff037224 */ /* 0x020fca00000e0603 */
[----:B------:R-:W-:Y:S04]  /*15ff0*/  LDGSTS.E.BYPASS.LTC128B.128 [R5+0x400], desc[UR40][R2.64], !P5 ;  /* 0x0040000002057fae */ /* 0x000fe8000e901d68 */
[----:B------:R-:W-:Y:S04]  /*16000*/  LDGSTS.E.BYPASS.LTC128B.128 [R5+0x3400], desc[UR40][R2.64+0x80], !P4 ;  /* 0x0340008002057fae */ /* 0x000fe8000e101d68 */
[----:B------:R-:W-:Y:S04]  /*16010*/  LDGSTS.E.BYPASS.LTC128B.128 [R5+0x6400], desc[UR40][R2.64+0x100], !P3 ;  /* 0x0640010002057fae */ /* 0x000fe8000d901d68 */
[----:B------:R1:W-:Y:S02]  /*16020*/  LDGSTS.E.BYPASS.LTC128B.128 [R5+0x9400], desc[UR40][R2.64+0x180], !P1 ;  /* 0x0940018002057fae */ /* 0x0003e4000c901d68 */
[----:B-1----:R-:W-:-:S02]  /*16030*/  IADD3 R2, P0, R14, R0, RZ ;  /* 0x000000000e027210 */ /* 0x002fc40007f1e0ff */
[----:B------:R-:W1:Y:S03]  /*16040*/  SHFL.IDX PT, R14, R6, 0x2, 0x181f ;  /* 0x00581f00060e7f89 */ /* 0x000e6600000e0000 */
[----:B------:R-:W-:Y:S02]  /*16050*/  IMAD.X R3, RZ, RZ, R8, P0 ;  /* 0x000000ffff037224 */ /* 0x000fe400000e0608 */
[----:B------:R-:W4:Y:S04]  /*16060*/  SHFL.IDX PT, R8, R7, 0x2, 0x181f ;  /* 0x00581f0007087f89 */ /* 0x000f2800000e0000 */
[----:B------:R-:W-:Y:S04]  /*16070*/  LDGSTS.E.BYPASS.LTC128B.128 [R5+0xc00], desc[UR40][R2.64], !P5 ;  /* 0x00c0000002057fae */ /* 0x000fe8000e901d68 */
[----:B------:R-:W-:Y:S04]  /*16080*/  LDGSTS.E.BYPASS.LTC128B.128 [R5+0x3c00], desc[UR40][R2.64+0x80], !P4 ;  /* 0x03c0008002057fae */ /* 0x000fe8000e101d68 */
[----:B------:R-:W-:Y:S04]  /*16090*/  LDGSTS.E.BYPASS.LTC128B.128 [R5+0x6c00], desc[UR40][R2.64+0x100], !P3 ;  /* 0x06c0010002057fae */ /* 0x000fe8000d901d68 */
[----:B------:R1:W-:Y:S02]  /*160a0*/  LDGSTS.E.BYPASS.LTC128B.128 [R5+0x9c00], desc[UR40][R2.64+0x180], !P1 ;  /* 0x09c0018002057fae */ /* 0x0003e4000c901d68 */
[----:B-1----:R-:W-:-:S02]  /*160b0*/  IADD3 R2, P0, R14, R0, RZ ;  /* 0x000000000e027210 */ /* 0x002fc40007f1e0ff */
[----:B------:R-:W1:Y:S03]  /*160c0*/  SHFL.IDX PT, R14, R6, 0x3, 0x181f ;  /* 0x00781f00060e7f89 */ /* 0x000e6600000e0000 */
[----:B----4-:R-:W-:Y:S02]  /*160d0*/  IMAD.X R3, RZ, RZ, R8, P0 ;  /* 0x000000ffff037224 */ /* 0x010fe400000e0608 */
        /* <DEDUP_REMOVED lines=14> */
[----:B------:R1:W0:Y:S03]  /*161c0*/  SHFL.IDX PT, R14, R6, 0x5, 0x181f ;  /* 0x00b81f00060e7f89 */ /* 0x00022600000e0000 */
[----:B----4-:R-:W-:Y:S02]  /*161d0*/  IMAD.X R3, RZ, RZ, R8, P0 ;  /* 0x000000ffff037224 */ /* 0x010fe400000e0608 */
[----:B------:R1:W4:Y:S04]  /*161e0*/  SHFL.IDX PT, R8, R7, 0x5, 0x181f ;  /* 0x00b81f0007087f89 */ /* 0x00032800000e0000 */
[----:B------:R1:W-:Y:S04]  /*161f0*/  LDGSTS.E.BYPASS.LTC128B.128 [R5+0x2400], desc[UR40][R2.64], !P5 ;  /* 0x0240000002057fae */ /* 0x0003e8000e901d68 */
[----:B------:R1:W-:Y:S04]  /*16200*/  LDGSTS.E.BYPASS.LTC128B.128 [R5+0x5400], desc[UR40][R2.64+0x80], !P4 ;  /* 0x0540008002057fae */ /* 0x0003e8000e101d68 */
[----:B------:R1:W-:Y:S04]  /*16210*/  LDGSTS.E.BYPASS.LTC128B.128 [R5+0x8400], desc[UR40][R2.64+0x100], !P3 ;  /* 0x0840010002057fae */ /* 0x0003e8000d901d68 */
[----:B------:R1:W-:Y:S02]  /*16220*/  LDGSTS.E.BYPASS.LTC128B.128 [R5+0xb400], desc[UR40][R2.64+0x180], !P1 ;  /* 0x0b40018002057fae */ /* 0x0003e4000c901d68 */
.L_x_1064:
[----:B01----:R-:W-:-:S05]  /*16230*/  IADD3 R2, P0, R14, R0, RZ ;  /* 0x000000000e027210 */ /* 0x003fca0007f1e0ff */
        /* <DEDUP_REMOVED lines=10> */
.L_x_884:
[----:B------:R-:W-:Y:S02]  /*162e0*/  PLOP3.LUT P1, PT, P1, P0, PT, 0xa2, 0x0 ;  /* 0x000000000000781c */ /* 0x000fe40000f21472 */
[----:B------:R-:W-:-:S08]  /*162f0*/  @P0 R2UR P1, UR4, R4 ;  /* 0x00000000040402ca */ /* 0x000fd00000020000 */
[----:B------:R-:W-:-:S05]  /*16300*/  @P0 PLOP3.LUT P0, PT, P1, PT, PT, 0x80, 0x0 ;  /* 0x000000000000081c */ /* 0x000fca0000f0f070 */
[----:B------:R-:W-:Y:S01]  /*16310*/  @!P1 SYNCS.ARRIVE.TRANS64.RED.A0T1 RZ, [UR4+0x22850], RZ ;  /* 0x022850ffffff99a7 */ /* 0x000fe20008200404 */
[----:B------:R-:W-:Y:S07]  /*16320*/  @!P1 ARRIVES.LDGSTSBAR.64.TRANSCNT [UR4+0x22850] ;  /* 0x02285000ff0099b0 */ /* 0x000fee0008000a84 */
[----:B------:R-:W-:Y:S05]  /*16330*/  @P0 BRA.U.ANY `(.L_x_884) ;  /* 0xfffffffd00e80947 */ /* 0x000fea000393ffff */
[----:B------:R-:W-:Y:S01]  /*16340*/  NOP ;  /* 0x0000000000007918 */ /* 0x000fe20000000000 */
[----:B0-----:R-:W4:Y:S02]  /*16350*/  LDL R2, [R1+0x40] ;  /* 0x0000400001027983 */ /* 0x001f240000100800 */
[----:B----4-:R-:W-:-:S13]  /*16360*/  ISETP.NE.AND P3, PT, R2, 0x3, PT ;  /* 0x000000030200780c */ /* 0x010fda0003f65270 */
[----:B------:R-:W-:Y:S05]  /*16370*/  @!P3 BRA `(.L_x_885) ;  /* 0x000000000004b947 */ /* 0x000fea0003800000 */
[----:B------:R-:W-:Y:S01]  /*16380*/  BPT.TRAP 0x1 ;  /* 0x000000040000795c */ /* 0x000fe20000300000 */
.L_x_885:
[----:B------:R0:W-:Y:S01]  /*16390*/  SYNCS.ARRIVE.TRANS64.A1T0 RZ, [R4+URZ+0x22850], RZ ;  /* 0x022850ff04ff79a7 */ /* 0x0001e2000810003f */
[----:B------:R-:W-:Y:S05]  /*163a0*/  @P2 BRA `(.L_x_886) ;  /* 0xfffffff000902947 */ /* 0x000fea000383ffff */
.L_x_873:
[----:B------:R-:W-:Y:S05]  /*163b0*/  BSYNC B0 ;  /* 0x0000000000007941 */ /* 0x000fea0003800000 */
.L_x_872:
[----:B------:R-:W1:Y:S01]  /*163c0*/  S2R R2, SR_TID.X ;  /* 0x0000000000027919 */ /* 0x000e620000002100 */
[----:B------:R-:W-:Y:S01]  /*163d0*/  IADD3 R25, R25, 0x1, RZ ;  /* 0x0000000119197810 */ /* 0x000fe20007ffe0ff */
[----:B------:R-:W-:Y:S03]  /*163e0*/  BSSY B0, `(.L_x_887) ;  /* 0x0000013000007945 */ /* 0x000fe60003800000 */
[----:B------:R-:W-:-:S04]  /*163f0*/  ISETP.NE.AND P0, PT, R25, 0x2, PT ;  /* 0x000000021900780c */ /* 0x000fc80003f05270 */
[----:B------:R-:W-:-:S04]  /*16400*/  SEL R3, RZ, 0x1, P0 ;  /* 0x00000001ff037807 */ /* 0x000fc80000000000 */
[----:B------:R-:W-:Y:S02]  /*16410*/  LOP3.LUT R26, R26, R3, RZ, 0x3c, !PT ;  /* 0x000000031a1a7212 */ /* 0x000fe400078e3cff */
[----:B-1----:R-:W-:-:S04]  /*16420*/  LOP3.LUT R2, R2, 0x7f, RZ, 0xc0, !PT ;  /* 0x0000007f02027812 */ /* 0x002fc800078ec0ff */
[----:B------:R-:W-:-:S13]  /*16430*/  ISETP.NE.AND P1, PT, R2, RZ, PT ;  /* 0x000000ff0200720c */ /* 0x000fda0003f25270 */
[----:B------:R-:W-:Y:S05]  /*16440*/  @P1 BRA `(.L_x_888) ;  /* 0x0000000000301947 */ /* 0x000fea0003800000 */
[----:B------:R-:W1:Y:S01]  /*16450*/  S2R R5, SR_LANEID ;  /* 0x0000000000057919 */ /* 0x000e620000000000 */
[----:B------:R-:W-:Y:S01]  /*16460*/  VOTEU.ANY UR4, UPT, PT ;  /* 0x0000000000047886 */ /* 0x000fe200038e0100 */
[----:B------:R-:W4:Y:S01]  /*16470*/  LDC.64 R2, c[0x0][0xc60] ;  /* 0x00031800ff027b82 */ /* 0x000f220000000a00 */
[----:B------:R-:W1:Y:S02]  /*16480*/  FLO.U32 R0, UR4 ;  /* 0x0000000400007d00 */ /* 0x000e6400080e0000 */
[----:B-1----:R-:W-:-:S06]  /*16490*/  ISETP.EQ.U32.AND P1, PT, R0, R5, PT ;  /* 0x000000050000720c */ /* 0x002fcc0003f22070 */
[----:B------:R-:W4:Y:S07]  /*164a0*/  POPC R5, UR4 ;  /* 0x0000000400057d09 */ /* 0x000f2e0008000000 */
[----:B----4-:R-:W4:Y:S01]  /*164b0*/  @P1 ATOMG.E.ADD.STRONG.GPU PT, R3, desc[UR40][R2.64], R5 ;  /* 0x00000005020319a8 */ /* 0x010f2200081ee1e8 */
[----:B0-23--:R-:W0:Y:S02]  /*164c0*/  S2R R4, SR_LTMASK ;  /* 0x0000000000047919 */ /* 0x00de240000003900 */
[----:B0-----:R-:W-:-:S04]  /*164d0*/  LOP3.LUT R4, R4, UR4, RZ, 0xc0, !PT ;  /* 0x0000000404047c12 */ /* 0x001fc8000f8ec0ff */
[----:B------:R-:W0:Y:S01]  /*164e0*/  POPC R7, R4 ;  /* 0x0000000400077309 */ /* 0x000e220000000000 */
[----:B----4-:R-:W0:Y:S02]  /*164f0*/  SHFL.IDX PT, R0, R3, R0, 0x1f ;  /* 0x00001f0003007589 */ /* 0x010e2400000e0000 */
[----:B0-----:R-:W-:-:S07]  /*16500*/  IADD3 R16, R0, UR36, R7 ;  /* 0x0000002400107c10 */ /* 0x001fce000fffe007 */
.L_x_888:
[----:B------:R-:W-:Y:S05]  /*16510*/  BSYNC B0 ;  /* 0x0000000000007941 */ /* 0x000fea0003800000 */
.L_x_887:
[----:B------:R-:W-:-:S07]  /*16520*/  SEL R25, R25, RZ, P0 ;  /* 0x000000ff19197207 */ /* 0x000fce0000000000 */
.L_x_847:
[----:B------:R-:W-:Y:S05]  /*16530*/  BSYNC B7 ;  /* 0x0000000000077941 */ /* 0x000fea0003800000 */
.L_x_845:
[----:B------:R-:W-:-:S13]  /*16540*/  LOP3.LUT P0, RZ, R23, 0x80, RZ, 0xc0, !PT ;  /* 0x0000008017ff7812 */ /* 0x000fda000780c0ff */
[----:B------:R-:W-:Y:S05]  /*16550*/  @!P0 BRA `(.L_x_889) ;  /* 0x0000000000248947 */ /* 0x000fea0003800000 */
[----:B------:R-:W-:Y:S05]  /*16560*/  WARPSYNC.ALL ;  /* 0x0000000000007948 */ /* 0x000fea0003800000 */
[----:B------:R-:W1:Y:S08]  /*16570*/  S2UR UR5, SR_CgaCtaId ;  /* 0x00000000000579c3 */ /* 0x000e700000008800 */
[----:B------:R-:W-:Y:S06]  /*16580*/  BAR.SYNC.DEFER_BLOCKING 0x5, 0x180 ;  /* 0x0146000000007b1d */ /* 0x000fec0000010000 */
[----:B------:R-:W-:-:S02]  /*16590*/  UMOV UR4, 0x400 ;  /* 0x0000040000047882 */ /* 0x000fc40000000000 */
[----:B-1----:R-:W-:-:S06]  /*165a0*/  ULEA UR4, UR5, UR4, 0x18 ;  /* 0x0000000405047291 */ /* 0x002fcc000f8ec03f */
[----:B0-----:R-:W-:-:S05]  /*165b0*/  IMAD.U32 R22, RZ, RZ, UR4 ;  /* 0x00000004ff167e24 */ /* 0x001fca000f8e00ff */
[----:B------:R4:W0:Y:S01]  /*165c0*/  LDS.128 R16, [R22+0x228d0] ;  /* 0x0228d00016107984 */ /* 0x0008220000000c00 */
[----:B------:R-:W-:Y:S06]  /*165d0*/  BAR.ARV 0x4, 0x180 ;  /* 0x0106000000007b1d */ /* 0x000fec0000002000 */
[----:B------:R-:W-:Y:S05]  /*165e0*/  BRA `(.L_x_890) ;  /* 0x0000000800407947 */ /* 0x000fea0003800000 */
.L_x_889:
[----:B------:R-:W1:Y:S01]  /*165f0*/  S2R R8, SR_TID.X ;  /* 0x0000000000087919 */ /* 0x000e620000002100 */
[----:B------:R-:W-:Y:S01]  /*16600*/  UMOV UR4, 0xffffffff ;  /* 0xffffffff00047882 */ /* 0x000fe20000000000 */
[----:B-1----:R-:W-:-:S04]  /*16610*/  LOP3.LUT R8, R8, 0x1f, RZ, 0xc0, !PT ;  /* 0x0000001f08087812 */ /* 0x002fc800078ec0ff */
[----:B------:R-:W-:Y:S01]  /*16620*/  ISETP.NE.AND P0, PT, R8, 0x1f, PT ;  /* 0x0000001f0800780c */ /* 0x000fe20003f05270 */
[----:B------:R-:W-:-:S12]  /*16630*/  BRA.DIV UR4, `(.L_x_891) ;  /* 0x0000004e047c7947 */ /* 0x000fd8000b800000 */
[----:B------:R-:W-:Y:S01]  /*16640*/  IMAD.IADD R5, R19, 0x1, R8 ;  /* 0x0000000113057824 */ /* 0x000fe200078e0208 */
[----:B------:R-:W-:-:S04]  /*16650*/  ULDC UR4, c[0x0][0xc3c] ;  /* 0x00030f0000047ab9 */ /* 0x000fc80000000800 */
[----:B------:R-:W-:-:S13]  /*16660*/  ISETP.GE.OR P1, PT, R5, UR4, !P0 ;  /* 0x0000000405007c0c */ /* 0x000fda000c726670 */
[----:B0-----:R-:W0:Y:S02]  /*16670*/  @!P1 LDC.64 R2, c[0x0][0xc80] ;  /* 0x00032000ff029b82 */ /* 0x001e240000000a00 */
[----:B0-----:R-:W-:-:S06]  /*16680*/  @!P1 IMAD.WIDE R2, R5, 0x4, R2 ;  /* 0x0000000405029825 */ /* 0x001fcc00078e0202 */
[----:B------:R-:W4:Y:S01]  /*16690*/  @!P1 LDG.E R2, desc[UR40][R2.64] ;  /* 0x0000002802029981 */ /* 0x000f22000c1e1900 */
[----:B------:R-:W-:Y:S01]  /*166a0*/  IMAD.MOV.U32 R5, RZ, RZ, RZ ;  /* 0x000000ffff057224 */ /* 0x000fe200078e00ff */
[C---:B------:R-:W-:Y:S02]  /*166b0*/  ISETP.GE.U32.AND P2, PT, R8.reuse, 0x2, PT ;  /* 0x000000020800780c */ /* 0x040fe40003f46070 */
[C---:B------:R-:W-:Y:S01]  /*166c0*/  ISETP.GE.U32.AND P3, PT, R8.reuse, 0x4, PT ;  /* 0x000000040800780c */ /* 0x040fe20003f66070 */
[----:B------:R-:W-:Y:S01]  /*166d0*/  SHFL.IDX PT, R0, R16, RZ, 0x1f ;  /* 0x00001fff10007589 */ /* 0x000fe200000e0000 */
[C---:B------:R-:W-:Y:S02]  /*166e0*/  ISETP.GE.U32.AND P4, PT, R8.reuse, 0x8, PT ;  /* 0x000000080800780c */ /* 0x040fe40003f86070 */
[C---:B------:R-:W-:Y:S01]  /*166f0*/  ISETP.GE.U32.AND P5, PT, R8.reuse, 0x10, PT ;  /* 0x000000100800780c */ /* 0x040fe20003fa6070 */
[----:B--23--:R-:W-:Y:S01]  /*16700*/  SHFL.IDX PT, R4, R16, 0x1, 0x1f ;  /* 0x00201f0010047f89 */ /* 0x00cfe200000e0000 */
[----:B----4-:R-:W-:Y:S01]  /*16710*/  @!P1 IMAD.MOV.U32 R5, RZ, RZ, R2 ;  /* 0x000000ffff059224 */ /* 0x010fe200078e0002 */
[----:B------:R-:W-:-:S04]  /*16720*/  ISETP.NE.AND P1, PT, R8, RZ, PT ;  /* 0x000000ff0800720c */ /* 0x000fc80003f25270 */
        /* <DEDUP_REMOVED lines=15> */
[----:B------:R0:W1:Y:S02]  /*16820*/  SHFL.IDX PT, R14, R2, 0x1f, 0x1f ;  /* 0x03e01f00020e7f89 */ /* 0x00006400000e0000 */
.L_x_1074:
[----:B------:R-:W-:Y:S02]  /*16830*/  ULDC UR4, c[0x0][0xc38] ;  /* 0x00030e0000047ab9 */ /* 0x000fe40000000800 */
[----:B------:R-:W-:-:S04]  /*16840*/  IMAD.U32 R7, RZ, RZ, UR4 ;  /* 0x00000004ff077e24 */ /* 0x000fc8000f8e00ff */
[----:B-1----:R-:W-:-:S04]  /*16850*/  IMAD R14, R14, R7, RZ ;  /* 0x000000070e0e7224 */ /* 0x002fc800078e02ff */
[----:B------:R-:W-:-:S05]  /*16860*/  IMAD.IADD R9, R4, 0x1, R14 ;  /* 0x0000000104097824 */ /* 0x000fca00078e020e */
[----:B------:R-:W-:-:S13]  /*16870*/  ISETP.GT.AND P6, PT, R9, R0, PT ;  /* 0x000000000900720c */ /* 0x000fda0003fc4270 */
[----:B------:R-:W-:Y:S05]  /*16880*/  @P6 BRA `(.L_x_892) ;  /* 0x00000000009c6947 */ /* 0x000fea0003800000 */
.L_x_897:
[----:B0-----:R-:W0:Y:S01]  /*16890*/  LDC R2, c[0x0][0xc3c] ;  /* 0x00030f00ff027b82 */ /* 0x001e220000000800 */
[----:B------:R-:W-:-:S04]  /*168a0*/  IADD3 R19, R19, 0x1f, RZ ;  /* 0x0000001f13137810 */ /* 0x000fc80007ffe0ff */
[----:B0-----:R-:W-:-:S13]  /*168b0*/  ISETP.GE.AND P6, PT, R19, R2, PT ;  /* 0x000000021300720c */ /* 0x001fda0003fc6270 */
[----:B------:R-:W-:Y:S05]  /*168c0*/  @P6 BRA `(.L_x_893) ;  /* 0x0000000400446947 */ /* 0x000fea0003800000 */
[----:B------:R-:W0:Y:S01]  /*168d0*/  S2R R3, SR_TID.X ;  /* 0x0000000000037919 */ /* 0x000e220000002100 */
[----:B------:R-:W-:Y:S01]  /*168e0*/  BSSY B0, `(.L_x_894) ;  /* 0x0000009000007945 */ /* 0x000fe20003800000 */
[----:B------:R-:W-:Y:S01]  /*168f0*/  IMAD.MOV.U32 R5, RZ, RZ, RZ ;  /* 0x000000ffff057224 */ /* 0x000fe200078e00ff */
[----:B0-----:R-:W-:-:S05]  /*16900*/  LOP3.LUT R3, R3, 0x1f, RZ, 0xc0, !PT ;  /* 0x0000001f03037812 */ /* 0x001fca00078ec0ff */
[----:B------:R-:W-:-:S05]  /*16910*/  IMAD.IADD R7, R19, 0x1, R3 ;  /* 0x0000000113077824 */ /* 0x000fca00078e0203 */
[----:B------:R-:W-:-:S13]  /*16920*/  ISETP.GE.OR P6, PT, R7, R2, !P0 ;  /* 0x000000020700720c */ /* 0x000fda00047c6670 */
[----:B------:R-:W-:Y:S05]  /*16930*/  @P6 BRA `(.L_x_895) ;  /* 0x00000000000c6947 */ /* 0x000fea0003800000 */
[----:B------:R-:W0:Y:S02]  /*16940*/  LDC.64 R2, c[0x0][0xc80] ;  /* 0x00032000ff027b82 */ /* 0x000e240000000a00 */
[----:B0-----:R-:W-:-:S05]  /*16950*/  IMAD.WIDE R2, R7, 0x4, R2 ;  /* 0x0000000407027825 */ /* 0x001fca00078e0202 */
[----:B------:R0:W5:Y:S02]  /*16960*/  LDG.E R5, desc[UR40][R2.64] ;  /* 0x0000002802057981 */ /* 0x000164000c1e1900 */
.L_x_895:
[----:B------:R-:W-:Y:S05]  /*16970*/  BSYNC B0 ;  /* 0x0000000000007941 */ /* 0x000fea0003800000 */
.L_x_894:
[----:B------:R-:W-:-:S03]  /*16980*/  UMOV UR4, 0xffffffff ;  /* 0xffffffff00047882 */ /* 0x000fc60000000000 */
[----:B------:R-:W-:Y:S05]  /*16990*/  BRA.DIV UR4, `(.L_x_896) ;  /* 0x0000004e04c87947 */ /* 0x000fea000b800000 */
[----:B-----5:R-:W1:Y:S02]  /*169a0*/  SHFL.UP PT, R14, R5, 0x1, RZ ;  /* 0x04200000050e7989 */ /* 0x020e6400000e00ff */
[----:B-1----:R-:W-:-:S05]  /*169b0*/  SEL R14, R14, RZ, P1 ;  /* 0x000000ff0e0e7207 */ /* 0x002fca0000800000 */
        /* <DEDUP_REMOVED lines=13> */
[----:B------:R0:W1:Y:S02]  /*16a90*/  SHFL.IDX PT, R14, R2, 0x1f, 0x1f ;  /* 0x03e01f00020e7f89 */ /* 0x00006400000e0000 */
.L_x_1082:
[----:B------:R-:W-:Y:S02]  /*16aa0*/  ULDC UR4, c[0x0][0xc38] ;  /* 0x00030e0000047ab9 */ /* 0x000fe40000000800 */
[----:B------:R-:W-:-:S04]  /*16ab0*/  IMAD.U32 R7, RZ, RZ, UR4 ;  /* 0x00000004ff077e24 */ /* 0x000fc8000f8e00ff */
[----:B-1----:R-:W-:-:S04]  /*16ac0*/  IMAD R14, R14, R7, RZ ;  /* 0x000000070e0e7224 */ /* 0x002fc800078e02ff */
[----:B------:R-:W-:-:S05]  /*16ad0*/  IMAD.IADD R9, R14, 0x1, R9 ;  /* 0x000000010e097824 */ /* 0x000fca00078e0209 */
[----:B------:R-:W-:-:S13]  /*16ae0*/  ISETP.GT.AND P6, PT, R9, R0, PT ;  /* 0x000000000900720c */ /* 0x000fda0003fc4270 */
[----:B------:R-:W-:Y:S05]  /*16af0*/  @!P6 BRA `(.L_x_897) ;  /* 0xfffffffc0064e947 */ /* 0x000fea000383ffff */
.L_x_892:
[----:B------:R-:W-:Y:S01]  /*16b00*/  IMAD.IADD R16, R9, 0x1, -R14 ;  /* 0x0000000109107824 */ /* 0x000fe200078e0a0e */
[----:B------:R-:W-:-:S03]  /*16b10*/  UMOV UR4, 0xffffffff ;  /* 0xffffffff00047882 */ /* 0x000fc60000000000 */
[----:B------:R-:W-:-:S05]  /*16b20*/  IMAD R3, R2, R7, R16 ;  /* 0x0000000702037224 */ /* 0x000fca00078e0210 */
[----:B------:R-:W-:Y:S01]  /*16b30*/  ISETP.GT.AND P6, PT, R3, R0, PT ;  /* 0x000000000300720c */ /* 0x000fe20003fc4270 */
[----:B------:R-:W-:-:S12]  /*16b40*/  BRA.DIV UR4, `(.L_x_898) ;  /* 0x0000005204187947 */ /* 0x000fd8000b800000 */
[----:B------:R-:W-:-:S04]  /*16b50*/  VOTE.ANY R3, PT, !P6 ;  /* 0x0000000000037806 */ /* 0x000fc800070e0100 */
[----:B------:R-:W1:Y:S02]  /*16b60*/  POPC R4, R3 ;  /* 0x0000000300047309 */ /* 0x000e640000000000 */
[----:B-1----:R1:W2:Y:S02]  /*16b70*/  SHFL.IDX PT, R5, R5, R4, 0x1f ;  /* 0x00001f0405057589 */ /* 0x0022a400000e0000 */
.L_x_1086:
[----:B------:R-:W-:Y:S01]  /*16b80*/  ISETP.NE.AND P0, PT, R3, RZ, PT ;  /* 0x000000ff0300720c */ /* 0x000fe20003f05270 */
[----:B------:R-:W-:-:S12]  /*16b90*/  IMAD.MOV.U32 R14, RZ, RZ, RZ ;  /* 0x000000ffff0e7224 */ /* 0x000fd800078e00ff */
[----:B------:R-:W-:Y:S05]  /*16ba0*/  @!P0 BRA `(.L_x_899) ;  /* 0x0000000000108947 */ /* 0x000fea0003800000 */
[----:B------:R-:W-:Y:S01]  /*16bb0*/  UMOV UR4, 0xffffffff ;  /* 0xffffffff00047882 */ /* 0x000fe20000000000 */
[----:B------:R-:W-:Y:S02]  /*16bc0*/  IADD3 R12, R4, -0x1, RZ ;  /* 0xffffffff040c7810 */ /* 0x000fe40007ffe0ff */
[----:B------:R-:W-:Y:S05]  /*16bd0*/  BRA.DIV UR4, `(.L_x_900) ;  /* 0x00000052043c7947 */ /* 0x000fea000b800000 */
[----:B------:R3:W4:Y:S02]  /*16be0*/  SHFL.IDX PT, R14, R2, R12, 0x1f ;  /* 0x00001f0c020e7589 */ /* 0x00072400000e0000 */
.L_x_899:
[----:B--2---:R-:W-:Y:S01]  /*16bf0*/  IABS R6, R5 ;  /* 0x0000000500067213 */ /* 0x004fe20000000000 */
[----:B----4-:R-:W-:Y:S02]  /*16c00*/  IMAD R16, R14, R7, R16 ;  /* 0x000000070e107224 */ /* 0x010fe400078e0210 */
[----:B------:R-:W-:Y:S01]  /*16c10*/  IMAD.IADD R19, R4, 0x1, R19 ;  /* 0x0000000104137824 */ /* 0x000fe200078e0213 */
[----:B------:R-:W2:Y:S01]  /*16c20*/  I2F.RP R8, R6 ;  /* 0x0000000600087306 */ /* 0x000ea20000209400 */
[----:B------:R-:W-:-:S05]  /*16c30*/  IMAD.IADD R10, R0, 0x1, -R16 ;  /* 0x00000001000a7824 */ /* 0x000fca00078e0a10 */
[----:B------:R-:W-:Y:S02]  /*16c40*/  IABS R0, R10 ;  /* 0x0000000a00007213 */ /* 0x000fe40000000000 */
[----:B--2---:R-:W0:Y:S02]  /*16c50*/  MUFU.RCP R8, R8 ;  /* 0x0000000800087308 */ /* 0x004e240000001000 */
[----:B0--3--:R-:W-:-:S06]  /*16c60*/  VIADD R2, R8, 0xffffffe ;  /* 0x0ffffffe08027836 */ /* 0x009fcc0000000000 */
[----:B------:R0:W2:Y:S02]  /*16c70*/  F2I.FTZ.U32.TRUNC.NTZ R3, R2 ;  /* 0x0000000200037305 */ /* 0x0000a4000021f000 */
[----:B0-----:R-:W-:Y:S02]  /*16c80*/  IMAD.MOV.U32 R2, RZ, RZ, RZ ;  /* 0x000000ffff027224 */ /* 0x001fe400078e00ff */
[----:B--2---:R-:W-:-:S04]  /*16c90*/  IMAD.MOV R7, RZ, RZ, -R3 ;  /* 0x000000ffff077224 */ /* 0x004fc800078e0a03 */
[----:B------:R-:W-:-:S04]  /*16ca0*/  IMAD R7, R7, R6, RZ ;  /* 0x0000000607077224 */ /* 0x000fc800078e02ff */
[----:B------:R-:W-:Y:S01]  /*16cb0*/  IMAD.HI.U32 R3, R3, R7, R2 ;  /* 0x0000000703037227 */ /* 0x000fe200078e0002 */
[----:B------:R-:W-:-:S05]  /*16cc0*/  IABS R7, R5 ;  /* 0x0000000500077213 */ /* 0x000fca0000000000 */
[----:B------:R-:W-:Y:S02]  /*16cd0*/  IMAD.MOV R7, RZ, RZ, -R7 ;  /* 0x000000ffff077224 */ /* 0x000fe400078e0a07 */
[----:B------:R-:W-:-:S04]  /*16ce0*/  IMAD.HI.U32 R3, R3, R0, RZ ;  /* 0x0000000003037227 */ /* 0x000fc800078e00ff */
[----:B------:R-:W-:Y:S01]  /*16cf0*/  IMAD R7, R3, R7, R0 ;  /* 0x0000000703077224 */ /* 0x000fe200078e0200 */
[----:B------:R-:W-:-:S04]  /*16d00*/  LOP3.LUT R0, R10, R5, RZ, 0x3c, !PT ;  /* 0x000000050a007212 */ /* 0x000fc800078e3cff */
[----:B------:R-:W-:Y:S02]  /*16d10*/  ISETP.GT.U32.AND P1, PT, R6, R7, PT ;  /* 0x000000070600720c */ /* 0x000fe40003f24070 */
[----:B------:R-:W-:-:S11]  /*16d20*/  ISETP.GE.AND P2, PT, R0, RZ, PT ;  /* 0x000000ff0000720c */ /* 0x000fd60003f46270 */
[-C--:B------:R-:W-:Y:S01]  /*16d30*/  @!P1 IADD3 R7, R7, -R6.reuse, RZ ;  /* 0x8000000607079210 */ /* 0x080fe20007ffe0ff */
[----:B------:R-:W-:Y:S01]  /*16d40*/  @!P1 VIADD R3, R3, 0x1 ;  /* 0x0000000103039836 */ /* 0x000fe20000000000 */
[----:B------:R-:W-:Y:S02]  /*16d50*/  ISETP.NE.AND P1, PT, R5, RZ, PT ;  /* 0x000000ff0500720c */ /* 0x000fe40003f25270 */
[----:B------:R-:W-:-:S13]  /*16d60*/  ISETP.GE.U32.AND P0, PT, R7, R6, PT ;  /* 0x000000060700720c */ /* 0x000fda0003f06070 */
[----:B------:R-:W-:-:S04]  /*16d70*/  @P0 VIADD R3, R3, 0x1 ;  /* 0x0000000103030836 */ /* 0x000fc80000000000 */
[----:B------:R-:W-:Y:S01]  /*16d80*/  @!P2 IMAD.MOV R3, RZ, RZ, -R3 ;  /* 0x000000ffff03a224 */ /* 0x000fe200078e0a03 */
[----:B------:R-:W-:-:S04]  /*16d90*/  @!P1 LOP3.LUT R3, RZ, R5, RZ, 0x33, !PT ;  /* 0x00000005ff039212 */ /* 0x000fc800078e33ff */
[----:B------:R-:W-:Y:S01]  /*16da0*/  MOV R18, R3 ;  /* 0x0000000300127202 */ /* 0x000fe20000000f00 */
[----:B------:R-:W-:-:S04]  /*16db0*/  IMAD.MOV R0, RZ, RZ, -R3 ;  /* 0x000000ffff007224 */ /* 0x000fc800078e0a03 */
[----:B------:R-:W-:Y:S01]  /*16dc0*/  IMAD R17, R5, R0, R10 ;  /* 0x0000000005117224 */ /* 0x000fe200078e020a */
[----:B------:R-:W-:Y:S06]  /*16dd0*/  BRA `(.L_x_901) ;  /* 0x00000000001c7947 */ /* 0x000fec0003800000 */
.L_x_893:
[----:B------:R-:W-:Y:S01]  /*16de0*/  UMOV UR4, URZ ;  /* 0x0000003f00047c82 */ /* 0x000fe20008000000 */
[----:B------:R-:W-:Y:S01]  /*16df0*/  UMOV UR5, URZ ;  /* 0x0000003f00057c82 */ /* 0x000fe20008000000 */
[----:B------:R-:W-:Y:S01]  /*16e00*/  ULDC UR6, c[0x0][0xc3c] ;  /* 0x00030f0000067ab9 */ /* 0x000fe20000000800 */
[----:B------:R-:W-:Y:S02]  /*16e10*/  IMAD.MOV.U32 R16, RZ, RZ, R0 ;  /* 0x000000ffff107224 */ /* 0x000fe400078e0000 */
[----:B------:R-:W-:Y:S02]  /*16e20*/  IMAD.U32 R17, RZ, RZ, UR4 ;  /* 0x00000004ff117e24 */ /* 0x000fe4000f8e00ff */
[----:B------:R-:W-:Y:S02]  /*16e30*/  IMAD.U32 R18, RZ, RZ, UR5 ;  /* 0x00000005ff127e24 */ /* 0x000fe4000f8e00ff */
[----:B------:R-:W-:-:S07]  /*16e40*/  IMAD.U32 R19, RZ, RZ, UR6 ;  /* 0x00000006ff137e24 */ /* 0x000fce000f8e00ff */
.L_x_901:
[----:B------:R-:W0:Y:S01]  /*16e50*/  S2R R0, SR_TID.X ;  /* 0x0000000000007919 */ /* 0x000e220000002100 */
[----:B------:R-:W-:Y:S05]  /*16e60*/  WARPSYNC.ALL ;  /* 0x0000000000007948 */ /* 0x000fea0003800000 */
[----:B------:R-:W-:Y:S01]  /*16e70*/  BAR.SYNC.DEFER_BLOCKING 0x4, 0x180 ;  /* 0x0106000000007b1d */ /* 0x000fe20000010000 */
[----:B0-----:R-:W-:-:S04]  /*16e80*/  LOP3.LUT R0, R0, 0x1f, RZ, 0xc0, !PT ;  /* 0x0000001f00007812 */ /* 0x001fc800078ec0ff */
[----:B------:R-:W-:-:S13]  /*16e90*/  ISETP.NE.AND P0, PT, R0, RZ, PT ;  /* 0x000000ff0000720c */ /* 0x000fda0003f05270 */
[----:B------:R-:W0:Y:S01]  /*16ea0*/  @!P0 S2R R3, SR_CgaCtaId ;  /* 0x0000000000038919 */ /* 0x000e220000008800 */
[----:B------:R-:W-:-:S04]  /*16eb0*/  @!P0 MOV R0, 0x400 ;  /* 0x0000040000008802 */ /* 0x000fc80000000f00 */
[----:B0-----:R-:W-:-:S05]  /*16ec0*/  @!P0 LEA R22, R3, R0, 0x18 ;  /* 0x0000000003168211 */ /* 0x001fca00078ec0ff */
[----:B------:R0:W-:Y:S01]  /*16ed0*/  @!P0 STS.128 [R22+0x228d0], R16 ;  /* 0x0228d01016008388 */ /* 0x0001e20000000c00 */
[----:B------:R-:W-:Y:S06]  /*16ee0*/  BAR.ARV 0x5, 0x180 ;  /* 0x0146000000007b1d */ /* 0x000fec0000002000 */
.L_x_890:
[----:B------:R-:W-:Y:S02]  /*16ef0*/  ULDC UR4, c[0x0][0xc3c] ;  /* 0x00030f0000047ab9 */ /* 0x000fe40000000800 */
[----:B0-----:R-:W-:-:S13]  /*16f00*/  ISETP.GE.AND P0, PT, R19, UR4, PT ;  /* 0x0000000413007c0c */ /* 0x001fda000bf06270 */
[----:B------:R-:W-:Y:S05]  /*16f10*/  @!P0 BRA `(.L_x_902) ;  /* 0xffffffa400ec8947 */ /* 0x000fea000383ffff */
[----:B------:R-:W-:Y:S05]  /*16f20*/  BSYNC B8 ;  /* 0x0000000000087941 */ /* 0x000fea0003800000 */
.L_x_803:
[----:B------:R-:W5:Y:S01]  /*16f30*/  LDL.LU R0, [R1+0x28] ;  /* 0x0000280001007983 */ /* 0x000f620000300800 */
[----:B------:R-:W-:Y:S01]  /*16f40*/  BSSY B0, `(.L_x_903) ;  /* 0x000000b000007945 */ /* 0x000fe20003800000 */
[----:B------:R-:W2:Y:S01]  /*16f50*/  S2R R5, SR_CgaCtaId ;  /* 0x0000000000057919 */ /* 0x000ea20000008800 */
[----:B-----5:R-:W-:-:S05]  /*16f60*/  VIADD R0, R0, 0x1 ;  /* 0x0000000100007836 */ /* 0x020fca0000000000 */
[----:B-1----:R-:W-:-:S04]  /*16f70*/  LEA.HI R2, R0, R0, RZ, 0x1 ;  /* 0x0000000000027211 */ /* 0x002fc800078f08ff */
[----:B------:R-:W-:Y:S02]  /*16f80*/  LOP3.LUT R3, R2, 0xfffffffe, RZ, 0xc0, !PT ;  /* 0xfffffffe02037812 */ /* 0x000fe400078ec0ff */
[----:B------:R-:W-:Y:S02]  /*16f90*/  MOV R2, 0x400 ;  /* 0x0000040000027802 */ /* 0x000fe40000000f00 */
[----:B------:R-:W-:Y:S02]  /*16fa0*/  IADD3 R0, R0, -R3, RZ ;  /* 0x8000000300007210 */ /* 0x000fe40007ffe0ff */
[----:B--23--:R-:W-:Y:S02]  /*16fb0*/  LEA R4, R5, R2, 0x18 ;  /* 0x0000000205047211 */ /* 0x00cfe400078ec0ff */
[----:B------:R-:W-:-:S04]  /*16fc0*/  SHF.L.U32 R0, R0, 0x1f, RZ ;  /* 0x0000001f00007819 */ /* 0x000fc800000006ff */
[----:B------:R-:W0:Y:S02]  /*16fd0*/  SYNCS.PHASECHK.TRANS64.TRYWAIT P0, [R4+URZ+0x22820], R0 ;  /* 0x02282000040075a7 */ /* 0x000e24000800017f */
[----:B0-----:R-:W-:Y:S05]  /*16fe0*/  @!P0 BRA `(.L_x_904) ;  /* 0x0000004c005c8947 */ /* 0x001fea0003800000 */
.L_x_1089:
[----:B------:R-:W-:Y:S05]  /*16ff0*/  BSYNC B0 ;  /* 0x0000000000007941 */ /* 0x000fea0003800000 */
.L_x_903:
[----:B------:R-:W-:-:S03]  /*17000*/  UMOV UR4, 0xffffffff ;  /* 0xffffffff00047882 */ /* 0x000fc60000000000 */
[----:B------:R-:W-:Y:S05]  /*17010*/  BRA.DIV UR4, `(.L_x_905) ;  /* 0x0000004e04647947 */ /* 0x000fea000b800000 */
[----:B0-----:R-:W0:Y:S02]  /*17020*/  S2R R0, SR_TID.X ;  /* 0x0000000000007919 */ /* 0x001e240000002100 */
[----:B0-----:R-:W-:-:S04]  /*17030*/  SHF.R.U32.HI R0, RZ, 0x5, R0 ;  /* 0x00000005ff007819 */ /* 0x001fc80000011600 */
[----:B------:R-:W-:-:S05]  /*17040*/  LOP3.LUT R0, R0, 0x3, RZ, 0xc0, !PT ;  /* 0x0000000300007812 */ /* 0x000fca00078ec0ff */
[----:B------:R0:W1:Y:S02]  /*17050*/  SHFL.IDX PT, R14, R0, RZ, 0x1f ;  /* 0x00001fff000e7589 */ /* 0x00006400000e0000 */
.L_x_1092:
[----:B-1----:R-:W-:-:S13]  /*17060*/  ISETP.NE.AND P0, PT, R14, RZ, PT ;  /* 0x000000ff0e00720c */ /* 0x002fda0003f05270 */
[----:B------:R-:W-:Y:S05]  /*17070*/  @P0 BRA `(.L_x_650) ;  /* 0x0000000000880947 */ /* 0x000fea0003800000 */
[----:B------:R-:W-:-:S03]  /*17080*/  UMOV UR4, 0xffffffff ;  /* 0xffffffff00047882 */ /* 0x000fc60000000000 */
[----:B------:R-:W-:Y:S05]  /*17090*/  BRA.DIV UR4, `(.L_x_906) ;  /* 0x0000004e04787947 */ /* 0x000fea000b800000 */
[----:B------:R-:W-:-:S13]  /*170a0*/  ELECT P6, URZ, PT ;  /* 0x00000000003f782f */ /* 0x000fda00038c0000 */
.L_x_1095:
[----:B------:R-:W-:Y:S05]  /*170b0*/  @!P6 BRA `(.L_x_650) ;  /* 0x000000000078e947 */ /* 0x000fea0003800000 */
[----:B0-----:R-:W2:Y:S02]  /*170c0*/  LDL.LU R0, [R1] ;  /* 0x0000000001007983 */ /* 0x001ea40000300800 */
[----:B--2---:R-:W-:-:S04]  /*170d0*/  LOP3.LUT R0, R0, 0x2, RZ, 0xfc, !PT ;  /* 0x0000000200007812 */ /* 0x004fc800078efcff */
[----:B------:R-:W-:-:S13]  /*170e0*/  ISETP.NE.AND P0, PT, R0, 0x3, PT ;  /* 0x000000030000780c */ /* 0x000fda0003f05270 */
[----:B------:R-:W-:Y:S05]  /*170f0*/  @!P0 BRA `(.L_x_907) ;  /* 0x0000000000048947 */ /* 0x000fea0003800000 */
[----:B------:R-:W-:Y:S01]  /*17100*/  BPT.TRAP 0x1 ;  /* 0x000000040000795c */ /* 0x000fe20000300000 */
.L_x_907:
[C---:B------:R-:W-:Y:S01]  /*17110*/  IMAD R5, R25.reuse, 0x8, R4 ;  /* 0x0000000819057824 */ /* 0x040fe200078e0204 */
[----:B------:R-:W-:Y:S01]  /*17120*/  SHF.L.U32 R0, R26, 0x1f, RZ ;  /* 0x0000001f1a007819 */ /* 0x000fe200000006ff */
[----:B------:R-:W-:-:S03]  /*17130*/  VIADD R25, R25, 0x1 ;  /* 0x0000000119197836 */ /* 0x000fc60000000000 */
[----:B------:R-:W0:Y:S02]  /*17140*/  SYNCS.PHASECHK.TRANS64.TRYWAIT P1, [R5+URZ+0x22840], R0 ;  /* 0x02284000050075a7 */ /* 0x000e24000802017f */
[----:B------:R-:W-:-:S04]  /*17150*/  ISETP.NE.AND P2, PT, R25, 0x2, PT ;  /* 0x000000021900780c */ /* 0x000fc80003f45270 */
[----:B------:R-:W-:Y:S01]  /*17160*/  SEL R3, RZ, 0x1, P2 ;  /* 0x00000001ff037807 */ /* 0x000fe20001000000 */
[----:B0-----:R-:W-:Y:S08]  /*17170*/  @!P1 BRA `(.L_x_908) ;  /* 0x0000004c00609947 */ /* 0x001ff00003800000 */
.L_x_1096:
[----:B------:R-:W-:Y:S02]  /*17180*/  SEL R25, R25, RZ, P2 ;  /* 0x000000ff19197207 */ /* 0x000fe40001000000 */
[----:B------:R-:W-:Y:S01]  /*17190*/  LOP3.LUT R2, R26, R3, RZ, 0x3c, !PT ;  /* 0x000000031a027212 */ /* 0x000fe200078e3cff */
[----:B------:R-:W-:Y:S06]  /*171a0*/  @!P0 BRA `(.L_x_909) ;  /* 0x0000000000048947 */ /* 0x000fec0003800000 */
[----:B------:R-:W-:Y:S01]  /*171b0*/  BPT.TRAP 0x1 ;  /* 0x000000040000795c */ /* 0x000fe20000300000 */
.L_x_909:
[----:B------:R-:W-:Y:S01]  /*171c0*/  IMAD R25, R25, 0x8, R4 ;  /* 0x0000000819197824 */ /* 0x000fe200078e0204 */
[----:B------:R-:W-:-:S04]  /*171d0*/  SHF.L.U32 R2, R2, 0x1f, RZ ;  /* 0x0000001f02027819 */ /* 0x000fc800000006ff */
[----:B------:R-:W1:Y:S02]  /*171e0*/  SYNCS.PHASECHK.TRANS64.TRYWAIT P1, [R25+URZ+0x22840], R2 ;  /* 0x02284002190075a7 */ /* 0x000e64000802017f */
[----:B-1----:R-:W-:Y:S05]  /*171f0*/  @!P1 BRA `(.L_x_910) ;  /* 0x0000004c00549947 */ /* 0x002fea0003800000 */
.L_x_1097:
[----:B------:R-:W-:Y:S05]  /*17200*/  @!P0 BRA `(.L_x_911) ;  /* 0x0000000000048947 */ /* 0x000fea0003800000 */
[----:B------:R-:W-:Y:S01]  /*17210*/  BPT.TRAP 0x1 ;  /* 0x000000040000795c */ /* 0x000fe20000300000 */
.L_x_911:
[----:B------:R-:W2:Y:S02]  /*17220*/  SYNCS.PHASECHK.TRANS64.TRYWAIT P1, [R5+URZ+0x22860], R0 ;  /* 0x02286000050075a7 */ /* 0x000ea4000802017f */
[----:B--2---:R-:W-:Y:S05]  /*17230*/  @!P1 BRA `(.L_x_912) ;  /* 0x0000004c00589947 */ /* 0x004fea0003800000 */
.L_x_1098:
[----:B------:R-:W-:Y:S05]  /*17240*/  @!P0 BRA `(.L_x_913) ;  /* 0x0000000000048947 */ /* 0x000fea0003800000 */
[----:B------:R-:W-:Y:S01]  /*17250*/  BPT.TRAP 0x1 ;  /* 0x000000040000795c */ /* 0x000fe20000300000 */
.L_x_913:
[----:B---3--:R3:W0:Y:S02]  /*17260*/  SYNCS.PHASECHK.TRANS64.TRYWAIT P0, [R25+URZ+0x22860], R2 ;  /* 0x02286002190075a7 */ /* 0x008624000800017f */
[----:B0-----:R-:W-:Y:S05]  /*17270*/  @!P0 NANOSLEEP.SYNCS 0x989680 ;  /* 0x009896800000895d */ /* 0x001fea0003900000 */
[----:B------:R-:W0:Y:S02]  /*17280*/  @!P0 SYNCS.PHASECHK.TRANS64 P0, [R25+URZ+0x22860], R2 ;  /* 0x02286002190085a7 */ /* 0x000e24000800007f */
[----:B0-----:R-:W-:Y:S05]  /*17290*/  @!P0 BRA `(.L_x_913) ;  /* 0xfffffffc00f08947 */ /* 0x001fea000383ffff */
.L_x_650:
[----:B------:R-:W-:Y:S05]  /*172a0*/  BSYNC B9 ;  /* 0x0000000000097941 */ /* 0x000fea0003800000 */
.L_x_647:
[----:B------:R-:W-:Y:S05]  /*172b0*/  EXIT ;  /* 0x000000000000794d */ /* 0x000fea0003800000 */
.L_x_668:
[----:B0-----:R0:W1:Y:S02]  /*172c0*/  SYNCS.PHASECHK.TRANS64.TRYWAIT P5, [R89+URZ+0x22890], R101 ;  /* 0x02289065590075a7 */ /* 0x00106400080a017f */
[----:B-1----:R-:W-:Y:S05]  /*172d0*/  @!P5 NANOSLEEP.SYNCS 0x989680 ;  /* 0x009896800000d95d */ /* 0x002fea0003900000 */
[----:B------:R-:W1:Y:S02]  /*172e0*/  @!P5 SYNCS.PHASECHK.TRANS64 P5, [R89+URZ+0x22890], R101 ;  /* 0x022890655900d5a7 */ /* 0x000e6400080a007f */
[----:B-1----:R-:W-:Y:S05]  /*172f0*/  @!P5 BRA `(.L_x_668) ;  /* 0xfffffffc00f0d947 */ /* 0x002fea000383ffff */
[----:B------:R-:W-:Y:S05]  /*17300*/  BRA `(.L_x_914) ;  /* 0xfffffeb800587947 */ /* 0x000fea000383ffff */
.L_x_669:
[----:B------:R-:W-:Y:S01]  /*17310*/  BSSY B1, `(.L_x_915) ;  /* 0x0000008000017945 */ /* 0x000fe20003800000 */
[----:B------:R-:W-:Y:S01]  /*17320*/  IMAD.MOV.U32 R13, RZ, RZ, R103 ;  /* 0x000000ffff0d7224 */ /* 0x000fe200078e0067 */
[----:B------:R-:W-:Y:S01]  /*17330*/  MOV R11, 0x1c1f ;  /* 0x00001c1f000b7802 */ /* 0x000fe20000000f00 */
[----:B------:R-:W-:Y:S02]  /*17340*/  IMAD.MOV.U32 R12, RZ, RZ, RZ ;  /* 0x000000ffff0c7224 */ /* 0x000fe400078e00ff */
[----:B------:R-:W-:-:S07]  /*17350*/  IMAD.MOV.U32 R15, RZ, RZ, -0x1 ;  /* 0xffffffffff0f7424 */ /* 0x000fce00078e00ff */
[----:B0-----:R-:W-:Y:S05]  /*17360*/  WARPSYNC.COLLECTIVE R15, `(.L_x_916) ;  /* 0x000000000f087348 */ /* 0x001fea0003c00000 */
[----:B------:R1:W2:Y:S02]  /*17370*/  SHFL.IDX P6, R14, R13, R12, R11 ;  /* 0x0000000c0d0e7389 */ /* 0x0002a400000c000b */
[----:B012---:R-:W-:Y:S01]  /*17380*/  ENDCOLLECTIVE ;  /* 0x000000000000791b */ /* 0x007fe20003800000 */
.L_x_916:
[----:B------:R-:W-:Y:S05]  /*17390*/  BSYNC B1 ;  /* 0x0000000000017941 */ /* 0x000fea0003800000 */
.L_x_915:
[----:B------:R-:W-:Y:S01]  /*173a0*/  IMAD.MOV.U32 R13, RZ, RZ, R102 ;  /* 0x000000ffff0d7224 */ /* 0x000fe200078e0066 */
[----:B------:R-:W-:Y:S01]  /*173b0*/  MOV R15, 0xffffffff ;  /* 0xffffffff000f7802 */ /* 0x000fe20000000f00 */
[----:B------:R-:W-:Y:S02]  /*173c0*/  IMAD.MOV.U32 R12, RZ, RZ, RZ ;  /* 0x000000ffff0c7224 */ /* 0x000fe400078e00ff */
[----:B------:R-:W-:Y:S02]  /*173d0*/  IMAD.MOV.U32 R11, RZ, RZ, 0x1c1f ;  /* 0x00001c1fff0b7424 */ /* 0x000fe400078e00ff */
[----:B------:R-:W-:-:S07]  /*173e0*/  IMAD.MOV.U32 R51, RZ, RZ, R14 ;  /* 0x000000ffff337224 */ /* 0x000fce00078e000e */
[----:B------:R-:W-:Y:S05]  /*173f0*/  WARPSYNC.COLLECTIVE R15, `(.L_x_917) ;  /* 0x000000000f087348 */ /* 0x000fea0003c00000 */
[----:B------:R0:W1:Y:S02]  /*17400*/  SHFL.IDX P6, R14, R13, R12, R11 ;  /* 0x0000000c0d0e7389 */ /* 0x00006400000c000b */
[----:B01----:R-:W-:Y:S01]  /*17410*/  ENDCOLLECTIVE ;  /* 0x000000000000791b */ /* 0x003fe20003800000 */
.L_x_917:
[----:B------:R-:W-:Y:S01]  /*17420*/  IMAD.MOV.U32 R93, RZ, RZ, R14 ;  /* 0x000000ffff5d7224 */ /* 0x000fe200078e000e */
[----:B------:R-:W-:Y:S06]  /*17430*/  BRA `(.L_x_918) ;  /* 0xfffffeb800207947 */ /* 0x000fec000383ffff */
.L_x_678:
[----:B------:R-:W-:Y:S01]  /*17440*/  BSSY B1, `(.L_x_919) ;  /* 0x0000008000017945 */ /* 0x000fe20003800000 */
[----:B0---4-:R-:W-:Y:S02]  /*17450*/  IMAD.MOV.U32 R13, RZ, RZ, R103 ;  /* 0x000000ffff0d7224 */ /* 0x011fe400078e0067 */
[----:B------:R-:W-:Y:S02]  /*17460*/  IMAD.MOV.U32 R12, RZ, RZ, 0x1 ;  /* 0x00000001ff0c7424 */ /* 0x000fe400078e00ff */
[----:B------:R-:W-:Y:S02]  /*17470*/  IMAD.MOV.U32 R11, RZ, RZ, 0x1c1f ;  /* 0x00001c1fff0b7424 */ /* 0x000fe400078e00ff */
[----:B------:R-:W-:-:S07]  /*17480*/  IMAD.MOV.U32 R15, RZ, RZ, -0x1 ;  /* 0xffffffffff0f7424 */ /* 0x000fce00078e00ff */
[----:B-123--:R-:W-:Y:S05]  /*17490*/  WARPSYNC.COLLECTIVE R15, `(.L_x_920) ;  /* 0x000000000f087348 */ /* 0x00efea0003c00000 */
[----:B------:R0:W4:Y:S02]  /*174a0*/  SHFL.IDX P6, R14, R13, R12, R11 ;  /* 0x0000000c0d0e7389 */ /* 0x00012400000c000b */
[----:B01234-:R-:W-:Y:S01]  /*174b0*/  ENDCOLLECTIVE ;  /* 0x000000000000791b */ /* 0x01ffe20003800000 */
.L_x_920:
[----:B------:R-:W-:Y:S05]  /*174c0*/  BSYNC B1 ;  /* 0x0000000000017941 */ /* 0x000fea0003800000 */
.L_x_919:
[----:B------:R-:W-:Y:S01]  /*174d0*/  IMAD.MOV.U32 R13, RZ, RZ, R102 ;  /* 0x000000ffff0d7224 */ /* 0x000fe200078e0066 */
[----:B------:R-:W-:Y:S01]  /*174e0*/  MOV R103, R14 ;  /* 0x0000000e00677202 */ /* 0x000fe20000000f00 */
[----:B------:R-:W-:Y:S02]  /*174f0*/  IMAD.MOV.U32 R12, RZ, RZ, 0x1 ;  /* 0x00000001ff0c7424 */ /* 0x000fe400078e00ff */
[----:B------:R-:W-:Y:S02]  /*17500*/  IMAD.MOV.U32 R11, RZ, RZ, 0x1c1f ;  /* 0x00001c1fff0b7424 */ /* 0x000fe400078e00ff */
[----:B------:R-:W-:-:S07]  /*17510*/  IMAD.MOV.U32 R15, RZ, RZ, -0x1 ;  /* 0xffffffffff0f7424 */ /* 0x000fce00078e00ff */
[----:B------:R-:W-:Y:S05]  /*17520*/  WARPSYNC.COLLECTIVE R15, `(.L_x_921) ;  /* 0x000000000f087348 */ /* 0x000fea0003c00000 */
[----:B------:R0:W1:Y:S02]  /*17530*/  SHFL.IDX P6, R14, R13, R12, R11 ;  /* 0x0000000c0d0e7389 */ /* 0x00006400000c000b */
[----:B01----:R-:W-:Y:S01]  /*17540*/  ENDCOLLECTIVE ;  /* 0x000000000000791b */ /* 0x003fe20003800000 */
.L_x_921:
[----:B------:R-:W-:Y:S01]  /*17550*/  IMAD.MOV.U32 R43, RZ, RZ, R14 ;  /* 0x000000ffff2b7224 */ /* 0x000fe200078e000e */
[----:B------:R-:W-:Y:S06]  /*17560*/  BRA `(.L_x_922) ;  /* 0xfffffebc00847947 */ /* 0x000fec000383ffff */
.L_x_688:
[----:B-1----:R1:W2:Y:S02]  /*17570*/  SYNCS.PHASECHK.TRANS64.TRYWAIT P4, [R89+URZ+0x22890], R101 ;  /* 0x02289065590075a7 */ /* 0x0022a4000808017f */
[----:B--2---:R-:W-:Y:S05]  /*17580*/  @!P4 NANOSLEEP.SYNCS 0x989680 ;  /* 0x009896800000c95d */ /* 0x004fea0003900000 */
[----:B------:R-:W2:Y:S02]  /*17590*/  @!P4 SYNCS.PHASECHK.TRANS64 P4, [R89+URZ+0x22890], R101 ;  /* 0x022890655900c5a7 */ /* 0x000ea4000808007f */
[----:B--2---:R-:W-:Y:S05]  /*175a0*/  @!P4 BRA `(.L_x_688) ;  /* 0xfffffffc00f0c947 */ /* 0x004fea000383ffff */
[----:B------:R-:W-:Y:S05]  /*175b0*/  BRA `(.L_x_923) ;  /* 0xfffffec800387947 */ /* 0x000fea000383ffff */
.L_x_689:
[----:B------:R-:W-:Y:S01]  /*175c0*/  BSSY B1, `(.L_x_924) ;  /* 0x0000008000017945 */ /* 0x000fe20003800000 */
[----:B------:R-:W-:Y:S01]  /*175d0*/  MOV R13, R103 ;  /* 0x00000067000d7202 */ /* 0x000fe20000000f00 */
[----:B------:R-:W-:Y:S02]  /*175e0*/  IMAD.MOV.U32 R12, RZ, RZ, RZ ;  /* 0x000000ffff0c7224 */ /* 0x000fe400078e00ff */
[----:B------:R-:W-:Y:S02]  /*175f0*/  IMAD.MOV.U32 R11, RZ, RZ, 0x1c1f ;  /* 0x00001c1fff0b7424 */ /* 0x000fe400078e00ff */
[----:B------:R-:W-:-:S07]  /*17600*/  IMAD.MOV.U32 R15, RZ, RZ, -0x1 ;  /* 0xffffffffff0f7424 */ /* 0x000fce00078e00ff */
[----:B-1----:R-:W-:Y:S05]  /*17610*/  WARPSYNC.COLLECTIVE R15, `(.L_x_925) ;  /* 0x000000000f087348 */ /* 0x002fea0003c00000 */
[----:B------:R0:W2:Y:S02]  /*17620*/  SHFL.IDX P6, R14, R13, R12, R11 ;  /* 0x0000000c0d0e7389 */ /* 0x0000a400000c000b */
[----:B012---:R-:W-:Y:S01]  /*17630*/  ENDCOLLECTIVE ;  /* 0x000000000000791b */ /* 0x007fe20003800000 */
.L_x_925:
[----:B------:R-:W-:Y:S05]  /*17640*/  BSYNC B1 ;  /* 0x0000000000017941 */ /* 0x000fea0003800000 */
.L_x_924:
[----:B------:R-:W-:Y:S01]  /*17650*/  IMAD.MOV.U32 R13, RZ, RZ, R102 ;  /* 0x000000ffff0d7224 */ /* 0x000fe200078e0066 */
[----:B------:R-:W-:Y:S01]  /*17660*/  MOV R12, RZ ;  /* 0x000000ff000c7202 */ /* 0x000fe20000000f00 */
[----:B------:R-:W-:Y:S02]  /*17670*/  IMAD.MOV.U32 R11, RZ, RZ, 0x1c1f ;  /* 0x00001c1fff0b7424 */ /* 0x000fe400078e00ff */
[----:B------:R-:W-:Y:S02]  /*17680*/  IMAD.MOV.U32 R15, RZ, RZ, -0x1 ;  /* 0xffffffffff0f7424 */ /* 0x000fe400078e00ff */
[----:B------:R-:W-:-:S07]  /*17690*/  IMAD.MOV.U32 R95, RZ, RZ, R14 ;  /* 0x000000ffff5f7224 */ /* 0x000fce00078e000e */
[----:B------:R-:W-:Y:S05]  /*176a0*/  WARPSYNC.COLLECTIVE R15, `(.L_x_926) ;  /* 0x000000000f087348 */ /* 0x000fea0003c00000 */
[----:B------:R0:W1:Y:S02]  /*176b0*/  SHFL.IDX P6, R14, R13, R12, R11 ;  /* 0x0000000c0d0e7389 */ /* 0x00006400000c000b */
[----:B01----:R-:W-:Y:S01]  /*176c0*/  ENDCOLLECTIVE ;  /* 0x000000000000791b */ /* 0x003fe20003800000 */
.L_x_926:
[----:B------:R-:W-:Y:S01]  /*176d0*/  IMAD.MOV.U32 R94, RZ, RZ, R14 ;  /* 0x000000ffff5e7224 */ /* 0x000fe200078e000e */
[----:B------:R-:W-:Y:S06]  /*176e0*/  BRA `(.L_x_927) ;  /* 0xfffffec800047947 */ /* 0x000fec000383ffff */
.L_x_694:
[----:B------:R-:W-:Y:S01]  /*176f0*/  BSSY B1, `(.L_x_928) ;  /* 0x0000008000017945 */ /* 0x000fe20003800000 */
[----:B----4-:R-:W-:Y:S01]  /*17700*/  IMAD.MOV.U32 R13, RZ, RZ, R103 ;  /* 0x000000ffff0d7224 */ /* 0x010fe200078e0067 */
[----:B------:R-:W-:Y:S01]  /*17710*/  MOV R11, 0x1c1f ;  /* 0x00001c1f000b7802 */ /* 0x000fe20000000f00 */
[----:B------:R-:W-:Y:S02]  /*17720*/  IMAD.MOV.U32 R12, RZ, RZ, 0x1 ;  /* 0x00000001ff0c7424 */ /* 0x000fe400078e00ff */
[----:B------:R-:W-:-:S07]  /*17730*/  IMAD.MOV.U32 R15, RZ, RZ, -0x1 ;  /* 0xffffffffff0f7424 */ /* 0x000fce00078e00ff */
[----:B0123--:R-:W-:Y:S05]  /*17740*/  WARPSYNC.COLLECTIVE R15, `(.L_x_929) ;  /* 0x000000000f087348 */ /* 0x00ffea0003c00000 */
[----:B------:R4:W0:Y:S02]  /*17750*/  SHFL.IDX P6, R14, R13, R12, R11 ;  /* 0x0000000c0d0e7389 */ /* 0x00082400000c000b */
[----:B01234-:R-:W-:Y:S01]  /*17760*/  ENDCOLLECTIVE ;  /* 0x000000000000791b */ /* 0x01ffe20003800000 */
.L_x_929:
[----:B------:R-:W-:Y:S05]  /*17770*/  BSYNC B1 ;  /* 0x0000000000017941 */ /* 0x000fea0003800000 */
.L_x_928:
[----:B------:R-:W-:Y:S01]  /*17780*/  IMAD.MOV.U32 R13, RZ, RZ, R102 ;  /* 0x000000ffff0d7224 */ /* 0x000fe200078e0066 */
[----:B------:R-:W-:Y:S01]  /*17790*/  MOV R15, 0xffffffff ;  /* 0xffffffff000f7802 */ /* 0x000fe20000000f00 */
[----:B------:R-:W-:Y:S02]  /*177a0*/  IMAD.MOV.U32 R12, RZ, RZ, 0x1 ;  /* 0x00000001ff0c7424 */ /* 0x000fe400078e00ff */
[----:B------:R-:W-:Y:S02]  /*177b0*/  IMAD.MOV.U32 R11, RZ, RZ, 0x1c1f ;  /* 0x00001c1fff0b7424 */ /* 0x000fe400078e00ff */
[----:B------:R-:W-:-:S07]  /*177c0*/  IMAD.MOV.U32 R38, RZ, RZ, R14 ;  /* 0x000000ffff267224 */ /* 0x000fce00078e000e */
[----:B------:R-:W-:Y:S05]  /*177d0*/  WARPSYNC.COLLECTIVE R15, `(.L_x_930) ;  /* 0x000000000f087348 */ /* 0x000fea0003c00000 */
[----:B------:R0:W1:Y:S02]  /*177e0*/  SHFL.IDX P6, R14, R13, R12, R11 ;  /* 0x0000000c0d0e7389 */ /* 0x00006400000c000b */
[----:B01----:R-:W-:Y:S01]  /*177f0*/  ENDCOLLECTIVE ;  /* 0x000000000000791b */ /* 0x003fe20003800000 */
.L_x_930:
[----:B------:R-:W-:Y:S01]  /*17800*/  IMAD.MOV.U32 R102, RZ, RZ, R14 ;  /* 0x000000ffff667224 */ /* 0x000fe200078e000e */
[----:B------:R-:W-:Y:S06]  /*17810*/  BRA `(.L_x_931) ;  /* 0xfffffecc009c7947 */ /* 0x000fec000383ffff */
.L_x_699:
[----:B0-----:R0:W1:Y:S02]  /*17820*/  SYNCS.PHASECHK.TRANS64.TRYWAIT P2, [R89+URZ+0x22890], R101 ;  /* 0x02289065590075a7 */ /* 0x001064000804017f */
[----:B-1----:R-:W-:Y:S05]  /*17830*/  @!P2 NANOSLEEP.SYNCS 0x989680 ;  /* 0x009896800000a95d */ /* 0x002fea0003900000 */
[----:B------:R-:W1:Y:S02]  /*17840*/  @!P2 SYNCS.PHASECHK.TRANS64 P2, [R89+URZ+0x22890], R101 ;  /* 0x022890655900a5a7 */ /* 0x000e64000804007f */
[----:B-1----:R-:W-:Y:S05]  /*17850*/  @!P2 BRA `(.L_x_699) ;  /* 0xfffffffc00f0a947 */ /* 0x002fea000383ffff */
[----:B------:R-:W-:Y:S05]  /*17860*/  BRA `(.L_x_932) ;  /* 0xfffffed400847947 */ /* 0x000fea000383ffff */
.L_x_700:
[----:B------:R-:W-:Y:S01]  /*17870*/  BSSY B1, `(.L_x_933) ;  /* 0x0000008000017945 */ /* 0x000fe20003800000 */
[----:B------:R-:W-:Y:S02]  /*17880*/  IMAD.MOV.U32 R13, RZ, RZ, R37 ;  /* 0x000000ffff0d7224 */ /* 0x000fe400078e0025 */
[----:B------:R-:W-:Y:S02]  /*17890*/  IMAD.MOV.U32 R12, RZ, RZ, RZ ;  /* 0x000000ffff0c7224 */ /* 0x000fe400078e00ff */
[----:B------:R-:W-:Y:S02]  /*178a0*/  IMAD.MOV.U32 R11, RZ, RZ, 0x1c1f ;  /* 0x00001c1fff0b7424 */ /* 0x000fe400078e00ff */
[----:B------:R-:W-:-:S07]  /*178b0*/  IMAD.MOV.U32 R15, RZ, RZ, -0x1 ;  /* 0xffffffffff0f7424 */ /* 0x000fce00078e00ff */
[----:B0-----:R-:W-:Y:S05]  /*178c0*/  WARPSYNC.COLLECTIVE R15, `(.L_x_934) ;  /* 0x000000000f087348 */ /* 0x001fea0003c00000 */
[----:B------:R1:W2:Y:S02]  /*178d0*/  SHFL.IDX P6, R14, R13, R12, R11 ;  /* 0x0000000c0d0e7389 */ /* 0x0002a400000c000b */
[----:B012---:R-:W-:Y:S01]  /*178e0*/  ENDCOLLECTIVE ;  /* 0x000000000000791b */ /* 0x007fe20003800000 */
.L_x_934:
[----:B------:R-:W-:Y:S05]  /*178f0*/  BSYNC B1 ;  /* 0x0000000000017941 */ /* 0x000fea0003800000 */
.L_x_933:
[----:B------:R-:W-:Y:S01]  /*17900*/  IMAD.MOV.U32 R13, RZ, RZ, R36 ;  /* 0x000000ffff0d7224 */ /* 0x000fe200078e0024 */
[----:B------:R-:W-:Y:S01]  /*17910*/  MOV R33, R14 ;  /* 0x0000000e00217202 */ /* 0x000fe20000000f00 */
[----:B------:R-:W-:Y:S02]  /*17920*/  IMAD.MOV.U32 R12, RZ, RZ, RZ ;  /* 0x000000ffff0c7224 */ /* 0x000fe400078e00ff */
[----:B------:R-:W-:Y:S02]  /*17930*/  IMAD.MOV.U32 R11, RZ, RZ, 0x1c1f ;  /* 0x00001c1fff0b7424 */ /* 0x000fe400078e00ff */
[----:B------:R-:W-:-:S07]  /*17940*/  IMAD.MOV.U32 R15, RZ, RZ, -0x1 ;  /* 0xffffffffff0f7424 */ /* 0x000fce00078e00ff */
[----:B------:R-:W-:Y:S05]  /*17950*/  WARPSYNC.COLLECTIVE R15, `(.L_x_935) ;  /* 0x000000000f087348 */ /* 0x000fea0003c00000 */
[----:B------:R0:W1:Y:S02]  /*17960*/  SHFL.IDX P6, R14, R13, R12, R11 ;  /* 0x0000000c0d0e7389 */ /* 0x00006400000c000b */
[----:B01----:R-:W-:Y:S01]  /*17970*/  ENDCOLLECTIVE ;  /* 0x000000000000791b */ /* 0x003fe20003800000 */
.L_x_935:
[----:B------:R-:W-:Y:S05]  /*17980*/  BRA `(.L_x_936) ;  /* 0xfffffed400ac7947 */ /* 0x000fea000383ffff */
.L_x_703:
[----:B------:R-:W-:Y:S01]  /*17990*/  BSSY B1, `(.L_x_937) ;  /* 0x0000008000017945 */ /* 0x000fe20003800000 */
[----:B----4-:R-:W-:Y:S01]  /*179a0*/  IMAD.MOV.U32 R13, RZ, RZ, R37 ;  /* 0x000000ffff0d7224 */ /* 0x010fe200078e0025 */
[----:B------:R-:W-:Y:S01]  /*179b0*/  MOV R12, 0x1 ;  /* 0x00000001000c7802 */ /* 0x000fe20000000f00 */
[----:B------:R-:W-:Y:S02]  /*179c0*/  IMAD.MOV.U32 R11, RZ, RZ, 0x1c1f ;  /* 0x00001c1fff0b7424 */ /* 0x000fe400078e00ff */
[----:B------:R-:W-:-:S07]  /*179d0*/  IMAD.MOV.U32 R15, RZ, RZ, -0x1 ;  /* 0xffffffffff0f7424 */ /* 0x000fce00078e00ff */
[----:B0123--:R-:W-:Y:S05]  /*179e0*/  WARPSYNC.COLLECTIVE R15, `(.L_x_938) ;  /* 0x000000000f087348 */ /* 0x00ffea0003c00000 */
[----:B---3--:R3:W4:Y:S02]  /*179f0*/  SHFL.IDX P6, R14, R13, R12, R11 ;  /* 0x0000000c0d0e7389 */ /* 0x00872400000c000b */
[----:B01234-:R-:W-:Y:S01]  /*17a00*/  ENDCOLLECTIVE ;  /* 0x000000000000791b */ /* 0x01ffe20003800000 */
.L_x_938:
[----:B------:R-:W-:Y:S05]  /*17a10*/  BSYNC B1 ;  /* 0x0000000000017941 */ /* 0x000fea0003800000 */
.L_x_937:
[----:B------:R-:W-:Y:S01]  /*17a20*/  IMAD.MOV.U32 R13, RZ, RZ, R36 ;  /* 0x000000ffff0d7224 */ /* 0x000fe200078e0024 */
[----:B------:R-:W-:Y:S01]  /*17a30*/  MOV R11, 0x1c1f ;  /* 0x00001c1f000b7802 */ /* 0x000fe20000000f00 */
[----:B------:R-:W-:Y:S02]  /*17a40*/  IMAD.MOV.U32 R12, RZ, RZ, 0x1 ;  /* 0x00000001ff0c7424 */ /* 0x000fe400078e00ff */
[----:B------:R-:W-:Y:S02]  /*17a50*/  IMAD.MOV.U32 R15, RZ, RZ, -0x1 ;  /* 0xffffffffff0f7424 */ /* 0x000fe400078e00ff */
[----:B------:R-:W-:-:S07]  /*17a60*/  IMAD.MOV.U32 R33, RZ, RZ, R14 ;  /* 0x000000ffff217224 */ /* 0x000fce00078e000e */
[----:B------:R-:W-:Y:S05]  /*17a70*/  WARPSYNC.COLLECTIVE R15, `(.L_x_939) ;  /* 0x000000000f087348 */ /* 0x000fea0003c00000 */
[----:B------:R0:W1:Y:S02]  /*17a80*/  SHFL.IDX P6, R14, R13, R12, R11 ;  /* 0x0000000c0d0e7389 */ /* 0x00006400000c000b */
[----:B01----:R-:W-:Y:S01]  /*17a90*/  ENDCOLLECTIVE ;  /* 0x000000000000791b */ /* 0x003fe20003800000 */
.L_x_939:
[----:B------:R-:W-:Y:S05]  /*17aa0*/  BRA `(.L_x_940) ;  /* 0xfffffed400ac7947 */ /* 0x000fea000383ffff */
.L_x_707:
[----:B------:R0:W0:Y:S02]  /*17ab0*/  SYNCS.PHASECHK.TRANS64.TRYWAIT P3, [R89+URZ+0x228b0], R101 ;  /* 0x0228b065590075a7 */ /* 0x000024000806017f */
[----:B0-----:R-:W-:Y:S05]  /*17ac0*/  @!P3 NANOSLEEP.SYNCS 0x989680 ;  /* 0x009896800000b95d */ /* 0x001fea0003900000 */
[----:B------:R-:W0:Y:S02]  /*17ad0*/  @!P3 SYNCS.PHASECHK.TRANS64 P3, [R89+URZ+0x228b0], R101 ;  /* 0x0228b0655900b5a7 */ /* 0x000e24000806007f */
[----:B0-----:R-:W-:Y:S05]  /*17ae0*/  @!P3 BRA `(.L_x_707) ;  /* 0xfffffffc00f0b947 */ /* 0x001fea000383ffff */
[----:B------:R-:W-:Y:S05]  /*17af0*/  BRA `(.L_x_941) ;  /* 0xfffffed800247947 */ /* 0x000fea000383ffff */
.L_x_715:
[----:B------:R-:W0:Y:S01]  /*17b00*/  S2R R34, SR_TID.X ;  /* 0x0000000000227919 */ /* 0x000e220000002100 */
[----:B------:R-:W-:Y:S01]  /*17b10*/  BSSY B0, `(.L_x_942) ;  /* 0x000000c000007945 */ /* 0x000fe20003800000 */
[----:B------:R-:W-:Y:S01]  /*17b20*/  IMAD.MOV.U32 R12, RZ, RZ, RZ ;  /* 0x000000ffff0c7224 */ /* 0x000fe200078e00ff */
[----:B------:R-:W-:Y:S01]  /*17b30*/  MOV R15, 0xffffffff ;  /* 0xffffffff000f7802 */ /* 0x000fe20000000f00 */
[----:B------:R-:W-:Y:S02]  /*17b40*/  IMAD.MOV.U32 R11, RZ, RZ, 0x1f ;  /* 0x0000001fff0b7424 */ /* 0x000fe400078e00ff */
[----:B0-----:R-:W-:-:S05]  /*17b50*/  VIADD R34, R34, 0xffffff80 ;  /* 0xffffff8022227836 */ /* 0x001fca0000000000 */
[----:B------:R-:W-:-:S04]  /*17b60*/  SHF.R.S32.HI R21, RZ, 0x1f, R34 ;  /* 0x0000001fff157819 */ /* 0x000fc80000011422 */
[----:B------:R-:W-:-:S04]  /*17b70*/  LEA.HI R21, R21, R34, RZ, 0x7 ;  /* 0x0000002215157211 */ /* 0x000fc800078f38ff */
[----:B------:R-:W-:-:S05]  /*17b80*/  SHF.R.S32.HI R21, RZ, 0x7, R21 ;  /* 0x00000007ff157819 */ /* 0x000fca0000011415 */
[----:B------:R-:W-:-:S07]  /*17b90*/  IMAD.MOV.U32 R13, RZ, RZ, R21 ;  /* 0x000000ffff0d7224 */ /* 0x000fce00078e0015 */
[----:B-----5:R-:W-:Y:S05]  /*17ba0*/  WARPSYNC.COLLECTIVE R15, `(.L_x_943) ;  /* 0x000000000f087348 */ /* 0x020fea0003c00000 */
[----:B------:R0:W1:Y:S02]  /*17bb0*/  SHFL.IDX P6, R14, R13, R12, R11 ;  /* 0x0000000c0d0e7389 */ /* 0x00006400000c000b */
[----:B01---5:R-:W-:Y:S01]  /*17bc0*/  ENDCOLLECTIVE ;  /* 0x000000000000791b */ /* 0x023fe20003800000 */
.L_x_943:
[----:B------:R-:W-:Y:S05]  /*17bd0*/  BSYNC B0 ;  /* 0x0000000000007941 */ /* 0x000fea0003800000 */
.L_x_942:
[----:B------:R-:W-:Y:S05]  /*17be0*/  BRA `(.L_x_944) ;  /* 0xfffffee400647947 */ /* 0x000fea000383ffff */
.L_x_727:
        /* <DEDUP_REMOVED lines=8> */
.L_x_946:
[----:B------:R-:W-:Y:S05]  /*17c70*/  BSYNC B1 ;  /* 0x0000000000017941 */ /* 0x000fea0003800000 */
.L_x_945:
[----:B------:R-:W-:Y:S01]  /*17c80*/  MOV R13, R24 ;  /* 0x00000018000d7202 */ /* 0x000fe20000000f00 */
[----:B------:R-:W-:Y:S02]  /*17c90*/  IMAD.MOV.U32 R12, RZ, RZ, RZ ;  /* 0x000000ffff0c7224 */ /* 0x000fe400078e00ff */
[----:B------:R-:W-:Y:S02]  /*17ca0*/  IMAD.MOV.U32 R11, RZ, RZ, 0x1c1f ;  /* 0x00001c1fff0b7424 */ /* 0x000fe400078e00ff */
[----:B------:R-:W-:Y:S02]  /*17cb0*/  IMAD.MOV.U32 R15, RZ, RZ, -0x1 ;  /* 0xffffffffff0f7424 */ /* 0x000fe400078e00ff */
[----:B------:R-:W-:-:S07]  /*17cc0*/  IMAD.MOV.U32 R3, RZ, RZ, R14 ;  /* 0x000000ffff037224 */ /* 0x000fce00078e000e */
[----:B------:R-:W-:Y:S05]  /*17cd0*/  WARPSYNC.COLLECTIVE R15, `(.L_x_947) ;  /* 0x000000000f087348 */ /* 0x000fea0003c00000 */
[----:B------:R0:W1:Y:S02]  /*17ce0*/  SHFL.IDX P6, R14, R13, R12, R11 ;  /* 0x0000000c0d0e7389 */ /* 0x00006400000c000b */
[----:B01----:R-:W-:Y:S01]  /*17cf0*/  ENDCOLLECTIVE ;  /* 0x000000000000791b */ /* 0x003fe20003800000 */
.L_x_947:
[----:B------:R-:W-:Y:S02]  /*17d00*/  IMAD.MOV.U32 R13, RZ, RZ, R28 ;  /* 0x000000ffff0d7224 */ /* 0x000fe400078e001c */
[----:B------:R-:W-:-:S07]  /*17d10*/  IMAD.MOV.U32 R0, RZ, RZ, R14 ;  /* 0x000000ffff007224 */ /* 0x000fce00078e000e */
[----:B------:R-:W-:Y:S05]  /*17d20*/  WARPSYNC.COLLECTIVE R15, `(.L_x_948) ;  /* 0x000000000f087348 */ /* 0x000fea0003c00000 */
[----:B------:R0:W1:Y:S02]  /*17d30*/  SHFL.IDX P6, R14, R13, R12, R11 ;  /* 0x0000000c0d0e7389 */ /* 0x00006400000c000b */
[----:B01----:R-:W-:Y:S01]  /*17d40*/  ENDCOLLECTIVE ;  /* 0x000000000000791b */ /* 0x003fe20003800000 */
.L_x_948:
[----:B------:R-:W-:Y:S01]  /*17d50*/  IMAD.MOV.U32 R13, RZ, RZ, R26 ;  /* 0x000000ffff0d7224 */ /* 0x000fe200078e001a */
[----:B------:R-:W-:-:S07]  /*17d60*/  MOV R5, R14 ;  /* 0x0000000e00057202 */ /* 0x000fce0000000f00 */
[----:B------:R-:W-:Y:S05]  /*17d70*/  WARPSYNC.COLLECTIVE R15, `(.L_x_949) ;  /* 0x000000000f087348 */ /* 0x000fea0003c00000 */
[----:B------:R0:W1:Y:S02]  /*17d80*/  SHFL.IDX P6, R14, R13, R12, R11 ;  /* 0x0000000c0d0e7389 */ /* 0x00006400000c000b */
[----:B01----:R-:W-:Y:S01]  /*17d90*/  ENDCOLLECTIVE ;  /* 0x000000000000791b */ /* 0x003fe20003800000 */
.L_x_949:
[----:B------:R-:W-:Y:S05]  /*17da0*/  BRA `(.L_x_950) ;  /* 0xfffffee8006c7947 */ /* 0x000fea000383ffff */
.L_x_731:
[----:B0-----:R0:W1:Y:S02]  /*17db0*/  SYNCS.PHASECHK.TRANS64.TRYWAIT P0, [R19+URZ+0x22800], R14 ;  /* 0x0228000e130075a7 */ /* 0x001064000800017f */
[----:B-1----:R-:W-:Y:S05]  /*17dc0*/  @!P0 NANOSLEEP.SYNCS 0x989680 ;  /* 0x009896800000895d */ /* 0x002fea0003900000 */
[----:B------:R-:W1:Y:S02]  /*17dd0*/  @!P0 SYNCS.PHASECHK.TRANS64 P0, [R19+URZ+0x22800], R14 ;  /* 0x0228000e130085a7 */ /* 0x000e64000800007f */
[----:B-1----:R-:W-:Y:S05]  /*17de0*/  @!P0 BRA `(.L_x_731) ;  /* 0xfffffffc00f08947 */ /* 0x002fea000383ffff */
[----:B------:R-:W-:Y:S05]  /*17df0*/  BRA `(.L_x_951) ;  /* 0xfffffeec00a47947 */ /* 0x000fea000383ffff */
.L_x_739:
        /* <DEDUP_REMOVED lines=8> */
.L_x_953:
[----:B------:R-:W-:Y:S05]  /*17e80*/  BSYNC B1 ;  /* 0x0000000000017941 */ /* 0x000fea0003800000 */
.L_x_952:
        /* <DEDUP_REMOVED lines=8> */
.L_x_954:
[----:B------:R-:W-:Y:S01]  /*17f10*/  MOV R13, R28 ;  /* 0x0000001c000d7202 */ /* 0x000fe20000000f00 */
[----:B------:R-:W-:-:S07]  /*17f20*/  IMAD.MOV.U32 R3, RZ, RZ, R14 ;  /* 0x000000ffff037224 */ /* 0x000fce00078e000e */
[----:B------:R-:W-:Y:S05]  /*17f30*/  WARPSYNC.COLLECTIVE R15, `(.L_x_955) ;  /* 0x000000000f087348 */ /* 0x000fea0003c00000 */
[----:B------:R0:W1:Y:S02]  /*17f40*/  SHFL.IDX P6, R14, R13, R12, R11 ;  /* 0x0000000c0d0e7389 */ /* 0x00006400000c000b */
[----:B01----:R-:W-:Y:S01]  /*17f50*/  ENDCOLLECTIVE ;  /* 0x000000000000791b */ /* 0x003fe20003800000 */
.L_x_955:
[----:B------:R-:W-:Y:S02]  /*17f60*/  IMAD.MOV.U32 R13, RZ, RZ, R26 ;  /* 0x000000ffff0d7224 */ /* 0x000fe400078e001a */
[----:B------:R-:W-:-:S07]  /*17f70*/  IMAD.MOV.U32 R20, RZ, RZ, R14 ;  /* 0x000000ffff147224 */ /* 0x000fce00078e000e */
[----:B------:R-:W-:Y:S05]  /*17f80*/  WARPSYNC.COLLECTIVE R15, `(.L_x_956) ;  /* 0x000000000f087348 */ /* 0x000fea0003c00000 */
[----:B------:R0:W1:Y:S02]  /*17f90*/  SHFL.IDX P6, R14, R13, R12, R11 ;  /* 0x0000000c0d0e7389 */ /* 0x00006400000c000b */
[----:B01----:R-:W-:Y:S01]  /*17fa0*/  ENDCOLLECTIVE ;  /* 0x000000000000791b */ /* 0x003fe20003800000 */
.L_x_956:
[----:B------:R-:W-:Y:S05]  /*17fb0*/  BRA `(.L_x_957) ;  /* 0xfffffef800087947 */ /* 0x000fea000383ffff */
.L_x_743:
[----:B0-----:R0:W1:Y:S02]  /*17fc0*/  SYNCS.PHASECHK.TRANS64.TRYWAIT P1, [R19+URZ+0x22800], R24 ;  /* 0x02280018130075a7 */ /* 0x001064000802017f */
[----:B-1----:R-:W-:Y:S05]  /*17fd0*/  @!P1 NANOSLEEP.SYNCS 0x989680 ;  /* 0x009896800000995d */ /* 0x002fea0003900000 */
[----:B------:R-:W1:Y:S02]  /*17fe0*/  @!P1 SYNCS.PHASECHK.TRANS64 P1, [R19+URZ+0x22800], R24 ;  /* 0x02280018130095a7 */ /* 0x000e64000802007f */
[----:B-1----:R-:W-:Y:S05]  /*17ff0*/  @!P1 BRA `(.L_x_743) ;  /* 0xfffffffc00f09947 */ /* 0x002fea000383ffff */
[----:B------:R-:W-:Y:S05]  /*18000*/  BRA `(.L_x_958) ;  /* 0xfffffef800ec7947 */ /* 0x000fea000383ffff */
.L_x_749:
[----:B--2---:R2:W4:Y:S02]  /*18010*/  SYNCS.PHASECHK.TRANS64.TRYWAIT P1, [R6+URZ+0x22830], R73 ;  /* 0x02283049060075a7 */ /* 0x004524000802017f */
[----:B----4-:R-:W-:Y:S05]  /*18020*/  @!P1 NANOSLEEP.SYNCS 0x989680 ;  /* 0x009896800000995d */ /* 0x010fea0003900000 */
[----:B------:R-:W4:Y:S02]  /*18030*/  @!P1 SYNCS.PHASECHK.TRANS64 P1, [R6+URZ+0x22830], R73 ;  /* 0x02283049060095a7 */ /* 0x000f24000802007f */
[----:B----4-:R-:W-:Y:S05]  /*18040*/  @!P1 BRA `(.L_x_749) ;  /* 0xfffffffc00f09947 */ /* 0x010fea000383ffff */
[----:B------:R-:W-:Y:S05]  /*18050*/  BRA `(.L_x_748) ;  /* 0xffffff0800287947 */ /* 0x000fea000383ffff */
.L_x_755:
[----:B-1----:R1:W2:Y:S02]  /*18060*/  SYNCS.PHASECHK.TRANS64.TRYWAIT P1, [R6+URZ+0x22850], R73 ;  /* 0x02285049060075a7 */ /* 0x0022a4000802017f */
[----:B--2---:R-:W-:Y:S05]  /*18070*/  @!P1 NANOSLEEP.SYNCS 0x989680 ;  /* 0x009896800000995d */ /* 0x004fea0003900000 */
[----:B------:R-:W2:Y:S02]  /*18080*/  @!P1 SYNCS.PHASECHK.TRANS64 P1, [R6+URZ+0x22850], R73 ;  /* 0x02285049060095a7 */ /* 0x000ea4000802007f */
[----:B--2---:R-:W-:Y:S05]  /*18090*/  @!P1 BRA `(.L_x_755) ;  /* 0xfffffffc00f09947 */ /* 0x004fea000383ffff */
[----:B------:R-:W-:Y:S05]  /*180a0*/  BRA `(.L_x_754) ;  /* 0xffffff2400547947 */ /* 0x000fea000383ffff */
.L_x_761:
[----:B-1----:R1:W2:Y:S02]  /*180b0*/  SYNCS.PHASECHK.TRANS64.TRYWAIT P2, [R7+URZ+0x22830], R8 ;  /* 0x02283008070075a7 */ /* 0x0022a4000804017f */
[----:B--2---:R-:W-:Y:S05]  /*180c0*/  @!P2 NANOSLEEP.SYNCS 0x989680 ;  /* 0x009896800000a95d */ /* 0x004fea0003900000 */
[----:B------:R-:W2:Y:S02]  /*180d0*/  @!P2 SYNCS.PHASECHK.TRANS64 P2, [R7+URZ+0x22830], R8 ;  /* 0x022830080700a5a7 */ /* 0x000ea4000804007f */
[----:B--2---:R-:W-:Y:S05]  /*180e0*/  @!P2 BRA `(.L_x_761) ;  /* 0xfffffffc00f0a947 */ /* 0x004fea000383ffff */
[----:B------:R-:W-:Y:S05]  /*180f0*/  BRA `(.L_x_760) ;  /* 0xffffff2800987947 */ /* 0x000fea000383ffff */
.L_x_767:
[----:B-1----:R1:W2:Y:S02]  /*18100*/  SYNCS.PHASECHK.TRANS64.TRYWAIT P2, [R7+URZ+0x22850], R8 ;  /* 0x02285008070075a7 */ /* 0x0022a4000804017f */
[----:B--2---:R-:W-:Y:S05]  /*18110*/  @!P2 NANOSLEEP.SYNCS 0x989680 ;  /* 0x009896800000a95d */ /* 0x004fea0003900000 */
[----:B------:R-:W2:Y:S02]  /*18120*/  @!P2 SYNCS.PHASECHK.TRANS64 P2, [R7+URZ+0x22850], R8 ;  /* 0x022850080700a5a7 */ /* 0x000ea4000804007f */
[----:B--2---:R-:W-:Y:S05]  /*18130*/  @!P2 BRA `(.L_x_767) ;  /* 0xfffffffc00f0a947 */ /* 0x004fea000383ffff */
[----:B------:R-:W-:Y:S05]  /*18140*/  BRA `(.L_x_766) ;  /* 0xffffff4800807947 */ /* 0x000fea000383ffff */
.L_x_783:
[----:B------:R-:W-:Y:S01]  /*18150*/  IMAD.MOV.U32 R13, RZ, RZ, R4 ;  /* 0x000000ffff0d7224 */ /* 0x000fe200078e0004 */
[----:B------:R-:W-:Y:S01]  /*18160*/  MOV R15, 0xffffffff ;  /* 0xffffffff000f7802 */ /* 0x000fe20000000f00 */
[----:B------:R-:W-:Y:S02]  /*18170*/  IMAD.MOV.U32 R12, RZ, RZ, RZ ;  /* 0x000000ffff0c7224 */ /* 0x000fe400078e00ff */
[----:B------:R-:W-:-:S07]  /*18180*/  IMAD.MOV.U32 R11, RZ, RZ, 0x181f ;  /* 0x0000181fff0b7424 */ /* 0x000fce00078e00ff */
[----:B-1----:R-:W-:Y:S05]  /*18190*/  WARPSYNC.COLLECTIVE R15, `(.L_x_959) ;  /* 0x000000000f087348 */ /* 0x002fea0003c00000 */
[----:B------:R0:W2:Y:S02]  /*181a0*/  SHFL.IDX P6, R14, R13, R12, R11 ;  /* 0x0000000c0d0e7389 */ /* 0x0000a400000c000b */
[----:B012---:R-:W-:Y:S01]  /*181b0*/  ENDCOLLECTIVE ;  /* 0x000000000000791b */ /* 0x007fe20003800000 */
.L_x_959:
[----:B------:R-:W-:Y:S02]  /*181c0*/  IMAD.MOV.U32 R13, RZ, RZ, R3 ;  /* 0x000000ffff0d7224 */ /* 0x000fe400078e0003 */
[----:B------:R-:W-:-:S07]  /*181d0*/  IMAD.MOV.U32 R0, RZ, RZ, R14 ;  /* 0x000000ffff007224 */ /* 0x000fce00078e000e */
[----:B------:R-:W-:Y:S05]  /*181e0*/  WARPSYNC.COLLECTIVE R15, `(.L_x_960) ;  /* 0x000000000f087348 */ /* 0x000fea0003c00000 */
[----:B------:R0:W1:Y:S02]  /*181f0*/  SHFL.IDX P6, R14, R13, R12, R11 ;  /* 0x0000000c0d0e7389 */ /* 0x00006400000c000b */
[----:B01----:R-:W-:Y:S01]  /*18200*/  ENDCOLLECTIVE ;  /* 0x000000000000791b */ /* 0x003fe20003800000 */
.L_x_960:
[----:B------:R-:W-:Y:S05]  /*18210*/  BRA `(.L_x_961) ;  /* 0xffffff8000247947 */ /* 0x000fea000383ffff */
.L_x_786:
[----:B------:R-:W-:Y:S01]  /*18220*/  BSSY B1, `(.L_x_962) ;  /* 0x0000008000017945 */ /* 0x000fe20003800000 */
[----:B----4-:R-:W-:Y:S01]  /*18230*/  IMAD.MOV.U32 R13, RZ, RZ, R4 ;  /* 0x000000ffff0d7224 */ /* 0x010fe200078e0004 */
[----:B------:R-:W-:Y:S01]  /*18240*/  MOV R15, 0xffffffff ;  /* 0xffffffff000f7802 */ /* 0x000fe20000000f00 */
[----:B------:R-:W-:Y:S02]  /*18250*/  IMAD.MOV.U32 R12, RZ, RZ, 0x1 ;  /* 0x00000001ff0c7424 */ /* 0x000fe400078e00ff */
[----:B------:R-:W-:-:S07]  /*18260*/  IMAD.MOV.U32 R11, RZ, RZ, 0x181f ;  /* 0x0000181fff0b7424 */ /* 0x000fce00078e00ff */
[----:B0123--:R-:W-:Y:S05]  /*18270*/  WARPSYNC.COLLECTIVE R15, `(.L_x_963) ;  /* 0x000000000f087348 */ /* 0x00ffea0003c00000 */
[----:B---3--:R3:W4:Y:S02]  /*18280*/  SHFL.IDX P6, R14, R13, R12, R11 ;  /* 0x0000000c0d0e7389 */ /* 0x00872400000c000b */
[----:B01234-:R-:W-:Y:S01]  /*18290*/  ENDCOLLECTIVE ;  /* 0x000000000000791b */ /* 0x01ffe20003800000 */
.L_x_963:
[----:B------:R-:W-:Y:S05]  /*182a0*/  BSYNC B1 ;  /* 0x0000000000017941 */ /* 0x000fea0003800000 */
.L_x_962:
[----:B------:R-:W-:Y:S02]  /*182b0*/  IMAD.MOV.U32 R13, RZ, RZ, R3 ;  /* 0x000000ffff0d7224 */ /* 0x000fe400078e0003 */
[----:B------:R-:W-:Y:S02]  /*182c0*/  IMAD.MOV.U32 R12, RZ, RZ, 0x1 ;  /* 0x00000001ff0c7424 */ /* 0x000fe400078e00ff */
[----:B------:R-:W-:Y:S02]  /*182d0*/  IMAD.MOV.U32 R11, RZ, RZ, 0x181f ;  /* 0x0000181fff0b7424 */ /* 0x000fe400078e00ff */
[----:B------:R-:W-:Y:S02]  /*182e0*/  IMAD.MOV.U32 R15, RZ, RZ, -0x1 ;  /* 0xffffffffff0f7424 */ /* 0x000fe400078e00ff */
[----:B------:R-:W-:-:S07]  /*182f0*/  IMAD.MOV.U32 R0, RZ, RZ, R14 ;  /* 0x000000ffff007224 */ /* 0x000fce00078e000e */
[----:B------:R-:W-:Y:S05]  /*18300*/  WARPSYNC.COLLECTIVE R15, `(.L_x_964) ;  /* 0x000000000f087348 */ /* 0x000fea0003c00000 */
[----:B------:R0:W1:Y:S02]  /*18310*/  SHFL.IDX P6, R14, R13, R12, R11 ;  /* 0x0000000c0d0e7389 */ /* 0x00006400000c000b */
[----:B01----:R-:W-:Y:S01]  /*18320*/  ENDCOLLECTIVE ;  /* 0x000000000000791b */ /* 0x003fe20003800000 */
.L_x_964:
[----:B------:R-:W-:Y:S05]  /*18330*/  BRA `(.L_x_965) ;  /* 0xffffff8000707947 */ /* 0x000fea000383ffff */
.L_x_789:
[----:B------:R-:W-:Y:S01]  /*18340*/  BSSY B1, `(.L_x_966) ;  /* 0x0000008000017945 */ /* 0x000fe20003800000 */
[----:B----4-:R-:W-:Y:S01]  /*18350*/  MOV R13, R4 ;  /* 0x00000004000d7202 */ /* 0x010fe20000000f00 */
[----:B------:R-:W-:Y:S02]  /*18360*/  IMAD.MOV.U32 R12, RZ, RZ, 0x2 ;  /* 0x00000002ff0c7424 */ /* 0x000fe400078e00ff */
[----:B------:R-:W-:Y:S02]  /*18370*/  IMAD.MOV.U32 R11, RZ, RZ, 0x181f ;  /* 0x0000181fff0b7424 */ /* 0x000fe400078e00ff */
[----:B------:R-:W-:-:S07]  /*18380*/  IMAD.MOV.U32 R15, RZ, RZ, -0x1 ;  /* 0xffffffffff0f7424 */ /* 0x000fce00078e00ff */
[----:B0123--:R-:W-:Y:S05]  /*18390*/  WARPSYNC.COLLECTIVE R15, `(.L_x_967) ;  /* 0x000000000f087348 */ /* 0x00ffea0003c00000 */
[----:B---3--:R3:W4:Y:S02]  /*183a0*/  SHFL.IDX P6, R14, R13, R12, R11 ;  /* 0x0000000c0d0e7389 */ /* 0x00872400000c000b */
[----:B01234-:R-:W-:Y:S01]  /*183b0*/  ENDCOLLECTIVE ;  /* 0x000000000000791b */ /* 0x01ffe20003800000 */
.L_x_967:
[----:B------:R-:W-:Y:S05]  /*183c0*/  BSYNC B1 ;  /* 0x0000000000017941 */ /* 0x000fea0003800000 */
.L_x_966:
        /* <DEDUP_REMOVED lines=8> */
.L_x_968:
[----:B------:R-:W-:Y:S05]  /*18450*/  BRA `(.L_x_969) ;  /* 0xffffff8000b87947 */ /* 0x000fea000383ffff */
.L_x_792:
[----:B------:R-:W-:Y:S01]  /*18460*/  BSSY B1, `(.L_x_970) ;  /* 0x0000008000017945 */ /* 0x000fe20003800000 */
[----:B0-----:R-:W-:Y:S01]  /*18470*/  IMAD.MOV.U32 R13, RZ, RZ, R4 ;  /* 0x000000ffff0d7224 */ /* 0x001fe200078e0004 */
[----:B------:R-:W-:Y:S01]  /*18480*/  MOV R15, 0xffffffff ;  /* 0xffffffff000f7802 */ /* 0x000fe20000000f00 */
[----:B------:R-:W-:Y:S02]  /*18490*/  IMAD.MOV.U32 R12, RZ, RZ, 0x3 ;  /* 0x00000003ff0c7424 */ /* 0x000fe400078e00ff */
[----:B------:R-:W-:-:S07]  /*184a0*/  IMAD.MOV.U32 R11, RZ, RZ, 0x181f ;  /* 0x0000181fff0b7424 */ /* 0x000fce00078e00ff */
[----:B-1234-:R-:W-:Y:S05]  /*184b0*/  WARPSYNC.COLLECTIVE R15, `(.L_x_971) ;  /* 0x000000000f087348 */ /* 0x01efea0003c00000 */
[----:B----4-:R0:W4:Y:S02]  /*184c0*/  SHFL.IDX P6, R14, R13, R12, R11 ;  /* 0x0000000c0d0e7389 */ /* 0x01012400000c000b */
[----:B01234-:R-:W-:Y:S01]  /*184d0*/  ENDCOLLECTIVE ;  /* 0x000000000000791b */ /* 0x01ffe20003800000 */
.L_x_971:
[----:B------:R-:W-:Y:S05]  /*184e0*/  BSYNC B1 ;  /* 0x0000000000017941 */ /* 0x000fea0003800000 */
.L_x_970:
        /* <DEDUP_REMOVED lines=8> */
.L_x_972:
[----:B------:R-:W-:Y:S05]  /*18570*/  BRA `(.L_x_973) ;  /* 0xffffff8400007947 */ /* 0x000fea000383ffff */
.L_x_809:
[----:B------:R-:W0:Y:S01]  /*18580*/  S2R R8, SR_TID.X ;  /* 0x0000000000087919 */ /* 0x000e220000002100 */
[----:B------:R-:W-:Y:S01]  /*18590*/  BSSY B1, `(.L_x_974) ;  /* 0x000000a000017945 */ /* 0x000fe20003800000 */
[----:B------:R-:W-:Y:S02]  /*185a0*/  IMAD.MOV.U32 R12, RZ, RZ, RZ ;  /* 0x000000ffff0c7224 */ /* 0x000fe400078e00ff */
[----:B------:R-:W-:Y:S02]  /*185b0*/  IMAD.MOV.U32 R11, RZ, RZ, 0x1f ;  /* 0x0000001fff0b7424 */ /* 0x000fe400078e00ff */
[----:B------:R-:W-:Y:S01]  /*185c0*/  IMAD.MOV.U32 R15, RZ, RZ, -0x1 ;  /* 0xffffffffff0f7424 */ /* 0x000fe200078e00ff */
[----:B0-----:R-:W-:-:S04]  /*185d0*/  SHF.R.U32.HI R8, RZ, 0x5, R8 ;  /* 0x00000005ff087819 */ /* 0x001fc80000011608 */
[----:B------:R-:W-:-:S04]  /*185e0*/  LOP3.LUT R8, R8, 0x3, RZ, 0xc0, !PT ;  /* 0x0000000308087812 */ /* 0x000fc800078ec0ff */
[----:B------:R-:W-:-:S07]  /*185f0*/  MOV R13, R8 ;  /* 0x00000008000d7202 */ /* 0x000fce0000000f00 */
[----:B------:R-:W-:Y:S05]  /*18600*/  WARPSYNC.COLLECTIVE R15, `(.L_x_975) ;  /* 0x000000000f087348 */ /* 0x000fea0003c00000 */
[----:B------:R0:W1:Y:S02]  /*18610*/  SHFL.IDX P6, R14, R13, R12, R11 ;  /* 0x0000000c0d0e7389 */ /* 0x00006400000c000b */
[----:B01----:R-:W-:Y:S01]  /*18620*/  ENDCOLLECTIVE ;  /* 0x000000000000791b */ /* 0x003fe20003800000 */
.L_x_975:
[----:B------:R-:W-:Y:S05]  /*18630*/  BSYNC B1 ;  /* 0x0000000000017941 */ /* 0x000fea0003800000 */
.L_x_974:
[----:B------:R-:W-:Y:S05]  /*18640*/  BRA `(.L_x_976) ;  /* 0xffffff9400cc7947 */ /* 0x000fea000383ffff */
.L_x_811:
[----:B------:R-:W-:Y:S01]  /*18650*/  BSSY B1, `(.L_x_977) ;  /* 0x0000006000017945 */ /* 0x000fe20003800000 */
[----:B------:R-:W-:-:S07]  /*18660*/  IMAD.MOV.U32 R15, RZ, RZ, -0x1 ;  /* 0xffffffffff0f7424 */ /* 0x000fce00078e00ff */
[----:B0-----:R-:W-:Y:S05]  /*18670*/  WARPSYNC.COLLECTIVE R15, `(.L_x_978) ;  /* 0x000000000f0c7348 */ /* 0x001fea0003c00000 */
[----:B------:R-:W-:Y:S02]  /*18680*/  ELECT P6, UR62, PT ;  /* 0x00000000003e782f */ /* 0x000fe400038c0000 */
[----:B------:R-:W-:Y:S01]  /*18690*/  MOV R14, UR62 ;  /* 0x0000003e000e7c02 */ /* 0x000fe20008000f00 */
[----:B0-----:R-:W-:Y:S10]  /*186a0*/  ENDCOLLECTIVE ;  /* 0x000000000000791b */ /* 0x001ff40003800000 */
.L_x_978:
[----:B------:R-:W-:Y:S05]  /*186b0*/  BSYNC B1 ;  /* 0x0000000000017941 */ /* 0x000fea0003800000 */
.L_x_977:
[----:B------:R-:W-:Y:S05]  /*186c0*/  BRA `(.L_x_810) ;  /* 0xffffff9400c47947 */ /* 0x000fea000383ffff */
.L_x_813:
[----:B0-----:R0:W1:Y:S02]  /*186d0*/  SYNCS.PHASECHK.TRANS64.TRYWAIT P0, [R22+URZ+0x22820], R3 ;  /* 0x02282003160075a7 */ /* 0x001064000800017f */
[----:B-1----:R-:W-:Y:S05]  /*186e0*/  @!P0 NANOSLEEP.SYNCS 0x989680 ;  /* 0x009896800000895d */ /* 0x002fea0003900000 */
[----:B------:R-:W1:Y:S02]  /*186f0*/  @!P0 SYNCS.PHASECHK.TRANS64 P0, [R22+URZ+0x22820], R3 ;  /* 0x02282003160085a7 */ /* 0x000e64000800007f */
[----:B-1----:R-:W-:Y:S05]  /*18700*/  @!P0 BRA `(.L_x_813) ;  /* 0xfffffffc00f08947 */ /* 0x002fea000383ffff */
[----:B------:R-:W-:Y:S05]  /*18710*/  BRA `(.L_x_979) ;  /* 0xffffff9400d47947 */ /* 0x000fea000383ffff */
.L_x_817:
[----:B0-----:R0:W1:Y:S02]  /*18720*/  SYNCS.PHASECHK.TRANS64.TRYWAIT P0, [R3+URZ+0x228a0], R6 ;  /* 0x0228a006030075a7 */ /* 0x001064000800017f */
[----:B-1----:R-:W-:Y:S05]  /*18730*/  @!P0 NANOSLEEP.SYNCS 0x989680 ;  /* 0x009896800000895d */ /* 0x002fea0003900000 */
[----:B------:R-:W1:Y:S02]  /*18740*/  @!P0 SYNCS.PHASECHK.TRANS64 P0, [R3+URZ+0x228a0], R6 ;  /* 0x0228a006030085a7 */ /* 0x000e64000800007f */
[----:B-1----:R-:W-:Y:S05]  /*18750*/  @!P0 BRA `(.L_x_817) ;  /* 0xfffffffc00f08947 */ /* 0x002fea000383ffff */
[----:B------:R-:W-:Y:S05]  /*18760*/  BRA `(.L_x_980) ;  /* 0xffffff9400ec7947 */ /* 0x000fea000383ffff */
.L_x_822:
[----:B-1----:R1:W2:Y:S02]  /*18770*/  SYNCS.PHASECHK.TRANS64.TRYWAIT P0, [R3+URZ+0x228c0], R6 ;  /* 0x0228c006030075a7 */ /* 0x0022a4000800017f */
[----:B--2---:R-:W-:Y:S05]  /*18780*/  @!P0 NANOSLEEP.SYNCS 0x989680 ;  /* 0x009896800000895d */ /* 0x004fea0003900000 */
[----:B------:R-:W2:Y:S02]  /*18790*/  @!P0 SYNCS.PHASECHK.TRANS64 P0, [R3+URZ+0x228c0], R6 ;  /* 0x0228c006030085a7 */ /* 0x000ea4000800007f */
[----:B--2---:R-:W-:Y:S05]  /*187a0*/  @!P0 BRA `(.L_x_822) ;  /* 0xfffffffc00f08947 */ /* 0x004fea000383ffff */
[----:B------:R-:W-:Y:S05]  /*187b0*/  BRA `(.L_x_981) ;  /* 0xffffff9800687947 */ /* 0x000fea000383ffff */
.L_x_832:
[----:B0-----:R0:W1:Y:S02]  /*187c0*/  SYNCS.PHASECHK.TRANS64.TRYWAIT P1, [R6+URZ+0x228a0], R2 ;  /* 0x0228a002060075a7 */ /* 0x001064000802017f */
[----:B-1----:R-:W-:Y:S05]  /*187d0*/  @!P1 NANOSLEEP.SYNCS 0x989680 ;  /* 0x009896800000995d */ /* 0x002fea0003900000 */
[----:B------:R-:W1:Y:S02]  /*187e0*/  @!P1 SYNCS.PHASECHK.TRANS64 P1, [R6+URZ+0x228a0], R2 ;  /* 0x0228a002060095a7 */ /* 0x000e64000802007f */
[----:B-1----:R-:W-:Y:S05]  /*187f0*/  @!P1 BRA `(.L_x_832) ;  /* 0xfffffffc00f09947 */ /* 0x002fea000383ffff */
[----:B------:R-:W-:Y:S05]  /*18800*/  BRA `(.L_x_982) ;  /* 0xffffff9c00dc7947 */ /* 0x000fea000383ffff */
.L_x_837:
[----:B-1----:R1:W2:Y:S02]  /*18810*/  SYNCS.PHASECHK.TRANS64.TRYWAIT P1, [R6+URZ+0x228c0], R2 ;  /* 0x0228c002060075a7 */ /* 0x0022a4000802017f */
[----:B--2---:R-:W-:Y:S05]  /*18820*/  @!P1 NANOSLEEP.SYNCS 0x989680 ;  /* 0x009896800000995d */ /* 0x004fea0003900000 */
[----:B------:R-:W2:Y:S02]  /*18830*/  @!P1 SYNCS.PHASECHK.TRANS64 P1, [R6+URZ+0x228c0], R2 ;  /* 0x0228c002060095a7 */ /* 0x000ea4000802007f */
[----:B--2---:R-:W-:Y:S05]  /*18840*/  @!P1 BRA `(.L_x_837) ;  /* 0xfffffffc00f09947 */ /* 0x004fea000383ffff */
[----:B------:R-:W-:Y:S05]  /*18850*/  BRA `(.L_x_983) ;  /* 0xffffffa000547947 */ /* 0x000fea000383ffff */
.L_x_853:
[----:B------:R-:W0:Y:S01]  /*18860*/  S2R R10, SR_TID.X ;  /* 0x00000000000a7919 */ /* 0x000e220000002100 */
[----:B------:R-:W-:Y:S01]  /*18870*/  BSSY B0, `(.L_x_984) ;  /* 0x000000a000007945 */ /* 0x000fe20003800000 */
[----:B------:R-:W-:Y:S01]  /*18880*/  MOV R12, RZ ;  /* 0x000000ff000c7202 */ /* 0x000fe20000000f00 */
[----:B------:R-:W-:Y:S02]  /*18890*/  IMAD.MOV.U32 R11, RZ, RZ, 0x1f ;  /* 0x0000001fff0b7424 */ /* 0x000fe400078e00ff */
[----:B------:R-:W-:Y:S01]  /*188a0*/  IMAD.MOV.U32 R15, RZ, RZ, -0x1 ;  /* 0xffffffffff0f7424 */ /* 0x000fe200078e00ff */
[----:B0-----:R-:W-:-:S04]  /*188b0*/  SHF.R.U32.HI R10, RZ, 0x5, R10 ;  /* 0x00000005ff0a7819 */ /* 0x001fc8000001160a */
[----:B------:R-:W-:-:S05]  /*188c0*/  LOP3.LUT R10, R10, 0x3, RZ, 0xc0, !PT ;  /* 0x000000030a0a7812 */ /* 0x000fca00078ec0ff */
[----:B------:R-:W-:-:S07]  /*188d0*/  IMAD.MOV.U32 R13, RZ, RZ, R10 ;  /* 0x000000ffff0d7224 */ /* 0x000fce00078e000a */
[----:B-----5:R-:W-:Y:S05]  /*188e0*/  WARPSYNC.COLLECTIVE R15, `(.L_x_985) ;  /* 0x000000000f087348 */ /* 0x020fea0003c00000 */
[----:B------:R0:W1:Y:S02]  /*188f0*/  SHFL.IDX P6, R14, R13, R12, R11 ;  /* 0x0000000c0d0e7389 */ /* 0x00006400000c000b */
[----:B01---5:R-:W-:Y:S01]  /*18900*/  ENDCOLLECTIVE ;  /* 0x000000000000791b */ /* 0x023fe20003800000 */
.L_x_985:
[----:B------:R-:W-:Y:S05]  /*18910*/  BSYNC B0 ;  /* 0x0000000000007941 */ /* 0x000fea0003800000 */
.L_x_984:
[----:B------:R-:W-:Y:S05]  /*18920*/  BRA `(.L_x_986) ;  /* 0xffffffac00d87947 */ /* 0x000fea000383ffff */
.L_x_856:
[----:B0-----:R0:W1:Y:S02]  /*18930*/  SYNCS.PHASECHK.TRANS64.TRYWAIT P0, [R32+URZ+0x22840], R0 ;  /* 0x02284000200075a7 */ /* 0x001064000800017f */
[----:B-1----:R-:W-:Y:S05]  /*18940*/  @!P0 NANOSLEEP.SYNCS 0x989680 ;  /* 0x009896800000895d */ /* 0x002fea0003900000 */
[----:B------:R-:W1:Y:S02]  /*18950*/  @!P0 SYNCS.PHASECHK.TRANS64 P0, [R32+URZ+0x22840], R0 ;  /* 0x02284000200085a7 */ /* 0x000e64000800007f */
[----:B-1----:R-:W-:Y:S05]  /*18960*/  @!P0 BRA `(.L_x_856) ;  /* 0xfffffffc00f08947 */ /* 0x002fea000383ffff */
[----:B------:R-:W-:Y:S05]  /*18970*/  BRA `(.L_x_987) ;  /* 0xffffffac00e87947 */ /* 0x000fea000383ffff */
.L_x_857:
[----:B------:R-:W-:Y:S01]  /*18980*/  BSSY B0, `(.L_x_988) ;  /* 0x0000008000007945 */ /* 0x000fe20003800000 */
[----:B------:R-:W-:Y:S01]  /*18990*/  IMAD.MOV.U32 R13, RZ, RZ, R4 ;  /* 0x000000ffff0d7224 */ /* 0x000fe200078e0004 */
[----:B------:R-:W-:Y:S01]  /*189a0*/  MOV R15, 0xffffffff ;  /* 0xffffffff000f7802 */ /* 0x000fe20000000f00 */
[----:B------:R-:W-:Y:S02]  /*189b0*/  IMAD.MOV.U32 R12, RZ, RZ, RZ ;  /* 0x000000ffff0c7224 */ /* 0x000fe400078e00ff */
[----:B------:R-:W-:-:S07]  /*189c0*/  IMAD.MOV.U32 R11, RZ, RZ, 0x181f ;  /* 0x0000181fff0b7424 */ /* 0x000fce00078e00ff */
[----:B------:R-:W-:Y:S05]  /*189d0*/  WARPSYNC.COLLECTIVE R15, `(.L_x_989) ;  /* 0x000000000f087348 */ /* 0x000fea0003c00000 */
[----:B------:R0:W1:Y:S02]  /*189e0*/  SHFL.IDX P6, R14, R13, R12, R11 ;  /* 0x0000000c0d0e7389 */ /* 0x00006400000c000b */
[----:B01----:R-:W-:Y:S01]  /*189f0*/  ENDCOLLECTIVE ;  /* 0x000000000000791b */ /* 0x003fe20003800000 */
.L_x_989:
[----:B------:R-:W-:Y:S05]  /*18a00*/  BSYNC B0 ;  /* 0x0000000000007941 */ /* 0x000fea0003800000 */
.L_x_988:
        /* <DEDUP_REMOVED lines=9> */
.L_x_990:
[----:B------:R-:W-:Y:S02]  /*18aa0*/  IMAD.MOV.U32 R13, RZ, RZ, R4 ;  /* 0x000000ffff0d7224 */ /* 0x000fe400078e0004 */
[----:B------:R-:W-:Y:S01]  /*18ab0*/  IMAD.MOV.U32 R12, RZ, RZ, 0x1 ;  /* 0x00000001ff0c7424 */ /* 0x000fe200078e00ff */
[----:B------:R-:W-:-:S07]  /*18ac0*/  MOV R3, R14 ;  /* 0x0000000e00037202 */ /* 0x000fce0000000f00 */
[----:B------:R-:W-:Y:S05]  /*18ad0*/  WARPSYNC.COLLECTIVE R15, `(.L_x_991) ;  /* 0x000000000f087348 */ /* 0x000fea0003c00000 */
[----:B------:R0:W1:Y:S02]  /*18ae0*/  SHFL.IDX P6, R14, R13, R12, R11 ;  /* 0x0000000c0d0e7389 */ /* 0x00006400000c000b */
[----:B01----:R-:W-:Y:S01]  /*18af0*/  ENDCOLLECTIVE ;  /* 0x000000000000791b */ /* 0x003fe20003800000 */
.L_x_991:
        /* <DEDUP_REMOVED lines=15> */
.L_x_992:
[----:B------:R-:W-:Y:S02]  /*18bf0*/  @P0 IMAD R6, R5, 0x2, R22 ;  /* 0x0000000205060824 */ /* 0x000fe400078e0216 */
[----:B------:R-:W-:Y:S02]  /*18c00*/  IMAD.MOV.U32 R13, RZ, RZ, R4 ;  /* 0x000000ffff0d7224 */ /* 0x000fe400078e0004 */
[----:B------:R-:W-:Y:S02]  /*18c10*/  IMAD.MOV.U32 R12, RZ, RZ, 0x2 ;  /* 0x00000002ff0c7424 */ /* 0x000fe400078e00ff */
[----:B------:R-:W-:-:S07]  /*18c20*/  IMAD.MOV.U32 R3, RZ, RZ, R14 ;  /* 0x000000ffff037224 */ /* 0x000fce00078e000e */
[----:B------:R-:W-:Y:S05]  /*18c30*/  WARPSYNC.COLLECTIVE R15, `(.L_x_993) ;  /* 0x000000000f087348 */ /* 0x000fea0003c00000 */
[----:B------:R0:W1:Y:S02]  /*18c40*/  SHFL.IDX P6, R14, R13, R12, R11 ;  /* 0x0000000c0d0e7389 */ /* 0x00006400000c000b */
[----:B01----:R-:W-:Y:S01]  /*18c50*/  ENDCOLLECTIVE ;  /* 0x000000000000791b */ /* 0x003fe20003800000 */
.L_x_993:
        /* <DEDUP_REMOVED lines=10> */
[----:B------:R-:W-:Y:S02]  /*18d00*/  ISETP.GE.AND P0, PT, R33, 0x21, PT ;  /* 0x000000212100780c */ /* 0x000fe40003f06270 */
[----:B0-----:R-:W-:-:S11]  /*18d10*/  MOV R2, R14 ;  /* 0x0000000e00027202 */ /* 0x001fd60000000f00 */
[----:B------:R-:W-:Y:S05]  /*18d20*/  WARPSYNC.COLLECTIVE R15, `(.L_x_994) ;  /* 0x000000000f087348 */ /* 0x000fea0003c00000 */
[----:B------:R0:W1:Y:S02]  /*18d30*/  SHFL.IDX P6, R14, R13, R12, R11 ;  /* 0x0000000c0d0e7389 */ /* 0x00006400000c000b */
[----:B01----:R-:W-:Y:S01]  /*18d40*/  ENDCOLLECTIVE ;  /* 0x000000000000791b */ /* 0x003fe20003800000 */
.L_x_994:
[----:B------:R-:W-:Y:S02]  /*18d50*/  @P0 IMAD R6, R5, 0x2, R22 ;  /* 0x0000000205060824 */ /* 0x000fe400078e0216 */
[----:B------:R-:W-:Y:S01]  /*18d60*/  IMAD.MOV.U32 R13, RZ, RZ, R4 ;  /* 0x000000ffff0d7224 */ /* 0x000fe200078e0004 */
[----:B------:R-:W-:Y:S01]  /*18d70*/  MOV R12, 0x3 ;  /* 0x00000003000c7802 */ /* 0x000fe20000000f00 */
[----:B------:R-:W-:-:S07]  /*18d80*/  IMAD.MOV.U32 R3, RZ, RZ, R14 ;  /* 0x000000ffff037224 */ /* 0x000fce00078e000e */
[----:B------:R-:W-:Y:S05]  /*18d90*/  WARPSYNC.COLLECTIVE R15, `(.L_x_995) ;  /* 0x000000000f087348 */ /* 0x000fea0003c00000 */
[----:B------:R0:W1:Y:S02]  /*18da0*/  SHFL.IDX P6, R14, R13, R12, R11 ;  /* 0x0000000c0d0e7389 */ /* 0x00006400000c000b */
[----:B01----:R-:W-:Y:S01]  /*18db0*/  ENDCOLLECTIVE ;  /* 0x000000000000791b */ /* 0x003fe20003800000 */
.L_x_995:
        /* <DEDUP_REMOVED lines=15> */
.L_x_996:
[----:B------:R-:W-:Y:S01]  /*18eb0*/  @P0 IMAD R6, R5, 0x2, R22 ;  /* 0x0000000205060824 */ /* 0x000fe200078e0216 */
[----:B------:R-:W-:Y:S01]  /*18ec0*/  MOV R13, R4 ;  /* 0x00000004000d7202 */ /* 0x000fe20000000f00 */
[----:B------:R-:W-:Y:S02]  /*18ed0*/  IMAD.MOV.U32 R12, RZ, RZ, 0x4 ;  /* 0x00000004ff0c7424 */ /* 0x000fe400078e00ff */
[----:B------:R-:W-:-:S07]  /*18ee0*/  IMAD.MOV.U32 R3, RZ, RZ, R14 ;  /* 0x000000ffff037224 */ /* 0x000fce00078e000e */
[----:B------:R-:W-:Y:S05]  /*18ef0*/  WARPSYNC.COLLECTIVE R15, `(.L_x_997) ;  /* 0x000000000f087348 */ /* 0x000fea0003c00000 */
[----:B------:R0:W1:Y:S02]  /*18f00*/  SHFL.IDX P6, R14, R13, R12, R11 ;  /* 0x0000000c0d0e7389 */ /* 0x00006400000c000b */
[----:B01----:R-:W-:Y:S01]  /*18f10*/  ENDCOLLECTIVE ;  /* 0x000000000000791b */ /* 0x003fe20003800000 */
.L_x_997:
        /* <DEDUP_REMOVED lines=15> */
.L_x_998:
[----:B------:R-:W-:Y:S01]  /*19010*/  @P0 LEA R6, R5, R22, 0x1 ;  /* 0x0000001605060211 */ /* 0x000fe200078e08ff */
[----:B------:R-:W-:Y:S02]  /*19020*/  IMAD.MOV.U32 R13, RZ, RZ, R4 ;  /* 0x000000ffff0d7224 */ /* 0x000fe400078e0004 */
[----:B------:R-:W-:Y:S02]  /*19030*/  IMAD.MOV.U32 R12, RZ, RZ, 0x5 ;  /* 0x00000005ff0c7424 */ /* 0x000fe400078e00ff */
[----:B------:R-:W-:-:S07]  /*19040*/  IMAD.MOV.U32 R3, RZ, RZ, R14 ;  /* 0x000000ffff037224 */ /* 0x000fce00078e000e */
[----:B------:R-:W-:Y:S05]  /*19050*/  WARPSYNC.COLLECTIVE R15, `(.L_x_999) ;  /* 0x000000000f087348 */ /* 0x000fea0003c00000 */
[----:B------:R0:W1:Y:S02]  /*19060*/  SHFL.IDX P6, R14, R13, R12, R11 ;  /* 0x0000000c0d0e7389 */ /* 0x00006400000c000b */
[----:B01----:R-:W-:Y:S01]  /*19070*/  ENDCOLLECTIVE ;  /* 0x000000000000791b */ /* 0x003fe20003800000 */
.L_x_999:
[----:B------:R-:W-:-:S05]  /*19080*/  @P0 LEA R3, P1, R9, R3, 0x1 ;  /* 0x0000000309030211 */ /* 0x000fca00078208ff */
[----:B------:R-:W-:-:S05]  /*19090*/  @P0 IMAD.X R2, RZ, RZ, R2, P1 ;  /* 0x000000ffff020224 */ /* 0x000fca00008e0602 */
[----:B------:R-:W-:Y:S01]  /*190a0*/  @P0 LOP3.LUT R3, R3, R2, RZ, 0x3c, !PT ;  /* 0x0000000203030212 */ /* 0x000fe200078e3cff */
[----:B------:R-:W-:-:S03]  /*190b0*/  IMAD.MOV.U32 R13, RZ, RZ, R0 ;  /* 0x000000ffff0d7224 */ /* 0x000fc600078e0000 */
[----:B------:R-:W-:-:S04]  /*190c0*/  @P0 LOP3.LUT R2, R3, R2, RZ, 0x3c, !PT ;  /* 0x0000000203020212 */ /* 0x000fc800078e3cff */
[----:B------:R-:W-:Y:S01]  /*190d0*/  @P0 LOP3.LUT R3, R3, R2, RZ, 0x3c, !PT ;  /* 0x0000000203030212 */ /* 0x000fe200078e3cff */
[----:B------:R-:W-:-:S07]  /*190e0*/  IMAD.MOV.U32 R4, RZ, RZ, R14 ;  /* 0x000000ffff047224 */ /* 0x000fce00078e000e */
[----:B------:R-:W-:Y:S05]  /*190f0*/  WARPSYNC.COLLECTIVE R15, `(.L_x_1000) ;  /* 0x000000000f087348 */ /* 0x000fea0003c00000 */
[----:B------:R0:W1:Y:S02]  /*19100*/  SHFL.IDX P6, R14, R13, R12, R11 ;  /* 0x0000000c0d0e7389 */ /* 0x00006400000c000b */
[----:B01----:R-:W-:Y:S01]  /*19110*/  ENDCOLLECTIVE ;  /* 0x000000000000791b */ /* 0x003fe20003800000 */
.L_x_1000:
[----:B------:R-:W-:Y:S01]  /*19120*/  @!PT LDS RZ, [RZ] ;  /* 0x00000000fffff984 */ /* 0x000fe20000000800 */
[----:B------:R-:W-:Y:S01]  /*19130*/  @!PT LDS RZ, [RZ] ;  /* 0x00000000fffff984 */ /* 0x000fe20000000800 */
[----:B------:R-:W-:Y:S01]  /*19140*/  @!PT LDS RZ, [RZ] ;  /* 0x00000000fffff984 */ /* 0x000fe20000000800 */
[----:B------:R1:W-:Y:S01]  /*19150*/  @P0 LDGSTS.E.BYPASS.LTC128B.128 [R6+0x1e400], desc[UR40][R2.64], !P2 ;  /* 0x1e40000002060fae */ /* 0x0003e2000d101d68 */
[----:B------:R-:W-:Y:S01]  /*19160*/  IMAD.MOV.U32 R0, RZ, RZ, R14 ;  /* 0x000000ffff007224 */ /* 0x000fe200078e000e */
[----:B------:R-:W-:Y:S06]  /*19170*/  BRA `(.L_x_1001) ;  /* 0xffffffac00587947 */ /* 0x000fec000383ffff */
.L_x_862:
[----:B------:R-:W-:Y:S01]  /*19180*/  MOV R13, R2 ;  /* 0x00000002000d7202 */ /* 0x000fe20000000f00 */
[----:B------:R-:W-:Y:S02]  /*19190*/  IMAD.MOV.U32 R12, RZ, RZ, RZ ;  /* 0x000000ffff0c7224 */ /* 0x000fe400078e00ff */
[----:B------:R-:W-:Y:S02]  /*191a0*/  IMAD.MOV.U32 R11, RZ, RZ, 0x181f ;  /* 0x0000181fff0b7424 */ /* 0x000fe400078e00ff */
[----:B------:R-:W-:Y:S02]  /*191b0*/  IMAD.MOV.U32 R15, RZ, RZ, -0x1 ;  /* 0xffffffffff0f7424 */ /* 0x000fe400078e00ff */
[----:B-----5:R-:W-:Y:S02]  /*191c0*/  IMAD R3, R20, R7, RZ ;  /* 0x0000000714037224 */ /* 0x020fe400078e02ff */
[----:B------:R-:W-:-:S07]  /*191d0*/  IMAD.IADD R17, R10, 0x1, R17 ;  /* 0x000000010a117824 */ /* 0x000fce00078e0211 */
[----:B------:R-:W-:Y:S05]  /*191e0*/  WARPSYNC.COLLECTIVE R15, `(.L_x_1002) ;  /* 0x000000000f087348 */ /* 0x000fea0003c00000 */
[----:B------:R0:W1:Y:S02]  /*191f0*/  SHFL.IDX P6, R14, R13, R12, R11 ;  /* 0x0000000c0d0e7389 */ /* 0x00006400000c000b */
[----:B01----:R-:W-:Y:S01]  /*19200*/  ENDCOLLECTIVE ;  /* 0x000000000000791b */ /* 0x003fe20003800000 */
.L_x_1002:
[C---:B------:R-:W-:Y:S01]  /*19210*/  VIADD R6, R17.reuse, 0x10 ;  /* 0x0000001011067836 */ /* 0x040fe20000000000 */
[----:B------:R-:W-:Y:S01]  /*19220*/  ISETP.GE.AND P0, PT, R17, R3, PT ;  /* 0x000000031100720c */ /* 0x000fe20003f06270 */
[----:B------:R-:W-:Y:S02]  /*19230*/  IMAD.MOV.U32 R13, RZ, RZ, R0 ;  /* 0x000000ffff0d7224 */ /* 0x000fe400078e0000 */
[----:B------:R-:W-:-:S10]  /*19240*/  IMAD.MOV.U32 R4, RZ, RZ, R14 ;  /* 0x000000ffff047224 */ /* 0x000fd400078e000e */
[----:B------:R-:W-:Y:S05]  /*19250*/  WARPSYNC.COLLECTIVE R15, `(.L_x_1003) ;  /* 0x000000000f087348 */ /* 0x000fea0003c00000 */
[----:B------:R0:W1:Y:S02]  /*19260*/  SHFL.IDX P6, R14, R13, R12, R11 ;  /* 0x0000000c0d0e7389 */ /* 0x00006400000c000b */
[----:B01----:R-:W-:Y:S01]  /*19270*/  ENDCOLLECTIVE ;  /* 0x000000000000791b */ /* 0x003fe20003800000 */
.L_x_1003:
[----:B------:R-:W-:Y:S02]  /*19280*/  IMAD.MOV.U32 R13, RZ, RZ, R2 ;  /* 0x000000ffff0d7224 */ /* 0x000fe400078e0002 */
[----:B------:R-:W-:Y:S01]  /*19290*/  IMAD.MOV.U32 R12, RZ, RZ, 0x1 ;  /* 0x00000001ff0c7424 */ /* 0x000fe200078e00ff */
[----:B------:R-:W-:-:S07]  /*192a0*/  MOV R5, R14 ;  /* 0x0000000e00057202 */ /* 0x000fce0000000f00 */
[----:B------:R-:W-:Y:S05]  /*192b0*/  WARPSYNC.COLLECTIVE R15, `(.L_x_1004) ;  /* 0x000000000f087348 */ /* 0x000fea0003c00000 */
[----:B------:R0:W1:Y:S02]  /*192c0*/  SHFL.IDX P6, R14, R13, R12, R11 ;  /* 0x0000000c0d0e7389 */ /* 0x00006400000c000b */
[----:B01----:R-:W-:Y:S01]  /*192d0*/  ENDCOLLECTIVE ;  /* 0x000000000000791b */ /* 0x003fe20003800000 */
.L_x_1004:
        /* <DEDUP_REMOVED lines=10> */
[----:B------:R-:W-:Y:S02]  /*19380*/  ISETP.GE.AND P0, PT, R6, R3, PT ;  /* 0x000000030600720c */ /* 0x000fe40003f06270 */
[----:B0-----:R-:W-:-:S11]  /*19390*/  MOV R4, R14 ;  /* 0x0000000e00047202 */ /* 0x001fd60000000f00 */
[----:B------:R-:W-:Y:S05]  /*193a0*/  WARPSYNC.COLLECTIVE R15, `(.L_x_1005) ;  /* 0x000000000f087348 */ /* 0x000fea0003c00000 */
[----:B------:R0:W1:Y:S02]  /*193b0*/  SHFL.IDX P6, R14, R13, R12, R11 ;  /* 0x0000000c0d0e7389 */ /* 0x00006400000c000b */
[----:B01----:R-:W-:Y:S01]  /*193c0*/  ENDCOLLECTIVE ;  /* 0x000000000000791b */ /* 0x003fe20003800000 */
.L_x_1005:
[----:B------:R-:W-:Y:S01]  /*193d0*/  IMAD.MOV.U32 R13, RZ, RZ, R2 ;  /* 0x000000ffff0d7224 */ /* 0x000fe200078e0002 */
[----:B------:R-:W-:Y:S01]  /*193e0*/  MOV R12, 0x2 ;  /* 0x00000002000c7802 */ /* 0x000fe20000000f00 */
[----:B------:R-:W-:-:S07]  /*193f0*/  IMAD.MOV.U32 R5, RZ, RZ, R14 ;  /* 0x000000ffff057224 */ /* 0x000fce00078e000e */
[----:B------:R-:W-:Y:S05]  /*19400*/  WARPSYNC.COLLECTIVE R15, `(.L_x_1006) ;  /* 0x000000000f087348 */ /* 0x000fea0003c00000 */
[----:B------:R0:W1:Y:S02]  /*19410*/  SHFL.IDX P6, R14, R13, R12, R11 ;  /* 0x0000000c0d0e7389 */ /* 0x00006400000c000b */
[----:B01----:R-:W-:Y:S01]  /*19420*/  ENDCOLLECTIVE ;  /* 0x000000000000791b */ /* 0x003fe20003800000 */
.L_x_1006:
        /* <DEDUP_REMOVED lines=16> */
.L_x_1007:
[----:B------:R-:W-:Y:S01]  /*19530*/  MOV R13, R2 ;  /* 0x00000002000d7202 */ /* 0x000fe20000000f00 */
[----:B------:R-:W-:Y:S02]  /*19540*/  IMAD.MOV.U32 R12, RZ, RZ, 0x3 ;  /* 0x00000003ff0c7424 */ /* 0x000fe400078e00ff */
[----:B------:R-:W-:-:S07]  /*19550*/  IMAD.MOV.U32 R5, RZ, RZ, R14 ;  /* 0x000000ffff057224 */ /* 0x000fce00078e000e */
[----:B------:R-:W-:Y:S05]  /*19560*/  WARPSYNC.COLLECTIVE R15, `(.L_x_1008) ;  /* 0x000000000f087348 */ /* 0x000fea0003c00000 */
[----:B------:R0:W1:Y:S02]  /*19570*/  SHFL.IDX P6, R14, R13, R12, R11 ;  /* 0x0000000c0d0e7389 */ /* 0x00006400000c000b */
[----:B01----:R-:W-:Y:S01]  /*19580*/  ENDCOLLECTIVE ;  /* 0x000000000000791b */ /* 0x003fe20003800000 */
.L_x_1008:
        /* <DEDUP_REMOVED lines=16> */
.L_x_1009:
[----:B------:R-:W-:Y:S02]  /*19690*/  IMAD.MOV.U32 R13, RZ, RZ, R2 ;  /* 0x000000ffff0d7224 */ /* 0x000fe400078e0002 */
[----:B------:R-:W-:Y:S02]  /*196a0*/  IMAD.MOV.U32 R12, RZ, RZ, 0x4 ;  /* 0x00000004ff0c7424 */ /* 0x000fe400078e00ff */
[----:B------:R-:W-:-:S07]  /*196b0*/  IMAD.MOV.U32 R5, RZ, RZ, R14 ;  /* 0x000000ffff057224 */ /* 0x000fce00078e000e */
[----:B------:R-:W-:Y:S05]  /*196c0*/  WARPSYNC.COLLECTIVE R15, `(.L_x_1010) ;  /* 0x000000000f087348 */ /* 0x000fea0003c00000 */
[----:B------:R0:W1:Y:S02]  /*196d0*/  SHFL.IDX P6, R14, R13, R12, R11 ;  /* 0x0000000c0d0e7389 */ /* 0x00006400000c000b */
[----:B01----:R-:W-:Y:S01]  /*196e0*/  ENDCOLLECTIVE ;  /* 0x000000000000791b */ /* 0x003fe20003800000 */
.L_x_1010:
        /* <DEDUP_REMOVED lines=16> */
.L_x_1011:
[----:B------:R-:W-:Y:S02]  /*197f0*/  IMAD.MOV.U32 R13, RZ, RZ, R2 ;  /* 0x000000ffff0d7224 */ /* 0x000fe400078e0002 */
[----:B------:R-:W-:Y:S02]  /*19800*/  IMAD.MOV.U32 R12, RZ, RZ, 0x5 ;  /* 0x00000005ff0c7424 */ /* 0x000fe400078e00ff */
[----:B------:R-:W-:-:S07]  /*19810*/  IMAD.MOV.U32 R5, RZ, RZ, R14 ;  /* 0x000000ffff057224 */ /* 0x000fce00078e000e */
[----:B------:R-:W-:Y:S05]  /*19820*/  WARPSYNC.COLLECTIVE R15, `(.L_x_1012) ;  /* 0x000000000f087348 */ /* 0x000fea0003c00000 */
[----:B------:R0:W1:Y:S02]  /*19830*/  SHFL.IDX P6, R14, R13, R12, R11 ;  /* 0x0000000c0d0e7389 */ /* 0x00006400000c000b */
[----:B01----:R-:W-:Y:S01]  /*19840*/  ENDCOLLECTIVE ;  /* 0x000000000000791b */ /* 0x003fe20003800000 */
.L_x_1012:
[----:B------:R-:W-:-:S04]  /*19850*/  @!P0 LEA R5, P2, R9, R5, 0x1 ;  /* 0x0000000509058211 */ /* 0x000fc800078408ff */
[----:B------:R-:W-:-:S04]  /*19860*/  @!P0 IADD3.X R4, RZ, R4, RZ, P2, !PT ;  /* 0x00000004ff048210 */ /* 0x000fc800017fe4ff */
        /* <DEDUP_REMOVED lines=14> */
.L_x_1013:
[----:B------:R-:W-:Y:S02]  /*19950*/  IMAD.MOV.U32 R13, RZ, RZ, R2 ;  /* 0x000000ffff0d7224 */ /* 0x000fe400078e0002 */
[----:B------:R-:W-:Y:S01]  /*19960*/  IMAD.MOV.U32 R12, RZ, RZ, 0x6 ;  /* 0x00000006ff0c7424 */ /* 0x000fe200078e00ff */
[----:B------:R-:W-:-:S07]  /*19970*/  MOV R5, R14 ;  /* 0x0000000e00057202 */ /* 0x000fce0000000f00 */
[----:B------:R-:W-:Y:S05]  /*19980*/  WARPSYNC.COLLECTIVE R15, `(.L_x_1014) ;  /* 0x000000000f087348 */ /* 0x000fea0003c00000 */
[----:B------:R0:W1:Y:S02]  /*19990*/  SHFL.IDX P6, R14, R13, R12, R11 ;  /* 0x0000000c0d0e7389 */ /* 0x00006400000c000b */
[----:B01----:R-:W-:Y:S01]  /*199a0*/  ENDCOLLECTIVE ;  /* 0x000000000000791b */ /* 0x003fe20003800000 */
.L_x_1014:
        /* <DEDUP_REMOVED lines=16> */
.L_x_1015:
[----:B------:R-:W-:Y:S02]  /*19ab0*/  IMAD.MOV.U32 R13, RZ, RZ, R2 ;  /* 0x000000ffff0d7224 */ /* 0x000fe400078e0002 */
[----:B------:R-:W-:Y:S02]  /*19ac0*/  IMAD.MOV.U32 R12, RZ, RZ, 0x7 ;  /* 0x00000007ff0c7424 */ /* 0x000fe400078e00ff */
[----:B------:R-:W-:-:S07]  /*19ad0*/  IMAD.MOV.U32 R5, RZ, RZ, R14 ;  /* 0x000000ffff057224 */ /* 0x000fce00078e000e */
[----:B------:R-:W-:Y:S05]  /*19ae0*/  WARPSYNC.COLLECTIVE R15, `(.L_x_1016) ;  /* 0x000000000f087348 */ /* 0x000fea0003c00000 */
[----:B------:R0:W1:Y:S02]  /*19af0*/  SHFL.IDX P6, R14, R13, R12, R11 ;  /* 0x0000000c0d0e7389 */ /* 0x00006400000c000b */
[----:B01----:R-:W-:Y:S01]  /*19b00*/  ENDCOLLECTIVE ;  /* 0x000000000000791b */ /* 0x003fe20003800000 */
.L_x_1016:
        /* <DEDUP_REMOVED lines=14> */
.L_x_1017:
[----:B------:R-:W-:Y:S01]  /*19bf0*/  IMAD.MOV.U32 R0, RZ, RZ, R14 ;  /* 0x000000ffff007224 */ /* 0x000fe200078e000e */
[----:B------:R-:W-:Y:S06]  /*19c00*/  BRA `(.L_x_1018) ;  /* 0xffffffac00e07947 */ /* 0x000fec000383ffff */
.L_x_865:
[----:B0-----:R0:W1:Y:S02]  /*19c10*/  SYNCS.PHASECHK.TRANS64.TRYWAIT P0, [R22+URZ+0x22820], R3 ;  /* 0x02282003160075a7 */ /* 0x001064000800017f */
[----:B-1----:R-:W-:Y:S05]  /*19c20*/  @!P0 NANOSLEEP.SYNCS 0x989680 ;  /* 0x009896800000895d */ /* 0x002fea0003900000 */
[----:B------:R-:W1:Y:S02]  /*19c30*/  @!P0 SYNCS.PHASECHK.TRANS64 P0, [R22+URZ+0x22820], R3 ;  /* 0x02282003160085a7 */ /* 0x000e64000800007f */
[----:B-1----:R-:W-:Y:S05]  /*19c40*/  @!P0 BRA `(.L_x_865) ;  /* 0xfffffffc00f08947 */ /* 0x002fea000383ffff */
[----:B------:R-:W-:Y:S05]  /*19c50*/  BRA `(.L_x_1019) ;  /* 0xffffffb0003c7947 */ /* 0x000fea000383ffff */
.L_x_868:
[----:B0-----:R0:W1:Y:S02]  /*19c60*/  SYNCS.PHASECHK.TRANS64.TRYWAIT P0, [R32+URZ+0x22860], R3 ;  /* 0x02286003200075a7 */ /* 0x001064000800017f */
[----:B-1----:R-:W-:Y:S05]  /*19c70*/  @!P0 NANOSLEEP.SYNCS 0x989680 ;  /* 0x009896800000895d */ /* 0x002fea0003900000 */
[----:B------:R-:W1:Y:S02]  /*19c80*/  @!P0 SYNCS.PHASECHK.TRANS64 P0, [R32+URZ+0x22860], R3 ;  /* 0x02286003200085a7 */ /* 0x000e64000800007f */
[----:B-1----:R-:W-:Y:S05]  /*19c90*/  @!P0 BRA `(.L_x_868) ;  /* 0xfffffffc00f08947 */ /* 0x002fea000383ffff */
[----:B------:R-:W-:Y:S05]  /*19ca0*/  BRA `(.L_x_1020) ;  /* 0xffffffb0004c7947 */ /* 0x000fea000383ffff */
.L_x_869:
        /* <DEDUP_REMOVED lines=8> */
.L_x_1022:
[----:B------:R-:W-:Y:S05]  /*19d30*/  BSYNC B0 ;  /* 0x0000000000007941 */ /* 0x000fea0003800000 */
.L_x_1021:
[----:B------:R-:W0:Y:S01]  /*19d40*/  S2R R7, SR_TID.X ;  /* 0x0000000000077919 */ /* 0x000e220000002100 */
[----:B------:R-:W-:Y:S01]  /*19d50*/  IMAD.MOV.U32 R13, RZ, RZ, R5 ;  /* 0x000000ffff0d7224 */ /* 0x000fe200078e0005 */
[----:B------:R-:W-:Y:S01]  /*19d60*/  MOV R3, R14 ;  /* 0x0000000e00037202 */ /* 0x000fe20000000f00 */
[----:B------:R-:W-:Y:S01]  /*19d70*/  IMAD.MOV.U32 R12, RZ, RZ, RZ ;  /* 0x000000ffff0c7224 */ /* 0x000fe200078e00ff */
[C---:B------:R-:W-:Y:S01]  /*19d80*/  LOP3.LUT P2, RZ, R35.reuse, 0x2, RZ, 0xc0, !PT ;  /* 0x0000000223ff7812 */ /* 0x040fe2000784c0ff */
[----:B------:R-:W-:Y:S01]  /*19d90*/  IMAD.MOV.U32 R11, RZ, RZ, 0x181f ;  /* 0x0000181fff0b7424 */ /* 0x000fe200078e00ff */
[----:B------:R-:W-:Y:S01]  /*19da0*/  LOP3.LUT P1, RZ, R35, 0x4, RZ, 0xc0, !PT ;  /* 0x0000000423ff7812 */ /* 0x000fe2000782c0ff */
[----:B------:R-:W-:Y:S02]  /*19db0*/  IMAD.MOV.U32 R15, RZ, RZ, -0x1 ;  /* 0xffffffffff0f7424 */ /* 0x000fe400078e00ff */
[----:B------:R-:W-:Y:S01]  /*19dc0*/  IMAD R4, R4, 0x2, R22 ;  /* 0x0000000204047824 */ /* 0x000fe200078e0216 */
[----:B------:R-:W-:-:S13]  /*19dd0*/  ISETP.LT.OR P4, PT, R33, 0x1, !P1 ;  /* 0x000000012100780c */ /* 0x000fda0004f81670 */
[----:B0-----:R-:W-:Y:S05]  /*19de0*/  WARPSYNC.COLLECTIVE R15, `(.L_x_1023) ;  /* 0x000000000f087348 */ /* 0x001fea0003c00000 */
[----:B------:R1:W2:Y:S02]  /*19df0*/  SHFL.IDX P6, R14, R13, R12, R11 ;  /* 0x0000000c0d0e7389 */ /* 0x0002a400000c000b */
[----:B012---:R-:W-:Y:S01]  /*19e00*/  ENDCOLLECTIVE ;  /* 0x000000000000791b */ /* 0x007fe20003800000 */
.L_x_1023:
[----:B------:R-:W-:Y:S02]  /*19e10*/  IMAD.MOV.U32 R13, RZ, RZ, R6 ;  /* 0x000000ffff0d7224 */ /* 0x000fe400078e0006 */
[----:B------:R-:W-:Y:S02]  /*19e20*/  IMAD.MOV.U32 R12, RZ, RZ, 0x1 ;  /* 0x00000001ff0c7424 */ /* 0x000fe400078e00ff */
[----:B------:R-:W-:Y:S01]  /*19e30*/  IMAD.SHL.U32 R7, R7, 0x8, RZ ;  /* 0x0000000807077824 */ /* 0x000fe200078e00ff */
[----:B------:R-:W-:-:S04]  /*19e40*/  MOV R2, R14 ;  /* 0x0000000e00027202 */ /* 0x000fc80000000f00 */
[----:B------:R-:W-:-:S07]  /*19e50*/  LOP3.LUT R7, R7, 0x38, RZ, 0xc0, !PT ;  /* 0x0000003807077812 */ /* 0x000fce00078ec0ff */
[----:B------:R-:W-:Y:S05]  /*19e60*/  WARPSYNC.COLLECTIVE R15, `(.L_x_1024) ;  /* 0x000000000f087348 */ /* 0x000fea0003c00000 */
[----:B------:R0:W1:Y:S02]  /*19e70*/  SHFL.IDX P6, R14, R13, R12, R11 ;  /* 0x0000000c0d0e7389 */ /* 0x00006400000c000b */
[----:B01----:R-:W-:Y:S01]  /*19e80*/  ENDCOLLECTIVE ;  /* 0x000000000000791b */ /* 0x003fe20003800000 */
.L_x_1024:
[----:B------:R-:W-:Y:S01]  /*19e90*/  IMAD.SHL.U32 R0, R7, 0x2, RZ ;  /* 0x0000000207007824 */ /* 0x000fe200078e00ff */
[----:B------:R-:W-:-:S04]  /*19ea0*/  LOP3.LUT R7, R35, 0x1, RZ, 0xc0, !PT ;  /* 0x0000000123077812 */ /* 0x000fc800078ec0ff */
[----:B------:R-:W-:Y:S02]  /*19eb0*/  IADD3 R2, P0, R2, R0, RZ ;  /* 0x0000000002027210 */ /* 0x000fe40007f1e0ff */
[----:B------:R-:W-:-:S03]  /*19ec0*/  ISETP.NE.U32.AND P3, PT, R7, 0x1, PT ;  /* 0x000000010700780c */ /* 0x000fc60003f65070 */
        /* <DEDUP_REMOVED lines=13> */
[----:B0-----:R-:W-:-:S07]  /*19fa0*/  MOV R3, R14 ;  /* 0x0000000e00037202 */ /* 0x001fce0000000f00 */
[----:B------:R-:W-:Y:S05]  /*19fb0*/  WARPSYNC.COLLECTIVE R15, `(.L_x_1025) ;  /* 0x000000000f087348 */ /* 0x000fea0003c00000 */
[----:B------:R0:W1:Y:S02]  /*19fc0*/  SHFL.IDX P6, R14, R13, R12, R11 ;  /* 0x0000000c0d0e7389 */ /* 0x00006400000c000b */
[----:B01----:R-:W-:Y:S01]  /*19fd0*/  ENDCOLLECTIVE ;  /* 0x000000000000791b */ /* 0x003fe20003800000 */
.L_x_1025:
[----:B------:R-:W-:Y:S02]  /*19fe0*/  IMAD.MOV.U32 R13, RZ, RZ, R6 ;  /* 0x000000ffff0d7224 */ /* 0x000fe400078e0006 */
[----:B------:R-:W-:Y:S01]  /*19ff0*/  IMAD.MOV.U32 R12, RZ, RZ, 0x2 ;  /* 0x00000002ff0c7424 */ /* 0x000fe200078e00ff */
[----:B------:R-:W-:-:S13]  /*1a000*/  IADD3 R2, P4, R14, R0, RZ ;  /* 0x000000000e027210 */ /* 0x000fda0007f9e0ff */
[----:B------:R-:W-:Y:S05]  /*1a010*/  WARPSYNC.COLLECTIVE R15, `(.L_x_1026) ;  /* 0x000000000f087348 */ /* 0x000fea0003c00000 */
[----:B------:R0:W1:Y:S02]  /*1a020*/  SHFL.IDX P6, R14, R13, R12, R11 ;  /* 0x0000000c0d0e7389 */ /* 0x00006400000c000b */
[----:B01----:R-:W-:Y:S01]  /*1a030*/  ENDCOLLECTIVE ;  /* 0x000000000000791b */ /* 0x003fe20003800000 */
.L_x_1026:
        /* <DEDUP_REMOVED lines=17> */
.L_x_1027:
[----:B------:R-:W-:Y:S02]  /*1a150*/  IMAD.MOV.U32 R13, RZ, RZ, R6 ;  /* 0x000000ffff0d7224 */ /* 0x000fe400078e0006 */
[----:B------:R-:W-:Y:S01]  /*1a160*/  IMAD.MOV.U32 R12, RZ, RZ, 0x3 ;  /* 0x00000003ff0c7424 */ /* 0x000fe200078e00ff */
[----:B------:R-:W-:-:S13]  /*1a170*/  IADD3 R2, P4, R14, R0, RZ ;  /* 0x000000000e027210 */ /* 0x000fda0007f9e0ff */
[----:B------:R-:W-:Y:S05]  /*1a180*/  WARPSYNC.COLLECTIVE R15, `(.L_x_1028) ;  /* 0x000000000f087348 */ /* 0x000fea0003c00000 */
[----:B------:R0:W1:Y:S02]  /*1a190*/  SHFL.IDX P6, R14, R13, R12, R11 ;  /* 0x0000000c0d0e7389 */ /* 0x00006400000c000b */
[----:B01----:R-:W-:Y:S01]  /*1a1a0*/  ENDCOLLECTIVE ;  /* 0x000000000000791b */ /* 0x003fe20003800000 */
.L_x_1028:
        /* <DEDUP_REMOVED lines=17> */
.L_x_1029:
[----:B------:R-:W-:Y:S02]  /*1a2c0*/  IMAD.MOV.U32 R13, RZ, RZ, R6 ;  /* 0x000000ffff0d7224 */ /* 0x000fe400078e0006 */
[----:B------:R-:W-:Y:S01]  /*1a2d0*/  IMAD.MOV.U32 R12, RZ, RZ, 0x4 ;  /* 0x00000004ff0c7424 */ /* 0x000fe200078e00ff */
[----:B------:R-:W-:-:S13]  /*1a2e0*/  IADD3 R2, P4, R14, R0, RZ ;  /* 0x000000000e027210 */ /* 0x000fda0007f9e0ff */
[----:B------:R-:W-:Y:S05]  /*1a2f0*/  WARPSYNC.COLLECTIVE R15, `(.L_x_1030) ;  /* 0x000000000f087348 */ /* 0x000fea0003c00000 */
[----:B------:R0:W1:Y:S02]  /*1a300*/  SHFL.IDX P6, R14, R13, R12, R11 ;  /* 0x0000000c0d0e7389 */ /* 0x00006400000c000b */
[----:B01----:R-:W-:Y:S01]  /*1a310*/  ENDCOLLECTIVE ;  /* 0x000000000000791b */ /* 0x003fe20003800000 */
.L_x_1030:
        /* <DEDUP_REMOVED lines=17> */
.L_x_1031:
[----:B------:R-:W-:Y:S01]  /*1a430*/  MOV R13, R6 ;  /* 0x00000006000d7202 */ /* 0x000fe20000000f00 */
[----:B------:R-:W-:Y:S01]  /*1a440*/  IMAD.MOV.U32 R12, RZ, RZ, 0x5 ;  /* 0x00000005ff0c7424 */ /* 0x000fe200078e00ff */
[----:B------:R-:W-:-:S13]  /*1a450*/  IADD3 R2, P4, R14, R0, RZ ;  /* 0x000000000e027210 */ /* 0x000fda0007f9e0ff */
[----:B------:R-:W-:Y:S05]  /*1a460*/  WARPSYNC.COLLECTIVE R15, `(.L_x_1032) ;  /* 0x000000000f087348 */ /* 0x000fea0003c00000 */
[----:B------:R0:W1:Y:S02]  /*1a470*/  SHFL.IDX P6, R14, R13, R12, R11 ;  /* 0x0000000c0d0e7389 */ /* 0x00006400000c000b */
[----:B01----:R-:W-:Y:S01]  /*1a480*/  ENDCOLLECTIVE ;  /* 0x000000000000791b */ /* 0x003fe20003800000 */
.L_x_1032:
        /* <DEDUP_REMOVED lines=12> */
.L_x_1033:
        /* <DEDUP_REMOVED lines=9> */
.L_x_876:
[----:B0-----:R0:W1:Y:S02]  /*1a5e0*/  SYNCS.PHASECHK.TRANS64.TRYWAIT P0, [R4+URZ+0x22840], R21 ;  /* 0x02284015040075a7 */ /* 0x001064000800017f */
[----:B-1----:R-:W-:Y:S05]  /*1a5f0*/  @!P0 NANOSLEEP.SYNCS 0x989680 ;  /* 0x009896800000895d */ /* 0x002fea0003900000 */
[----:B------:R-:W1:Y:S02]  /*1a600*/  @!P0 SYNCS.PHASECHK.TRANS64 P0, [R4+URZ+0x22840], R21 ;  /* 0x02284015040085a7 */ /* 0x000e64000800007f */
[----:B-1----:R-:W-:Y:S05]  /*1a610*/  @!P0 BRA `(.L_x_876) ;  /* 0xfffffffc00f08947 */ /* 0x002fea000383ffff */
[----:B------:R-:W-:Y:S05]  /*1a620*/  BRA `(.L_x_1035) ;  /* 0xffffffb000b47947 */ /* 0x000fea000383ffff */
.L_x_877:
        /* <DEDUP_REMOVED lines=8> */
.L_x_1037:
[----:B------:R-:W-:Y:S05]  /*1a6b0*/  BSYNC B1 ;  /* 0x0000000000017941 */ /* 0x000fea0003800000 */
.L_x_1036:
[----:B------:R-:W-:Y:S01]  /*1a6c0*/  IMAD.MOV.U32 R13, RZ, RZ, R8 ;  /* 0x000000ffff0d7224 */ /* 0x000fe200078e0008 */
[----:B------:R-:W-:Y:S01]  /*1a6d0*/  MOV R15, 0xffffffff ;  /* 0xffffffff000f7802 */ /* 0x000fe20000000f00 */
[----:B------:R-:W-:Y:S02]  /*1a6e0*/  IMAD.MOV.U32 R12, RZ, RZ, RZ ;  /* 0x000000ffff0c7224 */ /* 0x000fe400078e00ff */
[----:B------:R-:W-:Y:S02]  /*1a6f0*/  IMAD.MOV.U32 R11, RZ, RZ, 0x181f ;  /* 0x0000181fff0b7424 */ /* 0x000fe400078e00ff */
[----:B------:R-:W-:Y:S02]  /*1a700*/  IMAD.MOV.U32 R3, RZ, RZ, R14 ;  /* 0x000000ffff037224 */ /* 0x000fe400078e000e */
[----:B------:R-:W-:-:S07]  /*1a710*/  IMAD R7, R7, 0x2, R22 ;  /* 0x0000000207077824 */ /* 0x000fce00078e0216 */
[----:B------:R-:W-:Y:S05]  /*1a720*/  WARPSYNC.COLLECTIVE R15, `(.L_x_1038) ;  /* 0x000000000f087348 */ /* 0x000fea0003c00000 */
[----:B------:R0:W1:Y:S02]  /*1a730*/  SHFL.IDX P6, R14, R13, R12, R11 ;  /* 0x0000000c0d0e7389 */ /* 0x00006400000c000b */
[----:B01----:R-:W-:Y:S01]  /*1a740*/  ENDCOLLECTIVE ;  /* 0x000000000000791b */ /* 0x003fe20003800000 */
.L_x_1038:
[----:B------:R-:W-:Y:S02]  /*1a750*/  IMAD.MOV.U32 R13, RZ, RZ, R9 ;  /* 0x000000ffff0d7224 */ /* 0x000fe400078e0009 */
[----:B------:R-:W-:Y:S02]  /*1a760*/  IMAD.MOV.U32 R12, RZ, RZ, 0x1 ;  /* 0x00000001ff0c7424 */ /* 0x000fe400078e00ff */
[----:B------:R-:W-:-:S07]  /*1a770*/  IMAD.MOV.U32 R2, RZ, RZ, R14 ;  /* 0x000000ffff027224 */ /* 0x000fce00078e000e */
[----:B------:R-:W-:Y:S05]  /*1a780*/  WARPSYNC.COLLECTIVE R15, `(.L_x_1039) ;  /* 0x000000000f087348 */ /* 0x000fea0003c00000 */
[----:B------:R0:W1:Y:S02]  /*1a790*/  SHFL.IDX P6, R14, R13, R12, R11 ;  /* 0x0000000c0d0e7389 */ /* 0x00006400000c000b */
[----:B01----:R-:W-:Y:S01]  /*1a7a0*/  ENDCOLLECTIVE ;  /* 0x000000000000791b */ /* 0x003fe20003800000 */
.L_x_1039:
        /* <DEDUP_REMOVED lines=11> */
.L_x_1040:
[----:B------:R-:W-:Y:S02]  /*1a860*/  IMAD.MOV.U32 R13, RZ, RZ, R9 ;  /* 0x000000ffff0d7224 */ /* 0x000fe400078e0009 */
[----:B------:R-:W-:Y:S02]  /*1a870*/  IMAD.MOV.U32 R12, RZ, RZ, 0x2 ;  /* 0x00000002ff0c7424 */ /* 0x000fe400078e00ff */
[----:B------:R-:W-:-:S07]  /*1a880*/  IMAD.MOV.U32 R2, RZ, RZ, R14 ;  /* 0x000000ffff027224 */ /* 0x000fce00078e000e */
[----:B------:R-:W-:Y:S05]  /*1a890*/  WARPSYNC.COLLECTIVE R15, `(.L_x_1041) ;  /* 0x000000000f087348 */ /* 0x000fea0003c00000 */
[----:B------:R0:W1:Y:S02]  /*1a8a0*/  SHFL.IDX P6, R14, R13, R12, R11 ;  /* 0x0000000c0d0e7389 */ /* 0x00006400000c000b */
[----:B01----:R-:W-:Y:S01]  /*1a8b0*/  ENDCOLLECTIVE ;  /* 0x000000000000791b */ /* 0x003fe20003800000 */
.L_x_1041:
        /* <DEDUP_REMOVED lines=11> */
.L_x_1042:
[----:B------:R-:W-:Y:S02]  /*1a970*/  IMAD.MOV.U32 R13, RZ, RZ, R9 ;  /* 0x000000ffff0d7224 */ /* 0x000fe400078e0009 */
[----:B------:R-:W-:Y:S02]  /*1a980*/  IMAD.MOV.U32 R12, RZ, RZ, 0x3 ;  /* 0x00000003ff0c7424 */ /* 0x000fe400078e00ff */
[----:B------:R-:W-:-:S07]  /*1a990*/  IMAD.MOV.U32 R2, RZ, RZ, R14 ;  /* 0x000000ffff027224 */ /* 0x000fce00078e000e */
[----:B------:R-:W-:Y:S05]  /*1a9a0*/  WARPSYNC.COLLECTIVE R15, `(.L_x_1043) ;  /* 0x000000000f087348 */ /* 0x000fea0003c00000 */
[----:B------:R0:W1:Y:S02]  /*1a9b0*/  SHFL.IDX P6, R14, R13, R12, R11 ;  /* 0x0000000c0d0e7389 */ /* 0x00006400000c000b */
[----:B01----:R-:W-:Y:S01]  /*1a9c0*/  ENDCOLLECTIVE ;  /* 0x000000000000791b */ /* 0x003fe20003800000 */
.L_x_1043:
        /* <DEDUP_REMOVED lines=11> */
.L_x_1044:
[----:B------:R-:W-:Y:S02]  /*1aa80*/  IMAD.MOV.U32 R13, RZ, RZ, R9 ;  /* 0x000000ffff0d7224 */ /* 0x000fe400078e0009 */
[----:B------:R-:W-:Y:S02]  /*1aa90*/  IMAD.MOV.U32 R12, RZ, RZ, 0x4 ;  /* 0x00000004ff0c7424 */ /* 0x000fe400078e00ff */
[----:B------:R-:W-:-:S07]  /*1aaa0*/  IMAD.MOV.U32 R2, RZ, RZ, R14 ;  /* 0x000000ffff027224 */ /* 0x000fce00078e000e */
[----:B------:R-:W-:Y:S05]  /*1aab0*/  WARPSYNC.COLLECTIVE R15, `(.L_x_1045) ;  /* 0x000000000f087348 */ /* 0x000fea0003c00000 */
[----:B------:R0:W1:Y:S02]  /*1aac0*/  SHFL.IDX P6, R14, R13, R12, R11 ;  /* 0x0000000c0d0e7389 */ /* 0x00006400000c000b */
[----:B01----:R-:W-:Y:S01]  /*1aad0*/  ENDCOLLECTIVE ;  /* 0x000000000000791b */ /* 0x003fe20003800000 */
.L_x_1045:
        /* <DEDUP_REMOVED lines=11> */
.L_x_1046:
[----:B------:R-:W-:Y:S02]  /*1ab90*/  IMAD.MOV.U32 R13, RZ, RZ, R9 ;  /* 0x000000ffff0d7224 */ /* 0x000fe400078e0009 */
[----:B------:R-:W-:Y:S02]  /*1aba0*/  IMAD.MOV.U32 R12, RZ, RZ, 0x5 ;  /* 0x00000005ff0c7424 */ /* 0x000fe400078e00ff */
[----:B------:R-:W-:-:S07]  /*1abb0*/  IMAD.MOV.U32 R2, RZ, RZ, R14 ;  /* 0x000000ffff027224 */ /* 0x000fce00078e000e */
[----:B------:R-:W-:Y:S05]  /*1abc0*/  WARPSYNC.COLLECTIVE R15, `(.L_x_1047) ;  /* 0x000000000f087348 */ /* 0x000fea0003c00000 */
[----:B------:R0:W1:Y:S02]  /*1abd0*/  SHFL.IDX P6, R14, R13, R12, R11 ;  /* 0x0000000c0d0e7389 */ /* 0x00006400000c000b */
[----:B01----:R-:W-:Y:S01]  /*1abe0*/  ENDCOLLECTIVE ;  /* 0x000000000000791b */ /* 0x003fe20003800000 */
.L_x_1047:
[----:B------:R-:W-:-:S05]  /*1abf0*/  IADD3 R2, P0, R2, R0, RZ ;  /* 0x0000000002027210 */ /* 0x000fca0007f1e0ff */
        /* <DEDUP_REMOVED lines=10> */
.L_x_1048:
[----:B------:R-:W-:Y:S01]  /*1aca0*/  IMAD.MOV.U32 R2, RZ, RZ, R14 ;  /* 0x000000ffff027224 */ /* 0x000fe200078e000e */
[----:B------:R-:W-:Y:S06]  /*1acb0*/  BRA `(.L_x_1049) ;  /* 0xffffffac00e47947 */ /* 0x000fec000383ffff */
.L_x_882:
[----:B---3--:R3:W4:Y:S02]  /*1acc0*/  SYNCS.PHASECHK.TRANS64.TRYWAIT P0, [R4+URZ+0x22860], R21 ;  /* 0x02286015040075a7 */ /* 0x008724000800017f */
[----:B----4-:R-:W-:Y:S05]  /*1acd0*/  @!P0 NANOSLEEP.SYNCS 0x989680 ;  /* 0x009896800000895d */ /* 0x010fea0003900000 */
[----:B------:R-:W4:Y:S02]  /*1ace0*/  @!P0 SYNCS.PHASECHK.TRANS64 P0, [R4+URZ+0x22860], R21 ;  /* 0x02286015040085a7 */ /* 0x000f24000800007f */
[----:B----4-:R-:W-:Y:S05]  /*1acf0*/  @!P0 BRA `(.L_x_882) ;  /* 0xfffffffc00f08947 */ /* 0x010fea000383ffff */
[----:B------:R-:W-:Y:S05]  /*1ad00*/  BRA `(.L_x_1050) ;  /* 0xffffffb000347947 */ /* 0x000fea000383ffff */
.L_x_883:
[----:B------:R-:W-:Y:S01]  /*1ad10*/  BSSY B1, `(.L_x_1051) ;  /* 0x0000008000017945 */ /* 0x000fe20003800000 */
[----:B------:R-:W-:Y:S01]  /*1ad20*/  IMAD.MOV.U32 R13, RZ, RZ, R7 ;  /* 0x000000ffff0d7224 */ /* 0x000fe200078e0007 */
[----:B------:R-:W-:Y:S01]  /*1ad30*/  MOV R15, 0xffffffff ;  /* 0xffffffff000f7802 */ /* 0x000fe20000000f00 */
[----:B------:R-:W-:Y:S02]  /*1ad40*/  IMAD.MOV.U32 R12, RZ, RZ, RZ ;  /* 0x000000ffff0c7224 */ /* 0x000fe400078e00ff */
[----:B------:R-:W-:-:S07]  /*1ad50*/  IMAD.MOV.U32 R11, RZ, RZ, 0x181f ;  /* 0x0000181fff0b7424 */ /* 0x000fce00078e00ff */
[----:B0123--:R-:W-:Y:S05]  /*1ad60*/  WARPSYNC.COLLECTIVE R15, `(.L_x_1052) ;  /* 0x000000000f087348 */ /* 0x00ffea0003c00000 */
[----:B------:R4:W0:Y:S02]  /*1ad70*/  SHFL.IDX P6, R14, R13, R12, R11 ;  /* 0x0000000c0d0e7389 */ /* 0x00082400000c000b */
[----:B01234-:R-:W-:Y:S01]  /*1ad80*/  ENDCOLLECTIVE ;  /* 0x000000000000791b */ /* 0x01ffe20003800000 */
.L_x_1052:
[----:B------:R-:W-:Y:S05]  /*1ad90*/  BSYNC B1 ;  /* 0x0000000000017941 */ /* 0x000fea0003800000 */
.L_x_1051:
        /* <DEDUP_REMOVED lines=9> */
.L_x_1053:
[----:B------:R-:W-:Y:S02]  /*1ae30*/  IMAD.MOV.U32 R13, RZ, RZ, R7 ;  /* 0x000000ffff0d7224 */ /* 0x000fe400078e0007 */
[----:B------:R-:W-:Y:S01]  /*1ae40*/  IMAD.MOV.U32 R12, RZ, RZ, 0x1 ;  /* 0x00000001ff0c7424 */ /* 0x000fe200078e00ff */
[----:B------:R-:W-:-:S13]  /*1ae50*/  IADD3 R2, P0, R14, R0, RZ ;  /* 0x000000000e027210 */ /* 0x000fda0007f1e0ff */
[----:B------:R-:W-:Y:S05]  /*1ae60*/  WARPSYNC.COLLECTIVE R15, `(.L_x_1054) ;  /* 0x000000000f087348 */ /* 0x000fea0003c00000 */
[----:B------:R0:W1:Y:S02]  /*1ae70*/  SHFL.IDX P6, R14, R13, R12, R11 ;  /* 0x0000000c0d0e7389 */ /* 0x00006400000c000b */
[----:B01----:R-:W-:Y:S01]  /*1ae80*/  ENDCOLLECTIVE ;  /* 0x000000000000791b */ /* 0x003fe20003800000 */
.L_x_1054:
        /* <DEDUP_REMOVED lines=13> */
.L_x_1055:
[----:B------:R-:W-:Y:S02]  /*1af60*/  IMAD.MOV.U32 R13, RZ, RZ, R7 ;  /* 0x000000ffff0d7224 */ /* 0x000fe400078e0007 */
[----:B------:R-:W-:Y:S01]  /*1af70*/  IMAD.MOV.U32 R12, RZ, RZ, 0x2 ;  /* 0x00000002ff0c7424 */ /* 0x000fe200078e00ff */
[----:B------:R-:W-:-:S13]  /*1af80*/  IADD3 R2, P0, R14, R0, RZ ;  /* 0x000000000e027210 */ /* 0x000fda0007f1e0ff */
[----:B------:R-:W-:Y:S05]  /*1af90*/  WARPSYNC.COLLECTIVE R15, `(.L_x_1056) ;  /* 0x000000000f087348 */ /* 0x000fea0003c00000 */
[----:B------:R0:W1:Y:S02]  /*1afa0*/  SHFL.IDX P6, R14, R13, R12, R11 ;  /* 0x0000000c0d0e7389 */ /* 0x00006400000c000b */
[----:B01----:R-:W-:Y:S01]  /*1afb0*/  ENDCOLLECTIVE ;  /* 0x000000000000791b */ /* 0x003fe20003800000 */
.L_x_1056:
        /* <DEDUP_REMOVED lines=13> */
.L_x_1057:
[----:B------:R-:W-:Y:S02]  /*1b090*/  IMAD.MOV.U32 R13, RZ, RZ, R7 ;  /* 0x000000ffff0d7224 */ /* 0x000fe400078e0007 */
[----:B------:R-:W-:Y:S01]  /*1b0a0*/  IMAD.MOV.U32 R12, RZ, RZ, 0x3 ;  /* 0x00000003ff0c7424 */ /* 0x000fe200078e00ff */
[----:B------:R-:W-:-:S13]  /*1b0b0*/  IADD3 R2, P0, R14, R0, RZ ;  /* 0x000000000e027210 */ /* 0x000fda0007f1e0ff */
[----:B------:R-:W-:Y:S05]  /*1b0c0*/  WARPSYNC.COLLECTIVE R15, `(.L_x_1058) ;  /* 0x000000000f087348 */ /* 0x000fea0003c00000 */
[----:B------:R0:W1:Y:S02]  /*1b0d0*/  SHFL.IDX P6, R14, R13, R12, R11 ;  /* 0x0000000c0d0e7389 */ /* 0x00006400000c000b */
[----:B01----:R-:W-:Y:S01]  /*1b0e0*/  ENDCOLLECTIVE ;  /* 0x000000000000791b */ /* 0x003fe20003800000 */
.L_x_1058:
        /* <DEDUP_REMOVED lines=13> */
.L_x_1059:
[----:B------:R-:W-:Y:S02]  /*1b1c0*/  IMAD.MOV.U32 R13, RZ, RZ, R7 ;  /* 0x000000ffff0d7224 */ /* 0x000fe400078e0007 */
[----:B------:R-:W-:Y:S01]  /*1b1d0*/  IMAD.MOV.U32 R12, RZ, RZ, 0x4 ;  /* 0x00000004ff0c7424 */ /* 0x000fe200078e00ff */
[----:B------:R-:W-:-:S13]  /*1b1e0*/  IADD3 R2, P0, R14, R0, RZ ;  /* 0x000000000e027210 */ /* 0x000fda0007f1e0ff */
[----:B------:R-:W-:Y:S05]  /*1b1f0*/  WARPSYNC.COLLECTIVE R15, `(.L_x_1060) ;  /* 0x000000000f087348 */ /* 0x000fea0003c00000 */
[----:B------:R0:W1:Y:S02]  /*1b200*/  SHFL.IDX P6, R14, R13, R12, R11 ;  /* 0x0000000c0d0e7389 */ /* 0x00006400000c000b */
[----:B01----:R-:W-:Y:S01]  /*1b210*/  ENDCOLLECTIVE ;  /* 0x000000000000791b */ /* 0x003fe20003800000 */
.L_x_1060:
        /* <DEDUP_REMOVED lines=13> */
.L_x_1061:
[----:B------:R-:W-:Y:S02]  /*1b2f0*/  IMAD.MOV.U32 R13, RZ, RZ, R7 ;  /* 0x000000ffff0d7224 */ /* 0x000fe400078e0007 */
[----:B------:R-:W-:Y:S01]  /*1b300*/  IMAD.MOV.U32 R12, RZ, RZ, 0x5 ;  /* 0x00000005ff0c7424 */ /* 0x000fe200078e00ff */
[----:B------:R-:W-:-:S13]  /*1b310*/  IADD3 R2, P0, R14, R0, RZ ;  /* 0x000000000e027210 */ /* 0x000fda0007f1e0ff */
[----:B------:R-:W-:Y:S05]  /*1b320*/  WARPSYNC.COLLECTIVE R15, `(.L_x_1062) ;  /* 0x000000000f087348 */ /* 0x000fea0003c00000 */
[----:B------:R0:W1:Y:S02]  /*1b330*/  SHFL.IDX P6, R14, R13, R12, R11 ;  /* 0x0000000c0d0e7389 */ /* 0x00006400000c000b */
[----:B01----:R-:W-:Y:S01]  /*1b340*/  ENDCOLLECTIVE ;  /* 0x000000000000791b */ /* 0x003fe20003800000 */
.L_x_1062:
        /* <DEDUP_REMOVED lines=13> */
.L_x_1063:
[----:B------:R-:W-:Y:S05]  /*1b420*/  BRA `(.L_x_1064) ;  /* 0xffffffac00807947 */ /* 0x000fea000383ffff */
.L_x_891:
[----:B------:R-:W-:Y:S01]  /*1b430*/  BSSY B0, `(.L_x_1065) ;  /* 0x0000008000007945 */ /* 0x000fe20003800000 */
[----:B------:R-:W-:Y:S01]  /*1b440*/  IMAD.MOV.U32 R13, RZ, RZ, R16 ;  /* 0x000000ffff0d7224 */ /* 0x000fe200078e0010 */
[----:B------:R-:W-:Y:S01]  /*1b450*/  MOV R15, 0xffffffff ;  /* 0xffffffff000f7802 */ /* 0x000fe20000000f00 */
[----:B------:R-:W-:Y:S02]  /*1b460*/  IMAD.MOV.U32 R12, RZ, RZ, RZ ;  /* 0x000000ffff0c7224 */ /* 0x000fe400078e00ff */
[----:B------:R-:W-:-:S07]  /*1b470*/  IMAD.MOV.U32 R11, RZ, RZ, 0x1f ;  /* 0x0000001fff0b7424 */ /* 0x000fce00078e00ff */
[----:B0-23--:R-:W-:Y:S05]  /*1b480*/  WARPSYNC.COLLECTIVE R15, `(.L_x_1066) ;  /* 0x000000000f087348 */ /* 0x00dfea0003c00000 */
[----:B------:R1:W4:Y:S02]  /*1b490*/  SHFL.IDX P6, R14, R13, R12, R11 ;  /* 0x0000000c0d0e7389 */ /* 0x00032400000c000b */
[----:B01234-:R-:W-:Y:S01]  /*1b4a0*/  ENDCOLLECTIVE ;  /* 0x000000000000791b */ /* 0x01ffe20003800000 */
.L_x_1066:
[----:B------:R-:W-:Y:S05]  /*1b4b0*/  BSYNC B0 ;  /* 0x0000000000007941 */ /* 0x000fea0003800000 */
.L_x_1065:
        /* <DEDUP_REMOVED lines=9> */
.L_x_1067:
[----:B------:R-:W-:Y:S02]  /*1b550*/  ULDC UR4, c[0x0][0xc3c] ;  /* 0x00030f0000047ab9 */ /* 0x000fe40000000800 */
[----:B------:R-:W-:-:S13]  /*1b560*/  ISETP.GE.OR P1, PT, R5, UR4, !P0 ;  /* 0x0000000405007c0c */ /* 0x000fda000c726670 */
[----:B------:R-:W0:Y:S01]  /*1b570*/  @!P1 LDC.64 R2, c[0x0][0xc80] ;  /* 0x00032000ff029b82 */ /* 0x000e220000000a00 */
[----:B------:R-:W-:Y:S02]  /*1b580*/  IMAD.MOV.U32 R11, RZ, RZ, RZ ;  /* 0x000000ffff0b7224 */ /* 0x000fe400078e00ff */
[----:B------:R-:W-:Y:S02]  /*1b590*/  IMAD.MOV.U32 R4, RZ, RZ, R14 ;  /* 0x000000ffff047224 */ /* 0x000fe400078e000e */
[----:B0-----:R-:W-:-:S06]  /*1b5a0*/  @!P1 IMAD.WIDE R2, R5, 0x4, R2 ;  /* 0x0000000405029825 */ /* 0x001fcc00078e0202 */
[----:B------:R-:W2:Y:S01]  /*1b5b0*/  @!P1 LDG.E R2, desc[UR40][R2.64] ;  /* 0x0000002802029981 */ /* 0x000ea2000c1e1900 */
[----:B------:R-:W-:Y:S01]  /*1b5c0*/  IMAD.MOV.U32 R5, RZ, RZ, RZ ;  /* 0x000000ffff057224 */ /* 0x000fe200078e00ff */
[C---:B------:R-:W-:Y:S02]  /*1b5d0*/  ISETP.GE.U32.AND P2, PT, R8.reuse, 0x2, PT ;  /* 0x000000020800780c */ /* 0x040fe40003f46070 */
[C---:B------:R-:W-:Y:S02]  /*1b5e0*/  ISETP.GE.U32.AND P3, PT, R8.reuse, 0x4, PT ;  /* 0x000000040800780c */ /* 0x040fe40003f66070 */
[C---:B------:R-:W-:Y:S02]  /*1b5f0*/  ISETP.GE.U32.AND P4, PT, R8.reuse, 0x8, PT ;  /* 0x000000080800780c */ /* 0x040fe40003f86070 */
[C---:B------:R-:W-:Y:S01]  /*1b600*/  ISETP.GE.U32.AND P5, PT, R8.reuse, 0x10, PT ;  /* 0x000000100800780c */ /* 0x040fe20003fa6070 */
[----:B--2---:R-:W-:Y:S01]  /*1b610*/  @!P1 IMAD.MOV.U32 R5, RZ, RZ, R2 ;  /* 0x000000ffff059224 */ /* 0x004fe200078e0002 */
[----:B------:R-:W-:-:S04]  /*1b620*/  ISETP.NE.AND P1, PT, R8, RZ, PT ;  /* 0x000000ff0800720c */ /* 0x000fc80003f25270 */
[----:B------:R-:W-:-:S09]  /*1b630*/  MOV R13, R5 ;  /* 0x00000005000d7202 */ /* 0x000fd20000000f00 */
[----:B------:R-:W-:Y:S05]  /*1b640*/  WARPSYNC.COLLECTIVE R15, `(.L_x_1068) ;  /* 0x000000000f087348 */ /* 0x000fea0003c00000 */
[----:B------:R0:W1:Y:S02]  /*1b650*/  SHFL.UP P6, R14, R13, R12, R11 ;  /* 0x0400000c0d0e7389 */ /* 0x00006400000c000b */
[----:B01----:R-:W-:Y:S01]  /*1b660*/  ENDCOLLECTIVE ;  /* 0x000000000000791b */ /* 0x003fe20003800000 */
.L_x_1068:
[----:B------:R-:W-:Y:S01]  /*1b670*/  IMAD.MOV.U32 R12, RZ, RZ, 0x2 ;  /* 0x00000002ff0c7424 */ /* 0x000fe200078e00ff */
[----:B------:R-:W-:-:S05]  /*1b680*/  SEL R6, R14, RZ, P1 ;  /* 0x000000ff0e067207 */ /* 0x000fca0000800000 */
[----:B------:R-:W-:-:S04]  /*1b690*/  IMAD.IADD R6, R5, 0x1, R6 ;  /* 0x0000000105067824 */ /* 0x000fc800078e0206 */
[----:B------:R-:W-:-:S07]  /*1b6a0*/  IMAD.MOV.U32 R13, RZ, RZ, R6 ;  /* 0x000000ffff0d7224 */ /* 0x000fce00078e0006 */
[----:B------:R-:W-:Y:S05]  /*1b6b0*/  WARPSYNC.COLLECTIVE R15, `(.L_x_1069) ;  /* 0x000000000f087348 */ /* 0x000fea0003c00000 */
[----:B------:R0:W1:Y:S02]  /*1b6c0*/  SHFL.UP P6, R14, R13, R12, R11 ;  /* 0x0400000c0d0e7389 */ /* 0x00006400000c000b */
[----:B01----:R-:W-:Y:S01]  /*1b6d0*/  ENDCOLLECTIVE ;  /* 0x000000000000791b */ /* 0x003fe20003800000 */
.L_x_1069:
[----:B------:R-:W-:Y:S01]  /*1b6e0*/  IMAD.MOV.U32 R12, RZ, RZ, 0x4 ;  /* 0x00000004ff0c7424 */ /* 0x000fe200078e00ff */
[----:B------:R-:W-:-:S04]  /*1b6f0*/  SEL R7, R14, RZ, P2 ;  /* 0x000000ff0e077207 */ /* 0x000fc80001000000 */
[----:B------:R-:W-:-:S05]  /*1b700*/  IADD3 R7, R6, R7, RZ ;  /* 0x0000000706077210 */ /* 0x000fca0007ffe0ff */
[----:B------:R-:W-:-:S07]  /*1b710*/  IMAD.MOV.U32 R13, RZ, RZ, R7 ;  /* 0x000000ffff0d7224 */ /* 0x000fce00078e0007 */
[----:B------:R-:W-:Y:S05]  /*1b720*/  WARPSYNC.COLLECTIVE R15, `(.L_x_1070) ;  /* 0x000000000f087348 */ /* 0x000fea0003c00000 */
[----:B------:R0:W1:Y:S02]  /*1b730*/  SHFL.UP P6, R14, R13, R12, R11 ;  /* 0x0400000c0d0e7389 */ /* 0x00006400000c000b */
[----:B01----:R-:W-:Y:S01]  /*1b740*/  ENDCOLLECTIVE ;  /* 0x000000000000791b */ /* 0x003fe20003800000 */
.L_x_1070:
[----:B------:R-:W-:Y:S02]  /*1b750*/  MOV R12, 0x8 ;  /* 0x00000008000c7802 */ /* 0x000fe40000000f00 */
[----:B------:R-:W-:-:S05]  /*1b760*/  SEL R2, R14, RZ, P3 ;  /* 0x000000ff0e027207 */ /* 0x000fca0001800000 */
[----:B------:R-:W-:-:S04]  /*1b770*/  IMAD.IADD R2, R7, 0x1, R2 ;  /* 0x0000000107027824 */ /* 0x000fc800078e0202 */
[----:B------:R-:W-:-:S07]  /*1b780*/  IMAD.MOV.U32 R13, RZ, RZ, R2 ;  /* 0x000000ffff0d7224 */ /* 0x000fce00078e0002 */
[----:B------:R-:W-:Y:S05]  /*1b790*/  WARPSYNC.COLLECTIVE R15, `(.L_x_1071) ;  /* 0x000000000f087348 */ /* 0x000fea0003c00000 */
[----:B------:R0:W1:Y:S02]  /*1b7a0*/  SHFL.UP P6, R14, R13, R12, R11 ;  /* 0x0400000c0d0e7389 */ /* 0x00006400000c000b */
[----:B01----:R-:W-:Y:S01]  /*1b7b0*/  ENDCOLLECTIVE ;  /* 0x000000000000791b */ /* 0x003fe20003800000 */
.L_x_1071:
[----:B------:R-:W-:Y:S01]  /*1b7c0*/  IMAD.MOV.U32 R12, RZ, RZ, 0x10 ;  /* 0x00000010ff0c7424 */ /* 0x000fe200078e00ff */
[----:B------:R-:W-:-:S05]  /*1b7d0*/  SEL R3, R14, RZ, P4 ;  /* 0x000000ff0e037207 */ /* 0x000fca0002000000 */
[----:B------:R-:W-:-:S04]  /*1b7e0*/  IMAD.IADD R3, R2, 0x1, R3 ;  /* 0x0000000102037824 */ /* 0x000fc800078e0203 */
[----:B------:R-:W-:-:S07]  /*1b7f0*/  IMAD.MOV.U32 R13, RZ, RZ, R3 ;  /* 0x000000ffff0d7224 */ /* 0x000fce00078e0003 */
[----:B------:R-:W-:Y:S05]  /*1b800*/  WARPSYNC.COLLECTIVE R15, `(.L_x_1072) ;  /* 0x000000000f087348 */ /* 0x000fea0003c00000 */
[----:B------:R0:W1:Y:S02]  /*1b810*/  SHFL.UP P6, R14, R13, R12, R11 ;  /* 0x0400000c0d0e7389 */ /* 0x00006400000c000b */
[----:B01----:R-:W-:Y:S01]  /*1b820*/  ENDCOLLECTIVE ;  /* 0x000000000000791b */ /* 0x003fe20003800000 */
.L_x_1072:
        /* <DEDUP_REMOVED lines=8> */
.L_x_1073:
[----:B------:R-:W-:Y:S05]  /*1b8b0*/  BRA `(.L_x_1074) ;  /* 0xffffffac00dc7947 */ /* 0x000fea000383ffff */
.L_x_896:
[----:B------:R-:W-:Y:S01]  /*1b8c0*/  BSSY B0, `(.L_x_1075) ;  /* 0x0000008000007945 */ /* 0x000fe20003800000 */
[----:B-----5:R-:W-:Y:S01]  /*1b8d0*/  IMAD.MOV.U32 R13, RZ, RZ, R5 ;  /* 0x000000ffff0d7224 */ /* 0x020fe200078e0005 */
[----:B------:R-:W-:Y:S01]  /*1b8e0*/  MOV R11, RZ ;  /* 0x000000ff000b7202 */ /* 0x000fe20000000f00 */
[----:B------:R-:W-:Y:S02]  /*1b8f0*/  IMAD.MOV.U32 R12, RZ, RZ, 0x1 ;  /* 0x00000001ff0c7424 */ /* 0x000fe400078e00ff */
[----:B------:R-:W-:-:S07]  /*1b900*/  IMAD.MOV.U32 R15, RZ, RZ, -0x1 ;  /* 0xffffffffff0f7424 */ /* 0x000fce00078e00ff */
[----:B0-----:R-:W-:Y:S05]  /*1b910*/  WARPSYNC.COLLECTIVE R15, `(.L_x_1076) ;  /* 0x000000000f087348 */ /* 0x001fea0003c00000 */
[----:B------:R1:W2:Y:S02]  /*1b920*/  SHFL.UP P6, R14, R13, R12, R11 ;  /* 0x0400000c0d0e7389 */ /* 0x0002a400000c000b */
[----:B012---:R-:W-:Y:S01]  /*1b930*/  ENDCOLLECTIVE ;  /* 0x000000000000791b */ /* 0x007fe20003800000 */
.L_x_1076:
[----:B------:R-:W-:Y:S05]  /*1b940*/  BSYNC B0 ;  /* 0x0000000000007941 */ /* 0x000fea0003800000 */
.L_x_1075:
        /* <DEDUP_REMOVED lines=8> */
.L_x_1077:
[----:B------:R-:W-:Y:S01]  /*1b9d0*/  IMAD.MOV.U32 R12, RZ, RZ, 0x4 ;  /* 0x00000004ff0c7424 */ /* 0x000fe200078e00ff */
[----:B------:R-:W-:-:S05]  /*1b9e0*/  SEL R2, R14, RZ, P2 ;  /* 0x000000ff0e027207 */ /* 0x000fca0001000000 */
[----:B------:R-:W-:-:S04]  /*1b9f0*/  IMAD.IADD R2, R13, 0x1, R2 ;  /* 0x000000010d027824 */ /* 0x000fc800078e0202 */
[----:B------:R-:W-:-:S07]  /*1ba00*/  IMAD.MOV.U32 R13, RZ, RZ, R2 ;  /* 0x000000ffff0d7224 */ /* 0x000fce00078e0002 */
[----:B------:R-:W-:Y:S05]  /*1ba10*/  WARPSYNC.COLLECTIVE R15, `(.L_x_1078) ;  /* 0x000000000f087348 */ /* 0x000fea0003c00000 */
[----:B------:R0:W1:Y:S02]  /*1ba20*/  SHFL.UP P6, R14, R13, R12, R11 ;  /* 0x0400000c0d0e7389 */ /* 0x00006400000c000b */
[----:B01----:R-:W-:Y:S01]  /*1ba30*/  ENDCOLLECTIVE ;  /* 0x000000000000791b */ /* 0x003fe20003800000 */
.L_x_1078:
[----:B------:R-:W-:Y:S01]  /*1ba40*/  IMAD.MOV.U32 R12, RZ, RZ, 0x8 ;  /* 0x00000008ff0c7424 */ /* 0x000fe200078e00ff */
[----:B------:R-:W-:-:S05]  /*1ba50*/  SEL R3, R14, RZ, P3 ;  /* 0x000000ff0e037207 */ /* 0x000fca0001800000 */
[----:B------:R-:W-:-:S05]  /*1ba60*/  IMAD.IADD R3, R2, 0x1, R3 ;  /* 0x0000000102037824 */ /* 0x000fca00078e0203 */
[----:B------:R-:W-:-:S07]  /*1ba70*/  MOV R13, R3 ;  /* 0x00000003000d7202 */ /* 0x000fce0000000f00 */
[----:B------:R-:W-:Y:S05]  /*1ba80*/  WARPSYNC.COLLECTIVE R15, `(.L_x_1079) ;  /* 0x000000000f087348 */ /* 0x000fea0003c00000 */
[----:B------:R0:W1:Y:S02]  /*1ba90*/  SHFL.UP P6, R14, R13, R12, R11 ;  /* 0x0400000c0d0e7389 */ /* 0x00006400000c000b */
[----:B01----:R-:W-:Y:S01]  /*1baa0*/  ENDCOLLECTIVE ;  /* 0x000000000000791b */ /* 0x003fe20003800000 */
.L_x_1079:
[----:B------:R-:W-:Y:S01]  /*1bab0*/  IMAD.MOV.U32 R12, RZ, RZ, 0x10 ;  /* 0x00000010ff0c7424 */ /* 0x000fe200078e00ff */
[----:B------:R-:W-:-:S05]  /*1bac0*/  SEL R4, R14, RZ, P4 ;  /* 0x000000ff0e047207 */ /* 0x000fca0002000000 */
[----:B------:R-:W-:-:S04]  /*1bad0*/  IMAD.IADD R4, R3, 0x1, R4 ;  /* 0x0000000103047824 */ /* 0x000fc800078e0204 */
[----:B------:R-:W-:-:S07]  /*1bae0*/  IMAD.MOV.U32 R13, RZ, RZ, R4 ;  /* 0x000000ffff0d7224 */ /* 0x000fce00078e0004 */
[----:B------:R-:W-:Y:S05]  /*1baf0*/  WARPSYNC.COLLECTIVE R15, `(.L_x_1080) ;  /* 0x000000000f087348 */ /* 0x000fea0003c00000 */
[----:B------:R0:W1:Y:S02]  /*1bb00*/  SHFL.UP P6, R14, R13, R12, R11 ;  /* 0x0400000c0d0e7389 */ /* 0x00006400000c000b */
[----:B01----:R-:W-:Y:S01]  /*1bb10*/  ENDCOLLECTIVE ;  /* 0x000000000000791b */ /* 0x003fe20003800000 */
.L_x_1080:
        /* <DEDUP_REMOVED lines=8> */
.L_x_1081:
[----:B------:R-:W-:Y:S05]  /*1bba0*/  BRA `(.L_x_1082) ;  /* 0xffffffac00bc7947 */ /* 0x000fea000383ffff */
.L_x_898:
[----:B------:R-:W-:Y:S01]  /*1bbb0*/  BSSY B0, `(.L_x_1083) ;  /* 0x0000006000007945 */ /* 0x000fe20003800000 */
[----:B------:R-:W-:Y:S01]  /*1bbc0*/  PLOP3.LUT P6, PT, P6, PT, PT, 0x8, 0x0 ;  /* 0x000000000000781c */ /* 0x000fe200037ce170 */
[----:B------:R-:W-:-:S12]  /*1bbd0*/  IMAD.MOV.U32 R15, RZ, RZ, -0x1 ;  /* 0xffffffffff0f7424 */ /* 0x000fd800078e00ff */
[----:B0-----:R-:W-:Y:S05]  /*1bbe0*/  WARPSYNC.COLLECTIVE R15, `(.L_x_1084) ;  /* 0x000000000f087348 */ /* 0x001fea0003c00000 */
[----:B------:R-:W-:Y:S01]  /*1bbf0*/  VOTE.ANY R14, PT, P6 ;  /* 0x00000000000e7806 */ /* 0x000fe200030e0100 */
[----:B0-----:R-:W-:Y:S06]  /*1bc00*/  ENDCOLLECTIVE ;  /* 0x000000000000791b */ /* 0x001fec0003800000 */
.L_x_1084:
[----:B------:R-:W-:Y:S05]  /*1bc10*/  BSYNC B0 ;  /* 0x0000000000007941 */ /* 0x000fea0003800000 */
.L_x_1083:
[----:B------:R-:W-:Y:S01]  /*1bc20*/  MOV R3, R14 ;  /* 0x0000000e00037202 */ /* 0x000fe20000000f00 */
[----:B------:R-:W-:Y:S02]  /*1bc30*/  IMAD.MOV.U32 R13, RZ, RZ, R5 ;  /* 0x000000ffff0d7224 */ /* 0x000fe400078e0005 */
[----:B------:R-:W-:Y:S01]  /*1bc40*/  IMAD.MOV.U32 R11, RZ, RZ, 0x1f ;  /* 0x0000001fff0b7424 */ /* 0x000fe200078e00ff */
[----:B------:R-:W0:Y:S01]  /*1bc50*/  POPC R4, R3 ;  /* 0x0000000300047309 */ /* 0x000e220000000000 */
[----:B------:R-:W-:Y:S02]  /*1bc60*/  IMAD.MOV.U32 R15, RZ, RZ, -0x1 ;  /* 0xffffffffff0f7424 */ /* 0x000fe400078e00ff */
[----:B0-----:R-:W-:-:S07]  /*1bc70*/  IMAD.MOV.U32 R12, RZ, RZ, R4 ;  /* 0x000000ffff0c7224 */ /* 0x001fce00078e0004 */
[----:B------:R-:W-:Y:S05]  /*1bc80*/  WARPSYNC.COLLECTIVE R15, `(.L_x_1085) ;  /* 0x000000000f087348 */ /* 0x000fea0003c00000 */
[----:B------:R0:W1:Y:S02]  /*1bc90*/  SHFL.IDX P6, R14, R13, R12, R11 ;  /* 0x0000000c0d0e7389 */ /* 0x00006400000c000b */
[----:B01----:R-:W-:Y:S01]  /*1bca0*/  ENDCOLLECTIVE ;  /* 0x000000000000791b */ /* 0x003fe20003800000 */
.L_x_1085:
[----:B------:R-:W-:Y:S01]  /*1bcb0*/  MOV R5, R14 ;  /* 0x0000000e00057202 */ /* 0x000fe20000000f00 */
[----:B------:R-:W-:Y:S06]  /*1bcc0*/  BRA `(.L_x_1086) ;  /* 0xffffffac00ac7947 */ /* 0x000fec000383ffff */
.L_x_900:
[----:B------:R-:W-:Y:S01]  /*1bcd0*/  BSSY B0, `(.L_x_1087) ;  /* 0x0000007000007945 */ /* 0x000fe20003800000 */
[----:B------:R-:W-:Y:S02]  /*1bce0*/  IMAD.MOV.U32 R13, RZ, RZ, R2 ;  /* 0x000000ffff0d7224 */ /* 0x000fe400078e0002 */
[----:B------:R-:W-:Y:S02]  /*1bcf0*/  IMAD.MOV.U32 R11, RZ, RZ, 0x1f ;  /* 0x0000001fff0b7424 */ /* 0x000fe400078e00ff */
[----:B------:R-:W-:-:S07]  /*1bd00*/  IMAD.MOV.U32 R15, RZ, RZ, -0x1 ;  /* 0xffffffffff0f7424 */ /* 0x000fce00078e00ff */
[----:B012---:R-:W-:Y:S05]  /*1bd10*/  WARPSYNC.COLLECTIVE R15, `(.L_x_1088) ;  /* 0x000000000f087348 */ /* 0x007fea0003c00000 */
[----:B------:R3:W4:Y:S02]  /*1bd20*/  SHFL.IDX P6, R14, R13, R12, R11 ;  /* 0x0000000c0d0e7389 */ /* 0x00072400000c000b */
[----:B01234-:R-:W-:Y:S01]  /*1bd30*/  ENDCOLLECTIVE ;  /* 0x000000000000791b */ /* 0x01ffe20003800000 */
.L_x_1088:
[----:B------:R-:W-:Y:S05]  /*1bd40*/  BSYNC B0 ;  /* 0x0000000000007941 */ /* 0x000fea0003800000 */
.L_x_1087:
[----:B------:R-:W-:Y:S05]  /*1bd50*/  BRA `(.L_x_899) ;  /* 0xffffffac00a47947 */ /* 0x000fea000383ffff */
.L_x_904:
[----:B0-----:R0:W1:Y:S02]  /*1bd60*/  SYNCS.PHASECHK.TRANS64.TRYWAIT P0, [R4+URZ+0x22820], R0 ;  /* 0x02282000040075a7 */ /* 0x001064000800017f */
[----:B-1----:R-:W-:Y:S05]  /*1bd70*/  @!P0 NANOSLEEP.SYNCS 0x989680 ;  /* 0x009896800000895d */ /* 0x002fea0003900000 */
[----:B------:R-:W1:Y:S02]  /*1bd80*/  @!P0 SYNCS.PHASECHK.TRANS64 P0, [R4+URZ+0x22820], R0 ;  /* 0x02282000040085a7 */ /* 0x000e64000800007f */
[----:B-1----:R-:W-:Y:S05]  /*1bd90*/  @!P0 BRA `(.L_x_904) ;  /* 0xfffffffc00f08947 */ /* 0x002fea000383ffff */
[----:B------:R-:W-:Y:S05]  /*1bda0*/  BRA `(.L_x_1089) ;  /* 0xffffffb000907947 */ /* 0x000fea000383ffff */
.L_x_905:
[----:B------:R-:W1:Y:S01]  /*1bdb0*/  S2R R2, SR_TID.X ;  /* 0x0000000000027919 */ /* 0x000e620000002100 */
[----:B------:R-:W-:Y:S01]  /*1bdc0*/  BSSY B0, `(.L_x_1090) ;  /* 0x000000a000007945 */ /* 0x000fe20003800000 */
[----:B------:R-:W-:Y:S01]  /*1bdd0*/  MOV R12, RZ ;  /* 0x000000ff000c7202 */ /* 0x000fe20000000f00 */
[----:B------:R-:W-:Y:S02]  /*1bde0*/  IMAD.MOV.U32 R11, RZ, RZ, 0x1f ;  /* 0x0000001fff0b7424 */ /* 0x000fe400078e00ff */
[----:B------:R-:W-:Y:S01]  /*1bdf0*/  IMAD.MOV.U32 R15, RZ, RZ, -0x1 ;  /* 0xffffffffff0f7424 */ /* 0x000fe200078e00ff */
[----:B-1----:R-:W-:-:S04]  /*1be00*/  SHF.R.U32.HI R2, RZ, 0x5, R2 ;  /* 0x00000005ff027819 */ /* 0x002fc80000011602 */
[----:B------:R-:W-:-:S05]  /*1be10*/  LOP3.LUT R2, R2, 0x3, RZ, 0xc0, !PT ;  /* 0x0000000302027812 */ /* 0x000fca00078ec0ff */
[----:B------:R-:W-:-:S07]  /*1be20*/  IMAD.MOV.U32 R13, RZ, RZ, R2 ;  /* 0x000000ffff0d7224 */ /* 0x000fce00078e0002 */
[----:B0---4-:R-:W-:Y:S05]  /*1be30*/  WARPSYNC.COLLECTIVE R15, `(.L_x_1091) ;  /* 0x000000000f087348 */ /* 0x011fea0003c00000 */
[----:B------:R1:W2:Y:S02]  /*1be40*/  SHFL.IDX P6, R14, R13, R12, R11 ;  /* 0x0000000c0d0e7389 */ /* 0x0002a400000c000b */
[----:B012-4-:R-:W-:Y:S01]  /*1be50*/  ENDCOLLECTIVE ;  /* 0x000000000000791b */ /* 0x017fe20003800000 */
.L_x_1091:
[----:B------:R-:W-:Y:S05]  /*1be60*/  BSYNC B0 ;  /* 0x0000000000007941 */ /* 0x000fea0003800000 */
.L_x_1090:
[----:B------:R-:W-:Y:S05]  /*1be70*/  BRA `(.L_x_1092) ;  /* 0xffffffb000787947 */ /* 0x000fea000383ffff */
.L_x_906:
[----:B------:R-:W-:Y:S01]  /*1be80*/  BSSY B0, `(.L_x_1093) ;  /* 0x0000006000007945 */ /* 0x000fe20003800000 */
[----:B------:R-:W-:-:S07]  /*1be90*/  IMAD.MOV.U32 R15, RZ, RZ, -0x1 ;  /* 0xffffffffff0f7424 */ /* 0x000fce00078e00ff */
[----:B0---4-:R-:W-:Y:S05]  /*1bea0*/  WARPSYNC.COLLECTIVE R15, `(.L_x_1094) ;  /* 0x000000000f0c7348 */ /* 0x011fea0003c00000 */
[----:B------:R-:W-:Y:S02]  /*1beb0*/  ELECT P6, UR62, PT ;  /* 0x00000000003e782f */ /* 0x000fe400038c0000 */
[----:B------:R-:W-:Y:S01]  /*1bec0*/  MOV R14, UR62 ;  /* 0x0000003e000e7c02 */ /* 0x000fe20008000f00 */
[----:B0---4-:R-:W-:Y:S10]  /*1bed0*/  ENDCOLLECTIVE ;  /* 0x000000000000791b */ /* 0x011ff40003800000 */
.L_x_1094:
[----:B------:R-:W-:Y:S05]  /*1bee0*/  BSYNC B0 ;  /* 0x0000000000007941 */ /* 0x000fea0003800000 */
.L_x_1093:
[----:B------:R-:W-:Y:S05]  /*1bef0*/  BRA `(.L_x_1095) ;  /* 0xffffffb0006c7947 */ /* 0x000fea000383ffff */
.L_x_908:
[----:B0-----:R0:W1:Y:S02]  /*1bf00*/  SYNCS.PHASECHK.TRANS64.TRYWAIT P1, [R5+URZ+0x22840], R0 ;  /* 0x02284000050075a7 */ /* 0x001064000802017f */
[----:B-1----:R-:W-:Y:S05]  /*1bf10*/  @!P1 NANOSLEEP.SYNCS 0x989680 ;  /* 0x009896800000995d */ /* 0x002fea0003900000 */
[----:B------:R-:W1:Y:S02]  /*1bf20*/  @!P1 SYNCS.PHASECHK.TRANS64 P1, [R5+URZ+0x22840], R0 ;  /* 0x02284000050095a7 */ /* 0x000e64000802007f */
[----:B-1----:R-:W-:Y:S05]  /*1bf30*/  @!P1 BRA `(.L_x_908) ;  /* 0xfffffffc00f09947 */ /* 0x002fea000383ffff */
[----:B------:R-:W-:Y:S05]  /*1bf40*/  BRA `(.L_x_1096) ;  /* 0xffffffb0008c7947 */ /* 0x000fea000383ffff */
.L_x_910:
[----:B-1----:R1:W2:Y:S02]  /*1bf50*/  SYNCS.PHASECHK.TRANS64.TRYWAIT P1, [R25+URZ+0x22840], R2 ;  /* 0x02284002190075a7 */ /* 0x0022a4000802017f */
[----:B--2---:R-:W-:Y:S05]  /*1bf60*/  @!P1 NANOSLEEP.SYNCS 0x989680 ;  /* 0x009896800000995d */ /* 0x004fea0003900000 */
[----:B------:R-:W2:Y:S02]  /*1bf70*/  @!P1 SYNCS.PHASECHK.TRANS64 P1, [R25+URZ+0x22840], R2 ;  /* 0x02284002190095a7 */ /* 0x000ea4000802007f */
[----:B--2---:R-:W-:Y:S05]  /*1bf80*/  @!P1 BRA `(.L_x_910) ;  /* 0xfffffffc00f09947 */ /* 0x004fea000383ffff */
[----:B------:R-:W-:Y:S05]  /*1bf90*/  BRA `(.L_x_1097) ;  /* 0xffffffb000987947 */ /* 0x000fea000383ffff */
.L_x_912:
[----:B--2---:R2:W3:Y:S02]  /*1bfa0*/  SYNCS.PHASECHK.TRANS64.TRYWAIT P1, [R5+URZ+0x22860], R0 ;  /* 0x02286000050075a7 */ /* 0x0044e4000802017f */
[----:B---3--:R-:W-:Y:S05]  /*1bfb0*/  @!P1 NANOSLEEP.SYNCS 0x989680 ;  /* 0x009896800000995d */ /* 0x008fea0003900000 */
[----:B------:R-:W3:Y:S02]  /*1bfc0*/  @!P1 SYNCS.PHASECHK.TRANS64 P1, [R5+URZ+0x22860], R0 ;  /* 0x02286000050095a7 */ /* 0x000ee4000802007f */
[----:B---3--:R-:W-:Y:S05]  /*1bfd0*/  @!P1 BRA `(.L_x_912) ;  /* 0xfffffffc00f09947 */ /* 0x008fea000383ffff */
[----:B------:R-:W-:Y:S05]  /*1bfe0*/  BRA `(.L_x_1098) ;  /* 0xffffffb000947947 */ /* 0x000fea000383ffff */
.L_x_1099:
        /* <DEDUP_REMOVED lines=9> */
.L_x_6451:


//--------------------- .text._ZN7cutlass13device_kernelIN5flash11enable_sm90INS1_16FlashAttnFwdSm90INS1_25CollectiveMainloopFwdSm90ILi2EN4cute5tupleIJNS5_1CILi1EEES8_S8_EEENS6_IJNS7_ILi128EEENS7_ILi96EEENS7_ILi64EEEEEELi256ENS_6half_tEfNS_4arch4Sm90ELb0ELb0ELb1ELb1ELb1ELb0ELb1ELb1ELb0ELb1ELb0ELb0EEENS1_21CollectiveEpilogueFwdINS6_IJSA_NS7_ILi256EEESB_EEES9_SE_SG_Li256ELb1ELb1ELb0ELb0EEENS1_36VarlenDynamicPersistentTileSchedulerILi128ELi96ELi256ELi128ELb0ELb1ELb1ELb0ELb1ELb1EEEEEEEEEvNT_6ParamsE --------------------------
	.section	.text._ZN7cutlass13device_kernelIN5flash11enable_sm90INS1_16FlashAttnFwdSm90INS1_25CollectiveMainloopFwdSm90ILi2EN4cute5tupleIJNS5_1CILi1EEES8_S8_EEENS6_IJNS7_ILi128EEENS7_ILi96EEENS7_ILi64EEEEEELi256ENS_6half_tEfNS_4arch4Sm90ELb0ELb0ELb1ELb1ELb1ELb0ELb1ELb1ELb0ELb1ELb0ELb0EEENS1_21CollectiveEpilogueFwdINS6_IJSA_NS7_ILi256EEESB_EEES9_SE_SG_Li256ELb1ELb1ELb0ELb0EEENS1_36VarlenDynamicPersistentTileSchedulerILi128ELi96ELi256ELi128ELb0ELb1ELb1ELb0ELb1ELb1EEEEEEEEEvNT_6ParamsE,"ax",@progbits
	.align	128
.text._ZN7cutlass13device_kernelIN5flash11enable_sm90INS1_16FlashAttnFwdSm90INS1_25CollectiveMainloopFwdSm90ILi2EN4cute5tupleIJNS5_1CILi1EEES8_S8_EEENS6_IJNS7_ILi128EEENS7_ILi96EEENS7_ILi64EEEEEELi256ENS_6half_tEfNS_4arch4Sm90ELb0ELb0ELb1ELb1ELb1ELb0ELb1ELb1ELb0ELb1ELb0ELb0EEENS1_21CollectiveEpilogueFwdINS6_IJSA_NS7_ILi256EEESB_EEES9_SE_SG_Li256ELb1ELb1ELb0ELb0EEENS1_36VarlenDynamicPersistentTileSchedulerILi128ELi96ELi256ELi128ELb0ELb1ELb1ELb0ELb1ELb1EEEEEEEEEvNT_6ParamsE:
        .type           _ZN7cutlass13device_kernelIN5flash11enable_sm90INS1_16FlashAttnFwdSm90INS1_25CollectiveMainloopFwdSm90ILi2EN4cute5tupleIJNS5_1CILi1EEES8_S8_EEENS6_IJNS7_ILi128EEENS7_ILi96EEENS7_ILi64EEEEEELi256ENS_6half_tEfNS_4arch4Sm90ELb0ELb0ELb1ELb1ELb1ELb0ELb1ELb1ELb0ELb1ELb0ELb0EEENS1_21CollectiveEpilogueFwdINS6_IJSA_NS7_ILi256EEESB_EEES9_SE_SG_Li256ELb1ELb1ELb0ELb0EEENS1_36VarlenDynamicPersistentTileSchedulerILi128ELi96ELi256ELi128ELb0ELb1ELb1ELb0ELb1ELb1EEEEEEEEEvNT_6ParamsE,@function
        .size           _ZN7cutlass13device_kernelIN5flash11enable_sm90INS1_16FlashAttnFwdSm90INS1_25CollectiveMainloopFwdSm90ILi2EN4cute5tupleIJNS5_1CILi1EEES8_S8_EEENS6_IJNS7_ILi128EEENS7_ILi96EEENS7_ILi64EEEEEELi256ENS_6half_tEfNS_4arch4Sm90ELb0ELb0ELb1ELb1ELb1ELb0ELb1ELb1ELb0ELb1ELb0ELb0EEENS1_21CollectiveEpilogueFwdINS6_IJSA_NS7_ILi256EEESB_EEES9_SE_SG_Li256ELb1ELb1ELb0ELb0EEENS1_36VarlenDynamicPersistentTileSchedulerILi128ELi96ELi256ELi128ELb0ELb1ELb1ELb0ELb1ELb1EEEEEEEEEvNT_6ParamsE,(.L_x_6452 - _ZN7cutlass13device_kernelIN5flash11enable_sm90INS1_16FlashAttnFwdSm90INS1_25CollectiveMainloopFwdSm90ILi2EN4cute5tupleIJNS5_1CILi1EEES8_S8_EEENS6_IJNS7_ILi128EEENS7_ILi96EEENS7_ILi64EEEEEELi256ENS_6half_tEfNS_4arch4Sm90ELb0ELb0ELb1ELb1ELb1ELb0ELb1ELb1ELb0ELb1ELb0ELb0EEENS1_21CollectiveEpilogueFwdINS6_IJSA_NS7_ILi256EEESB_EEES9_SE_SG_Li256ELb1ELb1ELb0ELb0EEENS1_36VarlenDynamicPersistentTileSchedulerILi128ELi96ELi256ELi128ELb0ELb1ELb1ELb0ELb1ELb1EEEEEEEEEvNT_6ParamsE)
        .other          _ZN7cutlass13device_kernelIN5flash11enable_sm90INS1_16FlashAttnFwdSm90INS1_25CollectiveMainloopFwdSm90ILi2EN4cute5tupleIJNS5_1CILi1EEES8_S8_EEENS6_IJNS7_ILi128EEENS7_ILi96EEENS7_ILi64EEEEEELi256ENS_6half_tEfNS_4arch4Sm90ELb0ELb0ELb1ELb1ELb1ELb0ELb1ELb1ELb0ELb1ELb0ELb0EEENS1_21CollectiveEpilogueFwdINS6_IJSA_NS7_ILi256EEESB_EEES9_SE_SG_Li256ELb1ELb1ELb0ELb0EEENS1_36VarlenDynamicPersistentTileSchedulerILi128ELi96ELi256ELi128ELb0ELb1ELb1ELb0ELb1ELb1EEEEEEEEEvNT_6ParamsE,@"STO_CUDA_ENTRY STV_DEFAULT"
_ZN7cutlass13device_kernelIN5flash11enable_sm90INS1_16FlashAttnFwdSm90INS1_25CollectiveMainloopFwdSm90ILi2EN4cute5tupleIJNS5_1CILi1EEES8_S8_EEENS6_IJNS7_ILi128EEENS7_ILi96EEENS7_ILi64EEEEEELi256ENS_6half_tEfNS_4arch4Sm90ELb0ELb0ELb1ELb1ELb1ELb0ELb1ELb1ELb0ELb1ELb0ELb0EEENS1_21CollectiveEpilogueFwdINS6_IJSA_NS7_ILi256EEESB_EEES9_SE_SG_Li256ELb1ELb1ELb0ELb0EEENS1_36VarlenDynamicPersistentTileSchedulerILi128ELi96ELi256ELi128ELb0ELb1ELb1ELb0ELb1ELb1EEEEEEEEEvNT_6ParamsE:
        /* <DEDUP_REMOVED lines=47> */
.L_x_1100:
        /* <DEDUP_REMOVED lines=22> */
.L_x_1101:
        /* <DEDUP_REMOVED lines=18> */
.L_x_1102:
        /* <DEDUP_REMOVED lines=22> */
.L_x_1103:
        /* <DEDUP_REMOVED lines=23> */
.L_x_1104:
[----:B------:R-:W-:Y:S01]  /*0840*/  UISETP.NE.AND UP0, UPT, UR9, URZ, UPT ;  /* 0x0000003f0900728c */ /* 0x000fe2000bf05270 */
[----:B------:R-:W-:Y:S01]  /*0850*/  NOP ;  /* 0x0000000000007918 */ /* 0x000fe20000000000 */
[----:B0-----:R-:W-:Y:S01]  /*0860*/  UMOV UR4, 0x1 ;  /* 0x0000000100047882 */ /* 0x001fe20000000000 */
[----:B------:R-:W-:Y:S01]  /*0870*/  ULDC.64 UR36, c[0x0][0x208] ;  /* 0x0000820000247ab9 */ /* 0x000fe20000000a00 */
[----:B------:R-:W-:Y:S01]  /*0880*/  USEL UR4, UR4, 0x2, !UP0 ;  /* 0x0000000204047887 */ /* 0x000fe2000c000000 */
[----:B-1234-:R-:W-:Y:S01]  /*0890*/  BAR.SYNC.DEFER_BLOCKING 0x0 ;  /* 0x0000000000007b1d */ /* 0x01efe20000010000 */
[----:B------:R-:W-:-:S04]  /*08a0*/  PLOP3.LUT P0, PT, PT, PT, UP0, 0x80, 0x0 ;  /* 0x000000000000781c */ /* 0x000fc80003f0f008 */
[----:B------:R-:W-:-:S05]  /*08b0*/  IMAD.U32 R2, RZ, RZ, UR4 ;  /* 0x00000004ff027e24 */ /* 0x000fca000f8e00ff */
[----:B------:R0:W-:Y:S04]  /*08c0*/  STL [R1+0x24], R2 ;  /* 0x0000240201007387 */ /* 0x0001e80000100800 */
[----:B------:R-:W-:Y:S05]  /*08d0*/  @!P0 BRA `(.L_x_1105) ;  /* 0x0000009800ec8947 */ /* 0x000fea0003800000 */
.L_x_1106:
[----:B------:R-:W-:-:S08]  /*08e0*/  NOP ;  /* 0x0000000000007918 */ /* 0x000fd00000000000 */
[----:B------:R-:W1:Y:S02]  /*08f0*/  USETMAXREG.TRY_ALLOC.CTAPOOL UP0, 0xe8 ;  /* 0x000000e8000079c8 */ /* 0x000e640008000600 */
[----:B-1----:R-:W-:-:S13]  /*0900*/  PLOP3.LUT P0, PT, PT, PT, UP0, 0x80, 0x0 ;  /* 0x000000000000781c */ /* 0x002fda0003f0f008 */
[----:B------:R-:W-:Y:S05]  /*0910*/  @!P0 BRA `(.L_x_1106) ;  /* 0xfffffffc00f08947 */ /* 0x000fea000383ffff */
[----:B------:R-:W1:Y:S01]  /*0920*/  S2R R0, SR_TID.X ;  /* 0x0000000000007919 */ /* 0x000e620000002100 */
[----:B------:R-:W2:Y:S01]  /*0930*/  S2UR UR5, SR_CgaCtaId ;  /* 0x00000000000579c3 */ /* 0x000ea20000008800 */
[----:B------:R-:W-:-:S07]  /*0940*/  UMOV UR4, 0x400 ;  /* 0x0000040000047882 */ /* 0x000fce0000000000 */
[----:B------:R-:W-:Y:S06]  /*0950*/  BAR.ARV 0x8, 0x180 ;  /* 0x0206000000007b1d */ /* 0x000fec0000002000 */
[----:B--2---:R-:W-:Y:S01]  /*0960*/  ULEA UR4, UR5, UR4, 0x18 ;  /* 0x0000000405047291 */ /* 0x004fe2000f8ec03f */
[----:B-1----:R-:W-:-:S04]  /*0970*/  SHF.R.U32.HI R0, RZ, 0x7, R0 ;  /* 0x00000007ff007819 */ /* 0x002fc80000011600 */
[----:B------:R-:W-:-:S13]  /*0980*/  ISETP.NE.AND P0, PT, R0, 0x1, PT ;  /* 0x000000010000780c */ /* 0x000fda0003f05270 */
[----:B------:R-:W-:Y:S08]  /*0990*/  @!P0 BAR.ARV 0x9, 0x100 ;  /* 0x0244000000008b1d */ /* 0x000ff00000002000 */
[----:B------:R-:W-:Y:S06]  /*09a0*/  BAR.SYNC.DEFER_BLOCKING 0x5, 0x180 ;  /* 0x0146000000007b1d */ /* 0x000fec0000010000 */
[----:B------:R-:W1:Y:S01]  /*09b0*/  LDS.128 R12, [UR4+0x324d0] ;  /* 0x0324d004ff0c7984 */ /* 0x000e620008000c00 */
[----:B------:R-:W-:Y:S01]  /*09c0*/  ULDC UR4, c[0x0][0xd3c] ;  /* 0x00034f0000047ab9 */ /* 0x000fe20000000800 */
[----:B------:R-:W-:Y:S06]  /*09d0*/  BAR.ARV 0x4, 0x180 ;  /* 0x0106000000007b1d */ /* 0x000fec0000002000 */
[----:B-1----:R-:W-:-:S13]  /*09e0*/  ISETP.GE.AND P0, PT, R15, UR4, PT ;  /* 0x000000040f007c0c */ /* 0x002fda000bf06270 */
[----:B------:R-:W-:Y:S05]  /*09f0*/  @P0 EXIT ;  /* 0x000000000000094d */ /* 0x000fea0003800000 */
[----:B0-----:R-:W2:Y:S01]  /*0a00*/  LDL R2, [R1+0x24] ;  /* 0x0000240001027983 */ /* 0x001ea20000100800 */
[----:B------:R-:W-:Y:S01]  /*0a10*/  R2UR UR5, R13 ;  /* 0x000000000d0572ca */ /* 0x000fe200000e0000 */
[----:B------:R-:W-:Y:S01]  /*0a20*/  UMOV UR39, URZ ;  /* 0x0000003f00277c82 */ /* 0x000fe20008000000 */
[----:B------:R-:W-:Y:S01]  /*0a30*/  R2UR UR6, R14 ;  /* 0x000000000e0672ca */ /* 0x000fe200000e0000 */
[----:B------:R-:W0:Y:S01]  /*0a40*/  S2R R0, SR_TID.X ;  /* 0x0000000000007919 */ /* 0x000e220000002100 */
[----:B------:R-:W-:Y:S01]  /*0a50*/  UMOV UR38, URZ ;  /* 0x0000003f00267c82 */ /* 0x000fe20008000000 */
[----:B0-----:R-:W-:-:S05]  /*0a60*/  VIADD R12, R0, 0xffffff80 ;  /* 0xffffff80000c7836 */ /* 0x001fca0000000000 */
[----:B------:R-:W-:-:S04]  /*0a70*/  SHF.R.S32.HI R0, RZ, 0x1f, R12 ;  /* 0x0000001fff007819 */ /* 0x000fc8000001140c */
[CC--:B------:R-:W-:Y:S02]  /*0a80*/  LEA.HI R4, R0.reuse, R12.reuse, RZ, 0x5 ;  /* 0x0000000c00047211 */ /* 0x0c0fe400078f28ff */
[CC--:B------:R-:W-:Y:S02]  /*0a90*/  LEA.HI R3, R0.reuse, R12.reuse, RZ, 0x4 ;  /* 0x0000000c00037211 */ /* 0x0c0fe400078f20ff */
[----:B------:R-:W-:Y:S01]  /*0aa0*/  LEA.HI R11, R0, R12, RZ, 0x2 ;  /* 0x0000000c000b7211 */ /* 0x000fe200078f10ff */
[----:B------:R-:W-:Y:S01]  /*0ab0*/  IMAD.SHL.U32 R5, R4, 0x20, RZ ;  /* 0x0000002004057824 */ /* 0x000fe200078e00ff */
[----:B------:R-:W-:Y:S02]  /*0ac0*/  SHF.R.S32.HI R6, RZ, 0x4, R3 ;  /* 0x00000004ff067819 */ /* 0x000fe40000011403 */
[----:B------:R-:W-:Y:S02]  /*0ad0*/  LOP3.LUT R4, R3, 0x3fffff0, RZ, 0xc0, !PT ;  /* 0x03fffff003047812 */ /* 0x000fe400078ec0ff */
[----:B------:R-:W-:-:S02]  /*0ae0*/  LOP3.LUT R11, R11, 0xfffffffc, RZ, 0xc0, !PT ;  /* 0xfffffffc0b0b7812 */ /* 0x000fc400078ec0ff */
[----:B------:R-:W-:Y:S01]  /*0af0*/  LEA.HI R3, R3, R6, RZ, 0x1 ;  /* 0x0000000603037211 */ /* 0x000fe200078f08ff */
[C---:B------:R-:W-:Y:S01]  /*0b00*/  IMAD.IADD R4, R12.reuse, 0x1, -R4 ;  /* 0x000000010c047824 */ /* 0x040fe200078e0a04 */
[----:B------:R-:W-:Y:S01]  /*0b10*/  LOP3.LUT R5, R5, 0xfffffc00, RZ, 0xc0, !PT ;  /* 0xfffffc0005057812 */ /* 0x000fe200078ec0ff */
[----:B------:R-:W-:Y:S01]  /*0b20*/  IMAD.IADD R11, R12, 0x1, -R11 ;  /* 0x000000010c0b7824 */ /* 0x000fe200078e0a0b */
[----:B------:R-:W-:-:S03]  /*0b30*/  LOP3.LUT R3, R3, 0x1ffffffe, RZ, 0xc0, !PT ;  /* 0x1ffffffe03037812 */ /* 0x000fc600078ec0ff */
[----:B------:R-:W-:Y:S01]  /*0b40*/  IMAD R4, R4, 0x40, R5 ;  /* 0x0000004004047824 */ /* 0x000fe200078e0205 */
[----:B------:R-:W-:Y:S01]  /*0b50*/  LEA.HI R5, R11, R11, RZ, 0x1 ;  /* 0x0000000b0b057211 */ /* 0x000fe200078f08ff */
[----:B------:R-:W-:-:S03]  /*0b60*/  IMAD.IADD R3, R6, 0x1, -R3 ;  /* 0x0000000106037824 */ /* 0x000fc600078e0a03 */
[----:B------:R-:W-:Y:S01]  /*0b70*/  LOP3.LUT R6, R5, 0x1ffffffe, RZ, 0xc0, !PT ;  /* 0x1ffffffe05067812 */ /* 0x000fe200078ec0ff */
[----:B------:R-:W-:-:S04]  /*0b80*/  IMAD R225, R3, 0x8, R4 ;  /* 0x0000000803e17824 */ /* 0x000fc800078e0204 */
[----:B------:R-:W-:Y:S01]  /*0b90*/  IMAD.IADD R11, R11, 0x1, -R6 ;  /* 0x000000010b0b7824 */ /* 0x000fe200078e0a06 */
[----:B--2---:R-:W-:Y:S02]  /*0ba0*/  R2UR UR4, R2 ;  /* 0x00000000020472ca */ /* 0x004fe400000e0000 */
[CC--:B------:R-:W-:Y:S02]  /*0bb0*/  LEA.HI R2, R0.reuse, R12.reuse, RZ, 0x7 ;  /* 0x0000000c00027211 */ /* 0x0c0fe400078f38ff */
[----:B------:R-:W-:Y:S02]  /*0bc0*/  LEA.HI R0, R0, R12, RZ, 0x3 ;  /* 0x0000000c00007211 */ /* 0x000fe400078f18ff */
[----:B------:R-:W-:Y:S02]  /*0bd0*/  LOP3.LUT R220, R2, 0xffffff80, RZ, 0xc0, !PT ;  /* 0xffffff8002dc7812 */ /* 0x000fe400078ec0ff */
[----:B------:R-:W-:Y:S02]  /*0be0*/  SHF.R.S32.HI R221, RZ, 0x7, R2 ;  /* 0x00000007ffdd7819 */ /* 0x000fe40000011402 */
[----:B------:R-:W-:Y:S01]  /*0bf0*/  LOP3.LUT R214, R0, 0xfffffff8, RZ, 0xc0, !PT ;  /* 0xfffffff800d67812 */ /* 0x000fe200078ec0ff */
[----:B------:R-:W-:Y:S01]  /*0c00*/  IMAD.IADD R220, R12, 0x1, -R220 ;  /* 0x000000010cdc7824 */ /* 0x000fe200078e0adc */
[----:B------:R-:W-:Y:S01]  /*0c10*/  LEA.HI R2, R2, R221, RZ, 0x1 ;  /* 0x000000dd02027211 */ /* 0x000fe200078f08ff */
[----:B------:R-:W-:Y:S01]  /*0c20*/  ULOP3.LUT UR4, UR4, 0x1, URZ, 0xfc, !UPT ;  /* 0x0000000104047892 */ /* 0x000fe2000f8efc3f */
[----:B------:R-:W-:Y:S01]  /*0c30*/  SHF.R.S32.HI R217, RZ, 0x3, R0 ;  /* 0x00000003ffd97819 */ /* 0x000fe20000011400 */
[----:B------:R-:W-:Y:S01]  /*0c40*/  IMAD.IADD R214, R12, 0x1, -R214 ;  /* 0x000000010cd67824 */ /* 0x000fe200078e0ad6 */
[----:B------:R-:W-:-:S02]  /*0c50*/  SHF.R.S32.HI R7, RZ, 0x1f, R220 ;  /* 0x0000001fff077819 */ /* 0x000fc400000114dc */
[----:B------:R-:W-:Y:S01]  /*0c60*/  LOP3.LUT R2, R2, 0x3fffffe, RZ, 0xc0, !PT ;  /* 0x03fffffe02027812 */ /* 0x000fe200078ec0ff */
[----:B------:R-:W-:Y:S01]  /*0c70*/  IMAD.U32 R226, RZ, RZ, UR4 ;  /* 0x00000004ffe27e24 */ /* 0x000fe2000f8e00ff */
[CC--:B------:R-:W-:Y:S01]  /*0c80*/  LEA.HI R8, R7.reuse, R220.reuse, RZ, 0x2 ;  /* 0x000000dc07087211 */ /* 0x0c0fe200078f10ff */
[----:B------:R-:W-:Y:S01]  /*0c90*/  UMOV UR4, URZ ;  /* 0x0000003f00047c82 */ /* 0x000fe20008000000 */
[----:B------:R-:W-:Y:S01]  /*0ca0*/  LEA.HI R7, R7, R220, RZ, 0x5 ;  /* 0x000000dc07077211 */ /* 0x000fe200078f28ff */
[----:B------:R-:W-:Y:S01]  /*0cb0*/  IMAD.IADD R2, R221, 0x1, -R2 ;  /* 0x00000001dd027824 */ /* 0x000fe200078e0a02 */
[--C-:B------:R-:W-:Y:S01]  /*0cc0*/  SHF.R.S32.HI R9, RZ, 0x2, R8.reuse ;  /* 0x00000002ff097819 */ /* 0x100fe20000011408 */
[----:B------:R-:W-:Y:S01]  /*0cd0*/  IMAD.U32 R219, RZ, RZ, UR4 ;  /* 0x00000004ffdb7e24 */ /* 0x000fe2000f8e00ff */
[----:B------:R-:W-:Y:S02]  /*0ce0*/  SHF.R.S32.HI R10, RZ, 0x1f, R8 ;  /* 0x0000001fff0a7819 */ /* 0x000fe40000011408 */
[----:B------:R-:W-:-:S02]  /*0cf0*/  SHF.R.S32.HI R7, RZ, 0x5, R7 ;  /* 0x00000005ff077819 */ /* 0x000fc40000011407 */
[----:B------:R-:W-:Y:S02]  /*0d00*/  LEA.HI R10, R10, R9, RZ, 0x3 ;  /* 0x000000090a0a7211 */ /* 0x000fe400078f18ff */
[----:B------:R-:W-:Y:S02]  /*0d10*/  LOP3.LUT R223, R8, 0x7ffffffc, RZ, 0xc0, !PT ;  /* 0x7ffffffc08df7812 */ /* 0x000fe400078ec0ff */
[----:B------:R-:W-:-:S03]  /*0d20*/  LOP3.LUT R10, R10, 0xfffffff8, RZ, 0xc0, !PT ;  /* 0xfffffff80a0a7812 */ /* 0x000fc600078ec0ff */
[----:B------:R-:W-:Y:S01]  /*0d30*/  IMAD.IADD R223, R220, 0x1, -R223 ;  /* 0x00000001dcdf7824 */ /* 0x000fe200078e0adf */
[----:B------:R-:W-:-:S05]  /*0d40*/  IADD3 R10, R9, -R10, RZ ;  /* 0x8000000a090a7210 */ /* 0x000fca0007ffe0ff */
[----:B------:R-:W-:-:S04]  /*0d50*/  IMAD R7, R7, 0x10, R10 ;  /* 0x0000001007077824 */ /* 0x000fc800078e020a */
[----:B------:R-:W-:Y:S01]  /*0d60*/  IMAD R222, R2, 0x40, R7 ;  /* 0x0000004002de7824 */ /* 0x000fe200078e0207 */
[----:B------:R-:W-:Y:S01]  /*0d70*/  SHF.L.U32 R2, R214, 0x3, RZ ;  /* 0x00000003d6027819 */ /* 0x000fe200000006ff */
[----:B------:R-:W-:Y:S02]  /*0d80*/  IMAD.MOV.U32 R7, RZ, RZ, R15 ;  /* 0x000000ffff077224 */ /* 0x000fe400078e000f */
[----:B------:R-:W-:Y:S01]  /*0d90*/  IMAD R224, R11, 0x8, R222 ;  /* 0x000000080be07824 */ /* 0x000fe200078e02de */
[----:B------:R-:W-:Y:S01]  /*0da0*/  SHF.R.S32.HI R0, RZ, 0x1f, R2 ;  /* 0x0000001fff007819 */ /* 0x000fe20000011402 */
[C---:B------:R-:W-:Y:S02]  /*0db0*/  VIADD R212, R2.reuse, 0x40 ;  /* 0x0000004002d47836 */ /* 0x040fe40000000000 */
[C---:B------:R-:W-:Y:S02]  /*0dc0*/  VIADD R211, R2.reuse, 0x80 ;  /* 0x0000008002d37836 */ /* 0x040fe40000000000 */
[----:B------:R-:W-:Y:S01]  /*0dd0*/  VIADD R213, R2, 0xc0 ;  /* 0x000000c002d57836 */ /* 0x000fe20000000000 */
[----:B------:R-:W-:-:S02]  /*0de0*/  SHF.R.S32.HI R229, RZ, 0x1f, R212 ;  /* 0x0000001fffe57819 */ /* 0x000fc400000114d4 */
[----:B------:R-:W-:Y:S02]  /*0df0*/  SHF.R.S32.HI R228, RZ, 0x1f, R211 ;  /* 0x0000001fffe47819 */ /* 0x000fe400000114d3 */
[----:B------:R-:W-:-:S07]  /*0e00*/  SHF.R.S32.HI R227, RZ, 0x1f, R213 ;  /* 0x0000001fffe37819 */ /* 0x000fce00000114d5 */
.L_x_1153:
[----:B01----:R-:W0:Y:S01]  /*0e10*/  LDC.64 R4, c[0x0][0xd88] ;  /* 0x00036200ff047b82 */ /* 0x003e220000000a00 */
[----:B------:R-:W-:Y:S01]  /*0e20*/  ULDC.64 UR8, c[0x0][0xb20] ;  /* 0x0002c80000087ab9 */ /* 0x000fe20000000a00 */
[----:B------:R-:W-:Y:S01]  /*0e30*/  ULDC.64 UR10, c[0x0][0x418] ;  /* 0x00010600000a7ab9 */ /* 0x000fe20000000a00 */
[----:B------:R-:W-:Y:S01]  /*0e40*/  MOV R0, RZ ;  /* 0x000000ff00007202 */ /* 0x000fe20000000f00 */
[----:B------:R-:W-:Y:S01]  /*0e50*/  ULDC UR4, c[0x0][0x424] ;  /* 0x0001090000047ab9 */ /* 0x000fe20000000800 */
[----:B------:R-:W-:Y:S01]  /*0e60*/  ULDC UR7, c[0x0][0x2f0] ;  /* 0x0000bc0000077ab9 */ /* 0x000fe20000000800 */
[----:B0-----:R-:W-:-:S06]  /*0e70*/  IMAD.WIDE R4, R7, 0x4, R4 ;  /* 0x0000000407047825 */ /* 0x001fcc00078e0204 */
[----:B--2---:R-:W2:Y:S01]  /*0e80*/  LDG.E R4, desc[UR36][R4.64] ;  /* 0x0000002404047981 */ /* 0x004ea2000c1e1900 */
[----:B------:R-:W-:-:S04]  /*0e90*/  UISETP.NE.U32.AND UP0, UPT, UR8, URZ, UPT ;  /* 0x0000003f0800728c */ /* 0x000fc8000bf05070 */
[----:B------:R-:W-:-:S06]  /*0ea0*/  UISETP.NE.AND.EX UP0, UPT, UR9, URZ, UPT, UP0 ;  /* 0x0000003f0900728c */ /* 0x000fcc000bf05300 */
[----:B------:R-:W-:Y:S02]  /*0eb0*/  PLOP3.LUT P0, PT, PT, PT, UP0, 0x80, 0x0 ;  /* 0x000000000000781c */ /* 0x000fe40003f0f008 */
[----:B--2---:R-:W-:-:S13]  /*0ec0*/  R2UR UR61, R4 ;  /* 0x00000000043d72ca */ /* 0x004fda00000e0000 */
[----:B------:R-:W-:Y:S02]  /*0ed0*/  USHF.R.S32.HI UR12, URZ, 0x1f, UR61 ;  /* 0x0000001f3f0c7899 */ /* 0x000fe4000801143d */
[----:B------:R-:W-:-:S04]  /*0ee0*/  @UP0 ULEA UR8, UP1, UR61, UR8, 0x2 ;  /* 0x000000083d080291 */ /* 0x000fc8000f82103f */
[----:B------:R-:W-:Y:S02]  /*0ef0*/  @UP0 ULEA.HI.X UR9, UR61, UR9, UR12, 0x2, UP1 ;  /* 0x000000093d090291 */ /* 0x000fe400088f140c */
[----:B------:R-:W-:Y:S02]  /*0f00*/  IMAD.U32 R218, RZ, RZ, UR12 ;  /* 0x0000000cffda7e24 */ /* 0x000fe4000f8e00ff */
[----:B----4-:R-:W-:Y:S02]  /*0f10*/  IMAD.U32 R6, RZ, RZ, UR8 ;  /* 0x00000008ff067e24 */ /* 0x010fe4000f8e00ff */
[----:B------:R-:W-:Y:S01]  /*0f20*/  IMAD.U32 R7, RZ, RZ, UR9 ;  /* 0x00000009ff077e24 */ /* 0x000fe2000f8e00ff */
[----:B------:R-:W-:Y:S02]  /*0f30*/  ULDC.64 UR8, c[0x0][0xb18] ;  /* 0x0002c60000087ab9 */ /* 0x000fe40000000a00 */
[----:B------:R-:W-:Y:S02]  /*0f40*/  UISETP.NE.U32.AND UP0, UPT, UR8, URZ, UPT ;  /* 0x0000003f0800728c */ /* 0x000fe4000bf05070 */
[----:B------:R-:W-:Y:S01]  /*0f50*/  UISETP.NE.U32.AND UP1, UPT, UR10, URZ, UPT ;  /* 0x0000003f0a00728c */ /* 0x000fe2000bf25070 */
[----:B------:R0:W5:Y:S01]  /*0f60*/  @P0 LDG.E R0, desc[UR36][R6.64] ;  /* 0x0000002406000981 */ /* 0x000162000c1e1900 */
[----:B------:R-:W-:-:S02]  /*0f70*/  UISETP.NE.AND.EX UP0, UPT, UR9, URZ, UPT, UP0 ;  /* 0x0000003f0900728c */ /* 0x000fc4000bf05300 */
[----:B------:R-:W-:-:S04]  /*0f80*/  UISETP.NE.AND.EX UP1, UPT, UR11, URZ, UPT, UP1 ;  /* 0x0000003f0b00728c */ /* 0x000fc8000bf25310 */
[----:B------:R-:W-:Y:S01]  /*0f90*/  USEL UR4, UR4, 0x1, UP1 ;  /* 0x0000000104047887 */ /* 0x000fe20008800000 */
[----:B------:R-:W-:-:S03]  /*0fa0*/  PLOP3.LUT P0, PT, PT, PT, UP0, 0x80, 0x0 ;  /* 0x000000000000781c */ /* 0x000fc60003f0f008 */
[----:B------:R-:W-:Y:S02]  /*0fb0*/  UIMAD UR4, UR4, UR7, URZ ;  /* 0x00000007040472a4 */ /* 0x000fe4000f8e023f */
[----:B------:R-:W-:-:S04]  /*0fc0*/  @UP0 ULEA UR8, UP1, UR61, UR8, 0x2 ;  /* 0x000000083d080291 */ /* 0x000fc8000f82103f */
[----:B------:R-:W-:Y:S01]  /*0fd0*/  @UP0 ULEA.HI.X UR9, UR61, UR9, UR12, 0x2, UP1 ;  /* 0x000000093d090291 */ /* 0x000fe200088f140c */
[----:B------:R-:W-:Y:S02]  /*0fe0*/  IMAD.U32 R157, RZ, RZ, UR4 ;  /* 0x00000004ff9d7e24 */ /* 0x000fe4000f8e00ff */
[----:B------:R-:W-:-:S03]  /*0ff0*/  IMAD.U32 R4, RZ, RZ, UR8 ;  /* 0x00000008ff047e24 */ /* 0x000fc6000f8e00ff */
[----:B------:R-:W-:-:S05]  /*1000*/  IMAD.U32 R5, RZ, RZ, UR9 ;  /* 0x00000009ff057e24 */ /* 0x000fca000f8e00ff */
[----:B------:R0:W5:Y:S01]  /*1010*/  @P0 LDG.E R157, desc[UR36][R4.64] ;  /* 0x00000024049d0981 */ /* 0x000162000c1e1900 */
[----:B------:R-:W-:Y:S02]  /*1020*/  IMAD.U32 R216, RZ, RZ, UR5 ;  /* 0x00000005ffd87e24 */ /* 0x000fe4000f8e00ff */
[----:B------:R-:W-:Y:S01]  /*1030*/  IMAD.U32 R215, RZ, RZ, UR6 ;  /* 0x00000006ffd77e24 */ /* 0x000fe2000f8e00ff */
[----:B---3--:R-:W-:Y:S06]  /*1040*/  @P0 BRA `(.L_x_1107) ;  /* 0x00000000002c0947 */ /* 0x008fec0003800000 */
[----:B------:R-:W-:Y:S02]  /*1050*/  ULDC.64 UR4, c[0x0][0xb00] ;  /* 0x0002c00000047ab9 */ /* 0x000fe40000000a00 */
[----:B------:R-:W-:-:S04]  /*1060*/  ISETP.NE.U32.AND P0, PT, RZ, UR4, PT ;  /* 0x00000004ff007c0c */ /* 0x000fc8000bf05070 */
[----:B------:R-:W-:-:S13]  /*1070*/  ISETP.NE.AND.EX P0, PT, RZ, UR5, PT, P0 ;  /* 0x00000005ff007c0c */ /* 0x000fda000bf05300 */
[----:B------:R-:W-:Y:S05]  /*1080*/  @!P0 BRA `(.L_x_1107) ;  /* 0x00000000001c8947 */ /* 0x000fea0003800000 */
[----:B------:R-:W-:Y:S02]  /*1090*/  ULDC.64 UR4, c[0x0][0xb00] ;  /* 0x0002c00000047ab9 */ /* 0x000fe40000000a00 */
[----:B------:R-:W-:-:S06]  /*10a0*/  UIMAD.WIDE UR4, UR61, 0x4, UR4 ;  /* 0x000000043d0478a5 */ /* 0x000fcc000f8e0204 */
[----:B0-----:R-:W-:Y:S01]  /*10b0*/  IMAD.U32 R4, RZ, RZ, UR4 ;  /* 0x00000004ff047e24 */ /* 0x001fe2000f8e00ff */
[----:B------:R-:W-:-:S05]  /*10c0*/  MOV R5, UR5 ;  /* 0x0000000500057c02 */ /* 0x000fca0008000f00 */
[----:B-----5:R-:W2:Y:S04]  /*10d0*/  LDG.E R157, desc[UR36][R4.64] ;  /* 0x00000024049d7981 */ /* 0x020ea8000c1e1900 */
[----:B------:R-:W2:Y:S02]  /*10e0*/  LDG.E R6, desc[UR36][R4.64+0x4] ;  /* 0x0000042404067981 */ /* 0x000ea4000c1e1900 */
[----:B--2---:R-:W-:-:S07]  /*10f0*/  IMAD.IADD R157, R6, 0x1, -R157 ;  /* 0x00000001069d7824 */ /* 0x004fce00078e0a9d */
.L_x_1107:
[----:B-----5:R-:W-:Y:S01]  /*1100*/  IMAD.IADD R157, R157, 0x1, -R0 ;  /* 0x000000019d9d7824 */ /* 0x020fe200078e0a00 */
[----:B------:R-:W-:Y:S02]  /*1110*/  PLOP3.LUT P0, PT, PT, PT, PT, 0x80, 0x0 ;  /* 0x000000000000781c */ /* 0x000fe40003f0f070 */
[----:B------:R-:W-:Y:S01]  /*1120*/  CS2R R8, SRZ ;  /* 0x0000000000087805 */ /* 0x000fe2000001ff00 */
[----:B------:R-:W-:Y:S01]  /*1130*/  IMAD.MOV.U32 R150, RZ, RZ, RZ ;  /* 0x000000ffff967224 */ /* 0x000fe200078e00ff */
[----:B------:R-:W-:Y:S02]  /*1140*/  CS2R R148, SRZ ;  /* 0x0000000000947805 */ /* 0x000fe4000001ff00 */
[C---:B------:R-:W-:Y:S01]  /*1150*/  ISETP.GE.AND P1, PT, R157.reuse, 0x1, PT ;  /* 0x000000019d00780c */ /* 0x040fe20003f26270 */
[----:B------:R-:W-:Y:S01]  /*1160*/  VIADD R0, R157, 0x5f ;  /* 0x0000005f9d007836 */ /* 0x000fe20000000000 */
[----:B------:R-:W-:Y:S02]  /*1170*/  CS2R R146, SRZ ;  /* 0x0000000000927805 */ /* 0x000fe4000001ff00 */
[----:B------:R-:W-:-:S02]  /*1180*/  CS2R R144, SRZ ;  /* 0x0000000000907805 */ /* 0x000fc4000001ff00 */
[----:B------:R-:W-:Y:S01]  /*1190*/  CS2R R142, SRZ ;  /* 0x00000000008e7805 */ /* 0x000fe2000001ff00 */
[----:B------:R-:W-:Y:S01]  /*11a0*/  IMAD.HI R158, R0, 0x2aaaaaab, RZ ;  /* 0x2aaaaaab009e7827 */ /* 0x000fe200078e02ff */
[----:B------:R-:W-:Y:S02]  /*11b0*/  CS2R R140, SRZ ;  /* 0x00000000008c7805 */ /* 0x000fe4000001ff00 */
[----:B------:R-:W-:Y:S02]  /*11c0*/  CS2R R138, SRZ ;  /* 0x00000000008a7805 */ /* 0x000fe4000001ff00 */
[----:B------:R-:W-:Y:S01]  /*11d0*/  CS2R R136, SRZ ;  /* 0x0000000000887805 */ /* 0x000fe2000001ff00 */
[----:B------:R-:W-:Y:S01]  /*11e0*/  IMAD.MOV.U32 R0, RZ, RZ, RZ ;  /* 0x000000ffff007224 */ /* 0x000fe200078e00ff */
[----:B------:R-:W-:Y:S02]  /*11f0*/  SHF.R.U32.HI R3, RZ, 0x1f, R158 ;  /* 0x0000001fff037819 */ /* 0x000fe4000001169e */
[----:B------:R-:W-:-:S02]  /*1200*/  CS2R R134, SRZ ;  /* 0x0000000000867805 */ /* 0x000fc4000001ff00 */
[----:B------:R-:W-:Y:S02]  /*1210*/  CS2R R132, SRZ ;  /* 0x0000000000847805 */ /* 0x000fe4000001ff00 */
[----:B------:R-:W-:Y:S02]  /*1220*/  CS2R R130, SRZ ;  /* 0x0000000000827805 */ /* 0x000fe4000001ff00 */
[----:B------:R-:W-:Y:S01]  /*1230*/  LEA.HI.SX32 R158, R158, R3, 0x1c ;  /* 0x000000039e9e7211 */ /* 0x000fe200078fe2ff */
        /* <DEDUP_REMOVED lines=51> */
[----:B------:R-:W-:Y:S02]  /*1570*/  MOV R10, RZ ;  /* 0x000000ff000a7202 */ /* 0x000fe40000000f00 */
[----:B------:R-:W-:Y:S02]  /*1580*/  CS2R R26, SRZ ;  /* 0x00000000001a7805 */ /* 0x000fe4000001ff00 */
[----:B------:R-:W-:-:S02]  /*1590*/  CS2R R28, SRZ ;  /* 0x00000000001c7805 */ /* 0x000fc4000001ff00 */
[----:B------:R-:W-:Y:S01]  /*15a0*/  CS2R R24, SRZ ;  /* 0x0000000000187805 */ /* 0x000fe2000001ff00 */
[----:B------:R-:W-:Y:S06]  /*15b0*/  @!P1 BRA `(.L_x_1108) ;  /* 0x0000005c00f09947 */ /* 0x000fec0003800000 */
[----:B------:R-:W1:Y:S01]  /*15c0*/  S2UR UR53, SR_CgaCtaId ;  /* 0x00000000003579c3 */ /* 0x000e620000008800 */
[----:B------:R-:W2:Y:S01]  /*15d0*/  SHFL.IDX PT, R0, R221, RZ, 0x1f ;  /* 0x00001fffdd007589 */ /* 0x000ea200000e0000 */
[----:B------:R-:W-:Y:S02]  /*15e0*/  UMOV UR40, 0x400 ;  /* 0x0000040000287882 */ /* 0x000fe40000000000 */
[----:B-1----:R-:W-:Y:S01]  /*15f0*/  ULEA UR40, UR53, UR40, 0x18 ;  /* 0x0000002835287291 */ /* 0x002fe2000f8ec03f */
[----:B--2---:R-:W-:-:S03]  /*1600*/  R2UR UR4, R0 ;  /* 0x00000000000472ca */ /* 0x004fc600000e0000 */
[----:B------:R-:W-:-:S04]  /*1610*/  UIADD3 UR6, UR40, 0x18400, URZ ;  /* 0x0001840028067890 */ /* 0x000fc8000fffe03f */
[----:B------:R-:W-:-:S06]  /*1620*/  ULOP3.LUT UP0, URZ, UR6, 0x1bf, URZ, 0xc0, !UPT ;  /* 0x000001bf063f7892 */ /* 0x000fcc000f80c03f */
[----:B------:R-:W-:Y:S01]  /*1630*/  PLOP3.LUT P0, PT, PT, PT, UP0, 0x80, 0x0 ;  /* 0x000000000000781c */ /* 0x000fe20003f0f008 */
[----:B------:R-:W-:-:S04]  /*1640*/  ULEA.HI UR5, UR4, UR4, URZ, 0x1 ;  /* 0x0000000404057291 */ /* 0x000fc8000f8f083f */
[----:B------:R-:W-:-:S04]  /*1650*/  ULOP3.LUT UR5, UR5, 0xffffe, URZ, 0xc0, !UPT ;  /* 0x000ffffe05057892 */ /* 0x000fc8000f8ec03f */
[----:B------:R-:W-:-:S04]  /*1660*/  UIADD3 UR41, UR4, -UR5, URZ ;  /* 0x8000000504297290 */ /* 0x000fc8000fffe03f */
[----:B------:R-:W-:Y:S08]  /*1670*/  @!P0 BRA `(.L_x_1109) ;  /* 0x0000000000408947 */ /* 0x000ff00003800000 */
[----:B------:R-:W-:Y:S01]  /*1680*/  MOV R0, 0x0 ;  /* 0x0000000000007802 */ /* 0x000fe20000000f00 */
[----:B------:R-:W-:Y:S01]  /*1690*/  ULDC.64 UR4, c[0x4][0x98] ;  /* 0x0100260000047ab9 */ /* 0x000fe20000000a00 */
[----:B------:R-:W-:Y:S01]  /*16a0*/  ULDC.64 UR6, c[0x4][0x38] ;  /* 0x01000e0000067ab9 */ /* 0x000fe20000000a00 */
[----:B0-----:R-:W-:Y:S01]  /*16b0*/  IMAD.U32 R4, RZ, RZ, UR4 ;  /* 0x00000004ff047e24 */ /* 0x001fe2000f8e00ff */
[----:B------:R0:W1:Y:S01]  /*16c0*/  LDC.64 R14, c[0x4][R0] ;  /* 0x01000000000e7b82 */ /* 0x0000620000000a00 */
[----:B------:R-:W-:Y:S01]  /*16d0*/  IMAD.U32 R5, RZ, RZ, UR5 ;  /* 0x00000005ff057e24 */ /* 0x000fe2000f8e00ff */
[----:B------:R-:W-:Y:S01]  /*16e0*/  ULDC.64 UR4, c[0x4][0xa0] ;  /* 0x0100280000047ab9 */ /* 0x000fe20000000a00 */
[----:B------:R-:W-:Y:S01]  /*16f0*/  IMAD.U32 R10, RZ, RZ, UR6 ;  /* 0x00000006ff0a7e24 */ /* 0x000fe2000f8e00ff */
[----:B------:R-:W-:Y:S01]  /*1700*/  MOV R13, RZ ;  /* 0x000000ff000d7202 */ /* 0x000fe20000000f00 */
[----:B------:R-:W-:Y:S02]  /*1710*/  IMAD.U32 R6, RZ, RZ, UR4 ;  /* 0x00000004ff067e24 */ /* 0x000fe4000f8e00ff */
[----:B------:R-:W-:-:S02]  /*1720*/  IMAD.U32 R7, RZ, RZ, UR5 ;  /* 0x00000005ff077e24 */ /* 0x000fc4000f8e00ff */
[----:B------:R-:W-:Y:S02]  /*1730*/  IMAD.U32 R11, RZ, RZ, UR7 ;  /* 0x00000007ff0b7e24 */ /* 0x000fe4000f8e00ff */
[----:B------:R-:W-:Y:S02]  /*1740*/  IMAD.MOV.U32 R8, RZ, RZ, 0x70 ;  /* 0x00000070ff087424 */ /* 0x000fe400078e00ff */
[----:B0-----:R-:W-:-:S07]  /*1750*/  IMAD.MOV.U32 R12, RZ, RZ, 0x1 ;  /* 0x00000001ff0c7424 */ /* 0x001fce00078e00ff */
[----:B------:R-:W-:-:S07]  /*1760*/  LEPC R20, `(.L_x_1109) ;  /* 0x000000001014794e */ /* 0x000fce0000000000 */
[----:B-1----:R-:W-:Y:S05]  /*1770*/  CALL.ABS.NOINC R14 ;  /* 0x000000000e007343 */ /* 0x002fea0003c00000 */
.L_x_1109:
[----:B------:R-:W-:Y:S01]  /*1780*/  R2UR UR5, R219 ;  /* 0x00000000db0572ca */ /* 0x000fe200000e0000 */
[----:B------:R-:W1:-:S12]  /*1790*/  S2R R16, SR_TID.X ;  /* 0x0000000000107919 */ /* 0x000e580000002100 */
[----:B------:R-:W-:-:S04]  /*17a0*/  ULEA.HI UR4, UR5, UR5, URZ, 0x1 ;  /* 0x0000000505047291 */ /* 0x000fc8000f8f083f */
[----:B------:R-:W-:-:S04]  /*17b0*/  ULOP3.LUT UR4, UR4, 0xfffffffe, URZ, 0xc0, !UPT ;  /* 0xfffffffe04047892 */ /* 0x000fc8000f8ec03f */
[----:B------:R-:W-:-:S06]  /*17c0*/  UIADD3 UR4, UR5, -UR4, URZ ;  /* 0x8000000405047290 */ /* 0x000fcc000fffe03f */
[----:B------:R-:W-:-:S05]  /*17d0*/  IMAD.U32 R0, RZ, RZ, UR4 ;  /* 0x00000004ff007e24 */ /* 0x000fca000f8e00ff */
[----:B------:R-:W-:Y:S02]  /*17e0*/  SHF.L.U32 R0, R0, 0x1f, RZ ;  /* 0x0000001f00007819 */ /* 0x000fe400000006ff */
[----:B-1----:R-:W-:Y:S02]  /*17f0*/  SHF.R.U32.HI R16, RZ, 0x7, R16 ;  /* 0x00000007ff107819 */ /* 0x002fe40000011610 */
[----:B------:R-:W1:Y:S03]  /*1800*/  SYNCS.PHASECHK.TRANS64.TRYWAIT P0, [UR40+0x32400], R0 ;  /* 0x03240000ff0075a7 */ /* 0x000e660008000168 */
[----:B------:R-:W-:Y:S01]  /*1810*/  VIADD R208, R16, 0x8 ;  /* 0x0000000810d07836 */ /* 0x000fe20000000000 */
[----:B-1----:R-:W-:Y:S06]  /*1820*/  @!P0 BRA `(.L_x_1110) ;  /* 0x000000e800908947 */ /* 0x002fec0003800000 */
.L_x_1244:
[----:B------:R-:W-:Y:S05]  /*1830*/  WARPSYNC.ALL ;  /* 0x0000000000007948 */ /* 0x000fea0003800000 */
[----:B------:R-:W-:Y:S01]  /*1840*/  R2UR UR4, R226 ;  /* 0x00000000e20472ca */ /* 0x000fe200000e0000 */
[----:B------:R2:W-:-:S12]  /*1850*/  BAR.SYNC.DEFER_BLOCKING R208, 0x100 ;  /* 0x000400d00000751d */ /* 0x0005d80000010000 */
[----:B-1----:R-:W-:-:S05]  /*1860*/  IMAD.U32 R3, RZ, RZ, UR4 ;  /* 0x00000004ff037e24 */ /* 0x002fca000f8e00ff */
[----:B------:R-:W-:-:S13]  /*1870*/  ISETP.NE.AND P0, PT, R3, 0x3, PT ;  /* 0x000000030300780c */ /* 0x000fda0003f05270 */
[----:B--2---:R-:W-:Y:S05]  /*1880*/  @!P0 BRA `(.L_x_1111) ;  /* 0x0000000000048947 */ /* 0x004fea0003800000 */
[----:B------:R-:W-:Y:S01]  /*1890*/  BPT.TRAP 0x1 ;  /* 0x000000040000795c */ /* 0x000fe20000300000 */
.L_x_1111:
[----:B------:R-:W-:Y:S01]  /*18a0*/  ULEA UR52, UR38, UR40, 0x3 ;  /* 0x0000002826347291 */ /* 0x000fe2000f8e183f */
[----:B------:R-:W-:-:S05]  /*18b0*/  IMAD.U32 R3, RZ, RZ, UR39 ;  /* 0x00000027ff037e24 */ /* 0x000fca000f8e00ff */
[----:B------:R-:W-:-:S04]  /*18c0*/  SHF.L.U32 R3, R3, 0x1f, RZ ;  /* 0x0000001f03037819 */ /* 0x000fc800000006ff */
[----:B------:R1:W2:Y:S01]  /*18d0*/  SYNCS.PHASECHK.TRANS64.TRYWAIT P1, [UR52+0x32430], R3 ;  /* 0x03243003ff0075a7 */ /* 0x0002a20008020174 */
[----:B------:R-:W-:Y:S05]  /*18e0*/  @!P0 BRA `(.L_x_1112) ;  /* 0x0000000000048947 */ /* 0x000fea0003800000 */
[----:B------:R-:W-:Y:S01]  /*18f0*/  BPT.TRAP 0x1 ;  /* 0x000000040000795c */ /* 0x000fe20000300000 */
.L_x_1112:
[----:B--2---:R-:W-:Y:S05]  /*1900*/  @P1 BRA `(.L_x_1113) ;  /* 0x0000000000081947 */ /* 0x004fea0003800000 */
[----:B------:R-:W2:Y:S02]  /*1910*/  SYNCS.PHASECHK.TRANS64.TRYWAIT P1, [UR52+0x32430], R3 ;  /* 0x03243003ff0075a7 */ /* 0x000ea40008020174 */
[----:B--2---:R-:W-:Y:S05]  /*1920*/  @!P1 BRA `(.L_x_1114) ;  /* 0x000000e800689947 */ /* 0x004fea0003800000 */
.L_x_1113:
[----:B------:R-:W-:Y:S01]  /*1930*/  UIADD3 UR4, UR40, 0x1c400, URZ ;  /* 0x0001c40028047890 */ /* 0x000fe2000fffe03f */
[----:B------:R-:W-:Y:S01]  /*1940*/  WARPGROUP.ARRIVE ;  /* 0x00000000000079c5 */ /* 0x000fe20000000000 */
[----:B------:R-:W-:Y:S02]  /*1950*/  ULEA UR41, UR41, UR40, 0xd ;  /* 0x0000002829297291 */ /* 0x000fe4000f8e683f */
[----:B------:R-:W-:Y:S02]  /*1960*/  USHF.R.U32.HI UR4, URZ, 0x4, UR4 ;  /* 0x000000043f047899 */ /* 0x000fe40008011604 */
[----:B------:R-:W-:Y:S02]  /*1970*/  UIADD3 UR5, UR41, 0x18400, URZ ;  /* 0x0001840029057890 */ /* 0x000fe4000fffe03f */
[----:B------:R-:W-:Y:S02]  /*1980*/  ULOP3.LUT UR4, UR4, 0x3fff, URZ, 0xc0, !UPT ;  /* 0x00003fff04047892 */ /* 0x000fe4000f8ec03f */
[----:B------:R-:W-:-:S02]  /*1990*/  USHF.R.U32.HI UR5, URZ, 0x4, UR5 ;  /* 0x000000043f057899 */ /* 0x000fc40008011605 */
[----:B------:R-:W-:Y:S02]  /*19a0*/  ULOP3.LUT UR60, UR4, 0x10000, URZ, 0xfc, !UPT ;  /* 0x00010000043c7892 */ /* 0x000fe4000f8efc3f */
[----:B------:R-:W-:Y:S02]  /*19b0*/  ULOP3.LUT UR5, UR5, 0x3fff, URZ, 0xc0, !UPT ;  /* 0x00003fff05057892 */ /* 0x000fe4000f8ec03f */
[----:B------:R-:W-:Y:S02]  /*19c0*/  UIMAD UR4, UR38, 0x300, UR60 ;  /* 0x00000300260478a4 */ /* 0x000fe4000f8e023c */
[----:B------:R-:W-:Y:S01]  /*19d0*/  ULOP3.LUT UR7, UR5, 0x10000, URZ, 0xfc, !UPT ;  /* 0x0001000005077892 */ /* 0x000fe2000f8efc3f */
[----:B------:R-:W-:Y:S01]  /*19e0*/  UMOV UR11, 0x40000040 ;  /* 0x40000040000b7882 */ /* 0x000fe20000000000 */
[----:B------:R-:W-:Y:S02]  /*19f0*/  UMOV UR9, 0x40000040 ;  /* 0x4000004000097882 */ /* 0x000fe40000000000 */
[----:B------:R-:W-:Y:S01]  /*1a00*/  UIADD3 UR5, UR7, 0x2, URZ ;  /* 0x0000000207057890 */ /* 0x000fe2000fffe03f */
[----:B------:R-:W-:Y:S01]  /*1a10*/  IMAD.U32 R21, RZ, RZ, UR9 ;  /* 0x00000009ff157e24 */ /* 0x000fe2000f8e00ff */
[----:B------:R-:W-:Y:S01]  /*1a20*/  UMOV UR10, UR4 ;  /* 0x00000004000a7c82 */ /* 0x000fe20008000000 */
[----:B------:R-:W-:Y:S01]  /*1a30*/  UMOV UR8, UR7 ;  /* 0x0000000700087c82 */ /* 0x000fe20008000000 */
[----:B------:R-:W-:Y:S01]  /*1a40*/  UIADD3 UR6, UR4, 0x2, URZ ;  /* 0x0000000204067890 */ /* 0x000fe2000fffe03f */
[----:B------:R-:W-:Y:S01]  /*1a50*/  HGMMA.64x96x16.F32 R24, gdesc[UR8], RZ, !UPT, gsb0 ;  /* 0x01600000081879f0 */ /* 0x000fe2000c0008ff */
[----:B------:R-:W-:Y:S01]  /*1a60*/  IMAD.U32 R20, RZ, RZ, UR8 ;  /* 0x00000008ff147e24 */ /* 0x000fe2000f8e00ff */
[----:B------:R-:W-:Y:S01]  /*1a70*/  UMOV UR8, UR5 ;  /* 0x0000000500087c82 */ /* 0x000fe20008000000 */
[----:B------:R-:W-:Y:S01]  /*1a80*/  UMOV UR9, 0x40000040 ;  /* 0x4000004000097882 */ /* 0x000fe20000000000 */
[----:B------:R-:W-:Y:S01]  /*1a90*/  UMOV UR11, 0x40000040 ;  /* 0x40000040000b7882 */ /* 0x000fe20000000000 */
[----:B------:R-:W-:Y:S01]  /*1aa0*/  UIADD3 UR5, UR7, 0x4, URZ ;  /* 0x0000000407057890 */ /* 0x000fe2000fffe03f */
[----:B------:R-:W-:Y:S01]  /*1ab0*/  IMAD.U32 R18, RZ, RZ, UR8 ;  /* 0x00000008ff127e24 */ /* 0x000fe2000f8e00ff */
[----:B------:R-:W-:Y:S01]  /*1ac0*/  UMOV UR10, UR6 ;  /* 0x00000006000a7c82 */ /* 0x000fe20008000000 */
[----:B------:R-:W-:Y:S01]  /*1ad0*/  UIADD3 UR6, UR4, 0x4, URZ ;  /* 0x0000000404067890 */ /* 0x000fe2000fffe03f */
[----:B------:R-:W-:Y:S01]  /*1ae0*/  IMAD.U32 R19, RZ, RZ, UR9 ;  /* 0x00000009ff137e24 */ /* 0x000fe2000f8e00ff */
[----:B------:R-:W-:Y:S01]  /*1af0*/  UIADD3 UR4, UR4, 0x6, URZ ;  /* 0x0000000604047890 */ /* 0x000fe2000fffe03f */
[----:B------:R-:W-:-:S02]  /*1b00*/  WARPGROUP.DEPBAR.LE gsb0, 0x0 ;  /* 0x00008000000079c5 */ /* 0x000fc40000010000 */
[----:B------:R-:W-:-:S06]  /*1b10*/  WARPGROUP.ARRIVE ;  /* 0x00000000000079c5 */ /* 0x000fcc0000000000 */
[----:B------:R-:W-:Y:S01]  /*1b20*/  HGMMA.64x96x16.F32 R24, gdesc[UR8], R24, gsb0 ;  /* 0x01600000081879f0 */ /* 0x000fe20008000818 */
[----:B------:R-:W-:Y:S01]  /*1b30*/  UMOV UR8, UR5 ;  /* 0x0000000500087c82 */ /* 0x000fe20008000000 */
[----:B------:R-:W-:Y:S01]  /*1b40*/  UMOV UR9, 0x40000040 ;  /* 0x4000004000097882 */ /* 0x000fe20000000000 */
[----:B------:R-:W-:Y:S01]  /*1b50*/  UMOV UR10, UR6 ;  /* 0x00000006000a7c82 */ /* 0x000fe20008000000 */
[----:B------:R-:W-:Y:S01]  /*1b60*/  UMOV UR11, 0x40000040 ;  /* 0x40000040000b7882 */ /* 0x000fe20000000000 */
[----:B------:R-:W-:Y:S01]  /*1b70*/  UIADD3 UR5, UR7, 0x6, URZ ;  /* 0x0000000607057890 */ /* 0x000fe2000fffe03f */
[----:B------:R-:W-:Y:S01]  /*1b80*/  MOV R16, UR8 ;  /* 0x0000000800107c02 */ /* 0x000fe20008000f00 */
[----:B------:R-:W-:Y:S01]  /*1b90*/  IMAD.U32 R17, RZ, RZ, UR9 ;  /* 0x00000009ff117e24 */ /* 0x000fe2000f8e00ff */
[----:B------:R-:W-:Y:S02]  /*1ba0*/  WARPGROUP.DEPBAR.LE gsb0, 0x0 ;  /* 0x00008000000079c5 */ /* 0x000fe40000010000 */
[----:B------:R-:W-:-:S06]  /*1bb0*/  WARPGROUP.ARRIVE ;  /* 0x00000000000079c5 */ /* 0x000fcc0000000000 */
[----:B------:R-:W-:Y:S01]  /*1bc0*/  HGMMA.64x96x16.F32 R24, gdesc[UR8], R24, gsb0 ;  /* 0x01600000081879f0 */ /* 0x000fe20008000818 */
[----:B------:R-:W-:Y:S01]  /*1bd0*/  UMOV UR8, UR5 ;  /* 0x0000000500087c82 */ /* 0x000fe20008000000 */
[----:B------:R-:W-:Y:S01]  /*1be0*/  UMOV UR9, 0x40000040 ;  /* 0x4000004000097882 */ /* 0x000fe20000000000 */
[----:B------:R-:W-:Y:S01]  /*1bf0*/  UMOV UR10, UR4 ;  /* 0x00000004000a7c82 */ /* 0x000fe20008000000 */
[----:B------:R-:W-:Y:S01]  /*1c00*/  UMOV UR11, 0x40000040 ;  /* 0x40000040000b7882 */ /* 0x000fe20000000000 */
[----:B------:R-:W-:Y:S02]  /*1c10*/  IMAD.U32 R14, RZ, RZ, UR8 ;  /* 0x00000008ff0e7e24 */ /* 0x000fe4000f8e00ff */
[----:B------:R-:W-:Y:S01]  /*1c20*/  IMAD.U32 R15, RZ, RZ, UR9 ;  /* 0x00000009ff0f7e24 */ /* 0x000fe2000f8e00ff */
[----:B------:R-:W-:Y:S02]  /*1c30*/  WARPGROUP.DEPBAR.LE gsb0, 0x0 ;  /* 0x00008000000079c5 */ /* 0x000fe40000010000 */
[----:B------:R-:W-:-:S06]  /*1c40*/  WARPGROUP.ARRIVE ;  /* 0x00000000000079c5 */ /* 0x000fcc0000000000 */
[----:B------:R-:W-:Y:S03]  /*1c50*/  HGMMA.64x96x16.F32 R24, gdesc[UR8], R24, gsb0 ;  /* 0x01600000081879f0 */ /* 0x000fe60008000818 */
[----:B------:R-:W-:Y:S02]  /*1c60*/  WARPGROUP.DEPBAR.LE gsb0, 0x0 ;  /* 0x00008000000079c5 */ /* 0x000fe40000010000 */
[----:B------:R-:W2:Y:S02]  /*1c70*/  SYNCS.PHASECHK.TRANS64.TRYWAIT P1, [UR40+0x32410], R0 ;  /* 0x03241000ff0075a7 */ /* 0x000ea40008020168 */
[----:B--2---:R-:W-:Y:S05]  /*1c80*/  @!P1 BRA `(.L_x_1115) ;  /* 0x000000e400a89947 */ /* 0x004fea0003800000 */
.L_x_1245:
[----:B------:R-:W-:Y:S05]  /*1c90*/  @!P0 BRA `(.L_x_1116) ;  /* 0x0000000000048947 */ /* 0x000fea0003800000 */
[----:B------:R-:W-:Y:S01]  /*1ca0*/  BPT.TRAP 0x1 ;  /* 0x000000040000795c */ /* 0x000fe20000300000 */
.L_x_1116:
[----:B------:R2:W3:Y:S01]  /*1cb0*/  SYNCS.PHASECHK.TRANS64.TRYWAIT P1, [UR52+0x32450], R3 ;  /* 0x03245003ff0075a7 */ /* 0x0004e20008020174 */
[----:B------:R-:W-:Y:S05]  /*1cc0*/  @!P0 BRA `(.L_x_1117) ;  /* 0x0000000000048947 */ /* 0x000fea0003800000 */
[----:B------:R-:W-:Y:S01]  /*1cd0*/  BPT.TRAP 0x1 ;  /* 0x000000040000795c */ /* 0x000fe20000300000 */
.L_x_1117:
[----:B---3--:R-:W-:Y:S05]  /*1ce0*/  @P1 BRA `(.L_x_1118) ;  /* 0x0000000000081947 */ /* 0x008fea0003800000 */
[----:B------:R-:W3:Y:S02]  /*1cf0*/  SYNCS.PHASECHK.TRANS64.TRYWAIT P1, [UR52+0x32450], R3 ;  /* 0x03245003ff0075a7 */ /* 0x000ee40008020174 */
[----:B---3--:R-:W-:Y:S05]  /*1d00*/  @!P1 BRA `(.L_x_1119) ;  /* 0x000000e400a09947 */ /* 0x008fea0003800000 */
.L_x_1118:
[----:B------:R-:W-:Y:S01]  /*1d10*/  UIADD3 UR40, UR40, 0x400, URZ ;  /* 0x0000040028287890 */ /* 0x000fe2000fffe03f */
[----:B------:R-:W-:Y:S01]  /*1d20*/  WARPGROUP.ARRIVE ;  /* 0x00000000000079c5 */ /* 0x000fe20000000000 */
[----:B------:R-:W-:-:S05]  /*1d30*/  UIADD3 UR41, UR41, 0x22400, URZ ;  /* 0x0002240029297890 */ /* 0x000fca000fffe03f */
[----:B0-----:R-:W0:Y:S01]  /*1d40*/  S2R R0, SR_TID.X ;  /* 0x0000000000007919 */ /* 0x001e220000002100 */
[----:B------:R-:W-:Y:S02]  /*1d50*/  USHF.R.U32.HI UR6, URZ, 0x4, UR40 ;  /* 0x000000043f067899 */ /* 0x000fe40008011628 */
[----:B------:R-:W-:Y:S02]  /*1d60*/  USHF.R.U32.HI UR41, URZ, 0x4, UR41 ;  /* 0x000000043f297899 */ /* 0x000fe40008011629 */
[----:B------:R-:W-:Y:S02]  /*1d70*/  ULOP3.LUT UR6, UR6, 0x3fff, URZ, 0xc0, !UPT ;  /* 0x00003fff06067892 */ /* 0x000fe4000f8ec03f */
[----:B------:R-:W-:Y:S02]  /*1d80*/  ULOP3.LUT UR4, UR41, 0x3fff, URZ, 0xc0, !UPT ;  /* 0x00003fff29047892 */ /* 0x000fe4000f8ec03f */
[----:B------:R-:W-:Y:S02]  /*1d90*/  ULOP3.LUT UR7, UR6, 0x10000, URZ, 0xfc, !UPT ;  /* 0x0001000006077892 */ /* 0x000fe4000f8efc3f */
[----:B------:R-:W-:-:S02]  /*1da0*/  ULOP3.LUT UR4, UR4, 0x10000, URZ, 0xfc, !UPT ;  /* 0x0001000004047892 */ /* 0x000fc4000f8efc3f */
[----:B------:R-:W-:Y:S01]  /*1db0*/  UIMAD UR5, UR38, 0xc00, UR7 ;  /* 0x00000c00260578a4 */ /* 0x000fe2000f8e0207 */
[----:B------:R-:W-:Y:S01]  /*1dc0*/  UMOV UR9, 0x40000040 ;  /* 0x4000004000097882 */ /* 0x000fe20000000000 */
[----:B------:R-:W-:Y:S01]  /*1dd0*/  UMOV UR11, 0x40000040 ;  /* 0x40000040000b7882 */ /* 0x000fe20000000000 */
[----:B------:R-:W-:Y:S02]  /*1de0*/  IMAD.U32 R13, RZ, RZ, UR9 ;  /* 0x00000009ff0d7e24 */ /* 0x000fe4000f8e00ff */
[----:B------:R-:W-:Y:S01]  /*1df0*/  UMOV UR8, UR4 ;  /* 0x0000000400087c82 */ /* 0x000fe20008000000 */
[----:B------:R-:W-:Y:S01]  /*1e00*/  UMOV UR13, 0x40000040 ;  /* 0x40000040000d7882 */ /* 0x000fe20000000000 */
[----:B------:R-:W-:Y:S01]  /*1e10*/  UMOV UR10, UR5 ;  /* 0x00000005000a7c82 */ /* 0x000fe20008000000 */
[----:B------:R-:W-:Y:S01]  /*1e20*/  IMAD.U32 R12, RZ, RZ, UR8 ;  /* 0x00000008ff0c7e24 */ /* 0x000fe2000f8e00ff */
[----:B------:R-:W-:Y:S01]  /*1e30*/  HGMMA.64x96x16.F32 R24, gdesc[UR8], R24, gsb0 ;  /* 0x01600000081879f0 */ /* 0x000fe20008000818 */
[----:B------:R-:W-:Y:S01]  /*1e40*/  UIADD3 UR8, UR4, 0x2, URZ ;  /* 0x0000000204087890 */ /* 0x000fe2000fffe03f */
[----:B------:R-:W-:Y:S01]  /*1e50*/  IMAD.U32 R11, RZ, RZ, UR13 ;  /* 0x0000000dff0b7e24 */ /* 0x000fe2000f8e00ff */
[----:B------:R-:W-:Y:S01]  /*1e60*/  UIADD3 UR9, UR5, 0x2, URZ ;  /* 0x0000000205097890 */ /* 0x000fe2000fffe03f */
[----:B------:R-:W-:Y:S01]  /*1e70*/  UMOV UR15, 0x40000040 ;  /* 0x40000040000f7882 */ /* 0x000fe20000000000 */
[----:B------:R-:W-:-:S03]  /*1e80*/  UIADD3 UR10, UR5, 0x302, URZ ;  /* 0x00000302050a7890 */ /* 0x000fc6000fffe03f */
[----:B------:R-:W-:Y:S01]  /*1e90*/  UMOV UR12, UR8 ;  /* 0x00000008000c7c82 */ /* 0x000fe20008000000 */
[----:B------:R-:W-:Y:S01]  /*1ea0*/  UIADD3 UR8, UR4, 0x4, URZ ;  /* 0x0000000404087890 */ /* 0x000fe2000fffe03f */
[----:B------:R-:W-:Y:S01]  /*1eb0*/  IMAD.U32 R10, RZ, RZ, UR12 ;  /* 0x0000000cff0a7e24 */ /* 0x000fe2000f8e00ff */
[----:B------:R-:W-:Y:S01]  /*1ec0*/  UMOV UR14, UR9 ;  /* 0x00000009000e7c82 */ /* 0x000fe20008000000 */
[----:B------:R-:W-:Y:S01]  /*1ed0*/  UIADD3 UR9, UR5, 0x4, URZ ;  /* 0x0000000405097890 */ /* 0x000fe2000fffe03f */
[----:B0-----:R-:W-:Y:S01]  /*1ee0*/  SHF.R.U32.HI R0, RZ, 0x7, R0 ;  /* 0x00000007ff007819 */ /* 0x001fe20000011600 */
[----:B------:R-:W-:Y:S01]  /*1ef0*/  UMOV UR11, 0x40000040 ;  /* 0x40000040000b7882 */ /* 0x000fe20000000000 */
[----:B------:R-:W-:Y:S02]  /*1f00*/  UIADD3 UR16, UR4, 0x406, URZ ;  /* 0x0000040604107890 */ /* 0x000fe4000fffe03f */
[----:B------:R-:W-:Y:S01]  /*1f10*/  UIADD3 UR18, UR5, 0x306, URZ ;  /* 0x0000030605127890 */ /* 0x000fe2000fffe03f */
[----:B------:R-:W-:Y:S01]  /*1f20*/  IADD3 R0, -R0, 0xb, RZ ;  /* 0x0000000b00007810 */ /* 0x000fe20007ffe1ff */
[----:B------:R-:W-:Y:S01]  /*1f30*/  UMOV UR17, 0x40000040 ;  /* 0x4000004000117882 */ /* 0x000fe20000000000 */
[----:B------:R-:W-:Y:S01]  /*1f40*/  UMOV UR19, 0x40000040 ;  /* 0x4000004000137882 */ /* 0x000fe20000000000 */
[----:B------:R-:W-:-:S02]  /*1f50*/  UIADD3 UR20, UR4, 0x800, URZ ;  /* 0x0000080004147890 */ /* 0x000fc4000fffe03f */
[----:B------:R-:W-:Y:S01]  /*1f60*/  UIADD3 UR22, UR5, 0x600, URZ ;  /* 0x0000060005167890 */ /* 0x000fe2000fffe03f */
[----:B------:R-:W-:Y:S01]  /*1f70*/  UMOV UR21, 0x40000040 ;  /* 0x4000004000157882 */ /* 0x000fe20000000000 */
        /* <DEDUP_REMOVED lines=29> */
[----:B------:R-:W-:Y:S02]  /*2150*/  WARPGROUP.DEPBAR.LE gsb0, 0x0 ;  /* 0x00008000000079c5 */ /* 0x000fe40000010000 */
[----:B------:R-:W-:-:S06]  /*2160*/  WARPGROUP.ARRIVE ;  /* 0x00000000000079c5 */ /* 0x000fcc0000000000 */
[----:B------:R-:W-:Y:S01]  /*2170*/  HGMMA.64x96x16.F32 R24, gdesc[UR12], R24, gsb0 ;  /* 0x016000000c1879f0 */ /* 0x000fe20008000818 */
[----:B------:R-:W-:Y:S01]  /*2180*/  UMOV UR12, UR8 ;  /* 0x00000008000c7c82 */ /* 0x000fe20008000000 */
[----:B------:R-:W-:Y:S01]  /*2190*/  UMOV UR13, 0x40000040 ;  /* 0x40000040000d7882 */ /* 0x000fe20000000000 */
[----:B------:R-:W-:Y:S01]  /*21a0*/  UMOV UR14, UR9 ;  /* 0x00000009000e7c82 */ /* 0x000fe20008000000 */
[----:B------:R-:W-:Y:S01]  /*21b0*/  UMOV UR15, 0x40000040 ;  /* 0x40000040000f7882 */ /* 0x000fe20000000000 */
[----:B------:R-:W-:Y:S01]  /*21c0*/  UIADD3 UR8, UR4, 0x6, URZ ;  /* 0x0000000604087890 */ /* 0x000fe2000fffe03f */
[----:B------:R-:W-:Y:S01]  /*21d0*/  IMAD.U32 R8, RZ, RZ, UR12 ;  /* 0x0000000cff087e24 */ /* 0x000fe2000f8e00ff */
[----:B------:R-:W-:Y:S01]  /*21e0*/  UIADD3 UR9, UR5, 0x6, URZ ;  /* 0x0000000605097890 */ /* 0x000fe2000fffe03f */
[----:B------:R-:W-:Y:S01]  /*21f0*/  MOV R9, UR13 ;  /* 0x0000000d00097c02 */ /* 0x000fe20008000f00 */
        /* <DEDUP_REMOVED lines=20> */
[----:B------:R-:W-:Y:S01]  /*2340*/  UMOV UR9, 0x40000040 ;  /* 0x4000004000097882 */ /* 0x000fe20000000000 */
[----:B------:R-:W-:Y:S01]  /*2350*/  IMAD.U32 R5, RZ, RZ, UR13 ;  /* 0x0000000dff057e24 */ /* 0x000fe2000f8e00ff */
        /* <DEDUP_REMOVED lines=44> */
.L_x_1120:
[----:B------:R-:W-:Y:S01]  /*2620*/  ULDC UR4, c[0x0][0xad0] ;  /* 0x0002b40000047ab9 */ /* 0x000fe20000000800 */
[----:B-12---:R-:W-:Y:S02]  /*2630*/  IMAD R3, R158, -0x60, R157 ;  /* 0xffffffa09e037824 */ /* 0x006fe400078e029d */
[----:B------:R-:W-:Y:S01]  /*2640*/  FMUL.FTZ R24, R24, UR4 ;  /* 0x0000000418187c20 */ /* 0x000fe20008410000 */
[----:B------:R-:W-:Y:S01]  /*2650*/  FMUL.FTZ R25, R25, UR4 ;  /* 0x0000000419197c20 */ /* 0x000fe20008410000 */
[----:B------:R-:W-:Y:S01]  /*2660*/  FMUL.FTZ R32, R32, UR4 ;  /* 0x0000000420207c20 */ /* 0x000fe20008410000 */
[----:B------:R-:W-:Y:S01]  /*2670*/  FMUL.FTZ R28, R28, UR4 ;  /* 0x000000041c1c7c20 */ /* 0x000fe20008410000 */
[----:B------:R-:W-:Y:S01]  /*2680*/  FMUL.FTZ R29, R29, UR4 ;  /* 0x000000041d1d7c20 */ /* 0x000fe20008410000 */
[----:B------:R-:W-:Y:S01]  /*2690*/  VIADD R22, R3, 0x60 ;  /* 0x0000006003167836 */ /* 0x000fe20000000000 */
[----:B------:R-:W1:Y:S01]  /*26a0*/  MUFU.TANH R24, R24 ;  /* 0x0000001800187308 */ /* 0x000e620000002400 */
[----:B------:R-:W-:Y:S01]  /*26b0*/  FMUL.FTZ R27, R27, UR4 ;  /* 0x000000041b1b7c20 */ /* 0x000fe20008410000 */
[----:B------:R-:W-:Y:S01]  /*26c0*/  FMUL.FTZ R26, R26, UR4 ;  /* 0x000000041a1a7c20 */ /* 0x000fe20008410000 */
[----:B------:R-:W-:-:S02]  /*26d0*/  IMAD R22, R223, -0x2, R22 ;  /* 0xfffffffedf167824 */ /* 0x000fc400078e0216 */
[----:B------:R-:W-:Y:S01]  /*26e0*/  FMUL.FTZ R33, R33, UR4 ;  /* 0x0000000421217c20 */ /* 0x000fe20008410000 */
[----:B------:R-:W-:Y:S01]  /*26f0*/  FMUL.FTZ R30, R30, UR4 ;  /* 0x000000041e1e7c20 */ /* 0x000fe20008410000 */
[----:B------:R-:W-:Y:S01]  /*2700*/  FMUL.FTZ R31, R31, UR4 ;  /* 0x000000041f1f7c20 */ /* 0x000fe20008410000 */
[----:B------:R-:W-:Y:S01]  /*2710*/  FMUL.FTZ R36, R36, UR4 ;  /* 0x0000000424247c20 */ /* 0x000fe20008410000 */
[----:B------:R-:W2:Y:S01]  /*2720*/  MUFU.TANH R25, R25 ;  /* 0x0000001900197308 */ /* 0x000ea20000002400 */
[C---:B------:R-:W-:Y:S01]  /*2730*/  ISETP.GT.AND P2, PT, R22.reuse, RZ, PT ;  /* 0x000000ff1600720c */ /* 0x040fe20003f44270 */
[----:B------:R-:W-:Y:S01]  /*2740*/  FMUL.FTZ R37, R37, UR4 ;  /* 0x0000000425257c20 */ /* 0x000fe20008410000 */
[----:B------:R-:W-:Y:S01]  /*2750*/  ISETP.GT.AND P1, PT, R22, 0x1, PT ;  /* 0x000000011600780c */ /* 0x000fe20003f24270 */
[----:B------:R-:W-:Y:S01]  /*2760*/  FMUL.FTZ R34, R34, UR4 ;  /* 0x0000000422227c20 */ /* 0x000fe20008410000 */
[----:B------:R-:W-:Y:S01]  /*2770*/  ISETP.GT.AND P4, PT, R22, 0x10, PT ;  /* 0x000000101600780c */ /* 0x000fe20003f84270 */
[----:B------:R-:W-:Y:S01]  /*2780*/  FMUL.FTZ R40, R40, UR4 ;  /* 0x0000000428287c20 */ /* 0x000fe20008410000 */
[----:B------:R-:W-:Y:S01]  /*2790*/  ISETP.GT.AND P6, PT, R22, 0x8, PT ;  /* 0x000000081600780c */ /* 0x000fe20003fc4270 */
[----:B------:R-:W3:Y:S01]  /*27a0*/  MUFU.TANH R32, R32 ;  /* 0x0000002000207308 */ /* 0x000ee20000002400 */
[----:B-1----:R-:W-:Y:S01]  /*27b0*/  FSEL R3, R24, -INF , P2 ;  /* 0xff80000018037808 */ /* 0x002fe20001000000 */
[----:B------:R-:W-:Y:S01]  /*27c0*/  FMUL.FTZ R35, R35, UR4 ;  /* 0x0000000423237c20 */ /* 0x000fe20008410000 */
[----:B------:R-:W-:Y:S01]  /*27d0*/  ISETP.GT.AND P5, PT, R22, 0x9, PT ;  /* 0x000000091600780c */ /* 0x000fe20003fa4270 */
[----:B------:R-:W-:Y:S01]  /*27e0*/  FMUL.FTZ R41, R41, UR4 ;  /* 0x0000000429297c20 */ /* 0x000fe20008410000 */
[----:B------:R-:W-:Y:S01]  /*27f0*/  FMUL.FTZ R38, R38, UR4 ;  /* 0x0000000426267c20 */ /* 0x000fe20008410000 */
[----:B------:R-:W-:Y:S01]  /*2800*/  ISETP.GT.AND P3, PT, R22, 0x11, PT ;  /* 0x000000111600780c */ /* 0x000fe20003f64270 */
[----:B------:R-:W-:Y:S01]  /*2810*/  FMUL.FTZ R44, R44, UR4 ;  /* 0x000000042c2c7c20 */ /* 0x000fe20008410000 */
[----:B------:R-:W1:Y:S01]  /*2820*/  MUFU.TANH R28, R28 ;  /* 0x0000001c001c7308 */ /* 0x000e620000002400 */
[----:B--2---:R-:W-:Y:S01]  /*2830*/  FSEL R25, R25, -INF , P1 ;  /* 0xff80000019197808 */ /* 0x004fe20000800000 */
[----:B------:R-:W-:Y:S01]  /*2840*/  FMUL.FTZ R39, R39, UR4 ;  /* 0x0000000427277c20 */ /* 0x000fe20008410000 */
[----:B------:R-:W-:Y:S01]  /*2850*/  FMUL.FTZ R45, R45, UR4 ;  /* 0x000000042d2d7c20 */ /* 0x000fe20008410000 */
[----:B------:R-:W-:Y:S01]  /*2860*/  FMUL.FTZ R42, R42, UR4 ;  /* 0x000000042a2a7c20 */ /* 0x000fe20008410000 */
[----:B------:R-:W-:Y:S01]  /*2870*/  FMUL.FTZ R48, R48, UR4 ;  /* 0x0000000430307c20 */ /* 0x000fe20008410000 */
[----:B------:R-:W-:Y:S01]  /*2880*/  FMUL.FTZ R43, R43, UR4 ;  /* 0x000000042b2b7c20 */ /* 0x000fe20008410000 */
[----:B------:R-:W-:Y:S01]  /*2890*/  FMUL.FTZ R49, R49, UR4 ;  /* 0x0000000431317c20 */ /* 0x000fe20008410000 */
[----:B------:R-:W2:Y:S01]  /*28a0*/  MUFU.TANH R29, R29 ;  /* 0x0000001d001d7308 */ /* 0x000ea20000002400 */
[----:B---3--:R-:W-:Y:S01]  /*28b0*/  FSEL R174, R32, -INF , P4 ;  /* 0xff80000020ae7808 */ /* 0x008fe20002000000 */
[----:B------:R-:W-:Y:S01]  /*28c0*/  FMUL.FTZ R46, R46, UR4 ;  /* 0x000000042e2e7c20 */ /* 0x000fe20008410000 */
[----:B------:R-:W-:Y:S01]  /*28d0*/  FMNMX.FTZ R32, R3, R25, !PT ;  /* 0x0000001903207209 */ /* 0x000fe20007810000 */
[----:B------:R-:W-:Y:S01]  /*28e0*/  FMUL.FTZ R52, R52, UR4 ;  /* 0x0000000434347c20 */ /* 0x000fe20008410000 */
[----:B------:R-:W-:Y:S01]  /*28f0*/  FMUL.FTZ R47, R47, UR4 ;  /* 0x000000042f2f7c20 */ /* 0x000fe20008410000 */
        /* <DEDUP_REMOVED lines=23> */
[----:B------:R-:W-:Y:S01]  /*2a70*/  ISETP.GT.AND P1, PT, R22, 0x19, PT ;  /* 0x000000191600780c */ /* 0x000fe20003f24270 */
[----:B------:R-:W-:Y:S01]  /*2a80*/  FMUL.FTZ R63, R63, UR4 ;  /* 0x000000043f3f7c20 */ /* 0x000fe20008410000 */
[----:B------:R-:W-:Y:S01]  /*2a90*/  FMNMX.FTZ R32, R174, R27, !PT ;  /* 0x0000001bae207209 */ /* 0x000fe20007810000 */
        /* <DEDUP_REMOVED lines=9> */
[----:B--2---:R-:W-:Y:S01]  /*2b30*/  FSEL R175, R33, -INF , P3 ;  /* 0xff80000021af7808 */ /* 0x004fe20001800000 */
[----:B------:R-:W-:Y:S01]  /*2b40*/  FMUL.FTZ R71, R71, UR4 ;  /* 0x0000000447477c20 */ /* 0x000fe20008410000 */
[----:B------:R-:W-:Y:S01]  /*2b50*/  ULDC UR4, c[0x0][0xa80] ;  /* 0x0002a00000047ab9 */ /* 0x000fe20000000800 */
[----:B------:R-:W-:Y:S01]  /*2b60*/  UIADD3 UR5, UR52, 0x32440, URZ ;  /* 0x0003244034057890 */ /* 0x000fe2000fffe03f */
[----:B------:R-:W-:Y:S01]  /*2b70*/  IMAD.U32 R202, RZ, RZ, UR4 ;  /* 0x00000004ffca7e24 */ /* 0x000fe2000f8e00ff */
[----:B------:R-:W-:-:S02]  /*2b80*/  ULOP3.LUT UR6, UR6, 0x3000000, URZ, 0xfc, !UPT ;  /* 0x0300000006067892 */ /* 0x000fc4000f8efc3f */
[----:B------:R-:W2:Y:S01]  /*2b90*/  MUFU.TANH R36, R36 ;  /* 0x0000002400247308 */ /* 0x000ea20000002400 */
[----:B---3--:R-:W-:Y:S01]  /*2ba0*/  FSEL R30, R30, -INF , P6 ;  /* 0xff8000001e1e7808 */ /* 0x008fe20003000000 */
[----:B------:R-:W-:Y:S01]  /*2bb0*/  UPRMT UR5, UR53, 0x654, UR5 ;  /* 0x0000065435057896 */ /* 0x000fe20008000005 */
[----:B------:R-:W-:Y:S01]  /*2bc0*/  ISETP.GT.AND P6, PT, R22, 0x20, PT ;  /* 0x000000201600780c */ /* 0x000fe20003fc4270 */
[----:B------:R-:W-:Y:S01]  /*2bd0*/  UIMAD UR4, UR38, 0xc00, UR6 ;  /* 0x00000c00260478a4 */ /* 0x000fe2000f8e0206 */
[----:B------:R-:W-:Y:S01]  /*2be0*/  FMNMX.FTZ R27, R30, R27, !PT ;  /* 0x0000001b1e1b7209 */ /* 0x000fe20007810000 */
[----:B------:R-:W-:Y:S02]  /*2bf0*/  UMOV UR11, 0x40000040 ;  /* 0x40000040000b7882 */ /* 0x000fe40000000000 */
[----:B------:R-:W3:Y:S01]  /*2c00*/  MUFU.TANH R37, R37 ;  /* 0x0000002500257308 */ /* 0x000ee20000002400 */
[----:B-1----:R-:W-:Y:S02]  /*2c10*/  FSEL R28, R31, -INF , P5 ;  /* 0xff8000001f1c7808 */ /* 0x002fe40002800000 */
[----:B------:R-:W-:Y:S01]  /*2c20*/  FMNMX.FTZ R31, R175, R32, !PT ;  /* 0x00000020af1f7209 */ /* 0x000fe20007810000 */
[----:B------:R-:W-:Y:S01]  /*2c30*/  SYNCS.ARRIVE.TRANS64.RED.A1T0 RZ, [UR5], RZ ;  /* 0x000000ffffff79a7 */ /* 0x000fe20008100405 */
[----:B------:R-:W-:Y:S01]  /*2c40*/  FMNMX.FTZ R27, R28, R27, !PT ;  /* 0x0000001b1c1b7209 */ /* 0x000fe20007810000 */
[----:B------:R-:W-:Y:S01]  /*2c50*/  UMOV UR10, UR4 ;  /* 0x00000004000a7c82 */ /* 0x000fe20008000000 */
[----:B------:R-:W-:Y:S01]  /*2c60*/  ISETP.GT.AND P5, PT, R22, 0x21, PT ;  /* 0x000000211600780c */ /* 0x000fe20003fa4270 */
[----:B------:R-:W1:Y:S01]  /*2c70*/  MUFU.TANH R34, R34 ;  /* 0x0000002200227308 */ /* 0x000e620000002400 */
[----:B--2---:R-:W-:-:S04]  /*2c80*/  FSEL R176, R36, -INF , P2 ;  /* 0xff80000024b07808 */ /* 0x004fc80001000000 */
[----:B------:R-:W-:-:S03]  /*2c90*/  FMNMX.FTZ R32, R176, R31, !PT ;  /* 0x0000001fb0207209 */ /* 0x000fc60007810000 */
[----:B------:R-:W2:Y:S01]  /*2ca0*/  MUFU.TANH R40, R40 ;  /* 0x0000002800287308 */ /* 0x000ea20000002400 */
[----:B---3--:R-:W-:-:S04]  /*2cb0*/  FSEL R177, R37, -INF , P1 ;  /* 0xff80000025b17808 */ /* 0x008fc80000800000 */
[----:B------:R-:W-:-:S03]  /*2cc0*/  FMNMX.FTZ R31, R177, R32, !PT ;  /* 0x00000020b11f7209 */ /* 0x000fc60007810000 */
[----:B------:R-:W3:Y:S01]  /*2cd0*/  MUFU.TANH R35, R35 ;  /* 0x0000002300237308 */ /* 0x000ee20000002400 */
[----:B-1----:R-:W-:Y:S02]  /*2ce0*/  FSEL R178, R34, -INF , P4 ;  /* 0xff80000022b27808 */ /* 0x002fe40002000000 */
[----:B------:R-:W-:Y:S02]  /*2cf0*/  ISETP.GT.AND P4, PT, R22, 0x28, PT ;  /* 0x000000281600780c */ /* 0x000fe40003f84270 */
[----:B------:R-:W-:-:S03]  /*2d00*/  FMNMX.FTZ R32, R178, R27, !PT ;  /* 0x0000001bb2207209 */ /* 0x000fc60007810000 */
[----:B------:R-:W1:Y:S01]  /*2d10*/  MUFU.TANH R41, R41 ;  /* 0x0000002900297308 */ /* 0x000e620000002400 */
[----:B--2---:R-:W-:-:S04]  /*2d20*/  FSEL R182, R40, -INF , P6 ;  /* 0xff80000028b67808 */ /* 0x004fc80003000000 */
[----:B------:R-:W-:-:S03]  /*2d30*/  FMNMX.FTZ R31, R182, R31, !PT ;  /* 0x0000001fb61f7209 */ /* 0x000fc60007810000 */
[----:B------:R-:W2:Y:S01]  /*2d40*/  MUFU.TANH R38, R38 ;  /* 0x0000002600267308 */ /* 0x000ea20000002400 */
[----:B---3--:R-:W-:Y:S02]  /*2d50*/  FSEL R179, R35, -INF , P3 ;  /* 0xff80000023b37808 */ /* 0x008fe40001800000 */
[----:B------:R-:W-:Y:S02]  /*2d60*/  ISETP.GT.AND P3, PT, R22, 0x29, PT ;  /* 0x000000291600780c */ /* 0x000fe40003f64270 */
[----:B------:R-:W-:-:S03]  /*2d70*/  FMNMX.FTZ R27, R179, R32, !PT ;  /* 0x00000020b31b7209 */ /* 0x000fc60007810000 */
[----:B------:R-:W3:Y:S01]  /*2d80*/  MUFU.TANH R44, R44 ;  /* 0x0000002c002c7308 */ /* 0x000ee20000002400 */
[----:B-1----:R-:W-:-:S04]  /*2d90*/  FSEL R184, R41, -INF , P5 ;  /* 0xff80000029b87808 */ /* 0x002fc80002800000 */
[----:B------:R-:W-:-:S03]  /*2da0*/  FMNMX.FTZ R31, R184, R31, !PT ;  /* 0x0000001fb81f7209 */ /* 0x000fc60007810000 */
[----:B------:R-:W1:Y:S01]  /*2db0*/  MUFU.TANH R39, R39 ;  /* 0x0000002700277308 */ /* 0x000e620000002400 */
[----:B--2---:R-:W-:Y:S02]  /*2dc0*/  FSEL R180, R38, -INF , P2 ;  /* 0xff80000026b47808 */ /* 0x004fe40001000000 */
[----:B------:R-:W-:Y:S02]  /*2dd0*/  ISETP.GT.AND P2, PT, R22, 0x30, PT ;  /* 0x000000301600780c */ /* 0x000fe40003f44270 */
        /* <DEDUP_REMOVED lines=69> */
[----:B------:R-:W-:-:S05]  /*3230*/  ISETP.GT.AND P4, PT, R22, 0x58, PT ;  /* 0x000000581600780c */ /* 0x000fca0003f84270 */
[----:B------:R-:W1:Y:S01]  /*3240*/  MUFU.TANH R65, R65 ;  /* 0x0000004100417308 */ /* 0x000e620000002400 */
[----:B--2---:R-:W-:Y:S02]  /*3250*/  FSEL R191, R59, -INF , P3 ;  /* 0xff8000003bbf7808 */ /* 0x004fe40001800000 */
[----:B------:R-:W-:Y:S02]  /*3260*/  ISETP.GT.AND P3, PT, R22, 0x59, PT ;  /* 0x000000591600780c */ /* 0x000fe40003f64270 */
[----:B------:R-:W-:-:S03]  /*3270*/  FMNMX.FTZ R22, R196, R27, !PT ;  /* 0x0000001bc4167209 */ /* 0x000fc60007810000 */
[----:B------:R-:W2:Y:S01]  /*3280*/  MUFU.TANH R62, R62 ;  /* 0x0000003e003e7308 */ /* 0x000ea20000002400 */
[----:B---3--:R-:W-:Y:S02]  /*3290*/  FSEL R164, R64, -INF , P6 ;  /* 0xff80000040a47808 */ /* 0x008fe40003000000 */
[----:B------:R-:W-:Y:S02]  /*32a0*/  FMNMX.FTZ R22, R191, R22, !PT ;  /* 0x00000016bf167209 */ /* 0x000fe40007810000 */
[----:B------:R-:W-:-:S03]  /*32b0*/  FMNMX.FTZ R32, R164, R31, !PT ;  /* 0x0000001fa4207209 */ /* 0x000fc60007810000 */
[----:B------:R-:W3:Y:S01]  /*32c0*/  MUFU.TANH R68, R68 ;  /* 0x0000004400447308 */ /* 0x000ee20000002400 */
[----:B-1----:R-:W-:-:S04]  /*32d0*/  FSEL R165, R65, -INF , P5 ;  /* 0xff80000041a57808 */ /* 0x002fc80002800000 */
[----:B------:R-:W-:-:S03]  /*32e0*/  FMNMX.FTZ R27, R165, R32, !PT ;  /* 0x00000020a51b7209 */ /* 0x000fc60007810000 */
[----:B------:R-:W1:Y:S01]  /*32f0*/  MUFU.TANH R63, R63 ;  /* 0x0000003f003f7308 */ /* 0x000e620000002400 */
[----:B--2---:R-:W-:-:S04]  /*3300*/  FSEL R193, R62, -INF , P2 ;  /* 0xff8000003ec17808 */ /* 0x004fc80001000000 */
[----:B------:R-:W-:-:S03]  /*3310*/  FMNMX.FTZ R22, R193, R22, !PT ;  /* 0x00000016c1167209 */ /* 0x000fc60007810000 */
[----:B------:R-:W2:Y:S01]  /*3320*/  MUFU.TANH R66, R66 ;  /* 0x0000004200427308 */ /* 0x000ea20000002400 */
[----:B---3--:R-:W-:-:S04]  /*3330*/  FSEL R166, R68, -INF , P4 ;  /* 0xff80000044a67808 */ /* 0x008fc80002000000 */
        /* <DEDUP_REMOVED lines=12> */
[----:B------:R-:W-:Y:S02]  /*3400*/  FMNMX.FTZ R32, R167, R32, !PT ;  /* 0x00000020a7207209 */ /* 0x000fe40007810000 */
[----:B--2---:R-:W-:-:S03]  /*3410*/  FSEL R170, R70, -INF , P4 ;  /* 0xff80000046aa7808 */ /* 0x004fc60002000000 */
[----:B------:R-:W1:Y:S01]  /*3420*/  SHFL.BFLY PT, R31, R32, 0x2, 0x1f ;  /* 0x0c401f00201f7f89 */ /* 0x000e6200000e0000 */
[----:B------:R-:W-:Y:S02]  /*3430*/  FMNMX.FTZ R22, R170, R27, !PT ;  /* 0x0000001baa167209 */ /* 0x000fe40007810000 */
[----:B---3--:R-:W-:-:S04]  /*3440*/  FSEL R171, R71, -INF , P3 ;  /* 0xff80000047ab7808 */ /* 0x008fc80001800000 */
[----:B------:R-:W-:-:S05]  /*3450*/  FMNMX.FTZ R22, R171, R22, !PT ;  /* 0x00000016ab167209 */ /* 0x000fca0007810000 */
[----:B------:R-:W2:Y:S01]  /*3460*/  SHFL.BFLY PT, R27, R22, 0x2, 0x1f ;  /* 0x0c401f00161b7f89 */ /* 0x000ea200000e0000 */
[----:B-1----:R-:W-:-:S05]  /*3470*/  FMNMX.FTZ R31, R32, R31, !PT ;  /* 0x0000001f201f7209 */ /* 0x002fca0007810000 */
[----:B------:R-:W1:Y:S01]  /*3480*/  SHFL.BFLY PT, R34, R31, 0x1, 0x1f ;  /* 0x0c201f001f227f89 */ /* 0x000e6200000e0000 */
[----:B--2---:R-:W-:-:S05]  /*3490*/  FMNMX.FTZ R27, R22, R27, !PT ;  /* 0x0000001b161b7209 */ /* 0x004fca0007810000 */
[----:B------:R-:W2:Y:S01]  /*34a0*/  SHFL.BFLY PT, R156, R27, 0x1, 0x1f ;  /* 0x0c201f001b9c7f89 */ /* 0x000ea200000e0000 */
[----:B-1----:R-:W-:Y:S01]  /*34b0*/  FMNMX.FTZ R199, R31, R34, !PT ;  /* 0x000000221fc77209 */ /* 0x002fe20007810000 */
[----:B------:R1:W-:Y:S03]  /*34c0*/  BAR.SYNC.DEFER_BLOCKING R208, 0x100 ;  /* 0x000400d00000751d */ /* 0x0003e60000010000 */
[C---:B------:R-:W-:Y:S01]  /*34d0*/  FSETP.NEU.FTZ.AND P1, PT, R199.reuse, -INF , PT ;  /* 0xff800000c700780b */ /* 0x040fe20003f3d000 */
[----:B------:R-:W-:-:S05]  /*34e0*/  FMUL.FTZ R172, R199, R202 ;  /* 0x000000cac7ac7220 */ /* 0x000fca0000410000 */
[----:B------:R-:W-:-:S05]  /*34f0*/  FSEL R172, R172, RZ, P1 ;  /* 0x000000ffacac7208 */ /* 0x000fca0000800000 */
[--C-:B------:R-:W-:Y:S01]  /*3500*/  FFMA.FTZ R3, R3, R202, -R172.reuse ;  /* 0x000000ca03037223 */ /* 0x100fe200000108ac */
[----:B--2---:R-:W-:Y:S01]  /*3510*/  FMNMX.FTZ R156, R27, R156, !PT ;  /* 0x0000009c1b9c7209 */ /* 0x004fe20007810000 */
[-CC-:B------:R-:W-:Y:S01]  /*3520*/  FFMA.FTZ R22, R25, R202.reuse, -R172.reuse ;  /* 0x000000ca19167223 */ /* 0x180fe200000108ac */
[-CC-:B------:R-:W-:Y:S01]  /*3530*/  FFMA.FTZ R23, R23, R202.reuse, -R172.reuse ;  /* 0x000000ca17177223 */ /* 0x180fe200000108ac */
[-CC-:B------:R-:W-:Y:S01]  /*3540*/  FFMA.FTZ R159, R29, R202.reuse, -R172.reuse ;  /* 0x000000ca1d9f7223 */ /* 0x180fe200000108ac */
[C---:B------:R-:W-:Y:S01]  /*3550*/  FSETP.NEU.FTZ.AND P1, PT, R156.reuse, -INF , PT ;  /* 0xff8000009c00780b */ /* 0x040fe20003f3d000 */
[-C--:B------:R-:W-:Y:S01]  /*3560*/  FMUL.FTZ R173, R156, R202.reuse ;  /* 0x000000ca9cad7220 */ /* 0x080fe20000410000 */
[----:B------:R-:W-:Y:S01]  /*3570*/  MUFU.EX2 R3, R3 ;  /* 0x0000000300037308 */ /* 0x000fe20000000800 */
[-CC-:B------:R-:W-:Y:S01]  /*3580*/  FFMA.FTZ R174, R174, R202.reuse, -R172.reuse ;  /* 0x000000caaeae7223 */ /* 0x180fe200000108ac */
[-CC-:B------:R-:W-:Y:S01]  /*3590*/  FFMA.FTZ R175, R175, R202.reuse, -R172.reuse ;  /* 0x000000caafaf7223 */ /* 0x180fe200000108ac */
[-CC-:B------:R-:W-:Y:S01]  /*35a0*/  FFMA.FTZ R176, R176, R202.reuse, -R172.reuse ;  /* 0x000000cab0b07223 */ /* 0x180fe200000108ac */
[----:B------:R-:W-:Y:S01]  /*35b0*/  FSEL R173, R173, RZ, P1 ;  /* 0x000000ffadad7208 */ /* 0x000fe20000800000 */
        /* <DEDUP_REMOVED lines=20> */
[----:B--2---:R-:W-:Y:S01]  /*3700*/  F2FP.F16.F32.PACK_AB R152, R22, R3 ;  /* 0x000000031698723e */ /* 0x004fe200000000ff */
        /* <DEDUP_REMOVED lines=15> */
[----:B---3--:R-:W-:Y:S01]  /*3800*/  F2FP.F16.F32.PACK_AB R154, R159, R23 ;  /* 0x000000179f9a723e */ /* 0x008fe200000000ff */
[-CC-:B------:R-:W-:Y:S01]  /*3810*/  FFMA.FTZ R191, R191, R202.reuse, -R173.reuse ;  /* 0x000000cabfbf7223 */ /* 0x180fe200000108ad */
[-CC-:B------:R-:W-:Y:S01]  /*3820*/  FFMA.FTZ R193, R193, R202.reuse, -R173.reuse ;  /* 0x000000cac1c17223 */ /* 0x180fe200000108ad */
[-CC-:B------:R-:W-:Y:S01]  /*3830*/  FFMA.FTZ R195, R195, R202.reuse, -R173.reuse ;  /* 0x000000cac3c37223 */ /* 0x180fe200000108ad */
[-CC-:B------:R-:W-:Y:S01]  /*3840*/  FFMA.FTZ R164, R164, R202.reuse, -R172.reuse ;  /* 0x000000caa4a47223 */ /* 0x180fe200000108ac */
[-CC-:B------:R-:W-:Y:S01]  /*3850*/  FFMA.FTZ R165, R165, R202.reuse, -R172.reuse ;  /* 0x000000caa5a57223 */ /* 0x180fe200000108ac */
[-CC-:B------:R-:W-:Y:S01]  /*3860*/  FFMA.FTZ R166, R166, R202.reuse, -R172.reuse ;  /* 0x000000caa6a67223 */ /* 0x180fe200000108ac */
[----:B------:R-:W-:Y:S01]  /*3870*/  MUFU.EX2 R162, R162 ;  /* 0x000000a200a27308 */ /* 0x000fe20000000800 */
[-C--:B------:R-:W-:Y:S01]  /*3880*/  FFMA.FTZ R167, R167, R202.reuse, -R172 ;  /* 0x000000caa7a77223 */ /* 0x080fe200000108ac */
[-CC-:B------:R-:W-:Y:S01]  /*3890*/  FFMA.FTZ R168, R168, R202.reuse, -R173.reuse ;  /* 0x000000caa8a87223 */ /* 0x180fe200000108ad */
[-CC-:B------:R-:W-:Y:S01]  /*38a0*/  FFMA.FTZ R169, R169, R202.reuse, -R173.reuse ;  /* 0x000000caa9a97223 */ /* 0x180fe200000108ad */
[-CC-:B------:R-:W-:Y:S01]  /*38b0*/  FFMA.FTZ R170, R170, R202.reuse, -R173.reuse ;  /* 0x000000caaaaa7223 */ /* 0x180fe200000108ad */
[----:B------:R-:W-:Y:S01]  /*38c0*/  FFMA.FTZ R171, R171, R202, -R173 ;  /* 0x000000caabab7223 */ /* 0x000fe200000108ad */
[----:B------:R-:W-:-:S02]  /*38d0*/  FADD.FTZ R22, R3, R22 ;  /* 0x0000001603167221 */ /* 0x000fc40000010000 */
[----:B------:R-:W3:Y:S01]  /*38e0*/  MUFU.EX2 R163, R163 ;  /* 0x000000a300a37308 */ /* 0x000ee20000000800 */
[----:B--2---:R-:W-:Y:S01]  /*38f0*/  F2FP.F16.F32.PACK_AB R153, R161, R160 ;  /* 0x000000a0a199723e */ /* 0x004fe200000000ff */
[----:B------:R-:W-:Y:S01]  /*3900*/  FADD.FTZ R161, R160, R161 ;  /* 0x000000a1a0a17221 */ /* 0x000fe20000010000 */
[----:B------:R-:W-:-:S04]  /*3910*/  FADD.FTZ R22, R23, R22 ;  /* 0x0000001617167221 */ /* 0x000fc80000010000 */
[----:B------:R-:W-:Y:S01]  /*3920*/  FADD.FTZ R159, R159, R22 ;  /* 0x000000169f9f7221 */ /* 0x000fe20000010000 */
[----:B------:R-:W-:Y:S08]  /*3930*/  MUFU.EX2 R174, R174 ;  /* 0x000000ae00ae7308 */ /* 0x000ff00000000800 */
[----:B------:R-:W2:Y:S01]  /*3940*/  MUFU.EX2 R175, R175 ;  /* 0x000000af00af7308 */ /* 0x000ea20000000800 */
[----:B---3--:R-:W-:Y:S01]  /*3950*/  F2FP.F16.F32.PACK_AB R155, R163, R162 ;  /* 0x000000a2a39b723e */ /* 0x008fe200000000ff */
        /* <DEDUP_REMOVED lines=9> */
[----:B------:R-:W3:Y:S08]  /*39f0*/  MUFU.EX2 R179, R179 ;  /* 0x000000b300b37308 */ /* 0x000ef00000000800 */
[----:B------:R-:W-:Y:S08]  /*3a00*/  MUFU.EX2 R180, R180 ;  /* 0x000000b400b47308 */ /* 0x000ff00000000800 */
[----:B------:R-:W4:Y:S08]  /*3a10*/  MUFU.EX2 R181, R181 ;  /* 0x000000b500b57308 */ /* 0x000f300000000800 */
[----:B------:R-:W5:Y:S08]  /*3a20*/  MUFU.EX2 R182, R182 ;  /* 0x000000b600b67308 */ /* 0x000f700000000800 */
[----:B------:R-:W-:Y:S08]  /*3a30*/  MUFU.EX2 R184, R184 ;  /* 0x000000b800b87308 */ /* 0x000ff00000000800 */
[----:B------:R-:W-:Y:S08]  /*3a40*/  MUFU.EX2 R186, R186 ;  /* 0x000000ba00ba7308 */ /* 0x000ff00000000800 */
[----:B------:R-:W-:Y:S08]  /*3a50*/  MUFU.EX2 R188, R188 ;  /* 0x000000bc00bc7308 */ /* 0x000ff00000000800 */
[----:B------:R-:W0:Y:S08]  /*3a60*/  MUFU.EX2 R183, R183 ;  /* 0x000000b700b77308 */ /* 0x000e300000000800 */
[----:B------:R-:W1:Y:S08]  /*3a70*/  MUFU.EX2 R185, R185 ;  /* 0x000000b900b97308 */ /* 0x000e700000000800 */
[----:B------:R-:W1:Y:S08]  /*3a80*/  MUFU.EX2 R187, R187 ;  /* 0x000000bb00bb7308 */ /* 0x000e700000000800 */
[----:B------:R-:W1:Y:S08]  /*3a90*/  MUFU.EX2 R189, R189 ;  /* 0x000000bd00bd7308 */ /* 0x000e700000000800 */
[----:B------:R-:W-:Y:S08]  /*3aa0*/  MUFU.EX2 R204, R204 ;  /* 0x000000cc00cc7308 */ /* 0x000ff00000000800 */
[----:B------:R-:W1:Y:S08]  /*3ab0*/  MUFU.EX2 R205, R205 ;  /* 0x000000cd00cd7308 */ /* 0x000e700000000800 */
[----:B------:R-:W-:Y:S08]  /*3ac0*/  MUFU.EX2 R206, R206 ;  /* 0x000000ce00ce7308 */ /* 0x000ff00000000800 */
[----:B------:R-:W-:Y:S08]  /*3ad0*/  MUFU.EX2 R207, R207 ;  /* 0x000000cf00cf7308 */ /* 0x000ff00000000800 */
[----:B------:R-:W-:Y:S08]  /*3ae0*/  MUFU.EX2 R203, R203 ;  /* 0x000000cb00cb7308 */ /* 0x000ff00000000800 */
[----:B------:R-:W1:Y:S08]  /*3af0*/  MUFU.EX2 R198, R198 ;  /* 0x000000c600c67308 */ /* 0x000e700000000800 */
[----:B------:R-:W-:Y:S08]  /*3b00*/  MUFU.EX2 R200, R200 ;  /* 0x000000c800c87308 */ /* 0x000ff00000000800 */
        /* <DEDUP_REMOVED lines=13> */
[----:B------:R-:W-:Y:S01]  /*3be0*/  MUFU.EX2 R168, R168 ;  /* 0x000000a800a87308 */ /* 0x000fe20000000800 */
[----:B------:R-:W-:-:S02]  /*3bf0*/  WARPGROUP.DEPBAR.LE gsb0, 0x0 ;  /* 0x00008000000079c5 */ /* 0x000fc40000010000 */
[----:B--2---:R-:W-:Y:S01]  /*3c00*/  F2FP.F16.F32.PACK_AB R152, R175, R174 ;  /* 0x000000aeaf98723e */ /* 0x004fe200000000ff */
[----:B------:R-:W-:Y:S01]  /*3c10*/  FADD.FTZ R174, R174, R159 ;  /* 0x0000009faeae7221 */ /* 0x000fe20000010000 */
[----:B---3--:R-:W-:Y:S01]  /*3c20*/  F2FP.F16.F32.PACK_AB R153, R179, R178 ;  /* 0x000000b2b399723e */ /* 0x008fe200000000ff */
[----:B------:R-:W-:Y:S01]  /*3c30*/  FADD.FTZ R178, R178, R163 ;  /* 0x000000a3b2b27221 */ /* 0x000fe20000010000 */
[----:B------:R-:W-:Y:S01]  /*3c40*/  F2FP.F16.F32.PACK_AB R154, R177, R176 ;  /* 0x000000b0b19a723e */ /* 0x000fe200000000ff */
[----:B------:R-:W2:Y:S01]  /*3c50*/  MUFU.EX2 R169, R169 ;  /* 0x000000a900a97308 */ /* 0x000ea20000000800 */
[----:B----4-:R-:W-:Y:S01]  /*3c60*/  F2FP.F16.F32.PACK_AB R155, R181, R180 ;  /* 0x000000b4b59b723e */ /* 0x010fe200000000ff */
        /* <DEDUP_REMOVED lines=10> */
[----:B------:R-:W-:Y:S01]  /*3d10*/  UMOV UR11, 0x40000040 ;  /* 0x40000040000b7882 */ /* 0x000fe20000000000 */
[----:B-----5:R-:W-:Y:S01]  /*3d20*/  FADD.FTZ R177, R182, R177 ;  /* 0x000000b1b6b17221 */ /* 0x020fe20000010000 */
[----:B------:R-:W3:Y:S01]  /*3d30*/  MUFU.EX2 R171, R171 ;  /* 0x000000ab00ab7308 */ /* 0x000ee20000000800 */
[----:B0-----:R-:W-:-:S02]  /*3d40*/  FADD.FTZ R180, R183, R180 ;  /* 0x000000b4b7b47221 */ /* 0x001fc40000010000 */
[----:B------:R-:W-:Y:S02]  /*3d50*/  FADD.FTZ R177, R184, R177 ;  /* 0x000000b1b8b17221 */ /* 0x000fe40000010000 */
[----:B-1----:R-:W-:Y:S02]  /*3d60*/  FADD.FTZ R180, R185, R180 ;  /* 0x000000b4b9b47221 */ /* 0x002fe40000010000 */
[----:B------:R-:W-:Y:S02]  /*3d70*/  FADD.FTZ R177, R186, R177 ;  /* 0x000000b1bab17221 */ /* 0x000fe40000010000 */
[----:B------:R-:W-:Y:S02]  /*3d80*/  FADD.FTZ R180, R187, R180 ;  /* 0x000000b4bbb47221 */ /* 0x000fe40000010000 */
[----:B------:R-:W-:Y:S02]  /*3d90*/  FADD.FTZ R177, R188, R177 ;  /* 0x000000b1bcb17221 */ /* 0x000fe40000010000 */
[----:B------:R-:W-:Y:S01]  /*3da0*/  FADD.FTZ R180, R189, R180 ;  /* 0x000000b4bdb47221 */ /* 0x000fe20000010000 */
[----:B------:R-:W-:-:S02]  /*3db0*/  WARPGROUP.DEPBAR.LE gsb0, 0x0 ;  /* 0x00008000000079c5 */ /* 0x000fc40000010000 */
[----:B------:R-:W-:Y:S02]  /*3dc0*/  F2FP.F16.F32.PACK_AB R152, R184, R182 ;  /* 0x000000b6b898723e */ /* 0x000fe400000000ff */
[----:B------:R-:W-:Y:S02]  /*3dd0*/  F2FP.F16.F32.PACK_AB R153, R185, R183 ;  /* 0x000000b7b999723e */ /* 0x000fe400000000ff */
[----:B------:R-:W-:Y:S02]  /*3de0*/  F2FP.F16.F32.PACK_AB R154, R188, R186 ;  /* 0x000000babc9a723e */ /* 0x000fe400000000ff */
[----:B------:R-:W-:-:S04]  /*3df0*/  F2FP.F16.F32.PACK_AB R155, R189, R187 ;  /* 0x000000bbbd9b723e */ /* 0x000fc800000000ff */
[----:B------:R-:W-:-:S06]  /*3e00*/  WARPGROUP.ARRIVE ;  /* 0x00000000000079c5 */ /* 0x000fcc0000000000 */
[----:B------:R-:W-:Y:S01]  /*3e10*/  HGMMA.64x256x16.F32 R24, R152, gdesc[UR8].tnspB, R24, gsb0 ;  /* 0x43e0000898187df0 */ /* 0x000fe20008000818 */
[----:B------:R-:W-:Y:S01]  /*3e20*/  UIADD3 UR10, UR4, 0x180, URZ ;  /* 0x00000180040a7890 */ /* 0x000fe2000fffe03f */
[----:B------:R-:W-:Y:S01]  /*3e30*/  UMOV UR11, 0x40000040 ;  /* 0x40000040000b7882 */ /* 0x000fe20000000000 */
[----:B------:R-:W-:Y:S02]  /*3e40*/  WARPGROUP.DEPBAR.LE gsb0, 0x0 ;  /* 0x00008000000079c5 */ /* 0x000fe40000010000 */
[----:B------:R-:W-:Y:S01]  /*3e50*/  F2FP.F16.F32.PACK_AB R152, R205, R204 ;  /* 0x000000cccd98723e */ /* 0x000fe200000000ff */
[----:B------:R-:W-:Y:S01]  /*3e60*/  FADD.FTZ R204, R204, R177 ;  /* 0x000000b1cccc7221 */ /* 0x000fe20000010000 */
[C---:B------:R-:W-:Y:S01]  /*3e70*/  F2FP.F16.F32.PACK_AB R153, R198.reuse, R203 ;  /* 0x000000cbc699723e */ /* 0x040fe200000000ff */
        /* <DEDUP_REMOVED lines=33> */
[----:B--2---:R-:W-:Y:S01]  /*4090*/  F2FP.F16.F32.PACK_AB R153, R169, R168 ;  /* 0x000000a8a999723e */ /* 0x004fe200000000ff */
[----:B------:R-:W-:Y:S01]  /*40a0*/  FADD.FTZ R168, R168, R195 ;  /* 0x000000c3a8a87221 */ /* 0x000fe20000010000 */
[----:B------:R-:W-:Y:S01]  /*40b0*/  F2FP.F16.F32.PACK_AB R154, R167, R166 ;  /* 0x000000a6a79a723e */ /* 0x000fe200000000ff */
[----:B------:R-:W-:Y:S01]  /*40c0*/  FADD.FTZ R165, R165, R164 ;  /* 0x000000a4a5a57221 */ /* 0x000fe20000010000 */
[----:B---3--:R-:W-:Y:S01]  /*40d0*/  F2FP.F16.F32.PACK_AB R155, R171, R170 ;  /* 0x000000aaab9b723e */ /* 0x008fe200000000ff */
        /* <DEDUP_REMOVED lines=10> */
.L_x_1121:
[----:B------:R-:W-:Y:S01]  /*4180*/  UIADD3 UR52, UR52, 0x32460, URZ ;  /* 0x0003246034347890 */ /* 0x000fe2000fffe03f */
[----:B------:R-:W-:-:S03]  /*4190*/  ISETP.GE.AND P1, PT, R157, 0x61, PT ;  /* 0x000000619d00780c */ /* 0x000fc60003f26270 */
[----:B------:R-:W-:-:S09]  /*41a0*/  UPRMT UR52, UR53, 0x654, UR52 ;  /* 0x0000065435347896 */ /* 0x000fd20008000034 */
[----:B------:R-:W-:Y:S01]  /*41b0*/  SYNCS.ARRIVE.TRANS64.RED.A1T0 RZ, [UR52], RZ ;  /* 0x000000ffffff79a7 */ /* 0x000fe20008100434 */
[----:B------:R-:W-:Y:S05]  /*41c0*/  @!P1 BRA `(.L_x_1122) ;  /* 0x0000002800609947 */ /* 0x000fea0003800000 */
[----:B------:R-:W-:Y:S01]  /*41d0*/  VIADD R3, R158, 0xfffffffe ;  /* 0xfffffffe9e037836 */ /* 0x000fe20000000000 */
[----:B------:R-:W-:Y:S01]  /*41e0*/  MOV R200, R199 ;  /* 0x000000c700c87202 */ /* 0x000fe20000000f00 */
[----:B------:R-:W-:-:S07]  /*41f0*/  IMAD.MOV.U32 R201, RZ, RZ, R156 ;  /* 0x000000ffffc97224 */ /* 0x000fce00078e009c */
.L_x_1133:
[----:B------:R-:W-:Y:S01]  /*4200*/  UIADD3 UR38, UR38, 0x1, URZ ;  /* 0x0000000126267890 */ /* 0x000fe2000fffe03f */
[C---:B------:R-:W-:Y:S01]  /*4210*/  ISETP.GT.AND P1, PT, R3.reuse, RZ, PT ;  /* 0x000000ff0300720c */ /* 0x040fe20003f24270 */
[----:B------:R-:W-:Y:S02]  /*4220*/  VIADD R3, R3, 0xffffffff ;  /* 0xffffffff03037836 */ /* 0x000fe40000000000 */
[----:B------:R-:W-:-:S04]  /*4230*/  UISETP.NE.AND UP0, UPT, UR38, 0x2, UPT ;  /* 0x000000022600788c */ /* 0x000fc8000bf05270 */
[----:B------:R-:W-:Y:S02]  /*4240*/  USEL UR4, URZ, 0x1, UP0 ;  /* 0x000000013f047887 */ /* 0x000fe40008000000 */
[----:B------:R-:W-:Y:S02]  /*4250*/  USEL UR38, UR38, URZ, UP0 ;  /* 0x0000003f26267287 */ /* 0x000fe40008000000 */
[----:B------:R-:W-:Y:S01]  /*4260*/  ULOP3.LUT UR39, UR39, UR4, URZ, 0x3c, !UPT ;  /* 0x0000000427277292 */ /* 0x000fe2000f8e3c3f */
[----:B------:R-:W-:Y:S11]  /*4270*/  @!P0 BRA `(.L_x_1123) ;  /* 0x0000000000048947 */ /* 0x000ff60003800000 */
[----:B------:R-:W-:Y:S01]  /*4280*/  BPT.TRAP 0x1 ;  /* 0x000000040000795c */ /* 0x000fe20000300000 */
.L_x_1123:
        /* <DEDUP_REMOVED lines=9> */
.L_x_1124:
[----:B-1----:R-:W-:Y:S05]  /*4320*/  @P2 BRA `(.L_x_1125) ;  /* 0x0000000000082947 */ /* 0x002fea0003800000 */
[----:B------:R-:W1:Y:S02]  /*4330*/  SYNCS.PHASECHK.TRANS64.TRYWAIT P2, [UR4+0x32430], R0 ;  /* 0x03243000ff0075a7 */ /* 0x000e640008040144 */
[----:B-1----:R-:W-:Y:S05]  /*4340*/  @!P2 BRA `(.L_x_1126) ;  /* 0x000000c00028a947 */ /* 0x002fea0003800000 */
.L_x_1125:
[----:B------:R-:W-:Y:S01]  /*4350*/  R2UR UR52, R20 ;  /* 0x00000000143472ca */ /* 0x000fe200000e0000 */
[----:B------:R-:W-:Y:S01]  /*4360*/  UIMAD UR5, UR38, 0x300, UR60 ;  /* 0x00000300260578a4 */ /* 0x000fe2000f8e023c */
[----:B------:R-:W-:Y:S01]  /*4370*/  R2UR UR53, R21 ;  /* 0x00000000153572ca */ /* 0x000fe200000e0000 */
[----:B-1----:R-:W-:Y:S01]  /*4380*/  WARPGROUP.ARRIVE ;  /* 0x00000000000079c5 */ /* 0x002fe20000000000 */
[----:B------:R-:W-:-:S04]  /*4390*/  UMOV UR55, 0x40000040 ;  /* 0x4000004000377882 */ /* 0x000fc80000000000 */
[----:B------:R-:W-:-:S07]  /*43a0*/  UMOV UR54, UR5 ;  /* 0x0000000500367c82 */ /* 0x000fce0008000000 */
[----:B------:R-:W-:Y:S01]  /*43b0*/  HGMMA.64x96x16.F32 R152, gdesc[UR52], RZ, !UPT, gsb0 ;  /* 0x01600000349879f0 */ /* 0x000fe2000c0008ff */
[----:B------:R-:W-:Y:S01]  /*43c0*/  R2UR UR52, R18 ;  /* 0x00000000123472ca */ /* 0x000fe200000e0000 */
[----:B------:R-:W-:Y:S01]  /*43d0*/  UIADD3 UR54, UR5, 0x2, URZ ;  /* 0x0000000205367890 */ /* 0x000fe2000fffe03f */
[----:B------:R-:W-:Y:S01]  /*43e0*/  R2UR UR53, R19 ;  /* 0x00000000133572ca */ /* 0x000fe200000e0000 */
[----:B------:R-:W-:Y:S01]  /*43f0*/  UMOV UR55, 0x40000040 ;  /* 0x4000004000377882 */ /* 0x000fe20000000000 */
[----:B------:R-:W-:Y:S02]  /*4400*/  WARPGROUP.DEPBAR.LE gsb0, 0x0 ;  /* 0x00008000000079c5 */ /* 0x000fe40000010000 */
[----:B------:R-:W-:-:S09]  /*4410*/  WARPGROUP.ARRIVE ;  /* 0x00000000000079c5 */ /* 0x000fd20000000000 */
[----:B------:R-:W-:Y:S01]  /*4420*/  HGMMA.64x96x16.F32 R152, gdesc[UR52], R152, gsb0 ;  /* 0x01600000349879f0 */ /* 0x000fe20008000898 */
        /* <DEDUP_REMOVED lines=13> */
[----:B------:R-:W-:Y:S03]  /*4500*/  HGMMA.64x96x16.F32 R152, gdesc[UR52], R152, gsb0 ;  /* 0x01600000349879f0 */ /* 0x000fe60008000898 */
[----:B------:R-:W-:Y:S02]  /*4510*/  WARPGROUP.DEPBAR.LE gsb0, 0x0 ;  /* 0x00008000000079c5 */ /* 0x000fe40000010000 */
[----:B------:R-:W-:Y:S05]  /*4520*/  @!P0 BRA `(.L_x_1127) ;  /* 0x0000000000048947 */ /* 0x000fea0003800000 */
[----:B------:R-:W-:Y:S01]  /*4530*/  BPT.TRAP 0x1 ;  /* 0x000000040000795c */ /* 0x000fe20000300000 */
.L_x_1127:
[----:B------:R1:W2:Y:S01]  /*4540*/  SYNCS.PHASECHK.TRANS64.TRYWAIT P2, [UR4+0x32450], R0 ;  /* 0x03245000ff0075a7 */ /* 0x0002a20008040144 */
[----:B------:R-:W-:Y:S05]  /*4550*/  @!P0 BRA `(.L_x_1128) ;  /* 0x0000000000048947 */ /* 0x000fea0003800000 */
[----:B------:R-:W-:Y:S01]  /*4560*/  BPT.TRAP 0x1 ;  /* 0x000000040000795c */ /* 0x000fe20000300000 */
.L_x_1128:
[----:B--2---:R-:W-:Y:S05]  /*4570*/  @P2 BRA `(.L_x_1129) ;  /* 0x0000000000082947 */ /* 0x004fea0003800000 */
[----:B------:R-:W2:Y:S02]  /*4580*/  SYNCS.PHASECHK.TRANS64.TRYWAIT P2, [UR4+0x32450], R0 ;  /* 0x03245000ff0075a7 */ /* 0x000ea40008040144 */
[----:B--2---:R-:W-:Y:S05]  /*4590*/  @!P2 BRA `(.L_x_1130) ;  /* 0x000000bc00aca947 */ /* 0x004fea0003800000 */
.L_x_1129:
[----:B------:R-:W-:Y:S01]  /*45a0*/  R2UR UR52, R12 ;  /* 0x000000000c3472ca */ /* 0x000fe200000e0000 */
[----:B------:R-:W-:Y:S01]  /*45b0*/  UIMAD UR5, UR38, 0xc00, UR7 ;  /* 0x00000c00260578a4 */ /* 0x000fe2000f8e0207 */
[----:B------:R-:W-:Y:S01]  /*45c0*/  R2UR UR53, R13 ;  /* 0x000000000d3572ca */ /* 0x000fe200000e0000 */
[----:B------:R-:W-:Y:S01]  /*45d0*/  WARPGROUP.ARRIVE ;  /* 0x00000000000079c5 */ /* 0x000fe20000000000 */
[----:B------:R-:W-:Y:S01]  /*45e0*/  UMOV UR55, 0x40000040 ;  /* 0x4000004000377882 */ /* 0x000fe20000000000 */
[----:B------:R-:W-:-:S04]  /*45f0*/  UIADD3 UR10, UR5, 0x302, URZ ;  /* 0x00000302050a7890 */ /* 0x000fc8000fffe03f */
[----:B------:R-:W3:Y:S01]  /*4600*/  S2R R202, SR_TID.X ;  /* 0x0000000000ca7919 */ /* 0x000ee20000002100 */
[----:B------:R-:W-:Y:S01]  /*4610*/  UMOV UR11, 0x40000040 ;  /* 0x40000040000b7882 */ /* 0x000fe20000000000 */
[----:B------:R-:W-:Y:S01]  /*4620*/  UMOV UR54, UR5 ;  /* 0x0000000500367c82 */ /* 0x000fe20008000000 */
[----:B------:R-:W-:Y:S01]  /*4630*/  UIADD3 UR14, UR5, 0x304, URZ ;  /* 0x00000304050e7890 */ /* 0x000fe2000fffe03f */
[----:B------:R-:W-:Y:S01]  /*4640*/  UMOV UR15, 0x40000040 ;  /* 0x40000040000f7882 */ /* 0x000fe20000000000 */
[----:B------:R-:W-:Y:S01]  /*4650*/  UIADD3 UR18, UR5, 0x306, URZ ;  /* 0x0000030605127890 */ /* 0x000fe2000fffe03f */
[----:B------:R-:W-:Y:S01]  /*4660*/  UMOV UR19, 0x40000040 ;  /* 0x4000004000137882 */ /* 0x000fe20000000000 */
[----:B------:R-:W-:Y:S01]  /*4670*/  HGMMA.64x96x16.F32 R152, gdesc[UR52], R152, gsb0 ;  /* 0x01600000349879f0 */ /* 0x000fe20008000898 */
[----:B------:R-:W-:Y:S01]  /*4680*/  R2UR UR52, R10 ;  /* 0x000000000a3472ca */ /* 0x000fe200000e0000 */
[----:B------:R-:W-:Y:S01]  /*4690*/  UIADD3 UR54, UR5, 0x2, URZ ;  /* 0x0000000205367890 */ /* 0x000fe2000fffe03f */
[----:B------:R-:W-:Y:S01]  /*46a0*/  R2UR UR53, R11 ;  /* 0x000000000b3572ca */ /* 0x000fe200000e0000 */
[----:B------:R-:W-:Y:S01]  /*46b0*/  UMOV UR55, 0x40000040 ;  /* 0x4000004000377882 */ /* 0x000fe20000000000 */
[----:B------:R-:W-:Y:S01]  /*46c0*/  UIADD3 UR22, UR5, 0x600, URZ ;  /* 0x0000060005167890 */ /* 0x000fe2000fffe03f */
        /* <DEDUP_REMOVED lines=12> */
[----:B---3--:R-:W-:Y:S01]  /*4790*/  SHF.R.U32.HI R202, RZ, 0x7, R202 ;  /* 0x00000007ffca7819 */ /* 0x008fe200000116ca */
[----:B------:R-:W-:-:S03]  /*47a0*/  UMOV UR51, 0x40000040 ;  /* 0x4000004000337882 */ /* 0x000fc60000000000 */
[----:B012---:R-:W-:Y:S01]  /*47b0*/  IADD3 R0, -R202, 0xb, RZ ;  /* 0x0000000bca007810 */ /* 0x007fe20007ffe1ff */
[----:B------:R-:W-:Y:S02]  /*47c0*/  WARPGROUP.DEPBAR.LE gsb0, 0x0 ;  /* 0x00008000000079c5 */ /* 0x000fe40000010000 */
[----:B------:R-:W-:-:S06]  /*47d0*/  WARPGROUP.ARRIVE ;  /* 0x00000000000079c5 */ /* 0x000fcc0000000000 */
        /* <DEDUP_REMOVED lines=22> */
[----:B------:R-:W-:Y:S01]  /*4940*/  UIADD3 UR54, UR5, 0x906, URZ ;  /* 0x0000090605367890 */ /* 0x000fe2000fffe03f */
[----:B------:R-:W-:Y:S01]  /*4950*/  UMOV UR55, 0x40000040 ;  /* 0x4000004000377882 */ /* 0x000fe20000000000 */
[----:B------:R-:W-:Y:S01]  /*4960*/  UMOV UR52, UR56 ;  /* 0x0000003800347c82 */ /* 0x000fe20008000000 */
[----:B------:R-:W-:Y:S01]  /*4970*/  UMOV UR53, UR57 ;  /* 0x0000003900357c82 */ /* 0x000fe20008000000 */
        /* <DEDUP_REMOVED lines=37> */
.L_x_1131:
[----:B------:R-:W-:Y:S01]  /*4bd0*/  ULDC UR5, c[0x0][0xad0] ;  /* 0x0002b40000057ab9 */ /* 0x000fe20000000800 */
[----:B------:R-:W-:Y:S01]  /*4be0*/  UMOV UR11, 0x40000040 ;  /* 0x40000040000b7882 */ /* 0x000fe20000000000 */
        /* <DEDUP_REMOVED lines=58> */
[----:B------:R-:W-:-:S04]  /*4f90*/  FMUL.FTZ R198, R198, UR5 ;  /* 0x00000005c6c67c20 */ /* 0x000fc80008410000 */
        /* <DEDUP_REMOVED lines=77> */
[----:B------:R-:W-:Y:S01]  /*5470*/  SYNCS.ARRIVE.TRANS64.RED.A1T0 RZ, [UR5], RZ ;  /* 0x000000ffffff79a7 */ /* 0x000fe20008100405 */
[----:B------:R-:W3:Y:S01]  /*5480*/  SHFL.BFLY PT, R202, R207, 0x2, 0x1f ;  /* 0x0c401f00cfca7f89 */ /* 0x000ee200000e0000 */
[----:B------:R-:W-:-:S04]  /*5490*/  UIMAD UR5, UR38, 0xc00, UR6 ;  /* 0x00000c00260578a4 */ /* 0x000fc8000f8e0206 */
[----:B------:R-:W4:Y:S01]  /*54a0*/  MUFU.TANH R194, R194 ;  /* 0x000000c200c27308 */ /* 0x000f220000002400 */
[----:B-1----:R-:W-:Y:S02]  /*54b0*/  FMNMX.FTZ R204, R190, R205, !PT ;  /* 0x000000cdbecc7209 */ /* 0x002fe40007810000 */
[----:B------:R-:W-:-:S05]  /*54c0*/  UMOV UR10, UR5 ;  /* 0x00000005000a7c82 */ /* 0x000fca0008000000 */
[----:B------:R-:W1:Y:S01]  /*54d0*/  MUFU.TANH R195, R195 ;  /* 0x000000c300c37308 */ /* 0x000e620000002400 */
[----:B--2---:R-:W-:-:S07]  /*54e0*/  FMNMX.FTZ R199, R191, R204, !PT ;  /* 0x000000ccbfc77209 */ /* 0x004fce0007810000 */
[----:B------:R-:W2:Y:S01]  /*54f0*/  MUFU.TANH R198, R198 ;  /* 0x000000c600c67308 */ /* 0x000ea20000002400 */
[----:B----4-:R-:W-:-:S07]  /*5500*/  FMNMX.FTZ R204, R194, R199, !PT ;  /* 0x000000c7c2cc7209 */ /* 0x010fce0007810000 */
[----:B------:R-:W4:Y:S01]  /*5510*/  MUFU.TANH R203, R203 ;  /* 0x000000cb00cb7308 */ /* 0x000f220000002400 */
[----:B-1----:R-:W-:-:S04]  /*5520*/  FMNMX.FTZ R199, R195, R204, !PT ;  /* 0x000000ccc3c77209 */ /* 0x002fc80007810000 */
[----:B--2---:R-:W-:Y:S02]  /*5530*/  FMNMX.FTZ R206, R198, R199, !PT ;  /* 0x000000c7c6ce7209 */ /* 0x004fe40007810000 */
[----:B---3--:R-:W-:Y:S02]  /*5540*/  FMNMX.FTZ R199, R207, R202, !PT ;  /* 0x000000cacfc77209 */ /* 0x008fe40007810000 */
[----:B------:R-:W1:Y:S03]  /*5550*/  LDC R202, c[0x0][0xa80] ;  /* 0x0002a000ffca7b82 */ /* 0x000e660000000800 */
[----:B------:R-:W2:Y:S01]  /*5560*/  SHFL.BFLY PT, R204, R199, 0x1, 0x1f ;  /* 0x0c201f00c7cc7f89 */ /* 0x000ea200000e0000 */
[----:B----4-:R-:W-:-:S05]  /*5570*/  FMNMX.FTZ R206, R203, R206, !PT ;  /* 0x000000cecbce7209 */ /* 0x010fca0007810000 */
[----:B------:R-:W3:Y:S01]  /*5580*/  SHFL.BFLY PT, R205, R206, 0x2, 0x1f ;  /* 0x0c401f00cecd7f89 */ /* 0x000ee200000e0000 */
[----:B--2---:R-:W-:Y:S02]  /*5590*/  FMNMX.FTZ R199, R199, R204, !PT ;  /* 0x000000ccc7c77209 */ /* 0x004fe40007810000 */
[----:B---3--:R-:W-:-:S03]  /*55a0*/  FMNMX.FTZ R206, R206, R205, !PT ;  /* 0x000000cdcece7209 */ /* 0x008fc60007810000 */
[----:B------:R-:W-:-:S04]  /*55b0*/  FADD.FTZ R205, -R199, R200 ;  /* 0x000000c8c7cd7221 */ /* 0x000fc80000010100 */
[-C--:B-1----:R-:W-:Y:S01]  /*55c0*/  FMUL.FTZ R200, R205, R202.reuse ;  /* 0x000000cacdc87220 */ /* 0x082fe20000410000 */
[-C--:B------:R-:W-:Y:S01]  /*55d0*/  FMUL.FTZ R205, R199, R202.reuse ;  /* 0x000000cac7cd7220 */ /* 0x080fe20000410000 */
[----:B------:R-:W1:Y:S03]  /*55e0*/  SHFL.BFLY PT, R208, R206, 0x1, 0x1f ;  /* 0x0c201f00ced07f89 */ /* 0x000e6600000e0000 */
[-CC-:B------:R-:W-:Y:S01]  /*55f0*/  FFMA.FTZ R204, R153, R202.reuse, -R205.reuse ;  /* 0x000000ca99cc7223 */ /* 0x180fe200000108cd */
[-CC-:B------:R-:W-:Y:S01]  /*5600*/  FFMA.FTZ R207, R152, R202.reuse, -R205.reuse ;  /* 0x000000ca98cf7223 */ /* 0x180fe200000108cd */
[----:B------:R-:W2:Y:S01]  /*5610*/  S2R R153, SR_TID.X ;  /* 0x0000000000997919 */ /* 0x000ea20000002100 */
        /* <DEDUP_REMOVED lines=17> */
[----:B------:R-:W-:Y:S01]  /*5730*/  FFMA.FTZ R185, R185, R202, -R205 ;  /* 0x000000cab9b97223 */ /* 0x000fe200000108cd */
[----:B-1----:R-:W-:Y:S01]  /*5740*/  FMNMX.FTZ R156, R206, R208, !PT ;  /* 0x000000d0ce9c7209 */ /* 0x002fe20007810000 */
[----:B------:R-:W-:Y:S01]  /*5750*/  MUFU.EX2 R204, R204 ;  /* 0x000000cc00cc7308 */ /* 0x000fe20000000800 */
[-C--:B---3--:R-:W-:Y:S01]  /*5760*/  FMUL.FTZ R24, R24, R200.reuse ;  /* 0x000000c818187220 */ /* 0x088fe20000410000 */
[-C--:B------:R-:W-:Y:S01]  /*5770*/  FMUL.FTZ R25, R25, R200.reuse ;  /* 0x000000c819197220 */ /* 0x080fe20000410000 */
[----:B------:R-:W-:Y:S01]  /*5780*/  FMUL.FTZ R28, R28, R200 ;  /* 0x000000c81c1c7220 */ /* 0x000fe20000410000 */
[----:B------:R-:W-:Y:S01]  /*5790*/  FMUL.FTZ R209, R156, R202 ;  /* 0x000000ca9cd17220 */ /* 0x000fe20000410000 */
[-C--:B------:R-:W-:Y:S01]  /*57a0*/  FMUL.FTZ R29, R29, R200.reuse ;  /* 0x000000c81d1d7220 */ /* 0x080fe20000410000 */
[-C--:B------:R-:W-:Y:S01]  /*57b0*/  FMUL.FTZ R32, R32, R200.reuse ;  /* 0x000000c820207220 */ /* 0x080fe20000410000 */
[----:B------:R-:W-:Y:S01]  /*57c0*/  FMUL.FTZ R33, R33, R200 ;  /* 0x000000c821217220 */ /* 0x000fe20000410000 */
[----:B------:R1:W-:Y:S01]  /*57d0*/  MUFU.EX2 R206, R152 ;  /* 0x0000009800ce7308 */ /* 0x0003e20000000800 */
[-CC-:B------:R-:W-:Y:S01]  /*57e0*/  FFMA.FTZ R210, R154, R202.reuse, -R209.reuse ;  /* 0x000000ca9ad27223 */ /* 0x180fe200000108d1 */
[-CC-:B------:R-:W-:Y:S01]  /*57f0*/  FFMA.FTZ R158, R158, R202.reuse, -R209.reuse ;  /* 0x000000ca9e9e7223 */ /* 0x180fe200000108d1 */
[----:B------:R-:W-:Y:S01]  /*5800*/  FFMA.FTZ R159, R159, R202, -R209 ;  /* 0x000000ca9f9f7223 */ /* 0x000fe200000108d1 */
[----:B--2---:R-:W-:Y:S01]  /*5810*/  SHF.R.U32.HI R153, RZ, 0x7, R153 ;  /* 0x00000007ff997819 */ /* 0x004fe20000011699 */
[-C--:B------:R-:W-:Y:S01]  /*5820*/  FMUL.FTZ R36, R36, R200.reuse ;  /* 0x000000c824247220 */ /* 0x080fe20000410000 */
[-C--:B------:R-:W-:Y:S01]  /*5830*/  FMUL.FTZ R37, R37, R200.reuse ;  /* 0x000000c825257220 */ /* 0x080fe20000410000 */
[----:B------:R-:W-:Y:S01]  /*5840*/  FMUL.FTZ R40, R40, R200 ;  /* 0x000000c828287220 */ /* 0x000fe20000410000 */
[----:B------:R-:W-:Y:S01]  /*5850*/  MUFU.EX2 R157, R157 ;  /* 0x0000009d009d7308 */ /* 0x000fe20000000800 */
[----:B-1----:R-:W-:Y:S01]  /*5860*/  FADD.FTZ R152, -R156, R201 ;  /* 0x000000c99c987221 */ /* 0x002fe20000010100 */
[----:B------:R-:W-:Y:S01]  /*5870*/  FFMA.FTZ R201, R155, R202, -R209 ;  /* 0x000000ca9bc97223 */ /* 0x000fe200000108d1 */
[-C--:B------:R-:W-:Y:S01]  /*5880*/  FMUL.FTZ R41, R41, R200.reuse ;  /* 0x000000c829297220 */ /* 0x080fe20000410000 */
[----:B------:R-:W-:Y:S01]  /*5890*/  FMUL.FTZ R44, R44, R200 ;  /* 0x000000c82c2c7220 */ /* 0x000fe20000410000 */
[----:B------:R-:W-:Y:S01]  /*58a0*/  FMUL.FTZ R152, R152, R202 ;  /* 0x000000ca98987220 */ /* 0x000fe20000410000 */
        /* <DEDUP_REMOVED lines=17> */
[----:B------:R-:W-:Y:S01]  /*59c0*/  FMUL.FTZ R76, R76, R200 ;  /* 0x000000c84c4c7220 */ /* 0x000fe20000410000 */
[----:B------:R-:W3:Y:S01]  /*59d0*/  MUFU.EX2 R201, R201 ;  /* 0x000000c900c97308 */ /* 0x000ee20000000800 */
[----:B-1----:R-:W-:-:S02]  /*59e0*/  VIADD R152, R153, 0x8 ;  /* 0x0000000899987836 */ /* 0x002fc40000000000 */
[-C--:B------:R-:W-:Y:S01]  /*59f0*/  FMUL.FTZ R77, R77, R200.reuse ;  /* 0x000000c84d4d7220 */ /* 0x080fe20000410000 */
[-C--:B------:R-:W-:Y:S01]  /*5a00*/  FMUL.FTZ R80, R80, R200.reuse ;  /* 0x000000c850507220 */ /* 0x080fe20000410000 */
[-C--:B------:R-:W-:Y:S01]  /*5a10*/  FMUL.FTZ R81, R81, R200.reuse ;  /* 0x000000c851517220 */ /* 0x080fe20000410000 */
[-C--:B------:R-:W-:Y:S01]  /*5a20*/  FMUL.FTZ R84, R84, R200.reuse ;  /* 0x000000c854547220 */ /* 0x080fe20000410000 */
[----:B------:R1:W-:Y:S01]  /*5a30*/  BAR.SYNC.DEFER_BLOCKING R152, 0x100 ;  /* 0x000400980000751d */ /* 0x0003e20000010000 */
        /* <DEDUP_REMOVED lines=35> */
[-C--:B--2---:R-:W-:Y:S01]  /*5c70*/  FMUL.FTZ R26, R26, R208.reuse ;  /* 0x000000d01a1a7220 */ /* 0x084fe20000410000 */
        /* <DEDUP_REMOVED lines=63> */
[----:B-1----:R-:W-:Y:S01]  /*6070*/  F2FP.F16.F32.PACK_AB R152, R204, R207 ;  /* 0x000000cfcc98723e */ /* 0x002fe200000000ff */
[--C-:B------:R-:W-:Y:S01]  /*6080*/  FFMA.FTZ R162, R162, R202, -R209.reuse ;  /* 0x000000caa2a27223 */ /* 0x100fe200000108d1 */
[----:B------:R-:W-:Y:S01]  /*6090*/  F2FP.F16.F32.PACK_AB R154, R157, R206 ;  /* 0x000000ce9d9a723e */ /* 0x000fe200000000ff */
[--C-:B------:R-:W-:Y:S01]  /*60a0*/  FFMA.FTZ R163, R163, R202, -R209.reuse ;  /* 0x000000caa3a37223 */ /* 0x100fe200000108d1 */
[----:B---3--:R-:W-:Y:S01]  /*60b0*/  F2FP.F16.F32.PACK_AB R153, R201, R210 ;  /* 0x000000d2c999723e */ /* 0x008fe200000000ff */
[--C-:B------:R-:W-:Y:S01]  /*60c0*/  FFMA.FTZ R166, R166, R202, -R209.reuse ;  /* 0x000000caa6a67223 */ /* 0x100fe200000108d1 */
[----:B----4-:R-:W-:Y:S01]  /*60d0*/  F2FP.F16.F32.PACK_AB R155, R159, R158 ;  /* 0x0000009e9f9b723e */ /* 0x010fe200000000ff */
[-CC-:B------:R-:W-:Y:S01]  /*60e0*/  FFMA.FTZ R167, R167, R202.reuse, -R209.reuse ;  /* 0x000000caa7a77223 */ /* 0x180fe200000108d1 */
[----:B------:R-:W-:Y:S01]  /*60f0*/  MUFU.EX2 R160, R160 ;  /* 0x000000a000a07308 */ /* 0x000fe20000000800 */
[-CC-:B------:R-:W-:Y:S01]  /*6100*/  FFMA.FTZ R170, R170, R202.reuse, -R209.reuse ;  /* 0x000000caaaaa7223 */ /* 0x180fe200000108d1 */
[----:B------:R-:W-:Y:S01]  /*6110*/  WARPGROUP.ARRIVE ;  /* 0x00000000000079c5 */ /* 0x000fe20000000000 */
[-CC-:B------:R-:W-:Y:S01]  /*6120*/  FFMA.FTZ R171, R171, R202.reuse, -R209.reuse ;  /* 0x000000caabab7223 */ /* 0x180fe200000108d1 */
[-CC-:B------:R-:W-:Y:S01]  /*6130*/  FFMA.FTZ R174, R174, R202.reuse, -R209.reuse ;  /* 0x000000caaeae7223 */ /* 0x180fe200000108d1 */
[-CC-:B------:R-:W-:Y:S01]  /*6140*/  FFMA.FTZ R175, R175, R202.reuse, -R209.reuse ;  /* 0x000000caafaf7223 */ /* 0x180fe200000108d1 */
[-CC-:B------:R-:W-:Y:S01]  /*6150*/  FFMA.FTZ R178, R178, R202.reuse, -R209.reuse ;  /* 0x000000cab2b27223 */ /* 0x180fe200000108d1 */
[-CC-:B------:R-:W-:Y:S01]  /*6160*/  FFMA.FTZ R179, R179, R202.reuse, -R209.reuse ;  /* 0x000000cab3b37223 */ /* 0x180fe200000108d1 */
[----:B------:R-:W-:Y:S01]  /*6170*/  HGMMA.64x256x16.F32 R24, R152, gdesc[UR8].tnspB, R24, gsb0 ;  /* 0x43e0000898187df0 */ /* 0x000fe20008000818 */
[----:B------:R-:W1:Y:S01]  /*6180*/  MUFU.EX2 R161, R161 ;  /* 0x000000a100a17308 */ /* 0x000e620000000800 */
[----:B------:R-:W-:Y:S01]  /*6190*/  UIADD3 UR10, UR5, 0x80, URZ ;  /* 0x00000080050a7890 */ /* 0x000fe2000fffe03f */
[-CC-:B------:R-:W-:Y:S01]  /*61a0*/  FFMA.FTZ R182, R182, R202.reuse, -R209.reuse ;  /* 0x000000cab6b67223 */ /* 0x180fe200000108d1 */
[----:B------:R-:W-:Y:S01]  /*61b0*/  UMOV UR11, 0x40000040 ;  /* 0x40000040000b7882 */ /* 0x000fe20000000000 */
[-C--:B------:R-:W-:Y:S01]  /*61c0*/  FFMA.FTZ R183, R183, R202.reuse, -R209 ;  /* 0x000000cab7b77223 */ /* 0x080fe200000108d1 */
[-CC-:B------:R-:W-:Y:S01]  /*61d0*/  FFMA.FTZ R188, R188, R202.reuse, -R205.reuse ;  /* 0x000000cabcbc7223 */ /* 0x180fe200000108cd */
[-C--:B------:R-:W-:Y:S01]  /*61e0*/  FFMA.FTZ R189, R189, R202.reuse, -R205 ;  /* 0x000000cabdbd7223 */ /* 0x080fe200000108cd */
[-CC-:B------:R-:W-:Y:S01]  /*61f0*/  FFMA.FTZ R186, R186, R202.reuse, -R209.reuse ;  /* 0x000000cababa7223 */ /* 0x180fe200000108d1 */
[----:B------:R-:W-:Y:S01]  /*6200*/  MUFU.EX2 R164, R164 ;  /* 0x000000a400a47308 */ /* 0x000fe20000000800 */
[-CC-:B------:R-:W-:Y:S01]  /*6210*/  FFMA.FTZ R187, R187, R202.reuse, -R209.reuse ;  /* 0x000000cabbbb7223 */ /* 0x180fe200000108d1 */
[-CC-:B------:R-:W-:Y:S01]  /*6220*/  FFMA.FTZ R190, R190, R202.reuse, -R209.reuse ;  /* 0x000000cabebe7223 */ /* 0x180fe200000108d1 */
[-C--:B------:R-:W-:Y:S01]  /*6230*/  FFMA.FTZ R191, R191, R202.reuse, -R209 ;  /* 0x000000cabfbf7223 */ /* 0x080fe200000108d1 */
[-CC-:B------:R-:W-:Y:S01]  /*6240*/  FFMA.FTZ R192, R192, R202.reuse, -R205.reuse ;  /* 0x000000cac0c07223 */ /* 0x180fe200000108cd */
[-CC-:B------:R-:W-:Y:S01]  /*6250*/  FFMA.FTZ R193, R193, R202.reuse, -R205.reuse ;  /* 0x000000cac1c17223 */ /* 0x180fe200000108cd */
[-CC-:B------:R-:W-:Y:S01]  /*6260*/  FFMA.FTZ R196, R196, R202.reuse, -R205.reuse ;  /* 0x000000cac4c47223 */ /* 0x180fe200000108cd */
[-C--:B------:R-:W-:Y:S01]  /*6270*/  FFMA.FTZ R197, R197, R202.reuse, -R205 ;  /* 0x000000cac5c57223 */ /* 0x080fe200000108cd */
[----:B------:R-:W-:Y:S01]  /*6280*/  MUFU.EX2 R165, R165 ;  /* 0x000000a500a57308 */ /* 0x000fe20000000800 */
[-CC-:B------:R-:W-:Y:S01]  /*6290*/  FFMA.FTZ R194, R194, R202.reuse, -R209.reuse ;  /* 0x000000cac2c27223 */ /* 0x180fe200000108d1 */
[-CC-:B------:R-:W-:Y:S01]  /*62a0*/  FFMA.FTZ R195, R195, R202.reuse, -R209.reuse ;  /* 0x000000cac3c37223 */ /* 0x180fe200000108d1 */
[-CC-:B------:R-:W-:Y:S01]  /*62b0*/  FFMA.FTZ R198, R198, R202.reuse, -R209.reuse ;  /* 0x000000cac6c67223 */ /* 0x180fe200000108d1 */
[----:B------:R-:W-:Y:S01]  /*62c0*/  FFMA.FTZ R203, R203, R202, -R209 ;  /* 0x000000cacbcb7223 */ /* 0x000fe200000108d1 */
[----:B------:R-:W-:Y:S01]  /*62d0*/  FFMA.FTZ R23, R200, R23, R207 ;  /* 0x00000017c8177223 */ /* 0x000fe200000100cf */
[----:B------:R-:W-:-:S02]  /*62e0*/  FFMA.FTZ R22, R208, R22, R210 ;  /* 0x00000016d0167223 */ /* 0x000fc400000100d2 */
[----:B------:R-:W-:Y:S01]  /*62f0*/  MUFU.EX2 R162, R162 ;  /* 0x000000a200a27308 */ /* 0x000fe20000000800 */
[----:B------:R-:W-:Y:S01]  /*6300*/  FADD.FTZ R23, R204, R23 ;  /* 0x00000017cc177221 */ /* 0x000fe20000010000 */
[----:B------:R-:W-:-:S03]  /*6310*/  FADD.FTZ R201, R201, R22 ;  /* 0x00000016c9c97221 */ /* 0x000fc60000010000 */
[----:B------:R-:W-:Y:S01]  /*6320*/  FADD.FTZ R206, R206, R23 ;  /* 0x00000017cece7221 */ /* 0x000fe20000010000 */
[----:B------:R-:W-:Y:S02]  /*6330*/  FADD.FTZ R158, R158, R201 ;  /* 0x000000c99e9e7221 */ /* 0x000fe40000010000 */
[----:B------:R-:W2:Y:S01]  /*6340*/  MUFU.EX2 R163, R163 ;  /* 0x000000a300a37308 */ /* 0x000ea20000000800 */
[----:B------:R-:W-:Y:S01]  /*6350*/  FADD.FTZ R157, R157, R206 ;  /* 0x000000ce9d9d7221 */ /* 0x000fe20000010000 */
[----:B------:R-:W-:-:S06]  /*6360*/  FADD.FTZ R159, R159, R158 ;  /* 0x0000009e9f9f7221 */ /* 0x000fcc0000010000 */
        /* <DEDUP_REMOVED lines=120> */
.L_x_1132:
[----:B------:R-:W-:Y:S01]  /*6af0*/  UIADD3 UR4, UR4, 0x32460, URZ ;  /* 0x0003246004047890 */ /* 0x000fe2000fffe03f */
[----:B------:R-:W-:Y:S02]  /*6b00*/  IMAD.MOV.U32 R201, RZ, RZ, R156 ;  /* 0x000000ffffc97224 */ /* 0x000fe400078e009c */
[----:B------:R-:W-:Y:S01]  /*6b10*/  IMAD.MOV.U32 R200, RZ, RZ, R199 ;  /* 0x000000ffffc87224 */ /* 0x000fe200078e00c7 */
[----:B------:R-:W-:-:S09]  /*6b20*/  UPRMT UR4, UR58, 0x654, UR4 ;  /* 0x000006543a047896 */ /* 0x000fd20008000004 */
[----:B------:R-:W-:Y:S01]  /*6b30*/  SYNCS.ARRIVE.TRANS64.RED.A1T0 RZ, [UR4], RZ ;  /* 0x000000ffffff79a7 */ /* 0x000fe20008100404 */
[----:B------:R-:W-:Y:S05]  /*6b40*/  @P1 BRA `(.L_x_1133) ;  /* 0xffffffd400ac1947 */ /* 0x000fea000383ffff */
.L_x_1122:
[----:B------:R-:W0:Y:S01]  /*6b50*/  SHFL.BFLY PT, R4, R23, 0x2, 0x1f ;  /* 0x0c401f0017047f89 */ /* 0x000e2200000e0000 */
[----:B------:R-:W-:Y:S01]  /*6b60*/  IMAD.MOV.U32 R7, RZ, RZ, RZ ;  /* 0x000000ffff077224 */ /* 0x000fe200078e00ff */
[----:B------:R-:W-:Y:S01]  /*6b70*/  R2UR UR4, R219 ;  /* 0x00000000db0472ca */ /* 0x000fe200000e0000 */
[----:B------:R-:W-:Y:S01]  /*6b80*/  UIADD3 UR38, UR38, 0x1, URZ ;  /* 0x0000000126267890 */ /* 0x000fe2000fffe03f */
[----:B------:R-:W1:Y:S01]  /*6b90*/  SHFL.BFLY PT, R5, R22, 0x2, 0x1f ;  /* 0x0c401f0016057f89 */ /* 0x000e6200000e0000 */
[----:B------:R-:W-:Y:S01]  /*6ba0*/  IMAD.MOV.U32 R8, RZ, RZ, -0x800000 ;  /* 0xff800000ff087424 */ /* 0x000fe200078e00ff */
[----:B------:R2:W-:Y:S06]  /*6bb0*/  BAR.ARV R0, 0x100 ;  /* 0x000400000000751d */ /* 0x0005ec0000002000 */
[----:B------:R-:W-:-:S02]  /*6bc0*/  UISETP.NE.AND UP0, UPT, UR38, 0x2, UPT ;  /* 0x000000022600788c */ /* 0x000fc4000bf05270 */
[----:B------:R-:W-:Y:S06]  /*6bd0*/  BAR.ARV 0x8, 0x180 ;  /* 0x0206000000007b1d */ /* 0x000fec0000002000 */
[----:B------:R-:W-:Y:S01]  /*6be0*/  UIADD3 UR4, UR4, 0x1, URZ ;  /* 0x0000000104047890 */ /* 0x000fe2000fffe03f */
[----:B--2---:R-:W-:Y:S02]  /*6bf0*/  IMAD.MOV.U32 R0, RZ, RZ, -0x800000 ;  /* 0xff800000ff007424 */ /* 0x004fe400078e00ff */
[----:B0-----:R-:W-:Y:S01]  /*6c00*/  FADD.FTZ R4, R4, R23 ;  /* 0x0000001704047221 */ /* 0x001fe20000010000 */
[----:B------:R-:W-:Y:S01]  /*6c10*/  PLOP3.LUT P0, PT, PT, PT, PT, 0x8, 0x0 ;  /* 0x000000000000781c */ /* 0x000fe20003f0e170 */
[----:B------:R-:W-:Y:S01]  /*6c20*/  USEL UR38, UR38, URZ, UP0 ;  /* 0x0000003f26267287 */ /* 0x000fe20008000000 */
[----:B-1----:R-:W-:-:S02]  /*6c30*/  FADD.FTZ R6, R5, R22 ;  /* 0x0000001605067221 */ /* 0x002fc40000010000 */
[----:B------:R-:W0:Y:S01]  /*6c40*/  SHFL.BFLY PT, R3, R4, 0x1, 0x1f ;  /* 0x0c201f0004037f89 */ /* 0x000e2200000e0000 */
[----:B------:R-:W-:Y:S01]  /*6c50*/  MOV R219, UR4 ;  /* 0x0000000400db7c02 */ /* 0x000fe20008000f00 */
[----:B------:R-:W-:Y:S02]  /*6c60*/  USEL UR4, URZ, 0x1, UP0 ;  /* 0x000000013f047887 */ /* 0x000fe40008000000 */
[----:B------:R-:W1:Y:S02]  /*6c70*/  SHFL.BFLY PT, R5, R6, 0x1, 0x1f ;  /* 0x0c201f0006057f89 */ /* 0x000e6400000e0000 */
[----:B------:R-:W-:Y:S01]  /*6c80*/  ULOP3.LUT UR39, UR39, UR4, URZ, 0x3c, !UPT ;  /* 0x0000000427277292 */ /* 0x000fe2000f8e3c3f */
[----:B0-----:R-:W-:Y:S01]  /*6c90*/  FADD.FTZ R9, R4, R3 ;  /* 0x0000000304097221 */ /* 0x001fe20000010000 */
[----:B------:R-:W-:Y:S02]  /*6ca0*/  IMAD.MOV.U32 R3, RZ, RZ, RZ ;  /* 0x000000ffff037224 */ /* 0x000fe400078e00ff */
[----:B-1----:R-:W-:-:S02]  /*6cb0*/  FADD.FTZ R5, R6, R5 ;  /* 0x0000000506057221 */ /* 0x002fc40000010000 */
[----:B------:R-:W-:-:S03]  /*6cc0*/  FSETP.NE.FTZ.AND P1, PT, R9, RZ, PT ;  /* 0x000000ff0900720b */ /* 0x000fc60003f35000 */
[----:B------:R-:W-:-:S10]  /*6cd0*/  FSETP.NE.FTZ.AND P2, PT, R5, RZ, PT ;  /* 0x000000ff0500720b */ /* 0x000fd40003f55000 */
[----:B------:R-:W0:Y:S01]  /*6ce0*/  @P1 MUFU.RCP R7, R9 ;  /* 0x0000000900071308 */ /* 0x000e220000001000 */
[C---:B------:R-:W-:Y:S02]  /*6cf0*/  @P1 FMUL.FTZ R4, R202.reuse, 0.69314718246459960938 ;  /* 0x3f317218ca041820 */ /* 0x040fe40000410000 */
[----:B------:R-:W-:-:S05]  /*6d00*/  @P2 FMUL.FTZ R202, R202, 0.69314718246459960938 ;  /* 0x3f317218caca2820 */ /* 0x000fca0000410000 */
[----:B------:R-:W-:Y:S08]  /*6d10*/  @P1 MUFU.LG2 R6, R9 ;  /* 0x0000000900061308 */ /* 0x000ff00000000c00 */
[----:B------:R-:W1:Y:S01]  /*6d20*/  @P2 MUFU.RCP R3, R5 ;  /* 0x0000000500032308 */ /* 0x000e620000001000 */
[-C--:B0-----:R-:W-:Y:S01]  /*6d30*/  FMUL.FTZ R24, R24, R7.reuse ;  /* 0x0000000718187220 */ /* 0x081fe20000410000 */
        /* <DEDUP_REMOVED lines=64> */
[----:B------:R0:W1:Y:S01]  /*7140*/  @P2 MUFU.LG2 R7, R5 ;  /* 0x0000000500072308 */ /* 0x0000620000000c00 */
        /* <DEDUP_REMOVED lines=66> */
[----:B------:R-:W-:-:S07]  /*7570*/  @P2 FFMA.FTZ R0, R202, R156, R7 ;  /* 0x0000009cca002223 */ /* 0x000fce0000010007 */
.L_x_1108:
[----:B0-----:R-:W0:Y:S01]  /*7580*/  S2R R4, SR_CgaCtaId ;  /* 0x0000000000047919 */ /* 0x001e220000008800 */
        /* <DEDUP_REMOVED lines=30> */
[----:B------:R-:W-:Y:S02]  /*7770*/  MOV R4, R151 ;  /* 0x0000009700047202 */ /* 0x000fe40000000f00 */
[----:B0-----:R-:W-:-:S02]  /*7780*/  MOV R5, R6 ;  /* 0x0000000600057202 */ /* 0x001fc40000000f00 */
[----:B------:R-:W-:Y:S02]  /*7790*/  F2FP.F16.F32.PACK_AB R51, R159, R51 ;  /* 0x000000339f33723e */ /* 0x000fe400000000ff */
[----:B------:R-:W-:Y:S01]  /*77a0*/  F2FP.F16.F32.PACK_AB R57, R155, R58 ;  /* 0x0000003a9b39723e */ /* 0x000fe200000000ff */
[----:B------:R-:W-:Y:S01]  /*77b0*/  IMAD.WIDE R102, R225, 0x2, R4 ;  /* 0x00000002e1667825 */ /* 0x000fe200078e0204 */
[----:B------:R-:W-:Y:S02]  /*77c0*/  F2FP.F16.F32.PACK_AB R64, R65, R64 ;  /* 0x000000404140723e */ /* 0x000fe400000000ff */
[----:B------:R-:W-:Y:S02]  /*77d0*/  F2FP.F16.F32.PACK_AB R58, R61, R60 ;  /* 0x0000003c3d3a723e */ /* 0x000fe400000000ff */
[C---:B------:R-:W-:Y:S02]  /*77e0*/  IADD3 R157, P1, R102.reuse, 0x20, RZ ;  /* 0x00000020669d7810 */ /* 0x040fe40007f3e0ff */
[----:B------:R-:W-:-:S02]  /*77f0*/  LOP3.LUT R11, R102, 0x380, RZ, 0xc0, !PT ;  /* 0x00000380660b7812 */ /* 0x000fc400078ec0ff */
[C---:B------:R-:W-:Y:S01]  /*7800*/  IADD3 R171, P0, R102.reuse, 0x40, RZ ;  /* 0x0000004066ab7810 */ /* 0x040fe20007f1e0ff */
[--C-:B------:R-:W-:Y:S01]  /*7810*/  IMAD.X R13, RZ, RZ, R103.reuse, P1 ;  /* 0x000000ffff0d7224 */ /* 0x100fe200008e0667 */
[C---:B------:R-:W-:Y:S02]  /*7820*/  IADD3 R173, P4, R102.reuse, 0x60, RZ ;  /* 0x0000006066ad7810 */ /* 0x040fe40007f9e0ff */
        /* <DEDUP_REMOVED lines=8> */
[----:B------:R-:W-:Y:S01]  /*78b0*/  IADD3 R183, P1, R102, 0x8000, RZ ;  /* 0x0000800066b77810 */ /* 0x000fe20007f3e0ff */
[--C-:B------:R-:W-:Y:S01]  /*78c0*/  IMAD.X R23, RZ, RZ, R103.reuse, P5 ;  /* 0x000000ffff177224 */ /* 0x100fe200028e0667 */
[----:B------:R-:W-:Y:S01]  /*78d0*/  LOP3.LUT R12, R157, 0x380, RZ, 0xc0, !PT ;  /* 0x000003809d0c7812 */ /* 0x000fe200078ec0ff */
[----:B------:R-:W-:Y:S01]  /*78e0*/  IMAD.X R31, RZ, RZ, R103, P2 ;  /* 0x000000ffff1f7224 */ /* 0x000fe200010e0667 */
[----:B------:R-:W-:-:S02]  /*78f0*/  SHF.R.U64 R11, R11, 0x3, RZ ;  /* 0x000000030b0b7819 */ /* 0x000fc400000012ff */
[----:B------:R-:W-:Y:S02]  /*7900*/  IADD3.X R39, RZ, R103, RZ, P1, !PT ;  /* 0x00000067ff277210 */ /* 0x000fe40000ffe4ff */
[----:B------:R-:W-:Y:S02]  /*7910*/  LOP3.LUT R14, R171, 0x380, RZ, 0xc0, !PT ;  /* 0x00000380ab0e7812 */ /* 0x000fe400078ec0ff */
[----:B------:R-:W-:Y:S02]  /*7920*/  SHF.R.U64 R12, R12, 0x3, RZ ;  /* 0x000000030c0c7819 */ /* 0x000fe400000012ff */
[C---:B------:R-:W-:Y:S02]  /*7930*/  IADD3 R46, P0, R102.reuse, 0x8020, RZ ;  /* 0x00008020662e7810 */ /* 0x040fe40007f1e0ff */
        /* <DEDUP_REMOVED lines=13> */
[----:B------:R-:W-:Y:S01]  /*7a10*/  LOP3.LUT R102, R11, R102, RZ, 0x3c, !PT ;  /* 0x000000660b667212 */ /* 0x000fe200078e3cff */
[----:B------:R-:W-:Y:S01]  /*7a20*/  IMAD.X R11, RZ, RZ, R103, P1 ;  /* 0x000000ffff0b7224 */ /* 0x000fe200008e0667 */
[----:B------:R-:W-:-:S02]  /*7a30*/  LOP3.LUT R18, R175, 0x380, RZ, 0xc0, !PT ;  /* 0x00000380af127812 */ /* 0x000fc400078ec0ff */
[----:B------:R-:W-:Y:S02]  /*7a40*/  SHF.R.U64 R14, R14, 0x3, RZ ;  /* 0x000000030e0e7819 */ /* 0x000fe400000012ff */
[----:B------:R-:W-:Y:S02]  /*7a50*/  LOP3.LUT R12, R12, R157, RZ, 0x3c, !PT ;  /* 0x0000009d0c0c7212 */ /* 0x000fe400078e3cff */
[----:B------:R-:W-:Y:S02]  /*7a60*/  LOP3.LUT R20, R177, 0x380, RZ, 0xc0, !PT ;  /* 0x00000380b1147812 */ /* 0x000fe400078ec0ff */
[----:B------:R-:W-:Y:S02]  /*7a70*/  SHF.R.U64 R16, R16, 0x3, RZ ;  /* 0x0000000310107819 */ /* 0x000fe400000012ff */
[----:B------:R-:W-:Y:S02]  /*7a80*/  LOP3.LUT R22, R179, 0x380, RZ, 0xc0, !PT ;  /* 0x00000380b3167812 */ /* 0x000fe400078ec0ff */
[----:B------:R-:W-:-:S02]  /*7a90*/  LOP3.LUT R157, R46, 0x380, RZ, 0xc0, !PT ;  /* 0x000003802e9d7812 */ /* 0x000fc400078ec0ff */
[----:B------:R-:W-:Y:S02]  /*7aa0*/  SHF.R.U64 R18, R18, 0x3, RZ ;  /* 0x0000000312127819 */ /* 0x000fe400000012ff */
[----:B------:R-:W-:Y:S02]  /*7ab0*/  LOP3.LUT R30, R181, 0x380, RZ, 0xc0, !PT ;  /* 0x00000380b51e7812 */ /* 0x000fe400078ec0ff */
[----:B------:R-:W-:Y:S01]  /*7ac0*/  MOV R102, R102 ;  /* 0x0000006600667202 */ /* 0x000fe20000000f00 */
[----:B------:R-:W-:Y:S01]  /*7ad0*/  BAR.SYNC.DEFER_BLOCKING 0x1, 0x100 ;  /* 0x0044000000007b1d */ /* 0x000fe20000010000 */
[----:B------:R-:W-:Y:S02]  /*7ae0*/  LOP3.LUT R38, R183, 0x380, RZ, 0xc0, !PT ;  /* 0x00000380b7267812 */ /* 0x000fe400078ec0ff */
[----:B------:R-:W-:Y:S02]  /*7af0*/  LOP3.LUT R103, R98, 0x380, RZ, 0xc0, !PT ;  /* 0x0000038062677812 */ /* 0x000fe400078ec0ff */
[----:B------:R-:W-:-:S02]  /*7b00*/  LOP3.LUT R14, R14, R171, RZ, 0x3c, !PT ;  /* 0x000000ab0e0e7212 */ /* 0x000fc400078e3cff */
[----:B------:R-:W-:Y:S02]  /*7b10*/  SHF.R.U64 R20, R20, 0x3, RZ ;  /* 0x0000000314147819 */ /* 0x000fe400000012ff */
[----:B------:R-:W-:Y:S02]  /*7b20*/  LOP3.LUT R16, R16, R173, RZ, 0x3c, !PT ;  /* 0x000000ad10107212 */ /* 0x000fe400078e3cff */
[----:B------:R-:W-:Y:S02]  /*7b30*/  SHF.R.U64 R22, R22, 0x3, RZ ;  /* 0x0000000316167819 */ /* 0x000fe400000012ff */
[----:B------:R-:W-:Y:S02]  /*7b40*/  LOP3.LUT R171, R54, 0x380, RZ, 0xc0, !PT ;  /* 0x0000038036ab7812 */ /* 0x000fe400078ec0ff */
[----:B------:R-:W-:Y:S02]  /*7b50*/  SHF.R.U64 R157, R157, 0x3, RZ ;  /* 0x000000039d9d7819 */ /* 0x000fe400000012ff */
[----:B------:R-:W-:-:S02]  /*7b60*/  LOP3.LUT R18, R18, R175, RZ, 0x3c, !PT ;  /* 0x000000af12127212 */ /* 0x000fc400078e3cff */
[----:B------:R-:W-:Y:S02]  /*7b70*/  SHF.R.U64 R30, R30, 0x3, RZ ;  /* 0x000000031e1e7819 */ /* 0x000fe400000012ff */
[----:B------:R-:W-:Y:S02]  /*7b80*/  LOP3.LUT R173, R62, 0x380, RZ, 0xc0, !PT ;  /* 0x000003803ead7812 */ /* 0x000fe400078ec0ff */
[----:B------:R-:W-:Y:S01]  /*7b90*/  LOP3.LUT R94, R6, 0x380, RZ, 0xc0, !PT ;  /* 0x00000380065e7812 */ /* 0x000fe200078ec0ff */
[----:B------:R-:W-:Y:S01]  /*7ba0*/  STSM.16.M88.4 [R102], R24 ;  /* 0x0000001866007844 */ /* 0x000fe20000000200 */
[----:B------:R-:W-:Y:S02]  /*7bb0*/  SHF.R.U64 R38, R38, 0x3, RZ ;  /* 0x0000000326267819 */ /* 0x000fe400000012ff */
[----:B------:R-:W-:Y:S02]  /*7bc0*/  LOP3.LUT R175, R70, 0x380, RZ, 0xc0, !PT ;  /* 0x0000038046af7812 */ /* 0x000fe400078ec0ff */
[----:B------:R-:W-:-:S02]  /*7bd0*/  SHF.R.U64 R103, R103, 0x3, RZ ;  /* 0x0000000367677819 */ /* 0x000fc400000012ff */
[----:B------:R-:W-:Y:S02]  /*7be0*/  LOP3.LUT R20, R20, R177, RZ, 0x3c, !PT ;  /* 0x000000b114147212 */ /* 0x000fe400078e3cff */
[----:B------:R-:W-:Y:S02]  /*7bf0*/  MOV R13, R12 ;  /* 0x0000000c000d7202 */ /* 0x000fe40000000f00 */
[----:B------:R-:W-:Y:S02]  /*7c00*/  LOP3.LUT R22, R22, R179, RZ, 0x3c, !PT ;  /* 0x000000b316167212 */ /* 0x000fe400078e3cff */
[----:B------:R-:W-:Y:S01]  /*7c10*/  SHF.R.U64 R171, R171, 0x3, RZ ;  /* 0x00000003abab7819 */ /* 0x000fe200000012ff */
[----:B------:R-:W-:Y:S01]  /*7c20*/  STSM.16.M88.4 [R13], R32 ;  /* 0x000000200d007844 */ /* 0x000fe20000000200 */
[----:B------:R-:W-:Y:S02]  /*7c30*/  LOP3.LUT R46, R157, R46, RZ, 0x3c, !PT ;  /* 0x0000002e9d2e7212 */ /* 0x000fe400078e3cff */
[----:B------:R-:W-:-:S02]  /*7c40*/  MOV R14, R14 ;  /* 0x0000000e000e7202 */ /* 0x000fc40000000f00 */
[----:B------:R-:W-:Y:S02]  /*7c50*/  LOP3.LUT R30, R30, R181, RZ, 0x3c, !PT ;  /* 0x000000b51e1e7212 */ /* 0x000fe400078e3cff */
[----:B------:R-:W-:Y:S01]  /*7c60*/  SHF.R.U64 R173, R173, 0x3, RZ ;  /* 0x00000003adad7819 */ /* 0x000fe200000012ff */
[----:B------:R-:W-:Y:S01]  /*7c70*/  STSM.16.M88.4 [R14], R40 ;  /* 0x000000280e007844 */ /* 0x000fe20000000200 */
[----:B------:R-:W-:Y:S02]  /*7c80*/  LOP3.LUT R157, R156, 0x380, RZ, 0xc0, !PT ;  /* 0x000003809c9d7812 */ /* 0x000fe400078ec0ff */
[----:B------:R-:W-:Y:S02]  /*7c90*/  SHF.R.U64 R29, R94, 0x3, RZ ;  /* 0x000000035e1d7819 */ /* 0x000fe400000012ff */
[----:B------:R-:W-:Y:S02]  /*7ca0*/  MOV R16, R16 ;  /* 0x0000001000107202 */ /* 0x000fe40000000f00 */
[----:B------:R-:W-:-:S02]  /*7cb0*/  LOP3.LUT R38, R38, R183, RZ, 0x3c, !PT ;  /* 0x000000b726267212 */ /* 0x000fc400078e3cff */
[----:B------:R-:W-:Y:S01]  /*7cc0*/  SHF.R.U64 R175, R175, 0x3, RZ ;  /* 0x00000003afaf7819 */ /* 0x000fe200000012ff */
[----:B------:R-:W-:Y:S01]  /*7cd0*/  STSM.16.M88.4 [R16], R48 ;  /* 0x0000003010007844 */ /* 0x000fe20000000200 */
[----:B------:R-:W-:Y:S02]  /*7ce0*/  LOP3.LUT R98, R103, R98, RZ, 0x3c, !PT ;  /* 0x0000006267627212 */ /* 0x000fe400078e3cff */
[----:B------:R-:W-:Y:S02]  /*7cf0*/  MOV R18, R18 ;  /* 0x0000001200127202 */ /* 0x000fe40000000f00 */
[----:B------:R-:W-:Y:S02]  /*7d00*/  F2FP.F16.F32.PACK_AB R59, R154, R59 ;  /* 0x0000003b9a3b723e */ /* 0x000fe400000000ff */
[----:B------:R-:W-:Y:S02]  /*7d10*/  F2FP.F16.F32.PACK_AB R65, R153, R66 ;  /* 0x000000429941723e */ /* 0x000fe400000000ff */
[----:B------:R-:W-:Y:S01]  /*7d20*/  F2FP.F16.F32.PACK_AB R72, R73, R72 ;  /* 0x000000484948723e */ /* 0x000fe200000000ff */
[----:B------:R-:W-:Y:S01]  /*7d30*/  STSM.16.M88.4 [R18], R56 ;  /* 0x0000003812007844 */ /* 0x000fe20000000200 */
[----:B------:R-:W-:-:S02]  /*7d40*/  MOV R20, R20 ;  /* 0x0000001400147202 */ /* 0x000fc40000000f00 */
[----:B------:R-:W-:Y:S02]  /*7d50*/  F2FP.F16.F32.PACK_AB R66, R69, R68 ;  /* 0x000000444542723e */ /* 0x000fe400000000ff */
[----:B------:R-:W-:Y:S02]  /*7d60*/  F2FP.F16.F32.PACK_AB R67, R152, R67 ;  /* 0x000000439843723e */ /* 0x000fe400000000ff */
[----:B------:R-:W-:Y:S02]  /*7d70*/  F2FP.F16.F32.PACK_AB R73, R9, R74 ;  /* 0x0000004a0949723e */ /* 0x000fe400000000ff */
[----:B------:R-:W-:Y:S01]  /*7d80*/  F2FP.F16.F32.PACK_AB R80, R81, R80 ;  /* 0x000000505150723e */ /* 0x000fe200000000ff */
[----:B------:R-:W-:Y:S01]  /*7d90*/  STSM.16.M88.4 [R20], R64 ;  /* 0x0000004014007844 */ /* 0x000fe20000000200 */
[----:B------:R-:W-:Y:S02]  /*7da0*/  LOP3.LUT R54, R171, R54, RZ, 0x3c, !PT ;  /* 0x00000036ab367212 */ /* 0x000fe400078e3cff */
[----:B------:R-:W-:-:S02]  /*7db0*/  MOV R22, R22 ;  /* 0x0000001600167202 */ /* 0x000fc40000000f00 */
[----:B------:R-:W-:Y:S02]  /*7dc0*/  F2FP.F16.F32.PACK_AB R74, R77, R76 ;  /* 0x0000004c4d4a723e */ /* 0x000fe400000000ff */
[----:B------:R-:W-:Y:S02]  /*7dd0*/  F2FP.F16.F32.PACK_AB R75, R75, R78 ;  /* 0x0000004e4b4b723e */ /* 0x000fe400000000ff */
[----:B------:R-:W-:Y:S02]  /*7de0*/  F2FP.F16.F32.PACK_AB R81, R83, R82 ;  /* 0x000000525351723e */ /* 0x000fe400000000ff */
[----:B------:R-:W-:Y:S01]  /*7df0*/  LOP3.LUT R62, R173, R62, RZ, 0x3c, !PT ;  /* 0x0000003ead3e7212 */ /* 0x000fe200078e3cff */
[----:B------:R0:W-:Y:S01]  /*7e00*/  STSM.16.M88.4 [R22], R72 ;  /* 0x0000004816007844 */ /* 0x0001e20000000200 */
[----:B------:R-:W-:Y:S02]  /*7e10*/  SHF.R.U64 R157, R157, 0x3, RZ ;  /* 0x000000039d9d7819 */ /* 0x000fe400000012ff */
[----:B------:R-:W-:-:S02]  /*7e20*/  LOP3.LUT R94, R29, R6, RZ, 0x3c, !PT ;  /* 0x000000061d5e7212 */ /* 0x000fc400078e3cff */
[----:B------:R-:W-:Y:S02]  /*7e30*/  MOV R30, R30 ;  /* 0x0000001e001e7202 */ /* 0x000fe40000000f00 */
[----:B------:R-:W-:Y:S02]  /*7e40*/  F2FP.F16.F32.PACK_AB R82, R85, R84 ;  /* 0x000000545552723e */ /* 0x000fe400000000ff */
[----:B------:R-:W-:Y:S02]  /*7e50*/  F2FP.F16.F32.PACK_AB R83, R87, R86 ;  /* 0x000000565753723e */ /* 0x000fe400000000ff */
[----:B------:R-:W-:Y:S02]  /*7e60*/  LOP3.LUT R70, R175, R70, RZ, 0x3c, !PT ;  /* 0x00000046af467212 */ /* 0x000fe400078e3cff */
[----:B------:R-:W-:Y:S01]  /*7e70*/  MOV R38, R38 ;  /* 0x0000002600267202 */ /* 0x000fe20000000f00 */
[----:B------:R1:W-:Y:S01]  /*7e80*/  STSM.16.M88.4 [R30], R80 ;  /* 0x000000501e007844 */ /* 0x0003e20000000200 */
[----:B------:R-:W-:Y:S01]  /*7e90*/  MOV R6, R98 ;  /* 0x0000006200067202 */ /* 0x000fe20000000f00 */
[----:B0-----:R-:W0:Y:S01]  /*7ea0*/  LDC R72, c[0x0][0xce8] ;  /* 0x00033a00ff487b82 */ /* 0x001e220000000800 */
[----:B------:R-:W-:-:S02]  /*7eb0*/  F2FP.F16.F32.PACK_AB R76, R89, R88 ;  /* 0x00000058594c723e */ /* 0x000fc400000000ff */
[----:B------:R-:W-:Y:S02]  /*7ec0*/  F2FP.F16.F32.PACK_AB R77, R91, R90 ;  /* 0x0000005a5b4d723e */ /* 0x000fe400000000ff */
[----:B------:R-:W-:Y:S02]  /*7ed0*/  F2FP.F16.F32.PACK_AB R78, R93, R92 ;  /* 0x0000005c5d4e723e */ /* 0x000fe400000000ff */
[----:B------:R-:W-:Y:S02]  /*7ee0*/  F2FP.F16.F32.PACK_AB R79, R166, R79 ;  /* 0x0000004fa64f723e */ /* 0x000fe400000000ff */
[----:B------:R-:W-:Y:S02]  /*7ef0*/  F2FP.F16.F32.PACK_AB R96, R97, R96 ;  /* 0x000000606160723e */ /* 0x000fe400000000ff */
[----:B------:R-:W-:Y:S01]  /*7f00*/  F2FP.F16.F32.PACK_AB R104, R105, R104 ;  /* 0x000000686968723e */ /* 0x000fe200000000ff */
[----:B------:R1:W-:Y:S01]  /*7f10*/  STSM.16.M88.4 [R38], R76 ;  /* 0x0000004c26007844 */ /* 0x0003e20000000200 */
[----:B------:R-:W-:-:S02]  /*7f20*/  MOV R46, R46 ;  /* 0x0000002e002e7202 */ /* 0x000fc40000000f00 */
        /* <DEDUP_REMOVED lines=10> */
[----:B------:R-:W-:Y:S01]  /*7fd0*/  F2FP.F16.F32.PACK_AB R120, R121, R120 ;  /* 0x000000787978723e */ /* 0x000fe200000000ff */
[----:B------:R1:W-:Y:S01]  /*7fe0*/  STSM.16.M88.4 [R54], R104 ;  /* 0x0000006836007844 */ /* 0x0003e20000000200 */
[----:B------:R-:W-:Y:S02]  /*7ff0*/  LOP3.LUT R10, R157, R156, RZ, 0x3c, !PT ;  /* 0x0000009c9d0a7212 */ /* 0x000fe400078e3cff */
[----:B------:R-:W-:-:S02]  /*8000*/  MOV R62, R62 ;  /* 0x0000003e003e7202 */ /* 0x000fc40000000f00 */
[----:B------:R-:W-:Y:S02]  /*8010*/  F2FP.F16.F32.PACK_AB R114, R117, R116 ;  /* 0x000000747572723e */ /* 0x000fe400000000ff */
[----:B------:R-:W-:Y:S02]  /*8020*/  F2FP.F16.F32.PACK_AB R115, R119, R118 ;  /* 0x000000767773723e */ /* 0x000fe400000000ff */
[----:B------:R-:W-:Y:S02]  /*8030*/  F2FP.F16.F32.PACK_AB R121, R123, R122 ;  /* 0x0000007a7b79723e */ /* 0x000fe400000000ff */
[----:B------:R-:W-:Y:S01]  /*8040*/  F2FP.F16.F32.PACK_AB R128, R129, R128 ;  /* 0x000000808180723e */ /* 0x000fe200000000ff */
[----:B------:R1:W-:Y:S01]  /*8050*/  STSM.16.M88.4 [R62], R112 ;  /* 0x000000703e007844 */ /* 0x0003e20000000200 */
[----:B------:R-:W-:Y:S02]  /*8060*/  MOV R70, R70 ;  /* 0x0000004600467202 */ /* 0x000fe40000000f00 */
[----:B------:R-:W-:-:S02]  /*8070*/  F2FP.F16.F32.PACK_AB R122, R125, R124 ;  /* 0x0000007c7d7a723e */ /* 0x000fc400000000ff */
[----:B------:R-:W-:Y:S02]  /*8080*/  F2FP.F16.F32.PACK_AB R123, R127, R126 ;  /* 0x0000007e7f7b723e */ /* 0x000fe400000000ff */
[----:B------:R-:W-:Y:S02]  /*8090*/  F2FP.F16.F32.PACK_AB R129, R131, R130 ;  /* 0x000000828381723e */ /* 0x000fe400000000ff */
[----:B------:R-:W-:Y:S01]  /*80a0*/  F2FP.F16.F32.PACK_AB R136, R137, R136 ;  /* 0x000000888988723e */ /* 0x000fe200000000ff */
[----:B------:R1:W-:Y:S01]  /*80b0*/  STSM.16.M88.4 [R70], R120 ;  /* 0x0000007846007844 */ /* 0x0003e20000000200 */
[----:B------:R-:W-:Y:S02]  /*80c0*/  MOV R94, R94 ;  /* 0x0000005e005e7202 */ /* 0x000fe40000000f00 */
[----:B------:R-:W-:Y:S02]  /*80d0*/  F2FP.F16.F32.PACK_AB R130, R133, R132 ;  /* 0x000000848582723e */ /* 0x000fe400000000ff */
[----:B------:R-:W-:-:S02]  /*80e0*/  F2FP.F16.F32.PACK_AB R131, R135, R134 ;  /* 0x000000868783723e */ /* 0x000fc400000000ff */
[----:B------:R-:W-:Y:S02]  /*80f0*/  F2FP.F16.F32.PACK_AB R137, R139, R138 ;  /* 0x0000008a8b89723e */ /* 0x000fe400000000ff */
[----:B------:R-:W-:Y:S01]  /*8100*/  F2FP.F16.F32.PACK_AB R144, R145, R144 ;  /* 0x000000909190723e */ /* 0x000fe200000000ff */
[----:B------:R1:W-:Y:S01]  /*8110*/  STSM.16.M88.4 [R94], R128 ;  /* 0x000000805e007844 */ /* 0x0003e20000000200 */
[----:B------:R-:W-:Y:S02]  /*8120*/  F2FP.F16.F32.PACK_AB R138, R141, R140 ;  /* 0x0000008c8d8a723e */ /* 0x000fe400000000ff */
[----:B------:R-:W-:Y:S02]  /*8130*/  F2FP.F16.F32.PACK_AB R139, R143, R142 ;  /* 0x0000008e8f8b723e */ /* 0x000fe400000000ff */
[----:B------:R-:W-:Y:S02]  /*8140*/  F2FP.F16.F32.PACK_AB R145, R147, R146 ;  /* 0x000000929391723e */ /* 0x000fe400000000ff */
[----:B------:R-:W-:Y:S01]  /*8150*/  MOV R12, R10 ;  /* 0x0000000a000c7202 */ /* 0x000fe20000000f00 */
[----:B------:R1:W-:Y:S01]  /*8160*/  STSM.16.M88.4 [R6], R136 ;  /* 0x0000008806007844 */ /* 0x0003e20000000200 */
[----:B------:R-:W-:-:S02]  /*8170*/  F2FP.F16.F32.PACK_AB R146, R149, R148 ;  /* 0x000000949592723e */ /* 0x000fc400000000ff */
[----:B------:R-:W-:Y:S02]  /*8180*/  F2FP.F16.F32.PACK_AB R147, R3, R150 ;  /* 0x000000960393723e */ /* 0x000fe400000000ff */
[----:B------:R-:W-:Y:S02]  /*8190*/  R2UR UR4, R218 ;  /* 0x00000000da0472ca */ /* 0x000fe400000e0000 */
[----:B------:R-:W-:Y:S01]  /*81a0*/  PLOP3.LUT P0, PT, PT, PT, UP0, 0x80, 0x0 ;  /* 0x000000000000781c */ /* 0x000fe20003f0f008 */
[----:B------:R1:W-:Y:S01]  /*81b0*/  STSM.16.M88.4 [R12], R144 ;  /* 0x000000900c007844 */ /* 0x0003e20000000200 */
[----:B------:R-:W-:-:S09]  /*81c0*/  R2UR UR12, R216 ;  /* 0x00000000d80c72ca */ /* 0x000fd200000e0000 */
[----:B------:R-:W-:Y:S02]  /*81d0*/  USHF.L.U64.HI UR11, UR61, 0x2, UR4 ;  /* 0x000000023d0b7899 */ /* 0x000fe40008010204 */
[----:B------:R-:W-:-:S04]  /*81e0*/  UIADD3 UR4, UP1, UR10, UR8, URZ ;  /* 0x000000080a047290 */ /* 0x000fc8000ff3e03f */
[----:B------:R-:W-:Y:S02]  /*81f0*/  UIADD3.X UR7, UR11, UR9, URZ, UP1, !UPT ;  /* 0x000000090b077290 */ /* 0x000fe40008ffe43f */
[----:B------:R-:W-:Y:S01]  /*8200*/  IMAD.U32 R10, RZ, RZ, UR4 ;  /* 0x00000004ff0a7e24 */ /* 0x000fe2000f8e00ff */
[----:B------:R-:W-:-:S03]  /*8210*/  ULDC.64 UR8, c[0x0][0xd08] ;  /* 0x0003420000087ab9 */ /* 0x000fc60000000a00 */
[----:B------:R-:W-:Y:S01]  /*8220*/  MOV R11, UR7 ;  /* 0x00000007000b7c02 */ /* 0x000fe20008000f00 */
[----:B------:R-:W-:Y:S06]  /*8230*/  BAR.SYNC.DEFER_BLOCKING 0x1, 0x100 ;  /* 0x0044000000007b1d */ /* 0x000fec0000010000 */
[----:B------:R-:W2:Y:S01]  /*8240*/  @P0 LDG.E R3, desc[UR36][R10.64] ;  /* 0x000000240a030981 */ /* 0x000ea2000c1e1900 */
[----:B------:R-:W-:Y:S01]  /*8250*/  UISETP.NE.U32.AND UP1, UPT, UR8, URZ, UPT ;  /* 0x0000003f0800728c */ /* 0x000fe2000bf25070 */
[----:B0-----:R-:W-:Y:S01]  /*8260*/  ISETP.NE.AND P1, PT, R72, 0x1, PT ;  /* 0x000000014800780c */ /* 0x001fe20003f25270 */
[----:B------:R-:W-:Y:S01]  /*8270*/  ULDC UR7, c[0x0][0xb88] ;  /* 0x0002e20000077ab9 */ /* 0x000fe20000000800 */
[----:B------:R-:W-:Y:S01]  /*8280*/  UMOV UR4, URZ ;  /* 0x0000003f00047c82 */ /* 0x000fe20008000000 */
[----:B------:R-:W-:Y:S01]  /*8290*/  UISETP.NE.AND.EX UP1, UPT, UR9, URZ, UPT, UP1 ;  /* 0x0000003f0900728c */ /* 0x000fe2000bf25310 */
[----:B------:R-:W-:-:S05]  /*82a0*/  IMAD.U32 R15, RZ, RZ, UR12 ;  /* 0x0000000cff0f7e24 */ /* 0x000fca000f8e00ff */
[----:B------:R-:W-:-:S04]  /*82b0*/  PLOP3.LUT P2, PT, PT, PT, UP1, 0x80, 0x0 ;  /* 0x000000000000781c */ /* 0x000fc80003f4f018 */
[----:B------:R-:W0:Y:S01]  /*82c0*/  @P1 LDC R9, c[0x0][0xcec] ;  /* 0x00033b00ff091b82 */ /* 0x000e220000000800 */
[----:B------:R-:W-:-:S04]  /*82d0*/  @UP1 UIADD3 UR8, UP2, UR10, UR8, URZ ;  /* 0x000000080a081290 */ /* 0x000fc8000ff5e03f */
[----:B------:R-:W-:Y:S02]  /*82e0*/  @UP1 UIADD3.X UR9, UR11, UR9, URZ, UP2, !UPT ;  /* 0x000000090b091290 */ /* 0x000fe400097fe43f */
[----:B------:R-:W-:Y:S01]  /*82f0*/  IMAD.U32 R16, RZ, RZ, UR8 ;  /* 0x00000008ff107e24 */ /* 0x000fe2000f8e00ff */
[----:B------:R-:W3:Y:S03]  /*8300*/  @P1 LDC R13, c[0x0][0xcf0] ;  /* 0x00033c00ff0d1b82 */ /* 0x000ee60000000800 */
[----:B------:R-:W-:Y:S01]  /*8310*/  IMAD.U32 R17, RZ, RZ, UR9 ;  /* 0x00000009ff117e24 */ /* 0x000fe2000f8e00ff */
[----:B--2---:R-:W-:Y:S01]  /*8320*/  @P0 R2UR UR4, R3 ;  /* 0x00000000030402ca */ /* 0x004fe200000e0000 */
[----:B------:R-:W-:-:S06]  /*8330*/  IMAD.U32 R3, RZ, RZ, UR7 ;  /* 0x00000007ff037e24 */ /* 0x000fcc000f8e00ff */
[----:B------:R1:W5:Y:S01]  /*8340*/  @P2 LDG.E R3, desc[UR36][R16.64] ;  /* 0x0000002410032981 */ /* 0x000362000c1e1900 */
[----:B0--3--:R-:W-:Y:S07]  /*8350*/  @P2 BRA `(.L_x_1136) ;  /* 0x0000000000102947 */ /* 0x009fee0003800000 */
[----:B------:R-:W-:Y:S05]  /*8360*/  @!P0 BRA `(.L_x_1136) ;  /* 0x00000000000c8947 */ /* 0x000fea0003800000 */
[----:B-1----:R-:W2:Y:S04]  /*8370*/  LDG.E R6, desc[UR36][R10.64] ;  /* 0x000000240a067981 */ /* 0x002ea8000c1e1900 */
[----:B-----5:R-:W2:Y:S02]  /*8380*/  LDG.E R3, desc[UR36][R10.64+0x4] ;  /* 0x000004240a037981 */ /* 0x020ea4000c1e1900 */
[----:B--2---:R-:W-:-:S07]  /*8390*/  IMAD.IADD R3, R3, 0x1, -R6 ;  /* 0x0000000103037824 */ /* 0x004fce00078e0a06 */
.L_x_1136:
[----:B------:R-:W-:Y:S01]  /*83a0*/  R2UR UR17, R215 ;  /* 0x00000000d71172ca */ /* 0x000fe200000e0000 */
[----:B------:R-:W-:Y:S01]  /*83b0*/  ULDC.64 UR12, c[0x0][0xc90] ;  /* 0x00032400000c7ab9 */ /* 0x000fe20000000a00 */
[----:B------:R-:W-:Y:S01]  /*83c0*/  R2UR UR15, R218 ;  /* 0x00000000da0f72ca */ /* 0x000fe200000e0000 */
[----:B------:R-:W-:Y:S01]  /*83d0*/  USHF.R.S32.HI UR11, URZ, 0x1f, UR4 ;  /* 0x0000001f3f0b7899 */ /* 0x000fe20008011404 */
[----:B-1----:R-:W-:Y:S01]  /*83e0*/  IMAD R12, R15, 0x80, R224 ;  /* 0x000000800f0c7824 */ /* 0x002fe200078e02e0 */
[----:B------:R-:W-:Y:S01]  /*83f0*/  UMOV UR10, UR4 ;  /* 0x00000004000a7c82 */ /* 0x000fe20008000000 */
[----:B------:R-:W-:Y:S01]  /*8400*/  USEL UR61, UR61, URZ, !UP0 ;  /* 0x0000003f3d3d7287 */ /* 0x000fe2000c000000 */
[----:B------:R-:W-:Y:S01]  /*8410*/  R2UR UR16, R216 ;  /* 0x00000000d81072ca */ /* 0x000fe200000e0000 */
[----:B------:R-:W-:Y:S01]  /*8420*/  @P1 IMAD.HI.U32 R6, R12, R9, RZ ;  /* 0x000000090c061227 */ /* 0x000fe200078e00ff */
[----:B------:R-:W0:Y:S03]  /*8430*/  @P1 LDC R73, c[0x0][0xcf0] ;  /* 0x00033c00ff491b82 */ /* 0x000e260000000800 */
[----:B------:R-:W-:Y:S01]  /*8440*/  IMAD.MOV.U32 R10, RZ, RZ, R12 ;  /* 0x000000ffff0a7224 */ /* 0x000fe200078e000c */
[----:B------:R-:W-:Y:S01]  /*8450*/  USHF.R.S32.HI UR14, URZ, 0x1f, UR17 ;  /* 0x0000001f3f0e7899 */ /* 0x000fe20008011411 */
[----:B------:R-:W-:Y:S01]  /*8460*/  @P1 SHF.R.U32.HI R10, RZ, R13, R6 ;  /* 0x0000000dff0a1219 */ /* 0x000fe20000011606 */
[----:B------:R-:W-:Y:S01]  /*8470*/  UIMAD.WIDE.U32 UR8, UR17, UR12, UR10 ;  /* 0x0000000c110872a5 */ /* 0x000fe2000f8e000a */
[----:B------:R-:W-:Y:S01]  /*8480*/  IMAD R9, R217, 0x40, R2 ;  /* 0x00000040d9097824 */ /* 0x000fe200078e0202 */
[----:B------:R-:W-:Y:S01]  /*8490*/  UIMAD UR7, UR14, UR12, URZ ;  /* 0x0000000c0e0772a4 */ /* 0x000fe2000f8e023f */
[----:B------:R-:W-:Y:S01]  /*84a0*/  IADD3 R11, -R10, RZ, RZ ;  /* 0x000000ff0a0b7210 */ /* 0x000fe20007ffe1ff */
[----:B------:R-:W-:Y:S01]  /*84b0*/  USEL UR15, UR15, URZ, !UP0 ;  /* 0x0000003f0f0f7287 */ /* 0x000fe2000c000000 */
[----:B------:R-:W-:Y:S01]  /*84c0*/  IMAD.WIDE R4, R9, 0x2, R4 ;  /* 0x0000000209047825 */ /* 0x000fe200078e0204 */
[----:B------:R-:W-:Y:S01]  /*84d0*/  UIMAD UR7, UR17, UR13, UR7 ;  /* 0x0000000d110772a4 */ /* 0x000fe2000f8e0207 */
[----:B------:R-:W-:-:S02]  /*84e0*/  SHF.R.S32.HI R6, RZ, 0x1f, R10 ;  /* 0x0000001fff067819 */ /* 0x000fc4000001140a */
[----:B------:R-:W-:Y:S01]  /*84f0*/  ULDC.64 UR12, c[0x0][0xc98] ;  /* 0x00032600000c7ab9 */ /* 0x000fe20000000a00 */
[----:B------:R-:W-:Y:S01]  /*8500*/  UIADD3 UR9, UR9, UR7, URZ ;  /* 0x0000000709097290 */ /* 0x000fe2000fffe03f */
[----:B------:R-:W-:Y:S01]  /*8510*/  IMAD R9, R72, R11, R12 ;  /* 0x0000000b48097224 */ /* 0x000fe200078e020c */
[----:B------:R-:W-:Y:S01]  /*8520*/  UIMAD UR7, UR15, UR12, URZ ;  /* 0x0000000c0f0772a4 */ /* 0x000fe2000f8e023f */
[C---:B------:R-:W-:Y:S01]  /*8530*/  IADD3 R33, P2, R4.reuse, 0x5000, RZ ;  /* 0x0000500004217810 */ /* 0x040fe20007f5e0ff */
[----:B------:R-:W-:Y:S01]  /*8540*/  UIMAD.WIDE.U32 UR8, UR61, UR12, UR8 ;  /* 0x0000000c3d0872a5 */ /* 0x000fe2000f8e0008 */
[C---:B------:R-:W-:Y:S01]  /*8550*/  IADD3 R17, P5, R4.reuse, 0x1000, RZ ;  /* 0x0000100004117810 */ /* 0x040fe20007fbe0ff */
[----:B------:R-:W-:Y:S01]  /*8560*/  UIMAD UR7, UR61, UR13, UR7 ;  /* 0x0000000d3d0772a4 */ /* 0x000fe2000f8e0207 */
[C---:B------:R-:W-:Y:S01]  /*8570*/  IADD3 R21, P4, R4.reuse, 0x2000, RZ ;  /* 0x0000200004157810 */ /* 0x040fe20007f9e0ff */
[----:B-----5:R-:W-:Y:S01]  /*8580*/  IMAD R79, R3, R72, RZ ;  /* 0x00000048034f7224 */ /* 0x020fe200078e02ff */
[----:B------:R-:W-:Y:S01]  /*8590*/  IADD3 R29, P3, R4, 0x4000, RZ ;  /* 0x00004000041d7810 */ /* 0x000fe20007f7e0ff */
[----:B------:R-:W-:Y:S01]  /*85a0*/  ULDC.64 UR12, c[0x0][0xba0] ;  /* 0x0002e800000c7ab9 */ /* 0x000fe20000000a00 */
[----:B------:R-:W-:Y:S01]  /*85b0*/  IADD3 R10, P0, R10, UR8, RZ ;  /* 0x000000080a0a7c10 */ /* 0x000fe2000ff1e0ff */
[----:B------:R-:W-:Y:S01]  /*85c0*/  IMAD.U32 R11, RZ, RZ, UR7 ;  /* 0x00000007ff0b7e24 */ /* 0x000fe2000f8e00ff */
[----:B------:R-:W-:-:S02]  /*85d0*/  LOP3.LUT R32, R33, 0x380, RZ, 0xc0, !PT ;  /* 0x0000038021207812 */ /* 0x000fc400078ec0ff */
[----:B------:R-:W-:Y:S02]  /*85e0*/  LOP3.LUT R16, R17, 0x380, RZ, 0xc0, !PT ;  /* 0x0000038011107812 */ /* 0x000fe400078ec0ff */
[----:B------:R-:W-:Y:S01]  /*85f0*/  IADD3.X R11, R6, UR9, R11, P0, !PT ;  /* 0x00000009060b7c10 */ /* 0x000fe200087fe40b */
[----:B------:R-:W-:Y:S01]  /*8600*/  ULDC.64 UR8, c[0x0][0xc88] ;  /* 0x0003220000087ab9 */ /* 0x000fe20000000a00 */
[----:B------:R-:W-:Y:S02]  /*8610*/  SHF.R.S32.HI R6, RZ, 0x1f, R9 ;  /* 0x0000001fff067819 */ /* 0x000fe40000011409 */
[----:B------:R-:W-:Y:S01]  /*8620*/  IADD3 R25, P0, R4, 0x3000, RZ ;  /* 0x0000300004197810 */ /* 0x000fe20007f1e0ff */
[----:B------:R-:W-:Y:S01]  /*8630*/  IMAD.WIDE.U32 R10, R9, UR8, R10 ;  /* 0x00000008090a7c25 */ /* 0x000fe2000f8e000a */
[----:B------:R-:W-:Y:S02]  /*8640*/  LOP3.LUT R20, R21, 0x380, RZ, 0xc0, !PT ;  /* 0x0000038015147812 */ /* 0x000fe400078ec0ff */
[----:B------:R-:W-:Y:S01]  /*8650*/  LOP3.LUT R24, R25, 0x380, RZ, 0xc0, !PT ;  /* 0x0000038019187812 */ /* 0x000fe200078ec0ff */
[----:B------:R-:W-:Y:S01]  /*8660*/  IMAD R6, R6, UR8, RZ ;  /* 0x0000000806067c24 */ /* 0x000fe2000f8e02ff */
[----:B------:R-:W-:-:S02]  /*8670*/  LOP3.LUT R28, R29, 0x380, RZ, 0xc0, !PT ;  /* 0x000003801d1c7812 */ /* 0x000fc400078ec0ff */
[----:B------:R-:W-:Y:S01]  /*8680*/  SHF.R.U64 R24, R24, 0x3, RZ ;  /* 0x0000000318187819 */ /* 0x000fe200000012ff */
[----:B------:R-:W-:Y:S01]  /*8690*/  IMAD R13, R9, UR9, R6 ;  /* 0x00000009090d7c24 */ /* 0x000fe2000f8e0206 */
[----:B------:R-:W-:Y:S01]  /*86a0*/  ULDC.64 UR8, c[0x0][0xc50] ;  /* 0x0003140000087ab9 */ /* 0x000fe20000000a00 */
[----:B------:R-:W-:Y:S02]  /*86b0*/  SHF.R.U64 R32, R32, 0x3, RZ ;  /* 0x0000000320207819 */ /* 0x000fe400000012ff */
[----:B------:R-:W-:Y:S01]  /*86c0*/  IMAD.IADD R9, R11, 0x1, R13 ;  /* 0x000000010b097824 */ /* 0x000fe200078e020d */
[----:B------:R-:W-:Y:S02]  /*86d0*/  LEA R13, P6, R10, UR8, 0x2 ;  /* 0x000000080a0d7c11 */ /* 0x000fe4000f8c10ff */
[----:B------:R-:W-:Y:S01]  /*86e0*/  LOP3.LUT R24, R24, R25, RZ, 0x3c, !PT ;  /* 0x0000001918187212 */ /* 0x000fe200078e3cff */
[----:B------:R-:W-:Y:S01]  /*86f0*/  IMAD.X R25, RZ, RZ, R5, P0 ;  /* 0x000000ffff197224 */ /* 0x000fe200000e0605 */
[----:B------:R-:W-:Y:S01]  /*8700*/  SHF.R.U64 R16, R16, 0x3, RZ ;  /* 0x0000000310107819 */ /* 0x000fe200000012ff */
[----:B------:R-:W-:Y:S01]  /*8710*/  SHFL.IDX PT, R46, R13, RZ, 0x1c1f ;  /* 0x001c1fff0d2e7589 */ /* 0x000fe200000e0000 */
[----:B------:R-:W-:-:S02]  /*8720*/  SHF.R.U64 R20, R20, 0x3, RZ ;  /* 0x0000000314147819 */ /* 0x000fc400000012ff */
[----:B------:R-:W-:Y:S01]  /*8730*/  SHF.R.U64 R28, R28, 0x3, RZ ;  /* 0x000000031c1c7819 */ /* 0x000fe200000012ff */
[----:B------:R-:W-:Y:S01]  /*8740*/  SHFL.IDX PT, R50, R13, 0x1, 0x1c1f ;  /* 0x003c1f000d327f89 */ /* 0x000fe200000e0000 */
[----:B------:R-:W-:Y:S02]  /*8750*/  IADD3 R11, P0, R4, 0x9000, RZ ;  /* 0x00009000040b7810 */ /* 0x000fe40007f1e0ff */
[----:B------:R-:W-:Y:S01]  /*8760*/  LEA.HI.X R14, R10, UR9, R9, 0x2, P6 ;  /* 0x000000090a0e7c11 */ /* 0x000fe2000b0f1409 */
[----:B------:R-:W-:Y:S01]  /*8770*/  IMAD.U32 R9, RZ, RZ, UR16 ;  /* 0x00000010ff097e24 */ /* 0x000fe2000f8e00ff */
        /* <DEDUP_REMOVED lines=10> */
[C---:B------:R-:W-:Y:S01]  /*8820*/  IADD3 R49, P2, R4.reuse, 0xb000, RZ ;  /* 0x0000b00004317810 */ /* 0x040fe20007f5e0ff */
[----:B------:R-:W-:Y:S01]  /*8830*/  IMAD R18, R9, 0x80, R222 ;  /* 0x0000008009127824 */ /* 0x000fe200078e02de */
[C---:B------:R-:W-:Y:S01]  /*8840*/  IADD3 R37, P6, R4.reuse, 0x6000, RZ ;  /* 0x0000600004257810 */ /* 0x040fe20007fde0ff */
[----:B------:R-:W2:Y:S01]  /*8850*/  SHFL.IDX PT, R51, R14, 0x1, 0x1c1f ;  /* 0x003c1f000e337f89 */ /* 0x000ea200000e0000 */
[----:B------:R-:W-:Y:S01]  /*8860*/  IADD3 R41, P5, R4, 0x7000, RZ ;  /* 0x0000700004297810 */ /* 0x000fe20007fbe0ff */
[----:B------:R-:W-:Y:S01]  /*8870*/  VIADD R6, R18, 0x8 ;  /* 0x0000000812067836 */ /* 0x000fe20000000000 */
[----:B------:R-:W-:-:S02]  /*8880*/  IADD3 R61, P4, R4, 0x8000, RZ ;  /* 0x00008000043d7810 */ /* 0x000fc40007f9e0ff */
[----:B------:R-:W-:Y:S02]  /*8890*/  IADD3 R45, P3, R4, 0xa000, RZ ;  /* 0x0000a000042d7810 */ /* 0x000fe40007f7e0ff */
[----:B------:R-:W-:Y:S02]  /*88a0*/  SHF.R.U64 R10, R10, 0x3, RZ ;  /* 0x000000030a0a7819 */ /* 0x000fe400000012ff */
[----:B------:R-:W-:Y:S02]  /*88b0*/  LOP3.LUT R48, R49, 0x380, RZ, 0xc0, !PT ;  /* 0x0000038031307812 */ /* 0x000fe400078ec0ff */
[----:B------:R-:W-:Y:S02]  /*88c0*/  LOP3.LUT R36, R37, 0x380, RZ, 0xc0, !PT ;  /* 0x0000038025247812 */ /* 0x000fe400078ec0ff */
[----:B------:R-:W-:Y:S02]  /*88d0*/  LOP3.LUT R40, R41, 0x380, RZ, 0xc0, !PT ;  /* 0x0000038029287812 */ /* 0x000fe400078ec0ff */
[----:B------:R-:W-:-:S02]  /*88e0*/  LOP3.LUT R60, R61, 0x380, RZ, 0xc0, !PT ;  /* 0x000003803d3c7812 */ /* 0x000fc400078ec0ff */
[----:B------:R-:W-:Y:S02]  /*88f0*/  LOP3.LUT R44, R45, 0x380, RZ, 0xc0, !PT ;  /* 0x000003802d2c7812 */ /* 0x000fe400078ec0ff */
[----:B------:R-:W-:Y:S01]  /*8900*/  LOP3.LUT R10, R10, R11, RZ, 0x3c, !PT ;  /* 0x0000000b0a0a7212 */ /* 0x000fe200078e3cff */
[----:B------:R-:W-:Y:S01]  /*8910*/  IMAD.X R11, RZ, RZ, R5, P0 ;  /* 0x000000ffff0b7224 */ /* 0x000fe200000e0605 */
[----:B------:R-:W-:Y:S02]  /*8920*/  SHF.R.U64 R48, R48, 0x3, RZ ;  /* 0x0000000330307819 */ /* 0x000fe400000012ff */
[----:B------:R-:W-:Y:S02]  /*8930*/  SHF.R.U64 R36, R36, 0x3, RZ ;  /* 0x0000000324247819 */ /* 0x000fe400000012ff */
[----:B------:R-:W-:Y:S02]  /*8940*/  SHF.R.U64 R40, R40, 0x3, RZ ;  /* 0x0000000328287819 */ /* 0x000fe400000012ff */
[----:B------:R-:W-:-:S02]  /*8950*/  SHF.R.U64 R60, R60, 0x3, RZ ;  /* 0x000000033c3c7819 */ /* 0x000fc400000012ff */
[----:B------:R-:W-:Y:S02]  /*8960*/  SHF.R.U64 R44, R44, 0x3, RZ ;  /* 0x000000032c2c7819 */ /* 0x000fe400000012ff */
[----:B------:R-:W-:Y:S02]  /*8970*/  LOP3.LUT P0, RZ, R220, 0x3, RZ, 0xc0, !PT ;  /* 0x00000003dcff7812 */ /* 0x000fe4000780c0ff */
[----:B------:R-:W-:Y:S01]  /*8980*/  LOP3.LUT R48, R48, R49, RZ, 0x3c, !PT ;  /* 0x0000003130307212 */ /* 0x000fe200078e3cff */
[--C-:B------:R-:W-:Y:S01]  /*8990*/  IMAD.X R49, RZ, RZ, R5.reuse, P2 ;  /* 0x000000ffff317224 */ /* 0x100fe200010e0605 */
[----:B------:R-:W-:Y:S01]  /*89a0*/  LOP3.LUT R36, R36, R37, RZ, 0x3c, !PT ;  /* 0x0000002524247212 */ /* 0x000fe200078e3cff */
[--C-:B------:R-:W-:Y:S01]  /*89b0*/  IMAD.X R37, RZ, RZ, R5.reuse, P6 ;  /* 0x000000ffff257224 */ /* 0x100fe200030e0605 */
[----:B------:R-:W-:Y:S02]  /*89c0*/  LOP3.LUT R40, R40, R41, RZ, 0x3c, !PT ;  /* 0x0000002928287212 */ /* 0x000fe400078e3cff */
[----:B------:R-:W-:Y:S01]  /*89d0*/  LOP3.LUT R60, R60, R61, RZ, 0x3c, !PT ;  /* 0x0000003d3c3c7212 */ /* 0x000fe200078e3cff */
[--C-:B------:R-:W-:Y:S01]  /*89e0*/  IMAD.X R61, RZ, RZ, R5.reuse, P4 ;  /* 0x000000ffff3d7224 */ /* 0x100fe200020e0605 */
[----:B------:R-:W-:Y:S01]  /*89f0*/  LOP3.LUT R44, R44, R45, RZ, 0x3c, !PT ;  /* 0x0000002d2c2c7212 */ /* 0x000fe200078e3cff */
[----:B------:R-:W-:Y:S01]  /*8a00*/  IMAD.X R45, RZ, RZ, R5, P3 ;  /* 0x000000ffff2d7224 */ /* 0x000fe200018e0605 */
[----:B------:R-:W-:-:S02]  /*8a10*/  ISETP.GE.OR P2, PT, R18, R79, P0 ;  /* 0x0000004f1200720c */ /* 0x000fc40000746670 */
[----:B------:R-:W-:Y:S02]  /*8a20*/  IADD3.X R41, RZ, R5, RZ, P5, !PT ;  /* 0x00000005ff297210 */ /* 0x000fe40002ffe4ff */
[----:B------:R-:W-:Y:S02]  /*8a30*/  ISETP.GE.OR P0, PT, R6, R79, P0 ;  /* 0x0000004f0600720c */ /* 0x000fe40000706670 */
[C---:B------:R-:W-:Y:S02]  /*8a40*/  IADD3 R69, P6, R4.reuse, 0xc000, RZ ;  /* 0x0000c00004457810 */ /* 0x040fe40007fde0ff */
[C---:B------:R-:W-:Y:S02]  /*8a50*/  IADD3 R65, P5, R4.reuse, 0xd000, RZ ;  /* 0x0000d00004417810 */ /* 0x040fe40007fbe0ff */
[C---:B------:R-:W-:Y:S02]  /*8a60*/  IADD3 R53, P4, R4.reuse, 0xe000, RZ ;  /* 0x0000e00004357810 */ /* 0x040fe40007f9e0ff */
[C---:B------:R-:W-:Y:S01]  /*8a70*/  LOP3.LUT R9, R4.reuse, 0x380, RZ, 0xc0, !PT ;  /* 0x0000038004097812 */ /* 0x040fe200078ec0ff */
[----:B-1----:R-:W-:Y:S01]  /*8a80*/  @!P2 ST.E desc[UR36][R46.64], R8 ;  /* 0x000000082e00a985 */ /* 0x002fe2000c101924 */
[----:B------:R-:W-:-:S02]  /*8a90*/  IADD3 R12, P3, R4, 0xf000, RZ ;  /* 0x0000f000040c7810 */ /* 0x000fc40007f7e0ff */
        /* <DEDUP_REMOVED lines=11> */
[----:B------:R-:W5:Y:S01]  /*8b50*/  LD.E.128 R16, desc[UR36][R16.64] ;  /* 0x0000002410107980 */ /* 0x000f62000c101d00 */
[----:B------:R-:W-:-:S02]  /*8b60*/  SHF.R.U64 R64, R64, 0x3, RZ ;  /* 0x0000000340407819 */ /* 0x000fc400000012ff */
[----:B------:R-:W-:Y:S01]  /*8b70*/  SHF.R.U64 R52, R52, 0x3, RZ ;  /* 0x0000000334347819 */ /* 0x000fe200000012ff */
[----:B-1----:R-:W-:Y:S01]  /*8b80*/  IMAD R0, R214, 0x20, R217 ;  /* 0x00000020d6007824 */ /* 0x002fe200078e02d9 */
[----:B------:R-:W-:Y:S01]  /*8b90*/  LOP3.LUT R4, R9, R4, RZ, 0x3c, !PT ;  /* 0x0000000409047212 */ /* 0x000fe200078e3cff */
[----:B------:R-:W5:Y:S01]  /*8ba0*/  LD.E.128 R20, desc[UR36][R20.64] ;  /* 0x0000002414147980 */ /* 0x000f62000c101d00 */
[----:B------:R-:W-:Y:S02]  /*8bb0*/  SHF.R.U64 R3, R3, 0x3, RZ ;  /* 0x0000000303037819 */ /* 0x000fe400000012ff */
[----:B------:R-:W-:Y:S01]  /*8bc0*/  LOP3.LUT R68, R68, R69, RZ, 0x3c, !PT ;  /* 0x0000004544447212 */ /* 0x000fe200078e3cff */
[--C-:B------:R-:W-:Y:S01]  /*8bd0*/  IMAD.X R69, RZ, RZ, R5.reuse, P6 ;  /* 0x000000ffff457224 */ /* 0x100fe200030e0605 */
[----:B------:R-:W-:Y:S01]  /*8be0*/  LOP3.LUT R64, R64, R65, RZ, 0x3c, !PT ;  /* 0x0000004140407212 */ /* 0x000fe200078e3cff */
[----:B------:R-:W-:Y:S01]  /*8bf0*/  UIMAD UR7, UR4, UR13, UR7 ;  /* 0x0000000d040772a4 */ /* 0x000fe2000f8e0207 */
[----:B------:R-:W-:Y:S01]  /*8c00*/  LOP3.LUT R52, R52, R53, RZ, 0x3c, !PT ;  /* 0x0000003534347212 */ /* 0x000fe200078e3cff */
[----:B------:R-:W-:Y:S01]  /*8c10*/  IMAD.X R53, RZ, RZ, R5, P4 ;  /* 0x000000ffff357224 */ /* 0x000fe200020e0605 */
[----:B------:R-:W-:Y:S01]  /*8c20*/  LOP3.LUT R56, R3, R12, RZ, 0x3c, !PT ;  /* 0x0000000c03387212 */ /* 0x000fe200078e3cff */
[----:B------:R-:W5:Y:S01]  /*8c30*/  LD.E.128 R24, desc[UR36][R24.64] ;  /* 0x0000002418187980 */ /* 0x000f62000c101d00 */
[----:B------:R-:W-:-:S03]  /*8c40*/  IADD3.X R65, RZ, R5, RZ, P5, !PT ;  /* 0x00000005ff417210 */ /* 0x000fc60002ffe4ff */
[----:B------:R1:W5:Y:S01]  /*8c50*/  LD.E.128 R12, desc[UR36][R4.64] ;  /* 0x00000024040c7980 */ /* 0x000362000c101d00 */
[----:B------:R-:W-:Y:S01]  /*8c60*/  UIADD3 UR9, UR9, UR7, URZ ;  /* 0x0000000709097290 */ /* 0x000fe2000fffe03f */
[----:B------:R-:W-:Y:S01]  /*8c70*/  IMAD.U32 R3, RZ, RZ, UR16 ;  /* 0x00000010ff037e24 */ /* 0x000fe2000f8e00ff */
[----:B------:R-:W-:Y:S01]  /*8c80*/  UIMAD UR4, UR14, UR10, URZ ;  /* 0x0000000a0e0472a4 */ /* 0x000fe2000f8e023f */
[----:B------:R-:W5:Y:S04]  /*8c90*/  LD.E.128 R28, desc[UR36][R28.64] ;  /* 0x000000241c1c7980 */ /* 0x000f68000c101d00 */
[----:B------:R-:W5:Y:S01]  /*8ca0*/  LD.E.128 R32, desc[UR36][R32.64] ;  /* 0x0000002420207980 */ /* 0x000f62000c101d00 */
[----:B-1----:R-:W1:Y:S01]  /*8cb0*/  @P1 LDC R5, c[0x0][0xcec] ;  /* 0x00033b00ff051b82 */ /* 0x002e620000000800 */
[----:B------:R-:W-:Y:S01]  /*8cc0*/  UIMAD UR4, UR17, UR11, UR4 ;  /* 0x0000000b110472a4 */ /* 0x000fe2000f8e0204 */
[----:B------:R-:W-:Y:S01]  /*8cd0*/  IMAD R6, R3, 0x80, R0 ;  /* 0x0000008003067824 */ /* 0x000fe200078e0200 */
[----:B------:R-:W-:Y:S01]  /*8ce0*/  UIMAD.WIDE.U32 UR8, UR17, UR10, UR8 ;  /* 0x0000000a110872a5 */ /* 0x000fe2000f8e0008 */
[----:B------:R-:W5:Y:S02]  /*8cf0*/  LD.E.128 R36, desc[UR36][R36.64] ;  /* 0x0000002424247980 */ /* 0x000f64000c101d00 */
        /* <DEDUP_REMOVED lines=8> */
[----:B------:R-:W5:Y:S04]  /*8d80*/  LD.E.128 R8, desc[UR36][R10.64] ;  /* 0x000000240a087980 */ /* 0x000f68000c101d00 */
[----:B------:R-:W5:Y:S01]  /*8d90*/  LD.E.128 R44, desc[UR36][R44.64] ;  /* 0x000000242c2c7980 */ /* 0x000f62000c101d00 */
[----:B-1----:R-:W-:Y:S01]  /*8da0*/  @P1 IMAD.HI.U32 R0, R6, R5, RZ ;  /* 0x0000000506001227 */ /* 0x002fe200078e00ff */
[----:B------:R-:W-:Y:S02]  /*8db0*/  UIADD3 UR4, UR9, UR4, URZ ;  /* 0x0000000409047290 */ /* 0x000fe4000fffe03f */
[----:B------:R-:W5:Y:S02]  /*8dc0*/  LD.E.128 R48, desc[UR36][R48.64] ;  /* 0x0000002430307980 */ /* 0x000f64000c101d00 */
[----:B0-----:R-:W-:Y:S01]  /*8dd0*/  @P1 SHF.R.U32.HI R3, RZ, R73, R0 ;  /* 0x00000049ff031219 */ /* 0x001fe20000011600 */
[----:B------:R-:W-:Y:S01]  /*8de0*/  IMAD.U32 R4, RZ, RZ, UR8 ;  /* 0x00000008ff047e24 */ /* 0x000fe2000f8e00ff */
[----:B------:R-:W5:Y:S02]  /*8df0*/  LD.E.128 R68, desc[UR36][R68.64] ;  /* 0x0000002444447980 */ /* 0x000f64000c101d00 */
[--C-:B------:R-:W-:Y:S01]  /*8e00*/  SHF.R.S32.HI R0, RZ, 0x1f, R3.reuse ;  /* 0x0000001fff007819 */ /* 0x100fe20000011403 */
[----:B------:R-:W-:Y:S01]  /*8e10*/  IMAD.MOV R73, RZ, RZ, -R3 ;  /* 0x000000ffff497224 */ /* 0x000fe200078e0a03 */
[----:B------:R-:W5:Y:S01]  /*8e20*/  LD.E.128 R64, desc[UR36][R64.64] ;  /* 0x0000002440407980 */ /* 0x000f62000c101d00 */
[----:B------:R-:W-:Y:S01]  /*8e30*/  IMAD.U32 R5, RZ, RZ, UR9 ;  /* 0x00000009ff057e24 */ /* 0x000fe2000f8e00ff */
[----:B------:R-:W-:Y:S01]  /*8e40*/  ULDC.64 UR8, c[0x0][0xbe0] ;  /* 0x0002f80000087ab9 */ /* 0x000fe20000000a00 */
[----:B------:R-:W-:Y:S01]  /*8e50*/  IMAD R73, R72, R73, R6 ;  /* 0x0000004948497224 */ /* 0x000fe200078e0206 */
[----:B------:R-:W-:Y:S01]  /*8e60*/  MOV R5, UR4 ;  /* 0x0000000400057c02 */ /* 0x000fe20008000f00 */
[----:B------:R-:W-:Y:S01]  /*8e70*/  IMAD R0, R0, UR8, RZ ;  /* 0x0000000800007c24 */ /* 0x000fe2000f8e02ff */
[----:B------:R-:W5:Y:S03]  /*8e80*/  LD.E.128 R52, desc[UR36][R52.64] ;  /* 0x0000002434347980 */ /* 0x000f66000c101d00 */
[C---:B------:R-:W-:Y:S01]  /*8e90*/  IMAD R75, R3.reuse, UR9, R0 ;  /* 0x00000009034b7c24 */ /* 0x040fe2000f8e0200 */
[----:B------:R-:W5:Y:S01]  /*8ea0*/  LD.E.128 R56, desc[UR36][R56.64] ;  /* 0x0000002438387980 */ /* 0x000f62000c101d00 */
[----:B------:R-:W-:Y:S01]  /*8eb0*/  SHF.R.S32.HI R0, RZ, 0x1f, R73 ;  /* 0x0000001fff007819 */ /* 0x000fe20000011449 */
        /* <DEDUP_REMOVED lines=18> */
[----:B------:R-:W-:Y:S02]  /*8fe0*/  IMAD.IADD R3, R5, 0x1, R3 ;  /* 0x0000000105037824 */ /* 0x000fe400078e0203 */
[----:B------:R-:W-:Y:S01]  /*8ff0*/  VIADD R151, R151, 0x32420 ;  /* 0x0003242097977836 */ /* 0x000fe20000000000 */
[-C--:B------:R-:W-:Y:S01]  /*9000*/  ISETP.GE.AND P1, PT, R0, R79.reuse, PT ;  /* 0x0000004f0000720c */ /* 0x080fe20003f26270 */
[----:B------:R-:W-:Y:S01]  /*9010*/  VIADD R0, R78, 0x40 ;  /* 0x000000404e007836 */ /* 0x000fe20000000000 */
[----:B------:R-:W-:Y:S02]  /*9020*/  LEA.HI.X R3, R4, UR9, R3, 0x1, P3 ;  /* 0x0000000904037c11 */ /* 0x000fe400098f0c03 */
[----:B------:R-:W-:Y:S01]  /*9030*/  PRMT R151, RZ, 0x654, R151 ;  /* 0x00000654ff977816 */ /* 0x000fe20000000097 */
[----:B0-----:R0:W1:Y:S01]  /*9040*/  SHFL.IDX PT, R76, R6, RZ, 0x181f ;  /* 0x00181fff064c7589 */ /* 0x00106200000e0000 */
[----:B------:R-:W-:Y:S01]  /*9050*/  ISETP.GE.AND P0, PT, R0, R79, PT ;  /* 0x0000004f0000720c */ /* 0x000fe20003f06270 */
[----:B------:R-:W-:Y:S01]  /*9060*/  BSSY B1, `(.L_x_1137) ;  /* 0x0000016000017945 */ /* 0x000fe20003800000 */
[----:B------:R0:W-:Y:S01]  /*9070*/  SYNCS.ARRIVE.TRANS64.RED.A1T0 RZ, [R151+URZ], RZ ;  /* 0x000000ff97ff79a7 */ /* 0x0001e2000810043f */
[----:B------:R0:W2:Y:S01]  /*9080*/  SHFL.IDX PT, R0, R3, RZ, 0x181f ;  /* 0x00181fff03007589 */ /* 0x0000a200000e0000 */
[----:B------:R-:W-:Y:S01]  /*9090*/  SHF.R.S32.HI R80, RZ, 0x1f, R2 ;  /* 0x0000001fff507819 */ /* 0x000fe20000011402 */
[----:B------:R-:W-:Y:S08]  /*90a0*/  @P2 BRA `(.L_x_1138) ;  /* 0x0000000000442947 */ /* 0x000ff00003800000 */
        /* <DEDUP_REMOVED lines=17> */
.L_x_1138:
[----:B------:R-:W-:Y:S05]  /*91c0*/  BSYNC B1 ;  /* 0x0000000000017941 */ /* 0x000fea0003800000 */
.L_x_1137:
[----:B--2---:R2:W4:Y:S01]  /*91d0*/  SHFL.IDX PT, R0, R3, 0x1, 0x181f ;  /* 0x00381f0003007f89 */ /* 0x00452200000e0000 */
[----:B------:R-:W-:Y:S03]  /*91e0*/  BSSY B1, `(.L_x_1139) ;  /* 0x0000014000017945 */ /* 0x000fe60003800000 */
[----:B---3-5:R2:W3:Y:S01]  /*91f0*/  SHFL.IDX PT, R28, R6, 0x1, 0x181f ;  /* 0x00381f00061c7f89 */ /* 0x0284e200000e0000 */
[----:B------:R-:W-:Y:S05]  /*9200*/  @P1 BRA `(.L_x_1140) ;  /* 0x0000000000441947 */ /* 0x000fea0003800000 */
[----:B------:R-:W-:Y:S02]  /*9210*/  ULDC UR4, c[0x0][0xbc8] ;  /* 0x0002f20000047ab9 */ /* 0x000fe40000000800 */
[----:B------:R-:W-:Y:S02]  /*9220*/  ISETP.GE.AND P4, PT, R2, UR4, PT ;  /* 0x0000000402007c0c */ /* 0x000fe4000bf86270 */
[----:B------:R-:W-:Y:S02]  /*9230*/  ISETP.GE.AND P3, PT, R212, UR4, PT ;  /* 0x00000004d4007c0c */ /* 0x000fe4000bf66270 */
[----:B------:R-:W-:Y:S02]  /*9240*/  ISETP.GE.AND P2, PT, R211, UR4, PT ;  /* 0x00000004d3007c0c */ /* 0x000fe4000bf46270 */
[----:B------:R-:W-:-:S07]  /*9250*/  ISETP.GE.AND P1, PT, R213, UR4, PT ;  /* 0x00000004d5007c0c */ /* 0x000fce000bf26270 */
[-C--:B---3--:R-:W-:Y:S02]  /*9260*/  @!P4 LEA R4, P6, R2, R28.reuse, 0x1 ;  /* 0x0000001c0204c211 */ /* 0x088fe400078c08ff */
[----:B------:R-:W-:Y:S02]  /*9270*/  @!P3 LEA R12, P5, R212, R28, 0x1 ;  /* 0x0000001cd40cb211 */ /* 0x000fe400078a08ff */
        /* <DEDUP_REMOVED lines=10> */
.L_x_1140:
[----:B------:R-:W-:Y:S05]  /*9320*/  BSYNC B1 ;  /* 0x0000000000017941 */ /* 0x000fea0003800000 */
.L_x_1139:
        /* <DEDUP_REMOVED lines=10> */
[-C--:B------:R-:W-:Y:S02]  /*93d0*/  @!P2 LEA R8, P5, R212, R12.reuse, 0x1 ;  /* 0x0000000cd408a211 */ /* 0x080fe400078a08ff */
        /* <DEDUP_REMOVED lines=10> */
.L_x_1142:
[----:B------:R-:W-:Y:S05]  /*9480*/  BSYNC B1 ;  /* 0x0000000000017941 */ /* 0x000fea0003800000 */
.L_x_1141:
[----:B0-----:R-:W-:Y:S01]  /*9490*/  IADD3 R0, R78, 0x60, RZ ;  /* 0x000000604e007810 */ /* 0x001fe20007ffe0ff */
[----:B---3--:R0:W3:Y:S03]  /*94a0*/  SHFL.IDX PT, R12, R3, 0x3, 0x181f ;  /* 0x00781f00030c7f89 */ /* 0x0080e600000e0000 */
[----:B------:R-:W-:Y:S01]  /*94b0*/  ISETP.GE.AND P0, PT, R0, R79, PT ;  /* 0x0000004f0000720c */ /* 0x000fe20003f06270 */
[----:B--2-4-:R-:W2:-:S12]  /*94c0*/  SHFL.IDX PT, R6, R6, 0x3, 0x181f ;  /* 0x00781f0006067f89 */ /* 0x014e9800000e0000 */
[----:B0-----:R-:W-:Y:S05]  /*94d0*/  @P0 BRA `(.L_x_1143) ;  /* 0x0000000c00d80947 */ /* 0x001fea0003800000 */
[----:B------:R-:W-:Y:S02]  /*94e0*/  ULDC UR4, c[0x0][0xbc8] ;  /* 0x0002f20000047ab9 */ /* 0x000fe40000000800 */
[----:B------:R-:W-:Y:S02]  /*94f0*/  ISETP.GE.AND P3, PT, R2, UR4, PT ;  /* 0x0000000402007c0c */ /* 0x000fe4000bf66270 */
[----:B------:R-:W-:Y:S02]  /*9500*/  ISETP.GE.AND P4, PT, R212, UR4, PT ;  /* 0x00000004d4007c0c */ /* 0x000fe4000bf86270 */
[----:B------:R-:W-:-:S09]  /*9510*/  ISETP.GE.AND P5, PT, R211, UR4, PT ;  /* 0x00000004d3007c0c */ /* 0x000fd2000bfa6270 */
[-C--:B--2---:R-:W-:Y:S02]  /*9520*/  @!P3 LEA R4, P0, R2, R6.reuse, 0x1 ;  /* 0x000000060204b211 */ /* 0x084fe400078008ff */
[-C--:B------:R-:W-:Y:S02]  /*9530*/  @!P4 LEA R8, P1, R212, R6.reuse, 0x1 ;  /* 0x00000006d408c211 */ /* 0x080fe400078208ff */
[C---:B------:R-:W-:Y:S02]  /*9540*/  @!P5 LEA R10, P2, R211.reuse, R6, 0x1 ;  /* 0x00000006d30ad211 */ /* 0x040fe400078408ff */
        /* <DEDUP_REMOVED lines=12> */
.L_x_1135:
[----:B------:R-:W-:Y:S01]  /*9610*/  ULDC.64 UR8, c[0x0][0xd00] ;  /* 0x0003400000087ab9 */ /* 0x000fe20000000a00 */
[----:B------:R-:W-:Y:S01]  /*9620*/  ULDC UR4, c[0x0][0xb88] ;  /* 0x0002e20000047ab9 */ /* 0x000fe20000000800 */
[----:B------:R-:W-:Y:S01]  /*9630*/  UISETP.NE.U32.AND UP0, UPT, UR8, URZ, UPT ;  /* 0x0000003f0800728c */ /* 0x000fe2000bf05070 */
[----:B------:R-:W0:Y:S01]  /*9640*/  LDC R13, c[0x0][0xce8] ;  /* 0x00033a00ff0d7b82 */ /* 0x000e220000000800 */
[----:B------:R-:W-:Y:S02]  /*9650*/  R2UR UR7, R215 ;  /* 0x00000000d70772ca */ /* 0x000fe400000e0000 */
        /* <DEDUP_REMOVED lines=20> */
[----:B------:R-:W0:Y:S10]  /*97a0*/  S2R R6, SR_TID.X ;  /* 0x0000000000067919 */ /* 0x000e340000002100 */
[----:B------:R-:W3:Y:S01]  /*97b0*/  @P0 LDC R11, c[0x0][0xcec] ;  /* 0x00033b00ff0b0b82 */ /* 0x000ee20000000800 */
[----:B0-----:R-:W-:-:S05]  /*97c0*/  VIADD R6, R6, 0xffffff80 ;  /* 0xffffff8006067836 */ /* 0x001fca0000000000 */
[----:B------:R-:W-:Y:S02]  /*97d0*/  ISETP.GE.AND P1, PT, R6, 0x80, PT ;  /* 0x000000800600780c */ /* 0x000fe40003f26270 */
[----:B--2---:R-:W-:-:S13]  /*97e0*/  @P2 R2UR UR4, R3 ;  /* 0x00000000030422ca */ /* 0x004fda00000e0000 */
[----:B------:R-:W-:Y:S01]  /*97f0*/  USHF.R.S32.HI UR10, URZ, 0x1f, UR4 ;  /* 0x0000001f3f0a7899 */ /* 0x000fe20008011404 */
[----:B-1-3--:R-:W-:Y:S11]  /*9800*/  @P3 BRA `(.L_x_1144) ;  /* 0x0000000000103947 */ /* 0x00aff60003800000 */
[----:B------:R-:W-:Y:S05]  /*9810*/  @!P2 BRA `(.L_x_1144) ;  /* 0x00000000000ca947 */ /* 0x000fea0003800000 */
[----:B------:R-:W2:Y:S04]  /*9820*/  LDG.E R3, desc[UR36][R4.64] ;  /* 0x0000002404037981 */ /* 0x000ea8000c1e1900 */
[----:B-----5:R-:W2:Y:S02]  /*9830*/  LDG.E R0, desc[UR36][R4.64+0x4] ;  /* 0x0000042404007981 */ /* 0x020ea4000c1e1900 */
[----:B--2---:R-:W-:-:S07]  /*9840*/  IMAD.IADD R0, R0, 0x1, -R3 ;  /* 0x0000000100007824 */ /* 0x004fce00078e0a03 */
.L_x_1144:
[----:B------:R-:W-:Y:S01]  /*9850*/  R2UR UR7, R218 ;  /* 0x00000000da0772ca */ /* 0x000fe200000e0000 */
[----:B------:R-:W-:Y:S01]  /*9860*/  USEL UR61, UR61, URZ, !UP0 ;  /* 0x0000003f3d3d7287 */ /* 0x000fe2000c000000 */
[----:B------:R-:W-:Y:S11]  /*9870*/  BSSY B1, `(.L_x_1145) ;  /* 0x000002f000017945 */ /* 0x000ff60003800000 */
[----:B------:R-:W-:Y:S01]  /*9880*/  USEL UR12, UR7, URZ, !UP0 ;  /* 0x0000003f070c7287 */ /* 0x000fe2000c000000 */
[----:B------:R-:W-:Y:S11]  /*9890*/  @P1 BRA `(.L_x_1146) ;  /* 0x0000000000b01947 */ /* 0x000ff60003800000 */
[----:B------:R-:W0:Y:S01]  /*98a0*/  S2R R4, SR_TID.X ;  /* 0x0000000000047919 */ /* 0x000e220000002100 */
[----:B------:R-:W1:Y:S01]  /*98b0*/  LDC R6, c[0x0][0xce8] ;  /* 0x00033a00ff067b82 */ /* 0x000e620000000800 */
[----:B------:R-:W-:-:S13]  /*98c0*/  R2UR UR7, R216 ;  /* 0x00000000d80772ca */ /* 0x000fda00000e0000 */
[----:B------:R-:W-:-:S05]  /*98d0*/  IMAD.U32 R3, RZ, RZ, UR7 ;  /* 0x00000007ff037e24 */ /* 0x000fca000f8e00ff */
[----:B0-----:R-:W-:Y:S01]  /*98e0*/  LEA R3, R3, R4, 0x7 ;  /* 0x0000000403037211 */ /* 0x001fe200078e38ff */
[----:B-1---5:R-:W-:-:S04]  /*98f0*/  IMAD R4, R0, R6, RZ ;  /* 0x0000000600047224 */ /* 0x022fc800078e02ff */
[----:B------:R-:W-:-:S05]  /*9900*/  VIADD R5, R3, 0xffffff80 ;  /* 0xffffff8003057836 */ /* 0x000fca0000000000 */
[----:B------:R-:W-:-:S13]  /*9910*/  ISETP.GE.AND P1, PT, R5, R4, PT ;  /* 0x000000040500720c */ /* 0x000fda0003f26270 */
[----:B------:R-:W-:Y:S05]  /*9920*/  @P1 BRA `(.L_x_1146) ;  /* 0x00000000008c1947 */ /* 0x000fea0003800000 */
[----:B------:R-:W-:Y:S01]  /*9930*/  ISETP.NE.AND P1, PT, R6, 0x1, PT ;  /* 0x000000010600780c */ /* 0x000fe20003f25270 */
[----:B------:R-:W-:Y:S01]  /*9940*/  ULDC.64 UR14, c[0x0][0xc90] ;  /* 0x00032400000e7ab9 */ /* 0x000fe20000000a00 */
[----:B------:R-:W-:Y:S01]  /*9950*/  R2UR UR13, R215 ;  /* 0x00000000d70d72ca */ /* 0x000fe200000e0000 */
[----:B------:R-:W-:Y:S01]  /*9960*/  UIMAD UR7, UR11, UR14, URZ ;  /* 0x0000000e0b0772a4 */ /* 0x000fe2000f8e023f */
[----:B------:R-:W-:Y:S01]  /*9970*/  UMOV UR8, UR4 ;  /* 0x0000000400087c82 */ /* 0x000fe20008000000 */
[----:B------:R-:W-:-:S08]  /*9980*/  UMOV UR9, UR10 ;  /* 0x0000000a00097c82 */ /* 0x000fd00008000000 */
[----:B------:R-:W0:Y:S02]  /*9990*/  @P1 LDC R4, c[0x0][0xcec] ;  /* 0x00033b00ff041b82 */ /* 0x000e240000000800 */
[----:B------:R-:W-:Y:S02]  /*99a0*/  UIMAD.WIDE.U32 UR8, UR13, UR14, UR8 ;  /* 0x0000000e0d0872a5 */ /* 0x000fe4000f8e0008 */
[----:B------:R-:W-:-:S03]  /*99b0*/  UIMAD UR7, UR13, UR15, UR7 ;  /* 0x0000000f0d0772a4 */ /* 0x000fc6000f8e0207 */
[----:B------:R-:W-:Y:S01]  /*99c0*/  ULDC.64 UR14, c[0x0][0xc98] ;  /* 0x00032600000e7ab9 */ /* 0x000fe20000000a00 */
[----:B------:R-:W1:Y:S01]  /*99d0*/  @P1 LDC R8, c[0x0][0xcf0] ;  /* 0x00033c00ff081b82 */ /* 0x000e620000000800 */
[----:B------:R-:W-:Y:S02]  /*99e0*/  UIADD3 UR9, UR9, UR7, URZ ;  /* 0x0000000709097290 */ /* 0x000fe4000fffe03f */
[----:B------:R-:W-:Y:S02]  /*99f0*/  UIMAD UR7, UR12, UR14, URZ ;  /* 0x0000000e0c0772a4 */ /* 0x000fe4000f8e023f */
[----:B------:R-:W-:Y:S02]  /*9a00*/  UIMAD.WIDE.U32 UR8, UR61, UR14, UR8 ;  /* 0x0000000e3d0872a5 */ /* 0x000fe4000f8e0008 */
[----:B------:R-:W-:-:S03]  /*9a10*/  UIMAD UR7, UR61, UR15, UR7 ;  /* 0x0000000f3d0772a4 */ /* 0x000fc6000f8e0207 */
        /* <DEDUP_REMOVED lines=20> */
.L_x_1146:
[----:B------:R-:W-:Y:S05]  /*9b60*/  BSYNC B1 ;  /* 0x0000000000017941 */ /* 0x000fea0003800000 */
.L_x_1145:
[----:B------:R-:W-:Y:S01]  /*9b70*/  R2UR UR13, R216 ;  /* 0x00000000d80d72ca */ /* 0x000fe200000e0000 */
[----:B------:R-:W1:Y:S01]  /*9b80*/  @P0 LDC R5, c[0x0][0xcf0] ;  /* 0x00033c00ff050b82 */ /* 0x000e620000000800 */
[----:B------:R-:W-:Y:S01]  /*9b90*/  ULDC.64 UR14, c[0x0][0xba0] ;  /* 0x0002e800000e7ab9 */ /* 0x000fe20000000a00 */
[----:B------:R-:W-:Y:S01]  /*9ba0*/  R2UR UR16, R215 ;  /* 0x00000000d71072ca */ /* 0x000fe200000e0000 */
[----:B------:R-:W-:Y:S01]  /*9bb0*/  UIMAD UR7, UR10, UR14, URZ ;  /* 0x0000000e0a0772a4 */ /* 0x000fe2000f8e023f */
[----:B0-----:R-:W-:Y:S01]  /*9bc0*/  IMAD R3, R214, 0x20, R217 ;  /* 0x00000020d6037824 */ /* 0x001fe200078e02d9 */
[----:B------:R-:W-:Y:S01]  /*9bd0*/  UIMAD.WIDE.U32 UR8, UR4, UR14, URZ ;  /* 0x0000000e040872a5 */ /* 0x000fe2000f8e003f */
[----:B------:R-:W-:Y:S01]  /*9be0*/  BSSY B1, `(.L_x_1147) ;  /* 0x0000043000017945 */ /* 0x000fe20003800000 */
[----:B------:R-:W-:Y:S01]  /*9bf0*/  UIMAD UR7, UR4, UR15, UR7 ;  /* 0x0000000f040772a4 */ /* 0x000fe2000f8e0207 */
[----:B------:R-:W-:Y:S02]  /*9c00*/  SHF.R.S32.HI R18, RZ, 0x1f, R2 ;  /* 0x0000001fff127819 */ /* 0x000fe40000011402 */
[----:B------:R-:W-:Y:S01]  /*9c10*/  ULDC.64 UR14, c[0x0][0xbe8] ;  /* 0x0002fa00000e7ab9 */ /* 0x000fe20000000a00 */
[----:B------:R-:W-:Y:S01]  /*9c20*/  UIADD3 UR9, UR9, UR7, URZ ;  /* 0x0000000709097290 */ /* 0x000fe2000fffe03f */
[----:B------:R-:W-:Y:S01]  /*9c30*/  IMAD.U32 R8, RZ, RZ, UR13 ;  /* 0x0000000dff087e24 */ /* 0x000fe2000f8e00ff */
[----:B------:R-:W-:Y:S01]  /*9c40*/  UIMAD UR4, UR11, UR14, URZ ;  /* 0x0000000e0b0472a4 */ /* 0x000fe2000f8e023f */
[----:B------:R-:W-:Y:S01]  /*9c50*/  IMAD.U32 R10, RZ, RZ, UR13 ;  /* 0x0000000dff0a7e24 */ /* 0x000fe2000f8e00ff */
[----:B------:R-:W-:-:S02]  /*9c60*/  UIMAD.WIDE.U32 UR8, UR16, UR14, UR8 ;  /* 0x0000000e100872a5 */ /* 0x000fc4000f8e0008 */
[----:B------:R-:W-:Y:S01]  /*9c70*/  LEA R8, R8, R3, 0x7 ;  /* 0x0000000308087211 */ /* 0x000fe200078e38ff */
[----:B------:R-:W-:Y:S01]  /*9c80*/  UIMAD UR4, UR16, UR15, UR4 ;  /* 0x0000000f100472a4 */ /* 0x000fe2000f8e0204 */
[----:B------:R-:W-:Y:S01]  /*9c90*/  IMAD R10, R10, 0x80, R217 ;  /* 0x000000800a0a7824 */ /* 0x000fe200078e02d9 */
[----:B------:R-:W-:Y:S02]  /*9ca0*/  ULDC.64 UR10, c[0x0][0xbf0] ;  /* 0x0002fc00000a7ab9 */ /* 0x000fe40000000a00 */
[----:B------:R-:W-:Y:S01]  /*9cb0*/  @P0 IMAD.HI.U32 R4, R8, R11, RZ ;  /* 0x0000000b08040227 */ /* 0x000fe200078e00ff */
[----:B------:R-:W-:Y:S02]  /*9cc0*/  UIADD3 UR9, UR9, UR4, URZ ;  /* 0x0000000409097290 */ /* 0x000fe4000fffe03f */
[----:B------:R-:W-:Y:S01]  /*9cd0*/  UIMAD UR4, UR12, UR10, URZ ;  /* 0x0000000a0c0472a4 */ /* 0x000fe2000f8e023f */
[----:B------:R-:W-:Y:S01]  /*9ce0*/  IMAD.MOV.U32 R3, RZ, RZ, R8 ;  /* 0x000000ffff037224 */ /* 0x000fe200078e0008 */
[----:B-1----:R-:W-:Y:S01]  /*9cf0*/  @P0 SHF.R.U32.HI R3, RZ, R5, R4 ;  /* 0x00000005ff030219 */ /* 0x002fe20000011604 */
[----:B------:R-:W-:-:S02]  /*9d00*/  UIMAD.WIDE.U32 UR8, UR61, UR10, UR8 ;  /* 0x0000000a3d0872a5 */ /* 0x000fc4000f8e0008 */
[----:B------:R-:W-:Y:S01]  /*9d10*/  UIMAD UR4, UR61, UR11, UR4 ;  /* 0x0000000b3d0472a4 */ /* 0x000fe2000f8e0204 */
[--C-:B------:R-:W-:Y:S01]  /*9d20*/  SHF.R.S32.HI R4, RZ, 0x1f, R3.reuse ;  /* 0x0000001fff047819 */ /* 0x100fe20000011403 */
[----:B------:R-:W-:Y:S01]  /*9d30*/  IMAD.MOV R9, RZ, RZ, -R3 ;  /* 0x000000ffff097224 */ /* 0x000fe200078e0a03 */
[----:B------:R-:W-:Y:S01]  /*9d40*/  ULDC.64 UR10, c[0x0][0xbe0] ;  /* 0x0002f800000a7ab9 */ /* 0x000fe20000000a00 */
[----:B------:R-:W-:Y:S02]  /*9d50*/  UIADD3 UR4, UR9, UR4, URZ ;  /* 0x0000000409047290 */ /* 0x000fe4000fffe03f */
[----:B------:R-:W-:Y:S02]  /*9d60*/  IMAD.U32 R5, RZ, RZ, UR9 ;  /* 0x00000009ff057e24 */ /* 0x000fe4000f8e00ff */
[----:B------:R-:W-:Y:S02]  /*9d70*/  IMAD R6, R4, UR10, RZ ;  /* 0x0000000a04067c24 */ /* 0x000fe4000f8e02ff */
[----:B------:R-:W-:Y:S01]  /*9d80*/  IMAD.U32 R4, RZ, RZ, UR8 ;  /* 0x00000008ff047e24 */ /* 0x000fe2000f8e00ff */
[----:B------:R-:W-:Y:S01]  /*9d90*/  ULDC.64 UR8, c[0x0][0xbd8] ;  /* 0x0002f60000087ab9 */ /* 0x000fe20000000a00 */
[----:B------:R-:W-:-:S02]  /*9da0*/  IMAD.U32 R5, RZ, RZ, UR4 ;  /* 0x00000004ff057e24 */ /* 0x000fc4000f8e00ff */
[----:B------:R-:W-:Y:S02]  /*9db0*/  IMAD R9, R13, R9, R8 ;  /* 0x000000090d097224 */ /* 0x000fe400078e0208 */
[C---:B------:R-:W-:Y:S02]  /*9dc0*/  IMAD R11, R3.reuse, UR11, R6 ;  /* 0x0000000b030b7c24 */ /* 0x040fe4000f8e0206 */
[----:B------:R-:W-:Y:S01]  /*9dd0*/  IMAD.WIDE.U32 R4, R3, UR10, R4 ;  /* 0x0000000a03047c25 */ /* 0x000fe2000f8e0004 */
[----:B------:R-:W-:-:S03]  /*9de0*/  SHF.R.S32.HI R3, RZ, 0x1f, R9 ;  /* 0x0000001fff037819 */ /* 0x000fc60000011409 */
[----:B------:R-:W-:Y:S02]  /*9df0*/  IMAD.IADD R5, R5, 0x1, R11 ;  /* 0x0000000105057824 */ /* 0x000fe400078e020b */
[----:B------:R-:W-:Y:S02]  /*9e00*/  IMAD R6, R3, UR8, RZ ;  /* 0x0000000803067c24 */ /* 0x000fe4000f8e02ff */
[----:B-----5:R-:W-:Y:S01]  /*9e10*/  IMAD R13, R0, R13, RZ ;  /* 0x0000000d000d7224 */ /* 0x020fe200078e02ff */
[C---:B------:R-:W-:Y:S01]  /*9e20*/  IADD3 R0, R10.reuse, 0x20, RZ ;  /* 0x000000200a007810 */ /* 0x040fe20007ffe0ff */
[C---:B------:R-:W-:Y:S02]  /*9e30*/  IMAD R3, R9.reuse, UR9, R6 ;  /* 0x0000000909037c24 */ /* 0x040fe4000f8e0206 */
[----:B------:R-:W-:Y:S01]  /*9e40*/  IMAD.WIDE.U32 R4, R9, UR8, R4 ;  /* 0x0000000809047c25 */ /* 0x000fe2000f8e0004 */
[-C--:B------:R-:W-:Y:S01]  /*9e50*/  ISETP.GE.AND P2, PT, R10, R13.reuse, PT ;  /* 0x0000000d0a00720c */ /* 0x080fe20003f46270 */
[----:B------:R-:W-:Y:S01]  /*9e60*/  ULDC.64 UR8, c[0x0][0xb80] ;  /* 0x0002e00000087ab9 */ /* 0x000fe20000000a00 */
[----:B------:R-:W-:Y:S01]  /*9e70*/  ISETP.GE.AND P1, PT, R0, R13, PT ;  /* 0x0000000d0000720c */ /* 0x000fe20003f26270 */
[----:B------:R-:W-:Y:S01]  /*9e80*/  IMAD.IADD R3, R5, 0x1, R3 ;  /* 0x0000000105037824 */ /* 0x000fe200078e0203 */
[----:B------:R-:W-:Y:S01]  /*9e90*/  LEA R6, P3, R4, UR8, 0x1 ;  /* 0x0000000804067c11 */ /* 0x000fe2000f8608ff */
[----:B------:R-:W-:-:S03]  /*9ea0*/  VIADD R0, R10, 0x40 ;  /* 0x000000400a007836 */ /* 0x000fc60000000000 */
[----:B------:R-:W-:Y:S02]  /*9eb0*/  LEA.HI.X R3, R4, UR9, R3, 0x1, P3 ;  /* 0x0000000904037c11 */ /* 0x000fe400098f0c03 */
[----:B------:R-:W-:Y:S01]  /*9ec0*/  ISETP.GE.AND P0, PT, R0, R13, PT ;  /* 0x0000000d0000720c */ /* 0x000fe20003f06270 */
[----:B------:R0:W1:Y:S04]  /*9ed0*/  SHFL.IDX PT, R4, R6, RZ, 0x181f ;  /* 0x00181fff06047589 */ /* 0x00006800000e0000 */
[----:B------:R0:W2:Y:S01]  /*9ee0*/  SHFL.IDX PT, R0, R3, RZ, 0x181f ;  /* 0x00181fff03007589 */ /* 0x0000a200000e0000 */
[----:B------:R-:W-:Y:S07]  /*9ef0*/  @P2 BRA `(.L_x_1148) ;  /* 0x0000000000442947 */ /* 0x000fee0003800000 */
        /* <DEDUP_REMOVED lines=17> */
.L_x_1148:
[----:B------:R-:W-:Y:S05]  /*a010*/  BSYNC B1 ;  /* 0x0000000000017941 */ /* 0x000fea0003800000 */
.L_x_1147:
[----:B--2---:R2:W4:Y:S01]  /*a020*/  SHFL.IDX PT, R0, R3, 0x1, 0x181f ;  /* 0x00381f0003007f89 */ /* 0x00452200000e0000 */
[----:B------:R-:W-:Y:S03]  /*a030*/  BSSY B1, `(.L_x_1149) ;  /* 0x0000014000017945 */ /* 0x000fe60003800000 */
[----:B-1-3--:R2:W1:Y:S01]  /*a040*/  SHFL.IDX PT, R4, R6, 0x1, 0x181f ;  /* 0x00381f0006047f89 */ /* 0x00a46200000e0000 */
[----:B------:R-:W-:Y:S05]  /*a050*/  @P1 BRA `(.L_x_1150) ;  /* 0x0000000000441947 */ /* 0x000fea0003800000 */
[----:B------:R-:W-:Y:S02]  /*a060*/  ULDC UR4, c[0x0][0xbc8] ;  /* 0x0002f20000047ab9 */ /* 0x000fe40000000800 */
[----:B------:R-:W-:Y:S02]  /*a070*/  ISETP.GE.AND P4, PT, R2, UR4, PT ;  /* 0x0000000402007c0c */ /* 0x000fe4000bf86270 */
[----:B------:R-:W-:Y:S02]  /*a080*/  ISETP.GE.AND P3, PT, R212, UR4, PT ;  /* 0x00000004d4007c0c */ /* 0x000fe4000bf66270 */
[----:B------:R-:W-:Y:S02]  /*a090*/  ISETP.GE.AND P2, PT, R211, UR4, PT ;  /* 0x00000004d3007c0c */ /* 0x000fe4000bf46270 */
[----:B------:R-:W-:-:S07]  /*a0a0*/  ISETP.GE.AND P1, PT, R213, UR4, PT ;  /* 0x00000004d5007c0c */ /* 0x000fce000bf26270 */
[-C--:B-1----:R-:W-:Y:S02]  /*a0b0*/  @!P4 LEA R8, P6, R2, R4.reuse, 0x1 ;  /* 0x000000040208c211 */ /* 0x082fe400078c08ff */
[----:B------:R-:W-:Y:S02]  /*a0c0*/  @!P3 LEA R14, P5, R212, R4, 0x1 ;  /* 0x00000004d40eb211 */ /* 0x000fe400078a08ff */
[----:B----4-:R-:W-:Y:S02]  /*a0d0*/  @!P4 LEA.HI.X R9, R2, R0, R18, 0x1, P6 ;  /* 0x000000000209c211 */ /* 0x010fe400030f0c12 */
        /* <DEDUP_REMOVED lines=9> */
.L_x_1150:
[----:B------:R-:W-:Y:S05]  /*a170*/  BSYNC B1 ;  /* 0x0000000000017941 */ /* 0x000fea0003800000 */
.L_x_1149:
[----:B----4-:R4:W0:Y:S01]  /*a180*/  SHFL.IDX PT, R0, R3, 0x2, 0x181f ;  /* 0x00581f0003007f89 */ /* 0x01082200000e0000 */
        /* <DEDUP_REMOVED lines=9> */
[-C--:B------:R-:W-:Y:S02]  /*a220*/  @!P2 LEA R14, P5, R212, R4.reuse, 0x1 ;  /* 0x00000004d40ea211 */ /* 0x080fe400078a08ff */
        /* <DEDUP_REMOVED lines=10> */
.L_x_1152:
[----:B------:R-:W-:Y:S05]  /*a2d0*/  BSYNC B1 ;  /* 0x0000000000017941 */ /* 0x000fea0003800000 */
.L_x_1151:
[----:B0-----:R-:W-:Y:S01]  /*a2e0*/  VIADD R0, R10, 0x60 ;  /* 0x000000600a007836 */ /* 0x001fe20000000000 */
[----:B---3--:R0:W3:Y:S04]  /*a2f0*/  SHFL.IDX PT, R8, R3, 0x3, 0x181f ;  /* 0x00781f0003087f89 */ /* 0x0080e800000e0000 */
[----:B------:R-:W-:Y:S01]  /*a300*/  ISETP.GE.AND P0, PT, R0, R13, PT ;  /* 0x0000000d0000720c */ /* 0x000fe20003f06270 */
[----:B-1----:R0:W1:-:S12]  /*a310*/  SHFL.IDX PT, R4, R6, 0x3, 0x181f ;  /* 0x00781f0006047f89 */ /* 0x00205800000e0000 */
[----:B0-----:R-:W-:Y:S05]  /*a320*/  @P0 BRA `(.L_x_1143) ;  /* 0x0000000000440947 */ /* 0x001fea0003800000 */
        /* <DEDUP_REMOVED lines=8> */
[----:B---3--:R-:W-:Y:S02]  /*a3b0*/  @!P3 LEA.HI.X R11, R2, R8, R18, 0x1, P6 ;  /* 0x00000008020bb211 */ /* 0x008fe400030f0c12 */
        /* <DEDUP_REMOVED lines=8> */
.L_x_1143:
[----:B------:R-:W-:Y:S05]  /*a440*/  BSYNC B0 ;  /* 0x0000000000007941 */ /* 0x000fea0003800000 */
.L_x_1134:
[----:B------:R-:W-:Y:S02]  /*a450*/  ULDC UR4, c[0x0][0xd3c] ;  /* 0x00034f0000047ab9 */ /* 0x000fe40000000800 */
[----:B------:R-:W-:-:S13]  /*a460*/  ISETP.GE.AND P0, PT, R7, UR4, PT ;  /* 0x0000000407007c0c */ /* 0x000fda000bf06270 */
[----:B------:R-:W-:Y:S05]  /*a470*/  @!P0 BRA `(.L_x_1153) ;  /* 0xffffff6800648947 */ /* 0x000fea000383ffff */
[----:B------:R-:W-:Y:S05]  /*a480*/  EXIT ;  /* 0x000000000000794d */ /* 0x000fea0003800000 */
.L_x_1105:
[----:B------:R-:W-:-:S08]  /*a490*/  NOP ;  /* 0x0000000000007918 */ /* 0x000fd00000000000 */
[----:B0-----:R-:W0:-:S00]  /*a4a0*/  USETMAXREG.DEALLOC.CTAPOOL 0x28 ;  /* 0x00000028000079c8 */ /* 0x001e0000080e0500 */
        /* <DEDUP_REMOVED lines=14> */
.L_x_1154:
        /* <DEDUP_REMOVED lines=40> */
.L_x_1160:
[----:B------:R-:W0:Y:S01]  /*a810*/  LDC R2, c[0x0][0xd3c] ;  /* 0x00034f00ff027b82 */ /* 0x000e220000000800 */
[----:B------:R-:W-:-:S06]  /*a820*/  UIADD3 UR4, UR4, 0x1f, URZ ;  /* 0x0000001f04047890 */ /* 0x000fcc000fffe03f */
        /* <DEDUP_REMOVED lines=10> */
.L_x_1159:
[----:B------:R-:W-:Y:S05]  /*a8d0*/  BSYNC B0 ;  /* 0x0000000000007941 */ /* 0x000fea0003800000 */
.L_x_1158:
        /* <DEDUP_REMOVED lines=21> */
.L_x_1156:
        /* <DEDUP_REMOVED lines=13> */
[----:B------:R-:W-:-:S06]  /*ab00*/  VIADD R16, R19, 0xffffffff ;  /* 0xffffffff13107836 */ /* 0x000fcc0000000000 */
[----:B------:R2:W3:Y:S02]  /*ab10*/  SHFL.IDX PT, R16, R7, R16, 0x1f ;  /* 0x00001f1007107589 */ /* 0x0004e400000e0000 */
.L_x_1161:
[----:B---3--:R-:W-:Y:S01]  /*ab20*/  IMAD R16, R16, UR5, R8 ;  /* 0x0000000510107c24 */ /* 0x008fe2000f8e0208 */
[----:B0-----:R-:W-:Y:S01]  /*ab30*/  IABS R2, R10 ;  /* 0x0000000a00027213 */ /* 0x001fe20000000000 */
[----:B-1----:R-:W-:Y:S02]  /*ab40*/  IMAD.MOV R0, RZ, RZ, -R3 ;  /* 0x000000ffff007224 */ /* 0x002fe400078e0a03 */
[----:B------:R-:W-:Y:S01]  /*ab50*/  VIADD R19, R19, UR4 ;  /* 0x0000000413137c36 */ /* 0x000fe20008000000 */
[----:B------:R-:W-:Y:S01]  /*ab60*/  IADD3 R11, -R16, UR6, RZ ;  /* 0x00000006100b7c10 */ /* 0x000fe2000fffe1ff */
[----:B------:R-:W-:Y:S01]  /*ab70*/  IMAD.MOV R4, RZ, RZ, -R2 ;  /* 0x000000ffff047224 */ /* 0x000fe200078e0a02 */
[----:B------:R-:W-:Y:S01]  /*ab80*/  MOV R2, RZ ;  /* 0x000000ff00027202 */ /* 0x000fe20000000f00 */
[----:B--2---:R-:W-:Y:S01]  /*ab90*/  IMAD R7, R0, R9, RZ ;  /* 0x0000000900077224 */ /* 0x004fe200078e02ff */
[----:B------:R-:W-:-:S03]  /*aba0*/  IABS R0, R11 ;  /* 0x0000000b00007213 */ /* 0x000fc60000000000 */
        /* <DEDUP_REMOVED lines=19> */
.L_x_1157:
[----:B------:R-:W-:Y:S01]  /*ace0*/  ULDC UR4, c[0x0][0xd3c] ;  /* 0x00034f0000047ab9 */ /* 0x000fe20000000800 */
[----:B------:R-:W-:Y:S02]  /*acf0*/  IMAD.MOV.U32 R17, RZ, RZ, RZ ;  /* 0x000000ffff117224 */ /* 0x000fe400078e00ff */
[----:B------:R-:W-:Y:S02]  /*ad00*/  IMAD.U32 R16, RZ, RZ, UR6 ;  /* 0x00000006ff107e24 */ /* 0x000fe4000f8e00ff */
[----:B------:R-:W-:Y:S02]  /*ad10*/  IMAD.MOV.U32 R18, RZ, RZ, RZ ;  /* 0x000000ffff127224 */ /* 0x000fe400078e00ff */
[----:B------:R-:W-:-:S07]  /*ad20*/  IMAD.U32 R19, RZ, RZ, UR4 ;  /* 0x00000004ff137e24 */ /* 0x000fce000f8e00ff */
.L_x_1162:
[----:B------:R-:W-:-:S13]  /*ad30*/  ISETP.NE.AND P0, PT, R5, RZ, PT ;  /* 0x000000ff0500720c */ /* 0x000fda0003f05270 */
[----:B------:R-:W0:Y:S01]  /*ad40*/  @!P0 S2R R3, SR_CgaCtaId ;  /* 0x0000000000038919 */ /* 0x000e220000008800 */
[----:B------:R-:W-:-:S04]  /*ad50*/  @!P0 MOV R0, 0x400 ;  /* 0x0000040000008802 */ /* 0x000fc80000000f00 */
[----:B0-----:R-:W-:-:S05]  /*ad60*/  @!P0 LEA R0, R3, R0, 0x18 ;  /* 0x0000000003008211 */ /* 0x001fca00078ec0ff */
[----:B------:R1:W-:Y:S01]  /*ad70*/  @!P0 STS.128 [R0+0x324d0], R16 ;  /* 0x0324d01000008388 */ /* 0x0003e20000000c00 */
[----:B------:R-:W-:Y:S06]  /*ad80*/  BAR.ARV 0x5, 0x180 ;  /* 0x0146000000007b1d */ /* 0x000fec0000002000 */
.L_x_1155:
[----:B------:R2:W-:Y:S01]  /*ad90*/  STL [R1+0x18], RZ ;  /* 0x000018ff01007387 */ /* 0x0005e20000100800 */
[----:B------:R-:W-:Y:S01]  /*ada0*/  ULDC UR4, c[0x0][0xd3c] ;  /* 0x00034f0000047ab9 */ /* 0x000fe20000000800 */
[----:B------:R-:W-:Y:S01]  /*adb0*/  IMAD.MOV.U32 R27, RZ, RZ, 0x1 ;  /* 0x00000001ff1b7424 */ /* 0x000fe200078e00ff */
[----:B0-----:R-:W-:Y:S01]  /*adc0*/  ISETP.GE.AND P0, PT, R19, UR4, PT ;  /* 0x0000000413007c0c */ /* 0x001fe2000bf06270 */
[----:B------:R-:W-:-:S12]  /*add0*/  IMAD.MOV.U32 R24, RZ, RZ, RZ ;  /* 0x000000ffff187224 */ /* 0x000fd800078e00ff */
[----:B--2---:R-:W-:Y:S05]  /*ade0*/  @P0 BRA `(.L_x_1163) ;  /* 0x0000005000300947 */ /* 0x004fea0003800000 */
[----:B-1----:R-:W2:Y:S01]  /*adf0*/  LDL R0, [R1+0x24] ;  /* 0x0000240001007983 */ /* 0x002ea20000100800 */
[----:B------:R-:W0:Y:S01]  /*ae00*/  S2UR UR5, SR_CgaCtaId ;  /* 0x00000000000579c3 */ /* 0x000e220000008800 */
[----:B------:R-:W-:Y:S01]  /*ae10*/  BSSY B8, `(.L_x_1163) ;  /* 0x0000509000087945 */ /* 0x000fe20003800000 */
[----:B------:R-:W-:Y:S01]  /*ae20*/  MOV R27, 0x1 ;  /* 0x00000001001b7802 */ /* 0x000fe20000000f00 */
[----:B------:R-:W1:Y:S01]  /*ae30*/  S2R R5, SR_TID.X ;  /* 0x0000000000057919 */ /* 0x000e620000002100 */
[----:B------:R-:W-:Y:S01]  /*ae40*/  IMAD.MOV.U32 R24, RZ, RZ, RZ ;  /* 0x000000ffff187224 */ /* 0x000fe200078e00ff */
[----:B------:R-:W-:Y:S01]  /*ae50*/  ULDC UR39, c[0x0][0xc] ;  /* 0x0000030000277ab9 */ /* 0x000fe20000000800 */
[----:B------:R3:W-:Y:S01]  /*ae60*/  STL [R1+0x18], RZ ;  /* 0x000018ff01007387 */ /* 0x0007e20000100800 */
[C---:B-1----:R-:W-:Y:S02]  /*ae70*/  LOP3.LUT R4, R5.reuse, 0x7f, RZ, 0xc0, !PT ;  /* 0x0000007f05047812 */ /* 0x042fe400078ec0ff */
[----:B--2---:R-:W-:Y:S01]  /*ae80*/  R2UR UR4, R0 ;  /* 0x00000000000472ca */ /* 0x004fe200000e0000 */
[----:B------:R-:W-:-:S05]  /*ae90*/  IMAD.SHL.U32 R0, R5, 0x8, RZ ;  /* 0x0000000805007824 */ /* 0x000fca00078e00ff */
[----:B------:R-:W-:-:S04]  /*aea0*/  LOP3.LUT R2, R0, 0x1f8, RZ, 0xc0, !PT ;  /* 0x000001f800027812 */ /* 0x000fc800078ec0ff */
[----:B------:R-:W-:Y:S01]  /*aeb0*/  LOP3.LUT R3, R2, 0x38, R5, 0x78, !PT ;  /* 0x0000003802037812 */ /* 0x000fe200078e7805 */
[----:B------:R-:W-:Y:S01]  /*aec0*/  IMAD.SHL.U32 R2, R5, 0x10, RZ ;  /* 0x0000001005027824 */ /* 0x000fe200078e00ff */
[----:B------:R-:W-:Y:S01]  /*aed0*/  SHF.R.U32.HI R5, RZ, 0x3, R4 ;  /* 0x00000003ff057819 */ /* 0x000fe20000011604 */
[----:B------:R-:W-:Y:S01]  /*aee0*/  ULOP3.LUT UR38, UR4, 0x2, URZ, 0xfc, !UPT ;  /* 0x0000000204267892 */ /* 0x000fe2000f8efc3f */
[----:B------:R-:W-:Y:S02]  /*aef0*/  LOP3.LUT R30, R3, 0x200, R0, 0xf8, !PT ;  /* 0x00000200031e7812 */ /* 0x000fe400078ef800 */
[----:B------:R-:W-:Y:S01]  /*af00*/  UMOV UR4, 0x400 ;  /* 0x0000040000047882 */ /* 0x000fe20000000000 */
[----:B------:R-:W-:Y:S01]  /*af10*/  LOP3.LUT R4, R0, 0x38, RZ, 0xc0, !PT ;  /* 0x0000003800047812 */ /* 0x000fe200078ec0ff */
[----:B0-----:R-:W-:Y:S01]  /*af20*/  ULEA UR4, UR5, UR4, 0x18 ;  /* 0x0000000405047291 */ /* 0x001fe2000f8ec03f */
[----:B------:R-:W-:Y:S02]  /*af30*/  LOP3.LUT R0, R5, 0x70, R2, 0xf8, !PT ;  /* 0x0000007005007812 */ /* 0x000fe400078ef802 */
[----:B------:R-:W-:-:S02]  /*af40*/  LOP3.LUT R3, R4, 0x40, RZ, 0xfc, !PT ;  /* 0x0000004004037812 */ /* 0x000fc400078efcff */
[C---:B------:R-:W-:Y:S01]  /*af50*/  LOP3.LUT R2, R4.reuse, 0x80, RZ, 0xfc, !PT ;  /* 0x0000008004027812 */ /* 0x040fe200078efcff */
[----:B------:R-:W-:Y:S01]  /*af60*/  IMAD.U32 R22, RZ, RZ, UR4 ;  /* 0x00000004ff167e24 */ /* 0x000fe2000f8e00ff */
[----:B------:R-:W-:-:S03]  /*af70*/  LOP3.LUT R0, R4, 0xc0, RZ, 0xfc, !PT ;  /* 0x000000c004007812 */ /* 0x000fc600078efcff */
[----:B---3--:R-:W-:-:S07]  /*af80*/  IMAD R26, R30, 0x2, R22 ;  /* 0x000000021e1a7824 */ /* 0x008fce00078e0216 */
.L_x_1230:
[----:B0-----:R-:W0:Y:S02]  /*af90*/  LDC.64 R34, c[0x0][0xd88] ;  /* 0x00036200ff227b82 */ /* 0x001e240000000a00 */
[----:B0-----:R-:W-:-:S06]  /*afa0*/  IMAD.WIDE R34, R19, 0x4, R34 ;  /* 0x0000000413227825 */ /* 0x001fcc00078e0222 */
[----:B--2---:R0:W2:Y:S01]  /*afb0*/  LDG.E R34, desc[UR36][R34.64] ;  /* 0x0000002422227981 */ /* 0x0040a2000c1e1900 */
[----:B------:R-:W-:Y:S05]  /*afc0*/  YIELD ;  /* 0x0000000000007946 */ /* 0x000fea0003800000 */
[----:B------:R-:W-:Y:S01]  /*afd0*/  ULDC.64 UR4, c[0x0][0xb20] ;  /* 0x0002c80000047ab9 */ /* 0x000fe20000000a00 */
[----:B------:R-:W-:Y:S01]  /*afe0*/  IMAD.MOV.U32 R32, RZ, RZ, RZ ;  /* 0x000000ffff207224 */ /* 0x000fe200078e00ff */
[----:B------:R-:W-:Y:S01]  /*aff0*/  ISETP.NE.U32.AND P0, PT, RZ, UR4, PT ;  /* 0x00000004ff007c0c */ /* 0x000fe2000bf05070 */
[----:B------:R-:W-:-:S03]  /*b000*/  ULDC.64 UR6, c[0x0][0xb10] ;  /* 0x0002c40000067ab9 */ /* 0x000fc60000000a00 */
[----:B------:R-:W-:Y:S01]  /*b010*/  ISETP.NE.AND.EX P0, PT, RZ, UR5, PT, P0 ;  /* 0x00000005ff007c0c */ /* 0x000fe2000bf05300 */
[----:B0-----:R-:W-:Y:S01]  /*b020*/  IMAD.MOV.U32 R35, RZ, RZ, RZ ;  /* 0x000000ffff237224 */ /* 0x001fe200078e00ff */
        /* <DEDUP_REMOVED lines=9> */
[----:B------:R-:W-:Y:S02]  /*b0c0*/  LOP3.LUT R23, R23, 0xffffffbf, RZ, 0xc0, !PT ;  /* 0xffffffbf17177812 */ /* 0x000fe400078ec0ff */
[----:B------:R-:W-:Y:S02]  /*b0d0*/  ISETP.NE.AND.EX P2, PT, RZ, UR5, PT, P0 ;  /* 0x00000005ff007c0c */ /* 0x000fe4000bf45300 */
[----:B------:R-:W-:Y:S02]  /*b0e0*/  ISETP.NE.U32.AND P0, PT, RZ, UR6, PT ;  /* 0x00000006ff007c0c */ /* 0x000fe4000bf05070 */
[----:B-1----:R-:W-:Y:S02]  /*b0f0*/  IADD3 R2, P1, R25, UR4, RZ ;  /* 0x0000000419027c10 */ /* 0x002fe4000ff3e0ff */
[----:B------:R-:W-:-:S02]  /*b100*/  ISETP.NE.AND.EX P0, PT, RZ, UR7, PT, P0 ;  /* 0x00000007ff007c0c */ /* 0x000fc4000bf05300 */
[----:B------:R-:W-:Y:S01]  /*b110*/  IADD3.X R3, R28, UR5, RZ, P1, !PT ;  /* 0x000000051c037c10 */ /* 0x000fe20008ffe4ff */
[----:B------:R-:W-:-:S04]  /*b120*/  ULDC.64 UR4, c[0x0][0x418] ;  /* 0x0001060000047ab9 */ /* 0x000fc80000000a00 */
[----:B------:R-:W-:Y:S01]  /*b130*/  @P2 LOP3.LUT R23, R23, 0x40, RZ, 0xfc, !PT ;  /* 0x0000004017172812 */ /* 0x000fe200078efcff */
[----:B------:R1:W5:Y:S05]  /*b140*/  @P2 LDG.E R35, desc[UR36][R2.64] ;  /* 0x0000002402232981 */ /* 0x00036a000c1e1900 */
[----:B------:R-:W-:-:S04]  /*b150*/  @P0 IADD3 R4, P1, R25, UR6, RZ ;  /* 0x0000000619040c10 */ /* 0x000fc8000ff3e0ff */
[----:B------:R-:W-:-:S05]  /*b160*/  @P0 IADD3.X R5, R28, UR7, RZ, P1, !PT ;  /* 0x000000071c050c10 */ /* 0x000fca0008ffe4ff */
        /* <DEDUP_REMOVED lines=11> */
[----:B-1----:R-:W-:-:S05]  /*b220*/  IMAD.U32 R0, RZ, RZ, UR4 ;  /* 0x00000004ff007e24 */ /* 0x002fca000f8e00ff */
[----:B------:R0:W-:Y:S01]  /*b230*/  STL [R1+0x8], R0 ;  /* 0x0000080001007387 */ /* 0x0001e20000100800 */
[----:B------:R-:W-:Y:S05]  /*b240*/  @!P2 BRA `(.L_x_1164) ;  /* 0x000000000010a947 */ /* 0x000fea0003800000 */
[----:B------:R-:W2:Y:S04]  /*b250*/  LDG.E R5, desc[UR36][R2.64] ;  /* 0x0000002402057981 */ /* 0x000ea8000c1e1900 */
[----:B0-----:R-:W2:Y:S02]  /*b260*/  LDG.E R0, desc[UR36][R2.64+0x4] ;  /* 0x0000042402007981 */ /* 0x001ea4000c1e1900 */
[----:B--2---:R-:W-:-:S05]  /*b270*/  IADD3 R0, -R5, R0, RZ ;  /* 0x0000000005007210 */ /* 0x004fca0007ffe1ff */
[----:B------:R2:W-:Y:S02]  /*b280*/  STL [R1+0x8], R0 ;  /* 0x0000080001007387 */ /* 0x0005e40000100800 */
.L_x_1164:
        /* <DEDUP_REMOVED lines=9> */
.L_x_1165:
[----:B------:R-:W-:Y:S02]  /*b320*/  ULDC.64 UR4, c[0x0][0xb00] ;  /* 0x0002c00000047ab9 */ /* 0x000fe40000000a00 */
[----:B------:R-:W-:-:S04]  /*b330*/  ISETP.NE.U32.AND P0, PT, RZ, UR4, PT ;  /* 0x00000004ff007c0c */ /* 0x000fc8000bf05070 */
[----:B------:R-:W-:-:S13]  /*b340*/  ISETP.NE.AND.EX P0, PT, RZ, UR5, PT, P0 ;  /* 0x00000005ff007c0c */ /* 0x000fda000bf05300 */
[----:B------:R-:W-:Y:S05]  /*b350*/  @!P0 BRA `(.L_x_1166) ;  /* 0x0000000000148947 */ /* 0x000fea0003800000 */
[----:B-1----:R-:W1:Y:S02]  /*b360*/  LDC.64 R2, c[0x0][0xb00] ;  /* 0x0002c000ff027b82 */ /* 0x002e640000000a00 */
[----:B-1----:R-:W-:-:S05]  /*b370*/  IMAD.WIDE R2, R29, 0x4, R2 ;  /* 0x000000041d027825 */ /* 0x002fca00078e0202 */
[----:B------:R-:W3:Y:S04]  /*b380*/  LDG.E R7, desc[UR36][R2.64] ;  /* 0x0000002402077981 */ /* 0x000ee8000c1e1900 */
[----:B0-2---:R-:W3:Y:S02]  /*b390*/  LDG.E R0, desc[UR36][R2.64+0x4] ;  /* 0x0000042402007981 */ /* 0x005ee4000c1e1900 */
[----:B---3--:R-:W-:-:S07]  /*b3a0*/  IMAD.IADD R7, R0, 0x1, -R7 ;  /* 0x0000000100077824 */ /* 0x008fce00078e0a07 */
.L_x_1166:
[----:B-----5:R-:W-:Y:S01]  /*b3b0*/  IMAD.IADD R33, R7, 0x1, -R32 ;  /* 0x0000000107217824 */ /* 0x020fe200078e0a20 */
[----:B------:R-:W-:Y:S03]  /*b3c0*/  BSSY B7, `(.L_x_1167) ;  /* 0x000040f000077945 */ /* 0x000fe60003800000 */
[C---:B012---:R-:W-:Y:S01]  /*b3d0*/  VIADD R0, R33.reuse, 0x5f ;  /* 0x0000005f21007836 */ /* 0x047fe20000000000 */
[----:B------:R0:W-:Y:S01]  /*b3e0*/  STL [R1], R33 ;  /* 0x0000002101007387 */ /* 0x0001e20000100800 */
[----:B------:R-:W-:Y:S02]  /*b3f0*/  ISETP.GT.AND P0, PT, R33, RZ, PT ;  /* 0x000000ff2100720c */ /* 0x000fe40003f04270 */
[----:B------:R-:W-:-:S05]  /*b400*/  IMAD.HI R0, R0, 0x2aaaaaab, RZ ;  /* 0x2aaaaaab00007827 */ /* 0x000fca00078e02ff */
[----:B------:R-:W-:-:S04]  /*b410*/  SHF.R.U32.HI R3, RZ, 0x1f, R0 ;  /* 0x0000001fff037819 */ /* 0x000fc80000011600 */
        /* <DEDUP_REMOVED lines=10> */
[----:B0-----:R-:W1:Y:S02]  /*b4c0*/  FLO.U32 R0, UR4 ;  /* 0x0000000400007d00 */ /* 0x001e6400080e0000 */
[----:B-1----:R-:W-:-:S06]  /*b4d0*/  ISETP.EQ.U32.AND P0, PT, R0, R5, PT ;  /* 0x000000050000720c */ /* 0x002fcc0003f02070 */
[----:B------:R-:W2:Y:S07]  /*b4e0*/  POPC R5, UR4 ;  /* 0x0000000400057d09 */ /* 0x000eae0008000000 */
[----:B--2---:R-:W2:Y:S01]  /*b4f0*/  @P0 ATOMG.E.ADD.STRONG.GPU PT, R3, desc[UR36][R2.64], R5 ;  /* 0x00000005020309a8 */ /* 0x004ea200081ee1e4 */
[----:B------:R-:W0:Y:S02]  /*b500*/  S2R R4, SR_LTMASK ;  /* 0x0000000000047919 */ /* 0x000e240000003900 */
[----:B0-----:R-:W-:-:S04]  /*b510*/  LOP3.LUT R4, R4, UR4, RZ, 0xc0, !PT ;  /* 0x0000000404047c12 */ /* 0x001fc8000f8ec0ff */
[----:B------:R-:W0:Y:S01]  /*b520*/  POPC R7, R4 ;  /* 0x0000000400077309 */ /* 0x000e220000000000 */
[----:B--2---:R-:W0:Y:S02]  /*b530*/  SHFL.IDX PT, R0, R3, R0, 0x1f ;  /* 0x00001f0003007589 */ /* 0x004e2400000e0000 */
[----:B0-----:R-:W-:Y:S01]  /*b540*/  IADD3 R16, R0, UR39, R7 ;  /* 0x0000002700107c10 */ /* 0x001fe2000fffe007 */
[----:B------:R-:W-:Y:S06]  /*b550*/  BRA `(.L_x_1169) ;  /* 0x0000003c00d47947 */ /* 0x000fec0003800000 */
.L_x_1168:
[----:B0-----:R-:W-:Y:S01]  /*b560*/  VIADD R0, R22, 0x1c400 ;  /* 0x0001c40016007836 */ /* 0x001fe20000000000 */
        /* <DEDUP_REMOVED lines=18> */
[----:B0-----:R-:W-:Y:S05]  /*b690*/  CALL.ABS.NOINC R2 ;  /* 0x0000000002007343 */ /* 0x001fea0003c00000 */
.L_x_1171:
[----:B------:R-:W-:Y:S05]  /*b6a0*/  BSYNC B6 ;  /* 0x0000000000067941 */ /* 0x000fea0003800000 */
.L_x_1170:
        /* <DEDUP_REMOVED lines=8> */
[----:B------:R0:W1:Y:S01]  /*b730*/  LDC.64 R2, c[0x4][R31] ;  /* 0x010000001f027b82 */ /* 0x0000620000000a00 */
        /* <DEDUP_REMOVED lines=11> */
.L_x_1174:
        /* <DEDUP_REMOVED lines=15> */
.L_x_1173:
[----:B------:R-:W-:Y:S05]  /*b8e0*/  BSYNC B6 ;  /* 0x0000000000067941 */ /* 0x000fea0003800000 */
.L_x_1172:
[----:B------:R-:W2:Y:S01]  /*b8f0*/  LDL R31, [R1+0x1c] ;  /* 0x00001c00011f7983 */ /* 0x000ea20000100800 */
[----:B------:R-:W-:Y:S01]  /*b900*/  ULDC.64 UR4, c[0x0][0xaf0] ;  /* 0x0002bc0000047ab9 */ /* 0x000fe20000000a00 */
[----:B------:R-:W0:Y:S01]  /*b910*/  LDC R9, c[0x0][0x430] ;  /* 0x00010c00ff097b82 */ /* 0x000e220000000800 */
[----:B------:R-:W-:Y:S01]  /*b920*/  ISETP.NE.U32.AND P0, PT, RZ, UR4, PT ;  /* 0x00000004ff007c0c */ /* 0x000fe2000bf05070 */
[----:B------:R-:W1:Y:S03]  /*b930*/  S2R R20, SR_TID.X ;  /* 0x0000000000147919 */ /* 0x000e660000002100 */
[----:B------:R-:W-:-:S13]  /*b940*/  ISETP.NE.AND.EX P0, PT, RZ, UR5, PT, P0 ;  /* 0x00000005ff007c0c */ /* 0x000fda000bf05300 */
[----:B------:R-:W-:Y:S01]  /*b950*/  @P0 IADD3 R2, P1, R25, UR4, RZ ;  /* 0x0000000419020c10 */ /* 0x000fe2000ff3e0ff */
[----:B------:R-:W3:Y:S01]  /*b960*/  S2R R21, SR_TID.X ;  /* 0x0000000000157919 */ /* 0x000ee20000002100 */
[----:B------:R-:W-:Y:S02]  /*b970*/  ULDC UR4, c[0x0][0x320] ;  /* 0x0000c80000047ab9 */ /* 0x000fe40000000800 */
[----:B------:R-:W-:-:S05]  /*b980*/  @P0 IADD3.X R3, R28, UR5, RZ, P1, !PT ;  /* 0x000000051c030c10 */ /* 0x000fca0008ffe4ff */
[----:B------:R4:W4:Y:S01]  /*b990*/  @P0 LDG.E R29, desc[UR36][R2.64] ;  /* 0x00000024021d0981 */ /* 0x000922000c1e1900 */
[----:B0-----:R-:W-:Y:S01]  /*b9a0*/  ISETP.NE.AND P2, PT, R9, 0x1, PT ;  /* 0x000000010900780c */ /* 0x001fe20003f45270 */
[----:B------:R-:W-:Y:S01]  /*b9b0*/  IMAD.MOV.U32 R36, RZ, RZ, RZ ;  /* 0x000000ffff247224 */ /* 0x000fe200078e00ff */
[----:B------:R-:W-:Y:S02]  /*b9c0*/  LOP3.LUT R23, R23, 0xffff7fff, RZ, 0xc0, !PT ;  /* 0xffff7fff17177812 */ /* 0x000fe400078ec0ff */
[----:B-1----:R-:W-:-:S04]  /*b9d0*/  LOP3.LUT R20, R20, 0x7f, RZ, 0xc0, !PT ;  /* 0x0000007f14147812 */ /* 0x002fc800078ec0ff */
[----:B------:R-:W-:-:S05]  /*b9e0*/  SHF.R.U32.HI R0, RZ, 0x3, R20 ;  /* 0x00000003ff007819 */ /* 0x000fca0000011614 */
[----:B------:R-:W0:Y:S01]  /*b9f0*/  @P2 LDC R4, c[0x0][0x434] ;  /* 0x00010d00ff042b82 */ /* 0x000e220000000800 */
[----:B------:R-:W-:-:S07]  /*ba00*/  @P2 LOP3.LUT R23, R23, 0x8000, RZ, 0xfc, !PT ;  /* 0x0000800017172812 */ /* 0x000fce00078efcff */
[----:B------:R-:W1:Y:S01]  /*ba10*/  @P2 LDC R5, c[0x0][0x438] ;  /* 0x00010e00ff052b82 */ /* 0x000e620000000800 */
[----:B---3--:R-:W-:-:S05]  /*ba20*/  IMAD.SHL.U32 R20, R21, 0x10, RZ ;  /* 0x0000001015147824 */ /* 0x008fca00078e00ff */
[----:B------:R-:W-:Y:S02]  /*ba30*/  LOP3.LUT R20, R0, 0x70, R20, 0xf8, !PT ;  /* 0x0000007000147812 */ /* 0x000fe400078ef814 */
[----:B------:R-:W-:Y:S01]  /*ba40*/  LOP3.LUT R23, R23, 0xffffffef, RZ, 0xc0, !PT ;  /* 0xffffffef17177812 */ /* 0x000fe200078ec0ff */
[----:B------:R-:W-:Y:S01]  /*ba50*/  UMOV UR5, 0xffffffff ;  /* 0xffffffff00057882 */ /* 0x000fe20000000000 */
[----:B--2---:R-:W-:Y:S02]  /*ba60*/  VIADD R8, R31, 0xffffffff ;  /* 0xffffffff1f087836 */ /* 0x004fe40000000000 */
[----:B------:R-:W2:Y:S02]  /*ba70*/  S2R R31, SR_TID.X ;  /* 0x00000000001f7919 */ /* 0x000ea40000002100 */
[----:B------:R-:W-:-:S05]  /*ba80*/  IMAD R37, R8, 0x60, R20 ;  /* 0x0000006008257824 */ /* 0x000fca00078e0214 */
[C---:B------:R-:W-:Y:S02]  /*ba90*/  ISETP.GE.AND P0, PT, R37.reuse, R33, PT ;  /* 0x000000212500720c */ /* 0x040fe40003f06270 */
[----:B------:R-:W-:Y:S02]  /*baa0*/  IADD3 R37, R37, R32, RZ ;  /* 0x0000002025257210 */ /* 0x000fe40007ffe0ff */
[----:B------:R-:W-:-:S03]  /*bab0*/  ISETP.GT.U32.OR P0, PT, R20, 0x5f, P0 ;  /* 0x0000005f1400780c */ /* 0x000fc60000704470 */
[----:B0-----:R-:W-:-:S04]  /*bac0*/  @P2 IMAD.HI.U32 R4, R37, R4, RZ ;  /* 0x0000000425042227 */ /* 0x001fc800078e00ff */
[----:B------:R-:W-:Y:S01]  /*bad0*/  IMAD.MOV.U32 R0, RZ, RZ, R37 ;  /* 0x000000ffff007224 */ /* 0x000fe200078e0025 */
[----:B-1----:R-:W-:-:S05]  /*bae0*/  @P2 SHF.R.U32.HI R0, RZ, R5, R4 ;  /* 0x00000005ff002219 */ /* 0x002fca0000011604 */
[----:B------:R-:W0:Y:S01]  /*baf0*/  @!P0 LDC.64 R4, c[0x0][0x428] ;  /* 0x00010a00ff048b82 */ /* 0x000e220000000a00 */
[--C-:B----4-:R-:W-:Y:S01]  /*bb00*/  @!P0 SHF.R.S32.HI R3, RZ, 0x1f, R0.reuse ;  /* 0x0000001fff038819 */ /* 0x110fe20000011400 */
[----:B------:R-:W-:Y:S01]  /*bb10*/  @!P0 IMAD.MOV.U32 R2, RZ, RZ, R0 ;  /* 0x000000ffff028224 */ /* 0x000fe200078e0000 */
[----:B------:R-:W-:-:S05]  /*bb20*/  SHF.R.S32.HI R33, RZ, 0x1f, R29 ;  /* 0x0000001fff217819 */ /* 0x000fca000001141d */
[----:B------:R-:W1:Y:S01]  /*bb30*/  @!P0 LDC.64 R6, c[0x0][0x418] ;  /* 0x00010600ff068b82 */ /* 0x000e620000000a00 */
[----:B--2---:R-:W-:-:S05]  /*bb40*/  IMAD.SHL.U32 R31, R31, 0x8, RZ ;  /* 0x000000081f1f7824 */ /* 0x004fca00078e00ff */
[----:B------:R-:W-:-:S04]  /*bb50*/  LOP3.LUT R31, R31, 0x38, RZ, 0xc0, !PT ;  /* 0x000000381f1f7812 */ /* 0x000fc800078ec0ff */
[----:B------:R-:W-:Y:S01]  /*bb60*/  LOP3.LUT R11, R31, 0x40, RZ, 0xfc, !PT ;  /* 0x000000401f0b7812 */ /* 0x000fe200078efcff */
[----:B0-----:R-:W-:-:S03]  /*bb70*/  @!P0 IMAD.WIDE.U32 R2, R29, R4, R2 ;  /* 0x000000041d028225 */ /* 0x001fc600078e0002 */
[----:B------:R-:W-:Y:S01]  /*bb80*/  ISETP.GE.AND P3, PT, R11, UR4, PT ;  /* 0x000000040b007c0c */ /* 0x000fe2000bf66270 */
[----:B------:R-:W-:-:S04]  /*bb90*/  @!P0 IMAD R4, R33, R4, RZ ;  /* 0x0000000421048224 */ /* 0x000fc800078e02ff */
[----:B------:R-:W-:Y:S01]  /*bba0*/  @!P0 IMAD R5, R29, R5, R4 ;  /* 0x000000051d058224 */ /* 0x000fe200078e0204 */
[----:B-1----:R-:W-:-:S03]  /*bbb0*/  @!P0 LEA R6, P1, R2, R6, 0x2 ;  /* 0x0000000602068211 */ /* 0x002fc600078210ff */
[----:B------:R-:W-:Y:S01]  /*bbc0*/  @!P0 IMAD.IADD R5, R3, 0x1, R5 ;  /* 0x0000000103058824 */ /* 0x000fe200078e0205 */
[----:B------:R-:W-:-:S03]  /*bbd0*/  LOP3.LUT R10, R31, 0x80, RZ, 0xfc, !PT ;  /* 0x000000801f0a7812 */ /* 0x000fc600078efcff */
[----:B------:R-:W-:Y:S02]  /*bbe0*/  @P3 LOP3.LUT R23, R23, 0x10, RZ, 0xfc, !PT ;  /* 0x0000001017173812 */ /* 0x000fe400078efcff */
[----:B------:R-:W-:Y:S02]  /*bbf0*/  @!P0 LEA.HI.X R7, R2, R7, R5, 0x2, P1 ;  /* 0x0000000702078211 */ /* 0x000fe400008f1405 */
[----:B------:R-:W-:Y:S01]  /*bc00*/  ISETP.GE.AND P1, PT, R10, UR4, PT ;  /* 0x000000040a007c0c */ /* 0x000fe2000bf26270 */
[----:B------:R-:W-:Y:S01]  /*bc10*/  IMAD.MOV R0, RZ, RZ, -R0 ;  /* 0x000000ffff007224 */ /* 0x000fe200078e0a00 */
[----:B------:R-:W-:Y:S01]  /*bc20*/  ISETP.GE.AND P2, PT, R31, UR4, PT ;  /* 0x000000041f007c0c */ /* 0x000fe2000bf46270 */
[----:B------:R0:W5:Y:S01]  /*bc30*/  @!P0 LDG.E R36, desc[UR36][R6.64] ;  /* 0x0000002406248981 */ /* 0x000162000c1e1900 */
[----:B------:R-:W-:Y:S01]  /*bc40*/  LOP3.LUT R23, R23, 0xfffffffe, RZ, 0xc0, !PT ;  /* 0xfffffffe17177812 */ /* 0x000fe200078ec0ff */
[----:B------:R-:W-:Y:S01]  /*bc50*/  IMAD R37, R9, R0, R37 ;  /* 0x0000000009257224 */ /* 0x000fe200078e0225 */
[----:B------:R-:W-:-:S02]  /*bc60*/  LOP3.LUT R9, R31, 0xc0, RZ, 0xfc, !PT ;  /* 0x000000c01f097812 */ /* 0x000fc400078efcff */
[----:B------:R-:W-:Y:S02]  /*bc70*/  LOP3.LUT R23, R23, 0xfffffff7, RZ, 0xc0, !PT ;  /* 0xfffffff717177812 */ /* 0x000fe400078ec0ff */
[----:B------:R-:W-:-:S03]  /*bc80*/  ISETP.GE.AND P0, PT, R9, UR4, PT ;  /* 0x0000000409007c0c */ /* 0x000fc6000bf06270 */
[----:B------:R-:W-:-:S04]  /*bc90*/  @P1 LOP3.LUT R23, R23, 0x8, RZ, 0xfc, !PT ;  /* 0x0000000817171812 */ /* 0x000fc800078efcff */
[----:B------:R-:W-:-:S04]  /*bca0*/  @P2 LOP3.LUT R23, R23, 0x1, RZ, 0xfc, !PT ;  /* 0x0000000117172812 */ /* 0x000fc800078efcff */
[----:B------:R-:W-:-:S04]  /*bcb0*/  LOP3.LUT R23, R23, 0xfffffffb, RZ, 0xc0, !PT ;  /* 0xfffffffb17177812 */ /* 0x000fc800078ec0ff */
[----:B------:R-:W-:Y:S01]  /*bcc0*/  @P0 LOP3.LUT R23, R23, 0x4, RZ, 0xfc, !PT ;  /* 0x0000000417170812 */ /* 0x000fe200078efcff */
[----:B0-----:R-:W-:Y:S06]  /*bcd0*/  BRA.DIV UR5, `(.L_x_1175) ;  /* 0x0000004605f47947 */ /* 0x001fec000b800000 */
.L_x_1248:
[----:B------:R-:W-:Y:S01]  /*bce0*/  IMAD.U32 R0, RZ, RZ, UR38 ;  /* 0x00000026ff007e24 */ /* 0x000fe2000f8e00ff */
[----:B------:R-:W-:Y:S02]  /*bcf0*/  SEL R2, RZ, 0x1, P2 ;  /* 0x00000001ff027807 */ /* 0x000fe40001000000 */
[----:B------:R-:W-:Y:S02]  /*bd00*/  ISETP.GT.U32.AND P1, PT, R20, 0x5f, PT ;  /* 0x0000005f1400780c */ /* 0x000fe40003f24070 */
[----:B------:R-:W-:Y:S01]  /*bd10*/  ISETP.NE.AND P0, PT, R0, 0x3, PT ;  /* 0x000000030000780c */ /* 0x000fe20003f05270 */
[----:B------:R0:W-:Y:S01]  /*bd20*/  STL [R1+0x20], R2 ;  /* 0x0000200201007387 */ /* 0x0001e20000100800 */
[----:B------:R-:W-:Y:S02]  /*bd30*/  LOP3.LUT R23, R23, 0xfffffbff, RZ, 0xc0, !PT ;  /* 0xfffffbff17177812 */ /* 0x000fe400078ec0ff */
[----:B------:R-:W-:-:S09]  /*bd40*/  SHF.R.S32.HI R28, RZ, 0x1f, R18 ;  /* 0x0000001fff1c7819 */ /* 0x000fd20000011412 */
[----:B------:R-:W-:-:S04]  /*bd50*/  @P0 LOP3.LUT R23, R23, 0x400, RZ, 0xfc, !PT ;  /* 0x0000040017170812 */ /* 0x000fc800078efcff */
[----:B------:R-:W-:-:S04]  /*bd60*/  LOP3.LUT R23, R23, 0xffffffdf, RZ, 0xc0, !PT ;  /* 0xffffffdf17177812 */ /* 0x000fc800078ec0ff */
[----:B------:R-:W-:Y:S01]  /*bd70*/  @P1 LOP3.LUT R23, R23, 0x20, RZ, 0xfc, !PT ;  /* 0x0000002017171812 */ /* 0x000fe200078efcff */
[----:B0-----:R-:W-:Y:S06]  /*bd80*/  @!P0 BRA `(.L_x_1176) ;  /* 0x0000000000048947 */ /* 0x001fec0003800000 */
[----:B------:R-:W-:Y:S01]  /*bd90*/  BPT.TRAP 0x1 ;  /* 0x000000040000795c */ /* 0x000fe20000300000 */
.L_x_1176:
[----:B------:R-:W-:Y:S01]  /*bda0*/  IMAD R25, R24, 0x8, R22 ;  /* 0x0000000818197824 */ /* 0x000fe200078e0216 */
[----:B------:R-:W-:Y:S01]  /*bdb0*/  SHF.L.U32 R0, R27, 0x1f, RZ ;  /* 0x0000001f1b007819 */ /* 0x000fe200000006ff */
[----:B------:R-:W-:Y:S03]  /*bdc0*/  BSSY B0, `(.L_x_1177) ;  /* 0x0000003000007945 */ /* 0x000fe60003800000 */
[----:B------:R-:W0:Y:S02]  /*bdd0*/  SYNCS.PHASECHK.TRANS64.TRYWAIT P0, [R25+URZ+0x32440], R0 ;  /* 0x03244000190075a7 */ /* 0x000e24000800017f */
[----:B0-----:R-:W-:Y:S05]  /*bde0*/  @!P0 BRA `(.L_x_1178) ;  /* 0x0000004400e08947 */ /* 0x001fea0003800000 */
.L_x_1249:
[----:B------:R-:W-:Y:S05]  /*bdf0*/  BSYNC B0 ;  /* 0x0000000000007941 */ /* 0x000fea0003800000 */
.L_x_1177:
[----:B------:R-:W2:Y:S01]  /*be00*/  LDL R7, [R1] ;  /* 0x0000000001077983 */ /* 0x000ea20000100800 */
[----:B0-----:R-:W-:Y:S01]  /*be10*/  SHF.R.S32.HI R0, RZ, 0x1f, R37 ;  /* 0x0000001fff007819 */ /* 0x001fe20000011425 */
[----:B------:R-:W-:Y:S01]  /*be20*/  ULDC.64 UR4, c[0x0][0x300] ;  /* 0x0000c00000047ab9 */ /* 0x000fe20000000a00 */
[----:B-----5:R-:W-:Y:S01]  /*be30*/  SHF.R.S32.HI R4, RZ, 0x1f, R36 ;  /* 0x0000001fff047819 */ /* 0x020fe20000011424 */
[----:B------:R-:W-:Y:S01]  /*be40*/  IMAD.WIDE.U32 R2, R37, UR4, RZ ;  /* 0x0000000425027c25 */ /* 0x000fe2000f8e00ff */
[----:B------:R-:W-:Y:S01]  /*be50*/  LOP3.LUT R23, R23, 0xfffffffd, RZ, 0xc0, !PT ;  /* 0xfffffffd17177812 */ /* 0x000fe200078ec0ff */
[----:B------:R0:W-:Y:S04]  /*be60*/  STL [R1+0x10], R0 ;  /* 0x0000100001007387 */ /* 0x0001e80000100800 */
[----:B------:R1:W-:Y:S01]  /*be70*/  STL [R1+0x14], R4 ;  /* 0x0000140401007387 */ /* 0x0003e20000100800 */
[----:B0-----:R-:W-:-:S04]  /*be80*/  IMAD R0, R0, UR4, RZ ;  /* 0x0000000400007c24 */ /* 0x001fc8000f8e02ff */
[----:B------:R-:W-:Y:S01]  /*be90*/  IMAD R0, R37, UR5, R0 ;  /* 0x0000000525007c24 */ /* 0x000fe2000f8e0200 */
[----:B------:R-:W-:-:S04]  /*bea0*/  ULDC.64 UR4, c[0x0][0x310] ;  /* 0x0000c40000047ab9 */ /* 0x000fc80000000a00 */
[----:B------:R-:W-:Y:S01]  /*beb0*/  IADD3 R3, R3, R0, RZ ;  /* 0x0000000003037210 */ /* 0x000fe20007ffe0ff */
[----:B------:R-:W-:Y:S02]  /*bec0*/  IMAD R0, R4, UR4, RZ ;  /* 0x0000000404007c24 */ /* 0x000fe4000f8e02ff */
[----:B-1----:R-:W0:Y:S02]  /*bed0*/  S2R R4, SR_TID.X ;  /* 0x0000000000047919 */ /* 0x002e240000002100 */
        /* <DEDUP_REMOVED lines=16> */
[----:B--2---:R-:W-:-:S02]  /*bfe0*/  IMAD R31, R8, -0x60, R7 ;  /* 0xffffffa0081f7824 */ /* 0x004fc400078e0207 */
[----:B0-----:R-:W-:Y:S02]  /*bff0*/  IMAD.SHL.U32 R7, R5, 0x8, RZ ;  /* 0x0000000805077824 */ /* 0x001fe400078e00ff */
[----:B------:R-:W-:Y:S02]  /*c000*/  IMAD.IADD R31, R31, 0x1, -R6 ;  /* 0x000000011f1f7824 */ /* 0x000fe400078e0a06 */
[----:B------:R-:W-:Y:S01]  /*c010*/  IMAD R5, R24, 0x1800, R30 ;  /* 0x0000180018057824 */ /* 0x000fe200078e021e */
[----:B------:R-:W-:Y:S02]  /*c020*/  LOP3.LUT R7, R7, 0x38, RZ, 0xc0, !PT ;  /* 0x0000003807077812 */ /* 0x000fe400078ec0ff */
[----:B------:R-:W-:Y:S02]  /*c030*/  ISETP.GE.AND P0, PT, R31, 0x1, PT ;  /* 0x000000011f00780c */ /* 0x000fe40003f06270 */
[----:B------:R-:W-:-:S13]  /*c040*/  ISETP.GE.AND P2, PT, R7, UR4, PT ;  /* 0x0000000407007c0c */ /* 0x000fda000bf46270 */
[----:B------:R-:W-:Y:S01]  /*c050*/  @P2 LOP3.LUT R23, R23, 0x2, RZ, 0xfc, !PT ;  /* 0x0000000217172812 */ /* 0x000fe200078efcff */
[----:B------:R-:W-:Y:S06]  /*c060*/  BRA.DIV UR5, `(.L_x_1179) ;  /* 0x0000004605547947 */ /* 0x000fec000b800000 */
[----:B------:R-:W0:Y:S01]  /*c070*/  SHFL.IDX PT, R3, R0, RZ, 0x181f ;  /* 0x00181fff00037589 */ /* 0x000e2200000e0000 */
[----:B------:R-:W-:-:S03]  /*c080*/  @P0 IMAD R6, R5, 0x2, R22 ;  /* 0x0000000205060824 */ /* 0x000fc600078e0216 */
[----:B------:R-:W1:Y:S01]  /*c090*/  SHFL.IDX PT, R2, R4, RZ, 0x181f ;  /* 0x00181fff04027589 */ /* 0x000e6200000e0000 */
[----:B0-----:R-:W-:-:S05]  /*c0a0*/  @P0 LEA R3, P1, R7, R3, 0x1 ;  /* 0x0000000307030211 */ /* 0x001fca00078208ff */
[----:B-1----:R-:W-:-:S05]  /*c0b0*/  @P0 IMAD.X R2, RZ, RZ, R2, P1 ;  /* 0x000000ffff020224 */ /* 0x002fca00008e0602 */
        /* <DEDUP_REMOVED lines=47> */
.L_x_1263:
        /* <DEDUP_REMOVED lines=10> */
.L_x_1180:
[----:B------:R-:W-:Y:S02]  /*c450*/  PLOP3.LUT P1, PT, P1, P0, PT, 0xa2, 0x0 ;  /* 0x000000000000781c */ /* 0x000fe40000f21472 */
[----:B------:R-:W-:-:S08]  /*c460*/  @P0 R2UR P1, UR4, R25 ;  /* 0x00000000190402ca */ /* 0x000fd00000020000 */
[----:B------:R-:W-:-:S05]  /*c470*/  @P0 PLOP3.LUT P0, PT, P1, PT, PT, 0x80, 0x0 ;  /* 0x000000000000081c */ /* 0x000fca0000f0f070 */
[----:B------:R-:W-:Y:S01]  /*c480*/  @!P1 SYNCS.ARRIVE.TRANS64.RED.A0T1 RZ, [UR4+0x32430], RZ ;  /* 0x032430ffffff99a7 */ /* 0x000fe20008200404 */
[----:B------:R-:W-:Y:S07]  /*c490*/  @!P1 ARRIVES.LDGSTSBAR.64.TRANSCNT [UR4+0x32430] ;  /* 0x03243000ff0099b0 */ /* 0x000fee0008000a84 */
[----:B------:R-:W-:Y:S05]  /*c4a0*/  @P0 BRA.U.ANY `(.L_x_1180) ;  /* 0xfffffffd00e80947 */ /* 0x000fea000393ffff */
[----:B------:R-:W-:Y:S01]  /*c4b0*/  NOP ;  /* 0x0000000000007918 */ /* 0x000fe20000000000 */
[----:B------:R-:W-:-:S13]  /*c4c0*/  LOP3.LUT P2, RZ, R23, 0x400, RZ, 0xc0, !PT ;  /* 0x0000040017ff7812 */ /* 0x000fda000784c0ff */
[----:B------:R-:W-:Y:S05]  /*c4d0*/  @!P2 BRA `(.L_x_1181) ;  /* 0x000000000004a947 */ /* 0x000fea0003800000 */
[----:B------:R-:W-:Y:S01]  /*c4e0*/  BPT.TRAP 0x1 ;  /* 0x000000040000795c */ /* 0x000fe20000300000 */
.L_x_1181:
[----:B------:R1:W5:Y:S01]  /*c4f0*/  LDL.LU R0, [R1+0x4] ;  /* 0x0000040001007983 */ /* 0x0003620000300800 */
[----:B------:R-:W-:Y:S01]  /*c500*/  LOP3.LUT P0, RZ, R23, 0x40, RZ, 0xc0, !PT ;  /* 0x0000004017ff7812 */ /* 0x000fe2000780c0ff */
[----:B------:R1:W-:-:S12]  /*c510*/  SYNCS.ARRIVE.TRANS64.A1T0 RZ, [R25+URZ+0x32430], RZ ;  /* 0x032430ff19ff79a7 */ /* 0x0003d8000810003f */
[----:B------:R-:W-:Y:S05]  /*c520*/  WARPSYNC.ALL ;  /* 0x0000000000007948 */ /* 0x000fea0003800000 */
[----:B------:R-:W-:Y:S01]  /*c530*/  SEL R34, R34, RZ, !P0 ;  /* 0x000000ff22227207 */ /* 0x000fe20004000000 */
[----:B------:R-:W-:Y:S01]  /*c540*/  BSSY B6, `(.L_x_1182) ;  /* 0x0000019000067945 */ /* 0x000fe20003800000 */
[----:B------:R-:W-:Y:S01]  /*c550*/  BAR.SYNC.DEFER_BLOCKING 0x8, 0x180 ;  /* 0x0206000000007b1d */ /* 0x000fe20000010000 */
[----:B-----5:R-:W-:-:S05]  /*c560*/  SEL R0, R0, RZ, !P0 ;  /* 0x000000ff00007207 */ /* 0x020fca0004000000 */
[----:B------:R2:W-:Y:S02]  /*c570*/  STL [R1+0xc], R0 ;  /* 0x00000c0001007387 */ /* 0x0005e40000100800 */
[----:B--2---:R-:W-:-:S05]  /*c580*/  VIADD R0, R22, 0x18400 ;  /* 0x0001840016007836 */ /* 0x004fca0000000000 */
[----:B------:R-:W-:Y:S02]  /*c590*/  LOP3.LUT P0, RZ, R0, 0x3ff, RZ, 0xc0, !PT ;  /* 0x000003ff00ff7812 */ /* 0x000fe4000780c0ff */
[----:B------:R-:W-:-:S05]  /*c5a0*/  SHF.R.S32.HI R0, RZ, 0x1f, R35 ;  /* 0x0000001fff007819 */ /* 0x000fca0000011423 */
[----:B------:R2:W-:Y:S06]  /*c5b0*/  STL [R1+0x4], R0 ;  /* 0x0000040001007387 */ /* 0x0005ec0000100800 */
        /* <DEDUP_REMOVED lines=16> */
[----:B012---:R-:W-:Y:S05]  /*c6c0*/  CALL.ABS.NOINC R2 ;  /* 0x0000000002007343 */ /* 0x007fea0003c00000 */
.L_x_1183:
[----:B------:R-:W-:Y:S05]  /*c6d0*/  BSYNC B6 ;  /* 0x0000000000067941 */ /* 0x000fea0003800000 */
.L_x_1182:
[----:B------:R-:W3:Y:S01]  /*c6e0*/  LDL R21, [R1+0x4] ;  /* 0x0000040001157983 */ /* 0x000ee20000100800 */
[----:B------:R-:W4:Y:S03]  /*c6f0*/  LDC R7, c[0x0][0x448] ;  /* 0x00011200ff077b82 */ /* 0x000f260000000800 */
[----:B------:R-:W5:Y:S01]  /*c700*/  LDL R20, [R1+0xc] ;  /* 0x00000c0001147983 */ /* 0x000f620000100800 */
[----:B------:R-:W-:Y:S01]  /*c710*/  IMAD.SHL.U32 R4, R17, 0x80, RZ ;  /* 0x0000008011047824 */ /* 0x000fe200078e00ff */
[----:B------:R-:W-:Y:S01]  /*c720*/  ULDC.64 UR4, c[0x0][0x298] ;  /* 0x0000a60000047ab9 */ /* 0x000fe20000000a00 */
[----:B------:R-:W-:Y:S01]  /*c730*/  LOP3.LUT R23, R23, 0xfffeffff, RZ, 0xc0, !PT ;  /* 0xfffeffff17177812 */ /* 0x000fe200078ec0ff */
[----:B0-----:R-:W0:Y:S01]  /*c740*/  S2R R2, SR_TID.X ;  /* 0x0000000000027919 */ /* 0x001e220000002100 */
[----:B--2---:R-:W2:Y:S01]  /*c750*/  S2R R0, SR_TID.X ;  /* 0x0000000000007919 */ /* 0x004ea20000002100 */
[----:B------:R-:W1:Y:S01]  /*c760*/  S2R R6, SR_TID.X ;  /* 0x0000000000067919 */ /* 0x000e620000002100 */
[----:B----4-:R-:W-:-:S13]  /*c770*/  ISETP.NE.AND P0, PT, R7, 0x1, PT ;  /* 0x000000010700780c */ /* 0x010fda0003f05270 */
[----:B------:R-:W-:Y:S02]  /*c780*/  @P0 LOP3.LUT R23, R23, 0x10000, RZ, 0xfc, !PT ;  /* 0x0001000017170812 */ /* 0x000fe400078efcff */
[----:B0-----:R-:W-:-:S04]  /*c790*/  LOP3.LUT R2, R2, 0x7f, RZ, 0xc0, !PT ;  /* 0x0000007f02027812 */ /* 0x001fc800078ec0ff */
[----:B------:R-:W-:Y:S02]  /*c7a0*/  SHF.R.U32.HI R2, RZ, 0x3, R2 ;  /* 0x00000003ff027819 */ /* 0x000fe40000011602 */
[----:B--2---:R-:W-:Y:S02]  /*c7b0*/  SHF.L.U32 R3, R0, 0x4, RZ ;  /* 0x0000000400037819 */ /* 0x004fe400000006ff */
[----:B------:R-:W0:Y:S02]  /*c7c0*/  @P0 LDC R0, c[0x0][0x44c] ;  /* 0x00011300ff000b82 */ /* 0x000e240000000800 */
[----:B------:R-:W-:-:S04]  /*c7d0*/  LOP3.LUT R3, R2, 0x70, R3, 0xf8, !PT ;  /* 0x0000007002037812 */ /* 0x000fc800078ef803 */
[----:B------:R-:W-:Y:S02]  /*c7e0*/  LOP3.LUT R17, R3, R4, RZ, 0xfc, !PT ;  /* 0x0000000403117212 */ /* 0x000fe400078efcff */
[----:B------:R-:W2:Y:S03]  /*c7f0*/  @P0 LDC R2, c[0x0][0x450] ;  /* 0x00011400ff020b82 */ /* 0x000ea60000000800 */
[----:B0-----:R-:W-:-:S04]  /*c800*/  @P0 IMAD.HI.U32 R3, R17, R0, RZ ;  /* 0x0000000011030227 */ /* 0x001fc800078e00ff */
[----:B------:R-:W-:Y:S01]  /*c810*/  IMAD.MOV.U32 R0, RZ, RZ, R17 ;  /* 0x000000ffff007224 */ /* 0x000fe200078e0011 */
[----:B--2---:R-:W-:Y:S01]  /*c820*/  @P0 SHF.R.U32.HI R0, RZ, R2, R3 ;  /* 0x00000002ff000219 */ /* 0x004fe20000011603 */
[----:B------:R-:W-:-:S04]  /*c830*/  IMAD.WIDE.U32 R2, R35, UR4, RZ ;  /* 0x0000000423027c25 */ /* 0x000fc8000f8e00ff */
[----:B---3--:R-:W-:Y:S01]  /*c840*/  IMAD R5, R21, UR4, RZ ;  /* 0x0000000415057c24 */ /* 0x008fe2000f8e02ff */
[----:B-1----:R-:W-:-:S03]  /*c850*/  LOP3.LUT R21, R6, 0x7f, RZ, 0xc0, !PT ;  /* 0x0000007f06157812 */ /* 0x002fc600078ec0ff */
[----:B------:R-:W-:Y:S01]  /*c860*/  IMAD R5, R35, UR5, R5 ;  /* 0x0000000523057c24 */ /* 0x000fe2000f8e0205 */
[----:B------:R-:W-:Y:S01]  /*c870*/  ULDC.64 UR4, c[0x0][0x2d8] ;  /* 0x0000b60000047ab9 */ /* 0x000fe20000000a00 */
[----:B------:R-:W-:Y:S02]  /*c880*/  SHF.R.U32.HI R21, RZ, 0x3, R21 ;  /* 0x00000003ff157819 */ /* 0x000fe40000011615 */
[----:B------:R-:W-:Y:S02]  /*c890*/  IMAD.IADD R3, R3, 0x1, R5 ;  /* 0x0000000103037824 */ /* 0x000fe400078e0205 */
[----:B------:R-:W-:Y:S02]  /*c8a0*/  IMAD R5, R28, UR4, RZ ;  /* 0x000000041c057c24 */ /* 0x000fe4000f8e02ff */
[----:B------:R-:W-:-:S04]  /*c8b0*/  IMAD.WIDE.U32 R2, R18, UR4, R2 ;  /* 0x0000000412027c25 */ /* 0x000fc8000f8e0002 */
[----:B------:R-:W-:Y:S01]  /*c8c0*/  IMAD R5, R18, UR5, R5 ;  /* 0x0000000512057c24 */ /* 0x000fe2000f8e0205 */
[----:B------:R-:W-:-:S03]  /*c8d0*/  ULDC.64 UR4, c[0x0][0x2e0] ;  /* 0x0000b80000047ab9 */ /* 0x000fc60000000a00 */
[----:B------:R-:W-:Y:S02]  /*c8e0*/  IMAD.IADD R3, R3, 0x1, R5 ;  /* 0x0000000103037824 */ /* 0x000fe400078e0205 */
[----:B-----5:R-:W-:Y:S01]  /*c8f0*/  IMAD R5, R20, UR4, RZ ;  /* 0x0000000414057c24 */ /* 0x020fe2000f8e02ff */
[----:B------:R-:W-:Y:S01]  /*c900*/  SHF.L.U32 R20, R6, 0x3, RZ ;  /* 0x0000000306147819 */ /* 0x000fe200000006ff */
[----:B------:R-:W-:-:S03]  /*c910*/  IMAD.WIDE.U32 R2, R34, UR4, R2 ;  /* 0x0000000422027c25 */ /* 0x000fc6000f8e0002 */
[----:B------:R-:W-:Y:S01]  /*c920*/  LOP3.LUT R20, R20, 0x38, RZ, 0xc0, !PT ;  /* 0x0000003814147812 */ /* 0x000fe200078ec0ff */
[----:B------:R-:W-:Y:S01]  /*c930*/  IMAD R5, R34, UR5, R5 ;  /* 0x0000000522057c24 */ /* 0x000fe2000f8e0205 */
[----:B------:R-:W-:-:S03]  /*c940*/  ULDC.64 UR4, c[0x0][0x2d0] ;  /* 0x0000b40000047ab9 */ /* 0x000fc60000000a00 */
[----:B------:R-:W-:Y:S01]  /*c950*/  IMAD.IADD R3, R3, 0x1, R5 ;  /* 0x0000000103037824 */ /* 0x000fe200078e0205 */
[----:B------:R-:W-:Y:S01]  /*c960*/  SHF.R.S32.HI R5, RZ, 0x1f, R0 ;  /* 0x0000001fff057819 */ /* 0x000fe20000011400 */
[----:B------:R-:W-:-:S04]  /*c970*/  IMAD.WIDE.U32 R2, R0, UR4, R2 ;  /* 0x0000000400027c25 */ /* 0x000fc8000f8e0002 */
[----:B------:R-:W-:-:S04]  /*c980*/  IMAD R5, R5, UR4, RZ ;  /* 0x0000000405057c24 */ /* 0x000fc8000f8e02ff */
[----:B------:R-:W-:Y:S01]  /*c990*/  IMAD R5, R0, UR5, R5 ;  /* 0x0000000500057c24 */ /* 0x000fe2000f8e0205 */
[----:B------:R-:W-:Y:S01]  /*c9a0*/  ULDC.64 UR4, c[0x0][0x2c8] ;  /* 0x0000b20000047ab9 */ /* 0x000fe20000000a00 */
[----:B------:R-:W-:Y:S02]  /*c9b0*/  IMAD.MOV R0, RZ, RZ, -R0 ;  /* 0x000000ffff007224 */ /* 0x000fe400078e0a00 */
[----:B------:R-:W-:Y:S02]  /*c9c0*/  IMAD.IADD R3, R3, 0x1, R5 ;  /* 0x0000000103037824 */ /* 0x000fe400078e0205 */
[----:B------:R-:W-:-:S04]  /*c9d0*/  IMAD R0, R7, R0, R17 ;  /* 0x0000000007007224 */ /* 0x000fc800078e0211 */
[----:B------:R-:W-:Y:S01]  /*c9e0*/  IMAD.WIDE.U32 R2, R0, UR4, R2 ;  /* 0x0000000400027c25 */ /* 0x000fe2000f8e0002 */
[----:B------:R-:W-:-:S05]  /*c9f0*/  SHF.R.S32.HI R5, RZ, 0x1f, R0 ;  /* 0x0000001fff057819 */ /* 0x000fca0000011400 */
[----:B------:R-:W-:-:S04]  /*ca00*/  IMAD R5, R5, UR4, RZ ;  /* 0x0000000405057c24 */ /* 0x000fc8000f8e02ff */
[----:B------:R-:W-:Y:S01]  /*ca10*/  IMAD R5, R0, UR5, R5 ;  /* 0x0000000500057c24 */ /* 0x000fe2000f8e0205 */
[----:B------:R-:W-:Y:S02]  /*ca20*/  ULDC.64 UR4, c[0x0][0x280] ;  /* 0x0000a00000047ab9 */ /* 0x000fe40000000a00 */
[----:B------:R-:W-:Y:S01]  /*ca30*/  LEA R0, P0, R2, UR4, 0x1 ;  /* 0x0000000402007c11 */ /* 0x000fe2000f8008ff */
[----:B------:R-:W-:Y:S01]  /*ca40*/  IMAD.IADD R5, R3, 0x1, R5 ;  /* 0x0000000103057824 */ /* 0x000fe200078e0205 */
[----:B------:R-:W-:-:S04]  /*ca50*/  ULDC UR4, c[0x0][0x2b8] ;  /* 0x0000ae0000047ab9 */ /* 0x000fc80000000800 */
[----:B------:R-:W-:Y:S01]  /*ca60*/  LEA.HI.X R5, R2, UR5, R5, 0x1, P0 ;  /* 0x0000000502057c11 */ /* 0x000fe200080f0c05 */
[----:B------:R-:W-:Y:S01]  /*ca70*/  UMOV UR5, 0xffffffff ;  /* 0xffffffff00057882 */ /* 0x000fe20000000000 */
[----:B------:R-:W-:Y:S02]  /*ca80*/  ISETP.GE.AND P0, PT, R20, UR4, PT ;  /* 0x0000000414007c0c */ /* 0x000fe4000bf06270 */
[----:B------:R-:W-:Y:S11]  /*ca90*/  BRA.DIV UR5, `(.L_x_1184) ;  /* 0x0000004205c87947 */ /* 0x000ff6000b800000 */
[----:B------:R-:W2:Y:S01]  /*caa0*/  LDL.LU R2, [R1+0x8] ;  /* 0x0000080001027983 */ /* 0x000ea20000300800 */
[----:B------:R-:W2:Y:S03]  /*cab0*/  LDC R3, c[0x0][0x448] ;  /* 0x00011200ff037b82 */ /* 0x000ea60000000800 */
[----:B------:R-:W0:Y:S01]  /*cac0*/  SHFL.IDX PT, R10, R0, RZ, 0x181f ;  /* 0x00181fff000a7589 */ /* 0x000e2200000e0000 */
[----:B------:R-:W-:-:S03]  /*cad0*/  IMAD.IADD R4, R21, 0x1, R4 ;  /* 0x0000000115047824 */ /* 0x000fc600078e0204 */
[----:B------:R-:W-:Y:S01]  /*cae0*/  SHFL.IDX PT, R7, R0, 0x1, 0x181f ;  /* 0x00381f0000077f89 */ /* 0x000fe200000e0000 */
[----:B------:R-:W-:-:S03]  /*caf0*/  VIADD R8, R4, 0x10 ;  /* 0x0000001004087836 */ /* 0x000fc60000000000 */
[----:B------:R-:W-:Y:S04]  /*cb00*/  SHFL.IDX PT, R11, R0, 0x2, 0x181f ;  /* 0x00581f00000b7f89 */ /* 0x000fe800000e0000 */
[----:B------:R-:W-:Y:S01]  /*cb10*/  SHFL.IDX PT, R12, R0, 0x3, 0x181f ;  /* 0x00781f00000c7f89 */ /* 0x000fe200000e0000 */
[----:B------:R-:W-:Y:S01]  /*cb20*/  LOP3.LUT R23, R23, 0xffffdfff, RZ, 0xc0, !PT ;  /* 0xffffdfff17177812 */ /* 0x000fe200078ec0ff */
[----:B--2---:R-:W-:Y:S02]  /*cb30*/  IMAD R6, R2, R3, RZ ;  /* 0x0000000302067224 */ /* 0x004fe400078e02ff */
[----:B------:R-:W1:Y:S03]  /*cb40*/  SHFL.IDX PT, R3, R5, RZ, 0x181f ;  /* 0x00181fff05037589 */ /* 0x000e6600000e0000 */
[-C--:B------:R-:W-:Y:S01]  /*cb50*/  ISETP.GE.AND P6, PT, R4, R6.reuse, PT ;  /* 0x000000060400720c */ /* 0x080fe20003fc6270 */
[----:B------:R-:W2:Y:S01]  /*cb60*/  SHFL.IDX PT, R2, R5, 0x1, 0x181f ;  /* 0x00381f0005027f89 */ /* 0x000ea200000e0000 */
[----:B------:R-:W-:-:S11]  /*cb70*/  ISETP.GE.AND P5, PT, R8, R6, PT ;  /* 0x000000060800720c */ /* 0x000fd60003fa6270 */
[----:B0-----:R-:W-:-:S05]  /*cb80*/  @!P6 LEA R10, P1, R20, R10, 0x1 ;  /* 0x0000000a140ae211 */ /* 0x001fca00078208ff */
[----:B-1----:R-:W-:Y:S01]  /*cb90*/  @!P6 IMAD.X R3, RZ, RZ, R3, P1 ;  /* 0x000000ffff03e224 */ /* 0x002fe200008e0603 */
[----:B------:R-:W-:Y:S01]  /*cba0*/  @!P5 LEA R7, P1, R20, R7, 0x1 ;  /* 0x000000071407d211 */ /* 0x000fe200078208ff */
[----:B------:R-:W-:-:S04]  /*cbb0*/  VIADD R8, R4, 0x20 ;  /* 0x0000002004087836 */ /* 0x000fc80000000000 */
[----:B--2---:R-:W-:Y:S02]  /*cbc0*/  @!P5 IMAD.X R9, RZ, RZ, R2, P1 ;  /* 0x000000ffff09d224 */ /* 0x004fe400008e0602 */
[----:B------:R-:W0:Y:S01]  /*cbd0*/  SHFL.IDX PT, R2, R5, 0x2, 0x181f ;  /* 0x00581f0005027f89 */ /* 0x000e2200000e0000 */
[----:B------:R-:W-:-:S13]  /*cbe0*/  ISETP.GE.AND P3, PT, R8, R6, PT ;  /* 0x000000060800720c */ /* 0x000fda0003f66270 */
[----:B------:R-:W-:-:S05]  /*cbf0*/  @!P3 LEA R11, P1, R20, R11, 0x1 ;  /* 0x0000000b140bb211 */ /* 0x000fca00078208ff */
[----:B0-----:R-:W-:Y:S02]  /*cc00*/  @!P3 IMAD.X R8, RZ, RZ, R2, P1 ;  /* 0x000000ffff08b224 */ /* 0x001fe400008e0602 */
[----:B------:R-:W-:-:S05]  /*cc10*/  VIADD R2, R4, 0x30 ;  /* 0x0000003004027836 */ /* 0x000fca0000000000 */
[----:B------:R-:W-:Y:S01]  /*cc20*/  ISETP.GE.AND P2, PT, R2, R6, PT ;  /* 0x000000060200720c */ /* 0x000fe20003f46270 */
[----:B------:R-:W-:-:S05]  /*cc30*/  VIADD R2, R4, 0x40 ;  /* 0x0000004004027836 */ /* 0x000fca0000000000 */
[----:B------:R-:W-:Y:S02]  /*cc40*/  ISETP.GE.AND P4, PT, R2, R6, PT ;  /* 0x000000060200720c */ /* 0x000fe40003f86270 */
[----:B------:R-:W0:Y:S05]  /*cc50*/  SHFL.IDX PT, R2, R5, 0x3, 0x181f ;  /* 0x00781f0005027f89 */ /* 0x000e2a00000e0000 */
[----:B------:R-:W-:Y:S02]  /*cc60*/  @!P2 LEA R14, P1, R20, R12, 0x1 ;  /* 0x0000000c140ea211 */ /* 0x000fe400078208ff */
[----:B------:R-:W1:Y:S02]  /*cc70*/  SHFL.IDX PT, R12, R0, 0x4, 0x181f ;  /* 0x00981f00000c7f89 */ /* 0x000e6400000e0000 */
[----:B0-----:R-:W-:-:S02]  /*cc80*/  @!P2 IADD3.X R13, RZ, R2, RZ, P1, !PT ;  /* 0x00000002ff0da210 */ /* 0x001fc40000ffe4ff */
[----:B------:R-:W0:Y:S01]  /*cc90*/  SHFL.IDX PT, R2, R5, 0x4, 0x181f ;  /* 0x00981f0005027f89 */ /* 0x000e2200000e0000 */
[----:B-1----:R-:W-:Y:S02]  /*cca0*/  @!P4 LEA R15, P1, R20, R12, 0x1 ;  /* 0x0000000c140fc211 */ /* 0x002fe400078208ff */
[----:B------:R-:W-:-:S04]  /*ccb0*/  @P6 LOP3.LUT R23, R23, 0x2000, RZ, 0xfc, !PT ;  /* 0x0000200017176812 */ /* 0x000fc800078efcff */
[----:B------:R-:W-:Y:S01]  /*ccc0*/  LOP3.LUT R23, R23, 0xffffefff, RZ, 0xc0, !PT ;  /* 0xffffefff17177812 */ /* 0x000fe200078ec0ff */
[----:B0-----:R-:W-:Y:S02]  /*ccd0*/  @!P4 IMAD.X R12, RZ, RZ, R2, P1 ;  /* 0x000000ffff0cc224 */ /* 0x001fe400008e0602 */
[----:B------:R-:W-:-:S05]  /*cce0*/  @!P6 IMAD.MOV.U32 R2, RZ, RZ, R10 ;  /* 0x000000ffff02e224 */ /* 0x000fca00078e000a */
[----:B------:R0:W-:Y:S01]  /*ccf0*/  @!P6 LDGSTS.E.BYPASS.LTC128B.128 [R26+0x18400], desc[UR36][R2.64], !P0 ;  /* 0x18400000021aefae */ /* 0x0001e2000c101d64 */
[----:B------:R-:W-:Y:S01]  /*cd00*/  @P5 LOP3.LUT R23, R23, 0x1000, RZ, 0xfc, !PT ;  /* 0x0000100017175812 */ /* 0x000fe200078efcff */
[----:B0-----:R-:W-:Y:S02]  /*cd10*/  @!P5 IMAD.MOV.U32 R2, RZ, RZ, R7 ;  /* 0x000000ffff02d224 */ /* 0x001fe400078e0007 */
[----:B------:R-:W-:-:S05]  /*cd20*/  @!P5 IMAD.MOV.U32 R3, RZ, RZ, R9 ;  /* 0x000000ffff03d224 */ /* 0x000fca00078e0009 */
[----:B------:R0:W-:Y:S01]  /*cd30*/  @!P5 LDGSTS.E.BYPASS.LTC128B.128 [R26+0x18c00], desc[UR36][R2.64], !P0 ;  /* 0x18c00000021adfae */ /* 0x0001e2000c101d64 */
[----:B------:R-:W-:-:S03]  /*cd40*/  LOP3.LUT R23, R23, 0xfffff7ff, RZ, 0xc0, !PT ;  /* 0xfffff7ff17177812 */ /* 0x000fc600078ec0ff */
[----:B------:R-:W1:Y:S01]  /*cd50*/  SHFL.IDX PT, R9, R0, 0x5, 0x181f ;  /* 0x00b81f0000097f89 */ /* 0x000e6200000e0000 */
[----:B0-----:R-:W-:Y:S02]  /*cd60*/  @!P3 IMAD.MOV.U32 R2, RZ, RZ, R11 ;  /* 0x000000ffff02b224 */ /* 0x001fe400078e000b */
[----:B------:R-:W-:-:S05]  /*cd70*/  @!P3 IMAD.MOV.U32 R3, RZ, RZ, R8 ;  /* 0x000000ffff03b224 */ /* 0x000fca00078e0008 */
[----:B------:R0:W-:Y:S01]  /*cd80*/  @!P3 LDGSTS.E.BYPASS.LTC128B.128 [R26+0x19400], desc[UR36][R2.64], !P0 ;  /* 0x19400000021abfae */ /* 0x0001e2000c101d64 */
[----:B------:R-:W-:-:S03]  /*cd90*/  @P3 LOP3.LUT R23, R23, 0x800, RZ, 0xfc, !PT ;  /* 0x0000080017173812 */ /* 0x000fc600078efcff */
[----:B------:R-:W2:Y:S01]  /*cda0*/  SHFL.IDX PT, R8, R5, 0x5, 0x181f ;  /* 0x00b81f0005087f89 */ /* 0x000ea200000e0000 */
[----:B0-----:R-:W-:-:S03]  /*cdb0*/  VIADD R2, R4, 0x50 ;  /* 0x0000005004027836 */ /* 0x001fc60000000000 */
[----:B------:R-:W0:Y:S01]  /*cdc0*/  SHFL.IDX PT, R7, R0, 0x6, 0x181f ;  /* 0x00d81f0000077f89 */ /* 0x000e2200000e0000 */
[----:B------:R-:W-:Y:S01]  /*cdd0*/  @!P2 IMAD.MOV.U32 R3, RZ, RZ, R13 ;  /* 0x000000ffff03a224 */ /* 0x000fe200078e000d */
[----:B------:R-:W-:Y:S02]  /*cde0*/  ISETP.GE.AND P3, PT, R2, R6, PT ;  /* 0x000000060200720c */ /* 0x000fe40003f66270 */
[----:B------:R-:W-:Y:S02]  /*cdf0*/  @!P2 MOV R2, R14 ;  /* 0x0000000e0002a202 */ /* 0x000fe40000000f00 */
[----:B------:R-:W-:-:S03]  /*ce00*/  LOP3.LUT R23, R23, 0xfffffdff, RZ, 0xc0, !PT ;  /* 0xfffffdff17177812 */ /* 0x000fc600078ec0ff */
[----:B------:R3:W-:Y:S01]  /*ce10*/  @!P2 LDGSTS.E.BYPASS.LTC128B.128 [R26+0x19c00], desc[UR36][R2.64], !P0 ;  /* 0x19c00000021aafae */ /* 0x0007e2000c101d64 */
[----:B------:R-:W-:-:S03]  /*ce20*/  @P2 LOP3.LUT R23, R23, 0x200, RZ, 0xfc, !PT ;  /* 0x0000020017172812 */ /* 0x000fc600078efcff */
[----:B---3--:R-:W3:Y:S01]  /*ce30*/  SHFL.IDX PT, R2, R5, 0x6, 0x181f ;  /* 0x00d81f0005027f89 */ /* 0x008ee200000e0000 */
[----:B------:R-:W-:-:S05]  /*ce40*/  VIADD R3, R4, 0x60 ;  /* 0x0000006004037836 */ /* 0x000fca0000000000 */
[----:B------:R-:W-:Y:S02]  /*ce50*/  ISETP.GE.AND P2, PT, R3, R6, PT ;  /* 0x000000060300720c */ /* 0x000fe40003f46270 */
[----:B-1----:R-:W-:-:S05]  /*ce60*/  @!P3 LEA R9, P1, R20, R9, 0x1 ;  /* 0x000000091409b211 */ /* 0x002fca00078208ff */
[----:B--2---:R-:W-:-:S06]  /*ce70*/  @!P3 IMAD.X R8, RZ, RZ, R8, P1 ;  /* 0x000000ffff08b224 */ /* 0x004fcc00008e0608 */
[----:B0-----:R-:W-:Y:S01]  /*ce80*/  @!P2 LEA R7, P1, R20, R7, 0x1 ;  /* 0x000000071407a211 */ /* 0x001fe200078208ff */
[----:B------:R-:W-:-:S04]  /*ce90*/  @!P4 IMAD.MOV.U32 R3, RZ, RZ, R12 ;  /* 0x000000ffff03c224 */ /* 0x000fc800078e000c */
[----:B---3--:R-:W-:Y:S02]  /*cea0*/  @!P2 IMAD.X R10, RZ, RZ, R2, P1 ;  /* 0x000000ffff0aa224 */ /* 0x008fe400008e0602 */
[----:B------:R-:W-:-:S05]  /*ceb0*/  @!P4 IMAD.MOV.U32 R2, RZ, RZ, R15 ;  /* 0x000000ffff02c224 */ /* 0x000fca00078e000f */
[----:B------:R0:W-:Y:S01]  /*cec0*/  @!P4 LDGSTS.E.BYPASS.LTC128B.128 [R26+0x1a400], desc[UR36][R2.64], !P0 ;  /* 0x1a400000021acfae */ /* 0x0001e2000c101d64 */
[----:B------:R-:W-:Y:S01]  /*ced0*/  LOP3.LUT R23, R23, 0xfffffeff, RZ, 0xc0, !PT ;  /* 0xfffffeff17177812 */ /* 0x000fe200078ec0ff */
[----:B0-----:R-:W-:Y:S02]  /*cee0*/  @!P3 IMAD.MOV.U32 R2, RZ, RZ, R9 ;  /* 0x000000ffff02b224 */ /* 0x001fe400078e0009 */
[----:B------:R-:W-:-:S05]  /*cef0*/  @!P3 IMAD.MOV.U32 R3, RZ, RZ, R8 ;  /* 0x000000ffff03b224 */ /* 0x000fca00078e0008 */
[----:B------:R0:W-:Y:S04]  /*cf00*/  @!P3 LDGSTS.E.BYPASS.LTC128B.128 [R26+0x1ac00], desc[UR36][R2.64], !P0 ;  /* 0x1ac00000021abfae */ /* 0x0001e8000c101d64 */
[----:B------:R-:W1:Y:S01]  /*cf10*/  SHFL.IDX PT, R5, R5, 0x7, 0x181f ;  /* 0x00f81f0005057f89 */ /* 0x000e6200000e0000 */
[----:B0-----:R-:W-:Y:S01]  /*cf20*/  @!P2 IMAD.MOV.U32 R2, RZ, RZ, R7 ;  /* 0x000000ffff02a224 */ /* 0x001fe200078e0007 */
[----:B------:R-:W-:Y:S02]  /*cf30*/  @!P2 MOV R3, R10 ;  /* 0x0000000a0003a202 */ /* 0x000fe40000000f00 */
[----:B------:R-:W0:Y:S04]  /*cf40*/  SHFL.IDX PT, R0, R0, 0x7, 0x181f ;  /* 0x00f81f0000007f89 */ /* 0x000e2800000e0000 */
[----:B------:R2:W-:Y:S01]  /*cf50*/  @!P2 LDGSTS.E.BYPASS.LTC128B.128 [R26+0x1b400], desc[UR36][R2.64], !P0 ;  /* 0x1b400000021aafae */ /* 0x0005e2000c101d64 */
[----:B------:R-:W-:-:S04]  /*cf60*/  @P4 LOP3.LUT R23, R23, 0x100, RZ, 0xfc, !PT ;  /* 0x0000010017174812 */ /* 0x000fc800078efcff */
[----:B------:R-:W-:-:S04]  /*cf70*/  LOP3.LUT R23, R23, 0xffffff7f, RZ, 0xc0, !PT ;  /* 0xffffff7f17177812 */ /* 0x000fc800078ec0ff */
[----:B------:R-:W-:-:S04]  /*cf80*/  @P3 LOP3.LUT R23, R23, 0x80, RZ, 0xfc, !PT ;  /* 0x0000008017173812 */ /* 0x000fc800078efcff */
[----:B------:R-:W-:-:S04]  /*cf90*/  LOP3.LUT R23, R23, 0xffffffbf, RZ, 0xc0, !PT ;  /* 0xffffffbf17177812 */ /* 0x000fc800078ec0ff */
[----:B-12---:R-:W-:-:S07]  /*cfa0*/  @P2 LOP3.LUT R23, R23, 0x40, RZ, 0xfc, !PT ;  /* 0x0000004017172812 */ /* 0x006fce00078efcff */
.L_x_1280:
[----:B------:R-:W-:Y:S01]  /*cfb0*/  VIADD R4, R4, 0x70 ;  /* 0x0000007004047836 */ /* 0x000fe20000000000 */
[----:B------:R-:W-:-:S04]  /*cfc0*/  LOP3.LUT R23, R23, 0xffffbfff, RZ, 0xc0, !PT ;  /* 0xffffbfff17177812 */ /* 0x000fc800078ec0ff */
[----:B------:R-:W-:-:S13]  /*cfd0*/  ISETP.GE.AND P2, PT, R4, R6, PT ;  /* 0x000000060400720c */ /* 0x000fda0003f46270 */
[----:B0-----:R-:W-:Y:S02]  /*cfe0*/  @!P2 LEA R2, P1, R20, R0, 0x1 ;  /* 0x000000001402a211 */ /* 0x001fe400078208ff */
[----:B------:R-:W-:-:S03]  /*cff0*/  @P2 LOP3.LUT R23, R23, 0x4000, RZ, 0xfc, !PT ;  /* 0x0000400017172812 */ /* 0x000fc600078efcff */
[----:B------:R-:W-:-:S05]  /*d000*/  @!P2 IMAD.X R3, RZ, RZ, R5, P1 ;  /* 0x000000ffff03a224 */ /* 0x000fca00008e0605 */
[----:B------:R-:W-:Y:S01]  /*d010*/  @!PT LDS RZ, [RZ] ;  /* 0x00000000fffff984 */ /* 0x000fe20000000800 */
[----:B------:R-:W-:Y:S01]  /*d020*/  @!PT LDS RZ, [RZ] ;  /* 0x00000000fffff984 */ /* 0x000fe20000000800 */
[----:B------:R-:W-:Y:S01]  /*d030*/  @!PT LDS RZ, [RZ] ;  /* 0x00000000fffff984 */ /* 0x000fe20000000800 */
[----:B------:R0:W-:Y:S01]  /*d040*/  @!P2 LDGSTS.E.BYPASS.LTC128B.128 [R26+0x1bc00], desc[UR36][R2.64], !P0 ;  /* 0x1bc00000021aafae */ /* 0x0001e2000c101d64 */
[----:B------:R-:W-:Y:S01]  /*d050*/  PLOP3.LUT P0, PT, PT, PT, PT, 0x80, 0x0 ;  /* 0x000000000000781c */ /* 0x000fe20003f0f070 */
[----:B------:R-:W-:-:S12]  /*d060*/  NOP ;  /* 0x0000000000007918 */ /* 0x000fd80000000000 */
.L_x_1185:
[----:B------:R-:W-:Y:S02]  /*d070*/  PLOP3.LUT P1, PT, P1, P0, PT, 0xa2, 0x0 ;  /* 0x000000000000781c */ /* 0x000fe40000f21472 */
[----:B------:R-:W-:-:S08]  /*d080*/  @P0 R2UR P1, UR4, R22 ;  /* 0x00000000160402ca */ /* 0x000fd00000020000 */
[----:B------:R-:W-:-:S05]  /*d090*/  @P0 PLOP3.LUT P0, PT, P1, PT, PT, 0x80, 0x0 ;  /* 0x000000000000081c */ /* 0x000fca0000f0f070 */
[----:B------:R-:W-:Y:S01]  /*d0a0*/  @!P1 SYNCS.ARRIVE.TRANS64.RED.A0T1 RZ, [UR4+0x32400], RZ ;  /* 0x032400ffffff99a7 */ /* 0x000fe20008200404 */
[----:B------:R-:W-:Y:S07]  /*d0b0*/  @!P1 ARRIVES.LDGSTSBAR.64.TRANSCNT [UR4+0x32400] ;  /* 0x03240000ff0099b0 */ /* 0x000fee0008000a84 */
[----:B------:R-:W-:Y:S05]  /*d0c0*/  @P0 BRA.U.ANY `(.L_x_1185) ;  /* 0xfffffffd00e80947 */ /* 0x000fea000393ffff */
[----:B------:R-:W-:Y:S01]  /*d0d0*/  NOP ;  /* 0x0000000000007918 */ /* 0x000fe20000000000 */
[----:B------:R-:W-:Y:S01]  /*d0e0*/  VIADD R0, R22, 0x22400 ;  /* 0x0002240016007836 */ /* 0x000fe20000000000 */
[----:B------:R1:W-:Y:S01]  /*d0f0*/  SYNCS.ARRIVE.TRANS64.A1T0 RZ, [R22+URZ+0x32400], RZ ;  /* 0x032400ff16ff79a7 */ /* 0x0003e2000810003f */
[----:B------:R-:W-:Y:S03]  /*d100*/  BSSY B6, `(.L_x_1186) ;  /* 0x0000013000067945 */ /* 0x000fe60003800000 */
[----:B------:R-:W-:-:S13]  /*d110*/  LOP3.LUT P0, RZ, R0, 0x3ff, RZ, 0xc0, !PT ;  /* 0x000003ff00ff7812 */ /* 0x000fda000780c0ff */
[----:B-1----:R-:W-:Y:S05]  /*d120*/  @!P0 BRA `(.L_x_1187) ;  /* 0x0000000000408947 */ /* 0x002fea0003800000 */
        /* <DEDUP_REMOVED lines=16> */
.L_x_1187:
[----:B------:R-:W-:Y:S05]  /*d230*/  BSYNC B6 ;  /* 0x0000000000067941 */ /* 0x000fea0003800000 */
.L_x_1186:
[----:B------:R-:W2:Y:S01]  /*d240*/  LDL.LU R21, [R1+0x4] ;  /* 0x0000040001157983 */ /* 0x000ea20000300800 */
[----:B0-----:R-:W0:Y:S01]  /*d250*/  LDC R2, c[0x0][0x448] ;  /* 0x00011200ff027b82 */ /* 0x001e220000000800 */
[----:B------:R-:W-:Y:S02]  /*d260*/  ULDC.64 UR4, c[0x0][0x398] ;  /* 0x0000e60000047ab9 */ /* 0x000fe40000000a00 */
[----:B------:R-:W3:Y:S01]  /*d270*/  LDL.LU R20, [R1+0xc] ;  /* 0x00000c0001147983 */ /* 0x000ee20000300800 */
[----:B0-----:R-:W-:-:S13]  /*d280*/  ISETP.NE.AND P6, PT, R2, 0x1, PT ;  /* 0x000000010200780c */ /* 0x001fda0003fc5270 */
[----:B------:R-:W0:Y:S08]  /*d290*/  @P6 LDC R3, c[0x0][0x44c] ;  /* 0x00011300ff036b82 */ /* 0x000e300000000800 */
[----:B------:R-:W1:Y:S01]  /*d2a0*/  @P6 LDC R2, c[0x0][0x450] ;  /* 0x00011400ff026b82 */ /* 0x000e620000000800 */
[----:B------:R-:W-:Y:S02]  /*d2b0*/  IMAD.MOV.U32 R0, RZ, RZ, R17 ;  /* 0x000000ffff007224 */ /* 0x000fe400078e0011 */
[----:B0-----:R-:W-:-:S05]  /*d2c0*/  @P6 IMAD.HI.U32 R3, R17, R3, RZ ;  /* 0x0000000311036227 */ /* 0x001fca00078e00ff */
[----:B-1----:R-:W-:Y:S01]  /*d2d0*/  @P6 SHF.R.U32.HI R0, RZ, R2, R3 ;  /* 0x00000002ff006219 */ /* 0x002fe20000011603 */
[----:B------:R-:W-:Y:S01]  /*d2e0*/  IMAD.WIDE.U32 R2, R35, UR4, RZ ;  /* 0x0000000423027c25 */ /* 0x000fe2000f8e00ff */
[----:B------:R-:W0:Y:S02]  /*d2f0*/  S2R R7, SR_TID.X ;  /* 0x0000000000077919 */ /* 0x000e240000002100 */
[----:B------:R-:W-:Y:S01]  /*d300*/  SHF.R.S32.HI R5, RZ, 0x1f, R0 ;  /* 0x0000001fff057819 */ /* 0x000fe20000011400 */
[----:B0-----:R-:W-:-:S05]  /*d310*/  IMAD.SHL.U32 R6, R7, 0x8, RZ ;  /* 0x0000000807067824 */ /* 0x001fca00078e00ff */
[----:B------:R-:W-:Y:S01]  /*d320*/  LOP3.LUT R6, R6, 0x38, RZ, 0xc0, !PT ;  /* 0x0000003806067812 */ /* 0x000fe200078ec0ff */
[----:B--2---:R-:W-:-:S04]  /*d330*/  IMAD R4, R21, UR4, RZ ;  /* 0x0000000415047c24 */ /* 0x004fc8000f8e02ff */
[----:B------:R-:W-:Y:S01]  /*d340*/  IMAD R4, R35, UR5, R4 ;  /* 0x0000000523047c24 */ /* 0x000fe2000f8e0204 */
[----:B------:R-:W-:-:S03]  /*d350*/  ULDC.64 UR4, c[0x0][0x3d8] ;  /* 0x0000f60000047ab9 */ /* 0x000fc60000000a00 */
[----:B------:R-:W-:Y:S02]  /*d360*/  IMAD.IADD R3, R3, 0x1, R4 ;  /* 0x0000000103037824 */ /* 0x000fe400078e0204 */
[----:B------:R-:W-:Y:S02]  /*d370*/  IMAD R4, R28, UR4, RZ ;  /* 0x000000041c047c24 */ /* 0x000fe4000f8e02ff */
[----:B------:R-:W-:-:S04]  /*d380*/  IMAD.WIDE.U32 R2, R18, UR4, R2 ;  /* 0x0000000412027c25 */ /* 0x000fc8000f8e0002 */
[----:B------:R-:W-:Y:S01]  /*d390*/  IMAD R4, R18, UR5, R4 ;  /* 0x0000000512047c24 */ /* 0x000fe2000f8e0204 */
[----:B------:R-:W-:-:S03]  /*d3a0*/  ULDC.64 UR4, c[0x0][0x3e0] ;  /* 0x0000f80000047ab9 */ /* 0x000fc60000000a00 */
[----:B------:R-:W-:Y:S02]  /*d3b0*/  IMAD.IADD R3, R3, 0x1, R4 ;  /* 0x0000000103037824 */ /* 0x000fe400078e0204 */
[----:B---3--:R-:W-:Y:S02]  /*d3c0*/  IMAD R4, R20, UR4, RZ ;  /* 0x0000000414047c24 */ /* 0x008fe4000f8e02ff */
[----:B------:R-:W-:Y:S01]  /*d3d0*/  IMAD.WIDE.U32 R2, R34, UR4, R2 ;  /* 0x0000000422027c25 */ /* 0x000fe2000f8e0002 */
[----:B------:R-:W-:-:S03]  /*d3e0*/  ULDC UR4, c[0x0][0x448] ;  /* 0x0001120000047ab9 */ /* 0x000fc60000000800 */
[----:B------:R-:W-:-:S04]  /*d3f0*/  IMAD R4, R34, UR5, R4 ;  /* 0x0000000522047c24 */ /* 0x000fc8000f8e0204 */
[----:B------:R-:W-:Y:S02]  /*d400*/  IMAD.IADD R3, R3, 0x1, R4 ;  /* 0x0000000103037824 */ /* 0x000fe400078e0204 */
[----:B------:R-:W-:-:S04]  /*d410*/  IMAD.MOV R4, RZ, RZ, -R0 ;  /* 0x000000ffff047224 */ /* 0x000fc800078e0a00 */
[----:B------:R-:W-:Y:S01]  /*d420*/  IMAD R4, R4, UR4, R17 ;  /* 0x0000000404047c24 */ /* 0x000fe2000f8e0211 */
[----:B------:R-:W-:Y:S02]  /*d430*/  ULDC.64 UR4, c[0x0][0x3d0] ;  /* 0x0000f40000047ab9 */ /* 0x000fe40000000a00 */
[----:B------:R-:W-:Y:S02]  /*d440*/  IMAD R5, R5, UR4, RZ ;  /* 0x0000000405057c24 */ /* 0x000fe4000f8e02ff */
[----:B------:R-:W-:-:S04]  /*d450*/  IMAD.WIDE.U32 R2, R0, UR4, R2 ;  /* 0x0000000400027c25 */ /* 0x000fc8000f8e0002 */
[----:B------:R-:W-:Y:S01]  /*d460*/  IMAD R5, R0, UR5, R5 ;  /* 0x0000000500057c24 */ /* 0x000fe2000f8e0205 */
[----:B------:R-:W-:Y:S01]  /*d470*/  SHF.R.S32.HI R0, RZ, 0x1f, R4 ;  /* 0x0000001fff007819 */ /* 0x000fe20000011404 */
[----:B------:R-:W-:-:S03]  /*d480*/  ULDC.64 UR4, c[0x0][0x3c8] ;  /* 0x0000f20000047ab9 */ /* 0x000fc60000000a00 */
[----:B------:R-:W-:Y:S01]  /*d490*/  IADD3 R3, R3, R5, RZ ;  /* 0x0000000503037210 */ /* 0x000fe20007ffe0ff */
[----:B------:R-:W-:Y:S02]  /*d4a0*/  IMAD R0, R0, UR4, RZ ;  /* 0x0000000400007c24 */ /* 0x000fe4000f8e02ff */
[----:B------:R-:W-:Y:S02]  /*d4b0*/  IMAD.SHL.U32 R20, R7, 0x8, RZ ;  /* 0x0000000807147824 */ /* 0x000fe400078e00ff */
[C---:B------:R-:W-:Y:S02]  /*d4c0*/  IMAD R0, R4.reuse, UR5, R0 ;  /* 0x0000000504007c24 */ /* 0x040fe4000f8e0200 */
[----:B------:R-:W-:Y:S01]  /*d4d0*/  IMAD.WIDE.U32 R2, R4, UR4, R2 ;  /* 0x0000000404027c25 */ /* 0x000fe2000f8e0002 */
[----:B------:R-:W-:Y:S01]  /*d4e0*/  ULDC.64 UR4, c[0x0][0x390] ;  /* 0x0000e40000047ab9 */ /* 0x000fe20000000a00 */
[----:B------:R-:W-:Y:S02]  /*d4f0*/  LOP3.LUT R20, R20, 0x38, RZ, 0xc0, !PT ;  /* 0x0000003814147812 */ /* 0x000fe400078ec0ff */
[----:B------:R-:W-:Y:S01]  /*d500*/  IMAD.IADD R4, R3, 0x1, R0 ;  /* 0x0000000103047824 */ /* 0x000fe200078e0200 */
[----:B------:R-:W-:Y:S01]  /*d510*/  LEA R0, P0, R2, UR4, 0x1 ;  /* 0x0000000402007c11 */ /* 0x000fe2000f8008ff */
[----:B------:R-:W-:Y:S01]  /*d520*/  ULDC UR4, c[0x0][0x3b8] ;  /* 0x0000ee0000047ab9 */ /* 0x000fe20000000800 */
[----:B------:R-:W-:-:S02]  /*d530*/  LOP3.LUT R9, R20, 0x40, RZ, 0xfc, !PT ;  /* 0x0000004014097812 */ /* 0x000fc400078efcff */
[C---:B------:R-:W-:Y:S02]  /*d540*/  LOP3.LUT R8, R20.reuse, 0x80, RZ, 0xfc, !PT ;  /* 0x0000008014087812 */ /* 0x040fe400078efcff */
[----:B------:R-:W-:Y:S02]  /*d550*/  LOP3.LUT R7, R20, 0xc0, RZ, 0xfc, !PT ;  /* 0x000000c014077812 */ /* 0x000fe400078efcff */
[----:B------:R-:W-:Y:S01]  /*d560*/  LEA.HI.X R4, R2, UR5, R4, 0x1, P0 ;  /* 0x0000000502047c11 */ /* 0x000fe200080f0c04 */
[----:B------:R-:W-:Y:S01]  /*d570*/  UMOV UR5, 0xffffffff ;  /* 0xffffffff00057882 */ /* 0x000fe20000000000 */
[----:B------:R-:W-:Y:S02]  /*d580*/  ISETP.GE.AND P4, PT, R6, UR4, PT ;  /* 0x0000000406007c0c */ /* 0x000fe4000bf86270 */
[----:B------:R-:W-:Y:S02]  /*d590*/  ISETP.GE.AND P3, PT, R9, UR4, PT ;  /* 0x0000000409007c0c */ /* 0x000fe4000bf66270 */
[----:B------:R-:W-:-:S02]  /*d5a0*/  ISETP.GE.AND P2, PT, R8, UR4, PT ;  /* 0x0000000408007c0c */ /* 0x000fc4000bf46270 */
[----:B------:R-:W-:Y:S01]  /*d5b0*/  ISETP.GE.AND P1, PT, R7, UR4, PT ;  /* 0x0000000407007c0c */ /* 0x000fe2000bf26270 */
[----:B------:R-:W-:-:S12]  /*d5c0*/  BRA.DIV UR5, `(.L_x_1188) ;  /* 0x0000004205c47947 */ /* 0x000fd8000b800000 */
[----:B------:R-:W0:Y:S01]  /*d5d0*/  SHFL.IDX PT, R3, R0, RZ, 0x181f ;  /* 0x00181fff00037589 */ /* 0x000e2200000e0000 */
[C---:B------:R-:W-:Y:S02]  /*d5e0*/  LOP3.LUT P6, RZ, R23.reuse, 0x2000, RZ, 0xc0, !PT ;  /* 0x0000200017ff7812 */ /* 0x040fe400078cc0ff */
[----:B------:R-:W-:Y:S01]  /*d5f0*/  LOP3.LUT P5, RZ, R23, 0x1000, RZ, 0xc0, !PT ;  /* 0x0000100017ff7812 */ /* 0x000fe200078ac0ff */
[----:B------:R-:W1:Y:S04]  /*d600*/  SHFL.IDX PT, R2, R4, RZ, 0x181f ;  /* 0x00181fff04027589 */ /* 0x000e6800000e0000 */
[----:B------:R-:W-:Y:S04]  /*d610*/  SHFL.IDX PT, R5, R4, 0x1, 0x181f ;  /* 0x00381f0004057f89 */ /* 0x000fe800000e0000 */
[----:B------:R-:W-:Y:S02]  /*d620*/  SHFL.IDX PT, R14, R0, 0x7, 0x181f ;  /* 0x00f81f00000e7f89 */ /* 0x000fe400000e0000 */
[----:B0-----:R-:W-:-:S05]  /*d630*/  @!P6 LEA R3, P0, R6, R3, 0x1 ;  /* 0x000000030603e211 */ /* 0x001fca00078008ff */
[----:B-1----:R-:W-:-:S05]  /*d640*/  @!P6 IMAD.X R2, RZ, RZ, R2, P0 ;  /* 0x000000ffff02e224 */ /* 0x002fca00000e0602 */
[----:B------:R-:W-:-:S04]  /*d650*/  @!P6 LOP3.LUT R3, R3, R2, RZ, 0x3c, !PT ;  /* 0x000000020303e212 */ /* 0x000fc800078e3cff */
[----:B------:R-:W-:-:S04]  /*d660*/  @!P6 LOP3.LUT R2, R3, R2, RZ, 0x3c, !PT ;  /* 0x000000020302e212 */ /* 0x000fc800078e3cff */
[----:B------:R-:W-:-:S05]  /*d670*/  @!P6 LOP3.LUT R3, R3, R2, RZ, 0x3c, !PT ;  /* 0x000000020303e212 */ /* 0x000fca00078e3cff */
[----:B------:R-:W-:Y:S04]  /*d680*/  @!P6 LDGSTS.E.BYPASS.LTC128B.128 [R26+0x22400], desc[UR36][R2.64], !P4 ;  /* 0x22400000021aefae */ /* 0x000fe8000e101d64 */
[----:B------:R-:W-:Y:S04]  /*d690*/  @!P6 LDGSTS.E.BYPASS.LTC128B.128 [R26+0x26400], desc[UR36][R2.64+0x80], !P3 ;  /* 0x26400080021aefae */ /* 0x000fe8000d901d64 */
[----:B------:R-:W-:Y:S04]  /*d6a0*/  @!P6 LDGSTS.E.BYPASS.LTC128B.128 [R26+0x2a400], desc[UR36][R2.64+0x100], !P2 ;  /* 0x2a400100021aefae */ /* 0x000fe8000d101d64 */
[----:B------:R0:W-:Y:S01]  /*d6b0*/  @!P6 LDGSTS.E.BYPASS.LTC128B.128 [R26+0x2e400], desc[UR36][R2.64+0x180], !P1 ;  /* 0x2e400180021aefae */ /* 0x0001e2000c901d64 */
[----:B------:R-:W-:-:S02]  /*d6c0*/  LOP3.LUT P6, RZ, R23, 0x80, RZ, 0xc0, !PT ;  /* 0x0000008017ff7812 */ /* 0x000fc400078cc0ff */
[----:B------:R-:W-:Y:S01]  /*d6d0*/  LOP3.LUT R23, R23, 0xfff7ffff, RZ, 0xc0, !PT ;  /* 0xfff7ffff17177812 */ /* 0x000fe200078ec0ff */
[----:B0-----:R-:W0:Y:S10]  /*d6e0*/  SHFL.IDX PT, R2, R0, 0x1, 0x181f ;  /* 0x00381f0000027f89 */ /* 0x001e3400000e0000 */
[----:B------:R-:W-:-:S04]  /*d6f0*/  @P6 LOP3.LUT R23, R23, 0x80000, RZ, 0xfc, !PT ;  /* 0x0008000017176812 */ /* 0x000fc800078efcff */
[----:B------:R-:W-:Y:S02]  /*d700*/  LOP3.LUT P6, RZ, R23, 0x200, RZ, 0xc0, !PT ;  /* 0x0000020017ff7812 */ /* 0x000fe400078cc0ff */
[----:B0-----:R-:W-:-:S05]  /*d710*/  @!P5 LEA R2, P0, R6, R2, 0x1 ;  /* 0x000000020602d211 */ /* 0x001fca00078008ff */
[----:B------:R-:W-:Y:S02]  /*d720*/  @!P5 IMAD.X R3, RZ, RZ, R5, P0 ;  /* 0x000000ffff03d224 */ /* 0x000fe400000e0605 */
[----:B------:R-:W-:Y:S04]  /*d730*/  SHFL.IDX PT, R5, R4, 0x2, 0x181f ;  /* 0x00581f0004057f89 */ /* 0x000fe800000e0000 */
        /* <DEDUP_REMOVED lines=8> */
[C---:B------:R-:W-:Y:S02]  /*d7c0*/  LOP3.LUT P5, RZ, R23.reuse, 0x100, RZ, 0xc0, !PT ;  /* 0x0000010017ff7812 */ /* 0x040fe400078ac0ff */
[----:B------:R-:W-:-:S11]  /*d7d0*/  LOP3.LUT R23, R23, 0xffefffff, RZ, 0xc0, !PT ;  /* 0xffefffff17177812 */ /* 0x000fd600078ec0ff */
[----:B------:R-:W-:-:S04]  /*d7e0*/  @P5 LOP3.LUT R23, R23, 0x100000, RZ, 0xfc, !PT ;  /* 0x0010000017175812 */ /* 0x000fc800078efcff */
[----:B------:R-:W-:-:S13]  /*d7f0*/  LOP3.LUT P5, RZ, R23, 0x800, RZ, 0xc0, !PT ;  /* 0x0000080017ff7812 */ /* 0x000fda00078ac0ff */
[----:B0-----:R-:W-:-:S05]  /*d800*/  @!P5 LEA R2, P0, R6, R2, 0x1 ;  /* 0x000000020602d211 */ /* 0x001fca00078008ff */
[----:B------:R-:W-:Y:S02]  /*d810*/  @!P5 IMAD.X R3, RZ, RZ, R5, P0 ;  /* 0x000000ffff03d224 */ /* 0x000fe400000e0605 */
[----:B------:R-:W-:Y:S04]  /*d820*/  SHFL.IDX PT, R5, R4, 0x3, 0x181f ;  /* 0x00781f0004057f89 */ /* 0x000fe800000e0000 */
[----:B------:R-:W-:Y:S04]  /*d830*/  @!P5 LDGSTS.E.BYPASS.LTC128B.128 [R26+0x23400], desc[UR36][R2.64], !P4 ;  /* 0x23400000021adfae */ /* 0x000fe8000e101d64 */
[----:B------:R-:W-:Y:S04]  /*d840*/  @!P5 LDGSTS.E.BYPASS.LTC128B.128 [R26+0x27400], desc[UR36][R2.64+0x80], !P3 ;  /* 0x27400080021adfae */ /* 0x000fe8000d901d64 */
[----:B------:R-:W-:Y:S04]  /*d850*/  @!P5 LDGSTS.E.BYPASS.LTC128B.128 [R26+0x2b400], desc[UR36][R2.64+0x100], !P2 ;  /* 0x2b400100021adfae */ /* 0x000fe8000d101d64 */
[----:B------:R0:W-:Y:S01]  /*d860*/  @!P5 LDGSTS.E.BYPASS.LTC128B.128 [R26+0x2f400], desc[UR36][R2.64+0x180], !P1 ;  /* 0x2f400180021adfae */ /* 0x0001e2000c901d64 */
[----:B------:R-:W-:-:S03]  /*d870*/  LOP3.LUT P5, RZ, R23, 0x100000, RZ, 0xc0, !PT ;  /* 0x0010000017ff7812 */ /* 0x000fc600078ac0ff */
[----:B0-----:R-:W0:Y:S02]  /*d880*/  SHFL.IDX PT, R2, R0, 0x3, 0x181f ;  /* 0x00781f0000027f89 */ /* 0x001e2400000e0000 */
        /* <DEDUP_REMOVED lines=9> */
[----:B0-----:R-:W-:-:S04]  /*d920*/  @!P5 LEA R2, P0, R6, R2, 0x1 ;  /* 0x000000020602d211 */ /* 0x001fc800078008ff */
[----:B------:R-:W-:Y:S02]  /*d930*/  @!P5 IADD3.X R3, RZ, R5, RZ, P0, !PT ;  /* 0x00000005ff03d210 */ /* 0x000fe400007fe4ff */
        /* <DEDUP_REMOVED lines=13> */
[----:B------:R0:W-:Y:S04]  /*da10*/  @!P6 LDGSTS.E.BYPASS.LTC128B.128 [R26+0x30c00], desc[UR36][R2.64+0x180], !P1 ;  /* 0x30c00180021aefae */ /* 0x0001e8000c901d64 */
[----:B0-----:R-:W0:Y:S02]  /*da20*/  SHFL.IDX PT, R2, R0, 0x6, 0x181f ;  /* 0x00d81f0000027f89 */ /* 0x001e2400000e0000 */
[----:B0-----:R-:W-:-:S05]  /*da30*/  @!P5 LEA R2, P0, R6, R2, 0x1 ;  /* 0x000000020602d211 */ /* 0x001fca00078008ff */
[----:B------:R-:W-:Y:S02]  /*da40*/  @!P5 IMAD.X R3, RZ, RZ, R5, P0 ;  /* 0x000000ffff03d224 */ /* 0x000fe400000e0605 */
[----:B------:R0:W1:Y:S04]  /*da50*/  SHFL.IDX PT, R5, R4, 0x7, 0x181f ;  /* 0x00f81f0004057f89 */ /* 0x00006800000e0000 */
[----:B------:R0:W-:Y:S04]  /*da60*/  @!P5 LDGSTS.E.BYPASS.LTC128B.128 [R26+0x25400], desc[UR36][R2.64], !P4 ;  /* 0x25400000021adfae */ /* 0x0001e8000e101d64 */
[----:B------:R0:W-:Y:S04]  /*da70*/  @!P5 LDGSTS.E.BYPASS.LTC128B.128 [R26+0x29400], desc[UR36][R2.64+0x80], !P3 ;  /* 0x29400080021adfae */ /* 0x0001e8000d901d64 */
[----:B------:R0:W-:Y:S04]  /*da80*/  @!P5 LDGSTS.E.BYPASS.LTC128B.128 [R26+0x2d400], desc[UR36][R2.64+0x100], !P2 ;  /* 0x2d400100021adfae */ /* 0x0001e8000d101d64 */
[----:B------:R0:W-:Y:S02]  /*da90*/  @!P5 LDGSTS.E.BYPASS.LTC128B.128 [R26+0x31400], desc[UR36][R2.64+0x180], !P1 ;  /* 0x31400180021adfae */ /* 0x0001e4000c901d64 */
.L_x_1298:
[----:B------:R-:W-:Y:S01]  /*daa0*/  LOP3.LUT P0, RZ, R23, 0x4000, RZ, 0xc0, !PT ;  /* 0x0000400017ff7812 */ /* 0x000fe2000780c0ff */
[----:B------:R-:W-:-:S12]  /*dab0*/  BSSY B0, `(.L_x_1189) ;  /* 0x000000b000007945 */ /* 0x000fd80003800000 */
[----:B------:R-:W-:Y:S05]  /*dac0*/  @P0 BRA `(.L_x_1190) ;  /* 0x0000000000240947 */ /* 0x000fea0003800000 */
[----:B0-----:R-:W-:-:S05]  /*dad0*/  LEA R2, P0, R6, R14, 0x1 ;  /* 0x0000000e06027211 */ /* 0x001fca00078008ff */
[----:B-1----:R-:W-:-:S05]  /*dae0*/  IMAD.X R3, RZ, RZ, R5, P0 ;  /* 0x000000ffff037224 */ /* 0x002fca00000e0605 */
[----:B------:R-:W-:Y:S01]  /*daf0*/  @!PT LDS RZ, [RZ] ;  /* 0x00000000fffff984 */ /* 0x000fe20000000800 */
[----:B------:R-:W-:Y:S01]  /*db00*/  @!PT LDS RZ, [RZ] ;  /* 0x00000000fffff984 */ /* 0x000fe20000000800 */
[----:B------:R-:W-:Y:S01]  /*db10*/  @!PT LDS RZ, [RZ] ;  /* 0x00000000fffff984 */ /* 0x000fe20000000800 */
[----:B------:R2:W-:Y:S04]  /*db20*/  LDGSTS.E.BYPASS.LTC128B.128 [R26+0x25c00], desc[UR36][R2.64], !P4 ;  /* 0x25c00000021a7fae */ /* 0x0005e8000e101d64 */
[----:B------:R2:W-:Y:S04]  /*db30*/  LDGSTS.E.BYPASS.LTC128B.128 [R26+0x29c00], desc[UR36][R2.64+0x80], !P3 ;  /* 0x29c00080021a7fae */ /* 0x0005e8000d901d64 */
[----:B------:R2:W-:Y:S04]  /*db40*/  LDGSTS.E.BYPASS.LTC128B.128 [R26+0x2dc00], desc[UR36][R2.64+0x100], !P2 ;  /* 0x2dc00100021a7fae */ /* 0x0005e8000d101d64 */
[----:B------:R2:W-:Y:S02]  /*db50*/  LDGSTS.E.BYPASS.LTC128B.128 [R26+0x31c00], desc[UR36][R2.64+0x180], !P1 ;  /* 0x31c00180021a7fae */ /* 0x0005e4000c901d64 */
.L_x_1190:
[----:B------:R-:W-:Y:S05]  /*db60*/  BSYNC B0 ;  /* 0x0000000000007941 */ /* 0x000fea0003800000 */
.L_x_1189:
[----:B------:R-:W-:Y:S01]  /*db70*/  NOP ;  /* 0x0000000000007918 */ /* 0x000fe20000000000 */
[----:B------:R-:W-:-:S13]  /*db80*/  PLOP3.LUT P0, PT, PT, PT, PT, 0x80, 0x0 ;  /* 0x000000000000781c */ /* 0x000fda0003f0f070 */
.L_x_1191:
[----:B------:R-:W-:Y:S02]  /*db90*/  PLOP3.LUT P1, PT, P1, P0, PT, 0xa2, 0x0 ;  /* 0x000000000000781c */ /* 0x000fe40000f21472 */
[----:B------:R-:W-:-:S08]  /*dba0*/  @P0 R2UR P1, UR4, R22 ;  /* 0x00000000160402ca */ /* 0x000fd00000020000 */
[----:B------:R-:W-:-:S05]  /*dbb0*/  @P0 PLOP3.LUT P0, PT, P1, PT, PT, 0x80, 0x0 ;  /* 0x000000000000081c */ /* 0x000fca0000f0f070 */
[----:B------:R-:W-:Y:S01]  /*dbc0*/  @!P1 SYNCS.ARRIVE.TRANS64.RED.A0T1 RZ, [UR4+0x32410], RZ ;  /* 0x032410ffffff99a7 */ /* 0x000fe20008200404 */
[----:B------:R-:W-:Y:S07]  /*dbd0*/  @!P1 ARRIVES.LDGSTSBAR.64.TRANSCNT [UR4+0x32410] ;  /* 0x03241000ff0099b0 */ /* 0x000fee0008000a84 */
[----:B------:R-:W-:Y:S05]  /*dbe0*/  @P0 BRA.U.ANY `(.L_x_1191) ;  /* 0xfffffffd00e80947 */ /* 0x000fea000393ffff */
[----:B0-2---:R-:W2:Y:S02]  /*dbf0*/  LDL.LU R2, [R1+0x18] ;  /* 0x0000180001027983 */ /* 0x005ea40000300800 */
        /* <DEDUP_REMOVED lines=11> */
.L_x_1299:
[----:B------:R-:W-:Y:S05]  /*dcb0*/  BSYNC B0 ;  /* 0x0000000000007941 */ /* 0x000fea0003800000 */
.L_x_1192:
[----:B------:R-:W-:-:S13]  /*dcc0*/  LOP3.LUT P0, RZ, R23, 0x400, RZ, 0xc0, !PT ;  /* 0x0000040017ff7812 */ /* 0x000fda000780c0ff */
[----:B------:R-:W-:Y:S05]  /*dcd0*/  @!P0 BRA `(.L_x_1194) ;  /* 0x0000000000048947 */ /* 0x000fea0003800000 */
[----:B------:R-:W-:Y:S01]  /*dce0*/  BPT.TRAP 0x1 ;  /* 0x000000040000795c */ /* 0x000fe20000300000 */
.L_x_1194:
[----:B------:R-:W-:Y:S01]  /*dcf0*/  SHF.L.U32 R0, R27, 0x1f, RZ ;  /* 0x0000001f1b007819 */ /* 0x000fe200000006ff */
[----:B------:R-:W-:Y:S03]  /*dd00*/  BSSY B0, `(.L_x_1195) ;  /* 0x0000003000007945 */ /* 0x000fe60003800000 */
[----:B------:R-:W2:Y:S02]  /*dd10*/  SYNCS.PHASECHK.TRANS64.TRYWAIT P0, [R25+URZ+0x32460], R0 ;  /* 0x03246000190075a7 */ /* 0x000ea4000800017f */
[----:B--2---:R-:W-:Y:S05]  /*dd20*/  @!P0 BRA `(.L_x_1196) ;  /* 0x0000004400948947 */ /* 0x004fea0003800000 */
.L_x_1300:
[----:B------:R-:W-:Y:S05]  /*dd30*/  BSYNC B0 ;  /* 0x0000000000007941 */ /* 0x000fea0003800000 */
.L_x_1195:
[----:B------:R-:W2:Y:S01]  /*dd40*/  LDL.LU R2, [R1+0x10] ;  /* 0x0000100001027983 */ /* 0x000ea20000300800 */
[----:B------:R-:W-:-:S03]  /*dd50*/  ULDC.64 UR4, c[0x0][0x328] ;  /* 0x0000ca0000047ab9 */ /* 0x000fc60000000a00 */
[----:B------:R-:W3:Y:S04]  /*dd60*/  LDL.LU R6, [R1+0x14] ;  /* 0x0000140001067983 */ /* 0x000ee80000300800 */
[----:B------:R-:W4:Y:S01]  /*dd70*/  LDL.LU R4, [R1+0x20] ;  /* 0x0000200001047983 */ /* 0x000f220000300800 */
[C---:B------:R-:W-:Y:S02]  /*dd80*/  LOP3.LUT P3, RZ, R23.reuse, 0x10, RZ, 0xc0, !PT ;  /* 0x0000001017ff7812 */ /* 0x040fe4000786c0ff */
[C---:B------:R-:W-:Y:S02]  /*dd90*/  LOP3.LUT P2, RZ, R23.reuse, 0x8, RZ, 0xc0, !PT ;  /* 0x0000000817ff7812 */ /* 0x040fe4000784c0ff */
[C---:B------:R-:W-:Y:S02]  /*dda0*/  LOP3.LUT P1, RZ, R23.reuse, 0x4, RZ, 0xc0, !PT ;  /* 0x0000000417ff7812 */ /* 0x040fe4000782c0ff */
[----:B------:R-:W-:-:S02]  /*ddb0*/  LOP3.LUT P4, RZ, R23, 0x1, RZ, 0xc0, !PT ;  /* 0x0000000117ff7812 */ /* 0x000fc4000788c0ff */
[----:B------:R-:W-:Y:S01]  /*ddc0*/  SEL R7, RZ, 0x8, P1 ;  /* 0x00000008ff077807 */ /* 0x000fe20000800000 */
[----:B--2---:R-:W-:Y:S02]  /*ddd0*/  IMAD R0, R2, UR4, RZ ;  /* 0x0000000402007c24 */ /* 0x004fe4000f8e02ff */
[----:B0-----:R-:W-:-:S04]  /*dde0*/  IMAD.WIDE.U32 R2, R37, UR4, RZ ;  /* 0x0000000425027c25 */ /* 0x001fc8000f8e00ff */
[----:B-1----:R-:W-:Y:S01]  /*ddf0*/  IMAD R5, R37, UR5, R0 ;  /* 0x0000000525057c24 */ /* 0x002fe2000f8e0200 */
[----:B------:R-:W-:Y:S01]  /*de00*/  ULDC.64 UR4, c[0x0][0x338] ;  /* 0x0000ce0000047ab9 */ /* 0x000fe20000000a00 */
[----:B------:R-:W-:Y:S02]  /*de10*/  SEL R0, RZ, 0x2, P3 ;  /* 0x00000002ff007807 */ /* 0x000fe40001800000 */
[----:B------:R-:W-:Y:S02]  /*de20*/  IMAD.IADD R3, R3, 0x1, R5 ;  /* 0x0000000103037824 */ /* 0x000fe400078e0205 */
[----:B---3--:R-:W-:Y:S02]  /*de30*/  IMAD R5, R6, UR4, RZ ;  /* 0x0000000406057c24 */ /* 0x008fe4000f8e02ff */
[----:B------:R-:W-:-:S04]  /*de40*/  IMAD.WIDE.U32 R2, R36, UR4, R2 ;  /* 0x0000000424027c25 */ /* 0x000fc8000f8e0002 */
[----:B------:R-:W-:Y:S01]  /*de50*/  IMAD R5, R36, UR5, R5 ;  /* 0x0000000524057c24 */ /* 0x000fe2000f8e0205 */
[----:B------:R-:W-:-:S03]  /*de60*/  ULDC.64 UR4, c[0x0][0x330] ;  /* 0x0000cc0000047ab9 */ /* 0x000fc60000000a00 */
        /* <DEDUP_REMOVED lines=8> */
[----:B------:R-:W-:Y:S02]  /*def0*/  LEA.HI.X R6, R2, UR5, R3, 0x1, P0 ;  /* 0x0000000502067c11 */ /* 0x000fe400080f0c03 */
[----:B------:R-:W-:-:S04]  /*df00*/  SEL R3, RZ, 0x4, P2 ;  /* 0x00000004ff037807 */ /* 0x000fc80001000000 */
[----:B----4-:R-:W-:Y:S01]  /*df10*/  IADD3 R0, R3, R0, R4 ;  /* 0x0000000003007210 */ /* 0x010fe20007ffe004 */
[----:B------:R-:W-:-:S04]  /*df20*/  IMAD R4, R24, 0x6000, R30 ;  /* 0x0000600018047824 */ /* 0x000fc800078e021e */
[----:B------:R-:W-:Y:S01]  /*df30*/  IMAD.IADD R7, R0, 0x1, R7 ;  /* 0x0000000100077824 */ /* 0x000fe200078e0207 */
[----:B------:R-:W-:Y:S06]  /*df40*/  BRA.DIV UR4, `(.L_x_1197) ;  /* 0x0000004604207947 */ /* 0x000fec000b800000 */
[----:B------:R-:W0:Y:S01]  /*df50*/  S2R R2, SR_TID.X ;  /* 0x0000000000027919 */ /* 0x000e220000002100 */
[----:B------:R-:W-:Y:S01]  /*df60*/  IMAD R4, R4, 0x2, R22 ;  /* 0x0000000204047824 */ /* 0x000fe200078e0216 */
[C---:B------:R-:W-:Y:S01]  /*df70*/  LOP3.LUT P2, RZ, R7.reuse, 0x2, RZ, 0xc0, !PT ;  /* 0x0000000207ff7812 */ /* 0x040fe2000784c0ff */
[----:B------:R-:W1:Y:S01]  /*df80*/  SHFL.IDX PT, R14, R5, RZ, 0x181f ;  /* 0x00181fff050e7589 */ /* 0x000e6200000e0000 */
[----:B------:R-:W-:-:S03]  /*df90*/  LOP3.LUT P1, RZ, R7, 0x4, RZ, 0xc0, !PT ;  /* 0x0000000407ff7812 */ /* 0x000fc6000782c0ff */
[----:B------:R-:W2:Y:S01]  /*dfa0*/  SHFL.IDX PT, R3, R6, RZ, 0x181f ;  /* 0x00181fff06037589 */ /* 0x000ea200000e0000 */
[----:B0-----:R-:W-:-:S05]  /*dfb0*/  IMAD.SHL.U32 R2, R2, 0x8, RZ ;  /* 0x0000000802027824 */ /* 0x001fca00078e00ff */
[----:B------:R-:W-:-:S05]  /*dfc0*/  LOP3.LUT R2, R2, 0x38, RZ, 0xc0, !PT ;  /* 0x0000003802027812 */ /* 0x000fca00078ec0ff */
[----:B------:R-:W-:-:S05]  /*dfd0*/  IMAD.SHL.U32 R0, R2, 0x2, RZ ;  /* 0x0000000202007824 */ /* 0x000fca00078e00ff */
[----:B-1----:R-:W-:Y:S02]  /*dfe0*/  IADD3 R2, P0, R14, R0, RZ ;  /* 0x000000000e027210 */ /* 0x002fe40007f1e0ff */
[----:B------:R-:W0:Y:S03]  /*dff0*/  SHFL.IDX PT, R14, R5, 0x1, 0x181f ;  /* 0x00381f00050e7f89 */ /* 0x000e2600000e0000 */
[----:B--2---:R-:W-:Y:S01]  /*e000*/  IMAD.X R3, RZ, RZ, R3, P0 ;  /* 0x000000ffff037224 */ /* 0x004fe200000e0603 */
        /* <DEDUP_REMOVED lines=8> */
[----:B------:R1:W-:Y:S01]  /*e090*/  LDGSTS.E.BYPASS.LTC128B.128 [R4+0x9400], desc[UR36][R2.64+0x180], !P3 ;  /* 0x0940018002047fae */ /* 0x0003e2000d901d64 */
[----:B0-----:R-:W-:-:S03]  /*e0a0*/  IADD3 R8, P3, R14, R0, RZ ;  /* 0x000000000e087210 */ /* 0x001fc60007f7e0ff */
[----:B------:R-:W-:Y:S04]  /*e0b0*/  SHFL.IDX PT, R14, R5, 0x2, 0x181f ;  /* 0x00581f00050e7f89 */ /* 0x000fe800000e0000 */
[----:B-1----:R-:W0:Y:S02]  /*e0c0*/  SHFL.IDX PT, R3, R6, 0x1, 0x181f ;  /* 0x00381f0006037f89 */ /* 0x002e2400000e0000 */
        /* <DEDUP_REMOVED lines=11> */
[----:B------:R-:W1:Y:S02]  /*e180*/  SHFL.IDX PT, R14, R5, 0x3, 0x181f ;  /* 0x00781f00050e7f89 */ /* 0x000e6400000e0000 */
        /* <DEDUP_REMOVED lines=12> */
[----:B0-----:R-:W-:Y:S02]  /*e250*/  IADD3.X R9, RZ, R3, RZ, P3, !PT ;  /* 0x00000003ff097210 */ /* 0x001fe40001ffe4ff */
        /* <DEDUP_REMOVED lines=21> */
.L_x_1314:
[----:B0-2---:R-:W-:Y:S02]  /*e3b0*/  IADD3 R2, P3, R14, R0, RZ ;  /* 0x000000000e027210 */ /* 0x005fe40007f7e0ff */
[C---:B------:R-:W-:Y:S02]  /*e3c0*/  ISETP.LT.OR P2, PT, R31.reuse, 0x51, !P2 ;  /* 0x000000511f00780c */ /* 0x040fe40005741670 */
[C---:B------:R-:W-:Y:S01]  /*e3d0*/  ISETP.LT.OR P1, PT, R31.reuse, 0x51, !P1 ;  /* 0x000000511f00780c */ /* 0x040fe20004f21670 */
[----:B------:R-:W-:Y:S01]  /*e3e0*/  IMAD.X R3, RZ, RZ, R6, P3 ;  /* 0x000000ffff037224 */ /* 0x000fe200018e0606 */
[C---:B------:R-:W-:Y:S02]  /*e3f0*/  ISETP.LT.OR P3, PT, R31.reuse, 0x51, P4 ;  /* 0x000000511f00780c */ /* 0x040fe40002761670 */
[----:B------:R-:W-:-:S11]  /*e400*/  ISETP.LT.OR P0, PT, R31, 0x51, !P0 ;  /* 0x000000511f00780c */ /* 0x000fd60004701670 */
        /* <DEDUP_REMOVED lines=9> */
.L_x_1198:
        /* <DEDUP_REMOVED lines=10> */
.L_x_1199:
[----:B0-----:R-:W2:Y:S01]  /*e540*/  LDL.LU R2, [R1] ;  /* 0x0000000001027983 */ /* 0x001ea20000300800 */
[----:B------:R0:W-:Y:S01]  /*e550*/  SYNCS.ARRIVE.TRANS64.A1T0 RZ, [R25+URZ+0x32450], RZ ;  /* 0x032450ff19ff79a7 */ /* 0x0001e2000810003f */
[----:B------:R-:W-:Y:S01]  /*e560*/  BSSY B0, `(.L_x_1200) ;  /* 0x00000dd000007945 */ /* 0x000fe20003800000 */
[----:B--2---:R-:W-:-:S13]  /*e570*/  ISETP.GE.AND P0, PT, R2, 0x61, PT ;  /* 0x000000610200780c */ /* 0x004fda0003f06270 */
[----:B0-----:R-:W-:Y:S05]  /*e580*/  @!P0 BRA `(.L_x_1201) ;  /* 0x0000000c00688947 */ /* 0x001fea0003800000 */
[----:B------:R-:W2:Y:S02]  /*e590*/  LDL.LU R2, [R1+0x1c] ;  /* 0x00001c0001027983 */ /* 0x000ea40000300800 */
[----:B--2---:R-:W-:-:S07]  /*e5a0*/  VIADD R21, R2, 0xfffffffe ;  /* 0xfffffffe02157836 */ /* 0x004fce0000000000 */
.L_x_1214:
[----:B0-----:R-:W0:Y:S01]  /*e5b0*/  S2R R2, SR_TID.X ;  /* 0x0000000000027919 */ /* 0x001e220000002100 */
[----:B------:R-:W-:Y:S01]  /*e5c0*/  IMAD R8, R21, 0x60, R32 ;  /* 0x0000006015087824 */ /* 0x000fe200078e0220 */
[----:B------:R-:W-:Y:S01]  /*e5d0*/  LOP3.LUT P1, RZ, R23, 0x400, RZ, 0xc0, !PT ;  /* 0x0000040017ff7812 */ /* 0x000fe2000782c0ff */
[----:B------:R-:W-:Y:S01]  /*e5e0*/  VIADD R24, R24, 0x1 ;  /* 0x0000000118187836 */ /* 0x000fe20000000000 */
[C---:B0-----:R-:W-:Y:S01]  /*e5f0*/  LOP3.LUT R3, R2.reuse, 0x7f, RZ, 0xc0, !PT ;  /* 0x0000007f02037812 */ /* 0x041fe200078ec0ff */
[----:B------:R-:W-:-:S03]  /*e600*/  IMAD.SHL.U32 R2, R2, 0x10, RZ ;  /* 0x0000001002027824 */ /* 0x000fc600078e00ff */
[----:B------:R-:W-:Y:S02]  /*e610*/  SHF.R.U32.HI R4, RZ, 0x3, R3 ;  /* 0x00000003ff047819 */ /* 0x000fe40000011603 */
[----:B------:R-:W0:Y:S02]  /*e620*/  LDC R3, c[0x0][0x430] ;  /* 0x00010c00ff037b82 */ /* 0x000e240000000800 */
[----:B------:R-:W-:-:S04]  /*e630*/  LOP3.LUT R2, R4, 0x70, R2, 0xf8, !PT ;  /* 0x0000007004027812 */ /* 0x000fc800078ef802 */
[C---:B------:R-:W-:Y:S01]  /*e640*/  ISETP.GT.U32.AND P2, PT, R2.reuse, 0x5f, PT ;  /* 0x0000005f0200780c */ /* 0x040fe20003f44070 */
[----:B------:R-:W-:-:S04]  /*e650*/  IMAD.IADD R8, R2, 0x1, R8 ;  /* 0x0000000102087824 */ /* 0x000fc800078e0208 */
[----:B------:R-:W-:-:S08]  /*e660*/  IMAD.MOV.U32 R9, RZ, RZ, R8 ;  /* 0x000000ffff097224 */ /* 0x000fd000078e0008 */
[----:B-1----:R-:W1:Y:S01]  /*e670*/  @!P2 LDC.64 R4, c[0x0][0x428] ;  /* 0x00010a00ff04ab82 */ /* 0x002e620000000a00 */
[----:B0-----:R-:W-:-:S13]  /*e680*/  ISETP.NE.AND P0, PT, R3, 0x1, PT ;  /* 0x000000010300780c */ /* 0x001fda0003f05270 */
[----:B------:R-:W0:Y:S08]  /*e690*/  @P0 LDC R3, c[0x0][0x434] ;  /* 0x00010d00ff030b82 */ /* 0x000e300000000800 */
[----:B--2---:R-:W2:Y:S01]  /*e6a0*/  @P0 LDC R7, c[0x0][0x438] ;  /* 0x00010e00ff070b82 */ /* 0x004ea20000000800 */
[----:B0-----:R-:W-:-:S05]  /*e6b0*/  @P0 IMAD.HI.U32 R2, R8, R3, RZ ;  /* 0x0000000308020227 */ /* 0x001fca00078e00ff */
[----:B--2---:R-:W-:Y:S01]  /*e6c0*/  @P0 SHF.R.U32.HI R9, RZ, R7, R2 ;  /* 0x00000007ff090219 */ /* 0x004fe20000011602 */
[----:B-1----:R-:W-:Y:S01]  /*e6d0*/  @!P2 IMAD R2, R33, R4, RZ ;  /* 0x000000042102a224 */ /* 0x002fe200078e02ff */
[----:B------:R-:W0:Y:S02]  /*e6e0*/  @!P2 LDC.64 R6, c[0x0][0x418] ;  /* 0x00010600ff06ab82 */ /* 0x000e240000000a00 */
[--C-:B------:R-:W-:Y:S01]  /*e6f0*/  @!P2 SHF.R.S32.HI R3, RZ, 0x1f, R9.reuse ;  /* 0x0000001fff03a819 */ /* 0x100fe20000011409 */
[----:B------:R-:W-:Y:S02]  /*e700*/  @!P2 IMAD R5, R29, R5, R2 ;  /* 0x000000051d05a224 */ /* 0x000fe400078e0202 */
[----:B------:R-:W-:-:S04]  /*e710*/  @!P2 IMAD.MOV.U32 R2, RZ, RZ, R9 ;  /* 0x000000ffff02a224 */ /* 0x000fc800078e0009 */
[----:B------:R-:W-:Y:S01]  /*e720*/  @!P2 IMAD.WIDE.U32 R2, R29, R4, R2 ;  /* 0x000000041d02a225 */ /* 0x000fe200078e0002 */
[----:B------:R-:W-:Y:S05]  /*e730*/  YIELD ;  /* 0x0000000000007946 */ /* 0x000fea0003800000 */
[----:B------:R-:W-:Y:S01]  /*e740*/  @!P2 IADD3 R3, R5, R3, RZ ;  /* 0x000000030503a210 */ /* 0x000fe20007ffe0ff */
[----:B------:R-:W-:Y:S01]  /*e750*/  IMAD.MOV.U32 R4, RZ, RZ, RZ ;  /* 0x000000ffff047224 */ /* 0x000fe200078e00ff */
[----:B------:R-:W-:Y:S01]  /*e760*/  ULDC UR4, c[0x0][0x430] ;  /* 0x00010c0000047ab9 */ /* 0x000fe20000000800 */
[----:B0-----:R-:W-:-:S04]  /*e770*/  @!P2 LEA R6, P0, R2, R6, 0x2 ;  /* 0x000000060206a211 */ /* 0x001fc800078010ff */
[----:B------:R-:W-:Y:S02]  /*e780*/  @!P2 LEA.HI.X R7, R2, R7, R3, 0x2, P0 ;  /* 0x000000070207a211 */ /* 0x000fe400000f1403 */
[C---:B------:R-:W-:Y:S01]  /*e790*/  ISETP.NE.AND P0, PT, R24.reuse, 0x2, PT ;  /* 0x000000021800780c */ /* 0x040fe20003f05270 */
[----:B------:R-:W-:Y:S02]  /*e7a0*/  IMAD.MOV R5, RZ, RZ, -R9 ;  /* 0x000000ffff057224 */ /* 0x000fe400078e0a09 */
[----:B------:R0:W5:Y:S01]  /*e7b0*/  @!P2 LDG.E R4, desc[UR36][R6.64] ;  /* 0x000000240604a981 */ /* 0x000162000c1e1900 */
[----:B------:R-:W-:Y:S01]  /*e7c0*/  SEL R2, RZ, 0x1, P0 ;  /* 0x00000001ff027807 */ /* 0x000fe20000000000 */
[----:B------:R-:W-:Y:S01]  /*e7d0*/  IMAD R5, R5, UR4, R8 ;  /* 0x0000000405057c24 */ /* 0x000fe2000f8e0208 */
[----:B------:R-:W-:Y:S02]  /*e7e0*/  SEL R24, R24, RZ, P0 ;  /* 0x000000ff18187207 */ /* 0x000fe40000000000 */
[----:B------:R-:W-:Y:S01]  /*e7f0*/  LOP3.LUT R27, R27, R2, RZ, 0x3c, !PT ;  /* 0x000000021b1b7212 */ /* 0x000fe200078e3cff */
[----:B------:R-:W-:-:S02]  /*e800*/  IMAD.MOV.U32 R2, RZ, RZ, R21 ;  /* 0x000000ffff027224 */ /* 0x000fc400078e0015 */
[----:B------:R-:W-:-:S03]  /*e810*/  VIADD R21, R21, 0xffffffff ;  /* 0xffffffff15157836 */ /* 0x000fc60000000000 */
[----:B------:R-:W-:Y:S01]  /*e820*/  ISETP.GT.AND P2, PT, R2, RZ, PT ;  /* 0x000000ff0200720c */ /* 0x000fe20003f44270 */
[----:B0-----:R-:W-:-:S12]  /*e830*/  @!P1 BRA `(.L_x_1202) ;  /* 0x0000000000049947 */ /* 0x001fd80003800000 */
[----:B------:R-:W-:Y:S01]  /*e840*/  BPT.TRAP 0x1 ;  /* 0x000000040000795c */ /* 0x000fe20000300000 */
.L_x_1202:
[----:B------:R-:W-:Y:S01]  /*e850*/  IMAD R10, R24, 0x8, R22 ;  /* 0x00000008180a7824 */ /* 0x000fe200078e0216 */
[----:B------:R-:W-:Y:S01]  /*e860*/  SHF.L.U32 R20, R27, 0x1f, RZ ;  /* 0x0000001f1b147819 */ /* 0x000fe200000006ff */
[----:B------:R-:W-:Y:S01]  /*e870*/  BSSY B1, `(.L_x_1203) ;  /* 0x0000004000017945 */ /* 0x000fe20003800000 */
[----:B------:R-:W-:Y:S02]  /*e880*/  SHF.R.S32.HI R9, RZ, 0x1f, R5 ;  /* 0x0000001fff097819 */ /* 0x000fe40000011405 */
[----:B------:R-:W0:Y:S02]  /*e890*/  SYNCS.PHASECHK.TRANS64.TRYWAIT P0, [R10+URZ+0x32440], R20 ;  /* 0x032440140a0075a7 */ /* 0x000e24000800017f */
[----:B0-----:R-:W-:Y:S05]  /*e8a0*/  @!P0 BRA `(.L_x_1204) ;  /* 0x0000004400088947 */ /* 0x001fea0003800000 */
.L_x_1315:
[----:B------:R-:W-:Y:S05]  /*e8b0*/  BSYNC B1 ;  /* 0x0000000000017941 */ /* 0x000fea0003800000 */
.L_x_1203:
        /* <DEDUP_REMOVED lines=13> */
[----:B------:R-:W-:Y:S02]  /*e990*/  IADD3 R3, R3, R6, RZ ;  /* 0x0000000603037210 */ /* 0x000fe40007ffe0ff */
[----:B------:R-:W-:Y:S02]  /*e9a0*/  IMAD R6, R18, UR5, R7 ;  /* 0x0000000512067c24 */ /* 0x000fe4000f8e0207 */
[----:B------:R-:W-:Y:S02]  /*e9b0*/  IMAD R7, R24, 0x1800, R30 ;  /* 0x0000180018077824 */ /* 0x000fe400078e021e */
        /* <DEDUP_REMOVED lines=8> */
[----:B------:R-:W-:-:S03]  /*ea40*/  IMAD R7, R7, 0x2, R22 ;  /* 0x0000000207077824 */ /* 0x000fc600078e0216 */
[----:B------:R-:W2:Y:S04]  /*ea50*/  SHFL.IDX PT, R3, R8, RZ, 0x181f ;  /* 0x00181fff08037589 */ /* 0x000ea800000e0000 */
[----:B------:R-:W-:Y:S01]  /*ea60*/  SHFL.IDX PT, R14, R6, 0x5, 0x181f ;  /* 0x00b81f00060e7f89 */ /* 0x000fe200000e0000 */
        /* <DEDUP_REMOVED lines=21> */
[----:B-1----:R-:W-:-:S05]  /*ebc0*/  IADD3 R2, P0, R2, R0, RZ ;  /* 0x0000000002027210 */ /* 0x002fca0007f1e0ff */
[----:B--2---:R-:W-:-:S05]  /*ebd0*/  IMAD.X R3, RZ, RZ, R3, P0 ;  /* 0x000000ffff037224 */ /* 0x004fca00000e0603 */
[----:B---3--:R1:W-:Y:S03]  /*ebe0*/  LDGSTS.E.BYPASS.LTC128B.128 [R7+0x1e400], desc[UR36][R2.64], !P1 ;  /* 0x1e40000002077fae */ /* 0x0083e6000c901d64 */
.L_x_1329:
[----:B-1----:R-:W-:-:S04]  /*ebf0*/  IADD3 R2, P0, R14, R0, RZ ;  /* 0x000000000e027210 */ /* 0x002fc80007f1e0ff */
[----:B------:R-:W-:Y:S02]  /*ec00*/  IADD3.X R3, RZ, R8, RZ, P0, !PT ;  /* 0x00000008ff037210 */ /* 0x000fe400007fe4ff */
[----:B------:R-:W-:-:S03]  /*ec10*/  PLOP3.LUT P0, PT, PT, PT, PT, 0x80, 0x0 ;  /* 0x000000000000781c */ /* 0x000fc60003f0f070 */
[----:B------:R-:W-:Y:S01]  /*ec20*/  @!PT LDS RZ, [RZ] ;  /* 0x00000000fffff984 */ /* 0x000fe20000000800 */
[----:B------:R-:W-:Y:S01]  /*ec30*/  @!PT LDS RZ, [RZ] ;  /* 0x00000000fffff984 */ /* 0x000fe20000000800 */
[----:B------:R-:W-:Y:S01]  /*ec40*/  @!PT LDS RZ, [RZ] ;  /* 0x00000000fffff984 */ /* 0x000fe20000000800 */
[----:B------:R1:W-:Y:S01]  /*ec50*/  LDGSTS.E.BYPASS.LTC128B.128 [R7+0x1ec00], desc[UR36][R2.64], !P1 ;  /* 0x1ec0000002077fae */ /* 0x0003e2000c901d64 */
[----:B------:R-:W-:-:S09]  /*ec60*/  NOP ;  /* 0x0000000000007918 */ /* 0x000fd20000000000 */
.L_x_1206:
        /* <DEDUP_REMOVED lines=10> */
.L_x_1207:
[----:B------:R2:W-:Y:S01]  /*ed10*/  SYNCS.ARRIVE.TRANS64.A1T0 RZ, [R10+URZ+0x32430], RZ ;  /* 0x032430ff0aff79a7 */ /* 0x0005e2000810003f */
[----:B------:R-:W-:Y:S05]  /*ed20*/  @!P3 BRA `(.L_x_1208) ;  /* 0x000000000004b947 */ /* 0x000fea0003800000 */
[----:B------:R-:W-:Y:S01]  /*ed30*/  BPT.TRAP 0x1 ;  /* 0x000000040000795c */ /* 0x000fe20000300000 */
.L_x_1208:
[----:B------:R-:W3:Y:S01]  /*ed40*/  SYNCS.PHASECHK.TRANS64.TRYWAIT P0, [R10+URZ+0x32460], R20 ;  /* 0x032460140a0075a7 */ /* 0x000ee2000800017f */
[----:B------:R-:W-:Y:S04]  /*ed50*/  BSSY B1, `(.L_x_1209) ;  /* 0x0000002000017945 */ /* 0x000fe80003800000 */
[----:B---3--:R-:W-:Y:S05]  /*ed60*/  @!P0 BRA `(.L_x_1210) ;  /* 0x00000044008c8947 */ /* 0x008fea0003800000 */
.L_x_1330:
[----:B------:R-:W-:Y:S05]  /*ed70*/  BSYNC B1 ;  /* 0x0000000000017941 */ /* 0x000fea0003800000 */
.L_x_1209:
[----:B------:R-:W-:Y:S01]  /*ed80*/  ULDC.64 UR4, c[0x0][0x328] ;  /* 0x0000ca0000047ab9 */ /* 0x000fe20000000a00 */
[----:B------:R-:W-:Y:S01]  /*ed90*/  LOP3.LUT P5, RZ, R23, 0x1, RZ, 0xc0, !PT ;  /* 0x0000000117ff7812 */ /* 0x000fe200078ac0ff */
[----:B-1----:R-:W-:Y:S01]  /*eda0*/  IMAD R2, R9, UR4, RZ ;  /* 0x0000000409027c24 */ /* 0x002fe2000f8e02ff */
        /* <DEDUP_REMOVED lines=24> */
[----:B------:R-:W1:Y:S04]  /*ef30*/  SHFL.IDX PT, R3, R25, RZ, 0x181f ;  /* 0x00181fff19037589 */ /* 0x000e6800000e0000 */
[----:B------:R-:W-:Y:S04]  /*ef40*/  SHFL.IDX PT, R4, R25, 0x1, 0x181f ;  /* 0x00381f0019047f89 */ /* 0x000fe800000e0000 */
[----:B------:R-:W-:Y:S04]  /*ef50*/  SHFL.IDX PT, R8, R17, 0x2, 0x181f ;  /* 0x00581f0011087f89 */ /* 0x000fe800000e0000 */
[----:B------:R-:W-:Y:S01]  /*ef60*/  SHFL.IDX PT, R5, R25, 0x3, 0x181f ;  /* 0x00781f0019057f89 */ /* 0x000fe200000e0000 */
[----:B0-----:R-:W-:-:S03]  /*ef70*/  IADD3 R2, P0, R14, R0, RZ ;  /* 0x000000000e027210 */ /* 0x001fc60007f1e0ff */
[----:B------:R-:W0:Y:S02]  /*ef80*/  SHFL.IDX PT, R14, R17, 0x1, 0x181f ;  /* 0x00381f00110e7f89 */ /* 0x000e2400000e0000 */
[----:B-1----:R-:W-:-:S05]  /*ef90*/  IMAD.X R3, RZ, RZ, R3, P0 ;  /* 0x000000ffff037224 */ /* 0x002fca00000e0603 */
        /* <DEDUP_REMOVED lines=9> */
[----:B-1----:R-:W-:Y:S04]  /*f030*/  SHFL.IDX PT, R3, R25, 0x4, 0x181f ;  /* 0x00981f0019037f89 */ /* 0x002fe800000e0000 */
[----:B------:R1:W-:Y:S04]  /*f040*/  LDGSTS.E.BYPASS.LTC128B.128 [R20+0xc00], desc[UR36][R6.64], !P5 ;  /* 0x00c0000006147fae */ /* 0x0003e8000e901d64 */
[----:B------:R1:W-:Y:S04]  /*f050*/  LDGSTS.E.BYPASS.LTC128B.128 [R20+0x3c00], desc[UR36][R6.64+0x80], !P4 ;  /* 0x03c0008006147fae */ /* 0x0003e8000e101d64 */
[----:B------:R1:W-:Y:S04]  /*f060*/  LDGSTS.E.BYPASS.LTC128B.128 [R20+0x6c00], desc[UR36][R6.64+0x100], !P3 ;  /* 0x06c0010006147fae */ /* 0x0003e8000d901d64 */
[----:B------:R1:W-:Y:S01]  /*f070*/  LDGSTS.E.BYPASS.LTC128B.128 [R20+0x9c00], desc[UR36][R6.64+0x180], !P1 ;  /* 0x09c0018006147fae */ /* 0x0003e2000c901d64 */
[----:B0-----:R-:W-:Y:S01]  /*f080*/  IMAD.X R9, RZ, RZ, R4, P0 ;  /* 0x000000ffff097224 */ /* 0x001fe200000e0604 */
[----:B------:R-:W-:-:S02]  /*f090*/  IADD3 R4, P0, R14, R0, RZ ;  /* 0x000000000e047210 */ /* 0x000fc40007f1e0ff */
[----:B------:R-:W-:Y:S02]  /*f0a0*/  SHFL.IDX PT, R25, R25, 0x5, 0x181f ;  /* 0x00b81f0019197f89 */ /* 0x000fe400000e0000 */
[----:B------:R-:W-:Y:S02]  /*f0b0*/  IADD3.X R5, RZ, R5, RZ, P0, !PT ;  /* 0x00000005ff057210 */ /* 0x000fe400007fe4ff */
[----:B------:R-:W0:Y:S04]  /*f0c0*/  SHFL.IDX PT, R14, R17, 0x4, 0x181f ;  /* 0x00981f00110e7f89 */ /* 0x000e2800000e0000 */
        /* <DEDUP_REMOVED lines=15> */
.L_x_1344:
[----:B01----:R-:W-:-:S05]  /*f1c0*/  IADD3 R2, P0, R14, R0, RZ ;  /* 0x000000000e027210 */ /* 0x003fca0007f1e0ff */
        /* <DEDUP_REMOVED lines=10> */
.L_x_1212:
        /* <DEDUP_REMOVED lines=10> */
.L_x_1213:
[----:B------:R1:W-:Y:S01]  /*f310*/  SYNCS.ARRIVE.TRANS64.A1T0 RZ, [R10+URZ+0x32450], RZ ;  /* 0x032450ff0aff79a7 */ /* 0x0003e2000810003f */
[----:B------:R-:W-:Y:S05]  /*f320*/  @P2 BRA `(.L_x_1214) ;  /* 0xfffffff000a02947 */ /* 0x000fea000383ffff */
.L_x_1201:
[----:B------:R-:W-:Y:S05]  /*f330*/  BSYNC B0 ;  /* 0x0000000000007941 */ /* 0x000fea0003800000 */
.L_x_1200:
[----:B0-----:R-:W0:Y:S01]  /*f340*/  S2R R2, SR_TID.X ;  /* 0x0000000000027919 */ /* 0x001e220000002100 */
[----:B------:R-:W-:Y:S01]  /*f350*/  VIADD R24, R24, 0x1 ;  /* 0x0000000118187836 */ /* 0x000fe20000000000 */
[----:B------:R-:W-:Y:S04]  /*f360*/  BSSY B0, `(.L_x_1215) ;  /* 0x0000012000007945 */ /* 0x000fe80003800000 */
[----:B------:R-:W-:-:S04]  /*f370*/  ISETP.NE.AND P0, PT, R24, 0x2, PT ;  /* 0x000000021800780c */ /* 0x000fc80003f05270 */
[----:B------:R-:W-:Y:S02]  /*f380*/  SEL R0, RZ, 0x1, P0 ;  /* 0x00000001ff007807 */ /* 0x000fe40000000000 */
[----:B0-----:R-:W-:-:S04]  /*f390*/  LOP3.LUT R2, R2, 0x7f, RZ, 0xc0, !PT ;  /* 0x0000007f02027812 */ /* 0x001fc800078ec0ff */
[----:B------:R-:W-:-:S13]  /*f3a0*/  ISETP.NE.AND P1, PT, R2, RZ, PT ;  /* 0x000000ff0200720c */ /* 0x000fda0003f25270 */
[----:B------:R-:W-:Y:S05]  /*f3b0*/  @P1 BRA `(.L_x_1216) ;  /* 0x0000000000301947 */ /* 0x000fea0003800000 */
[----:B------:R-:W0:Y:S01]  /*f3c0*/  S2R R5, SR_LANEID ;  /* 0x0000000000057919 */ /* 0x000e220000000000 */
[----:B------:R-:W-:Y:S01]  /*f3d0*/  VOTEU.ANY UR4, UPT, PT ;  /* 0x0000000000047886 */ /* 0x000fe200038e0100 */
[----:B------:R-:W3:Y:S01]  /*f3e0*/  LDC.64 R2, c[0x0][0xd60] ;  /* 0x00035800ff027b82 */ /* 0x000ee20000000a00 */
[----:B------:R-:W0:Y:S02]  /*f3f0*/  FLO.U32 R4, UR4 ;  /* 0x0000000400047d00 */ /* 0x000e2400080e0000 */
[----:B0-----:R-:W-:-:S06]  /*f400*/  ISETP.EQ.U32.AND P1, PT, R4, R5, PT ;  /* 0x000000050400720c */ /* 0x001fcc0003f22070 */
[----:B------:R-:W3:Y:S07]  /*f410*/  POPC R5, UR4 ;  /* 0x0000000400057d09 */ /* 0x000eee0008000000 */
[----:B---3--:R-:W3:Y:S01]  /*f420*/  @P1 ATOMG.E.ADD.STRONG.GPU PT, R3, desc[UR36][R2.64], R5 ;  /* 0x00000005020319a8 */ /* 0x008ee200081ee1e4 */
[----:B------:R-:W0:Y:S02]  /*f430*/  S2R R6, SR_LTMASK ;  /* 0x0000000000067919 */ /* 0x000e240000003900 */
[----:B0-----:R-:W-:-:S04]  /*f440*/  LOP3.LUT R6, R6, UR4, RZ, 0xc0, !PT ;  /* 0x0000000406067c12 */ /* 0x001fc8000f8ec0ff */
[----:B------:R-:W0:Y:S01]  /*f450*/  POPC R7, R6 ;  /* 0x0000000600077309 */ /* 0x000e220000000000 */
[----:B---3--:R-:W0:Y:S02]  /*f460*/  SHFL.IDX PT, R4, R3, R4, 0x1f ;  /* 0x00001f0403047589 */ /* 0x008e2400000e0000 */
[----:B0-----:R-:W-:-:S07]  /*f470*/  IADD3 R16, R4, UR39, R7 ;  /* 0x0000002704107c10 */ /* 0x001fce000fffe007 */
.L_x_1216:
[----:B------:R-:W-:Y:S05]  /*f480*/  BSYNC B0 ;  /* 0x0000000000007941 */ /* 0x000fea0003800000 */
.L_x_1215:
[----:B------:R-:W-:Y:S02]  /*f490*/  SEL R24, R24, RZ, P0 ;  /* 0x000000ff18187207 */ /* 0x000fe40000000000 */
[----:B------:R-:W-:-:S07]  /*f4a0*/  LOP3.LUT R27, R27, R0, RZ, 0x3c, !PT ;  /* 0x000000001b1b7212 */ /* 0x000fce00078e3cff */
.L_x_1169:
[----:B------:R-:W-:Y:S05]  /*f4b0*/  BSYNC B7 ;  /* 0x0000000000077941 */ /* 0x000fea0003800000 */
.L_x_1167:
        /* <DEDUP_REMOVED lines=11> */
.L_x_1217:
[----:B0-----:R-:W0:Y:S01]  /*f570*/  S2R R0, SR_TID.X ;  /* 0x0000000000007919 */ /* 0x001e220000002100 */
[----:B------:R-:W-:Y:S01]  /*f580*/  UMOV UR4, 0xffffffff ;  /* 0xffffffff00047882 */ /* 0x000fe20000000000 */
[----:B0-----:R-:W-:-:S04]  /*f590*/  LOP3.LUT R8, R0, 0x1f, RZ, 0xc0, !PT ;  /* 0x0000001f00087812 */ /* 0x001fc800078ec0ff */
[----:B------:R-:W-:Y:S01]  /*f5a0*/  ISETP.NE.AND P0, PT, R8, 0x1f, PT ;  /* 0x0000001f0800780c */ /* 0x000fe20003f05270 */
[----:B------:R-:W-:-:S12]  /*f5b0*/  BRA.DIV UR4, `(.L_x_1219) ;  /* 0x0000004604587947 */ /* 0x000fd8000b800000 */
[----:B------:R-:W-:Y:S01]  /*f5c0*/  IMAD.IADD R5, R19, 0x1, R8 ;  /* 0x0000000113057824 */ /* 0x000fe200078e0208 */
[----:B------:R-:W-:-:S04]  /*f5d0*/  ULDC UR4, c[0x0][0xd3c] ;  /* 0x00034f0000047ab9 */ /* 0x000fc80000000800 */
[----:B------:R-:W-:-:S13]  /*f5e0*/  ISETP.GE.OR P1, PT, R5, UR4, !P0 ;  /* 0x0000000405007c0c */ /* 0x000fda000c726670 */
[----:B------:R-:W0:Y:S02]  /*f5f0*/  @!P1 LDC.64 R2, c[0x0][0xd80] ;  /* 0x00036000ff029b82 */ /* 0x000e240000000a00 */
[----:B0-----:R-:W-:-:S06]  /*f600*/  @!P1 IMAD.WIDE R2, R5, 0x4, R2 ;  /* 0x0000000405029825 */ /* 0x001fcc00078e0202 */
        /* <DEDUP_REMOVED lines=9> */
[----:B------:R-:W0:Y:S02]  /*f6a0*/  SHFL.UP PT, R14, R4, 0x1, RZ ;  /* 0x04200000040e7989 */ /* 0x000e2400000e00ff */
[----:B0-----:R-:W-:-:S04]  /*f6b0*/  SEL R5, R14, RZ, P1 ;  /* 0x000000ff0e057207 */ /* 0x001fc80000800000 */
[----:B------:R-:W-:Y:S02]  /*f6c0*/  IADD3 R6, R4, R5, RZ ;  /* 0x0000000504067210 */ /* 0x000fe40007ffe0ff */
[----:B------:R-:W-:Y:S04]  /*f6d0*/  SHFL.IDX PT, R5, R16, RZ, 0x1f ;  /* 0x00001fff10057589 */ /* 0x000fe800000e0000 */
        /* <DEDUP_REMOVED lines=12> */
[----:B------:R0:W3:Y:S02]  /*f7a0*/  SHFL.IDX PT, R14, R6, 0x1f, 0x1f ;  /* 0x03e01f00060e7f89 */ /* 0x0000e400000e0000 */
.L_x_1354:
[----:B------:R-:W-:Y:S02]  /*f7b0*/  ULDC UR4, c[0x0][0xd38] ;  /* 0x00034e0000047ab9 */ /* 0x000fe40000000800 */
[----:B------:R-:W-:-:S04]  /*f7c0*/  IMAD.U32 R7, RZ, RZ, UR4 ;  /* 0x00000004ff077e24 */ /* 0x000fc8000f8e00ff */
[----:B---3--:R-:W-:-:S04]  /*f7d0*/  IMAD R3, R14, R7, RZ ;  /* 0x000000070e037224 */ /* 0x008fc800078e02ff */
[----:B------:R-:W-:-:S05]  /*f7e0*/  IMAD.IADD R8, R0, 0x1, R3 ;  /* 0x0000000100087824 */ /* 0x000fca00078e0203 */
[----:B------:R-:W-:-:S13]  /*f7f0*/  ISETP.GT.AND P6, PT, R8, R5, PT ;  /* 0x000000050800720c */ /* 0x000fda0003fc4270 */
[----:B------:R-:W-:Y:S05]  /*f800*/  @P6 BRA `(.L_x_1220) ;  /* 0x00000000009c6947 */ /* 0x000fea0003800000 */
.L_x_1225:
[----:B------:R-:W3:Y:S01]  /*f810*/  LDC R0, c[0x0][0xd3c] ;  /* 0x00034f00ff007b82 */ /* 0x000ee20000000800 */
[----:B------:R-:W-:-:S05]  /*f820*/  VIADD R19, R19, 0x1f ;  /* 0x0000001f13137836 */ /* 0x000fca0000000000 */
[----:B---3--:R-:W-:-:S13]  /*f830*/  ISETP.GE.AND P6, PT, R19, R0, PT ;  /* 0x000000001300720c */ /* 0x008fda0003fc6270 */
[----:B------:R-:W-:Y:S05]  /*f840*/  @P6 BRA `(.L_x_1221) ;  /* 0x0000000400446947 */ /* 0x000fea0003800000 */
[----:B------:R-:W3:Y:S01]  /*f850*/  S2R R2, SR_TID.X ;  /* 0x0000000000027919 */ /* 0x000ee20000002100 */
[----:B------:R-:W-:Y:S01]  /*f860*/  BSSY B0, `(.L_x_1222) ;  /* 0x0000009000007945 */ /* 0x000fe20003800000 */
[----:B------:R-:W-:Y:S01]  /*f870*/  IMAD.MOV.U32 R4, RZ, RZ, RZ ;  /* 0x000000ffff047224 */ /* 0x000fe200078e00ff */
[----:B---3--:R-:W-:-:S04]  /*f880*/  LOP3.LUT R2, R2, 0x1f, RZ, 0xc0, !PT ;  /* 0x0000001f02027812 */ /* 0x008fc800078ec0ff */
[----:B------:R-:W-:-:S04]  /*f890*/  IADD3 R7, R19, R2, RZ ;  /* 0x0000000213077210 */ /* 0x000fc80007ffe0ff */
[----:B------:R-:W-:-:S13]  /*f8a0*/  ISETP.GE.OR P6, PT, R7, R0, !P0 ;  /* 0x000000000700720c */ /* 0x000fda00047c6670 */
[----:B------:R-:W-:Y:S05]  /*f8b0*/  @P6 BRA `(.L_x_1223) ;  /* 0x00000000000c6947 */ /* 0x000fea0003800000 */
[----:B------:R-:W3:Y:S02]  /*f8c0*/  LDC.64 R2, c[0x0][0xd80] ;  /* 0x00036000ff027b82 */ /* 0x000ee40000000a00 */
[----:B---3--:R-:W-:-:S05]  /*f8d0*/  IMAD.WIDE R2, R7, 0x4, R2 ;  /* 0x0000000407027825 */ /* 0x008fca00078e0202 */
[----:B------:R3:W5:Y:S02]  /*f8e0*/  LDG.E R4, desc[UR36][R2.64] ;  /* 0x0000002402047981 */ /* 0x000764000c1e1900 */
.L_x_1223:
[----:B------:R-:W-:Y:S05]  /*f8f0*/  BSYNC B0 ;  /* 0x0000000000007941 */ /* 0x000fea0003800000 */
.L_x_1222:
[----:B------:R-:W-:-:S03]  /*f900*/  UMOV UR4, 0xffffffff ;  /* 0xffffffff00047882 */ /* 0x000fc60000000000 */
[----:B------:R-:W-:Y:S05]  /*f910*/  BRA.DIV UR4, `(.L_x_1224) ;  /* 0x0000004604a47947 */ /* 0x000fea000b800000 */
[----:B-----5:R-:W4:Y:S02]  /*f920*/  SHFL.UP PT, R14, R4, 0x1, RZ ;  /* 0x04200000040e7989 */ /* 0x020f2400000e00ff */
[----:B----4-:R-:W-:-:S05]  /*f930*/  SEL R13, R14, RZ, P1 ;  /* 0x000000ff0e0d7207 */ /* 0x010fca0000800000 */
[----:B------:R-:W-:-:S05]  /*f940*/  IMAD.IADD R13, R4, 0x1, R13 ;  /* 0x00000001040d7824 */ /* 0x000fca00078e020d */
[----:B------:R-:W4:Y:S02]  /*f950*/  SHFL.UP PT, R14, R13, 0x2, RZ ;  /* 0x044000000d0e7989 */ /* 0x000f2400000e00ff */
[----:B----4-:R-:W-:-:S05]  /*f960*/  SEL R0, R14, RZ, P2 ;  /* 0x000000ff0e007207 */ /* 0x010fca0001000000 */
[----:B------:R-:W-:-:S05]  /*f970*/  IMAD.IADD R0, R13, 0x1, R0 ;  /* 0x000000010d007824 */ /* 0x000fca00078e0200 */
[----:B------:R-:W3:Y:S02]  /*f980*/  SHFL.UP PT, R14, R0, 0x4, RZ ;  /* 0x04800000000e7989 */ /* 0x000ee400000e00ff */
[----:B---3--:R-:W-:-:S05]  /*f990*/  SEL R3, R14, RZ, P3 ;  /* 0x000000ff0e037207 */ /* 0x008fca0001800000 */
[----:B------:R-:W-:-:S05]  /*f9a0*/  IMAD.IADD R2, R0, 0x1, R3 ;  /* 0x0000000100027824 */ /* 0x000fca00078e0203 */
[----:B------:R-:W3:Y:S02]  /*f9b0*/  SHFL.UP PT, R14, R2, 0x8, RZ ;  /* 0x05000000020e7989 */ /* 0x000ee400000e00ff */
[----:B---3--:R-:W-:-:S05]  /*f9c0*/  SEL R3, R14, RZ, P4 ;  /* 0x000000ff0e037207 */ /* 0x008fca0002000000 */
[----:B------:R-:W-:-:S05]  /*f9d0*/  IMAD.IADD R3, R2, 0x1, R3 ;  /* 0x0000000102037824 */ /* 0x000fca00078e0203 */
[----:B------:R-:W0:Y:S02]  /*f9e0*/  SHFL.UP PT, R14, R3, 0x10, RZ ;  /* 0x06000000030e7989 */ /* 0x000e2400000e00ff */
[----:B0-----:R-:W-:-:S05]  /*f9f0*/  SEL R6, R14, RZ, P5 ;  /* 0x000000ff0e067207 */ /* 0x001fca0002800000 */
[----:B------:R-:W-:-:S05]  /*fa00*/  IMAD.IADD R6, R3, 0x1, R6 ;  /* 0x0000000103067824 */ /* 0x000fca00078e0206 */
[----:B------:R0:W3:Y:S02]  /*fa10*/  SHFL.IDX PT, R14, R6, 0x1f, 0x1f ;  /* 0x03e01f00060e7f89 */ /* 0x0000e400000e0000 */
.L_x_1362:
[----:B------:R-:W-:Y:S02]  /*fa20*/  ULDC UR4, c[0x0][0xd38] ;  /* 0x00034e0000047ab9 */ /* 0x000fe40000000800 */
[----:B------:R-:W-:-:S04]  /*fa30*/  IMAD.U32 R7, RZ, RZ, UR4 ;  /* 0x00000004ff077e24 */ /* 0x000fc8000f8e00ff */
[----:B---3--:R-:W-:-:S05]  /*fa40*/  IMAD R3, R14, R7, RZ ;  /* 0x000000070e037224 */ /* 0x008fca00078e02ff */
[----:B------:R-:W-:-:S04]  /*fa50*/  IADD3 R8, R3, R8, RZ ;  /* 0x0000000803087210 */ /* 0x000fc80007ffe0ff */
[----:B------:R-:W-:-:S13]  /*fa60*/  ISETP.GT.AND P6, PT, R8, R5, PT ;  /* 0x000000050800720c */ /* 0x000fda0003fc4270 */
[----:B------:R-:W-:Y:S05]  /*fa70*/  @!P6 BRA `(.L_x_1225) ;  /* 0xfffffffc0064e947 */ /* 0x000fea000383ffff */
.L_x_1220:
[----:B------:R-:W-:Y:S01]  /*fa80*/  IMAD.IADD R8, R8, 0x1, -R3 ;  /* 0x0000000108087824 */ /* 0x000fe200078e0a03 */
[----:B------:R-:W-:-:S03]  /*fa90*/  UMOV UR4, 0xffffffff ;  /* 0xffffffff00047882 */ /* 0x000fc60000000000 */
[----:B------:R-:W-:-:S05]  /*faa0*/  IMAD R0, R6, R7, R8 ;  /* 0x0000000706007224 */ /* 0x000fca00078e0208 */
[----:B------:R-:W-:Y:S01]  /*fab0*/  ISETP.GT.AND P6, PT, R0, R5, PT ;  /* 0x000000050000720c */ /* 0x000fe20003fc4270 */
[----:B------:R-:W-:-:S12]  /*fac0*/  BRA.DIV UR4, `(.L_x_1226) ;  /* 0x0000004604f47947 */ /* 0x000fd8000b800000 */
[----:B------:R-:W-:-:S04]  /*fad0*/  VOTE.ANY R2, PT, !P6 ;  /* 0x0000000000027806 */ /* 0x000fc800070e0100 */
[----:B------:R-:W3:Y:S02]  /*fae0*/  POPC R0, R2 ;  /* 0x0000000200007309 */ /* 0x000ee40000000000 */
[----:B---3--:R3:W4:Y:S02]  /*faf0*/  SHFL.IDX PT, R4, R4, R0, 0x1f ;  /* 0x00001f0004047589 */ /* 0x00872400000e0000 */
.L_x_1366:
[----:B------:R-:W-:Y:S01]  /*fb00*/  ISETP.NE.AND P0, PT, R2, RZ, PT ;  /* 0x000000ff0200720c */ /* 0x000fe20003f05270 */
[----:B------:R-:W-:-:S12]  /*fb10*/  IMAD.MOV.U32 R14, RZ, RZ, RZ ;  /* 0x000000ffff0e7224 */ /* 0x000fd800078e00ff */
[----:B------:R-:W-:Y:S05]  /*fb20*/  @!P0 BRA `(.L_x_1227) ;  /* 0x0000000000108947 */ /* 0x000fea0003800000 */
[----:B------:R-:W-:Y:S01]  /*fb30*/  UMOV UR4, 0xffffffff ;  /* 0xffffffff00047882 */ /* 0x000fe20000000000 */
[----:B------:R-:W-:Y:S02]  /*fb40*/  VIADD R12, R0, 0xffffffff ;  /* 0xffffffff000c7836 */ /* 0x000fe40000000000 */
[----:B------:R-:W-:Y:S05]  /*fb50*/  BRA.DIV UR4, `(.L_x_1228) ;  /* 0x0000004a04187947 */ /* 0x000fea000b800000 */
[----:B------:R0:W0:Y:S02]  /*fb60*/  SHFL.IDX PT, R14, R6, R12, 0x1f ;  /* 0x00001f0c060e7589 */ /* 0x00002400000e0000 */
.L_x_1227:
[----:B0---4-:R-:W-:Y:S01]  /*fb70*/  IABS R6, R4 ;  /* 0x0000000400067213 */ /* 0x011fe20000000000 */
[----:B------:R-:W-:Y:S02]  /*fb80*/  IMAD R16, R14, R7, R8 ;  /* 0x000000070e107224 */ /* 0x000fe400078e0208 */
[----:B------:R-:W-:Y:S01]  /*fb90*/  IMAD.IADD R19, R0, 0x1, R19 ;  /* 0x0000000100137824 */ /* 0x000fe200078e0213 */
[----:B------:R-:W0:Y:S08]  /*fba0*/  I2F.RP R9, R6 ;  /* 0x0000000600097306 */ /* 0x000e300000209400 */
[----:B0-----:R-:W0:Y:S02]  /*fbb0*/  MUFU.RCP R9, R9 ;  /* 0x0000000900097308 */ /* 0x001e240000001000 */
[----:B0-----:R-:W-:-:S06]  /*fbc0*/  VIADD R2, R9, 0xffffffe ;  /* 0x0ffffffe09027836 */ /* 0x001fcc0000000000 */
[----:B------:R0:W4:Y:S02]  /*fbd0*/  F2I.FTZ.U32.TRUNC.NTZ R3, R2 ;  /* 0x0000000200037305 */ /* 0x000124000021f000 */
[----:B0-----:R-:W-:Y:S02]  /*fbe0*/  IMAD.MOV.U32 R2, RZ, RZ, RZ ;  /* 0x000000ffff027224 */ /* 0x001fe400078e00ff */
[----:B----4-:R-:W-:-:S04]  /*fbf0*/  IMAD.MOV R7, RZ, RZ, -R3 ;  /* 0x000000ffff077224 */ /* 0x010fc800078e0a03 */
[----:B------:R-:W-:-:S04]  /*fc00*/  IMAD R7, R7, R6, RZ ;  /* 0x0000000607077224 */ /* 0x000fc800078e02ff */
[----:B------:R-:W-:-:S04]  /*fc10*/  IMAD.HI.U32 R3, R3, R7, R2 ;  /* 0x0000000703037227 */ /* 0x000fc800078e0002 */
[----:B------:R-:W-:Y:S01]  /*fc20*/  IMAD.IADD R7, R5, 0x1, -R16 ;  /* 0x0000000105077824 */ /* 0x000fe200078e0a10 */
[----:B------:R-:W-:-:S04]  /*fc30*/  IABS R5, R4 ;  /* 0x0000000400057213 */ /* 0x000fc80000000000 */
[----:B------:R-:W-:Y:S02]  /*fc40*/  IABS R2, R7 ;  /* 0x0000000700027213 */ /* 0x000fe40000000000 */
[----:B------:R-:W-:-:S03]  /*fc50*/  IADD3 R5, RZ, -R5, RZ ;  /* 0x80000005ff057210 */ /* 0x000fc60007ffe0ff */
        /* <DEDUP_REMOVED lines=16> */
.L_x_1221:
[----:B------:R-:W-:Y:S01]  /*fd60*/  UMOV UR4, URZ ;  /* 0x0000003f00047c82 */ /* 0x000fe20008000000 */
[----:B------:R-:W-:Y:S01]  /*fd70*/  UMOV UR5, URZ ;  /* 0x0000003f00057c82 */ /* 0x000fe20008000000 */
[----:B------:R-:W-:Y:S01]  /*fd80*/  ULDC UR6, c[0x0][0xd3c] ;  /* 0x00034f0000067ab9 */ /* 0x000fe20000000800 */
[----:B------:R-:W-:Y:S01]  /*fd90*/  MOV R16, R5 ;  /* 0x0000000500107202 */ /* 0x000fe20000000f00 */
[----:B------:R-:W-:Y:S02]  /*fda0*/  IMAD.U32 R17, RZ, RZ, UR4 ;  /* 0x00000004ff117e24 */ /* 0x000fe4000f8e00ff */
[----:B------:R-:W-:Y:S02]  /*fdb0*/  IMAD.U32 R18, RZ, RZ, UR5 ;  /* 0x00000005ff127e24 */ /* 0x000fe4000f8e00ff */
[----:B------:R-:W-:-:S07]  /*fdc0*/  IMAD.U32 R19, RZ, RZ, UR6 ;  /* 0x00000006ff137e24 */ /* 0x000fce000f8e00ff */
.L_x_1229:
[----:B---3--:R-:W3:Y:S01]  /*fdd0*/  S2R R0, SR_TID.X ;  /* 0x0000000000007919 */ /* 0x008ee20000002100 */
[----:B------:R-:W-:Y:S05]  /*fde0*/  WARPSYNC.ALL ;  /* 0x0000000000007948 */ /* 0x000fea0003800000 */
[----:B------:R-:W-:Y:S01]  /*fdf0*/  BAR.SYNC.DEFER_BLOCKING 0x4, 0x180 ;  /* 0x0106000000007b1d */ /* 0x000fe20000010000 */
[----:B---3--:R-:W-:-:S04]  /*fe00*/  LOP3.LUT R0, R0, 0x1f, RZ, 0xc0, !PT ;  /* 0x0000001f00007812 */ /* 0x008fc800078ec0ff */
[----:B------:R-:W-:-:S13]  /*fe10*/  ISETP.NE.AND P0, PT, R0, RZ, PT ;  /* 0x000000ff0000720c */ /* 0x000fda0003f05270 */
[----:B------:R-:W3:Y:S01]  /*fe20*/  @!P0 S2R R3, SR_CgaCtaId ;  /* 0x0000000000038919 */ /* 0x000ee20000008800 */
[----:B------:R-:W-:-:S04]  /*fe30*/  @!P0 MOV R0, 0x400 ;  /* 0x0000040000008802 */ /* 0x000fc80000000f00 */
[----:B---3--:R-:W-:-:S05]  /*fe40*/  @!P0 LEA R22, R3, R0, 0x18 ;  /* 0x0000000003168211 */ /* 0x008fca00078ec0ff */
[----:B------:R3:W-:Y:S01]  /*fe50*/  @!P0 STS.128 [R22+0x324d0], R16 ;  /* 0x0324d01016008388 */ /* 0x0007e20000000c00 */
[----:B------:R-:W-:Y:S06]  /*fe60*/  BAR.ARV 0x5, 0x180 ;  /* 0x0146000000007b1d */ /* 0x000fec0000002000 */
.L_x_1218:
[----:B------:R-:W-:Y:S02]  /*fe70*/  ULDC UR4, c[0x0][0xd3c] ;  /* 0x00034f0000047ab9 */ /* 0x000fe40000000800 */
[----:B----4-:R-:W-:-:S13]  /*fe80*/  ISETP.GE.AND P0, PT, R19, UR4, PT ;  /* 0x0000000413007c0c */ /* 0x010fda000bf06270 */
[----:B------:R-:W-:Y:S05]  /*fe90*/  @!P0 BRA `(.L_x_1230) ;  /* 0xffffffb0003c8947 */ /* 0x000fea000383ffff */
[----:B------:R-:W-:Y:S05]  /*fea0*/  BSYNC B8 ;  /* 0x0000000000087941 */ /* 0x000fea0003800000 */
.L_x_1163:
[----:B01----:R-:W4:Y:S01]  /*feb0*/  LDL.LU R0, [R1+0x18] ;  /* 0x0000180001007983 */ /* 0x003f220000300800 */
        /* <DEDUP_REMOVED lines=11> */
.L_x_1369:
[----:B------:R-:W-:Y:S05]  /*ff70*/  BSYNC B0 ;  /* 0x0000000000007941 */ /* 0x000fea0003800000 */
.L_x_1231:
[----:B------:R-:W-:-:S03]  /*ff80*/  UMOV UR4, 0xffffffff ;  /* 0xffffffff00047882 */ /* 0x000fc60000000000 */
[----:B------:R-:W-:Y:S05]  /*ff90*/  BRA.DIV UR4, `(.L_x_1233) ;  /* 0x0000004604407947 */ /* 0x000fea000b800000 */
[----:B0-----:R-:W0:Y:S02]  /*ffa0*/  S2R R0, SR_TID.X ;  /* 0x0000000000007919 */ /* 0x001e240000002100 */
[----:B0-----:R-:W-:-:S04]  /*ffb0*/  SHF.R.U32.HI R0, RZ, 0x5, R0 ;  /* 0x00000005ff007819 */ /* 0x001fc80000011600 */
[----:B------:R-:W-:-:S05]  /*ffc0*/  LOP3.LUT R0, R0, 0x3, RZ, 0xc0, !PT ;  /* 0x0000000300007812 */ /* 0x000fca00078ec0ff */
[----:B------:R0:W1:Y:S02]  /*ffd0*/  SHFL.IDX PT, R14, R0, RZ, 0x1f ;  /* 0x00001fff000e7589 */ /* 0x00006400000e0000 */
.L_x_1372:
[----:B-1----:R-:W-:Y:S01]  /*ffe0*/  ISETP.NE.AND P0, PT, R14, RZ, PT ;  /* 0x000000ff0e00720c */ /* 0x002fe20003f05270 */
[----:B------:R-:W-:-:S12]  /*fff0*/  BSSY B0, `(.L_x_1234) ;  /* 0x0000026000007945 */ /* 0x000fd80003800000 */
[----:B------:R-:W-:Y:S05]  /*10000*/  @P0 BRA `(.L_x_1235) ;  /* 0x0000000000900947 */ /* 0x000fea0003800000 */
[----:B------:R-:W-:-:S03]  /*10010*/  UMOV UR4, 0xffffffff ;  /* 0xffffffff00047882 */ /* 0x000fc60000000000 */
[----:B------:R-:W-:Y:S05]  /*10020*/  BRA.DIV UR4, `(.L_x_1236) ;  /* 0x0000004604507947 */ /* 0x000fea000b800000 */
[----:B------:R-:W-:-:S13]  /*10030*/  ELECT P6, URZ, PT ;  /* 0x00000000003f782f */ /* 0x000fda00038c0000 */
.L_x_1375:
[----:B------:R-:W-:Y:S05]  /*10040*/  @!P6 BRA `(.L_x_1235) ;  /* 0x000000000080e947 */ /* 0x000fea0003800000 */
[----:B0-----:R-:W4:Y:S02]  /*10050*/  LDL R0, [R1+0x24] ;  /* 0x0000240001007983 */ /* 0x001f240000100800 */
[----:B----4-:R-:W-:-:S13]  /*10060*/  R2UR UR4, R0 ;  /* 0x00000000000472ca */ /* 0x010fda00000e0000 */
[----:B------:R-:W-:-:S06]  /*10070*/  ULOP3.LUT UR4, UR4, 0x2, URZ, 0xfc, !UPT ;  /* 0x0000000204047892 */ /* 0x000fcc000f8efc3f */
[----:B------:R-:W-:-:S05]  /*10080*/  IMAD.U32 R0, RZ, RZ, UR4 ;  /* 0x00000004ff007e24 */ /* 0x000fca000f8e00ff */
[----:B------:R-:W-:-:S13]  /*10090*/  ISETP.NE.AND P0, PT, R0, 0x3, PT ;  /* 0x000000030000780c */ /* 0x000fda0003f05270 */
[----:B------:R-:W-:Y:S05]  /*100a0*/  @!P0 BRA `(.L_x_1237) ;  /* 0x0000000000048947 */ /* 0x000fea0003800000 */
[----:B------:R-:W-:Y:S01]  /*100b0*/  BPT.TRAP 0x1 ;  /* 0x000000040000795c */ /* 0x000fe20000300000 */
.L_x_1237:
[C---:B------:R-:W-:Y:S01]  /*100c0*/  IMAD R3, R24.reuse, 0x8, R5 ;  /* 0x0000000818037824 */ /* 0x040fe200078e0205 */
[----:B------:R-:W-:Y:S02]  /*100d0*/  SHF.L.U32 R2, R27, 0x1f, RZ ;  /* 0x0000001f1b027819 */ /* 0x000fe400000006ff */
[----:B------:R-:W-:Y:S02]  /*100e0*/  IADD3 R24, R24, 0x1, RZ ;  /* 0x0000000118187810 */ /* 0x000fe40007ffe0ff */
[----:B------:R-:W0:Y:S02]  /*100f0*/  SYNCS.PHASECHK.TRANS64.TRYWAIT P1, [R3+URZ+0x32440], R2 ;  /* 0x03244002030075a7 */ /* 0x000e24000802017f */
[----:B------:R-:W-:-:S04]  /*10100*/  ISETP.NE.AND P2, PT, R24, 0x2, PT ;  /* 0x000000021800780c */ /* 0x000fc80003f45270 */
[----:B------:R-:W-:Y:S01]  /*10110*/  SEL R0, RZ, 0x1, P2 ;  /* 0x00000001ff007807 */ /* 0x000fe20001000000 */
[----:B0-----:R-:W-:Y:S08]  /*10120*/  @!P1 BRA `(.L_x_1238) ;  /* 0x0000004400309947 */ /* 0x001ff00003800000 */
.L_x_1376:
[----:B------:R-:W-:Y:S02]  /*10130*/  SEL R24, R24, RZ, P2 ;  /* 0x000000ff18187207 */ /* 0x000fe40001000000 */
[----:B------:R-:W-:Y:S01]  /*10140*/  LOP3.LUT R0, R27, R0, RZ, 0x3c, !PT ;  /* 0x000000001b007212 */ /* 0x000fe200078e3cff */
[----:B------:R-:W-:Y:S06]  /*10150*/  @!P0 BRA `(.L_x_1239) ;  /* 0x0000000000048947 */ /* 0x000fec0003800000 */
[----:B------:R-:W-:Y:S01]  /*10160*/  BPT.TRAP 0x1 ;  /* 0x000000040000795c */ /* 0x000fe20000300000 */
.L_x_1239:
[----:B------:R-:W-:Y:S01]  /*10170*/  IMAD R5, R24, 0x8, R5 ;  /* 0x0000000818057824 */ /* 0x000fe200078e0205 */
[----:B------:R-:W-:-:S04]  /*10180*/  SHF.L.U32 R0, R0, 0x1f, RZ ;  /* 0x0000001f00007819 */ /* 0x000fc800000006ff */
[----:B------:R-:W1:Y:S02]  /*10190*/  SYNCS.PHASECHK.TRANS64.TRYWAIT P1, [R5+URZ+0x32440], R0 ;  /* 0x03244000050075a7 */ /* 0x000e64000802017f */
[----:B-1----:R-:W-:Y:S05]  /*101a0*/  @!P1 BRA `(.L_x_1240) ;  /* 0x0000004400249947 */ /* 0x002fea0003800000 */
.L_x_1377:
[----:B------:R-:W-:Y:S05]  /*101b0*/  @!P0 BRA `(.L_x_1241) ;  /* 0x0000000000048947 */ /* 0x000fea0003800000 */
[----:B------:R-:W-:Y:S01]  /*101c0*/  BPT.TRAP 0x1 ;  /* 0x000000040000795c */ /* 0x000fe20000300000 */
.L_x_1241:
[----:B------:R-:W4:Y:S02]  /*101d0*/  SYNCS.PHASECHK.TRANS64.TRYWAIT P1, [R3+URZ+0x32460], R2 ;  /* 0x03246002030075a7 */ /* 0x000f24000802017f */
[----:B----4-:R-:W-:Y:S05]  /*101e0*/  @!P1 BRA `(.L_x_1242) ;  /* 0x0000004400289947 */ /* 0x010fea0003800000 */
.L_x_1378:
[----:B------:R-:W-:Y:S05]  /*101f0*/  @!P0 BRA `(.L_x_1243) ;  /* 0x0000000000048947 */ /* 0x000fea0003800000 */
[----:B------:R-:W-:Y:S01]  /*10200*/  BPT.TRAP 0x1 ;  /* 0x000000040000795c */ /* 0x000fe20000300000 */
.L_x_1243:
[----:B------:R0:W0:Y:S02]  /*10210*/  SYNCS.PHASECHK.TRANS64.TRYWAIT P0, [R5+URZ+0x32460], R0 ;  /* 0x03246000050075a7 */ /* 0x000024000800017f */
[----:B0-----:R-:W-:Y:S05]  /*10220*/  @!P0 NANOSLEEP.SYNCS 0x989680 ;  /* 0x009896800000895d */ /* 0x001fea0003900000 */
[----:B------:R-:W0:Y:S02]  /*10230*/  @!P0 SYNCS.PHASECHK.TRANS64 P0, [R5+URZ+0x32460], R0 ;  /* 0x03246000050085a7 */ /* 0x000e24000800007f */
[----:B0-----:R-:W-:Y:S05]  /*10240*/  @!P0 BRA `(.L_x_1243) ;  /* 0xfffffffc00f08947 */ /* 0x001fea000383ffff */
.L_x_1235:
[----:B------:R-:W-:Y:S05]  /*10250*/  BSYNC B0 ;  /* 0x0000000000007941 */ /* 0x000fea0003800000 */
.L_x_1234:
[----:B------:R-:W-:Y:S05]  /*10260*/  EXIT ;  /* 0x000000000000794d */ /* 0x000fea0003800000 */
.L_x_1110:
[----:B-1----:R-:W-:-:S04]  /*10270*/  IMAD.U32 R3, RZ, RZ, UR40 ;  /* 0x00000028ff037e24 */ /* 0x002fc8000f8e00ff */
[----:B------:R1:W2:Y:S03]  /*10280*/  SYNCS.PHASECHK.TRANS64.TRYWAIT P0, [R3+URZ+0x32400], R0 ;  /* 0x03240000030075a7 */ /* 0x0002a6000800017f */
[----:B--2---:R-:W-:Y:S05]  /*10290*/  @!P0 NANOSLEEP.SYNCS 0x989680 ;  /* 0x009896800000895d */ /* 0x004fea0003900000 */
[----:B------:R-:W2:Y:S02]  /*102a0*/  @!P0 SYNCS.PHASECHK.TRANS64 P0, [R3+URZ+0x32400], R0 ;  /* 0x03240000030085a7 */ /* 0x000ea4000800007f */
[----:B--2---:R-:W-:Y:S05]  /*102b0*/  @!P0 BRA `(.L_x_1110) ;  /* 0xfffffffc00ec8947 */ /* 0x004fea000383ffff */
[----:B------:R-:W-:Y:S05]  /*102c0*/  BRA `(.L_x_1244) ;  /* 0xffffff1400587947 */ /* 0x000fea000383ffff */
.L_x_1114:
[----:B0-----:R-:W-:-:S04]  /*102d0*/  IMAD.U32 R4, RZ, RZ, UR52 ;  /* 0x00000034ff047e24 */ /* 0x001fc8000f8e00ff */
[----:B------:R0:W2:Y:S03]  /*102e0*/  SYNCS.PHASECHK.TRANS64.TRYWAIT P1, [R4+URZ+0x32430], R3 ;  /* 0x03243003040075a7 */ /* 0x0000a6000802017f */
[----:B--2---:R-:W-:Y:S05]  /*102f0*/  @!P1 NANOSLEEP.SYNCS 0x989680 ;  /* 0x009896800000995d */ /* 0x004fea0003900000 */
[----:B------:R-:W2:Y:S02]  /*10300*/  @!P1 SYNCS.PHASECHK.TRANS64 P1, [R4+URZ+0x32430], R3 ;  /* 0x03243003040095a7 */ /* 0x000ea4000802007f */
[----:B--2---:R-:W-:Y:S05]  /*10310*/  @!P1 BRA `(.L_x_1114) ;  /* 0xfffffffc00ec9947 */ /* 0x004fea000383ffff */
[----:B------:R-:W-:Y:S05]  /*10320*/  BRA `(.L_x_1113) ;  /* 0xffffff1400807947 */ /* 0x000fea000383ffff */
.L_x_1115:
[----:B0-----:R-:W-:-:S04]  /*10330*/  IMAD.U32 R5, RZ, RZ, UR40 ;  /* 0x00000028ff057e24 */ /* 0x001fc8000f8e00ff */
[----:B------:R0:W2:Y:S03]  /*10340*/  SYNCS.PHASECHK.TRANS64.TRYWAIT P1, [R5+URZ+0x32410], R0 ;  /* 0x03241000050075a7 */ /* 0x0000a6000802017f */
[----:B--2---:R-:W-:Y:S05]  /*10350*/  @!P1 NANOSLEEP.SYNCS 0x989680 ;  /* 0x009896800000995d */ /* 0x004fea0003900000 */
[----:B------:R-:W2:Y:S02]  /*10360*/  @!P1 SYNCS.PHASECHK.TRANS64 P1, [R5+URZ+0x32410], R0 ;  /* 0x03241000050095a7 */ /* 0x000ea4000802007f */
[----:B--2---:R-:W-:Y:S05]  /*10370*/  @!P1 BRA `(.L_x_1115) ;  /* 0xfffffffc00ec9947 */ /* 0x004fea000383ffff */
[----:B------:R-:W-:Y:S05]  /*10380*/  BRA `(.L_x_1245) ;  /* 0xffffff1800407947 */ /* 0x000fea000383ffff */
.L_x_1119:
[----:B0-----:R-:W-:-:S04]  /*10390*/  IMAD.U32 R0, RZ, RZ, UR52 ;  /* 0x00000034ff007e24 */ /* 0x001fc8000f8e00ff */
[----:B------:R0:W3:Y:S03]  /*103a0*/  SYNCS.PHASECHK.TRANS64.TRYWAIT P1, [R0+URZ+0x32450], R3 ;  /* 0x03245003000075a7 */ /* 0x0000e6000802017f */
[----:B---3--:R-:W-:Y:S05]  /*103b0*/  @!P1 NANOSLEEP.SYNCS 0x989680 ;  /* 0x009896800000995d */ /* 0x008fea0003900000 */
[----:B------:R-:W3:Y:S02]  /*103c0*/  @!P1 SYNCS.PHASECHK.TRANS64 P1, [R0+URZ+0x32450], R3 ;  /* 0x03245003000095a7 */ /* 0x000ee4000802007f */
[----:B---3--:R-:W-:Y:S05]  /*103d0*/  @!P1 BRA `(.L_x_1119) ;  /* 0xfffffffc00ec9947 */ /* 0x008fea000383ffff */
[----:B------:R-:W-:Y:S05]  /*103e0*/  BRA `(.L_x_1118) ;  /* 0xffffff1800487947 */ /* 0x000fea000383ffff */
.L_x_1126:
[----:B-1----:R-:W-:-:S04]  /*103f0*/  IMAD.U32 R153, RZ, RZ, UR4 ;  /* 0x00000004ff997e24 */ /* 0x002fc8000f8e00ff */
[----:B------:R1:W2:Y:S03]  /*10400*/  SYNCS.PHASECHK.TRANS64.TRYWAIT P2, [R153+URZ+0x32430], R0 ;  /* 0x03243000990075a7 */ /* 0x0002a6000804017f */
[----:B--2---:R-:W-:Y:S05]  /*10410*/  @!P2 NANOSLEEP.SYNCS 0x989680 ;  /* 0x009896800000a95d */ /* 0x004fea0003900000 */
[----:B------:R-:W2:Y:S02]  /*10420*/  @!P2 SYNCS.PHASECHK.TRANS64 P2, [R153+URZ+0x32430], R0 ;  /* 0x032430009900a5a7 */ /* 0x000ea4000804007f */
[----:B--2---:R-:W-:Y:S05]  /*10430*/  @!P2 BRA `(.L_x_1126) ;  /* 0xfffffffc00eca947 */ /* 0x004fea000383ffff */
[----:B------:R-:W-:Y:S05]  /*10440*/  BRA `(.L_x_1125) ;  /* 0xffffff3c00c07947 */ /* 0x000fea000383ffff */
.L_x_1130:
[----:B--2---:R-:W-:-:S04]  /*10450*/  IMAD.U32 R203, RZ, RZ, UR4 ;  /* 0x00000004ffcb7e24 */ /* 0x004fc8000f8e00ff */
[----:B------:R2:W3:Y:S03]  /*10460*/  SYNCS.PHASECHK.TRANS64.TRYWAIT P2, [R203+URZ+0x32450], R0 ;  /* 0x03245000cb0075a7 */ /* 0x0004e6000804017f */
[----:B---3--:R-:W-:Y:S05]  /*10470*/  @!P2 NANOSLEEP.SYNCS 0x989680 ;  /* 0x009896800000a95d */ /* 0x008fea0003900000 */
[----:B------:R-:W3:Y:S02]  /*10480*/  @!P2 SYNCS.PHASECHK.TRANS64 P2, [R203+URZ+0x32450], R0 ;  /* 0x03245000cb00a5a7 */ /* 0x000ee4000804007f */
[----:B---3--:R-:W-:Y:S05]  /*10490*/  @!P2 BRA `(.L_x_1130) ;  /* 0xfffffffc00eca947 */ /* 0x008fea000383ffff */
[----:B------:R-:W-:Y:S05]  /*104a0*/  BRA `(.L_x_1129) ;  /* 0xffffff40003c7947 */ /* 0x000fea000383ffff */
.L_x_1175:
[----:B------:R-:W-:Y:S01]  /*104b0*/  SHF.R.U32.HI R9, RZ, 0x5, R21 ;  /* 0x00000005ff097819 */ /* 0x000fe20000011615 */
[----:B------:R-:W-:Y:S01]  /*104c0*/  BSSY B0, `(.L_x_1246) ;  /* 0x0000009000007945 */ /* 0x000fe20003800000 */
[----:B------:R-:W-:Y:S02]  /*104d0*/  IMAD.MOV.U32 R12, RZ, RZ, RZ ;  /* 0x000000ffff0c7224 */ /* 0x000fe400078e00ff */
[----:B------:R-:W-:Y:S01]  /*104e0*/  LOP3.LUT R9, R9, 0x3, RZ, 0xc0, !PT ;  /* 0x0000000309097812 */ /* 0x000fe200078ec0ff */
[----:B------:R-:W-:Y:S02]  /*104f0*/  IMAD.MOV.U32 R11, RZ, RZ, 0x1f ;  /* 0x0000001fff0b7424 */ /* 0x000fe400078e00ff */
[----:B------:R-:W-:Y:S01]  /*10500*/  IMAD.MOV.U32 R15, RZ, RZ, -0x1 ;  /* 0xffffffffff0f7424 */ /* 0x000fe200078e00ff */
[----:B------:R-:W-:-:S07]  /*10510*/  MOV R13, R9 ;  /* 0x00000009000d7202 */ /* 0x000fce0000000f00 */
[----:B-----5:R-:W-:Y:S05]  /*10520*/  WARPSYNC.COLLECTIVE R15, `(.L_x_1247) ;  /* 0x000000000f087348 */ /* 0x020fea0003c00000 */
[----:B------:R0:W1:Y:S02]  /*10530*/  SHFL.IDX P6, R14, R13, R12, R11 ;  /* 0x0000000c0d0e7389 */ /* 0x00006400000c000b */
[----:B01---5:R-:W-:Y:S01]  /*10540*/  ENDCOLLECTIVE ;  /* 0x000000000000791b */ /* 0x023fe20003800000 */
.L_x_1247:
[----:B------:R-:W-:Y:S05]  /*10550*/  BSYNC B0 ;  /* 0x0000000000007941 */ /* 0x000fea0003800000 */
.L_x_1246:
[----:B------:R-:W-:Y:S05]  /*10560*/  BRA `(.L_x_1248) ;  /* 0xffffffb400dc7947 */ /* 0x000fea000383ffff */
.L_x_1178:
[----:B0-----:R0:W1:Y:S02]  /*10570*/  SYNCS.PHASECHK.TRANS64.TRYWAIT P0, [R25+URZ+0x32440], R0 ;  /* 0x03244000190075a7 */ /* 0x001064000800017f */
[----:B-1----:R-:W-:Y:S05]  /*10580*/  @!P0 NANOSLEEP.SYNCS 0x989680 ;  /* 0x009896800000895d */ /* 0x002fea0003900000 */
[----:B------:R-:W1:Y:S02]  /*10590*/  @!P0 SYNCS.PHASECHK.TRANS64 P0, [R25+URZ+0x32440], R0 ;  /* 0x03244000190085a7 */ /* 0x000e64000800007f */
[----:B-1----:R-:W-:Y:S05]  /*105a0*/  @!P0 BRA `(.L_x_1178) ;  /* 0xfffffffc00f08947 */ /* 0x002fea000383ffff */
[----:B------:R-:W-:Y:S05]  /*105b0*/  BRA `(.L_x_1249) ;  /* 0xffffffb8000c7947 */ /* 0x000fea000383ffff */
.L_x_1179:
        /* <DEDUP_REMOVED lines=8> */
.L_x_1251:
[----:B------:R-:W-:Y:S05]  /*10640*/  BSYNC B0 ;  /* 0x0000000000007941 */ /* 0x000fea0003800000 */
.L_x_1250:
[----:B------:R-:W-:Y:S01]  /*10650*/  IMAD.MOV.U32 R13, RZ, RZ, R0 ;  /* 0x000000ffff0d7224 */ /* 0x000fe200078e0000 */
[----:B------:R-:W-:Y:S01]  /*10660*/  MOV R2, R14 ;  /* 0x0000000e00027202 */ /* 0x000fe20000000f00 */
[----:B------:R-:W-:Y:S02]  /*10670*/  IMAD.MOV.U32 R12, RZ, RZ, RZ ;  /* 0x000000ffff0c7224 */ /* 0x000fe400078e00ff */
[----:B------:R-:W-:Y:S02]  /*10680*/  IMAD.MOV.U32 R11, RZ, RZ, 0x181f ;  /* 0x0000181fff0b7424 */ /* 0x000fe400078e00ff */
[----:B------:R-:W-:Y:S02]  /*10690*/  IMAD.MOV.U32 R15, RZ, RZ, -0x1 ;  /* 0xffffffffff0f7424 */ /* 0x000fe400078e00ff */
[----:B------:R-:W-:-:S07]  /*106a0*/  @P0 IMAD R6, R5, 0x2, R22 ;  /* 0x0000000205060824 */ /* 0x000fce00078e0216 */
[----:B------:R-:W-:Y:S05]  /*106b0*/  WARPSYNC.COLLECTIVE R15, `(.L_x_1252) ;  /* 0x000000000f087348 */ /* 0x000fea0003c00000 */
[----:B------:R0:W1:Y:S02]  /*106c0*/  SHFL.IDX P6, R14, R13, R12, R11 ;  /* 0x0000000c0d0e7389 */ /* 0x00006400000c000b */
[----:B01----:R-:W-:Y:S01]  /*106d0*/  ENDCOLLECTIVE ;  /* 0x000000000000791b */ /* 0x003fe20003800000 */
.L_x_1252:
[----:B------:R-:W-:Y:S01]  /*106e0*/  MOV R13, R4 ;  /* 0x00000004000d7202 */ /* 0x000fe20000000f00 */
[----:B------:R-:W-:Y:S02]  /*106f0*/  IMAD.MOV.U32 R12, RZ, RZ, 0x1 ;  /* 0x00000001ff0c7424 */ /* 0x000fe400078e00ff */
[----:B------:R-:W-:-:S07]  /*10700*/  IMAD.MOV.U32 R3, RZ, RZ, R14 ;  /* 0x000000ffff037224 */ /* 0x000fce00078e000e */
[----:B------:R-:W-:Y:S05]  /*10710*/  WARPSYNC.COLLECTIVE R15, `(.L_x_1253) ;  /* 0x000000000f087348 */ /* 0x000fea0003c00000 */
[----:B------:R0:W1:Y:S02]  /*10720*/  SHFL.IDX P6, R14, R13, R12, R11 ;  /* 0x0000000c0d0e7389 */ /* 0x00006400000c000b */
[----:B01----:R-:W-:Y:S01]  /*10730*/  ENDCOLLECTIVE ;  /* 0x000000000000791b */ /* 0x003fe20003800000 */
.L_x_1253:
        /* <DEDUP_REMOVED lines=15> */
.L_x_1254:
[----:B------:R-:W-:Y:S02]  /*10830*/  @P0 IMAD R6, R5, 0x2, R22 ;  /* 0x0000000205060824 */ /* 0x000fe400078e0216 */
[----:B------:R-:W-:Y:S01]  /*10840*/  IMAD.MOV.U32 R13, RZ, RZ, R4 ;  /* 0x000000ffff0d7224 */ /* 0x000fe200078e0004 */
[----:B------:R-:W-:Y:S01]  /*10850*/  MOV R12, 0x2 ;  /* 0x00000002000c7802 */ /* 0x000fe20000000f00 */
[----:B------:R-:W-:-:S07]  /*10860*/  IMAD.MOV.U32 R3, RZ, RZ, R14 ;  /* 0x000000ffff037224 */ /* 0x000fce00078e000e */
[----:B------:R-:W-:Y:S05]  /*10870*/  WARPSYNC.COLLECTIVE R15, `(.L_x_1255) ;  /* 0x000000000f087348 */ /* 0x000fea0003c00000 */
[----:B------:R0:W1:Y:S02]  /*10880*/  SHFL.IDX P6, R14, R13, R12, R11 ;  /* 0x0000000c0d0e7389 */ /* 0x00006400000c000b */
[----:B01----:R-:W-:Y:S01]  /*10890*/  ENDCOLLECTIVE ;  /* 0x000000000000791b */ /* 0x003fe20003800000 */
.L_x_1255:
        /* <DEDUP_REMOVED lines=15> */
.L_x_1256:
[----:B------:R-:W-:Y:S02]  /*10990*/  @P0 IMAD R6, R5, 0x2, R22 ;  /* 0x0000000205060824 */ /* 0x000fe400078e0216 */
[----:B------:R-:W-:Y:S02]  /*109a0*/  IMAD.MOV.U32 R13, RZ, RZ, R4 ;  /* 0x000000ffff0d7224 */ /* 0x000fe400078e0004 */
[----:B------:R-:W-:Y:S02]  /*109b0*/  IMAD.MOV.U32 R12, RZ, RZ, 0x3 ;  /* 0x00000003ff0c7424 */ /* 0x000fe400078e00ff */
[----:B------:R-:W-:-:S07]  /*109c0*/  IMAD.MOV.U32 R3, RZ, RZ, R14 ;  /* 0x000000ffff037224 */ /* 0x000fce00078e000e */
[----:B------:R-:W-:Y:S05]  /*109d0*/  WARPSYNC.COLLECTIVE R15, `(.L_x_1257) ;  /* 0x000000000f087348 */ /* 0x000fea0003c00000 */
[----:B------:R0:W1:Y:S02]  /*109e0*/  SHFL.IDX P6, R14, R13, R12, R11 ;  /* 0x0000000c0d0e7389 */ /* 0x00006400000c000b */
[----:B01----:R-:W-:Y:S01]  /*109f0*/  ENDCOLLECTIVE ;  /* 0x000000000000791b */ /* 0x003fe20003800000 */
.L_x_1257:
        /* <DEDUP_REMOVED lines=15> */
.L_x_1258:
[----:B------:R-:W-:Y:S02]  /*10af0*/  @P0 IMAD R6, R5, 0x2, R22 ;  /* 0x0000000205060824 */ /* 0x000fe400078e0216 */
[----:B------:R-:W-:Y:S02]  /*10b00*/  IMAD.MOV.U32 R13, RZ, RZ, R4 ;  /* 0x000000ffff0d7224 */ /* 0x000fe400078e0004 */
[----:B------:R-:W-:Y:S02]  /*10b10*/  IMAD.MOV.U32 R12, RZ, RZ, 0x4 ;  /* 0x00000004ff0c7424 */ /* 0x000fe400078e00ff */
[----:B------:R-:W-:-:S07]  /*10b20*/  IMAD.MOV.U32 R3, RZ, RZ, R14 ;  /* 0x000000ffff037224 */ /* 0x000fce00078e000e */
[----:B------:R-:W-:Y:S05]  /*10b30*/  WARPSYNC.COLLECTIVE R15, `(.L_x_1259) ;  /* 0x000000000f087348 */ /* 0x000fea0003c00000 */
[----:B------:R0:W1:Y:S02]  /*10b40*/  SHFL.IDX P6, R14, R13, R12, R11 ;  /* 0x0000000c0d0e7389 */ /* 0x00006400000c000b */
[----:B01----:R-:W-:Y:S01]  /*10b50*/  ENDCOLLECTIVE ;  /* 0x000000000000791b */ /* 0x003fe20003800000 */
.L_x_1259:
        /* <DEDUP_REMOVED lines=15> */
.L_x_1260:
[----:B------:R-:W-:Y:S02]  /*10c50*/  @P0 IMAD R6, R5, 0x2, R22 ;  /* 0x0000000205060824 */ /* 0x000fe400078e0216 */
[----:B------:R-:W-:Y:S02]  /*10c60*/  IMAD.MOV.U32 R13, RZ, RZ, R4 ;  /* 0x000000ffff0d7224 */ /* 0x000fe400078e0004 */
[----:B------:R-:W-:Y:S02]  /*10c70*/  IMAD.MOV.U32 R12, RZ, RZ, 0x5 ;  /* 0x00000005ff0c7424 */ /* 0x000fe400078e00ff */
[----:B------:R-:W-:-:S07]  /*10c80*/  IMAD.MOV.U32 R3, RZ, RZ, R14 ;  /* 0x000000ffff037224 */ /* 0x000fce00078e000e */
[----:B------:R-:W-:Y:S05]  /*10c90*/  WARPSYNC.COLLECTIVE R15, `(.L_x_1261) ;  /* 0x000000000f087348 */ /* 0x000fea0003c00000 */
[----:B------:R0:W1:Y:S02]  /*10ca0*/  SHFL.IDX P6, R14, R13, R12, R11 ;  /* 0x0000000c0d0e7389 */ /* 0x00006400000c000b */
[----:B01----:R-:W-:Y:S01]  /*10cb0*/  ENDCOLLECTIVE ;  /* 0x000000000000791b */ /* 0x003fe20003800000 */
.L_x_1261:
        /* <DEDUP_REMOVED lines=10> */
.L_x_1262:
[----:B------:R-:W-:Y:S01]  /*10d60*/  @!PT LDS RZ, [RZ] ;  /* 0x00000000fffff984 */ /* 0x000fe20000000800 */
[----:B------:R-:W-:Y:S01]  /*10d70*/  @!PT LDS RZ, [RZ] ;  /* 0x00000000fffff984 */ /* 0x000fe20000000800 */
[----:B------:R-:W-:Y:S01]  /*10d80*/  @!PT LDS RZ, [RZ] ;  /* 0x00000000fffff984 */ /* 0x000fe20000000800 */
[----:B------:R0:W-:Y:S01]  /*10d90*/  @P0 LDGSTS.E.BYPASS.LTC128B.128 [R6+0x1e400], desc[UR36][R2.64], !P2 ;  /* 0x1e40000002060fae */ /* 0x0001e2000d101d64 */
[----:B------:R-:W-:Y:S01]  /*10da0*/  MOV R0, R14 ;  /* 0x0000000e00007202 */ /* 0x000fe20000000f00 */
[----:B------:R-:W-:Y:S06]  /*10db0*/  BRA `(.L_x_1263) ;  /* 0xffffffb4007c7947 */ /* 0x000fec000383ffff */
.L_x_1184:
[----:B------:R0:W5:Y:S01]  /*10dc0*/  LDL.LU R6, [R1+0x8] ;  /* 0x0000080001067983 */ /* 0x0001620000300800 */
[----:B------:R-:W-:Y:S01]  /*10dd0*/  IMAD.MOV.U32 R13, RZ, RZ, R5 ;  /* 0x000000ffff0d7224 */ /* 0x000fe200078e0005 */
[----:B------:R-:W-:Y:S01]  /*10de0*/  IADD3 R4, R21, R4, RZ ;  /* 0x0000000415047210 */ /* 0x000fe20007ffe0ff */
[----:B------:R-:W-:Y:S01]  /*10df0*/  IMAD.MOV.U32 R12, RZ, RZ, RZ ;  /* 0x000000ffff0c7224 */ /* 0x000fe200078e00ff */
[----:B------:R-:W-:Y:S01]  /*10e00*/  LOP3.LUT R23, R23, 0xffffdfff, RZ, 0xc0, !PT ;  /* 0xffffdfff17177812 */ /* 0x000fe200078ec0ff */
[----:B------:R-:W-:Y:S02]  /*10e10*/  IMAD.MOV.U32 R11, RZ, RZ, 0x181f ;  /* 0x0000181fff0b7424 */ /* 0x000fe400078e00ff */
[----:B------:R-:W-:-:S07]  /*10e20*/  IMAD.MOV.U32 R15, RZ, RZ, -0x1 ;  /* 0xffffffffff0f7424 */ /* 0x000fce00078e00ff */
[----:B0----5:R-:W-:Y:S05]  /*10e30*/  WARPSYNC.COLLECTIVE R15, `(.L_x_1264) ;  /* 0x000000000f087348 */ /* 0x021fea0003c00000 */
[----:B------:R1:W2:Y:S02]  /*10e40*/  SHFL.IDX P6, R14, R13, R12, R11 ;  /* 0x0000000c0d0e7389 */ /* 0x0002a400000c000b */
[----:B012--5:R-:W-:Y:S01]  /*10e50*/  ENDCOLLECTIVE ;  /* 0x000000000000791b */ /* 0x027fe20003800000 */
.L_x_1264:
[----:B------:R-:W-:Y:S02]  /*10e60*/  IMAD.MOV.U32 R13, RZ, RZ, R0 ;  /* 0x000000ffff0d7224 */ /* 0x000fe400078e0000 */
[----:B------:R-:W-:-:S07]  /*10e70*/  IMAD.MOV.U32 R3, RZ, RZ, R14 ;  /* 0x000000ffff037224 */ /* 0x000fce00078e000e */
[----:B------:R-:W-:Y:S05]  /*10e80*/  WARPSYNC.COLLECTIVE R15, `(.L_x_1265) ;  /* 0x000000000f087348 */ /* 0x000fea0003c00000 */
[----:B------:R0:W1:Y:S02]  /*10e90*/  SHFL.IDX P6, R14, R13, R12, R11 ;  /* 0x0000000c0d0e7389 */ /* 0x00006400000c000b */
[----:B01----:R-:W-:Y:S01]  /*10ea0*/  ENDCOLLECTIVE ;  /* 0x000000000000791b */ /* 0x003fe20003800000 */
.L_x_1265:
[----:B------:R-:W-:Y:S02]  /*10eb0*/  IMAD.MOV.U32 R13, RZ, RZ, R5 ;  /* 0x000000ffff0d7224 */ /* 0x000fe400078e0005 */
[----:B------:R-:W-:Y:S02]  /*10ec0*/  IMAD.MOV.U32 R12, RZ, RZ, 0x1 ;  /* 0x00000001ff0c7424 */ /* 0x000fe400078e00ff */
[----:B------:R-:W-:-:S07]  /*10ed0*/  IMAD.MOV.U32 R10, RZ, RZ, R14 ;  /* 0x000000ffff0a7224 */ /* 0x000fce00078e000e */
[----:B------:R-:W-:Y:S05]  /*10ee0*/  WARPSYNC.COLLECTIVE R15, `(.L_x_1266) ;  /* 0x000000000f087348 */ /* 0x000fea0003c00000 */
[----:B------:R0:W1:Y:S02]  /*10ef0*/  SHFL.IDX P6, R14, R13, R12, R11 ;  /* 0x0000000c0d0e7389 */ /* 0x00006400000c000b */
[----:B01----:R-:W-:Y:S01]  /*10f00*/  ENDCOLLECTIVE ;  /* 0x000000000000791b */ /* 0x003fe20003800000 */
.L_x_1266:
[----:B------:R-:W-:Y:S02]  /*10f10*/  IMAD.MOV.U32 R13, RZ, RZ, R0 ;  /* 0x000000ffff0d7224 */ /* 0x000fe400078e0000 */
[----:B------:R-:W-:-:S05]  /*10f20*/  IMAD R6, R6, R7, RZ ;  /* 0x0000000706067224 */ /* 0x000fca00078e02ff */
[----:B------:R-:W-:-:S13]  /*10f30*/  ISETP.GE.AND P2, PT, R4, R6, PT ;  /* 0x000000060400720c */ /* 0x000fda0003f46270 */
[----:B------:R-:W-:Y:S02]  /*10f40*/  @!P2 LEA R10, P1, R20, R10, 0x1 ;  /* 0x0000000a140aa211 */ /* 0x000fe400078208ff */
[----:B------:R-:W-:-:S03]  /*10f50*/  @P2 LOP3.LUT R23, R23, 0x2000, RZ, 0xfc, !PT ;  /* 0x0000200017172812 */ /* 0x000fc600078efcff */
[----:B------:R-:W-:Y:S01]  /*10f60*/  @!P2 IMAD.X R3, RZ, RZ, R3, P1 ;  /* 0x000000ffff03a224 */ /* 0x000fe200008e0603 */
[----:B------:R-:W-:Y:S01]  /*10f70*/  LOP3.LUT R23, R23, 0xffffefff, RZ, 0xc0, !PT ;  /* 0xffffefff17177812 */ /* 0x000fe200078ec0ff */
[----:B------:R-:W-:-:S05]  /*10f80*/  @!P2 IMAD.MOV.U32 R2, RZ, RZ, R10 ;  /* 0x000000ffff02a224 */ /* 0x000fca00078e000a */
        /* <DEDUP_REMOVED lines=10> */
.L_x_1267:
[----:B------:R-:W-:Y:S01]  /*11030*/  @P2 LOP3.LUT R23, R23, 0x1000, RZ, 0xfc, !PT ;  /* 0x0000100017172812 */ /* 0x000fe200078efcff */
[----:B------:R-:W-:-:S03]  /*11040*/  IMAD.MOV.U32 R13, RZ, RZ, R5 ;  /* 0x000000ffff0d7224 */ /* 0x000fc600078e0005 */
[----:B------:R-:W-:Y:S01]  /*11050*/  LOP3.LUT R23, R23, 0xfffff7ff, RZ, 0xc0, !PT ;  /* 0xfffff7ff17177812 */ /* 0x000fe200078ec0ff */
[----:B------:R-:W-:Y:S01]  /*11060*/  IMAD.MOV.U32 R12, RZ, RZ, 0x2 ;  /* 0x00000002ff0c7424 */ /* 0x000fe200078e00ff */
[----:B------:R-:W-:-:S07]  /*11070*/  MOV R7, R14 ;  /* 0x0000000e00077202 */ /* 0x000fce0000000f00 */
[----:B------:R-:W-:Y:S05]  /*11080*/  WARPSYNC.COLLECTIVE R15, `(.L_x_1268) ;  /* 0x000000000f087348 */ /* 0x000fea0003c00000 */
[----:B------:R0:W1:Y:S02]  /*11090*/  SHFL.IDX P6, R14, R13, R12, R11 ;  /* 0x0000000c0d0e7389 */ /* 0x00006400000c000b */
[----:B01----:R-:W-:Y:S01]  /*110a0*/  ENDCOLLECTIVE ;  /* 0x000000000000791b */ /* 0x003fe20003800000 */
.L_x_1268:
[----:B------:R-:W-:-:S05]  /*110b0*/  @!P2 LEA R7, P1, R20, R7, 0x1 ;  /* 0x000000071407a211 */ /* 0x000fca00078208ff */
[----:B------:R-:W-:Y:S02]  /*110c0*/  @!P2 IMAD.X R9, RZ, RZ, R2, P1 ;  /* 0x000000ffff09a224 */ /* 0x000fe400008e0602 */
[----:B------:R-:W-:Y:S02]  /*110d0*/  @!P2 IMAD.MOV.U32 R2, RZ, RZ, R7 ;  /* 0x000000ffff02a224 */ /* 0x000fe400078e0007 */
[----:B------:R-:W-:Y:S01]  /*110e0*/  @!P2 IMAD.MOV.U32 R3, RZ, RZ, R9 ;  /* 0x000000ffff03a224 */ /* 0x000fe200078e0009 */
[----:B------:R-:W-:-:S04]  /*110f0*/  MOV R13, R0 ;  /* 0x00000000000d7202 */ /* 0x000fc80000000f00 */
        /* <DEDUP_REMOVED lines=10> */
.L_x_1269:
[----:B------:R-:W-:Y:S01]  /*111a0*/  @P2 LOP3.LUT R23, R23, 0x800, RZ, 0xfc, !PT ;  /* 0x0000080017172812 */ /* 0x000fe200078efcff */
[----:B------:R-:W-:-:S03]  /*111b0*/  IMAD.MOV.U32 R13, RZ, RZ, R5 ;  /* 0x000000ffff0d7224 */ /* 0x000fc600078e0005 */
[----:B------:R-:W-:Y:S01]  /*111c0*/  LOP3.LUT R23, R23, 0xfffffdff, RZ, 0xc0, !PT ;  /* 0xfffffdff17177812 */ /* 0x000fe200078ec0ff */
[----:B------:R-:W-:Y:S02]  /*111d0*/  IMAD.MOV.U32 R12, RZ, RZ, 0x3 ;  /* 0x00000003ff0c7424 */ /* 0x000fe400078e00ff */
[----:B------:R-:W-:-:S05]  /*111e0*/  IMAD.MOV.U32 R11, RZ, RZ, R14 ;  /* 0x000000ffff0b7224 */ /* 0x000fca00078e000e */
[----:B------:R-:W-:-:S05]  /*111f0*/  @!P2 LEA R11, P1, R20, R11, 0x1 ;  /* 0x0000000b140ba211 */ /* 0x000fca00078208ff */
[----:B------:R-:W-:Y:S02]  /*11200*/  @!P2 IMAD.X R8, RZ, RZ, R2, P1 ;  /* 0x000000ffff08a224 */ /* 0x000fe400008e0602 */
[----:B------:R-:W-:Y:S01]  /*11210*/  @!P2 IMAD.MOV.U32 R2, RZ, RZ, R11 ;  /* 0x000000ffff02a224 */ /* 0x000fe200078e000b */
[----:B------:R-:W-:Y:S01]  /*11220*/  MOV R11, 0x181f ;  /* 0x0000181f000b7802 */ /* 0x000fe20000000f00 */
[----:B------:R-:W-:-:S07]  /*11230*/  @!P2 IMAD.MOV.U32 R3, RZ, RZ, R8 ;  /* 0x000000ffff03a224 */ /* 0x000fce00078e0008 */
[----:B------:R-:W-:Y:S05]  /*11240*/  WARPSYNC.COLLECTIVE R15, `(.L_x_1270) ;  /* 0x000000000f087348 */ /* 0x000fea0003c00000 */
[----:B------:R0:W1:Y:S02]  /*11250*/  SHFL.IDX P6, R14, R13, R12, R11 ;  /* 0x0000000c0d0e7389 */ /* 0x00006400000c000b */
[----:B01----:R-:W-:Y:S01]  /*11260*/  ENDCOLLECTIVE ;  /* 0x000000000000791b */ /* 0x003fe20003800000 */
.L_x_1270:
[----:B------:R-:W-:Y:S01]  /*11270*/  @!PT LDS RZ, [RZ] ;  /* 0x00000000fffff984 */ /* 0x000fe20000000800 */
[----:B------:R-:W-:Y:S01]  /*11280*/  @!PT LDS RZ, [RZ] ;  /* 0x00000000fffff984 */ /* 0x000fe20000000800 */
[----:B------:R-:W-:Y:S01]  /*11290*/  @!PT LDS RZ, [RZ] ;  /* 0x00000000fffff984 */ /* 0x000fe20000000800 */
[----:B------:R0:W-:Y:S01]  /*112a0*/  @!P2 LDGSTS.E.BYPASS.LTC128B.128 [R26+0x19400], desc[UR36][R2.64], !P0 ;  /* 0x19400000021aafae */ /* 0x0001e2000c101d64 */
[----:B------:R-:W-:Y:S02]  /*112b0*/  IMAD.MOV.U32 R13, RZ, RZ, R0 ;  /* 0x000000ffff0d7224 */ /* 0x000fe400078e0000 */
[----:B0-----:R-:W-:-:S05]  /*112c0*/  VIADD R2, R4, 0x30 ;  /* 0x0000003004027836 */ /* 0x001fca0000000000 */
[----:B------:R-:W-:Y:S01]  /*112d0*/  ISETP.GE.AND P2, PT, R2, R6, PT ;  /* 0x000000060200720c */ /* 0x000fe20003f46270 */
[----:B------:R-:W-:-:S12]  /*112e0*/  IMAD.MOV.U32 R2, RZ, RZ, R14 ;  /* 0x000000ffff027224 */ /* 0x000fd800078e000e */
[----:B------:R-:W-:Y:S05]  /*112f0*/  WARPSYNC.COLLECTIVE R15, `(.L_x_1271) ;  /* 0x000000000f087348 */ /* 0x000fea0003c00000 */
[----:B------:R0:W1:Y:S02]  /*11300*/  SHFL.IDX P6, R14, R13, R12, R11 ;  /* 0x0000000c0d0e7389 */ /* 0x00006400000c000b */
[----:B01----:R-:W-:Y:S01]  /*11310*/  ENDCOLLECTIVE ;  /* 0x000000000000791b */ /* 0x003fe20003800000 */
.L_x_1271:
[----:B------:R-:W-:-:S04]  /*11320*/  @P2 LOP3.LUT R23, R23, 0x200, RZ, 0xfc, !PT ;  /* 0x0000020017172812 */ /* 0x000fc800078efcff */
[----:B------:R-:W-:Y:S01]  /*11330*/  LOP3.LUT R23, R23, 0xfffffeff, RZ, 0xc0, !PT ;  /* 0xfffffeff17177812 */ /* 0x000fe200078ec0ff */
[----:B------:R-:W-:-:S05]  /*11340*/  IMAD.MOV.U32 R12, RZ, RZ, R14 ;  /* 0x000000ffff0c7224 */ /* 0x000fca00078e000e */
[----:B------:R-:W-:Y:S01]  /*11350*/  @!P2 LEA R14, P1, R20, R12, 0x1 ;  /* 0x0000000c140ea211 */ /* 0x000fe200078208ff */
[----:B------:R-:W-:-:S04]  /*11360*/  IMAD.MOV.U32 R12, RZ, RZ, 0x4 ;  /* 0x00000004ff0c7424 */ /* 0x000fc800078e00ff */
[----:B------:R-:W-:Y:S02]  /*11370*/  @!P2 IMAD.X R13, RZ, RZ, R2, P1 ;  /* 0x000000ffff0da224 */ /* 0x000fe400008e0602 */
[----:B------:R-:W-:Y:S02]  /*11380*/  @!P2 IMAD.MOV.U32 R2, RZ, RZ, R14 ;  /* 0x000000ffff02a224 */ /* 0x000fe400078e000e */
[----:B------:R-:W-:Y:S01]  /*11390*/  @!P2 IMAD.MOV.U32 R3, RZ, RZ, R13 ;  /* 0x000000ffff03a224 */ /* 0x000fe200078e000d */
[----:B------:R-:W-:-:S04]  /*113a0*/  MOV R13, R5 ;  /* 0x00000005000d7202 */ /* 0x000fc80000000f00 */
[----:B------:R-:W-:Y:S01]  /*113b0*/  @!PT LDS RZ, [RZ] ;  /* 0x00000000fffff984 */ /* 0x000fe20000000800 */
[----:B------:R-:W-:Y:S01]  /*113c0*/  @!PT LDS RZ, [RZ] ;  /* 0x00000000fffff984 */ /* 0x000fe20000000800 */
[----:B------:R-:W-:Y:S01]  /*113d0*/  @!PT LDS RZ, [RZ] ;  /* 0x00000000fffff984 */ /* 0x000fe20000000800 */
[----:B------:R0:W-:Y:S03]  /*113e0*/  @!P2 LDGSTS.E.BYPASS.LTC128B.128 [R26+0x19c00], desc[UR36][R2.64], !P0 ;  /* 0x19c00000021aafae */ /* 0x0001e6000c101d64 */
[----:B0-----:R-:W-:Y:S05]  /*113f0*/  WARPSYNC.COLLECTIVE R15, `(.L_x_1272) ;  /* 0x000000000f087348 */ /* 0x001fea0003c00000 */
[----:B------:R1:W2:Y:S02]  /*11400*/  SHFL.IDX P6, R14, R13, R12, R11 ;  /* 0x0000000c0d0e7389 */ /* 0x0002a400000c000b */
[----:B012---:R-:W-:Y:S01]  /*11410*/  ENDCOLLECTIVE ;  /* 0x000000000000791b */ /* 0x007fe20003800000 */
.L_x_1272:
[----:B------:R-:W-:-:S05]  /*11420*/  VIADD R2, R4, 0x40 ;  /* 0x0000004004027836 */ /* 0x000fca0000000000 */
[----:B------:R-:W-:Y:S01]  /*11430*/  ISETP.GE.AND P2, PT, R2, R6, PT ;  /* 0x000000060200720c */ /* 0x000fe20003f46270 */
[----:B------:R-:W-:Y:S02]  /*11440*/  IMAD.MOV.U32 R13, RZ, RZ, R0 ;  /* 0x000000ffff0d7224 */ /* 0x000fe400078e0000 */
[----:B------:R-:W-:-:S10]  /*11450*/  IMAD.MOV.U32 R2, RZ, RZ, R14 ;  /* 0x000000ffff027224 */ /* 0x000fd400078e000e */
[----:B------:R-:W-:Y:S05]  /*11460*/  WARPSYNC.COLLECTIVE R15, `(.L_x_1273) ;  /* 0x000000000f087348 */ /* 0x000fea0003c00000 */
[----:B------:R0:W1:Y:S02]  /*11470*/  SHFL.IDX P6, R14, R13, R12, R11 ;  /* 0x0000000c0d0e7389 */ /* 0x00006400000c000b */
[----:B01----:R-:W-:Y:S01]  /*11480*/  ENDCOLLECTIVE ;  /* 0x000000000000791b */ /* 0x003fe20003800000 */
.L_x_1273:
[----:B------:R-:W-:-:S04]  /*11490*/  @P2 LOP3.LUT R23, R23, 0x100, RZ, 0xfc, !PT ;  /* 0x0000010017172812 */ /* 0x000fc800078efcff */
[----:B------:R-:W-:Y:S01]  /*114a0*/  LOP3.LUT R23, R23, 0xffffff7f, RZ, 0xc0, !PT ;  /* 0xffffff7f17177812 */ /* 0x000fe200078ec0ff */
[----:B------:R-:W-:Y:S02]  /*114b0*/  IMAD.MOV.U32 R13, RZ, RZ, R5 ;  /* 0x000000ffff0d7224 */ /* 0x000fe400078e0005 */
[----:B------:R-:W-:-:S05]  /*114c0*/  IMAD.MOV.U32 R12, RZ, RZ, R14 ;  /* 0x000000ffff0c7224 */ /* 0x000fca00078e000e */
[----:B------:R-:W-:-:S05]  /*114d0*/  @!P2 LEA R15, P1, R20, R12, 0x1 ;  /* 0x0000000c140fa211 */ /* 0x000fca00078208ff */
[----:B------:R-:W-:Y:S02]  /*114e0*/  @!P2 IMAD.X R12, RZ, RZ, R2, P1 ;  /* 0x000000ffff0ca224 */ /* 0x000fe400008e0602 */
[----:B------:R-:W-:Y:S02]  /*114f0*/  @!P2 IMAD.MOV.U32 R2, RZ, RZ, R15 ;  /* 0x000000ffff02a224 */ /* 0x000fe400078e000f */
[----:B------:R-:W-:Y:S02]  /*11500*/  @!P2 IMAD.MOV.U32 R3, RZ, RZ, R12 ;  /* 0x000000ffff03a224 */ /* 0x000fe400078e000c */
[----:B------:R-:W-:Y:S02]  /*11510*/  IMAD.MOV.U32 R12, RZ, RZ, 0x5 ;  /* 0x00000005ff0c7424 */ /* 0x000fe400078e00ff */
[----:B------:R-:W-:Y:S01]  /*11520*/  IMAD.MOV.U32 R15, RZ, RZ, -0x1 ;  /* 0xffffffffff0f7424 */ /* 0x000fe200078e00ff */
[----:B------:R-:W-:Y:S01]  /*11530*/  @!PT LDS RZ, [RZ] ;  /* 0x00000000fffff984 */ /* 0x000fe20000000800 */
[----:B------:R-:W-:Y:S01]  /*11540*/  @!PT LDS RZ, [RZ] ;  /* 0x00000000fffff984 */ /* 0x000fe20000000800 */
[----:B------:R-:W-:Y:S01]  /*11550*/  @!PT LDS RZ, [RZ] ;  /* 0x00000000fffff984 */ /* 0x000fe20000000800 */
[----:B------:R0:W-:Y:S06]  /*11560*/  @!P2 LDGSTS.E.BYPASS.LTC128B.128 [R26+0x1a400], desc[UR36][R2.64], !P0 ;  /* 0x1a400000021aafae */ /* 0x0001ec000c101d64 */
[----:B0-----:R-:W-:Y:S05]  /*11570*/  WARPSYNC.COLLECTIVE R15, `(.L_x_1274) ;  /* 0x000000000f087348 */ /* 0x001fea0003c00000 */
[----:B------:R1:W2:Y:S02]  /*11580*/  SHFL.IDX P6, R14, R13, R12, R11 ;  /* 0x0000000c0d0e7389 */ /* 0x0002a400000c000b */
[----:B012---:R-:W-:Y:S01]  /*11590*/  ENDCOLLECTIVE ;  /* 0x000000000000791b */ /* 0x007fe20003800000 */
.L_x_1274:
[----:B------:R-:W-:-:S04]  /*115a0*/  IADD3 R2, R4, 0x50, RZ ;  /* 0x0000005004027810 */ /* 0x000fc80007ffe0ff */
[----:B------:R-:W-:Y:S01]  /*115b0*/  ISETP.GE.AND P2, PT, R2, R6, PT ;  /* 0x000000060200720c */ /* 0x000fe20003f46270 */
[----:B------:R-:W-:Y:S02]  /*115c0*/  IMAD.MOV.U32 R13, RZ, RZ, R0 ;  /* 0x000000ffff0d7224 */ /* 0x000fe400078e0000 */
[----:B------:R-:W-:-:S10]  /*115d0*/  IMAD.MOV.U32 R8, RZ, RZ, R14 ;  /* 0x000000ffff087224 */ /* 0x000fd400078e000e */
[----:B------:R-:W-:-:S07]  /*115e0*/  @P2 LOP3.LUT R23, R23, 0x80, RZ, 0xfc, !PT ;  /* 0x0000008017172812 */ /* 0x000fce00078efcff */
[----:B------:R-:W-:Y:S05]  /*115f0*/  WARPSYNC.COLLECTIVE R15, `(.L_x_1275) ;  /* 0x000000000f087348 */ /* 0x000fea0003c00000 */
[----:B------:R0:W1:Y:S02]  /*11600*/  SHFL.IDX P6, R14, R13, R12, R11 ;  /* 0x0000000c0d0e7389 */ /* 0x00006400000c000b */
[----:B01----:R-:W-:Y:S01]  /*11610*/  ENDCOLLECTIVE ;  /* 0x000000000000791b */ /* 0x003fe20003800000 */
.L_x_1275:
[----:B------:R-:W-:Y:S01]  /*11620*/  LOP3.LUT R23, R23, 0xffffffbf, RZ, 0xc0, !PT ;  /* 0xffffffbf17177812 */ /* 0x000fe200078ec0ff */
[----:B------:R-:W-:Y:S02]  /*11630*/  IMAD.MOV.U32 R13, RZ, RZ, R5 ;  /* 0x000000ffff0d7224 */ /* 0x000fe400078e0005 */
[----:B------:R-:W-:Y:S02]  /*11640*/  IMAD.MOV.U32 R12, RZ, RZ, 0x6 ;  /* 0x00000006ff0c7424 */ /* 0x000fe400078e00ff */
[----:B------:R-:W-:-:S07]  /*11650*/  IMAD.MOV.U32 R9, RZ, RZ, R14 ;  /* 0x000000ffff097224 */ /* 0x000fce00078e000e */
[----:B------:R-:W-:Y:S05]  /*11660*/  WARPSYNC.COLLECTIVE R15, `(.L_x_1276) ;  /* 0x000000000f087348 */ /* 0x000fea0003c00000 */
[----:B------:R0:W1:Y:S02]  /*11670*/  SHFL.IDX P6, R14, R13, R12, R11 ;  /* 0x0000000c0d0e7389 */ /* 0x00006400000c000b */
[----:B01----:R-:W-:Y:S01]  /*11680*/  ENDCOLLECTIVE ;  /* 0x000000000000791b */ /* 0x003fe20003800000 */
.L_x_1276:
[----:B------:R-:W-:-:S04]  /*11690*/  @!P2 LEA R9, P1, R20, R9, 0x1 ;  /* 0x000000091409a211 */ /* 0x000fc800078208ff */
[----:B------:R-:W-:Y:S01]  /*116a0*/  @!P2 MOV R2, R9 ;  /* 0x000000090002a202 */ /* 0x000fe20000000f00 */
[----:B------:R-:W-:-:S04]  /*116b0*/  @!P2 IMAD.X R8, RZ, RZ, R8, P1 ;  /* 0x000000ffff08a224 */ /* 0x000fc800008e0608 */
        /* <DEDUP_REMOVED lines=10> */
.L_x_1277:
[----:B------:R-:W-:-:S05]  /*11760*/  VIADD R3, R4, 0x60 ;  /* 0x0000006004037836 */ /* 0x000fca0000000000 */
[----:B------:R-:W-:Y:S01]  /*11770*/  ISETP.GE.AND P2, PT, R3, R6, PT ;  /* 0x000000060300720c */ /* 0x000fe20003f46270 */
[----:B------:R-:W-:Y:S02]  /*11780*/  IMAD.MOV.U32 R13, RZ, RZ, R5 ;  /* 0x000000ffff0d7224 */ /* 0x000fe400078e0005 */
[----:B------:R-:W-:-:S10]  /*11790*/  IMAD.MOV.U32 R12, RZ, RZ, 0x7 ;  /* 0x00000007ff0c7424 */ /* 0x000fd400078e00ff */
[----:B------:R-:W-:Y:S01]  /*117a0*/  @P2 LOP3.LUT R23, R23, 0x40, RZ, 0xfc, !PT ;  /* 0x0000004017172812 */ /* 0x000fe200078efcff */
[----:B------:R-:W-:-:S07]  /*117b0*/  IMAD.MOV.U32 R7, RZ, RZ, R14 ;  /* 0x000000ffff077224 */ /* 0x000fce00078e000e */
[----:B------:R-:W-:Y:S05]  /*117c0*/  WARPSYNC.COLLECTIVE R15, `(.L_x_1278) ;  /* 0x000000000f087348 */ /* 0x000fea0003c00000 */
[----:B------:R0:W1:Y:S02]  /*117d0*/  SHFL.IDX P6, R14, R13, R12, R11 ;  /* 0x0000000c0d0e7389 */ /* 0x00006400000c000b */
[----:B01----:R-:W-:Y:S01]  /*117e0*/  ENDCOLLECTIVE ;  /* 0x000000000000791b */ /* 0x003fe20003800000 */
.L_x_1278:
        /* <DEDUP_REMOVED lines=8> */
[----:B------:R0:W-:Y:S01]  /*11870*/  @!P2 LDGSTS.E.BYPASS.LTC128B.128 [R26+0x1b400], desc[UR36][R2.64], !P0 ;  /* 0x1b400000021aafae */ /* 0x0001e2000c101d64 */
[----:B------:R-:W-:-:S07]  /*11880*/  IMAD.MOV.U32 R5, RZ, RZ, R14 ;  /* 0x000000ffff057224 */ /* 0x000fce00078e000e */
[----:B0-----:R-:W-:Y:S05]  /*11890*/  WARPSYNC.COLLECTIVE R15, `(.L_x_1279) ;  /* 0x000000000f087348 */ /* 0x001fea0003c00000 */
[----:B------:R1:W2:Y:S02]  /*118a0*/  SHFL.IDX P6, R14, R13, R12, R11 ;  /* 0x0000000c0d0e7389 */ /* 0x0002a400000c000b */
[----:B012---:R-:W-:Y:S01]  /*118b0*/  ENDCOLLECTIVE ;  /* 0x000000000000791b */ /* 0x007fe20003800000 */
.L_x_1279:
[----:B------:R-:W-:Y:S01]  /*118c0*/  IMAD.MOV.U32 R0, RZ, RZ, R14 ;  /* 0x000000ffff007224 */ /* 0x000fe200078e000e */
[----:B------:R-:W-:Y:S06]  /*118d0*/  BRA `(.L_x_1280) ;  /* 0xffffffb400b47947 */ /* 0x000fec000383ffff */
.L_x_1188:
[----:B------:R-:W-:Y:S01]  /*118e0*/  BSSY B0, `(.L_x_1281) ;  /* 0x0000008000007945 */ /* 0x000fe20003800000 */
[----:B------:R-:W-:Y:S01]  /*118f0*/  MOV R13, R4 ;  /* 0x00000004000d7202 */ /* 0x000fe20000000f00 */
[----:B------:R-:W-:Y:S02]  /*11900*/  IMAD.MOV.U32 R12, RZ, RZ, RZ ;  /* 0x000000ffff0c7224 */ /* 0x000fe400078e00ff */
[----:B------:R-:W-:Y:S02]  /*11910*/  IMAD.MOV.U32 R11, RZ, RZ, 0x181f ;  /* 0x0000181fff0b7424 */ /* 0x000fe400078e00ff */
[----:B------:R-:W-:-:S07]  /*11920*/  IMAD.MOV.U32 R15, RZ, RZ, -0x1 ;  /* 0xffffffffff0f7424 */ /* 0x000fce00078e00ff */
[----:B------:R-:W-:Y:S05]  /*11930*/  WARPSYNC.COLLECTIVE R15, `(.L_x_1282) ;  /* 0x000000000f087348 */ /* 0x000fea0003c00000 */
[----:B------:R0:W1:Y:S02]  /*11940*/  SHFL.IDX P6, R14, R13, R12, R11 ;  /* 0x0000000c0d0e7389 */ /* 0x00006400000c000b */
[----:B01----:R-:W-:Y:S01]  /*11950*/  ENDCOLLECTIVE ;  /* 0x000000000000791b */ /* 0x003fe20003800000 */
.L_x_1282:
[----:B------:R-:W-:Y:S05]  /*11960*/  BSYNC B0 ;  /* 0x0000000000007941 */ /* 0x000fea0003800000 */
.L_x_1281:
[----:B------:R-:W-:Y:S01]  /*11970*/  IMAD.MOV.U32 R13, RZ, RZ, R0 ;  /* 0x000000ffff0d7224 */ /* 0x000fe200078e0000 */
[----:B------:R-:W-:Y:S01]  /*11980*/  MOV R15, 0xffffffff ;  /* 0xffffffff000f7802 */ /* 0x000fe20000000f00 */
[----:B------:R-:W-:Y:S01]  /*11990*/  IMAD.MOV.U32 R12, RZ, RZ, RZ ;  /* 0x000000ffff0c7224 */ /* 0x000fe200078e00ff */
[----:B------:R-:W-:Y:S01]  /*119a0*/  LOP3.LUT P5, RZ, R23, 0x2000, RZ, 0xc0, !PT ;  /* 0x0000200017ff7812 */ /* 0x000fe200078ac0ff */
[----:B------:R-:W-:Y:S02]  /*119b0*/  IMAD.MOV.U32 R11, RZ, RZ, 0x181f ;  /* 0x0000181fff0b7424 */ /* 0x000fe400078e00ff */
[----:B------:R-:W-:-:S10]  /*119c0*/  IMAD.MOV.U32 R2, RZ, RZ, R14 ;  /* 0x000000ffff027224 */ /* 0x000fd400078e000e */
[----:B------:R-:W-:Y:S05]  /*119d0*/  WARPSYNC.COLLECTIVE R15, `(.L_x_1283) ;  /* 0x000000000f087348 */ /* 0x000fea0003c00000 */
[----:B------:R0:W1:Y:S02]  /*119e0*/  SHFL.IDX P6, R14, R13, R12, R11 ;  /* 0x0000000c0d0e7389 */ /* 0x00006400000c000b */
[----:B01----:R-:W-:Y:S01]  /*119f0*/  ENDCOLLECTIVE ;  /* 0x000000000000791b */ /* 0x003fe20003800000 */
.L_x_1283:
[----:B------:R-:W-:Y:S02]  /*11a00*/  IMAD.MOV.U32 R13, RZ, RZ, R4 ;  /* 0x000000ffff0d7224 */ /* 0x000fe400078e0004 */
[----:B------:R-:W-:Y:S02]  /*11a10*/  IMAD.MOV.U32 R12, RZ, RZ, 0x1 ;  /* 0x00000001ff0c7424 */ /* 0x000fe400078e00ff */
[----:B------:R-:W-:-:S07]  /*11a20*/  IMAD.MOV.U32 R3, RZ, RZ, R14 ;  /* 0x000000ffff037224 */ /* 0x000fce00078e000e */
[----:B------:R-:W-:Y:S05]  /*11a30*/  WARPSYNC.COLLECTIVE R15, `(.L_x_1284) ;  /* 0x000000000f087348 */ /* 0x000fea0003c00000 */
[----:B------:R0:W1:Y:S02]  /*11a40*/  SHFL.IDX P6, R14, R13, R12, R11 ;  /* 0x0000000c0d0e7389 */ /* 0x00006400000c000b */
[----:B01----:R-:W-:Y:S01]  /*11a50*/  ENDCOLLECTIVE ;  /* 0x000000000000791b */ /* 0x003fe20003800000 */
.L_x_1284:
        /* <DEDUP_REMOVED lines=10> */
.L_x_1285:
[----:B------:R-:W-:Y:S01]  /*11b00*/  @!PT LDS RZ, [RZ] ;  /* 0x00000000fffff984 */ /* 0x000fe20000000800 */
[----:B------:R-:W-:Y:S01]  /*11b10*/  @!PT LDS RZ, [RZ] ;  /* 0x00000000fffff984 */ /* 0x000fe20000000800 */
[----:B------:R-:W-:Y:S01]  /*11b20*/  @!PT LDS RZ, [RZ] ;  /* 0x00000000fffff984 */ /* 0x000fe20000000800 */
[----:B------:R-:W-:Y:S04]  /*11b30*/  @!P5 LDGSTS.E.BYPASS.LTC128B.128 [R26+0x22400], desc[UR36][R2.64], !P4 ;  /* 0x22400000021adfae */ /* 0x000fe8000e101d64 */
[----:B------:R-:W-:Y:S04]  /*11b40*/  @!P5 LDGSTS.E.BYPASS.LTC128B.128 [R26+0x26400], desc[UR36][R2.64+0x80], !P3 ;  /* 0x26400080021adfae */ /* 0x000fe8000d901d64 */
[----:B------:R-:W-:Y:S01]  /*11b50*/  @!P5 LDGSTS.E.BYPASS.LTC128B.128 [R26+0x2a400], desc[UR36][R2.64+0x100], !P2 ;  /* 0x2a400100021adfae */ /* 0x000fe2000d101d64 */
[----:B------:R-:W-:-:S03]  /*11b60*/  IMAD.MOV.U32 R13, RZ, RZ, R4 ;  /* 0x000000ffff0d7224 */ /* 0x000fc600078e0004 */
[----:B------:R0:W-:Y:S01]  /*11b70*/  @!P5 LDGSTS.E.BYPASS.LTC128B.128 [R26+0x2e400], desc[UR36][R2.64+0x180], !P1 ;  /* 0x2e400180021adfae */ /* 0x0001e2000c901d64 */
[----:B------:R-:W-:Y:S01]  /*11b80*/  IMAD.MOV.U32 R12, RZ, RZ, 0x2 ;  /* 0x00000002ff0c7424 */ /* 0x000fe200078e00ff */
[C---:B------:R-:W-:Y:S02]  /*11b90*/  LOP3.LUT P5, RZ, R23.reuse, 0x800, RZ, 0xc0, !PT ;  /* 0x0000080017ff7812 */ /* 0x040fe400078ac0ff */
[----:B------:R-:W-:Y:S01]  /*11ba0*/  LOP3.LUT P6, RZ, R23, 0x1000, RZ, 0xc0, !PT ;  /* 0x0000100017ff7812 */ /* 0x000fe200078cc0ff */
[----:B0-----:R-:W-:-:S12]  /*11bb0*/  IMAD.MOV.U32 R2, RZ, RZ, R14 ;  /* 0x000000ffff027224 */ /* 0x001fd800078e000e */
[----:B------:R-:W-:-:S04]  /*11bc0*/  @!P6 LEA R2, P0, R6, R2, 0x1 ;  /* 0x000000020602e211 */ /* 0x000fc800078008ff */
[----:B------:R-:W-:-:S05]  /*11bd0*/  @!P6 IADD3.X R3, RZ, R5, RZ, P0, !PT ;  /* 0x00000005ff03e210 */ /* 0x000fca00007fe4ff */
[----:B------:R0:W-:Y:S04]  /*11be0*/  @!P6 LDGSTS.E.BYPASS.LTC128B.128 [R26+0x22c00], desc[UR36][R2.64], !P4 ;  /* 0x22c00000021aefae */ /* 0x0001e8000e101d64 */
[----:B------:R0:W-:Y:S04]  /*11bf0*/  @!P6 LDGSTS.E.BYPASS.LTC128B.128 [R26+0x26c00], desc[UR36][R2.64+0x80], !P3 ;  /* 0x26c00080021aefae */ /* 0x0001e8000d901d64 */
[----:B------:R0:W-:Y:S04]  /*11c00*/  @!P6 LDGSTS.E.BYPASS.LTC128B.128 [R26+0x2ac00], desc[UR36][R2.64+0x100], !P2 ;  /* 0x2ac00100021aefae */ /* 0x0001e8000d101d64 */
[----:B------:R0:W-:Y:S02]  /*11c10*/  @!P6 LDGSTS.E.BYPASS.LTC128B.128 [R26+0x2ec00], desc[UR36][R2.64+0x180], !P1 ;  /* 0x2ec00180021aefae */ /* 0x0001e4000c901d64 */
[----:B0-----:R-:W-:Y:S05]  /*11c20*/  WARPSYNC.COLLECTIVE R15, `(.L_x_1286) ;  /* 0x000000000f087348 */ /* 0x001fea0003c00000 */
[----:B------:R1:W2:Y:S02]  /*11c30*/  SHFL.IDX P6, R14, R13, R12, R11 ;  /* 0x0000000c0d0e7389 */ /* 0x0002a400000c000b */
[----:B012---:R-:W-:Y:S01]  /*11c40*/  ENDCOLLECTIVE ;  /* 0x000000000000791b */ /* 0x007fe20003800000 */
.L_x_1286:
[----:B------:R-:W-:Y:S02]  /*11c50*/  IMAD.MOV.U32 R13, RZ, RZ, R0 ;  /* 0x000000ffff0d7224 */ /* 0x000fe400078e0000 */
[----:B------:R-:W-:-:S07]  /*11c60*/  IMAD.MOV.U32 R5, RZ, RZ, R14 ;  /* 0x000000ffff057224 */ /* 0x000fce00078e000e */
[----:B------:R-:W-:Y:S05]  /*11c70*/  WARPSYNC.COLLECTIVE R15, `(.L_x_1287) ;  /* 0x000000000f087348 */ /* 0x000fea0003c00000 */
[----:B------:R0:W1:Y:S02]  /*11c80*/  SHFL.IDX P6, R14, R13, R12, R11 ;  /* 0x0000000c0d0e7389 */ /* 0x00006400000c000b */
[----:B01----:R-:W-:Y:S01]  /*11c90*/  ENDCOLLECTIVE ;  /* 0x000000000000791b */ /* 0x003fe20003800000 */
.L_x_1287:
[----:B------:R-:W-:Y:S01]  /*11ca0*/  IMAD.MOV.U32 R13, RZ, RZ, R4 ;  /* 0x000000ffff0d7224 */ /* 0x000fe200078e0004 */
[----:B------:R-:W-:Y:S01]  /*11cb0*/  MOV R12, 0x3 ;  /* 0x00000003000c7802 */ /* 0x000fe20000000f00 */
[----:B------:R-:W-:-:S07]  /*11cc0*/  IMAD.MOV.U32 R2, RZ, RZ, R14 ;  /* 0x000000ffff027224 */ /* 0x000fce00078e000e */
[----:B------:R-:W-:Y:S05]  /*11cd0*/  WARPSYNC.COLLECTIVE R15, `(.L_x_1288) ;  /* 0x000000000f087348 */ /* 0x000fea0003c00000 */
[----:B------:R0:W1:Y:S02]  /*11ce0*/  SHFL.IDX P6, R14, R13, R12, R11 ;  /* 0x0000000c0d0e7389 */ /* 0x00006400000c000b */
[----:B01----:R-:W-:Y:S01]  /*11cf0*/  ENDCOLLECTIVE ;  /* 0x000000000000791b */ /* 0x003fe20003800000 */
.L_x_1288:
[----:B------:R-:W-:-:S05]  /*11d00*/  @!P5 LEA R2, P0, R6, R2, 0x1 ;  /* 0x000000020602d211 */ /* 0x000fca00078008ff */
[----:B------:R-:W-:-:S05]  /*11d10*/  @!P5 IMAD.X R3, RZ, RZ, R5, P0 ;  /* 0x000000ffff03d224 */ /* 0x000fca00000e0605 */
[----:B------:R-:W-:Y:S01]  /*11d20*/  @!PT LDS RZ, [RZ] ;  /* 0x00000000fffff984 */ /* 0x000fe20000000800 */
[----:B------:R-:W-:Y:S01]  /*11d30*/  @!PT LDS RZ, [RZ] ;  /* 0x00000000fffff984 */ /* 0x000fe20000000800 */
[----:B------:R-:W-:Y:S01]  /*11d40*/  @!PT LDS RZ, [RZ] ;  /* 0x00000000fffff984 */ /* 0x000fe20000000800 */
[----:B------:R0:W-:Y:S01]  /*11d50*/  @!P5 LDGSTS.E.BYPASS.LTC128B.128 [R26+0x23400], desc[UR36][R2.64], !P4 ;  /* 0x23400000021adfae */ /* 0x0001e2000e101d64 */
[----:B------:R-:W-:-:S03]  /*11d60*/  IMAD.MOV.U32 R13, RZ, RZ, R0 ;  /* 0x000000ffff0d7224 */ /* 0x000fc600078e0000 */
[----:B------:R0:W-:Y:S04]  /*11d70*/  @!P5 LDGSTS.E.BYPASS.LTC128B.128 [R26+0x27400], desc[UR36][R2.64+0x80], !P3 ;  /* 0x27400080021adfae */ /* 0x0001e8000d901d64 */
[----:B------:R0:W-:Y:S01]  /*11d80*/  @!P5 LDGSTS.E.BYPASS.LTC128B.128 [R26+0x2b400], desc[UR36][R2.64+0x100], !P2 ;  /* 0x2b400100021adfae */ /* 0x0001e2000d101d64 */
[----:B------:R-:W-:-:S03]  /*11d90*/  IMAD.MOV.U32 R5, RZ, RZ, R14 ;  /* 0x000000ffff057224 */ /* 0x000fc600078e000e */
[----:B------:R0:W-:Y:S01]  /*11da0*/  @!P5 LDGSTS.E.BYPASS.LTC128B.128 [R26+0x2f400], desc[UR36][R2.64+0x180], !P1 ;  /* 0x2f400180021adfae */ /* 0x0001e2000c901d64 */
[----:B------:R-:W-:-:S13]  /*11db0*/  LOP3.LUT P5, RZ, R23, 0x100, RZ, 0xc0, !PT ;  /* 0x0000010017ff7812 */ /* 0x000fda00078ac0ff */
[----:B0-----:R-:W-:Y:S05]  /*11dc0*/  WARPSYNC.COLLECTIVE R15, `(.L_x_1289) ;  /* 0x000000000f087348 */ /* 0x001fea0003c00000 */
[----:B------:R1:W2:Y:S02]  /*11dd0*/  SHFL.IDX P6, R14, R13, R12, R11 ;  /* 0x0000000c0d0e7389 */ /* 0x0002a400000c000b */
[----:B012---:R-:W-:Y:S01]  /*11de0*/  ENDCOLLECTIVE ;  /* 0x000000000000791b */ /* 0x007fe20003800000 */
.L_x_1289:
[----:B------:R-:W-:Y:S02]  /*11df0*/  IMAD.MOV.U32 R13, RZ, RZ, R4 ;  /* 0x000000ffff0d7224 */ /* 0x000fe400078e0004 */
[----:B------:R-:W-:Y:S01]  /*11e00*/  IMAD.MOV.U32 R12, RZ, RZ, 0x4 ;  /* 0x00000004ff0c7424 */ /* 0x000fe200078e00ff */
[----:B------:R-:W-:Y:S01]  /*11e10*/  LOP3.LUT P6, RZ, R23, 0x200, RZ, 0xc0, !PT ;  /* 0x0000020017ff7812 */ /* 0x000fe200078cc0ff */
[----:B------:R-:W-:-:S12]  /*11e20*/  IMAD.MOV.U32 R2, RZ, RZ, R14 ;  /* 0x000000ffff027224 */ /* 0x000fd800078e000e */
[----:B------:R-:W-:-:S05]  /*11e30*/  @!P6 LEA R2, P0, R6, R2, 0x1 ;  /* 0x000000020602e211 */ /* 0x000fca00078008ff */
[----:B------:R-:W-:-:S05]  /*11e40*/  @!P6 IMAD.X R3, RZ, RZ, R5, P0 ;  /* 0x000000ffff03e224 */ /* 0x000fca00000e0605 */
        /* <DEDUP_REMOVED lines=10> */
.L_x_1290:
[----:B------:R-:W-:Y:S01]  /*11ef0*/  MOV R13, R0 ;  /* 0x00000000000d7202 */ /* 0x000fe20000000f00 */
[----:B------:R-:W-:-:S07]  /*11f00*/  IMAD.MOV.U32 R5, RZ, RZ, R14 ;  /* 0x000000ffff057224 */ /* 0x000fce00078e000e */
[----:B------:R-:W-:Y:S05]  /*11f10*/  WARPSYNC.COLLECTIVE R15, `(.L_x_1291) ;  /* 0x000000000f087348 */ /* 0x000fea0003c00000 */
[----:B------:R0:W1:Y:S02]  /*11f20*/  SHFL.IDX P6, R14, R13, R12, R11 ;  /* 0x0000000c0d0e7389 */ /* 0x00006400000c000b */
[----:B01----:R-:W-:Y:S01]  /*11f30*/  ENDCOLLECTIVE ;  /* 0x000000000000791b */ /* 0x003fe20003800000 */
.L_x_1291:
[----:B------:R-:W-:Y:S02]  /*11f40*/  IMAD.MOV.U32 R13, RZ, RZ, R4 ;  /* 0x000000ffff0d7224 */ /* 0x000fe400078e0004 */
[----:B------:R-:W-:Y:S02]  /*11f50*/  IMAD.MOV.U32 R12, RZ, RZ, 0x5 ;  /* 0x00000005ff0c7424 */ /* 0x000fe400078e00ff */
[----:B------:R-:W-:-:S07]  /*11f60*/  IMAD.MOV.U32 R2, RZ, RZ, R14 ;  /* 0x000000ffff027224 */ /* 0x000fce00078e000e */
[----:B------:R-:W-:Y:S05]  /*11f70*/  WARPSYNC.COLLECTIVE R15, `(.L_x_1292) ;  /* 0x000000000f087348 */ /* 0x000fea0003c00000 */
[----:B------:R0:W1:Y:S02]  /*11f80*/  SHFL.IDX P6, R14, R13, R12, R11 ;  /* 0x0000000c0d0e7389 */ /* 0x00006400000c000b */
[----:B01----:R-:W-:Y:S01]  /*11f90*/  ENDCOLLECTIVE ;  /* 0x000000000000791b */ /* 0x003fe20003800000 */
.L_x_1292:
        /* <DEDUP_REMOVED lines=15> */
.L_x_1293:
[----:B------:R-:W-:Y:S02]  /*12090*/  IMAD.MOV.U32 R13, RZ, RZ, R4 ;  /* 0x000000ffff0d7224 */ /* 0x000fe400078e0004 */
[----:B------:R-:W-:Y:S01]  /*120a0*/  IMAD.MOV.U32 R12, RZ, RZ, 0x6 ;  /* 0x00000006ff0c7424 */ /* 0x000fe200078e00ff */
[----:B------:R-:W-:Y:S01]  /*120b0*/  LOP3.LUT P6, RZ, R23, 0x80, RZ, 0xc0, !PT ;  /* 0x0000008017ff7812 */ /* 0x000fe200078cc0ff */
[----:B------:R-:W-:-:S12]  /*120c0*/  IMAD.MOV.U32 R2, RZ, RZ, R14 ;  /* 0x000000ffff027224 */ /* 0x000fd800078e000e */
[----:B------:R-:W-:-:S04]  /*120d0*/  @!P6 LEA R2, P0, R6, R2, 0x1 ;  /* 0x000000020602e211 */ /* 0x000fc800078008ff */
[----:B------:R-:W-:-:S05]  /*120e0*/  @!P6 IADD3.X R3, RZ, R5, RZ, P0, !PT ;  /* 0x00000005ff03e210 */ /* 0x000fca00007fe4ff */
        /* <DEDUP_REMOVED lines=10> */
.L_x_1294:
[----:B------:R-:W-:Y:S02]  /*12190*/  IMAD.MOV.U32 R13, RZ, RZ, R0 ;  /* 0x000000ffff0d7224 */ /* 0x000fe400078e0000 */
[----:B------:R-:W-:-:S07]  /*121a0*/  IMAD.MOV.U32 R5, RZ, RZ, R14 ;  /* 0x000000ffff057224 */ /* 0x000fce00078e000e */
[----:B------:R-:W-:Y:S05]  /*121b0*/  WARPSYNC.COLLECTIVE R15, `(.L_x_1295) ;  /* 0x000000000f087348 */ /* 0x000fea0003c00000 */
[----:B------:R0:W1:Y:S02]  /*121c0*/  SHFL.IDX P6, R14, R13, R12, R11 ;  /* 0x0000000c0d0e7389 */ /* 0x00006400000c000b */
[----:B01----:R-:W-:Y:S01]  /*121d0*/  ENDCOLLECTIVE ;  /* 0x000000000000791b */ /* 0x003fe20003800000 */
.L_x_1295:
[----:B------:R-:W-:Y:S01]  /*121e0*/  IMAD.MOV.U32 R13, RZ, RZ, R4 ;  /* 0x000000ffff0d7224 */ /* 0x000fe200078e0004 */
[----:B------:R-:W-:Y:S01]  /*121f0*/  MOV R12, 0x7 ;  /* 0x00000007000c7802 */ /* 0x000fe20000000f00 */
[----:B------:R-:W-:-:S07]  /*12200*/  IMAD.MOV.U32 R2, RZ, RZ, R14 ;  /* 0x000000ffff027224 */ /* 0x000fce00078e000e */
[----:B------:R-:W-:Y:S05]  /*12210*/  WARPSYNC.COLLECTIVE R15, `(.L_x_1296) ;  /* 0x000000000f087348 */ /* 0x000fea0003c00000 */
[----:B------:R0:W1:Y:S02]  /*12220*/  SHFL.IDX P6, R14, R13, R12, R11 ;  /* 0x0000000c0d0e7389 */ /* 0x00006400000c000b */
[----:B01----:R-:W-:Y:S01]  /*12230*/  ENDCOLLECTIVE ;  /* 0x000000000000791b */ /* 0x003fe20003800000 */
.L_x_1296:
        /* <DEDUP_REMOVED lines=10> */
[----:B------:R0:W-:Y:S04]  /*122e0*/  @!P5 LDGSTS.E.BYPASS.LTC128B.128 [R26+0x31400], desc[UR36][R2.64+0x180], !P1 ;  /* 0x31400180021adfae */ /* 0x0001e8000c901d64 */
[----:B0-----:R-:W-:Y:S05]  /*122f0*/  WARPSYNC.COLLECTIVE R15, `(.L_x_1297) ;  /* 0x000000000f087348 */ /* 0x001fea0003c00000 */
[----:B------:R1:W2:Y:S02]  /*12300*/  SHFL.IDX P6, R14, R13, R12, R11 ;  /* 0x0000000c0d0e7389 */ /* 0x0002a400000c000b */
[----:B012---:R-:W-:Y:S01]  /*12310*/  ENDCOLLECTIVE ;  /* 0x000000000000791b */ /* 0x007fe20003800000 */
.L_x_1297:
[----:B------:R-:W-:Y:S05]  /*12320*/  BRA `(.L_x_1298) ;  /* 0xffffffb400dc7947 */ /* 0x000fea000383ffff */
.L_x_1193:
[----:B0-----:R0:W2:Y:S02]  /*12330*/  SYNCS.PHASECHK.TRANS64.TRYWAIT P0, [R22+URZ+0x32420], R3 ;  /* 0x03242003160075a7 */ /* 0x0010a4000800017f */
[----:B--2---:R-:W-:Y:S05]  /*12340*/  @!P0 NANOSLEEP.SYNCS 0x989680 ;  /* 0x009896800000895d */ /* 0x004fea0003900000 */
[----:B------:R-:W2:Y:S02]  /*12350*/  @!P0 SYNCS.PHASECHK.TRANS64 P0, [R22+URZ+0x32420], R3 ;  /* 0x03242003160085a7 */ /* 0x000ea4000800007f */
[----:B--2---:R-:W-:Y:S05]  /*12360*/  @!P0 BRA `(.L_x_1193) ;  /* 0xfffffffc00f08947 */ /* 0x004fea000383ffff */
[----:B------:R-:W-:Y:S05]  /*12370*/  BRA `(.L_x_1299) ;  /* 0xffffffb8004c7947 */ /* 0x000fea000383ffff */
.L_x_1196:
[----:B--2---:R2:W3:Y:S02]  /*12380*/  SYNCS.PHASECHK.TRANS64.TRYWAIT P0, [R25+URZ+0x32460], R0 ;  /* 0x03246000190075a7 */ /* 0x0044e4000800017f */
[----:B---3--:R-:W-:Y:S05]  /*12390*/  @!P0 NANOSLEEP.SYNCS 0x989680 ;  /* 0x009896800000895d */ /* 0x008fea0003900000 */
[----:B------:R-:W3:Y:S02]  /*123a0*/  @!P0 SYNCS.PHASECHK.TRANS64 P0, [R25+URZ+0x32460], R0 ;  /* 0x03246000190085a7 */ /* 0x000ee4000800007f */
[----:B---3--:R-:W-:Y:S05]  /*123b0*/  @!P0 BRA `(.L_x_1196) ;  /* 0xfffffffc00f08947 */ /* 0x008fea000383ffff */
[----:B------:R-:W-:Y:S05]  /*123c0*/  BRA `(.L_x_1300) ;  /* 0xffffffb800587947 */ /* 0x000fea000383ffff */
.L_x_1197:
        /* <DEDUP_REMOVED lines=8> */
.L_x_1302:
[----:B------:R-:W-:Y:S05]  /*12450*/  BSYNC B0 ;  /* 0x0000000000007941 */ /* 0x000fea0003800000 */
.L_x_1301:
[----:B------:R-:W0:Y:S01]  /*12460*/  S2R R8, SR_TID.X ;  /* 0x0000000000087919 */ /* 0x000e220000002100 */
[----:B------:R-:W-:Y:S01]  /*12470*/  MOV R13, R5 ;  /* 0x00000005000d7202 */ /* 0x000fe20000000f00 */
[----:B------:R-:W-:Y:S01]  /*12480*/  IMAD.MOV.U32 R12, RZ, RZ, RZ ;  /* 0x000000ffff0c7224 */ /* 0x000fe200078e00ff */
[C---:B------:R-:W-:Y:S01]  /*12490*/  LOP3.LUT P2, RZ, R7.reuse, 0x2, RZ, 0xc0, !PT ;  /* 0x0000000207ff7812 */ /* 0x040fe2000784c0ff */
[----:B------:R-:W-:Y:S01]  /*124a0*/  IMAD.MOV.U32 R11, RZ, RZ, 0x181f ;  /* 0x0000181fff0b7424 */ /* 0x000fe200078e00ff */
[----:B------:R-:W-:Y:S01]  /*124b0*/  LOP3.LUT P1, RZ, R7, 0x4, RZ, 0xc0, !PT ;  /* 0x0000000407ff7812 */ /* 0x000fe2000782c0ff */
[----:B------:R-:W-:Y:S02]  /*124c0*/  IMAD.MOV.U32 R15, RZ, RZ, -0x1 ;  /* 0xffffffffff0f7424 */ /* 0x000fe400078e00ff */
[----:B------:R-:W-:Y:S01]  /*124d0*/  IMAD.MOV.U32 R3, RZ, RZ, R14 ;  /* 0x000000ffff037224 */ /* 0x000fe200078e000e */
[----:B------:R-:W-:Y:S01]  /*124e0*/  ISETP.LT.OR P3, PT, R31, 0x1, !P1 ;  /* 0x000000011f00780c */ /* 0x000fe20004f61670 */
[----:B------:R-:W-:-:S12]  /*124f0*/  IMAD R4, R4, 0x2, R22 ;  /* 0x0000000204047824 */ /* 0x000fd800078e0216 */
[----:B0-----:R-:W-:Y:S05]  /*12500*/  WARPSYNC.COLLECTIVE R15, `(.L_x_1303) ;  /* 0x000000000f087348 */ /* 0x001fea0003c00000 */
[----:B------:R1:W2:Y:S02]  /*12510*/  SHFL.IDX P6, R14, R13, R12, R11 ;  /* 0x0000000c0d0e7389 */ /* 0x0002a400000c000b */
[----:B012---:R-:W-:Y:S01]  /*12520*/  ENDCOLLECTIVE ;  /* 0x000000000000791b */ /* 0x007fe20003800000 */
.L_x_1303:
[----:B------:R-:W-:Y:S01]  /*12530*/  MOV R13, R6 ;  /* 0x00000006000d7202 */ /* 0x000fe20000000f00 */
[----:B------:R-:W-:Y:S02]  /*12540*/  IMAD.MOV.U32 R12, RZ, RZ, 0x1 ;  /* 0x00000001ff0c7424 */ /* 0x000fe400078e00ff */
[----:B------:R-:W-:-:S05]  /*12550*/  IMAD.SHL.U32 R8, R8, 0x8, RZ ;  /* 0x0000000808087824 */ /* 0x000fca00078e00ff */
[----:B------:R-:W-:-:S05]  /*12560*/  LOP3.LUT R8, R8, 0x38, RZ, 0xc0, !PT ;  /* 0x0000003808087812 */ /* 0x000fca00078ec0ff */
[----:B------:R-:W-:-:S05]  /*12570*/  IMAD.SHL.U32 R0, R8, 0x2, RZ ;  /* 0x0000000208007824 */ /* 0x000fca00078e00ff */
[----:B------:R-:W-:-:S13]  /*12580*/  IADD3 R2, P0, R14, R0, RZ ;  /* 0x000000000e027210 */ /* 0x000fda0007f1e0ff */
[----:B------:R-:W-:Y:S05]  /*12590*/  WARPSYNC.COLLECTIVE R15, `(.L_x_1304) ;  /* 0x000000000f087348 */ /* 0x000fea0003c00000 */
[----:B------:R0:W1:Y:S02]  /*125a0*/  SHFL.IDX P6, R14, R13, R12, R11 ;  /* 0x0000000c0d0e7389 */ /* 0x00006400000c000b */
[----:B01----:R-:W-:Y:S01]  /*125b0*/  ENDCOLLECTIVE ;  /* 0x000000000000791b */ /* 0x003fe20003800000 */
.L_x_1304:
        /* <DEDUP_REMOVED lines=17> */
.L_x_1305:
[----:B------:R-:W-:Y:S02]  /*126d0*/  IMAD.MOV.U32 R13, RZ, RZ, R6 ;  /* 0x000000ffff0d7224 */ /* 0x000fe400078e0006 */
[----:B------:R-:W-:Y:S01]  /*126e0*/  IMAD.MOV.U32 R12, RZ, RZ, 0x2 ;  /* 0x00000002ff0c7424 */ /* 0x000fe200078e00ff */
[----:B------:R-:W-:-:S13]  /*126f0*/  IADD3 R2, P3, R14, R0, RZ ;  /* 0x000000000e027210 */ /* 0x000fda0007f7e0ff */
[----:B------:R-:W-:Y:S05]  /*12700*/  WARPSYNC.COLLECTIVE R15, `(.L_x_1306) ;  /* 0x000000000f087348 */ /* 0x000fea0003c00000 */
[----:B------:R0:W1:Y:S02]  /*12710*/  SHFL.IDX P6, R14, R13, R12, R11 ;  /* 0x0000000c0d0e7389 */ /* 0x00006400000c000b */
[----:B01----:R-:W-:Y:S01]  /*12720*/  ENDCOLLECTIVE ;  /* 0x000000000000791b */ /* 0x003fe20003800000 */
.L_x_1306:
        /* <DEDUP_REMOVED lines=17> */
.L_x_1307:
[----:B------:R-:W-:Y:S02]  /*12840*/  IMAD.MOV.U32 R13, RZ, RZ, R6 ;  /* 0x000000ffff0d7224 */ /* 0x000fe400078e0006 */
[----:B------:R-:W-:Y:S01]  /*12850*/  IMAD.MOV.U32 R12, RZ, RZ, 0x3 ;  /* 0x00000003ff0c7424 */ /* 0x000fe200078e00ff */
[----:B------:R-:W-:-:S13]  /*12860*/  IADD3 R2, P3, R14, R0, RZ ;  /* 0x000000000e027210 */ /* 0x000fda0007f7e0ff */
[----:B------:R-:W-:Y:S05]  /*12870*/  WARPSYNC.COLLECTIVE R15, `(.L_x_1308) ;  /* 0x000000000f087348 */ /* 0x000fea0003c00000 */
[----:B------:R0:W1:Y:S02]  /*12880*/  SHFL.IDX P6, R14, R13, R12, R11 ;  /* 0x0000000c0d0e7389 */ /* 0x00006400000c000b */
[----:B01----:R-:W-:Y:S01]  /*12890*/  ENDCOLLECTIVE ;  /* 0x000000000000791b */ /* 0x003fe20003800000 */
.L_x_1308:
        /* <DEDUP_REMOVED lines=17> */
.L_x_1309:
[----:B------:R-:W-:Y:S01]  /*129b0*/  IMAD.MOV.U32 R13, RZ, RZ, R6 ;  /* 0x000000ffff0d7224 */ /* 0x000fe200078e0006 */
[----:B------:R-:W-:Y:S02]  /*129c0*/  MOV R12, 0x4 ;  /* 0x00000004000c7802 */ /* 0x000fe40000000f00 */
[----:B------:R-:W-:-:S13]  /*129d0*/  IADD3 R2, P3, R14, R0, RZ ;  /* 0x000000000e027210 */ /* 0x000fda0007f7e0ff */
[----:B------:R-:W-:Y:S05]  /*129e0*/  WARPSYNC.COLLECTIVE R15, `(.L_x_1310) ;  /* 0x000000000f087348 */ /* 0x000fea0003c00000 */
[----:B------:R0:W1:Y:S02]  /*129f0*/  SHFL.IDX P6, R14, R13, R12, R11 ;  /* 0x0000000c0d0e7389 */ /* 0x00006400000c000b */
[----:B01----:R-:W-:Y:S01]  /*12a00*/  ENDCOLLECTIVE ;  /* 0x000000000000791b */ /* 0x003fe20003800000 */
.L_x_1310:
        /* <DEDUP_REMOVED lines=17> */
.L_x_1311:
[----:B------:R-:W-:Y:S02]  /*12b20*/  IMAD.MOV.U32 R13, RZ, RZ, R6 ;  /* 0x000000ffff0d7224 */ /* 0x000fe400078e0006 */
[----:B------:R-:W-:Y:S01]  /*12b30*/  IMAD.MOV.U32 R12, RZ, RZ, 0x5 ;  /* 0x00000005ff0c7424 */ /* 0x000fe200078e00ff */
[----:B------:R-:W-:-:S13]  /*12b40*/  IADD3 R2, P3, R14, R0, RZ ;  /* 0x000000000e027210 */ /* 0x000fda0007f7e0ff */
[----:B------:R-:W-:Y:S05]  /*12b50*/  WARPSYNC.COLLECTIVE R15, `(.L_x_1312) ;  /* 0x000000000f087348 */ /* 0x000fea0003c00000 */
[----:B------:R0:W1:Y:S02]  /*12b60*/  SHFL.IDX P6, R14, R13, R12, R11 ;  /* 0x0000000c0d0e7389 */ /* 0x00006400000c000b */
[----:B01----:R-:W-:Y:S01]  /*12b70*/  ENDCOLLECTIVE ;  /* 0x000000000000791b */ /* 0x003fe20003800000 */
.L_x_1312:
        /* <DEDUP_REMOVED lines=12> */
.L_x_1313:
        /* <DEDUP_REMOVED lines=9> */
.L_x_1204:
[----:B0-----:R0:W1:Y:S02]  /*12cd0*/  SYNCS.PHASECHK.TRANS64.TRYWAIT P0, [R10+URZ+0x32440], R20 ;  /* 0x032440140a0075a7 */ /* 0x001064000800017f */
[----:B-1----:R-:W-:Y:S05]  /*12ce0*/  @!P0 NANOSLEEP.SYNCS 0x989680 ;  /* 0x009896800000895d */ /* 0x002fea0003900000 */
[----:B------:R-:W1:Y:S02]  /*12cf0*/  @!P0 SYNCS.PHASECHK.TRANS64 P0, [R10+URZ+0x32440], R20 ;  /* 0x032440140a0085a7 */ /* 0x000e64000800007f */
[----:B-1----:R-:W-:Y:S05]  /*12d00*/  @!P0 BRA `(.L_x_1204) ;  /* 0xfffffffc00f08947 */ /* 0x002fea000383ffff */
[----:B------:R-:W-:Y:S05]  /*12d10*/  BRA `(.L_x_1315) ;  /* 0xffffffb800e47947 */ /* 0x000fea000383ffff */
.L_x_1205:
        /* <DEDUP_REMOVED lines=8> */
.L_x_1317:
[----:B------:R-:W-:Y:S05]  /*12da0*/  BSYNC B1 ;  /* 0x0000000000017941 */ /* 0x000fea0003800000 */
.L_x_1316:
        /* <DEDUP_REMOVED lines=9> */
.L_x_1318:
[----:B------:R-:W-:Y:S02]  /*12e40*/  IMAD.MOV.U32 R13, RZ, RZ, R8 ;  /* 0x000000ffff0d7224 */ /* 0x000fe400078e0008 */
[----:B------:R-:W-:Y:S02]  /*12e50*/  IMAD.MOV.U32 R12, RZ, RZ, 0x1 ;  /* 0x00000001ff0c7424 */ /* 0x000fe400078e00ff */
[----:B------:R-:W-:-:S07]  /*12e60*/  IMAD.MOV.U32 R2, RZ, RZ, R14 ;  /* 0x000000ffff027224 */ /* 0x000fce00078e000e */
[----:B------:R-:W-:Y:S05]  /*12e70*/  WARPSYNC.COLLECTIVE R15, `(.L_x_1319) ;  /* 0x000000000f087348 */ /* 0x000fea0003c00000 */
[----:B------:R0:W1:Y:S02]  /*12e80*/  SHFL.IDX P6, R14, R13, R12, R11 ;  /* 0x0000000c0d0e7389 */ /* 0x00006400000c000b */
[----:B01----:R-:W-:Y:S01]  /*12e90*/  ENDCOLLECTIVE ;  /* 0x000000000000791b */ /* 0x003fe20003800000 */
.L_x_1319:
        /* <DEDUP_REMOVED lines=11> */
.L_x_1320:
[----:B------:R-:W-:Y:S02]  /*12f50*/  IMAD.MOV.U32 R13, RZ, RZ, R8 ;  /* 0x000000ffff0d7224 */ /* 0x000fe400078e0008 */
[----:B------:R-:W-:Y:S01]  /*12f60*/  IMAD.MOV.U32 R12, RZ, RZ, 0x2 ;  /* 0x00000002ff0c7424 */ /* 0x000fe200078e00ff */
[----:B------:R-:W-:-:S07]  /*12f70*/  MOV R2, R14 ;  /* 0x0000000e00027202 */ /* 0x000fce0000000f00 */
[----:B------:R-:W-:Y:S05]  /*12f80*/  WARPSYNC.COLLECTIVE R15, `(.L_x_1321) ;  /* 0x000000000f087348 */ /* 0x000fea0003c00000 */
[----:B------:R0:W1:Y:S02]  /*12f90*/  SHFL.IDX P6, R14, R13, R12, R11 ;  /* 0x0000000c0d0e7389 */ /* 0x00006400000c000b */
[----:B01----:R-:W-:Y:S01]  /*12fa0*/  ENDCOLLECTIVE ;  /* 0x000000000000791b */ /* 0x003fe20003800000 */
.L_x_1321:
        /* <DEDUP_REMOVED lines=11> */
.L_x_1322:
[----:B------:R-:W-:Y:S01]  /*13060*/  MOV R13, R8 ;  /* 0x00000008000d7202 */ /* 0x000fe20000000f00 */
[----:B------:R-:W-:Y:S02]  /*13070*/  IMAD.MOV.U32 R12, RZ, RZ, 0x3 ;  /* 0x00000003ff0c7424 */ /* 0x000fe400078e00ff */
[----:B------:R-:W-:-:S07]  /*13080*/  IMAD.MOV.U32 R2, RZ, RZ, R14 ;  /* 0x000000ffff027224 */ /* 0x000fce00078e000e */
[----:B------:R-:W-:Y:S05]  /*13090*/  WARPSYNC.COLLECTIVE R15, `(.L_x_1323) ;  /* 0x000000000f087348 */ /* 0x000fea0003c00000 */
[----:B------:R0:W1:Y:S02]  /*130a0*/  SHFL.IDX P6, R14, R13, R12, R11 ;  /* 0x0000000c0d0e7389 */ /* 0x00006400000c000b */
[----:B01----:R-:W-:Y:S01]  /*130b0*/  ENDCOLLECTIVE ;  /* 0x000000000000791b */ /* 0x003fe20003800000 */
.L_x_1323:
        /* <DEDUP_REMOVED lines=11> */
.L_x_1324:
[----:B------:R-:W-:Y:S02]  /*13170*/  IMAD.MOV.U32 R13, RZ, RZ, R8 ;  /* 0x000000ffff0d7224 */ /* 0x000fe400078e0008 */
[----:B------:R-:W-:Y:S02]  /*13180*/  IMAD.MOV.U32 R12, RZ, RZ, 0x4 ;  /* 0x00000004ff0c7424 */ /* 0x000fe400078e00ff */
[----:B------:R-:W-:-:S07]  /*13190*/  IMAD.MOV.U32 R2, RZ, RZ, R14 ;  /* 0x000000ffff027224 */ /* 0x000fce00078e000e */
[----:B------:R-:W-:Y:S05]  /*131a0*/  WARPSYNC.COLLECTIVE R15, `(.L_x_1325) ;  /* 0x000000000f087348 */ /* 0x000fea0003c00000 */
[----:B------:R0:W1:Y:S02]  /*131b0*/  SHFL.IDX P6, R14, R13, R12, R11 ;  /* 0x0000000c0d0e7389 */ /* 0x00006400000c000b */
[----:B01----:R-:W-:Y:S01]  /*131c0*/  ENDCOLLECTIVE ;  /* 0x000000000000791b */ /* 0x003fe20003800000 */
.L_x_1325:
        /* <DEDUP_REMOVED lines=11> */
.L_x_1326:
[----:B------:R-:W-:Y:S02]  /*13280*/  IMAD.MOV.U32 R13, RZ, RZ, R8 ;  /* 0x000000ffff0d7224 */ /* 0x000fe400078e0008 */
[----:B------:R-:W-:Y:S02]  /*13290*/  IMAD.MOV.U32 R12, RZ, RZ, 0x5 ;  /* 0x00000005ff0c7424 */ /* 0x000fe400078e00ff */
[----:B------:R-:W-:-:S07]  /*132a0*/  IMAD.MOV.U32 R2, RZ, RZ, R14 ;  /* 0x000000ffff027224 */ /* 0x000fce00078e000e */
[----:B------:R-:W-:Y:S05]  /*132b0*/  WARPSYNC.COLLECTIVE R15, `(.L_x_1327) ;  /* 0x000000000f087348 */ /* 0x000fea0003c00000 */
[----:B------:R0:W1:Y:S02]  /*132c0*/  SHFL.IDX P6, R14, R13, R12, R11 ;  /* 0x0000000c0d0e7389 */ /* 0x00006400000c000b */
[----:B01----:R-:W-:Y:S01]  /*132d0*/  ENDCOLLECTIVE ;  /* 0x000000000000791b */ /* 0x003fe20003800000 */
.L_x_1327:
        /* <DEDUP_REMOVED lines=11> */
.L_x_1328:
[----:B------:R-:W-:Y:S05]  /*13390*/  BRA `(.L_x_1329) ;  /* 0xffffffb800147947 */ /* 0x000fea000383ffff */
.L_x_1210:
[----:B---3--:R3:W4:Y:S02]  /*133a0*/  SYNCS.PHASECHK.TRANS64.TRYWAIT P0, [R10+URZ+0x32460], R20 ;  /* 0x032460140a0075a7 */ /* 0x008724000800017f */
[----:B----4-:R-:W-:Y:S05]  /*133b0*/  @!P0 NANOSLEEP.SYNCS 0x989680 ;  /* 0x009896800000895d */ /* 0x010fea0003900000 */
[----:B------:R-:W4:Y:S02]  /*133c0*/  @!P0 SYNCS.PHASECHK.TRANS64 P0, [R10+URZ+0x32460], R20 ;  /* 0x032460140a0085a7 */ /* 0x000f24000800007f */
[----:B----4-:R-:W-:Y:S05]  /*133d0*/  @!P0 BRA `(.L_x_1210) ;  /* 0xfffffffc00f08947 */ /* 0x010fea000383ffff */
[----:B------:R-:W-:Y:S05]  /*133e0*/  BRA `(.L_x_1330) ;  /* 0xffffffb800607947 */ /* 0x000fea000383ffff */
.L_x_1211:
[----:B------:R-:W-:Y:S01]  /*133f0*/  BSSY B1, `(.L_x_1331) ;  /* 0x0000008000017945 */ /* 0x000fe20003800000 */
[----:B------:R-:W-:Y:S01]  /*13400*/  MOV R13, R25 ;  /* 0x00000019000d7202 */ /* 0x000fe20000000f00 */
[----:B------:R-:W-:Y:S02]  /*13410*/  IMAD.MOV.U32 R12, RZ, RZ, RZ ;  /* 0x000000ffff0c7224 */ /* 0x000fe400078e00ff */
[----:B------:R-:W-:Y:S02]  /*13420*/  IMAD.MOV.U32 R11, RZ, RZ, 0x181f ;  /* 0x0000181fff0b7424 */ /* 0x000fe400078e00ff */
[----:B------:R-:W-:-:S07]  /*13430*/  IMAD.MOV.U32 R15, RZ, RZ, -0x1 ;  /* 0xffffffffff0f7424 */ /* 0x000fce00078e00ff */
[----:B--2---:R-:W-:Y:S05]  /*13440*/  WARPSYNC.COLLECTIVE R15, `(.L_x_1332) ;  /* 0x000000000f087348 */ /* 0x004fea0003c00000 */
[----:B------:R0:W1:Y:S02]  /*13450*/  SHFL.IDX P6, R14, R13, R12, R11 ;  /* 0x0000000c0d0e7389 */ /* 0x00006400000c000b */
[----:B012---:R-:W-:Y:S01]  /*13460*/  ENDCOLLECTIVE ;  /* 0x000000000000791b */ /* 0x007fe20003800000 */
.L_x_1332:
[----:B------:R-:W-:Y:S05]  /*13470*/  BSYNC B1 ;  /* 0x0000000000017941 */ /* 0x000fea0003800000 */
.L_x_1331:
        /* <DEDUP_REMOVED lines=9> */
.L_x_1333:
[----:B------:R-:W-:Y:S02]  /*13510*/  IMAD.MOV.U32 R13, RZ, RZ, R25 ;  /* 0x000000ffff0d7224 */ /* 0x000fe400078e0019 */
[----:B------:R-:W-:Y:S01]  /*13520*/  IMAD.MOV.U32 R12, RZ, RZ, 0x1 ;  /* 0x00000001ff0c7424 */ /* 0x000fe200078e00ff */
[----:B------:R-:W-:-:S13]  /*13530*/  IADD3 R2, P0, R14, R0, RZ ;  /* 0x000000000e027210 */ /* 0x000fda0007f1e0ff */
[----:B------:R-:W-:Y:S05]  /*13540*/  WARPSYNC.COLLECTIVE R15, `(.L_x_1334) ;  /* 0x000000000f087348 */ /* 0x000fea0003c00000 */
[----:B------:R0:W1:Y:S02]  /*13550*/  SHFL.IDX P6, R14, R13, R12, R11 ;  /* 0x0000000c0d0e7389 */ /* 0x00006400000c000b */
[----:B01----:R-:W-:Y:S01]  /*13560*/  ENDCOLLECTIVE ;  /* 0x000000000000791b */ /* 0x003fe20003800000 */
.L_x_1334:
        /* <DEDUP_REMOVED lines=13> */
.L_x_1335:
[----:B------:R-:W-:Y:S01]  /*13640*/  MOV R13, R25 ;  /* 0x00000019000d7202 */ /* 0x000fe20000000f00 */
[----:B------:R-:W-:Y:S01]  /*13650*/  IMAD.MOV.U32 R12, RZ, RZ, 0x2 ;  /* 0x00000002ff0c7424 */ /* 0x000fe200078e00ff */
[----:B------:R-:W-:-:S13]  /*13660*/  IADD3 R2, P0, R14, R0, RZ ;  /* 0x000000000e027210 */ /* 0x000fda0007f1e0ff */
[----:B------:R-:W-:Y:S05]  /*13670*/  WARPSYNC.COLLECTIVE R15, `(.L_x_1336) ;  /* 0x000000000f087348 */ /* 0x000fea0003c00000 */
[----:B------:R0:W1:Y:S02]  /*13680*/  SHFL.IDX P6, R14, R13, R12, R11 ;  /* 0x0000000c0d0e7389 */ /* 0x00006400000c000b */
[----:B01----:R-:W-:Y:S01]  /*13690*/  ENDCOLLECTIVE ;  /* 0x000000000000791b */ /* 0x003fe20003800000 */
.L_x_1336:
        /* <DEDUP_REMOVED lines=13> */
.L_x_1337:
[----:B------:R-:W-:Y:S02]  /*13770*/  IMAD.MOV.U32 R13, RZ, RZ, R25 ;  /* 0x000000ffff0d7224 */ /* 0x000fe400078e0019 */
[----:B------:R-:W-:Y:S02]  /*13780*/  IMAD.MOV.U32 R12, RZ, RZ, 0x3 ;  /* 0x00000003ff0c7424 */ /* 0x000fe400078e00ff */
[----:B------:R-:W-:-:S07]  /*13790*/  IMAD.MOV.U32 R8, RZ, RZ, R14 ;  /* 0x000000ffff087224 */ /* 0x000fce00078e000e */
[----:B------:R-:W-:Y:S05]  /*137a0*/  WARPSYNC.COLLECTIVE R15, `(.L_x_1338) ;  /* 0x000000000f087348 */ /* 0x000fea0003c00000 */
[----:B------:R0:W1:Y:S02]  /*137b0*/  SHFL.IDX P6, R14, R13, R12, R11 ;  /* 0x0000000c0d0e7389 */ /* 0x00006400000c000b */
[----:B01----:R-:W-:Y:S01]  /*137c0*/  ENDCOLLECTIVE ;  /* 0x000000000000791b */ /* 0x003fe20003800000 */
.L_x_1338:
        /* <DEDUP_REMOVED lines=14> */
.L_x_1339:
[----:B------:R-:W-:Y:S02]  /*138b0*/  IMAD.MOV.U32 R13, RZ, RZ, R25 ;  /* 0x000000ffff0d7224 */ /* 0x000fe400078e0019 */
[----:B------:R-:W-:Y:S01]  /*138c0*/  IMAD.MOV.U32 R12, RZ, RZ, 0x4 ;  /* 0x00000004ff0c7424 */ /* 0x000fe200078e00ff */
[----:B------:R-:W-:-:S13]  /*138d0*/  IADD3 R2, P0, R14, R0, RZ ;  /* 0x000000000e027210 */ /* 0x000fda0007f1e0ff */
[----:B------:R-:W-:Y:S05]  /*138e0*/  WARPSYNC.COLLECTIVE R15, `(.L_x_1340) ;  /* 0x000000000f087348 */ /* 0x000fea0003c00000 */
[----:B------:R0:W1:Y:S02]  /*138f0*/  SHFL.IDX P6, R14, R13, R12, R11 ;  /* 0x0000000c0d0e7389 */ /* 0x00006400000c000b */
[----:B01----:R-:W-:Y:S01]  /*13900*/  ENDCOLLECTIVE ;  /* 0x000000000000791b */ /* 0x003fe20003800000 */
.L_x_1340:
        /* <DEDUP_REMOVED lines=13> */
.L_x_1341:
[----:B------:R-:W-:Y:S01]  /*139e0*/  MOV R13, R25 ;  /* 0x00000019000d7202 */ /* 0x000fe20000000f00 */
[----:B------:R-:W-:Y:S01]  /*139f0*/  IMAD.MOV.U32 R12, RZ, RZ, 0x5 ;  /* 0x00000005ff0c7424 */ /* 0x000fe200078e00ff */
[----:B------:R-:W-:-:S13]  /*13a00*/  IADD3 R2, P0, R14, R0, RZ ;  /* 0x000000000e027210 */ /* 0x000fda0007f1e0ff */
[----:B------:R-:W-:Y:S05]  /*13a10*/  WARPSYNC.COLLECTIVE R15, `(.L_x_1342) ;  /* 0x000000000f087348 */ /* 0x000fea0003c00000 */
[----:B------:R0:W1:Y:S02]  /*13a20*/  SHFL.IDX P6, R14, R13, R12, R11 ;  /* 0x0000000c0d0e7389 */ /* 0x00006400000c000b */
[----:B01----:R-:W-:Y:S01]  /*13a30*/  ENDCOLLECTIVE ;  /* 0x000000000000791b */ /* 0x003fe20003800000 */
.L_x_1342:
        /* <DEDUP_REMOVED lines=13> */
.L_x_1343:
[----:B------:R-:W-:Y:S05]  /*13b10*/  BRA `(.L_x_1344) ;  /* 0xffffffb400a87947 */ /* 0x000fea000383ffff */
.L_x_1219:
        /* <DEDUP_REMOVED lines=8> */
.L_x_1346:
[----:B------:R-:W-:Y:S05]  /*13ba0*/  BSYNC B0 ;  /* 0x0000000000007941 */ /* 0x000fea0003800000 */
.L_x_1345:
[----:B------:R-:W-:Y:S01]  /*13bb0*/  IMAD.MOV.U32 R13, RZ, RZ, R16 ;  /* 0x000000ffff0d7224 */ /* 0x000fe200078e0010 */
[----:B------:R-:W-:Y:S01]  /*13bc0*/  MOV R5, R14 ;  /* 0x0000000e00057202 */ /* 0x000fe20000000f00 */
[----:B------:R-:W-:Y:S02]  /*13bd0*/  IMAD.MOV.U32 R12, RZ, RZ, 0x1 ;  /* 0x00000001ff0c7424 */ /* 0x000fe400078e00ff */
[----:B------:R-:W-:Y:S02]  /*13be0*/  IMAD.MOV.U32 R11, RZ, RZ, 0x1f ;  /* 0x0000001fff0b7424 */ /* 0x000fe400078e00ff */
[----:B------:R-:W-:Y:S02]  /*13bf0*/  IMAD.MOV.U32 R15, RZ, RZ, -0x1 ;  /* 0xffffffffff0f7424 */ /* 0x000fe400078e00ff */
[----:B------:R-:W-:-:S07]  /*13c00*/  IMAD.IADD R7, R19, 0x1, R8 ;  /* 0x0000000113077824 */ /* 0x000fce00078e0208 */
[----:B------:R-:W-:Y:S05]  /*13c10*/  WARPSYNC.COLLECTIVE R15, `(.L_x_1347) ;  /* 0x000000000f087348 */ /* 0x000fea0003c00000 */
[----:B------:R0:W1:Y:S02]  /*13c20*/  SHFL.IDX P6, R14, R13, R12, R11 ;  /* 0x0000000c0d0e7389 */ /* 0x00006400000c000b */
[----:B01----:R-:W-:Y:S01]  /*13c30*/  ENDCOLLECTIVE ;  /* 0x000000000000791b */ /* 0x003fe20003800000 */
.L_x_1347:
        /* <DEDUP_REMOVED lines=11> */
[C---:B------:R-:W-:Y:S02]  /*13cf0*/  ISETP.GE.U32.AND P5, PT, R8.reuse, 0x10, PT ;  /* 0x000000100800780c */ /* 0x040fe40003fa6070 */
[----:B--2---:R-:W-:Y:S02]  /*13d00*/  @!P1 MOV R4, R2 ;  /* 0x0000000200049202 */ /* 0x004fe40000000f00 */
[----:B------:R-:W-:-:S03]  /*13d10*/  ISETP.NE.AND P1, PT, R8, RZ, PT ;  /* 0x000000ff0800720c */ /* 0x000fc60003f25270 */
[----:B------:R-:W-:-:S10]  /*13d20*/  IMAD.MOV.U32 R13, RZ, RZ, R4 ;  /* 0x000000ffff0d7224 */ /* 0x000fd400078e0004 */
[----:B------:R-:W-:Y:S05]  /*13d30*/  WARPSYNC.COLLECTIVE R15, `(.L_x_1348) ;  /* 0x000000000f087348 */ /* 0x000fea0003c00000 */
[----:B------:R0:W1:Y:S02]  /*13d40*/  SHFL.UP P6, R14, R13, R12, R11 ;  /* 0x0400000c0d0e7389 */ /* 0x00006400000c000b */
[----:B01----:R-:W-:Y:S01]  /*13d50*/  ENDCOLLECTIVE ;  /* 0x000000000000791b */ /* 0x003fe20003800000 */
.L_x_1348:
[----:B------:R-:W-:Y:S01]  /*13d60*/  IMAD.MOV.U32 R12, RZ, RZ, 0x2 ;  /* 0x00000002ff0c7424 */ /* 0x000fe200078e00ff */
[----:B------:R-:W-:-:S05]  /*13d70*/  SEL R7, R14, RZ, P1 ;  /* 0x000000ff0e077207 */ /* 0x000fca0000800000 */
[----:B------:R-:W-:-:S04]  /*13d80*/  IMAD.IADD R6, R4, 0x1, R7 ;  /* 0x0000000104067824 */ /* 0x000fc800078e0207 */
[----:B------:R-:W-:-:S07]  /*13d90*/  IMAD.MOV.U32 R13, RZ, RZ, R6 ;  /* 0x000000ffff0d7224 */ /* 0x000fce00078e0006 */
[----:B------:R-:W-:Y:S05]  /*13da0*/  WARPSYNC.COLLECTIVE R15, `(.L_x_1349) ;  /* 0x000000000f087348 */ /* 0x000fea0003c00000 */
[----:B------:R0:W1:Y:S02]  /*13db0*/  SHFL.UP P6, R14, R13, R12, R11 ;  /* 0x0400000c0d0e7389 */ /* 0x00006400000c000b */
[----:B01----:R-:W-:Y:S01]  /*13dc0*/  ENDCOLLECTIVE ;  /* 0x000000000000791b */ /* 0x003fe20003800000 */
.L_x_1349:
[----:B------:R-:W-:Y:S02]  /*13dd0*/  MOV R12, 0x4 ;  /* 0x00000004000c7802 */ /* 0x000fe40000000f00 */
[----:B------:R-:W-:-:S05]  /*13de0*/  SEL R7, R14, RZ, P2 ;  /* 0x000000ff0e077207 */ /* 0x000fca0001000000 */
[----:B------:R-:W-:-:S04]  /*13df0*/  IMAD.IADD R7, R6, 0x1, R7 ;  /* 0x0000000106077824 */ /* 0x000fc800078e0207 */
[----:B------:R-:W-:-:S07]  /*13e00*/  IMAD.MOV.U32 R13, RZ, RZ, R7 ;  /* 0x000000ffff0d7224 */ /* 0x000fce00078e0007 */
[----:B------:R-:W-:Y:S05]  /*13e10*/  WARPSYNC.COLLECTIVE R15, `(.L_x_1350) ;  /* 0x000000000f087348 */ /* 0x000fea0003c00000 */
[----:B------:R0:W1:Y:S02]  /*13e20*/  SHFL.UP P6, R14, R13, R12, R11 ;  /* 0x0400000c0d0e7389 */ /* 0x00006400000c000b */
[----:B01----:R-:W-:Y:S01]  /*13e30*/  ENDCOLLECTIVE ;  /* 0x000000000000791b */ /* 0x003fe20003800000 */
.L_x_1350:
[----:B------:R-:W-:Y:S01]  /*13e40*/  IMAD.MOV.U32 R12, RZ, RZ, 0x8 ;  /* 0x00000008ff0c7424 */ /* 0x000fe200078e00ff */
[----:B------:R-:W-:-:S05]  /*13e50*/  SEL R2, R14, RZ, P3 ;  /* 0x000000ff0e027207 */ /* 0x000fca0001800000 */
[----:B------:R-:W-:-:S04]  /*13e60*/  IMAD.IADD R2, R7, 0x1, R2 ;  /* 0x0000000107027824 */ /* 0x000fc800078e0202 */
[----:B------:R-:W-:-:S07]  /*13e70*/  IMAD.MOV.U32 R13, RZ, RZ, R2 ;  /* 0x000000ffff0d7224 */ /* 0x000fce00078e0002 */
[----:B------:R-:W-:Y:S05]  /*13e80*/  WARPSYNC.COLLECTIVE R15, `(.L_x_1351) ;  /* 0x000000000f087348 */ /* 0x000fea0003c00000 */
[----:B------:R0:W1:Y:S02]  /*13e90*/  SHFL.UP P6, R14, R13, R12, R11 ;  /* 0x0400000c0d0e7389 */ /* 0x00006400000c000b */
[----:B01----:R-:W-:Y:S01]  /*13ea0*/  ENDCOLLECTIVE ;  /* 0x000000000000791b */ /* 0x003fe20003800000 */
.L_x_1351:
[----:B------:R-:W-:Y:S01]  /*13eb0*/  IMAD.MOV.U32 R12, RZ, RZ, 0x10 ;  /* 0x00000010ff0c7424 */ /* 0x000fe200078e00ff */
[----:B------:R-:W-:-:S05]  /*13ec0*/  SEL R3, R14, RZ, P4 ;  /* 0x000000ff0e037207 */ /* 0x000fca0002000000 */
[----:B------:R-:W-:-:S04]  /*13ed0*/  IMAD.IADD R3, R2, 0x1, R3 ;  /* 0x0000000102037824 */ /* 0x000fc800078e0203 */
[----:B------:R-:W-:-:S07]  /*13ee0*/  IMAD.MOV.U32 R13, RZ, RZ, R3 ;  /* 0x000000ffff0d7224 */ /* 0x000fce00078e0003 */
[----:B------:R-:W-:Y:S05]  /*13ef0*/  WARPSYNC.COLLECTIVE R15, `(.L_x_1352) ;  /* 0x000000000f087348 */ /* 0x000fea0003c00000 */
[----:B------:R0:W1:Y:S02]  /*13f00*/  SHFL.UP P6, R14, R13, R12, R11 ;  /* 0x0400000c0d0e7389 */ /* 0x00006400000c000b */
[----:B01----:R-:W-:Y:S01]  /*13f10*/  ENDCOLLECTIVE ;  /* 0x000000000000791b */ /* 0x003fe20003800000 */
.L_x_1352:
        /* <DEDUP_REMOVED lines=8> */
.L_x_1353:
[----:B------:R-:W-:Y:S05]  /*13fa0*/  BRA `(.L_x_1354) ;  /* 0xffffffb800007947 */ /* 0x000fea000383ffff */
.L_x_1224:
[----:B------:R-:W-:Y:S01]  /*13fb0*/  BSSY B0, `(.L_x_1355) ;  /* 0x0000008000007945 */ /* 0x000fe20003800000 */
[----:B-----5:R-:W-:Y:S02]  /*13fc0*/  IMAD.MOV.U32 R13, RZ, RZ, R4 ;  /* 0x000000ffff0d7224 */ /* 0x020fe400078e0004 */
[----:B------:R-:W-:Y:S02]  /*13fd0*/  IMAD.MOV.U32 R12, RZ, RZ, 0x1 ;  /* 0x00000001ff0c7424 */ /* 0x000fe400078e00ff */
[----:B------:R-:W-:Y:S02]  /*13fe0*/  IMAD.MOV.U32 R11, RZ, RZ, RZ ;  /* 0x000000ffff0b7224 */ /* 0x000fe400078e00ff */
[----:B------:R-:W-:-:S07]  /*13ff0*/  IMAD.MOV.U32 R15, RZ, RZ, -0x1 ;  /* 0xffffffffff0f7424 */ /* 0x000fce00078e00ff */
[----:B0123--:R-:W-:Y:S05]  /*14000*/  WARPSYNC.COLLECTIVE R15, `(.L_x_1356) ;  /* 0x000000000f087348 */ /* 0x00ffea0003c00000 */
[----:B------:R4:W0:Y:S02]  /*14010*/  SHFL.UP P6, R14, R13, R12, R11 ;  /* 0x0400000c0d0e7389 */ /* 0x00082400000c000b */
[----:B01234-:R-:W-:Y:S01]  /*14020*/  ENDCOLLECTIVE ;  /* 0x000000000000791b */ /* 0x01ffe20003800000 */
.L_x_1356:
[----:B------:R-:W-:Y:S05]  /*14030*/  BSYNC B0 ;  /* 0x0000000000007941 */ /* 0x000fea0003800000 */
.L_x_1355:
[----:B------:R-:W-:Y:S01]  /*14040*/  SEL R13, R14, RZ, P1 ;  /* 0x000000ff0e0d7207 */ /* 0x000fe20000800000 */
[----:B------:R-:W-:Y:S01]  /*14050*/  IMAD.MOV.U32 R11, RZ, RZ, RZ ;  /* 0x000000ffff0b7224 */ /* 0x000fe200078e00ff */
[----:B------:R-:W-:Y:S01]  /*14060*/  MOV R12, 0x2 ;  /* 0x00000002000c7802 */ /* 0x000fe20000000f00 */
[----:B------:R-:W-:Y:S02]  /*14070*/  IMAD.MOV.U32 R15, RZ, RZ, -0x1 ;  /* 0xffffffffff0f7424 */ /* 0x000fe400078e00ff */
[----:B------:R-:W-:-:S07]  /*14080*/  IMAD.IADD R13, R4, 0x1, R13 ;  /* 0x00000001040d7824 */ /* 0x000fce00078e020d */
[----:B------:R-:W-:Y:S05]  /*14090*/  WARPSYNC.COLLECTIVE R15, `(.L_x_1357) ;  /* 0x000000000f087348 */ /* 0x000fea0003c00000 */
[----:B------:R0:W1:Y:S02]  /*140a0*/  SHFL.UP P6, R14, R13, R12, R11 ;  /* 0x0400000c0d0e7389 */ /* 0x00006400000c000b */
[----:B01----:R-:W-:Y:S01]  /*140b0*/  ENDCOLLECTIVE ;  /* 0x000000000000791b */ /* 0x003fe20003800000 */
.L_x_1357:
[----:B------:R-:W-:Y:S01]  /*140c0*/  IMAD.MOV.U32 R12, RZ, RZ, 0x4 ;  /* 0x00000004ff0c7424 */ /* 0x000fe200078e00ff */
[----:B------:R-:W-:-:S05]  /*140d0*/  SEL R0, R14, RZ, P2 ;  /* 0x000000ff0e007207 */ /* 0x000fca0001000000 */
[----:B------:R-:W-:-:S04]  /*140e0*/  IMAD.IADD R0, R13, 0x1, R0 ;  /* 0x000000010d007824 */ /* 0x000fc800078e0200 */
[----:B------:R-:W-:-:S07]  /*140f0*/  IMAD.MOV.U32 R13, RZ, RZ, R0 ;  /* 0x000000ffff0d7224 */ /* 0x000fce00078e0000 */
[----:B------:R-:W-:Y:S05]  /*14100*/  WARPSYNC.COLLECTIVE R15, `(.L_x_1358) ;  /* 0x000000000f087348 */ /* 0x000fea0003c00000 */
[----:B------:R0:W1:Y:S02]  /*14110*/  SHFL.UP P6, R14, R13, R12, R11 ;  /* 0x0400000c0d0e7389 */ /* 0x00006400000c000b */
[----:B01----:R-:W-:Y:S01]  /*14120*/  ENDCOLLECTIVE ;  /* 0x000000000000791b */ /* 0x003fe20003800000 */
.L_x_1358:
[----:B------:R-:W-:Y:S02]  /*14130*/  MOV R12, 0x8 ;  /* 0x00000008000c7802 */ /* 0x000fe40000000f00 */
[----:B------:R-:W-:-:S05]  /*14140*/  SEL R3, R14, RZ, P3 ;  /* 0x000000ff0e037207 */ /* 0x000fca0001800000 */
[----:B------:R-:W-:-:S04]  /*14150*/  IMAD.IADD R2, R0, 0x1, R3 ;  /* 0x0000000100027824 */ /* 0x000fc800078e0203 */
[----:B------:R-:W-:-:S07]  /*14160*/  IMAD.MOV.U32 R13, RZ, RZ, R2 ;  /* 0x000000ffff0d7224 */ /* 0x000fce00078e0002 */
[----:B------:R-:W-:Y:S05]  /*14170*/  WARPSYNC.COLLECTIVE R15, `(.L_x_1359) ;  /* 0x000000000f087348 */ /* 0x000fea0003c00000 */
[----:B------:R0:W1:Y:S02]  /*14180*/  SHFL.UP P6, R14, R13, R12, R11 ;  /* 0x0400000c0d0e7389 */ /* 0x00006400000c000b */
[----:B01----:R-:W-:Y:S01]  /*14190*/  ENDCOLLECTIVE ;  /* 0x000000000000791b */ /* 0x003fe20003800000 */
.L_x_1359:
[----:B------:R-:W-:Y:S01]  /*141a0*/  IMAD.MOV.U32 R12, RZ, RZ, 0x10 ;  /* 0x00000010ff0c7424 */ /* 0x000fe200078e00ff */
[----:B------:R-:W-:-:S05]  /*141b0*/  SEL R3, R14, RZ, P4 ;  /* 0x000000ff0e037207 */ /* 0x000fca0002000000 */
[----:B------:R-:W-:-:S04]  /*141c0*/  IMAD.IADD R3, R2, 0x1, R3 ;  /* 0x0000000102037824 */ /* 0x000fc800078e0203 */
[----:B------:R-:W-:-:S07]  /*141d0*/  IMAD.MOV.U32 R13, RZ, RZ, R3 ;  /* 0x000000ffff0d7224 */ /* 0x000fce00078e0003 */
[----:B------:R-:W-:Y:S05]  /*141e0*/  WARPSYNC.COLLECTIVE R15, `(.L_x_1360) ;  /* 0x000000000f087348 */ /* 0x000fea0003c00000 */
[----:B------:R0:W1:Y:S02]  /*141f0*/  SHFL.UP P6, R14, R13, R12, R11 ;  /* 0x0400000c0d0e7389 */ /* 0x00006400000c000b */
[----:B01----:R-:W-:Y:S01]  /*14200*/  ENDCOLLECTIVE ;  /* 0x000000000000791b */ /* 0x003fe20003800000 */
.L_x_1360:
[----:B------:R-:W-:Y:S02]  /*14210*/  IMAD.MOV.U32 R12, RZ, RZ, 0x1f ;  /* 0x0000001fff0c7424 */ /* 0x000fe400078e00ff */
[----:B------:R-:W-:Y:S01]  /*14220*/  IMAD.MOV.U32 R11, RZ, RZ, 0x1f ;  /* 0x0000001fff0b7424 */ /* 0x000fe200078e00ff */
[----:B------:R-:W-:-:S05]  /*14230*/  SEL R6, R14, RZ, P5 ;  /* 0x000000ff0e067207 */ /* 0x000fca0002800000 */
[----:B------:R-:W-:-:S04]  /*14240*/  IMAD.IADD R6, R3, 0x1, R6 ;  /* 0x0000000103067824 */ /* 0x000fc800078e0206 */
[----:B------:R-:W-:-:S07]  /*14250*/  IMAD.MOV.U32 R13, RZ, RZ, R6 ;  /* 0x000000ffff0d7224 */ /* 0x000fce00078e0006 */
[----:B------:R-:W-:Y:S05]  /*14260*/  WARPSYNC.COLLECTIVE R15, `(.L_x_1361) ;  /* 0x000000000f087348 */ /* 0x000fea0003c00000 */
[----:B------:R0:W1:Y:S02]  /*14270*/  SHFL.IDX P6, R14, R13, R12, R11 ;  /* 0x0000000c0d0e7389 */ /* 0x00006400000c000b */
[----:B01----:R-:W-:Y:S01]  /*14280*/  ENDCOLLECTIVE ;  /* 0x000000000000791b */ /* 0x003fe20003800000 */
.L_x_1361:
[----:B------:R-:W-:Y:S05]  /*14290*/  BRA `(.L_x_1362) ;  /* 0xffffffb400e07947 */ /* 0x000fea000383ffff */
.L_x_1226:
[----:B------:R-:W-:Y:S01]  /*142a0*/  BSSY B0, `(.L_x_1363) ;  /* 0x0000006000007945 */ /* 0x000fe20003800000 */
[----:B------:R-:W-:Y:S02]  /*142b0*/  PLOP3.LUT P6, PT, P6, PT, PT, 0x8, 0x0 ;  /* 0x000000000000781c */ /* 0x000fe400037ce170 */
[----:B------:R-:W-:-:S11]  /*142c0*/  MOV R15, 0xffffffff ;  /* 0xffffffff000f7802 */ /* 0x000fd60000000f00 */
[----:B012---:R-:W-:Y:S05]  /*142d0*/  WARPSYNC.COLLECTIVE R15, `(.L_x_1364) ;  /* 0x000000000f087348 */ /* 0x007fea0003c00000 */
[----:B------:R-:W-:Y:S01]  /*142e0*/  VOTE.ANY R14, PT, P6 ;  /* 0x00000000000e7806 */ /* 0x000fe200030e0100 */
[----:B012---:R-:W-:Y:S06]  /*142f0*/  ENDCOLLECTIVE ;  /* 0x000000000000791b */ /* 0x007fec0003800000 */
.L_x_1364:
[----:B------:R-:W-:Y:S05]  /*14300*/  BSYNC B0 ;  /* 0x0000000000007941 */ /* 0x000fea0003800000 */
.L_x_1363:
        /* <DEDUP_REMOVED lines=9> */
.L_x_1365:
[----:B------:R-:W-:Y:S01]  /*143a0*/  IMAD.MOV.U32 R4, RZ, RZ, R14 ;  /* 0x000000ffff047224 */ /* 0x000fe200078e000e */
[----:B------:R-:W-:Y:S06]  /*143b0*/  BRA `(.L_x_1366) ;  /* 0xffffffb400d07947 */ /* 0x000fec000383ffff */
.L_x_1228:
[----:B------:R-:W-:Y:S01]  /*143c0*/  BSSY B0, `(.L_x_1367) ;  /* 0x0000007000007945 */ /* 0x000fe20003800000 */
[----:B------:R-:W-:Y:S01]  /*143d0*/  IMAD.MOV.U32 R13, RZ, RZ, R6 ;  /* 0x000000ffff0d7224 */ /* 0x000fe200078e0006 */
[----:B------:R-:W-:Y:S01]  /*143e0*/  MOV R11, 0x1f ;  /* 0x0000001f000b7802 */ /* 0x000fe20000000f00 */
[----:B------:R-:W-:-:S07]  /*143f0*/  IMAD.MOV.U32 R15, RZ, RZ, -0x1 ;  /* 0xffffffffff0f7424 */ /* 0x000fce00078e00ff */
[----:B01234-:R-:W-:Y:S05]  /*14400*/  WARPSYNC.COLLECTIVE R15, `(.L_x_1368) ;  /* 0x000000000f087348 */ /* 0x01ffea0003c00000 */
[----:B------:R0:W0:Y:S02]  /*14410*/  SHFL.IDX P6, R14, R13, R12, R11 ;  /* 0x0000000c0d0e7389 */ /* 0x00002400000c000b */
[----:B01234-:R-:W-:Y:S01]  /*14420*/  ENDCOLLECTIVE ;  /* 0x000000000000791b */ /* 0x01ffe20003800000 */
.L_x_1368:
[----:B------:R-:W-:Y:S05]  /*14430*/  BSYNC B0 ;  /* 0x0000000000007941 */ /* 0x000fea0003800000 */
.L_x_1367:
[----:B------:R-:W-:Y:S05]  /*14440*/  BRA `(.L_x_1227) ;  /* 0xffffffb400c87947 */ /* 0x000fea000383ffff */
.L_x_1232:
[----:B0-----:R0:W1:Y:S02]  /*14450*/  SYNCS.PHASECHK.TRANS64.TRYWAIT P0, [R5+URZ+0x32420], R0 ;  /* 0x03242000050075a7 */ /* 0x001064000800017f */
[----:B-1----:R-:W-:Y:S05]  /*14460*/  @!P0 NANOSLEEP.SYNCS 0x989680 ;  /* 0x009896800000895d */ /* 0x002fea0003900000 */
[----:B------:R-:W1:Y:S02]  /*14470*/  @!P0 SYNCS.PHASECHK.TRANS64 P0, [R5+URZ+0x32420], R0 ;  /* 0x03242000050085a7 */ /* 0x000e64000800007f */
[----:B-1----:R-:W-:Y:S05]  /*14480*/  @!P0 BRA `(.L_x_1232) ;  /* 0xfffffffc00f08947 */ /* 0x002fea000383ffff */
[----:B------:R-:W-:Y:S05]  /*14490*/  BRA `(.L_x_1369) ;  /* 0xffffffb800b47947 */ /* 0x000fea000383ffff */
.L_x_1233:
[----:B------:R-:W1:Y:S01]  /*144a0*/  S2R R2, SR_TID.X ;  /* 0x0000000000027919 */ /* 0x000e620000002100 */
[----:B------:R-:W-:Y:S01]  /*144b0*/  BSSY B0, `(.L_x_1370) ;  /* 0x000000a000007945 */ /* 0x000fe20003800000 */
[----:B------:R-:W-:Y:S02]  /*144c0*/  IMAD.MOV.U32 R12, RZ, RZ, RZ ;  /* 0x000000ffff0c7224 */ /* 0x000fe400078e00ff */
[----:B------:R-:W-:Y:S02]  /*144d0*/  IMAD.MOV.U32 R11, RZ, RZ, 0x1f ;  /* 0x0000001fff0b7424 */ /* 0x000fe400078e00ff */
[----:B------:R-:W-:Y:S01]  /*144e0*/  IMAD.MOV.U32 R15, RZ, RZ, -0x1 ;  /* 0xffffffffff0f7424 */ /* 0x000fe200078e00ff */
[----:B-1----:R-:W-:-:S04]  /*144f0*/  SHF.R.U32.HI R2, RZ, 0x5, R2 ;  /* 0x00000005ff027819 */ /* 0x002fc80000011602 */
[----:B------:R-:W-:-:S05]  /*14500*/  LOP3.LUT R2, R2, 0x3, RZ, 0xc0, !PT ;  /* 0x0000000302027812 */ /* 0x000fca00078ec0ff */
[----:B------:R-:W-:-:S07]  /*14510*/  IMAD.MOV.U32 R13, RZ, RZ, R2 ;  /* 0x000000ffff0d7224 */ /* 0x000fce00078e0002 */
[----:B0-23--:R-:W-:Y:S05]  /*14520*/  WARPSYNC.COLLECTIVE R15, `(.L_x_1371) ;  /* 0x000000000f087348 */ /* 0x00dfea0003c00000 */
[----:B------:R1:W4:Y:S02]  /*14530*/  SHFL.IDX P6, R14, R13, R12, R11 ;  /* 0x0000000c0d0e7389 */ /* 0x00032400000c000b */
[----:B01234-:R-:W-:Y:S01]  /*14540*/  ENDCOLLECTIVE ;  /* 0x000000000000791b */ /* 0x01ffe20003800000 */
.L_x_1371:
[----:B------:R-:W-:Y:S05]  /*14550*/  BSYNC B0 ;  /* 0x0000000000007941 */ /* 0x000fea0003800000 */
.L_x_1370:
[----:B------:R-:W-:Y:S05]  /*14560*/  BRA `(.L_x_1372) ;  /* 0xffffffb8009c7947 */ /* 0x000fea000383ffff */
.L_x_1236:
[----:B------:R-:W-:Y:S01]  /*14570*/  BSSY B1, `(.L_x_1373) ;  /* 0x0000006000017945 */ /* 0x000fe20003800000 */
[----:B------:R-:W-:-:S07]  /*14580*/  IMAD.MOV.U32 R15, RZ, RZ, -0x1 ;  /* 0xffffffffff0f7424 */ /* 0x000fce00078e00ff */
[----:B0-23--:R-:W-:Y:S05]  /*14590*/  WARPSYNC.COLLECTIVE R15, `(.L_x_1374) ;  /* 0x000000000f0c7348 */ /* 0x00dfea0003c00000 */
[----:B------:R-:W-:Y:S02]  /*145a0*/  ELECT P6, UR62, PT ;  /* 0x00000000003e782f */ /* 0x000fe400038c0000 */
[----:B------:R-:W-:Y:S01]  /*145b0*/  MOV R14, UR62 ;  /* 0x0000003e000e7c02 */ /* 0x000fe20008000f00 */
[----:B0-23--:R-:W-:Y:S10]  /*145c0*/  ENDCOLLECTIVE ;  /* 0x000000000000791b */ /* 0x00dff40003800000 */
.L_x_1374:
[----:B------:R-:W-:Y:S05]  /*145d0*/  BSYNC B1 ;  /* 0x0000000000017941 */ /* 0x000fea0003800000 */
.L_x_1373:
[----:B------:R-:W-:Y:S05]  /*145e0*/  BRA `(.L_x_1375) ;  /* 0xffffffb800947947 */ /* 0x000fea000383ffff */
.L_x_1238:
[----:B0-----:R0:W1:Y:S02]  /*145f0*/  SYNCS.PHASECHK.TRANS64.TRYWAIT P1, [R3+URZ+0x32440], R2 ;  /* 0x03244002030075a7 */ /* 0x001064000802017f */
[----:B-1----:R-:W-:Y:S05]  /*14600*/  @!P1 NANOSLEEP.SYNCS 0x989680 ;  /* 0x009896800000995d */ /* 0x002fea0003900000 */
[----:B------:R-:W1:Y:S02]  /*14610*/  @!P1 SYNCS.PHASECHK.TRANS64 P1, [R3+URZ+0x32440], R2 ;  /* 0x03244002030095a7 */ /* 0x000e64000802007f */
[----:B-1----:R-:W-:Y:S05]  /*14620*/  @!P1 BRA `(.L_x_1238) ;  /* 0xfffffffc00f09947 */ /* 0x002fea000383ffff */
[----:B------:R-:W-:Y:S05]  /*14630*/  BRA `(.L_x_1376) ;  /* 0xffffffb800bc7947 */ /* 0x000fea000383ffff */
.L_x_1240:
[----:B-1----:R1:W4:Y:S02]  /*14640*/  SYNCS.PHASECHK.TRANS64.TRYWAIT P1, [R5+URZ+0x32440], R0 ;  /* 0x03244000050075a7 */ /* 0x002324000802017f */
[----:B----4-:R-:W-:Y:S05]  /*14650*/  @!P1 NANOSLEEP.SYNCS 0x989680 ;  /* 0x009896800000995d */ /* 0x010fea0003900000 */
[----:B------:R-:W4:Y:S02]  /*14660*/  @!P1 SYNCS.PHASECHK.TRANS64 P1, [R5+URZ+0x32440], R0 ;  /* 0x03244000050095a7 */ /* 0x000f24000802007f */
[----:B----4-:R-:W-:Y:S05]  /*14670*/  @!P1 BRA `(.L_x_1240) ;  /* 0xfffffffc00f09947 */ /* 0x010fea000383ffff */
[----:B------:R-:W-:Y:S05]  /*14680*/  BRA `(.L_x_1377) ;  /* 0xffffffb800c87947 */ /* 0x000fea000383ffff */
.L_x_1242:
[----:B----4-:R4:W0:Y:S02]  /*14690*/  SYNCS.PHASECHK.TRANS64.TRYWAIT P1, [R3+URZ+0x32460], R2 ;  /* 0x03246002030075a7 */ /* 0x010824000802017f */
[----:B0-----:R-:W-:Y:S05]  /*146a0*/  @!P1 NANOSLEEP.SYNCS 0x989680 ;  /* 0x009896800000995d */ /* 0x001fea0003900000 */
[----:B------:R-:W0:Y:S02]  /*146b0*/  @!P1 SYNCS.PHASECHK.TRANS64 P1, [R3+URZ+0x32460], R2 ;  /* 0x03246002030095a7 */ /* 0x000e24000802007f */
[----:B0-----:R-:W-:Y:S05]  /*146c0*/  @!P1 BRA `(.L_x_1242) ;  /* 0xfffffffc00f09947 */ /* 0x001fea000383ffff */
[----:B------:R-:W-:Y:S05]  /*146d0*/  BRA `(.L_x_1378) ;  /* 0xffffffb800c47947 */ /* 0x000fea000383ffff */
.L_x_1379:
        /* <DEDUP_REMOVED lines=10> */
.L_x_6452:


//--------------------- .text._ZN7cutlass13device_kernelIN5flash11enable_sm90INS1_16FlashAttnFwdSm90INS1_25CollectiveMainloopFwdSm90ILi2EN4cute5tupleIJNS5_1CILi1EEES8_S8_EEENS6_IJNS7_ILi128EEENS7_ILi96EEENS7_ILi64EEEEEELi256ENS_6half_tEfNS_4arch4Sm90ELb0ELb0ELb1ELb1ELb1ELb1ELb1ELb1ELb0ELb1ELb0ELb0EEENS1_21CollectiveEpilogueFwdINS6_IJSA_NS7_ILi256EEESB_EEES9_SE_SG_Li256ELb1ELb1ELb0ELb0EEENS1_36VarlenDynamicPersistentTileSchedulerILi128ELi96ELi256ELi128ELb0ELb1ELb1ELb0ELb1ELb1EEEEEEEEEvNT_6ParamsE --------------------------
	.section	.text._ZN7cutlass13device_kernelIN5flash11enable_sm90INS1_16FlashAttnFwdSm90INS1_25CollectiveMainloopFwdSm90ILi2EN4cute5tupleIJNS5_1CILi1EEES8_S8_EEENS6_IJNS7_ILi128EEENS7_ILi96EEENS7_ILi64EEEEEELi256ENS_6half_tEfNS_4arch4Sm90ELb0ELb0ELb1ELb1ELb1ELb1ELb1ELb1ELb0ELb1ELb0ELb0EEENS1_21CollectiveEpilogueFwdINS6_IJSA_NS7_ILi256EEESB_EEES9_SE_SG_Li256ELb1ELb1ELb0ELb0EEENS1_36VarlenDynamicPersistentTileSchedulerILi128ELi96ELi256ELi128ELb0ELb1ELb1ELb0ELb1ELb1EEEEEEEEEvNT_6ParamsE,"ax",@progbits
	.align	128
.text._ZN7cutlass13device_kernelIN5flash11enable_sm90INS1_16FlashAttnFwdSm90INS1_25CollectiveMainloopFwdSm90ILi2EN4cute5tupleIJNS5_1CILi1EEES8_S8_EEENS6_IJNS7_ILi128EEENS7_ILi96EEENS7_ILi64EEEEEELi256ENS_6half_tEfNS_4arch4Sm90ELb0ELb0ELb1ELb1ELb1ELb1ELb1ELb1ELb0ELb1ELb0ELb0EEENS1_21CollectiveEpilogueFwdINS6_IJSA_NS7_ILi256EEESB_EEES9_SE_SG_Li256ELb1ELb1ELb0ELb0EEENS1_36VarlenDynamicPersistentTileSchedulerILi128ELi96ELi256ELi128ELb0ELb1ELb1ELb0ELb1ELb1EEEEEEEEEvNT_6ParamsE:
        .type           _ZN7cutlass13device_kernelIN5flash11enable_sm90INS1_16FlashAttnFwdSm90INS1_25CollectiveMainloopFwdSm90ILi2EN4cute5tupleIJNS5_1CILi1EEES8_S8_EEENS6_IJNS7_ILi128EEENS7_ILi96EEENS7_ILi64EEEEEELi256ENS_6half_tEfNS_4arch4Sm90ELb0ELb0ELb1ELb1ELb1ELb1ELb1ELb1ELb0ELb1ELb0ELb0EEENS1_21CollectiveEpilogueFwdINS6_IJSA_NS7_ILi256EEESB_EEES9_SE_SG_Li256ELb1ELb1ELb0ELb0EEENS1_36VarlenDynamicPersistentTileSchedulerILi128ELi96ELi256ELi128ELb0ELb1ELb1ELb0ELb1ELb1EEEEEEEEEvNT_6ParamsE,@function
        .size           _ZN7cutlass13device_kernelIN5flash11enable_sm90INS1_16FlashAttnFwdSm90INS1_25CollectiveMainloopFwdSm90ILi2EN4cute5tupleIJNS5_1CILi1EEES8_S8_EEENS6_IJNS7_ILi128EEENS7_ILi96EEENS7_ILi64EEEEEELi256ENS_6half_tEfNS_4arch4Sm90ELb0ELb0ELb1ELb1ELb1ELb1ELb1ELb1ELb0ELb1ELb0ELb0EEENS1_21CollectiveEpilogueFwdINS6_IJSA_NS7_ILi256EEESB_EEES9_SE_SG_Li256ELb1ELb1ELb0ELb0EEENS1_36VarlenDynamicPersistentTileSchedulerILi128ELi96ELi256ELi128ELb0ELb1ELb1ELb0ELb1ELb1EEEEEEEEEvNT_6ParamsE,(.L_x_6453 - _ZN7cutlass13device_kernelIN5flash11enable_sm90INS1_16FlashAttnFwdSm90INS1_25CollectiveMainloopFwdSm90ILi2EN4cute5tupleIJNS5_1CILi1EEES8_S8_EEENS6_IJNS7_ILi128EEENS7_ILi96EEENS7_ILi64EEEEEELi256ENS_6half_tEfNS_4arch4Sm90ELb0ELb0ELb1ELb1ELb1ELb1ELb1ELb1ELb0ELb1ELb0ELb0EEENS1_21CollectiveEpilogueFwdINS6_IJSA_NS7_ILi256EEESB_EEES9_SE_SG_Li256ELb1ELb1ELb0ELb0EEENS1_36VarlenDynamicPersistentTileSchedulerILi128ELi96ELi256ELi128ELb0ELb1ELb1ELb0ELb1ELb1EEEEEEEEEvNT_6ParamsE)
        .other          _ZN7cutlass13device_kernelIN5flash11enable_sm90INS1_16FlashAttnFwdSm90INS1_25CollectiveMainloopFwdSm90ILi2EN4cute5tupleIJNS5_1CILi1EEES8_S8_EEENS6_IJNS7_ILi128EEENS7_ILi96EEENS7_ILi64EEEEEELi256ENS_6half_tEfNS_4arch4Sm90ELb0ELb0ELb1ELb1ELb1ELb1ELb1ELb1ELb0ELb1ELb0ELb0EEENS1_21CollectiveEpilogueFwdINS6_IJSA_NS7_ILi256EEESB_EEES9_SE_SG_Li256ELb1ELb1ELb0ELb0EEENS1_36VarlenDynamicPersistentTileSchedulerILi128ELi96ELi256ELi128ELb0ELb1ELb1ELb0ELb1ELb1EEEEEEEEEvNT_6ParamsE,@"STO_CUDA_ENTRY STV_DEFAULT"
_ZN7cutlass13device_kernelIN5flash11enable_sm90INS1_16FlashAttnFwdSm90INS1_25CollectiveMainloopFwdSm90ILi2EN4cute5tupleIJNS5_1CILi1EEES8_S8_EEENS6_IJNS7_ILi128EEENS7_ILi96EEENS7_ILi64EEEEEELi256ENS_6half_tEfNS_4arch4Sm90ELb0ELb0ELb1ELb1ELb1ELb1ELb1ELb1ELb0ELb1ELb0ELb0EEENS1_21CollectiveEpilogueFwdINS6_IJSA_NS7_ILi256EEESB_EEES9_SE_SG_Li256ELb1ELb1ELb0ELb0EEENS1_36VarlenDynamicPersistentTileSchedulerILi128ELi96ELi256ELi128ELb0ELb1ELb1ELb0ELb1ELb1EEEEEEEEEvNT_6ParamsE:
        /* <DEDUP_REMOVED lines=17> */
.L_x_1381:
[----:B------:R-:W-:Y:S05]  /*0110*/  BSYNC B0 ;  /* 0x0000000000007941 */ /* 0x000fea0003800000 */
.L_x_1380:
[----:B------:R-:W-:Y:S01]  /*0120*/  VOTEU.ANY UP0, P0 ;  /* 0x00000000003f7886 */ /* 0x000fe20000000100 */
[----:B------:R-:W0:Y:S01]  /*0130*/  SHFL.IDX PT, R2, R0, RZ, 0x1f ;  /* 0x00001fff00027589 */ /* 0x000e2200000e0000 */
[----:B------:R-:W-:Y:S01]  /*0140*/  UMOV UR4, 0x80 ;  /* 0x0000008000047882 */ /* 0x000fe20000000000 */
[----:B------:R-:W-:Y:S01]  /*0150*/  UMOV UR7, 0x100 ;  /* 0x0000010000077882 */ /* 0x000fe20000000000 */
[----:B------:R-:W-:Y:S01]  /*0160*/  VOTEU.ANY UP1, P0 ;  /* 0x00000000003f7886 */ /* 0x000fe20000020100 */
[----:B------:R-:W1:Y:S01]  /*0170*/  @UP0 S2UR UR8, SR_CgaCtaId ;  /* 0x00000000000809c3 */ /* 0x000e620000008800 */
[----:B------:R-:W-:Y:S01]  /*0180*/  @UP0 UMOV UR6, 0x400 ;  /* 0x0000040000060882 */ /* 0x000fe20000000000 */
[----:B------:R-:W-:-:S04]  /*0190*/  @UP0 UIADD3 UR4, -UR4, 0x100000, URZ ;  /* 0x0010000004040890 */ /* 0x000fc8000fffe13f */
[----:B------:R-:W-:Y:S02]  /*01a0*/  @UP0 USHF.L.U32 UR5, UR4, 0xb, URZ ;  /* 0x0000000b04050899 */ /* 0x000fe4000800063f */
[----:B------:R-:W-:Y:S01]  /*01b0*/  @UP0 USHF.L.U32 UR4, UR4, 0x1, URZ ;  /* 0x0000000104040899 */ /* 0x000fe2000800063f */
[----:B------:R-:W-:Y:S01]  /*01c0*/  SHF.R.U32.HI R3, RZ, 0x7, R3 ;  /* 0x00000007ff037819 */ /* 0x000fe20000011603 */
[----:B------:R-:W-:Y:S01]  /*01d0*/  VOTEU.ANY UP2, P0 ;  /* 0x00000000003f7886 */ /* 0x000fe20000040100 */
[----:B0-----:R-:W-:-:S03]  /*01e0*/  ISETP.NE.AND P1, PT, R2, RZ, PT ;  /* 0x000000ff0200720c */ /* 0x001fc60003f25270 */
[----:B------:R0:W2:Y:S01]  /*01f0*/  SHFL.IDX PT, R2, R3, RZ, 0x1f ;  /* 0x00001fff03027589 */ /* 0x0000a200000e0000 */
[----:B-1----:R-:W-:Y:S02]  /*0200*/  @UP0 ULEA UR8, UR8, UR6, 0x18 ;  /* 0x0000000608080291 */ /* 0x002fe4000f8ec03f */
[----:B------:R-:W-:-:S04]  /*0210*/  @UP0 UIADD3 UR6, -UR7, 0x100000, URZ ;  /* 0x0010000007060890 */ /* 0x000fc8000fffe13f */
[----:B------:R-:W-:Y:S02]  /*0220*/  @UP0 USHF.L.U32 UR7, UR6, 0xb, URZ ;  /* 0x0000000b06070899 */ /* 0x000fe4000800063f */
[----:B------:R-:W-:Y:S01]  /*0230*/  @UP0 USHF.L.U32 UR6, UR6, 0x1, URZ ;  /* 0x0000000106060899 */ /* 0x000fe2000800063f */
[----:B------:R-:W-:Y:S01]  /*0240*/  VOTEU.ANY UP0, P0 ;  /* 0x00000000003f7886 */ /* 0x000fe20000000100 */
[----:B------:R-:W1:Y:S04]  /*0250*/  FENCE.VIEW.ASYNC.S ;  /* 0x00000000000073c6 */ /* 0x000e680000000000 */
[----:B-1----:R0:W1:Y:S01]  /*0260*/  @UP0 SYNCS.EXCH.64 URZ, [UR8+0x32400], UR4 ;  /* 0x03240004083f05b2 */ /* 0x0020620008000100 */
[----:B------:R0:W3:Y:S05]  /*0270*/  @UP1 SYNCS.EXCH.64 URZ, [UR8+0x32410], UR4 ;  /* 0x03241004083f15b2 */ /* 0x0000ea0008000100 */
[----:B------:R0:W4:Y:S02]  /*0280*/  @UP2 SYNCS.EXCH.64 URZ, [UR8+0x32420], UR6 ;  /* 0x03242006083f25b2 */ /* 0x0001240008000100 */
        /* <DEDUP_REMOVED lines=19> */
.L_x_1382:
        /* <DEDUP_REMOVED lines=22> */
.L_x_1383:
        /* <DEDUP_REMOVED lines=18> */
.L_x_1384:
        /* <DEDUP_REMOVED lines=22> */
.L_x_1385:
        /* <DEDUP_REMOVED lines=22> */
.L_x_1386:
[----:B--2---:R-:W-:Y:S01]  /*0900*/  ISETP.NE.AND P0, PT, R2, RZ, PT ;  /* 0x000000ff0200720c */ /* 0x004fe20003f05270 */
[----:B------:R-:W-:Y:S01]  /*0910*/  IMAD.MOV.U32 R2, RZ, RZ, 0x1 ;  /* 0x00000001ff027424 */ /* 0x000fe200078e00ff */
[----:B------:R-:W-:Y:S01]  /*0920*/  NOP ;  /* 0x0000000000007918 */ /* 0x000fe20000000000 */
[----:B------:R-:W-:Y:S01]  /*0930*/  ULDC.64 UR60, c[0x0][0x208] ;  /* 0x00008200003c7ab9 */ /* 0x000fe20000000a00 */
[----:B------:R-:W-:Y:S02]  /*0940*/  BSSY B9, `(.L_x_1387) ;  /* 0x0001888000097945 */ /* 0x000fe40003800000 */
[----:B------:R-:W-:-:S05]  /*0950*/  SEL R2, R2, 0x2, !P0 ;  /* 0x0000000202027807 */ /* 0x000fca0004000000 */
[----:B------:R2:W-:Y:S01]  /*0960*/  STL [R1+0x8], R2 ;  /* 0x0000080201007387 */ /* 0x0005e20000100800 */
[----:B01-34-:R-:W-:Y:S06]  /*0970*/  BAR.SYNC.DEFER_BLOCKING 0x0 ;  /* 0x0000000000007b1d */ /* 0x01bfec0000010000 */
[----:B------:R-:W-:Y:S05]  /*0980*/  @!P0 BRA `(.L_x_1388) ;  /* 0x0000011400648947 */ /* 0x000fea0003800000 */
.L_x_1389:
[----:B------:R-:W-:-:S08]  /*0990*/  NOP ;  /* 0x0000000000007918 */ /* 0x000fd00000000000 */
[----:B------:R-:W0:Y:S02]  /*09a0*/  USETMAXREG.TRY_ALLOC.CTAPOOL UP0, 0xe8 ;  /* 0x000000e8000079c8 */ /* 0x000e240008000600 */
[----:B0-----:R-:W-:-:S13]  /*09b0*/  PLOP3.LUT P0, PT, PT, PT, UP0, 0x80, 0x0 ;  /* 0x000000000000781c */ /* 0x001fda0003f0f008 */
[----:B------:R-:W-:Y:S05]  /*09c0*/  @!P0 BRA `(.L_x_1389) ;  /* 0xfffffffc00f08947 */ /* 0x000fea000383ffff */
[----:B------:R-:W2:Y:S01]  /*09d0*/  S2R R0, SR_TID.X ;  /* 0x0000000000007919 */ /* 0x000ea20000002100 */
[----:B------:R-:W-:Y:S01]  /*09e0*/  MOV R19, 0x400 ;  /* 0x0000040000137802 */ /* 0x000fe20000000f00 */
[----:B------:R-:W-:Y:S01]  /*09f0*/  ULDC UR4, c[0x0][0xd3c] ;  /* 0x00034f0000047ab9 */ /* 0x000fe20000000800 */
[----:B--2---:R-:W-:Y:S02]  /*0a00*/  SHF.R.U32.HI R2, RZ, 0x7, R0 ;  /* 0x00000007ff027819 */ /* 0x004fe40000011600 */
[----:B------:R-:W0:Y:S01]  /*0a10*/  S2R R0, SR_CgaCtaId ;  /* 0x0000000000007919 */ /* 0x000e220000008800 */
        /* <DEDUP_REMOVED lines=9> */
[----:B------:R-:W2:Y:S01]  /*0ab0*/  LDL.LU R13, [R1+0x8] ;  /* 0x00000800010d7983 */ /* 0x000ea20000300800 */
[----:B------:R-:W0:Y:S02]  /*0ac0*/  S2R R0, SR_TID.X ;  /* 0x0000000000007919 */ /* 0x000e240000002100 */
[----:B0-----:R-:W-:-:S05]  /*0ad0*/  VIADD R12, R0, 0xffffff80 ;  /* 0xffffff80000c7836 */ /* 0x001fca0000000000 */
[----:B------:R-:W-:-:S04]  /*0ae0*/  SHF.R.S32.HI R0, RZ, 0x1f, R12 ;  /* 0x0000001fff007819 */ /* 0x000fc8000001140c */
[----:B------:R-:W-:-:S04]  /*0af0*/  LEA.HI R2, R0, R12, RZ, 0x7 ;  /* 0x0000000c00027211 */ /* 0x000fc800078f38ff */
[----:B------:R-:W-:-:S05]  /*0b00*/  LOP3.LUT R3, R2, 0xffffff80, RZ, 0xc0, !PT ;  /* 0xffffff8002037812 */ /* 0x000fca00078ec0ff */
[----:B------:R-:W-:-:S05]  /*0b10*/  IMAD.IADD R11, R12, 0x1, -R3 ;  /* 0x000000010c0b7824 */ /* 0x000fca00078e0a03 */
[----:B------:R-:W-:-:S04]  /*0b20*/  SHF.R.S32.HI R7, RZ, 0x1f, R11 ;  /* 0x0000001fff077819 */ /* 0x000fc8000001140b */
[----:B------:R-:W-:-:S04]  /*0b30*/  LEA.HI R8, R7, R11, RZ, 0x2 ;  /* 0x0000000b07087211 */ /* 0x000fc800078f10ff */
[--C-:B------:R-:W-:Y:S02]  /*0b40*/  SHF.R.S32.HI R4, RZ, 0x2, R8.reuse ;  /* 0x00000002ff047819 */ /* 0x100fe40000011408 */
[----:B------:R-:W-:-:S04]  /*0b50*/  SHF.R.S32.HI R3, RZ, 0x1f, R8 ;  /* 0x0000001fff037819 */ /* 0x000fc80000011408 */
[----:B------:R-:W-:Y:S02]  /*0b60*/  LEA.HI R5, R3, R4, RZ, 0x3 ;  /* 0x0000000403057211 */ /* 0x000fe400078f18ff */
[----:B------:R-:W-:Y:S02]  /*0b70*/  LEA.HI R3, R0, R12, RZ, 0x4 ;  /* 0x0000000c00037211 */ /* 0x000fe400078f20ff */
[----:B------:R-:W-:Y:S02]  /*0b80*/  SHF.R.S32.HI R14, RZ, 0x7, R2 ;  /* 0x00000007ff0e7819 */ /* 0x000fe40000011402 */
[----:B------:R-:W-:Y:S02]  /*0b90*/  LOP3.LUT R9, R5, 0xfffffff8, RZ, 0xc0, !PT ;  /* 0xfffffff805097812 */ /* 0x000fe400078ec0ff */
[----:B------:R-:W-:Y:S02]  /*0ba0*/  SHF.R.S32.HI R6, RZ, 0x4, R3 ;  /* 0x00000004ff067819 */ /* 0x000fe40000011403 */
[----:B------:R-:W-:-:S02]  /*0bb0*/  LEA.HI R7, R7, R11, RZ, 0x5 ;  /* 0x0000000b07077211 */ /* 0x000fc400078f28ff */
[----:B------:R-:W-:Y:S01]  /*0bc0*/  LEA.HI R2, R2, R14, RZ, 0x1 ;  /* 0x0000000e02027211 */ /* 0x000fe200078f08ff */
[----:B------:R-:W-:Y:S01]  /*0bd0*/  IMAD.IADD R10, R4, 0x1, -R9 ;  /* 0x00000001040a7824 */ /* 0x000fe200078e0a09 */
[C---:B------:R-:W-:Y:S02]  /*0be0*/  LOP3.LUT R4, R3.reuse, 0x3fffff0, RZ, 0xc0, !PT ;  /* 0x03fffff003047812 */ /* 0x040fe400078ec0ff */
[----:B------:R-:W-:Y:S02]  /*0bf0*/  LEA.HI R3, R3, R6, RZ, 0x1 ;  /* 0x0000000603037211 */ /* 0x000fe400078f08ff */
[----:B------:R-:W-:Y:S02]  /*0c00*/  SHF.R.S32.HI R7, RZ, 0x5, R7 ;  /* 0x00000005ff077819 */ /* 0x000fe40000011407 */
[----:B------:R-:W-:Y:S02]  /*0c10*/  LOP3.LUT R2, R2, 0x3fffffe, RZ, 0xc0, !PT ;  /* 0x03fffffe02027812 */ /* 0x000fe400078ec0ff */
[-C--:B------:R-:W-:Y:S01]  /*0c20*/  LEA.HI R5, R0, R12.reuse, RZ, 0x5 ;  /* 0x0000000c00057211 */ /* 0x080fe200078f28ff */
[----:B------:R-:W-:Y:S01]  /*0c30*/  IMAD R7, R7, 0x10, R10 ;  /* 0x0000001007077824 */ /* 0x000fe200078e020a */
[----:B------:R-:W-:Y:S01]  /*0c40*/  LOP3.LUT R3, R3, 0x1ffffffe, RZ, 0xc0, !PT ;  /* 0x1ffffffe03037812 */ /* 0x000fe200078ec0ff */
[----:B------:R-:W-:Y:S01]  /*0c50*/  IMAD.IADD R2, R14, 0x1, -R2 ;  /* 0x000000010e027824 */ /* 0x000fe200078e0a02 */
[----:B------:R-:W-:Y:S01]  /*0c60*/  SHF.R.S32.HI R15, RZ, 0x5, R5 ;  /* 0x00000005ff0f7819 */ /* 0x000fe20000011405 */
[----:B------:R-:W-:Y:S01]  /*0c70*/  IMAD.IADD R4, R12, 0x1, -R4 ;  /* 0x000000010c047824 */ /* 0x000fe200078e0a04 */
[----:B------:R-:W-:Y:S01]  /*0c80*/  IADD3 R3, R6, -R3, RZ ;  /* 0x8000000306037210 */ /* 0x000fe20007ffe0ff */
[----:B------:R-:W-:Y:S01]  /*0c90*/  IMAD R6, R2, 0x40, R7 ;  /* 0x0000004002067824 */ /* 0x000fe200078e0207 */
[----:B------:R-:W-:Y:S01]  /*0ca0*/  LEA.HI R2, R0, R12, RZ, 0x2 ;  /* 0x0000000c00027211 */ /* 0x000fe200078f10ff */
[----:B------:R-:W-:-:S03]  /*0cb0*/  IMAD R4, R15, 0x10, R4 ;  /* 0x000000100f047824 */ /* 0x000fc600078e0204 */
[--C-:B------:R-:W-:Y:S01]  /*0cc0*/  SHF.R.S32.HI R200, RZ, 0x2, R2.reuse ;  /* 0x00000002ffc87819 */ /* 0x100fe20000011402 */
[----:B------:R-:W-:Y:S01]  /*0cd0*/  IMAD R5, R4, 0x8, R3 ;  /* 0x0000000804057824 */ /* 0x000fe200078e0203 */
[----:B------:R-:W-:Y:S02]  /*0ce0*/  LEA.HI R0, R0, R12, RZ, 0x3 ;  /* 0x0000000c00007211 */ /* 0x000fe400078f18ff */
[----:B------:R-:W-:Y:S01]  /*0cf0*/  SHF.R.S32.HI R3, RZ, 0x1f, R2 ;  /* 0x0000001fff037819 */ /* 0x000fe20000011402 */
[----:B------:R-:W-:Y:S01]  /*0d00*/  VIADD R9, R200, 0x40 ;  /* 0x00000040c8097836 */ /* 0x000fe20000000000 */
[----:B------:R-:W-:Y:S02]  /*0d10*/  LOP3.LUT R2, R2, 0xfffffffc, RZ, 0xc0, !PT ;  /* 0xfffffffc02027812 */ /* 0x000fe400078ec0ff */
[----:B------:R-:W-:Y:S02]  /*0d20*/  SHF.R.S32.HI R4, RZ, 0x3, R0 ;  /* 0x00000003ff047819 */ /* 0x000fe40000011400 */
[----:B------:R-:W-:Y:S01]  /*0d30*/  LOP3.LUT R0, R0, 0xfffffff8, RZ, 0xc0, !PT ;  /* 0xfffffff800007812 */ /* 0x000fe200078ec0ff */
[----:B------:R-:W-:Y:S01]  /*0d40*/  IMAD.IADD R7, R12, 0x1, -R2 ;  /* 0x000000010c077824 */ /* 0x000fe200078e0a02 */
[----:B------:R-:W-:-:S02]  /*0d50*/  SHF.R.S32.HI R4, RZ, 0x1f, R9 ;  /* 0x0000001fff047819 */ /* 0x000fc40000011409 */
[----:B------:R-:W-:Y:S01]  /*0d60*/  LEA.HI R3, R3, R200, RZ, 0x3 ;  /* 0x000000c803037211 */ /* 0x000fe200078f18ff */
[----:B------:R-:W-:Y:S01]  /*0d70*/  IMAD.IADD R0, R12, 0x1, -R0 ;  /* 0x000000010c007824 */ /* 0x000fe200078e0a00 */
[----:B------:R-:W-:Y:S01]  /*0d80*/  LEA.HI R4, R4, R9, RZ, 0x3 ;  /* 0x0000000904047211 */ /* 0x000fe200078f18ff */
[----:B------:R-:W-:Y:S01]  /*0d90*/  IMAD.SHL.U32 R2, R9, 0x40, RZ ;  /* 0x0000004009027824 */ /* 0x000fe200078e00ff */
[----:B------:R-:W-:Y:S02]  /*0da0*/  LOP3.LUT R3, R3, 0xfffffff8, RZ, 0xc0, !PT ;  /* 0xfffffff803037812 */ /* 0x000fe400078ec0ff */
[----:B------:R-:W-:Y:S01]  /*0db0*/  LEA.HI R0, R7, R7, RZ, 0x1 ;  /* 0x0000000707007211 */ /* 0x000fe200078f08ff */
[----:B------:R-:W-:Y:S02]  /*0dc0*/  IMAD.SHL.U32 R4, R4, 0x40, RZ ;  /* 0x0000004004047824 */ /* 0x000fe400078e00ff */
[----:B------:R-:W-:Y:S01]  /*0dd0*/  IMAD.IADD R10, R200, 0x1, -R3 ;  /* 0x00000001c80a7824 */ /* 0x000fe200078e0a03 */
[----:B------:R-:W-:-:S02]  /*0de0*/  LOP3.LUT R0, R0, 0x1ffffffe, RZ, 0xc0, !PT ;  /* 0x1ffffffe00007812 */ /* 0x000fc400078ec0ff */
[----:B------:R-:W-:Y:S02]  /*0df0*/  LOP3.LUT R3, R2, 0x1c0, RZ, 0xc0, !PT ;  /* 0x000001c002037812 */ /* 0x000fe400078ec0ff */
[C---:B------:R-:W-:Y:S01]  /*0e00*/  SHF.L.U32 R16, R7.reuse, 0x3, RZ ;  /* 0x0000000307107819 */ /* 0x040fe200000006ff */
[C---:B------:R-:W-:Y:S01]  /*0e10*/  IMAD.SHL.U32 R22, R7.reuse, 0x4, RZ ;  /* 0x0000000407167824 */ /* 0x040fe200078e00ff */
[----:B------:R-:W-:Y:S01]  /*0e20*/  LOP3.LUT R4, R4, 0xfffffe00, RZ, 0xc0, !PT ;  /* 0xfffffe0004047812 */ /* 0x000fe200078ec0ff */
[----:B------:R-:W-:Y:S01]  /*0e30*/  IMAD.IADD R0, R7, 0x1, -R0 ;  /* 0x0000000107007824 */ /* 0x000fe200078e0a00 */
[----:B------:R-:W-:Y:S01]  /*0e40*/  SHF.R.U32.HI R7, RZ, 0x3, R3 ;  /* 0x00000003ff077819 */ /* 0x000fe20000011603 */
[----:B------:R-:W-:Y:S01]  /*0e50*/  STL [R1+0x74], R6 ;  /* 0x0000740601007387 */ /* 0x000fe20000100800 */
[----:B------:R-:W-:Y:S02]  /*0e60*/  LOP3.LUT R3, R3, 0x38, R16, 0xf8, !PT ;  /* 0x0000003803037812 */ /* 0x000fe400078ef810 */
[----:B------:R-:W-:Y:S01]  /*0e70*/  LOP3.LUT R8, R8, 0x7ffffffc, RZ, 0xc0, !PT ;  /* 0x7ffffffc08087812 */ /* 0x000fe200078ec0ff */
[----:B------:R-:W-:Y:S04]  /*0e80*/  STL [R1+0x64], RZ ;  /* 0x000064ff01007387 */ /* 0x000fe80000100800 */
[----:B------:R-:W-:Y:S04]  /*0e90*/  STL [R1+0x6c], R10 ;  /* 0x00006c0a01007387 */ /* 0x000fe80000100800 */
[----:B------:R0:W-:Y:S01]  /*0ea0*/  STL [R1+0x58], R4 ;  /* 0x0000580401007387 */ /* 0x0001e20000100800 */
[----:B------:R-:W-:Y:S01]  /*0eb0*/  SHF.L.U32 R5, R5, 0x3, RZ ;  /* 0x0000000305057819 */ /* 0x000fe200000006ff */
[----:B------:R-:W-:Y:S01]  /*0ec0*/  IMAD R0, R0, 0x8, R6 ;  /* 0x0000000800007824 */ /* 0x000fe200078e0206 */
[----:B0-----:R-:W-:Y:S01]  /*0ed0*/  LOP3.LUT R4, R4, R3, R7, 0xf6, !PT ;  /* 0x0000000304047212 */ /* 0x001fe200078ef607 */
[----:B------:R-:W-:-:S04]  /*0ee0*/  IMAD.IADD R7, R11, 0x1, -R8 ;  /* 0x000000010b077824 */ /* 0x000fc800078e0a08 */
[----:B------:R-:W-:Y:S01]  /*0ef0*/  IMAD R3, R4, 0x2, R19 ;  /* 0x0000000204037824 */ /* 0x000fe200078e0213 */
[----:B------:R0:W-:Y:S04]  /*0f00*/  STL [R1+0x78], R7 ;  /* 0x0000780701007387 */ /* 0x0001e80000100800 */
[----:B------:R0:W-:Y:S04]  /*0f10*/  STL [R1+0x80], R5 ;  /* 0x0000800501007387 */ /* 0x0001e80000100800 */
[----:B------:R0:W-:Y:S04]  /*0f20*/  STL [R1+0x7c], R0 ;  /* 0x00007c0001007387 */ /* 0x0001e80000100800 */
[----:B------:R0:W-:Y:S01]  /*0f30*/  STL [R1+0x70], R3 ;  /* 0x0000700301007387 */ /* 0x0001e20000100800 */
[C---:B------:R-:W-:Y:S01]  /*0f40*/  VIADD R2, R16.reuse, 0x20 ;  /* 0x0000002010027836 */ /* 0x040fe20000000000 */
[C---:B------:R-:W-:Y:S01]  /*0f50*/  IADD3 R206, R16.reuse, 0xa0, RZ ;  /* 0x000000a010ce7810 */ /* 0x040fe20007ffe0ff */
[----:B------:R-:W-:-:S02]  /*0f60*/  VIADD R209, R16, 0x40 ;  /* 0x0000004010d17836 */ /* 0x000fc40000000000 */
[C---:B------:R-:W-:Y:S02]  /*0f70*/  VIADD R208, R16.reuse, 0x60 ;  /* 0x0000006010d07836 */ /* 0x040fe40000000000 */
[C---:B------:R-:W-:Y:S02]  /*0f80*/  VIADD R207, R16.reuse, 0x80 ;  /* 0x0000008010cf7836 */ /* 0x040fe40000000000 */
[C---:B------:R-:W-:Y:S02]  /*0f90*/  VIADD R211, R16.reuse, 0xc0 ;  /* 0x000000c010d37836 */ /* 0x040fe40000000000 */
[----:B------:R-:W-:Y:S01]  /*0fa0*/  VIADD R210, R16, 0xe0 ;  /* 0x000000e010d27836 */ /* 0x000fe20000000000 */
[----:B------:R-:W-:Y:S01]  /*0fb0*/  MOV R203, RZ ;  /* 0x000000ff00cb7202 */ /* 0x000fe20000000f00 */
[----:B------:R-:W-:Y:S01]  /*0fc0*/  IMAD.MOV.U32 R18, RZ, RZ, RZ ;  /* 0x000000ffff127224 */ /* 0x000fe200078e00ff */
[----:B------:R-:W-:Y:S01]  /*0fd0*/  SHF.R.S32.HI R17, RZ, 0x1f, R16 ;  /* 0x0000001fff117819 */ /* 0x000fe20000011410 */
[----:B------:R-:W-:Y:S01]  /*0fe0*/  IMAD.MOV.U32 R212, RZ, RZ, RZ ;  /* 0x000000ffffd47224 */ /* 0x000fe200078e00ff */
[----:B------:R-:W-:Y:S01]  /*0ff0*/  SHF.R.S32.HI R202, RZ, 0x1f, R2 ;  /* 0x0000001fffca7819 */ /* 0x000fe20000011402 */
[----:B------:R-:W-:Y:S01]  /*1000*/  IMAD.MOV.U32 R201, RZ, RZ, RZ ;  /* 0x000000ffffc97224 */ /* 0x000fe200078e00ff */
[----:B------:R-:W-:Y:S01]  /*1010*/  SHF.R.S32.HI R218, RZ, 0x1f, R209 ;  /* 0x0000001fffda7819 */ /* 0x000fe200000114d1 */
[----:B------:R-:W-:Y:S01]  /*1020*/  VIADD R204, R22, 0x10 ;  /* 0x0000001016cc7836 */ /* 0x000fe20000000000 */
[----:B------:R-:W-:-:S02]  /*1030*/  SHF.R.S32.HI R217, RZ, 0x1f, R208 ;  /* 0x0000001fffd97819 */ /* 0x000fc400000114d0 */
[----:B------:R-:W-:Y:S02]  /*1040*/  SHF.R.S32.HI R216, RZ, 0x1f, R207 ;  /* 0x0000001fffd87819 */ /* 0x000fe400000114cf */
[----:B------:R-:W-:Y:S02]  /*1050*/  SHF.R.S32.HI R215, RZ, 0x1f, R206 ;  /* 0x0000001fffd77819 */ /* 0x000fe400000114ce */
[----:B------:R-:W-:Y:S02]  /*1060*/  SHF.R.S32.HI R214, RZ, 0x1f, R211 ;  /* 0x0000001fffd67819 */ /* 0x000fe400000114d3 */
[----:B------:R-:W-:Y:S02]  /*1070*/  SHF.R.S32.HI R213, RZ, 0x1f, R210 ;  /* 0x0000001fffd57819 */ /* 0x000fe400000114d2 */
[----:B0-2---:R-:W-:-:S07]  /*1080*/  LOP3.LUT R205, R13, 0x1, RZ, 0xfc, !PT ;  /* 0x000000010dcd7812 */ /* 0x005fce00078efcff */
.L_x_1533:
[----:B0-----:R-:W0:Y:S02]  /*1090*/  LDC.64 R4, c[0x0][0xd88] ;  /* 0x00036200ff047b82 */ /* 0x001e240000000a00 */
[----:B0-----:R-:W-:-:S05]  /*10a0*/  IMAD.WIDE R4, R35, 0x4, R4 ;  /* 0x0000000423047825 */ /* 0x001fca00078e0204 */
[----:B--2---:R-:W2:Y:S01]  /*10b0*/  LDG.E R3, desc[UR60][R4.64] ;  /* 0x0000003c04037981 */ /* 0x004ea2000c1e1900 */
        /* <DEDUP_REMOVED lines=10> */
[----:B---3--:R-:W-:-:S08]  /*1160*/  IMAD.SHL.U32 R32, R3, 0x4, RZ ;  /* 0x0000000403207824 */ /* 0x008fd000078e00ff */
[C---:B------:R-:W-:Y:S01]  /*1170*/  @P1 LEA R6, P2, R3.reuse, UR4, 0x2 ;  /* 0x0000000403061c11 */ /* 0x040fe2000f8410ff */
[----:B------:R0:W-:Y:S01]  /*1180*/  STL [R1+0x5c], R3 ;  /* 0x00005c0301007387 */ /* 0x0001e20000100800 */
[C-C-:B------:R-:W-:Y:S02]  /*1190*/  SHF.L.U64.HI R35, R3.reuse, 0x2, R0.reuse ;  /* 0x0000000203237819 */ /* 0x140fe40000010200 */
[----:B------:R-:W-:Y:S01]  /*11a0*/  @P1 LEA.HI.X R7, R3, UR5, R0, 0x2, P2 ;  /* 0x0000000503071c11 */ /* 0x000fe200090f1400 */
[----:B------:R-:W-:Y:S01]  /*11b0*/  IMAD.MOV.U32 R0, RZ, RZ, RZ ;  /* 0x000000ffff007224 */ /* 0x000fe200078e00ff */
[----:B------:R-:W-:Y:S02]  /*11c0*/  ISETP.NE.U32.AND P2, PT, RZ, UR8, PT ;  /* 0x00000008ff007c0c */ /* 0x000fe4000bf45070 */
[----:B------:R-:W-:Y:S02]  /*11d0*/  IADD3 R8, P3, R32, UR6, RZ ;  /* 0x0000000620087c10 */ /* 0x000fe4000ff7e0ff */
[----:B------:R-:W-:Y:S01]  /*11e0*/  ISETP.NE.AND.EX P2, PT, RZ, UR9, PT, P2 ;  /* 0x00000009ff007c0c */ /* 0x000fe2000bf45320 */
[----:B------:R0:W5:Y:S01]  /*11f0*/  @P1 LDG.E R0, desc[UR60][R6.64] ;  /* 0x0000003c06001981 */ /* 0x000162000c1e1900 */
[----:B------:R-:W-:Y:S01]  /*1200*/  ULDC UR4, c[0x0][0x288] ;  /* 0x0000a20000047ab9 */ /* 0x000fe20000000800 */
[----:B------:R-:W-:Y:S01]  /*1210*/  IADD3.X R9, R35, UR7, RZ, P3, !PT ;  /* 0x0000000723097c10 */ /* 0x000fe20009ffe4ff */
[----:B------:R-:W-:Y:S01]  /*1220*/  IMAD.U32 R90, RZ, RZ, UR4 ;  /* 0x00000004ff5a7e24 */ /* 0x000fe2000f8e00ff */
[----:B------:R-:W-:-:S03]  /*1230*/  ULDC.64 UR4, c[0x0][0x418] ;  /* 0x0001060000047ab9 */ /* 0x000fc60000000a00 */
[----:B------:R0:W5:Y:S05]  /*1240*/  @P0 LDG.E R88, desc[UR60][R8.64] ;  /* 0x0000003c08580981 */ /* 0x00016a000c1e1900 */
[----:B------:R-:W-:-:S04]  /*1250*/  @P2 IADD3 R4, P1, R32, UR8, RZ ;  /* 0x0000000820042c10 */ /* 0x000fc8000ff3e0ff */
[----:B------:R-:W-:-:S05]  /*1260*/  @P2 IADD3.X R5, R35, UR9, RZ, P1, !PT ;  /* 0x0000000923052c10 */ /* 0x000fca0008ffe4ff */
[----:B------:R0:W5:Y:S01]  /*1270*/  @P2 LDG.E R90, desc[UR60][R4.64] ;  /* 0x0000003c045a2981 */ /* 0x000162000c1e1900 */
[----:B------:R-:W-:-:S03]  /*1280*/  UISETP.NE.U32.AND UP0, UPT, UR4, URZ, UPT ;  /* 0x0000003f0400728c */ /* 0x000fc6000bf05070 */
[----:B------:R-:W-:Y:S01]  /*1290*/  ULDC UR4, c[0x0][0x424] ;  /* 0x0001090000047ab9 */ /* 0x000fe20000000800 */
[----:B------:R-:W-:-:S03]  /*12a0*/  UISETP.NE.AND.EX UP0, UPT, UR5, URZ, UPT, UP0 ;  /* 0x0000003f0500728c */ /* 0x000fc6000bf05300 */
[----:B------:R-:W-:Y:S01]  /*12b0*/  ULDC UR5, c[0x0][0x2f0] ;  /* 0x0000bc0000057ab9 */ /* 0x000fe20000000800 */
[----:B------:R-:W-:-:S04]  /*12c0*/  USEL UR4, UR4, 0x1, UP0 ;  /* 0x0000000104047887 */ /* 0x000fc80008000000 */
[----:B------:R-:W-:-:S03]  /*12d0*/  UIMAD UR4, UR4, UR5, URZ ;  /* 0x00000005040472a4 */ /* 0x000fc6000f8e023f */
[----:B------:R-:W-:Y:S02]  /*12e0*/  ULDC UR5, c[0x0][0x348] ;  /* 0x0000d20000057ab9 */ /* 0x000fe40000000800 */
[----:B----4-:R-:W-:Y:S01]  /*12f0*/  MOV R30, UR5 ;  /* 0x00000005001e7c02 */ /* 0x010fe20008000f00 */
[----:B------:R-:W-:Y:S02]  /*1300*/  IMAD.U32 R31, RZ, RZ, UR4 ;  /* 0x00000004ff1f7e24 */ /* 0x000fe4000f8e00ff */
[----:B------:R-:W-:Y:S01]  /*1310*/  IMAD.MOV.U32 R29, RZ, RZ, R3 ;  /* 0x000000ffff1d7224 */ /* 0x000fe200078e0003 */
[----:B01----:R-:W-:Y:S06]  /*1320*/  @P2 BRA `(.L_x_1391) ;  /* 0x0000000000242947 */ /* 0x003fec0003800000 */
        /* <DEDUP_REMOVED lines=8> */
[----:B--2---:R-:W-:-:S07]  /*13b0*/  IMAD.IADD R90, R3, 0x1, -R90 ;  /* 0x00000001035a7824 */ /* 0x004fce00078e0a5a */
.L_x_1391:
        /* <DEDUP_REMOVED lines=10> */
.L_x_1392:
[----:B------:R-:W-:Y:S05]  /*1460*/  @!P0 BRA `(.L_x_1393) ;  /* 0x00000000000c8947 */ /* 0x000fea0003800000 */
[----:B------:R-:W2:Y:S04]  /*1470*/  LDG.E R4, desc[UR60][R8.64] ;  /* 0x0000003c08047981 */ /* 0x000ea8000c1e1900 */
[----:B------:R-:W2:Y:S02]  /*1480*/  LDG.E R31, desc[UR60][R8.64+0x4] ;  /* 0x0000043c081f7981 */ /* 0x000ea4000c1e1900 */
[----:B--2---:R-:W-:-:S07]  /*1490*/  IMAD.IADD R31, R31, 0x1, -R4 ;  /* 0x000000011f1f7824 */ /* 0x004fce00078e0a04 */
.L_x_1393:
        /* <DEDUP_REMOVED lines=17> */
[----:B--2---:R-:W-:-:S05]  /*15b0*/  @P0 IADD3 R30, -R3, R8, RZ ;  /* 0x00000008031e0210 */ /* 0x004fca0007ffe1ff */
[----:B------:R-:W-:-:S04]  /*15c0*/  IMAD.IADD R187, R9, 0x1, R30 ;  /* 0x0000000109bb7824 */ /* 0x000fc800078e021e */
[----:B------:R-:W-:-:S04]  /*15d0*/  VIADD R0, R187, 0x5f ;  /* 0x0000005fbb007836 */ /* 0x000fc80000000000 */
        /* <DEDUP_REMOVED lines=36> */
.L_x_1396:
[----:B------:R-:W-:Y:S05]  /*1820*/  BSYNC B6 ;  /* 0x0000000000067941 */ /* 0x000fea0003800000 */
.L_x_1395:
        /* <DEDUP_REMOVED lines=20> */
.L_x_1398:
[----:B------:R-:W-:Y:S05]  /*1970*/  BSYNC B6 ;  /* 0x0000000000067941 */ /* 0x000fea0003800000 */
.L_x_1397:
[----:B------:R-:W-:Y:S01]  /*1980*/  ULDC.64 UR4, c[0x0][0xaf0] ;  /* 0x0002bc0000047ab9 */ /* 0x000fe20000000a00 */
[----:B------:R-:W2:Y:S01]  /*1990*/  LDL R36, [R1+0x6c] ;  /* 0x00006c0001247983 */ /* 0x000ea20000100800 */
[----:B------:R-:W-:Y:S01]  /*19a0*/  ISETP.NE.U32.AND P0, PT, RZ, UR4, PT ;  /* 0x00000004ff007c0c */ /* 0x000fe2000bf05070 */
[----:B------:R-:W0:Y:S03]  /*19b0*/  LDC.64 R66, c[0x0][0x408] ;  /* 0x00010200ff427b82 */ /* 0x000e260000000a00 */
[----:B------:R-:W-:-:S05]  /*19c0*/  ISETP.NE.AND.EX P0, PT, RZ, UR5, PT, P0 ;  /* 0x00000005ff007c0c */ /* 0x000fca000bf05300 */
[----:B------:R-:W1:Y:S08]  /*19d0*/  LDC.64 R60, c[0x0][0x3f8] ;  /* 0x0000fe00ff3c7b82 */ /* 0x000e700000000a00 */
[----:B------:R-:W-:Y:S01]  /*19e0*/  @P0 IADD3 R4, P1, R32, UR4, RZ ;  /* 0x0000000420040c10 */ /* 0x000fe2000ff3e0ff */
[----:B------:R-:W-:Y:S01]  /*19f0*/  ULDC UR4, c[0x0][0x320] ;  /* 0x0000c80000047ab9 */ /* 0x000fe20000000800 */
[----:B------:R-:W3:Y:S02]  /*1a00*/  LDC R89, c[0x0][0x3f4] ;  /* 0x0000fd00ff597b82 */ /* 0x000ee40000000800 */
[----:B------:R-:W-:-:S02]  /*1a10*/  @P0 IADD3.X R5, R35, UR5, RZ, P1, !PT ;  /* 0x0000000523050c10 */ /* 0x000fc40008ffe4ff */
[----:B------:R-:W-:-:S03]  /*1a20*/  ISETP.GE.AND P1, PT, R2, UR4, PT ;  /* 0x0000000402007c0c */ /* 0x000fc6000bf26270 */
[----:B------:R4:W2:Y:S01]  /*1a30*/  @P0 LDG.E R29, desc[UR60][R4.64] ;  /* 0x0000003c041d0981 */ /* 0x0008a2000c1e1900 */
[----:B------:R-:W-:Y:S01]  /*1a40*/  SEL R3, RZ, 0xffffffff, P1 ;  /* 0xffffffffff037807 */ /* 0x000fe20000800000 */
[--C-:B0-----:R-:W-:Y:S01]  /*1a50*/  IMAD.WIDE.U32 R10, R200, R66, R16.reuse ;  /* 0x00000042c80a7225 */ /* 0x101fe200078e0010 */
[----:B------:R-:W-:Y:S01]  /*1a60*/  ISETP.GE.AND P0, PT, R16, UR4, PT ;  /* 0x0000000410007c0c */ /* 0x000fe2000bf06270 */
[----:B------:R-:W0:Y:S01]  /*1a70*/  S2R R21, SR_TID.X ;  /* 0x0000000000157919 */ /* 0x000e220000002100 */
[----:B------:R-:W-:Y:S01]  /*1a80*/  ISETP.GE.AND P1, PT, R208, UR4, PT ;  /* 0x00000004d0007c0c */ /* 0x000fe2000bf26270 */
[----:B------:R-:W-:Y:S01]  /*1a90*/  IMAD.SHL.U32 R3, R3, 0x2, RZ ;  /* 0x0000000203037824 */ /* 0x000fe200078e00ff */
[----:B------:R-:W-:Y:S01]  /*1aa0*/  SEL R0, RZ, 0x1, P0 ;  /* 0x00000001ff007807 */ /* 0x000fe20000000000 */
[----:B------:R-:W3:Y:S01]  /*1ab0*/  S2R R20, SR_TID.X ;  /* 0x0000000000147919 */ /* 0x000ee20000002100 */
[----:B------:R-:W-:Y:S01]  /*1ac0*/  ISETP.GE.AND P0, PT, R209, UR4, PT ;  /* 0x00000004d1007c0c */ /* 0x000fe2000bf06270 */
[----:B-1----:R-:W-:Y:S01]  /*1ad0*/  IMAD.WIDE.U32 R8, R200, R60, R16 ;  /* 0x0000003cc8087225 */ /* 0x002fe200078e0010 */
[----:B------:R-:W-:-:S02]  /*1ae0*/  LOP3.LUT R0, R3, 0x2, R0, 0xe2, !PT ;  /* 0x0000000203007812 */ /* 0x000fc400078ee200 */
[----:B------:R-:W-:Y:S02]  /*1af0*/  SEL R3, RZ, 0x4, P0 ;  /* 0x00000004ff037807 */ /* 0x000fe40000000000 */
[----:B------:R-:W-:Y:S02]  /*1b00*/  SHF.R.S32.HI R7, RZ, 0x1f, R200 ;  /* 0x0000001fff077819 */ /* 0x000fe400000114c8 */
[----:B------:R-:W-:Y:S01]  /*1b10*/  SHF.R.S32.HI R23, RZ, 0x1f, R22 ;  /* 0x0000001fff177819 */ /* 0x000fe20000011416 */
[----:B------:R-:W-:Y:S01]  /*1b20*/  IMAD.MOV.U32 R78, RZ, RZ, 0x20 ;  /* 0x00000020ff4e7424 */ /* 0x000fe200078e00ff */
[----:B----4-:R-:W-:Y:S01]  /*1b30*/  SEL R4, RZ, 0x8, P1 ;  /* 0x00000008ff047807 */ /* 0x010fe20000800000 */
[----:B------:R-:W-:Y:S01]  /*1b40*/  IMAD.IADD R88, R88, 0x1, R31 ;  /* 0x0000000158587824 */ /* 0x000fe200078e021f */
[----:B------:R-:W-:Y:S01]  /*1b50*/  ISETP.GE.AND P0, PT, R207, UR4, PT ;  /* 0x00000004cf007c0c */ /* 0x000fe2000bf06270 */
[----:B------:R-:W-:Y:S01]  /*1b60*/  IMAD R77, R61, 0x60, RZ ;  /* 0x000000603d4d7824 */ /* 0x000fe200078e02ff */
[----:B------:R-:W-:Y:S01]  /*1b70*/  ISETP.GE.AND P1, PT, R206, UR4, PT ;  /* 0x00000004ce007c0c */ /* 0x000fe2000bf26270 */
[----:B------:R-:W-:Y:S01]  /*1b80*/  IMAD.SHL.U32 R85, R60, 0x40, RZ ;  /* 0x000000403c557824 */ /* 0x000fe200078e00ff */
[----:B------:R-:W-:-:S02]  /*1b90*/  LOP3.LUT R0, R4, R0, R3, 0xfe, !PT ;  /* 0x0000000004007212 */ /* 0x000fc400078efe03 */
[----:B------:R-:W-:Y:S02]  /*1ba0*/  SEL R3, RZ, 0x10, P0 ;  /* 0x00000010ff037807 */ /* 0x000fe40000000000 */
[----:B------:R-:W-:Y:S02]  /*1bb0*/  SEL R4, RZ, 0x20, P1 ;  /* 0x00000020ff047807 */ /* 0x000fe40000800000 */
[----:B------:R-:W-:Y:S02]  /*1bc0*/  ISETP.GE.AND P0, PT, R211, UR4, PT ;  /* 0x00000004d3007c0c */ /* 0x000fe4000bf06270 */
[----:B------:R-:W-:Y:S02]  /*1bd0*/  ISETP.GE.AND P1, PT, R210, UR4, PT ;  /* 0x00000004d2007c0c */ /* 0x000fe4000bf26270 */
[----:B------:R-:W-:Y:S01]  /*1be0*/  LOP3.LUT R0, R4, R0, R3, 0xfe, !PT ;  /* 0x0000000004007212 */ /* 0x000fe200078efe03 */
[----:B------:R-:W-:Y:S01]  /*1bf0*/  IMAD R4, R7, R60, RZ ;  /* 0x0000003c07047224 */ /* 0x000fe200078e02ff */
[----:B------:R-:W-:-:S02]  /*1c00*/  SEL R87, RZ, 0x40, P0 ;  /* 0x00000040ff577807 */ /* 0x000fc40000000000 */
[----:B------:R-:W-:Y:S01]  /*1c10*/  SEL R3, RZ, 0x7fff80, P1 ;  /* 0x007fff80ff037807 */ /* 0x000fe20000800000 */
[----:B0-----:R-:W-:Y:S01]  /*1c20*/  VIADD R37, R21, 0xffffff80 ;  /* 0xffffff8015257836 */ /* 0x001fe20000000000 */
[----:B---3--:R-:W-:Y:S01]  /*1c30*/  ISETP.GE.AND P0, PT, R16, R89, PT ;  /* 0x000000591000720c */ /* 0x008fe20003f06270 */
[C---:B------:R-:W-:Y:S01]  /*1c40*/  IMAD R13, R200.reuse, R61, R4 ;  /* 0x0000003dc80d7224 */ /* 0x040fe200078e0204 */
[----:B------:R-:W-:Y:S01]  /*1c50*/  LOP3.LUT R87, R3, R0, R87, 0xfe, !PT ;  /* 0x0000000003577212 */ /* 0x000fe200078efe57 */
[-C--:B------:R-:W-:Y:S01]  /*1c60*/  IMAD R0, R7, R66.reuse, RZ ;  /* 0x0000004207007224 */ /* 0x080fe200078e02ff */
[----:B------:R-:W-:Y:S01]  /*1c70*/  SHF.R.U32.HI R21, RZ, 0x7, R20 ;  /* 0x00000007ff157819 */ /* 0x000fe20000011614 */
[----:B------:R-:W-:Y:S01]  /*1c80*/  IMAD.WIDE.U32 R6, R200, R66, R22 ;  /* 0x00000042c8067225 */ /* 0x000fe200078e0016 */
[----:B------:R-:W-:Y:S02]  /*1c90*/  SEL R3, R89, RZ, P0 ;  /* 0x000000ff59037207 */ /* 0x000fe40000000000 */
[----:B------:R-:W-:Y:S01]  /*1ca0*/  SHF.L.U64.HI R84, R66, 0x6, R67 ;  /* 0x0000000642547819 */ /* 0x000fe20000010243 */
[C---:B------:R-:W-:Y:S01]  /*1cb0*/  IMAD R15, R200.reuse, R67, R0 ;  /* 0x00000043c80f7224 */ /* 0x040fe200078e0200 */
[----:B------:R-:W-:Y:S01]  /*1cc0*/  ISETP.NE.AND P6, PT, R21, 0x1, PT ;  /* 0x000000011500780c */ /* 0x000fe20003fc5270 */
[----:B------:R-:W-:Y:S01]  /*1cd0*/  IMAD.WIDE.U32 R4, R200, R60, R22 ;  /* 0x0000003cc8047225 */ /* 0x000fe200078e0016 */
[----:B------:R-:W-:-:S02]  /*1ce0*/  SHF.L.U32 R83, R66, 0x6, RZ ;  /* 0x0000000642537819 */ /* 0x000fc400000006ff */
[----:B------:R-:W-:Y:S01]  /*1cf0*/  SHF.L.U64.HI R86, R60, 0x6, R61 ;  /* 0x000000063c567819 */ /* 0x000fe2000001023d */
[----:B------:R-:W-:Y:S01]  /*1d00*/  IMAD.IADD R7, R7, 0x1, R15 ;  /* 0x0000000107077824 */ /* 0x000fe200078e020f */
[----:B------:R-:W-:Y:S01]  /*1d10*/  IADD3 R5, R5, R13, RZ ;  /* 0x0000000d05057210 */ /* 0x000fe20007ffe0ff */
[----:B------:R-:W-:Y:S02]  /*1d20*/  IMAD.IADD R3, R16, 0x1, R3 ;  /* 0x0000000110037824 */ /* 0x000fe400078e0203 */
[----:B-----5:R-:W-:Y:S02]  /*1d30*/  IMAD.WIDE.U32 R62, R28, R66, R6 ;  /* 0x000000421c3e7225 */ /* 0x020fe400078e0006 */
[----:B------:R-:W3:Y:S01]  /*1d40*/  LDL R6, [R1+0x58] ;  /* 0x0000580001067983 */ /* 0x000ee20000100800 */
[----:B------:R-:W-:Y:S01]  /*1d50*/  SHF.R.S32.HI R0, RZ, 0x1f, R3 ;  /* 0x0000001fff007819 */ /* 0x000fe20000011403 */
[----:B------:R-:W-:Y:S02]  /*1d60*/  VIADD R91, R21, 0x8 ;  /* 0x00000008155b7836 */ /* 0x000fe40000000000 */
[C---:B------:R-:W-:Y:S01]  /*1d70*/  VIADD R21, R200.reuse, 0x40 ;  /* 0x00000040c8157836 */ /* 0x040fe20000000000 */
[----:B------:R-:W-:Y:S05]  /*1d80*/  @!P6 WARPSYNC.ALL ;  /* 0x000000000000e948 */ /* 0x000fea0003800000 */
[----:B------:R-:W-:Y:S01]  /*1d90*/  VIADD R7, R200, 0x40 ;  /* 0x00000040c8077836 */ /* 0x000fe20000000000 */
[----:B------:R-:W-:Y:S01]  /*1da0*/  LEA.HI R3, R0, R3, RZ, 0x3 ;  /* 0x0000000300037211 */ /* 0x000fe200078f18ff */
[----:B------:R-:W-:Y:S01]  /*1db0*/  IMAD.WIDE.U32 R52, R28, R60, R4 ;  /* 0x0000003c1c347225 */ /* 0x000fe200078e0004 */
[----:B------:R-:W-:-:S03]  /*1dc0*/  ULDC UR4, c[0x0][0x2f4] ;  /* 0x0000bd0000047ab9 */ /* 0x000fc60000000800 */
[----:B------:R-:W-:Y:S02]  /*1dd0*/  IMAD.SHL.U32 R21, R21, 0x40, RZ ;  /* 0x0000004015157824 */ /* 0x000fe400078e00ff */
[----:B------:R-:W-:Y:S02]  /*1de0*/  IMAD.SHL.U32 R7, R7, 0x40, RZ ;  /* 0x0000004007077824 */ /* 0x000fe400078e00ff */
[----:B------:R-:W-:Y:S01]  /*1df0*/  IMAD.IADD R9, R13, 0x1, R9 ;  /* 0x000000010d097824 */ /* 0x000fe200078e0209 */
[----:B------:R-:W-:Y:S01]  /*1e00*/  SHF.R.S32.HI R13, RZ, 0x1f, R28 ;  /* 0x0000001fff0d7819 */ /* 0x000fe2000001141c */
[----:B------:R-:W-:Y:S01]  /*1e10*/  IMAD.IADD R11, R15, 0x1, R11 ;  /* 0x000000010f0b7824 */ /* 0x000fe200078e020b */
[----:B------:R-:W-:Y:S01]  /*1e20*/  LOP3.LUT R21, R21, 0x1c0, RZ, 0xc0, !PT ;  /* 0x000001c015157812 */ /* 0x000fe200078ec0ff */
[----:B------:R-:W-:Y:S01]  /*1e30*/  IMAD.WIDE.U32 R54, R28, R60, R8 ;  /* 0x0000003c1c367225 */ /* 0x000fe200078e0008 */
[----:B------:R-:W-:-:S03]  /*1e40*/  LOP3.LUT R7, R7, 0x1c0, RZ, 0xc0, !PT ;  /* 0x000001c007077812 */ /* 0x000fc600078ec0ff */
[----:B------:R-:W-:Y:S01]  /*1e50*/  IMAD R12, R13, R60, RZ ;  /* 0x0000003c0d0c7224 */ /* 0x000fe200078e02ff */
[----:B------:R-:W-:Y:S01]  /*1e60*/  LOP3.LUT R0, R21, 0x38, R3, 0xf8, !PT ;  /* 0x0000003815007812 */ /* 0x000fe200078ef803 */
[-C--:B------:R-:W-:Y:S01]  /*1e70*/  IMAD R13, R13, R66.reuse, RZ ;  /* 0x000000420d0d7224 */ /* 0x080fe200078e02ff */
[----:B------:R-:W-:Y:S01]  /*1e80*/  SHF.R.U32.HI R7, RZ, 0x3, R7 ;  /* 0x00000003ff077819 */ /* 0x000fe20000011607 */
[----:B------:R-:W-:Y:S01]  /*1e90*/  IMAD R9, R67, 0x60, RZ ;  /* 0x0000006043097824 */ /* 0x000fe200078e02ff */
[----:B------:R-:W-:Y:S01]  /*1ea0*/  PRMT R4, R87, 0x8880, RZ ;  /* 0x0000888057047816 */ /* 0x000fe200000000ff */
[----:B------:R-:W-:Y:S01]  /*1eb0*/  IMAD R13, R28, R67, R13 ;  /* 0x000000431c0d7224 */ /* 0x000fe200078e020d */
[----:B------:R-:W-:Y:S01]  /*1ec0*/  LOP3.LUT R0, R0, R7, RZ, 0x3c, !PT ;  /* 0x0000000700007212 */ /* 0x000fe200078e3cff */
[----:B------:R-:W-:Y:S01]  /*1ed0*/  IMAD.WIDE.U32 R64, R28, R66, R10 ;  /* 0x000000421c407225 */ /* 0x000fe200078e000a */
[----:B------:R-:W-:-:S03]  /*1ee0*/  LOP3.LUT R68, R3, 0xfffffff8, RZ, 0xc0, !PT ;  /* 0xfffffff803447812 */ /* 0x000fc600078ec0ff */
[----:B------:R-:W-:Y:S01]  /*1ef0*/  IMAD.WIDE.U32 R66, R66, 0x60, RZ ;  /* 0x0000006042427825 */ /* 0x000fe200078e00ff */
[----:B------:R-:W-:-:S03]  /*1f00*/  ISETP.GE.AND P2, PT, R2, UR4, PT ;  /* 0x0000000402007c0c */ /* 0x000fc6000bf46270 */
[----:B------:R-:W-:Y:S02]  /*1f10*/  IMAD R15, R28, R61, R12 ;  /* 0x0000003d1c0f7224 */ /* 0x000fe400078e020c */
[----:B------:R-:W-:Y:S01]  /*1f20*/  IMAD.WIDE.U32 R60, R60, 0x60, RZ ;  /* 0x000000603c3c7825 */ /* 0x000fe200078e00ff */
[----:B------:R-:W-:-:S03]  /*1f30*/  SHF.R.S32.HI R69, RZ, 0x3, R3 ;  /* 0x00000003ff457819 */ /* 0x000fc60000011403 */
[----:B------:R-:W-:Y:S01]  /*1f40*/  IMAD.IADD R76, R67, 0x1, R9 ;  /* 0x00000001434c7824 */ /* 0x000fe200078e0209 */
[----:B------:R-:W-:Y:S01]  /*1f50*/  SHF.R.S32.HI R81, RZ, 0x1f, R34 ;  /* 0x0000001fff517819 */ /* 0x000fe20000011422 */
[----:B------:R-:W-:Y:S01]  /*1f60*/  IMAD.IADD R77, R61, 0x1, R77 ;  /* 0x000000013d4d7824 */ /* 0x000fe200078e024d */
[----:B------:R-:W-:Y:S01]  /*1f70*/  SHF.L.U32 R89, R89, 0x1, RZ ;  /* 0x0000000159597819 */ /* 0x000fe200000006ff */
[----:B------:R-:W-:Y:S01]  /*1f80*/  IMAD.IADD R73, R53, 0x1, R15 ;  /* 0x0000000135497824 */ /* 0x000fe200078e020f */
[----:B------:R-:W-:Y:S01]  /*1f90*/  IADD3 R71, R63, R13, RZ ;  /* 0x0000000d3f477210 */ /* 0x000fe20007ffe0ff */
[----:B------:R-:W-:Y:S01]  /*1fa0*/  IMAD.IADD R72, R15, 0x1, R55 ;  /* 0x000000010f487824 */ /* 0x000fe200078e0237 */
[----:B------:R-:W-:Y:S01]  /*1fb0*/  SHF.R.S32.HI R32, RZ, 0x1f, R68 ;  /* 0x0000001fff207819 */ /* 0x000fe20000011444 */
[----:B------:R-:W-:Y:S02]  /*1fc0*/  IMAD.IADD R70, R13, 0x1, R65 ;  /* 0x000000010d467824 */ /* 0x000fe400078e0241 */
[C---:B--2---:R-:W-:Y:S01]  /*1fd0*/  IMAD.SHL.U32 R82, R36.reuse, 0x40, RZ ;  /* 0x0000004024527824 */ /* 0x044fe200078e00ff */
[----:B------:R-:W-:Y:S01]  /*1fe0*/  @!P6 BAR.SYNC.DEFER_BLOCKING 0x9, 0x100 ;  /* 0x024400000000eb1d */ /* 0x000fe20000010000 */
[----:B------:R-:W-:-:S02]  /*1ff0*/  LOP3.LUT P1, RZ, R36, 0x4, RZ, 0xc0, !PT ;  /* 0x0000000424ff7812 */ /* 0x000fc4000782c0ff */
[----:B------:R-:W-:Y:S02]  /*2000*/  SHF.R.S32.HI R36, RZ, 0x1f, R37 ;  /* 0x0000001fff247819 */ /* 0x000fe40000011425 */
[----:B------:R-:W-:Y:S02]  /*2010*/  LOP3.LUT R82, R82, 0x1c0, RZ, 0xc0, !PT ;  /* 0x000001c052527812 */ /* 0x000fe400078ec0ff */
[----:B------:R-:W-:-:S04]  /*2020*/  LEA.HI R36, R36, R37, RZ, 0x2 ;  /* 0x0000002524247211 */ /* 0x000fc800078f10ff */
[----:B------:R-:W-:-:S05]  /*2030*/  LOP3.LUT R36, R36, 0xfffffffc, RZ, 0xc0, !PT ;  /* 0xfffffffc24247812 */ /* 0x000fca00078ec0ff */
[----:B------:R-:W-:-:S04]  /*2040*/  IMAD.IADD R36, R37, 0x1, -R36 ;  /* 0x0000000125247824 */ /* 0x000fc800078e0a24 */
[----:B------:R-:W-:Y:S02]  /*2050*/  IMAD R79, R36, 0x40, R200 ;  /* 0x00000040244f7824 */ /* 0x000fe400078e02c8 */
[----:B------:R-:W-:Y:S01]  /*2060*/  VIADD R36, R20, 0xffffff80 ;  /* 0xffffff8014247836 */ /* 0x000fe20000000000 */
[----:B------:R-:W-:-:S04]  /*2070*/  SHF.R.U32.HI R80, RZ, 0x3, R82 ;  /* 0x00000003ff507819 */ /* 0x000fc80000011652 */
[----:B------:R-:W-:Y:S02]  /*2080*/  SHF.R.S32.HI R20, RZ, 0x1f, R36 ;  /* 0x0000001fff147819 */ /* 0x000fe40000011424 */
[----:B------:R-:W-:Y:S02]  /*2090*/  LOP3.LUT R5, R82, 0x18, R16, 0xf8, !PT ;  /* 0x0000001852057812 */ /* 0x000fe400078ef810 */
[----:B------:R-:W-:Y:S02]  /*20a0*/  LEA.HI R20, R20, R36, RZ, 0x5 ;  /* 0x0000002414147211 */ /* 0x000fe400078f28ff */
[----:B------:R-:W-:Y:S02]  /*20b0*/  LOP3.LUT R5, R5, R80, RZ, 0x3c, !PT ;  /* 0x0000005005057212 */ /* 0x000fe400078e3cff */
[----:B------:R-:W-:-:S05]  /*20c0*/  SHF.R.S32.HI R20, RZ, 0x5, R20 ;  /* 0x00000005ff147819 */ /* 0x000fca0000011414 */
[----:B------:R-:W-:Y:S01]  /*20d0*/  IMAD R75, R20, 0x200, R5 ;  /* 0x00000200144b7824 */ /* 0x000fe200078e0205 */
[----:B------:R-:W-:Y:S02]  /*20e0*/  LOP3.LUT R5, R82, 0x38, R3, 0xf8, !PT ;  /* 0x0000003852057812 */ /* 0x000fe400078ef803 */
[----:B------:R-:W-:Y:S02]  /*20f0*/  SEL R78, R78, 0xffffffe0, !P1 ;  /* 0xffffffe04e4e7807 */ /* 0x000fe40004800000 */
[----:B------:R-:W-:Y:S02]  /*2100*/  LOP3.LUT R31, R5, R80, RZ, 0x3c, !PT ;  /* 0x00000050051f7212 */ /* 0x000fe400078e3cff */
[----:B------:R-:W-:Y:S01]  /*2110*/  PRMT R5, R4, 0x7710, RZ ;  /* 0x0000771004057816 */ /* 0x000fe200000000ff */
[----:B------:R-:W-:Y:S02]  /*2120*/  IMAD.IADD R74, R78, 0x1, R75 ;  /* 0x000000014e4a7824 */ /* 0x000fe400078e024b */
[----:B------:R-:W-:Y:S01]  /*2130*/  IMAD R31, R20, 0x200, R31 ;  /* 0x00000200141f7824 */ /* 0x000fe200078e021f */
[----:B------:R-:W-:-:S02]  /*2140*/  LOP3.LUT R20, R5, 0x1, RZ, 0xc0, !PT ;  /* 0x0000000105147812 */ /* 0x000fc400078ec0ff */
[C---:B------:R-:W-:Y:S02]  /*2150*/  LOP3.LUT R10, R5.reuse, 0x2, RZ, 0xc0, !PT ;  /* 0x00000002050a7812 */ /* 0x040fe400078ec0ff */
[C---:B------:R-:W-:Y:S02]  /*2160*/  LOP3.LUT R9, R5.reuse, 0x4, RZ, 0xc0, !PT ;  /* 0x0000000405097812 */ /* 0x040fe400078ec0ff */
[C---:B------:R-:W-:Y:S02]  /*2170*/  LOP3.LUT R8, R5.reuse, 0x8, RZ, 0xc0, !PT ;  /* 0x0000000805087812 */ /* 0x040fe400078ec0ff */
[----:B------:R-:W-:Y:S02]  /*2180*/  LOP3.LUT R7, R5, 0x10, RZ, 0xc0, !PT ;  /* 0x0000001005077812 */ /* 0x000fe400078ec0ff */
[----:B------:R-:W-:Y:S02]  /*2190*/  ISETP.GE.AND P1, PT, R16, UR4, PT ;  /* 0x0000000410007c0c */ /* 0x000fe4000bf26270 */
[----:B------:R-:W-:-:S02]  /*21a0*/  SHF.R.S32.HI R35, RZ, 0x1f, R29 ;  /* 0x0000001fff237819 */ /* 0x000fc4000001141d */
[----:B------:R-:W-:Y:S02]  /*21b0*/  P2R R3, PR, RZ, 0x4 ;  /* 0x00000004ff037803 */ /* 0x000fe40000000000 */
[----:B---3--:R-:W-:Y:S02]  /*21c0*/  IADD3 R21, R6, R0, RZ ;  /* 0x0000000006157210 */ /* 0x008fe40007ffe0ff */
[C---:B------:R-:W-:Y:S02]  /*21d0*/  LOP3.LUT R6, R5.reuse, 0x20, RZ, 0xc0, !PT ;  /* 0x0000002005067812 */ /* 0x040fe400078ec0ff */
[----:B------:R-:W-:-:S07]  /*21e0*/  LOP3.LUT R5, R5, 0x40, RZ, 0xc0, !PT ;  /* 0x0000004005057812 */ /* 0x000fce00078ec0ff */
.L_x_1452:
[----:B0-----:R-:W0:Y:S01]  /*21f0*/  LDC R97, c[0x0][0x430] ;  /* 0x00010c00ff617b82 */ /* 0x001e220000000800 */
[----:B------:R-:W-:Y:S02]  /*2200*/  VIADD R26, R26, 0xffffffff ;  /* 0xffffffff1a1a7836 */ /* 0x000fe40000000000 */
[----:B------:R-:W-:Y:S02]  /*2210*/  IMAD.MOV.U32 R96, RZ, RZ, RZ ;  /* 0x000000ffff607224 */ /* 0x000fe400078e00ff */
[----:B------:R-:W-:-:S03]  /*2220*/  IMAD R13, R26, 0x60, R79 ;  /* 0x000000601a0d7824 */ /* 0x000fc600078e024f */
[----:B------:R-:W1:Y:S01]  /*2230*/  LDC R58, c[0x0][0x3f4] ;  /* 0x0000fd00ff3a7b82 */ /* 0x000e620000000800 */
        /* <DEDUP_REMOVED lines=8> */
[----:B----4-:R-:W4:Y:S01]  /*22c0*/  @P3 LDC R11, c[0x0][0x438] ;  /* 0x00010e00ff0b3b82 */ /* 0x010f220000000800 */
[----:B---3--:R-:W-:-:S05]  /*22d0*/  @P3 IMAD.HI.U32 R0, R39, R0, RZ ;  /* 0x0000000027003227 */ /* 0x008fca00078e00ff */
[----:B----4-:R-:W-:Y:S01]  /*22e0*/  @P3 SHF.R.U32.HI R36, RZ, R11, R0 ;  /* 0x0000000bff243219 */ /* 0x010fe20000011600 */
[----:B0-----:R-:W-:-:S03]  /*22f0*/  @!P2 IMAD R0, R35, R14, RZ ;  /* 0x0000000e2300a224 */ /* 0x001fc600078e02ff */
[----:B------:R-:W-:Y:S01]  /*2300*/  @!P2 SHF.R.S32.HI R37, RZ, 0x1f, R36 ;  /* 0x0000001fff25a819 */ /* 0x000fe20000011424 */
        /* <DEDUP_REMOVED lines=8> */
[----:B------:R-:W-:Y:S01]  /*2390*/  IADD3 R0, -R36, RZ, RZ ;  /* 0x000000ff24007210 */ /* 0x000fe20007ffe1ff */
[----:B------:R-:W-:Y:S01]  /*23a0*/  IMAD R4, R18, 0x1800, R74 ;  /* 0x0000180012047824 */ /* 0x000fe200078e024a */
[----:B------:R-:W-:Y:S01]  /*23b0*/  ISETP.GT.AND P3, PT, R26, R27, PT ;  /* 0x0000001b1a00720c */ /* 0x000fe20003f64270 */
[----:B------:R-:W-:Y:S05]  /*23c0*/  YIELD ;  /* 0x0000000000007946 */ /* 0x000fea0003800000 */
[----:B------:R-:W-:Y:S01]  /*23d0*/  BSSY B0, `(.L_x_1399) ;  /* 0x00002e4000007945 */ /* 0x000fe20003800000 */
[----:B------:R-:W-:Y:S01]  /*23e0*/  IMAD R97, R97, R0, R39 ;  /* 0x0000000061617224 */ /* 0x000fe200078e0227 */
[----:B------:R-:W-:Y:S01]  /*23f0*/  P2R R0, PR, RZ, 0x8 ;  /* 0x00000008ff007803 */ /* 0x000fe20000000000 */
[----:B------:R-:W-:-:S02]  /*2400*/  IMAD R92, R92, 0x2, R25 ;  /* 0x000000025c5c7824 */ /* 0x000fc400078e0219 */
[----:B------:R-:W-:Y:S01]  /*2410*/  IMAD R59, R4, 0x2, R25 ;  /* 0x00000002043b7824 */ /* 0x000fe200078e0219 */
[----:B0-----:R-:W-:Y:S06]  /*2420*/  @!P2 BRA `(.L_x_1400) ;  /* 0x000000280068a947 */ /* 0x001fec0003800000 */
[----:B------:R-:W-:Y:S01]  /*2430*/  SHF.R.S32.HI R98, RZ, 0x1f, R97 ;  /* 0x0000001fff627819 */ /* 0x000fe20000011461 */
[----:B------:R-:W-:Y:S01]  /*2440*/  ULDC.64 UR4, c[0x0][0x300] ;  /* 0x0000c00000047ab9 */ /* 0x000fe20000000a00 */
[----:B-----5:R-:W-:Y:S01]  /*2450*/  SHF.R.S32.HI R99, RZ, 0x1f, R96 ;  /* 0x0000001fff637819 */ /* 0x020fe20000011460 */
[C---:B------:R-:W-:Y:S01]  /*2460*/  IMAD.WIDE.U32 R12, R97.reuse, UR4, RZ ;  /* 0x00000004610c7c25 */ /* 0x040fe2000f8e00ff */
        /* <DEDUP_REMOVED lines=18> */
[----:B------:R-:W-:Y:S01]  /*2590*/  IMAD R39, R11, R60, R4 ;  /* 0x0000003c0b277224 */ /* 0x000fe200078e0204 */
[----:B------:R-:W-:Y:S01]  /*25a0*/  LEA R102, P3, R36, UR4, 0x1 ;  /* 0x0000000424667c11 */ /* 0x000fe2000f8608ff */
[----:B------:R-:W-:Y:S02]  /*25b0*/  IMAD.IADD R103, R37, 0x1, R15 ;  /* 0x0000000125677824 */ /* 0x000fe400078e020f */
[----:B------:R-:W-:Y:S02]  /*25c0*/  IMAD R11, R11, R66, R14 ;  /* 0x000000420b0b7224 */ /* 0x000fe400078e020e */
[----:B------:R-:W-:Y:S01]  /*25d0*/  IMAD R100, R26, -0x60, R30 ;  /* 0xffffffa01a647824 */ /* 0x000fe200078e021e */
[----:B------:R-:W-:Y:S01]  /*25e0*/  LEA.HI.X R103, R36, UR5, R103, 0x1, P3 ;  /* 0x0000000524677c11 */ /* 0x000fe200098f0c67 */
[----:B------:R-:W-:-:S03]  /*25f0*/  IMAD.WIDE.U32 R12, R60, R26, RZ ;  /* 0x0000001a3c0c7225 */ /* 0x000fc600078e00ff */
        /* <DEDUP_REMOVED lines=33> */
.L_x_1403:
[----:B------:R-:W-:Y:S05]  /*2810*/  BSYNC B1 ;  /* 0x0000000000017941 */ /* 0x000fea0003800000 */
.L_x_1402:
[----:B------:R-:W-:Y:S01]  /*2820*/  VIADD R4, R200, 0x40 ;  /* 0x00000040c8047836 */ /* 0x000fe20000000000 */
[----:B------:R-:W-:Y:S01]  /*2830*/  BSSY B1, `(.L_x_1404) ;  /* 0x000001c000017945 */ /* 0x000fe20003800000 */
[----:B0-----:R-:W-:Y:S02]  /*2840*/  CS2R R40, SRZ ;  /* 0x0000000000287805 */ /* 0x001fe4000001ff00 */
[----:B------:R-:W-:Y:S01]  /*2850*/  CS2R R38, SRZ ;  /* 0x0000000000267805 */ /* 0x000fe2000001ff00 */
[----:B-----5:R-:W-:Y:S01]  /*2860*/  IMAD.MOV.U32 R11, RZ, RZ, R44 ;  /* 0x000000ffff0b7224 */ /* 0x020fe200078e002c */
[----:B------:R-:W-:Y:S02]  /*2870*/  ISETP.GE.AND P4, PT, R4, R100, PT ;  /* 0x000000640400720c */ /* 0x000fe40003f86270 */
[----:B------:R-:W-:Y:S02]  /*2880*/  CS2R R42, SRZ ;  /* 0x00000000002a7805 */ /* 0x000fe4000001ff00 */
[----:B------:R-:W-:-:S09]  /*2890*/  MOV R56, R45 ;  /* 0x0000002d00387202 */ /* 0x000fd20000000f00 */
        /* <DEDUP_REMOVED lines=21> */
.L_x_1405:
[----:B------:R-:W-:Y:S05]  /*29f0*/  BSYNC B1 ;  /* 0x0000000000017941 */ /* 0x000fea0003800000 */
.L_x_1404:
[----:B------:R-:W-:Y:S01]  /*2a00*/  IMAD.MOV.U32 R4, RZ, RZ, R48 ;  /* 0x000000ffff047224 */ /* 0x000fe200078e0030 */
[----:B------:R-:W-:Y:S01]  /*2a10*/  PRMT R108, R108, 0x5410, R11 ;  /* 0x000054106c6c7816 */ /* 0x000fe2000000000b */
[----:B0-----:R-:W-:Y:S01]  /*2a20*/  IMAD.MOV.U32 R12, RZ, RZ, R49 ;  /* 0x000000ffff0c7224 */ /* 0x001fe200078e0031 */
[----:B------:R-:W-:Y:S01]  /*2a30*/  PRMT R107, R56, 0x7610, R107 ;  /* 0x00007610386b7816 */ /* 0x000fe2000000006b */
[----:B------:R-:W-:Y:S01]  /*2a40*/  IMAD.MOV.U32 R11, RZ, RZ, R47 ;  /* 0x000000ffff0b7224 */ /* 0x000fe200078e002f */
[----:B------:R-:W-:Y:S02]  /*2a50*/  MOV R13, R51 ;  /* 0x00000033000d7202 */ /* 0x000fe40000000f00 */
[----:B------:R-:W-:Y:S01]  /*2a60*/  PRMT R113, R4, 0x5410, R12 ;  /* 0x0000541004717816 */ /* 0x000fe2000000000c */
[----:B------:R-:W-:Y:S01]  /*2a70*/  IMAD.MOV.U32 R4, RZ, RZ, R46 ;  /* 0x000000ffff047224 */ /* 0x000fe200078e002e */
[----:B------:R-:W-:Y:S01]  /*2a80*/  ISETP.NE.AND P3, PT, R205, 0x3, PT ;  /* 0x00000003cd00780c */ /* 0x000fe20003f65270 */
[----:B------:R-:W-:Y:S01]  /*2a90*/  IMAD.MOV.U32 R12, RZ, RZ, R50 ;  /* 0x000000ffff0c7224 */ /* 0x000fe200078e0032 */
[----:B------:R-:W-:Y:S01]  /*2aa0*/  PRMT R107, R107, 0x5410, R11 ;  /* 0x000054106b6b7816 */ /* 0x000fe2000000000b */
[----:B-----5:R-:W-:Y:S01]  /*2ab0*/  IMAD.MOV.U32 R11, RZ, RZ, R37 ;  /* 0x000000ffff0b7224 */ /* 0x020fe200078e0025 */
[----:B------:R-:W-:Y:S01]  /*2ac0*/  PRMT R108, R4, 0x7610, R108 ;  /* 0x00007610046c7816 */ /* 0x000fe2000000006c */
[----:B------:R-:W-:Y:S01]  /*2ad0*/  IMAD.MOV.U32 R4, RZ, RZ, R36 ;  /* 0x000000ffff047224 */ /* 0x000fe200078e0024 */
[----:B------:R-:W-:Y:S01]  /*2ae0*/  PRMT R115, R12, 0x5410, R13 ;  /* 0x000054100c737816 */ /* 0x000fe2000000000d */
[----:B------:R-:W-:-:S02]  /*2af0*/  IMAD.MOV.U32 R12, RZ, RZ, R40 ;  /* 0x000000ffff0c7224 */ /* 0x000fc400078e0028 */
[----:B------:R-:W-:Y:S01]  /*2b00*/  IMAD.MOV.U32 R13, RZ, RZ, R41 ;  /* 0x000000ffff0d7224 */ /* 0x000fe200078e0029 */
[----:B------:R-:W-:Y:S01]  /*2b10*/  PRMT R94, R4, 0x5410, R11 ;  /* 0x00005410045e7816 */ /* 0x000fe2000000000b */
[----:B------:R-:W-:Y:S01]  /*2b20*/  IMAD.MOV.U32 R4, RZ, RZ, R38 ;  /* 0x000000ffff047224 */ /* 0x000fe200078e0026 */
[----:B------:R-:W-:Y:S02]  /*2b30*/  MOV R11, R39 ;  /* 0x00000027000b7202 */ /* 0x000fe40000000f00 */
[----:B------:R-:W-:Y:S01]  /*2b40*/  PRMT R105, R12, 0x5410, R13 ;  /* 0x000054100c697816 */ /* 0x000fe2000000000d */
[----:B------:R-:W-:Y:S01]  /*2b50*/  IMAD.MOV.U32 R12, RZ, RZ, R42 ;  /* 0x000000ffff0c7224 */ /* 0x000fe200078e002a */
[----:B------:R-:W-:Y:S01]  /*2b60*/  PRMT R104, R4, 0x5410, R11 ;  /* 0x0000541004687816 */ /* 0x000fe2000000000b */
[----:B------:R-:W-:-:S05]  /*2b70*/  IMAD.MOV.U32 R13, RZ, RZ, R43 ;  /* 0x000000ffff0d7224 */ /* 0x000fca00078e002b */
[----:B------:R-:W-:Y:S01]  /*2b80*/  PRMT R106, R12, 0x5410, R13 ;  /* 0x000054100c6a7816 */ /* 0x000fe2000000000d */
[----:B------:R-:W-:Y:S06]  /*2b90*/  @!P3 BRA `(.L_x_1406) ;  /* 0x000000000004b947 */ /* 0x000fec0003800000 */
[----:B------:R-:W-:Y:S01]  /*2ba0*/  BPT.TRAP 0x1 ;  /* 0x000000040000795c */ /* 0x000fe20000300000 */
.L_x_1406:
[----:B------:R-:W-:Y:S01]  /*2bb0*/  IMAD R4, R18, 0x8, R19 ;  /* 0x0000000812047824 */ /* 0x000fe200078e0213 */
[----:B------:R-:W-:Y:S01]  /*2bc0*/  SHF.L.U32 R101, R203, 0x1f, RZ ;  /* 0x0000001fcb657819 */ /* 0x000fe200000006ff */
[----:B------:R-:W-:Y:S03]  /*2bd0*/  BSSY B1, `(.L_x_1407) ;  /* 0x0000003000017945 */ /* 0x000fe60003800000 */
[----:B------:R-:W0:Y:S02]  /*2be0*/  SYNCS.PHASECHK.TRANS64.TRYWAIT P5, [R4+URZ+0x32490], R101 ;  /* 0x03249065040075a7 */ /* 0x000e2400080a017f */
[----:B0-----:R-:W-:Y:S05]  /*2bf0*/  @!P5 BRA `(.L_x_1408) ;  /* 0x000001640078d947 */ /* 0x001fea0003800000 */
.L_x_1660:
[----:B------:R-:W-:Y:S05]  /*2c00*/  BSYNC B1 ;  /* 0x0000000000017941 */ /* 0x000fea0003800000 */
.L_x_1407:
[----:B------:R-:W-:-:S03]  /*2c10*/  UMOV UR4, 0xffffffff ;  /* 0xffffffff00047882 */ /* 0x000fc60000000000 */
[----:B------:R-:W-:Y:S05]  /*2c20*/  BRA.DIV UR4, `(.L_x_1409) ;  /* 0x0000016604807947 */ /* 0x000fea000b800000 */
[----:B------:R1:W2:Y:S04]  /*2c30*/  SHFL.IDX PT, R93, R103, RZ, 0x1c1f ;  /* 0x001c1fff675d7589 */ /* 0x0002a800000e0000 */
[----:B------:R1:W3:Y:S02]  /*2c40*/  SHFL.IDX PT, R95, R102, RZ, 0x1c1f ;  /* 0x001c1fff665f7589 */ /* 0x0002e400000e0000 */
.L_x_1664:
        /* <DEDUP_REMOVED lines=50> */
.L_x_1415:
[----:B------:R-:W-:Y:S05]  /*2f70*/  BSYNC B3 ;  /* 0x0000000000037941 */ /* 0x000fea0003800000 */
.L_x_1414:
[----:B0-----:R4:W-:Y:S02]  /*2f80*/  ST.E.128 desc[UR60][R56.64], R12 ;  /* 0x0000000c38007985 */ /* 0x0019e4000c101d3c */
.L_x_1413:
[----:B------:R-:W-:Y:S05]  /*2f90*/  BSYNC B2 ;  /* 0x0000000000027941 */ /* 0x000fea0003800000 */
.L_x_1412:
        /* <DEDUP_REMOVED lines=19> */
[CC--:B------:R-:W-:Y:S01]  /*30d0*/  FMUL.FTZ R110, R44.reuse, R47.reuse ;  /* 0x0000002f2c6e7220 */ /* 0x0c0fe20000410000 */
[----:B------:R-:W-:Y:S02]  /*30e0*/  HADD2.F32 R45, -RZ, R45.H0_H0 ;  /* 0x2000002dff2d7230 */ /* 0x000fe40000004100 */
[-C--:B------:R-:W-:Y:S01]  /*30f0*/  FMUL.FTZ R56, R11, R50.reuse ;  /* 0x000000320b387220 */ /* 0x080fe20000410000 */
[----:B------:R-:W-:Y:S01]  /*3100*/  FMUL.FTZ R51, R15, R47 ;  /* 0x0000002f0f337220 */ /* 0x000fe20000410000 */
[----:B------:R-:W-:Y:S01]  /*3110*/  FMUL.FTZ R50, R13, R50 ;  /* 0x000000320d327220 */ /* 0x000fe20000410000 */
[-C--:B------:R-:W-:Y:S01]  /*3120*/  FFMA.FTZ R110, R15, R45.reuse, -R110 ;  /* 0x0000002d0f6e7223 */ /* 0x080fe2000001086e */
[-C--:B------:R-:W-:Y:S02]  /*3130*/  FFMA.FTZ R56, R13, R46.reuse, -R56 ;  /* 0x0000002e0d387223 */ /* 0x080fe40000010838 */
[----:B------:R-:W-:Y:S01]  /*3140*/  FFMA.FTZ R47, R11, R46, R50 ;  /* 0x0000002e0b2f7223 */ /* 0x000fe20000010032 */
[----:B------:R-:W-:Y:S01]  /*3150*/  FFMA.FTZ R57, R44, R45, R51 ;  /* 0x0000002d2c397223 */ /* 0x000fe20000010033 */
[----:B------:R-:W-:-:S02]  /*3160*/  HADD2.F32 R15, -RZ, R108.H1_H1 ;  /* 0x3000006cff0f7230 */ /* 0x000fc40000004100 */
[----:B------:R-:W-:Y:S02]  /*3170*/  HADD2.F32 R108, -RZ, R108.H0_H0 ;  /* 0x2000006cff6c7230 */ /* 0x000fe40000004100 */
[----:B------:R-:W-:Y:S02]  /*3180*/  HADD2.F32 R44, -RZ, R107.H1_H1 ;  /* 0x3000006bff2c7230 */ /* 0x000fe40000004100 */
[----:B------:R-:W-:Y:S02]  /*3190*/  HADD2.F32 R11, -RZ, R12.H1_H1 ;  /* 0x3000000cff0b7230 */ /* 0x000fe40000004100 */
[----:B------:R-:W-:Y:S02]  /*31a0*/  HADD2.F32 R13, -RZ, R14.H1_H1 ;  /* 0x3000000eff0d7230 */ /* 0x000fe40000004100 */
[----:B------:R-:W-:Y:S02]  /*31b0*/  HADD2.F32 R12, -RZ, R12.H0_H0 ;  /* 0x2000000cff0c7230 */ /* 0x000fe40000004100 */
[----:B------:R-:W-:Y:S01]  /*31c0*/  FMUL.FTZ R45, R11, R108 ;  /* 0x0000006c0b2d7220 */ /* 0x000fe20000410000 */
[----:B------:R-:W-:-:S02]  /*31d0*/  HADD2.F32 R14, -RZ, R14.H0_H0 ;  /* 0x2000000eff0e7230 */ /* 0x000fc40000004100 */
[----:B------:R-:W-:Y:S01]  /*31e0*/  FMUL.FTZ R51, R13, R44 ;  /* 0x0000002c0d337220 */ /* 0x000fe20000410000 */
[----:B------:R-:W-:Y:S02]  /*31f0*/  HADD2.F32 R107, -RZ, R107.H0_H0 ;  /* 0x2000006bff6b7230 */ /* 0x000fe40000004100 */
[C---:B------:R-:W-:Y:S01]  /*3200*/  FMUL.FTZ R108, R12.reuse, R108 ;  /* 0x0000006c0c6c7220 */ /* 0x040fe20000410000 */
[-C--:B------:R-:W-:Y:S01]  /*3210*/  FFMA.FTZ R45, R12, R15.reuse, -R45 ;  /* 0x0000000f0c2d7223 */ /* 0x080fe2000001082d */
[C---:B------:R-:W-:Y:S02]  /*3220*/  FMUL.FTZ R44, R14.reuse, R44 ;  /* 0x0000002c0e2c7220 */ /* 0x040fe40000410000 */
[----:B------:R-:W-:Y:S01]  /*3230*/  FFMA.FTZ R108, R11, R15, R108 ;  /* 0x0000000f0b6c7223 */ /* 0x000fe2000001006c */
[-C--:B------:R-:W-:Y:S01]  /*3240*/  FFMA.FTZ R51, R14, R107.reuse, -R51 ;  /* 0x0000006b0e337223 */ /* 0x080fe20000010833 */
[----:B------:R-:W-:Y:S01]  /*3250*/  FFMA.FTZ R44, R13, R107, R44 ;  /* 0x0000006b0d2c7223 */ /* 0x000fe2000001002c */
[----:B------:R-:W-:-:S02]  /*3260*/  F2FP.F16.F32.PACK_AB R13, R47, R56 ;  /* 0x000000382f0d723e */ /* 0x000fc400000000ff */
[----:B------:R-:W-:Y:S02]  /*3270*/  F2FP.F16.F32.PACK_AB R15, R57, R110 ;  /* 0x0000006e390f723e */ /* 0x000fe400000000ff */
[----:B------:R-:W-:Y:S02]  /*3280*/  F2FP.F16.F32.PACK_AB R12, R108, R45 ;  /* 0x0000002d6c0c723e */ /* 0x000fe400000000ff */
[----:B------:R-:W-:-:S07]  /*3290*/  F2FP.F16.F32.PACK_AB R14, R44, R51 ;  /* 0x000000332c0e723e */ /* 0x000fce00000000ff */
.L_x_1417:
[----:B------:R-:W-:Y:S05]  /*32a0*/  BSYNC B2 ;  /* 0x0000000000027941 */ /* 0x000fea0003800000 */
.L_x_1416:
[----:B0-----:R0:W-:Y:S02]  /*32b0*/  ST.E.128 desc[UR60][R48.64], R12 ;  /* 0x0000000c30007985 */ /* 0x0011e4000c101d3c */
.L_x_1411:
[----:B------:R-:W-:Y:S05]  /*32c0*/  BSYNC B1 ;  /* 0x0000000000017941 */ /* 0x000fea0003800000 */
.L_x_1410:
[----:B------:R-:W-:-:S03]  /*32d0*/  UMOV UR4, 0xffffffff ;  /* 0xffffffff00047882 */ /* 0x000fc60000000000 */
[----:B------:R-:W-:Y:S05]  /*32e0*/  BRA.DIV UR4, `(.L_x_1418) ;  /* 0x00000162041c7947 */ /* 0x000fea000b800000 */
[----:B-1----:R-:W1:Y:S04]  /*32f0*/  SHFL.IDX PT, R103, R103, 0x1, 0x1c1f ;  /* 0x003c1f0067677f89 */ /* 0x002e6800000e0000 */
[----:B------:R0:W0:Y:S02]  /*3300*/  SHFL.IDX PT, R47, R102, 0x1, 0x1c1f ;  /* 0x003c1f00662f7f89 */ /* 0x00002400000e0000 */
.L_x_1668:
        /* <DEDUP_REMOVED lines=49> */
.L_x_1423:
[----:B------:R-:W-:Y:S05]  /*3620*/  BSYNC B2 ;  /* 0x0000000000027941 */ /* 0x000fea0003800000 */
.L_x_1422:
[----:B----4-:R0:W-:Y:S02]  /*3630*/  ST.E.128 desc[UR60][R44.64], R12 ;  /* 0x0000000c2c007985 */ /* 0x0101e4000c101d3c */
.L_x_1421:
[----:B------:R-:W-:Y:S05]  /*3640*/  BSYNC B1 ;  /* 0x0000000000017941 */ /* 0x000fea0003800000 */
.L_x_1420:
        /* <DEDUP_REMOVED lines=48> */
.L_x_1425:
[----:B------:R-:W-:Y:S05]  /*3950*/  BSYNC B1 ;  /* 0x0000000000017941 */ /* 0x000fea0003800000 */
.L_x_1424:
[----:B----4-:R0:W-:Y:S01]  /*3960*/  ST.E.128 desc[UR60][R40.64], R12 ;  /* 0x0000000c28007985 */ /* 0x0101e2000c101d3c */
[----:B------:R-:W-:Y:S05]  /*3970*/  BRA `(.L_x_1419) ;  /* 0x0000001800247947 */ /* 0x000fea0003800000 */
.L_x_1401:
[----:B------:R-:W-:Y:S01]  /*3980*/  VIADD R11, R200, 0x40 ;  /* 0x00000040c80b7836 */ /* 0x000fe20000000000 */
[----:B------:R-:W-:Y:S02]  /*3990*/  CS2R R38, SRZ ;  /* 0x0000000000267805 */ /* 0x000fe4000001ff00 */
[----:B------:R-:W-:Y:S02]  /*39a0*/  CS2R R36, SRZ ;  /* 0x0000000000247805 */ /* 0x000fe4000001ff00 */
[----:B------:R-:W-:Y:S02]  /*39b0*/  CS2R R42, SRZ ;  /* 0x00000000002a7805 */ /* 0x000fe4000001ff00 */
[----:B------:R-:W-:Y:S02]  /*39c0*/  CS2R R40, SRZ ;  /* 0x0000000000287805 */ /* 0x000fe4000001ff00 */
[----:B------:R-:W-:-:S04]  /*39d0*/  ISETP.GE.AND P2, PT, R11, R100, PT ;  /* 0x000000640b00720c */ /* 0x000fc80003f46270 */
[----:B------:R-:W-:-:S13]  /*39e0*/  ISETP.GE.OR P2, PT, R16, R58, P2 ;  /* 0x0000003a1000720c */ /* 0x000fda0001746670 */
[----:B------:R-:W-:-:S04]  /*39f0*/  @!P2 IADD3 R48, P3, P4, R54, R12, R85 ;  /* 0x0000000c3630a210 */ /* 0x000fc80007c7e055 */
[----:B------:R-:W-:Y:S02]  /*3a00*/  @!P2 IADD3.X R49, R72, R57, R86, P3, P4 ;  /* 0x000000394831a210 */ /* 0x000fe40001fe8456 */
[----:B------:R-:W-:-:S04]  /*3a10*/  @!P2 IADD3 R4, P3, P4, R64, R14, R83 ;  /* 0x0000000e4004a210 */ /* 0x000fc80007c7e053 */
[----:B------:R-:W-:Y:S02]  /*3a20*/  @!P2 IADD3.X R11, R70, R93, R84, P3, P4 ;  /* 0x0000005d460ba210 */ /* 0x000fe40001fe8454 */
[----:B------:R-:W-:-:S04]  /*3a30*/  ISETP.GE.AND P3, PT, R200, R100, PT ;  /* 0x00000064c800720c */ /* 0x000fc80003f66270 */
[----:B------:R-:W-:-:S13]  /*3a40*/  ISETP.GE.OR P3, PT, R16, R58, P3 ;  /* 0x0000003a1000720c */ /* 0x000fda0001f66670 */
[----:B------:R-:W0:Y:S01]  /*3a50*/  @!P3 LDC.64 R44, c[0x0][0x3e8] ;  /* 0x0000fa00ff2cbb82 */ /* 0x000e220000000a00 */
[----:B------:R-:W-:-:S05]  /*3a60*/  @!P3 IADD3 R12, P4, R54, R12, RZ ;  /* 0x0000000c360cb210 */ /* 0x000fca0007f9e0ff */
[----:B------:R-:W-:Y:S02]  /*3a70*/  @!P3 IMAD.X R13, R57, 0x1, R72, P4 ;  /* 0x00000001390db824 */ /* 0x000fe400020e0648 */
[----:B------:R-:W1:Y:S01]  /*3a80*/  @!P3 LDC.64 R46, c[0x0][0x400] ;  /* 0x00010000ff2ebb82 */ /* 0x000e620000000a00 */
[----:B0-----:R-:W-:-:S04]  /*3a90*/  @!P3 LEA R44, P4, R12, R44, 0x1 ;  /* 0x0000002c0c2cb211 */ /* 0x001fc800078808ff */
[----:B------:R-:W-:Y:S02]  /*3aa0*/  @!P3 LEA.HI.X R45, R12, R45, R13, 0x1, P4 ;  /* 0x0000002d0c2db211 */ /* 0x000fe400020f0c0d */
[----:B------:R-:W-:-:S03]  /*3ab0*/  @!P3 IADD3 R14, P4, R64, R14, RZ ;  /* 0x0000000e400eb210 */ /* 0x000fc60007f9e0ff */
[----:B------:R0:W2:Y:S01]  /*3ac0*/  @!P3 LDG.E.128 R36, desc[UR60][R44.64] ;  /* 0x0000003c2c24b981 */ /* 0x0000a2000c1e1d00 */
[----:B------:R-:W-:Y:S02]  /*3ad0*/  @!P3 IADD3.X R12, R93, R70, RZ, P4, !PT ;  /* 0x000000465d0cb210 */ /* 0x000fe400027fe4ff */
[----:B-1----:R-:W-:-:S04]  /*3ae0*/  @!P3 LEA R46, P4, R14, R46, 0x1 ;  /* 0x0000002e0e2eb211 */ /* 0x002fc800078808ff */
[----:B------:R-:W-:Y:S02]  /*3af0*/  @!P3 LEA.HI.X R47, R14, R47, R12, 0x1, P4 ;  /* 0x0000002f0e2fb211 */ /* 0x000fe400020f0c0c */
[----:B------:R-:W1:Y:S03]  /*3b00*/  @!P2 LDC.64 R14, c[0x0][0x3e8] ;  /* 0x0000fa00ff0eab82 */ /* 0x000e660000000a00 */
[----:B------:R3:W4:Y:S05]  /*3b10*/  @!P3 LDG.E.128 R40, desc[UR60][R46.64] ;  /* 0x0000003c2e28b981 */ /* 0x00072a000c1e1d00 */
[----:B------:R-:W5:Y:S01]  /*3b20*/  @!P2 LDC.64 R12, c[0x0][0x400] ;  /* 0x00010000ff0cab82 */ /* 0x000f620000000a00 */
[----:B0-----:R-:W-:-:S02]  /*3b30*/  CS2R R44, SRZ ;  /* 0x00000000002c7805 */ /* 0x001fc4000001ff00 */
[----:B---3--:R-:W-:Y:S02]  /*3b40*/  CS2R R46, SRZ ;  /* 0x00000000002e7805 */ /* 0x008fe4000001ff00 */
[----:B------:R-:W-:Y:S02]  /*3b50*/  CS2R R50, SRZ ;  /* 0x0000000000327805 */ /* 0x000fe4000001ff00 */
[----:B-1----:R-:W-:-:S04]  /*3b60*/  @!P2 LEA R14, P3, R48, R14, 0x1 ;  /* 0x0000000e300ea211 */ /* 0x002fc800078608ff */
[----:B------:R-:W-:Y:S02]  /*3b70*/  @!P2 LEA.HI.X R15, R48, R15, R49, 0x1, P3 ;  /* 0x0000000f300fa211 */ /* 0x000fe400018f0c31 */
[----:B------:R-:W-:Y:S02]  /*3b80*/  CS2R R48, SRZ ;  /* 0x0000000000307805 */ /* 0x000fe4000001ff00 */
[C---:B-----5:R-:W-:Y:S01]  /*3b90*/  @!P2 LEA R12, P3, R4.reuse, R12, 0x1 ;  /* 0x0000000c040ca211 */ /* 0x060fe200078608ff */
[----:B------:R-:W3:Y:S03]  /*3ba0*/  @!P2 LDG.E.128 R44, desc[UR60][R14.64] ;  /* 0x0000003c0e2ca981 */ /* 0x000ee6000c1e1d00 */
[----:B------:R-:W-:-:S05]  /*3bb0*/  @!P2 LEA.HI.X R13, R4, R13, R11, 0x1, P3 ;  /* 0x0000000d040da211 */ /* 0x000fca00018f0c0b */
[----:B------:R0:W5:Y:S01]  /*3bc0*/  @!P2 LDG.E.128 R48, desc[UR60][R12.64] ;  /* 0x0000003c0c30a981 */ /* 0x000162000c1e1d00 */
[----:B------:R-:W-:Y:S02]  /*3bd0*/  ISETP.NE.AND P3, PT, R205, 0x3, PT ;  /* 0x00000003cd00780c */ /* 0x000fe40003f65270 */
[----:B------:R-:W-:Y:S01]  /*3be0*/  ISETP.GE.AND P2, PT, R16, R58, PT ;  /* 0x0000003a1000720c */ /* 0x000fe20003f46270 */
[----:B--2---:R-:W-:Y:S02]  /*3bf0*/  IMAD.MOV.U32 R4, RZ, RZ, R38 ;  /* 0x000000ffff047224 */ /* 0x004fe400078e0026 */
[----:B------:R-:W-:Y:S02]  /*3c00*/  IMAD.MOV.U32 R11, RZ, RZ, R39 ;  /* 0x000000ffff0b7224 */ /* 0x000fe400078e0027 */
[----:B------:R-:W-:Y:S02]  /*3c10*/  IMAD.MOV.U32 R56, RZ, RZ, R36 ;  /* 0x000000ffff387224 */ /* 0x000fe400078e0024 */
[----:B------:R-:W-:Y:S01]  /*3c20*/  IMAD.MOV.U32 R57, RZ, RZ, R37 ;  /* 0x000000ffff397224 */ /* 0x000fe200078e0025 */
[----:B------:R-:W-:-:S02]  /*3c30*/  PRMT R111, R111, 0x5410, R4 ;  /* 0x000054106f6f7816 */ /* 0x000fc40000000004 */
[----:B------:R-:W-:Y:S02]  /*3c40*/  PRMT R119, R11, 0x7610, R119 ;  /* 0x000076100b777816 */ /* 0x000fe40000000077 */
[----:B------:R-:W-:Y:S01]  /*3c50*/  PRMT R112, R56, 0x7610, R112 ;  /* 0x0000761038707816 */ /* 0x000fe20000000070 */
[----:B----4-:R-:W-:Y:S01]  /*3c60*/  IMAD.MOV.U32 R4, RZ, RZ, R42 ;  /* 0x000000ffff047224 */ /* 0x010fe200078e002a */
[----:B------:R-:W-:Y:S01]  /*3c70*/  MOV R11, R43 ;  /* 0x0000002b000b7202 */ /* 0x000fe20000000f00 */
[----:B0-----:R-:W-:Y:S01]  /*3c80*/  IMAD.MOV.U32 R12, RZ, RZ, R40 ;  /* 0x000000ffff0c7224 */ /* 0x001fe200078e0028 */
[----:B------:R-:W-:Y:S01]  /*3c90*/  PRMT R113, R57, 0x7610, R113 ;  /* 0x0000761039717816 */ /* 0x000fe20000000071 */
[----:B------:R-:W-:Y:S01]  /*3ca0*/  IMAD.MOV.U32 R13, RZ, RZ, R41 ;  /* 0x000000ffff0d7224 */ /* 0x000fe200078e0029 */
[----:B------:R-:W-:Y:S02]  /*3cb0*/  PRMT R111, R4, 0x7610, R111 ;  /* 0x00007610046f7816 */ /* 0x000fe4000000006f */
[----:B------:R-:W-:-:S02]  /*3cc0*/  PRMT R119, R119, 0x5410, R11 ;  /* 0x0000541077777816 */ /* 0x000fc4000000000b */
[----:B------:R-:W-:Y:S02]  /*3cd0*/  PRMT R112, R112, 0x5410, R12 ;  /* 0x0000541070707816 */ /* 0x000fe4000000000c */
[----:B------:R-:W-:Y:S01]  /*3ce0*/  PRMT R113, R113, 0x5410, R13 ;  /* 0x0000541071717816 */ /* 0x000fe2000000000d */
[----:B---3--:R-:W-:Y:S01]  /*3cf0*/  IMAD.MOV.U32 R4, RZ, RZ, R46 ;  /* 0x000000ffff047224 */ /* 0x008fe200078e002e */
[----:B------:R-:W-:Y:S01]  /*3d00*/  MOV R13, R45 ;  /* 0x0000002d000d7202 */ /* 0x000fe20000000f00 */
[----:B------:R-:W-:Y:S02]  /*3d10*/  IMAD.MOV.U32 R11, RZ, RZ, R47 ;  /* 0x000000ffff0b7224 */ /* 0x000fe400078e002f */
[----:B------:R-:W-:-:S03]  /*3d20*/  IMAD.MOV.U32 R12, RZ, RZ, R44 ;  /* 0x000000ffff0c7224 */ /* 0x000fc600078e002c */
[----:B------:R-:W-:Y:S01]  /*3d30*/  PRMT R105, R4, 0x5410, R11 ;  /* 0x0000541004697816 */ /* 0x000fe2000000000b */
[----:B-----5:R-:W-:Y:S01]  /*3d40*/  IMAD.MOV.U32 R4, RZ, RZ, R50 ;  /* 0x000000ffff047224 */ /* 0x020fe200078e0032 */
[----:B------:R-:W-:Y:S01]  /*3d50*/  PRMT R107, R12, 0x5410, R13 ;  /* 0x000054100c6b7816 */ /* 0x000fe2000000000d */
[----:B------:R-:W-:Y:S02]  /*3d60*/  IMAD.MOV.U32 R11, RZ, RZ, R51 ;  /* 0x000000ffff0b7224 */ /* 0x000fe400078e0033 */
[----:B------:R-:W-:Y:S02]  /*3d70*/  IMAD.MOV.U32 R12, RZ, RZ, R48 ;  /* 0x000000ffff0c7224 */ /* 0x000fe400078e0030 */
[----:B------:R-:W-:Y:S01]  /*3d80*/  IMAD.MOV.U32 R13, RZ, RZ, R49 ;  /* 0x000000ffff0d7224 */ /* 0x000fe200078e0031 */
[----:B------:R-:W-:-:S04]  /*3d90*/  PRMT R108, R4, 0x5410, R11 ;  /* 0x00005410046c7816 */ /* 0x000fc8000000000b */
[----:B------:R-:W-:Y:S01]  /*3da0*/  PRMT R109, R12, 0x5410, R13 ;  /* 0x000054100c6d7816 */ /* 0x000fe2000000000d */
[----:B------:R-:W-:Y:S06]  /*3db0*/  @!P3 BRA `(.L_x_1426) ;  /* 0x000000000004b947 */ /* 0x000fec0003800000 */
[----:B------:R-:W-:Y:S01]  /*3dc0*/  BPT.TRAP 0x1 ;  /* 0x000000040000795c */ /* 0x000fe20000300000 */
.L_x_1426:
[----:B------:R-:W-:Y:S01]  /*3dd0*/  IMAD R4, R18, 0x8, R19 ;  /* 0x0000000812047824 */ /* 0x000fe200078e0213 */
[----:B------:R-:W-:Y:S01]  /*3de0*/  SHF.L.U32 R101, R203, 0x1f, RZ ;  /* 0x0000001fcb657819 */ /* 0x000fe200000006ff */
[----:B------:R-:W0:Y:S01]  /*3df0*/  LDC R104, c[0x0][0x2f4] ;  /* 0x0000bd00ff687b82 */ /* 0x000e220000000800 */
[----:B------:R-:W-:Y:S02]  /*3e00*/  BSSY B1, `(.L_x_1427) ;  /* 0x0000003000017945 */ /* 0x000fe40003800000 */
[----:B------:R-:W1:Y:S02]  /*3e10*/  SYNCS.PHASECHK.TRANS64.TRYWAIT P4, [R4+URZ+0x32490], R101 ;  /* 0x03249065040075a7 */ /* 0x000e64000808017f */
[----:B-1----:R-:W-:Y:S05]  /*3e20*/  @!P4 BRA `(.L_x_1428) ;  /* 0x000001540098c947 */ /* 0x002fea0003800000 */
.L_x_1669:
[----:B------:R-:W-:Y:S05]  /*3e30*/  BSYNC B1 ;  /* 0x0000000000017941 */ /* 0x000fea0003800000 */
.L_x_1427:
[----:B------:R-:W-:Y:S01]  /*3e40*/  UMOV UR4, 0xffffffff ;  /* 0xffffffff00047882 */ /* 0x000fe20000000000 */
[----:B0-----:R-:W-:Y:S02]  /*3e50*/  IADD3 R106, -R89, R104, RZ ;  /* 0x00000068596a7210 */ /* 0x001fe40007ffe1ff */
[----:B------:R-:W-:Y:S05]  /*3e60*/  BRA.DIV UR4, `(.L_x_1429) ;  /* 0x00000156049c7947 */ /* 0x000fea000b800000 */
[----:B------:R0:W2:Y:S04]  /*3e70*/  SHFL.IDX PT, R95, R103, RZ, 0x1c1f ;  /* 0x001c1fff675f7589 */ /* 0x0000a800000e0000 */
[----:B------:R0:W3:Y:S02]  /*3e80*/  SHFL.IDX PT, R94, R102, RZ, 0x1c1f ;  /* 0x001c1fff665e7589 */ /* 0x0000e400000e0000 */
.L_x_1673:
[----:B------:R-:W-:Y:S01]  /*3e90*/  ISETP.GE.OR P4, PT, R200, R100, P1 ;  /* 0x00000064c800720c */ /* 0x000fe20000f86670 */
[----:B------:R-:W-:-:S12]  /*3ea0*/  BSSY B1, `(.L_x_1430) ;  /* 0x0000073000017945 */ /* 0x000fd80003800000 */
[----:B------:R-:W-:Y:S05]  /*3eb0*/  @P4 BRA `(.L_x_1431) ;  /* 0x0000000400c44947 */ /* 0x000fea0003800000 */
[----:B------:R-:W4:Y:S01]  /*3ec0*/  S2R R12, SR_TID.X ;  /* 0x00000000000c7919 */ /* 0x000f220000002100 */
[----:B------:R-:W-:Y:S01]  /*3ed0*/  SEL R11, R89, R106, !P0 ;  /* 0x0000006a590b7207 */ /* 0x000fe20004000000 */
[----:B------:R-:W-:Y:S01]  /*3ee0*/  BSSY B2, `(.L_x_1432) ;  /* 0x000006a000027945 */ /* 0x000fe20003800000 */
[----:B---3--:R-:W-:-:S04]  /*3ef0*/  LEA R92, P4, R68, R94, 0x1 ;  /* 0x0000005e445c7211 */ /* 0x008fc800078808ff */
[----:B--2---:R-:W-:Y:S01]  /*3f00*/  LEA.HI.X R93, R68, R95, R32, 0x1, P4 ;  /* 0x0000005f445d7211 */ /* 0x004fe200020f0c20 */
[----:B----4-:R-:W-:Y:S01]  /*3f10*/  VIADD R13, R12, 0xffffff80 ;  /* 0xffffff800c0d7836 */ /* 0x010fe20000000000 */
[----:B------:R-:W-:-:S04]  /*3f20*/  SHF.R.S32.HI R12, RZ, 0x1f, R11 ;  /* 0x0000001fff0c7819 */ /* 0x000fc8000001140b */
[----:B------:R-:W-:Y:S02]  /*3f30*/  LEA.HI R12, R12, R11, RZ, 0x4 ;  /* 0x0000000b0c0c7211 */ /* 0x000fe400078f20ff */
[----:B------:R-:W-:Y:S02]  /*3f40*/  SHF.R.S32.HI R14, RZ, 0x1f, R13 ;  /* 0x0000001fff0e7819 */ /* 0x000fe4000001140d */
[----:B------:R-:W-:Y:S01]  /*3f50*/  LEA.HI.SX32 R11, R12, R69, 0x1c ;  /* 0x000000450c0b7211 */ /* 0x000fe200078fe2ff */
[----:B------:R-:W-:Y:S01]  /*3f60*/  IMAD R12, R18, 0x1800, R31 ;  /* 0x00001800120c7824 */ /* 0x000fe200078e021f */
[----:B------:R-:W-:-:S03]  /*3f70*/  LEA.HI R14, R14, R13, RZ, 0x5 ;  /* 0x0000000d0e0e7211 */ /* 0x000fc600078f28ff */
[----:B------:R-:W-:Y:S01]  /*3f80*/  IMAD.SHL.U32 R11, R11, 0x8, RZ ;  /* 0x000000080b0b7824 */ /* 0x000fe200078e00ff */
[----:B------:R-:W-:Y:S01]  /*3f90*/  SHF.R.S32.HI R14, RZ, 0x5, R14 ;  /* 0x00000005ff0e7819 */ /* 0x000fe2000001140e */
[----:B------:R-:W-:-:S03]  /*3fa0*/  IMAD R12, R12, 0x2, R19 ;  /* 0x000000020c0c7824 */ /* 0x000fc600078e0213 */
[----:B------:R-:W-:-:S04]  /*3fb0*/  LOP3.LUT R13, R82, 0x38, R11, 0xf8, !PT ;  /* 0x00000038520d7812 */ /* 0x000fc800078ef80b */
[----:B------:R-:W-:-:S05]  /*3fc0*/  LOP3.LUT R13, R13, R80, RZ, 0x3c, !PT ;  /* 0x000000500d0d7212 */ /* 0x000fca00078e3cff */
[----:B------:R-:W-:-:S04]  /*3fd0*/  IMAD R13, R14, 0x200, R13 ;  /* 0x000002000e0d7824 */ /* 0x000fc800078e020d */
[----:B------:R-:W-:-:S04]  /*3fe0*/  IMAD R14, R18, 0x1800, R13 ;  /* 0x00001800120e7824 */ /* 0x000fc800078e020d */
[----:B------:R-:W-:Y:S02]  /*3ff0*/  IMAD R56, R14, 0x2, R19 ;  /* 0x000000020e387824 */ /* 0x000fe400078e0213 */
[----:B------:R-:W2:Y:S04]  /*4000*/  LDS.128 R12, [R12+0x1c400] ;  /* 0x01c400000c0c7984 */ /* 0x000ea80000000c00 */
[----:B------:R-:W3:Y:S01]  /*4010*/  LDS.128 R56, [R56+0x1c400] ;  /* 0x01c4000038387984 */ /* 0x000ee20000000c00 */
[----:B------:R-:W-:Y:S05]  /*4020*/  @P2 BRA `(.L_x_1433) ;  /* 0x0000000400542947 */ /* 0x000fea0003800000 */
[----:B------:R-:W-:Y:S02]  /*4030*/  SHF.R.U32.HI R114, RZ, 0x10, R41 ;  /* 0x00000010ff727819 */ /* 0x000fe40000011629 */
[--C-:B------:R-:W-:Y:S02]  /*4040*/  SHF.R.U64 R110, R36, 0x10, R37.reuse ;  /* 0x00000010246e7819 */ /* 0x100fe40000001225 */
[----:B------:R-:W-:Y:S01]  /*4050*/  SHF.R.U32.HI R115, RZ, 0x10, R37 ;  /* 0x00000010ff737819 */ /* 0x000fe20000011625 */
[----:B------:R-:W-:Y:S01]  /*4060*/  HADD2.F32 R114, -RZ, R114.H0_H0 ;  /* 0x20000072ff727230 */ /* 0x000fe20000004100 */
[--C-:B------:R-:W-:Y:S01]  /*4070*/  SHF.R.U64 R37, R42, 0x10, R43.reuse ;  /* 0x000000102a257819 */ /* 0x100fe2000000122b */
[----:B------:R-:W-:Y:S01]  /*4080*/  HADD2.F32 R110, -RZ, R110.H0_H0 ;  /* 0x2000006eff6e7230 */ /* 0x000fe20000004100 */
[----:B------:R-:W-:Y:S01]  /*4090*/  SHF.R.U32.HI R117, RZ, 0x10, R43 ;  /* 0x00000010ff757819 */ /* 0x000fe2000001162b */
[--C-:B------:R-:W-:Y:S01]  /*40a0*/  HADD2.F32 R43, -RZ, R113.reuse.H0_H0 ;  /* 0x20000071ff2b7230 */ /* 0x100fe20000004100 */
[----:B------:R-:W-:Y:S01]  /*40b0*/  SHF.R.U64 R40, R40, 0x10, R41 ;  /* 0x0000001028287819 */ /* 0x000fe20000001229 */
[----:B------:R-:W-:Y:S01]  /*40c0*/  HADD2.F32 R113, -RZ, R113.H1_H1 ;  /* 0x30000071ff717230 */ /* 0x000fe20000004100 */
[--C-:B------:R-:W-:Y:S01]  /*40d0*/  SHF.R.U64 R36, R38, 0x10, R39.reuse ;  /* 0x0000001026247819 */ /* 0x100fe20000001227 */
[--C-:B---3--:R-:W-:Y:S01]  /*40e0*/  HADD2.F32 R38, -RZ, R57.reuse.H0_H0 ;  /* 0x20000039ff267230 */ /* 0x108fe20000004100 */
[----:B------:R-:W-:Y:S01]  /*40f0*/  SHF.R.U32.HI R118, RZ, 0x10, R39 ;  /* 0x00000010ff767819 */ /* 0x000fe20000011627 */
[----:B--2---:R-:W-:Y:S01]  /*4100*/  IMAD.MOV.U32 R39, RZ, RZ, R15 ;  /* 0x000000ffff277224 */ /* 0x004fe200078e000f */
[----:B------:R-:W-:Y:S01]  /*4110*/  MOV R41, R12 ;  /* 0x0000000c00297202 */ /* 0x000fe20000000f00 */
[----:B------:R-:W-:-:S02]  /*4120*/  HADD2.F32 R57, -RZ, R57.H1_H1 ;  /* 0x30000039ff397230 */ /* 0x000fc40000004100 */
[--C-:B------:R-:W-:Y:S02]  /*4130*/  HADD2.F32 R12, -RZ, R13.reuse.H0_H0 ;  /* 0x2000000dff0c7230 */ /* 0x100fe40000004100 */
[----:B------:R-:W-:Y:S02]  /*4140*/  HADD2.F32 R15, -RZ, R13.H1_H1 ;  /* 0x3000000dff0f7230 */ /* 0x000fe40000004100 */
[-C--:B------:R-:W-:Y:S01]  /*4150*/  FMUL.FTZ R13, R38, R113.reuse ;  /* 0x00000071260d7220 */ /* 0x080fe20000410000 */
[----:B------:R-:W-:Y:S02]  /*4160*/  HADD2.F32 R42, -RZ, R115.H0_H0 ;  /* 0x20000073ff2a7230 */ /* 0x000fe40000004100 */
[C---:B------:R-:W-:Y:S01]  /*4170*/  FMUL.FTZ R113, R12.reuse, R113 ;  /* 0x000000710c717220 */ /* 0x040fe20000410000 */
[-C--:B------:R-:W-:Y:S01]  /*4180*/  FMUL.FTZ R116, R57, R114.reuse ;  /* 0x0000007239747220 */ /* 0x080fe20000410000 */
[C---:B------:R-:W-:Y:S01]  /*4190*/  FMUL.FTZ R114, R15.reuse, R114 ;  /* 0x000000720f727220 */ /* 0x040fe20000410000 */
[-C--:B------:R-:W-:Y:S01]  /*41a0*/  FFMA.FTZ R12, R12, R43.reuse, -R13 ;  /* 0x0000002b0c0c7223 */ /* 0x080fe2000001080d */
[----:B------:R-:W-:Y:S01]  /*41b0*/  FFMA.FTZ R13, R38, R43, R113 ;  /* 0x0000002b260d7223 */ /* 0x000fe20000010071 */
[-C--:B------:R-:W-:Y:S01]  /*41c0*/  FFMA.FTZ R15, R15, R42.reuse, -R116 ;  /* 0x0000002a0f0f7223 */ /* 0x080fe20000010874 */
[----:B------:R-:W-:Y:S01]  /*41d0*/  FFMA.FTZ R38, R57, R42, R114 ;  /* 0x0000002a39267223 */ /* 0x000fe20000010072 */
[----:B------:R-:W-:-:S02]  /*41e0*/  HADD2.F32 R115, -RZ, R119.H1_H1 ;  /* 0x30000077ff737230 */ /* 0x000fc40000004100 */
[--C-:B------:R-:W-:Y:S01]  /*41f0*/  HADD2.F32 R57, -RZ, R59.reuse.H0_H0 ;  /* 0x2000003bff397230 */ /* 0x100fe20000004100 */
[----:B------:R-:W-:Y:S01]  /*4200*/  F2FP.F16.F32.PACK_AB R15, R15, R12 ;  /* 0x0000000c0f0f723e */ /* 0x000fe200000000ff */
[----:B------:R-:W-:Y:S02]  /*4210*/  HADD2.F32 R59, -RZ, R59.H1_H1 ;  /* 0x3000003bff3b7230 */ /* 0x000fe40000004100 */
[----:B------:R-:W-:Y:S02]  /*4220*/  HADD2.F32 R42, -RZ, R39.H0_H0 ;  /* 0x20000027ff2a7230 */ /* 0x000fe40000004100 */
[----:B------:R-:W-:Y:S02]  /*4230*/  HADD2.F32 R116, -RZ, R117.H0_H0 ;  /* 0x20000075ff747230 */ /* 0x000fe40000004100 */
[----:B------:R-:W-:Y:S02]  /*4240*/  HADD2.F32 R43, -RZ, R39.H1_H1 ;  /* 0x30000027ff2b7230 */ /* 0x000fe40000004100 */
[----:B------:R-:W-:Y:S01]  /*4250*/  FMUL.FTZ R39, R57, R115 ;  /* 0x0000007339277220 */ /* 0x000fe20000410000 */
[----:B------:R-:W-:-:S02]  /*4260*/  HADD2.F32 R113, -RZ, R119.H0_H0 ;  /* 0x20000077ff717230 */ /* 0x000fc40000004100 */
[-C--:B------:R-:W-:Y:S01]  /*4270*/  FMUL.FTZ R120, R59, R116.reuse ;  /* 0x000000743b787220 */ /* 0x080fe20000410000 */
[----:B------:R-:W-:Y:S02]  /*4280*/  HADD2.F32 R114, -RZ, R118.H0_H0 ;  /* 0x20000076ff727230 */ /* 0x000fe40000004100 */
[C---:B------:R-:W-:Y:S01]  /*4290*/  FMUL.FTZ R118, R42.reuse, R115 ;  /* 0x000000732a767220 */ /* 0x040fe20000410000 */
[----:B------:R-:W-:Y:S01]  /*42a0*/  FMUL.FTZ R116, R43, R116 ;  /* 0x000000742b747220 */ /* 0x000fe20000410000 */
[-C--:B------:R-:W-:Y:S02]  /*42b0*/  FFMA.FTZ R39, R42, R113.reuse, -R39 ;  /* 0x000000712a277223 */ /* 0x080fe40000010827 */
[----:B------:R-:W-:Y:S01]  /*42c0*/  FFMA.FTZ R42, R57, R113, R118 ;  /* 0x00000071392a7223 */ /* 0x000fe20000010076 */
[-C--:B------:R-:W-:Y:S01]  /*42d0*/  FFMA.FTZ R120, R43, R114.reuse, -R120 ;  /* 0x000000722b787223 */ /* 0x080fe20000010878 */
[----:B------:R-:W-:Y:S01]  /*42e0*/  FFMA.FTZ R117, R59, R114, R116 ;  /* 0x000000723b757223 */ /* 0x000fe20000010074 */
[----:B------:R-:W-:-:S02]  /*42f0*/  HADD2.F32 R57, -RZ, R112.H0_H0 ;  /* 0x20000070ff397230 */ /* 0x000fc40000004100 */
[----:B------:R-:W-:Y:S01]  /*4300*/  HADD2.F32 R112, -RZ, R112.H1_H1 ;  /* 0x30000070ff707230 */ /* 0x000fe20000004100 */
[----:B------:R-:W-:Y:S01]  /*4310*/  F2FP.F16.F32.PACK_AB R39, R120, R39 ;  /* 0x000000277827723e */ /* 0x000fe200000000ff */
[----:B------:R-:W-:Y:S01]  /*4320*/  HADD2.F32 R59, -RZ, R40.H0_H0 ;  /* 0x20000028ff3b7230 */ /* 0x000fe20000004100 */
[----:B------:R-:W-:Y:S01]  /*4330*/  F2FP.F16.F32.PACK_AB R42, R117, R42 ;  /* 0x0000002a752a723e */ /* 0x000fe200000000ff */
[--C-:B------:R-:W-:Y:S02]  /*4340*/  HADD2.F32 R43, -RZ, R56.reuse.H0_H0 ;  /* 0x20000038ff2b7230 */ /* 0x100fe40000004100 */
[--C-:B------:R-:W-:Y:S02]  /*4350*/  HADD2.F32 R40, -RZ, R41.reuse.H0_H0 ;  /* 0x20000029ff287230 */ /* 0x100fe40000004100 */
[----:B------:R-:W-:Y:S02]  /*4360*/  HADD2.F32 R56, -RZ, R56.H1_H1 ;  /* 0x30000038ff387230 */ /* 0x000fe40000004100 */
[----:B------:R-:W-:Y:S01]  /*4370*/  FMUL.FTZ R113, R43, R112 ;  /* 0x000000702b717220 */ /* 0x000fe20000410000 */
[----:B------:R-:W-:-:S02]  /*4380*/  HADD2.F32 R41, -RZ, R41.H1_H1 ;  /* 0x30000029ff297230 */ /* 0x000fc40000004100 */
[----:B------:R-:W-:Y:S01]  /*4390*/  FMUL.FTZ R112, R40, R112 ;  /* 0x0000007028707220 */ /* 0x000fe20000410000 */
[----:B------:R-:W-:Y:S01]  /*43a0*/  FMUL.FTZ R114, R56, R59 ;  /* 0x0000003b38727220 */ /* 0x000fe20000410000 */
[----:B------:R-:W-:Y:S01]  /*43b0*/  FFMA.FTZ R113, R40, R57, -R113 ;  /* 0x0000003928717223 */ /* 0x000fe20000010871 */
[----:B------:R-:W-:Y:S01]  /*43c0*/  FMUL.FTZ R59, R41, R59 ;  /* 0x0000003b293b7220 */ /* 0x000fe20000410000 */
[----:B------:R-:W-:Y:S01]  /*43d0*/  FFMA.FTZ R112, R43, R57, R112 ;  /* 0x000000392b707223 */ /* 0x000fe20000010070 */
[-C--:B------:R-:W-:Y:S01]  /*43e0*/  FFMA.FTZ R114, R41, R110.reuse, -R114 ;  /* 0x0000006e29727223 */ /* 0x080fe20000010872 */
[----:B------:R-:W-:Y:S02]  /*43f0*/  HADD2.F32 R41, -RZ, R111.H1_H1 ;  /* 0x3000006fff297230 */ /* 0x000fe40000004100 */
[----:B------:R-:W-:Y:S01]  /*4400*/  FFMA.FTZ R59, R56, R110, R59 ;  /* 0x0000006e383b7223 */ /* 0x000fe2000001003b */
[----:B------:R-:W-:Y:S02]  /*4410*/  HADD2.F32 R57, -RZ, R37.H0_H0 ;  /* 0x20000025ff397230 */ /* 0x000fe40000004100 */
[----:B------:R-:W-:Y:S01]  /*4420*/  HADD2.F32 R40, -RZ, R58.H0_H0 ;  /* 0x2000003aff287230 */ /* 0x000fe20000004100 */
[----:B------:R-:W-:Y:S01]  /*4430*/  F2FP.F16.F32.PACK_AB R12, R114, R113 ;  /* 0x00000071720c723e */ /* 0x000fe200000000ff */
[----:B------:R-:W-:Y:S01]  /*4440*/  HADD2.F32 R111, -RZ, R111.H0_H0 ;  /* 0x2000006fff6f7230 */ /* 0x000fe20000004100 */
[----:B------:R-:W-:Y:S01]  /*4450*/  F2FP.F16.F32.PACK_AB R56, R59, R112 ;  /* 0x000000703b38723e */ /* 0x000fe200000000ff */
[----:B------:R-:W-:-:S02]  /*4460*/  HADD2.F32 R37, -RZ, R14.H0_H0 ;  /* 0x2000000eff257230 */ /* 0x000fc40000004100 */
[----:B------:R-:W-:Y:S02]  /*4470*/  HADD2.F32 R58, -RZ, R58.H1_H1 ;  /* 0x3000003aff3a7230 */ /* 0x000fe40000004100 */
[----:B------:R-:W-:Y:S02]  /*4480*/  HADD2.F32 R14, -RZ, R14.H1_H1 ;  /* 0x3000000eff0e7230 */ /* 0x000fe40000004100 */
[----:B------:R-:W-:Y:S02]  /*4490*/  HADD2.F32 R43, -RZ, R36.H0_H0 ;  /* 0x20000024ff2b7230 */ /* 0x000fe40000004100 */
[----:B------:R-:W-:Y:S01]  /*44a0*/  FMUL.FTZ R36, R40, R111 ;  /* 0x0000006f28247220 */ /* 0x000fe20000410000 */
[----:B------:R-:W-:Y:S01]  /*44b0*/  FMUL.FTZ R115, R58, R57 ;  /* 0x000000393a737220 */ /* 0x000fe20000410000 */
[C---:B------:R-:W-:Y:S01]  /*44c0*/  FMUL.FTZ R111, R37.reuse, R111 ;  /* 0x0000006f256f7220 */ /* 0x040fe20000410000 */
[C---:B------:R-:W-:Y:S01]  /*44d0*/  FMUL.FTZ R57, R14.reuse, R57 ;  /* 0x000000390e397220 */ /* 0x040fe20000410000 */
[----:B------:R-:W-:Y:S01]  /*44e0*/  FFMA.FTZ R36, R37, R41, -R36 ;  /* 0x0000002925247223 */ /* 0x000fe20000010824 */
[----:B------:R-:W-:Y:S01]  /*44f0*/  FFMA.FTZ R115, R14, R43, -R115 ;  /* 0x0000002b0e737223 */ /* 0x000fe20000010873 */
[----:B------:R-:W-:Y:S01]  /*4500*/  FFMA.FTZ R111, R40, R41, R111 ;  /* 0x00000029286f7223 */ /* 0x000fe2000001006f */
[----:B------:R-:W-:Y:S01]  /*4510*/  FFMA.FTZ R58, R58, R43, R57 ;  /* 0x0000002b3a3a7223 */ /* 0x000fe20000010039 */
[----:B------:R-:W-:Y:S01]  /*4520*/  F2FP.F16.F32.PACK_AB R57, R38, R13 ;  /* 0x0000000d2639723e */ /* 0x000fe200000000ff */
[----:B------:R-:W-:Y:S01]  /*4530*/  IMAD.MOV.U32 R13, RZ, RZ, R15 ;  /* 0x000000ffff0d7224 */ /* 0x000fe200078e000f */
[----:B------:R-:W-:Y:S01]  /*4540*/  F2FP.F16.F32.PACK_AB R14, R115, R36 ;  /* 0x00000024730e723e */ /* 0x000fe200000000ff */
[----:B------:R-:W-:Y:S01]  /*4550*/  IMAD.MOV.U32 R15, RZ, RZ, R39 ;  /* 0x000000ffff0f7224 */ /* 0x000fe200078e0027 */
[----:B------:R-:W-:Y:S01]  /*4560*/  F2FP.F16.F32.PACK_AB R58, R58, R111 ;  /* 0x0000006f3a3a723e */ /* 0x000fe200000000ff */
[----:B------:R-:W-:-:S07]  /*4570*/  IMAD.MOV.U32 R59, RZ, RZ, R42 ;  /* 0x000000ffff3b7224 */ /* 0x000fce00078e002a */
.L_x_1433:
[----:B------:R-:W-:Y:S05]  /*4580*/  BSYNC B2 ;  /* 0x0000000000027941 */ /* 0x000fea0003800000 */
.L_x_1432:
[----:B------:R-:W-:Y:S01]  /*4590*/  ISETP.GE.AND P4, PT, R11, R104, PT ;  /* 0x000000680b00720c */ /* 0x000fe20003f86270 */
[----:B--2---:R4:W-:-:S12]  /*45a0*/  ST.E.128 desc[UR60][R92.64], R12 ;  /* 0x0000000c5c007985 */ /* 0x0049d8000c101d3c */
[----:B------:R-:W-:-:S05]  /*45b0*/  @!P4 IMAD.WIDE R94, R11, 0x2, R94 ;  /* 0x000000020b5ec825 */ /* 0x000fca00078e025e */
[----:B---3--:R4:W-:Y:S02]  /*45c0*/  @!P4 ST.E.128 desc[UR60][R94.64], R56 ;  /* 0x000000385e00c985 */ /* 0x0089e4000c101d3c */
.L_x_1431:
[----:B------:R-:W-:Y:S05]  /*45d0*/  BSYNC B1 ;  /* 0x0000000000017941 */ /* 0x000fea0003800000 */
.L_x_1430:
[----:B------:R-:W-:-:S03]  /*45e0*/  UMOV UR4, 0xffffffff ;  /* 0xffffffff00047882 */ /* 0x000fc60000000000 */
[----:B------:R-:W-:Y:S05]  /*45f0*/  BRA.DIV UR4, `(.L_x_1434) ;  /* 0x0000015204047947 */ /* 0x000fea000b800000 */
[----:B0-----:R-:W0:Y:S04]  /*4600*/  SHFL.IDX PT, R103, R103, 0x1, 0x1c1f ;  /* 0x003c1f0067677f89 */ /* 0x001e2800000e0000 */
[----:B------:R-:W0:Y:S02]  /*4610*/  SHFL.IDX PT, R102, R102, 0x1, 0x1c1f ;  /* 0x003c1f0066667f89 */ /* 0x000e2400000e0000 */
.L_x_1677:
[----:B------:R-:W-:-:S05]  /*4620*/  VIADD R11, R200, 0x40 ;  /* 0x00000040c80b7836 */ /* 0x000fca0000000000 */
[----:B------:R-:W-:-:S13]  /*4630*/  ISETP.GE.OR P4, PT, R11, R100, P1 ;  /* 0x000000640b00720c */ /* 0x000fda0000f86670 */
[----:B------:R-:W-:Y:S05]  /*4640*/  @P4 BRA `(.L_x_1419) ;  /* 0x0000000800f04947 */ /* 0x000fea0003800000 */
[----:B----4-:R-:W4:Y:S01]  /*4650*/  LDL R13, [R1+0x58] ;  /* 0x00005800010d7983 */ /* 0x010f220000100800 */
[----:B------:R-:W-:Y:S01]  /*4660*/  SEL R106, R89, R106, !P0 ;  /* 0x0000006a596a7207 */ /* 0x000fe20004000000 */
[C---:B------:R-:W-:Y:S01]  /*4670*/  VIADD R12, R200.reuse, 0x40 ;  /* 0x00000040c80c7836 */ /* 0x040fe20000000000 */
[----:B------:R-:W-:Y:S01]  /*4680*/  IADD3 R14, R200, 0x40, RZ ;  /* 0x00000040c80e7810 */ /* 0x000fe20007ffe0ff */
[----:B------:R-:W-:Y:S01]  /*4690*/  BSSY B1, `(.L_x_1435) ;  /* 0x000006b000017945 */ /* 0x000fe20003800000 */
[----:B------:R-:W-:Y:S01]  /*46a0*/  SHF.R.S32.HI R11, RZ, 0x1f, R106 ;  /* 0x0000001fff0b7819 */ /* 0x000fe2000001146a */
[----:B------:R-:W-:Y:S01]  /*46b0*/  IMAD.SHL.U32 R12, R12, 0x40, RZ ;  /* 0x000000400c0c7824 */ /* 0x000fe200078e00ff */
[----:B0-----:R-:W-:Y:S01]  /*46c0*/  LEA R40, P4, R68, R102, 0x1 ;  /* 0x0000006644287211 */ /* 0x001fe200078808ff */
[----:B------:R-:W-:Y:S01]  /*46d0*/  IMAD.SHL.U32 R14, R14, 0x40, RZ ;  /* 0x000000400e0e7824 */ /* 0x000fe200078e00ff */
[----:B------:R-:W-:Y:S02]  /*46e0*/  LEA.HI R106, R11, R106, RZ, 0x4 ;  /* 0x0000006a0b6a7211 */ /* 0x000fe400078f20ff */
[----:B------:R-:W-:-:S02]  /*46f0*/  LOP3.LUT R12, R12, 0x1c0, RZ, 0xc0, !PT ;  /* 0x000001c00c0c7812 */ /* 0x000fc400078ec0ff */
[----:B------:R-:W-:Y:S02]  /*4700*/  LEA.HI.SX32 R11, R106, R69, 0x1c ;  /* 0x000000456a0b7211 */ /* 0x000fe400078fe2ff */
[----:B------:R-:W-:Y:S02]  /*4710*/  LOP3.LUT R14, R14, 0x1c0, RZ, 0xc0, !PT ;  /* 0x000001c00e0e7812 */ /* 0x000fe400078ec0ff */
[----:B------:R-:W-:Y:S01]  /*4720*/  LEA.HI.X R41, R68, R103, R32, 0x1, P4 ;  /* 0x0000006744297211 */ /* 0x000fe200020f0c20 */
[----:B------:R-:W-:Y:S01]  /*4730*/  IMAD.SHL.U32 R11, R11, 0x8, RZ ;  /* 0x000000080b0b7824 */ /* 0x000fe200078e00ff */
[----:B------:R-:W-:-:S04]  /*4740*/  SHF.R.U32.HI R14, RZ, 0x3, R14 ;  /* 0x00000003ff0e7819 */ /* 0x000fc8000001160e */
[----:B------:R-:W-:-:S04]  /*4750*/  LOP3.LUT R12, R12, 0x38, R11, 0xf8, !PT ;  /* 0x000000380c0c7812 */ /* 0x000fc800078ef80b */
[----:B------:R-:W-:-:S05]  /*4760*/  LOP3.LUT R12, R12, R14, RZ, 0x3c, !PT ;  /* 0x0000000e0c0c7212 */ /* 0x000fca00078e3cff */
[----:B----4-:R-:W-:Y:S02]  /*4770*/  IMAD.IADD R13, R13, 0x1, R12 ;  /* 0x000000010d0d7824 */ /* 0x010fe400078e020c */
[C---:B------:R-:W-:Y:S02]  /*4780*/  IMAD R12, R18.reuse, 0x1800, R21 ;  /* 0x00001800120c7824 */ /* 0x040fe400078e0215 */
[----:B------:R-:W-:-:S03]  /*4790*/  IMAD R14, R18, 0x1800, R13 ;  /* 0x00001800120e7824 */ /* 0x000fc600078e020d */
[----:B------:R-:W-:Y:S01]  /*47a0*/  LEA R12, R12, R19, 0x1 ;  /* 0x000000130c0c7211 */ /* 0x000fe200078e08ff */
[----:B------:R-:W-:-:S05]  /*47b0*/  IMAD R36, R14, 0x2, R19 ;  /* 0x000000020e247824 */ /* 0x000fca00078e0213 */
[----:B------:R-:W0:Y:S04]  /*47c0*/  LDS.128 R12, [R12+0x1c400] ;  /* 0x01c400000c0c7984 */ /* 0x000e280000000c00 */
[----:B------:R-:W4:Y:S01]  /*47d0*/  LDS.128 R36, [R36+0x1c400] ;  /* 0x01c4000024247984 */ /* 0x000f220000000c00 */
[----:B------:R-:W-:Y:S05]  /*47e0*/  @P2 BRA `(.L_x_1436) ;  /* 0x0000000400542947 */ /* 0x000fea0003800000 */
[--C-:B--2---:R-:W-:Y:S02]  /*47f0*/  SHF.R.U64 R95, R48, 0x10, R49.reuse ;  /* 0x00000010305f7819 */ /* 0x104fe40000001231 */
[----:B------:R-:W-:Y:S01]  /*4800*/  SHF.R.U32.HI R48, RZ, 0x10, R49 ;  /* 0x00000010ff307819 */ /* 0x000fe20000011631 */
[----:B------:R-:W-:Y:S01]  /*4810*/  HADD2.F32 R49, -RZ, R109.H1_H1 ;  /* 0x3000006dff317230 */ /* 0x000fe20000004100 */
[--C-:B------:R-:W-:Y:S02]  /*4820*/  SHF.R.U64 R44, R44, 0x10, R45.reuse ;  /* 0x000000102c2c7819 */ /* 0x100fe4000000122d */
[----:B------:R-:W-:Y:S01]  /*4830*/  SHF.R.U32.HI R56, RZ, 0x10, R45 ;  /* 0x00000010ff387819 */ /* 0x000fe2000001162d */
[----:B----4-:R-:W-:Y:S01]  /*4840*/  IMAD.MOV.U32 R45, RZ, RZ, R36 ;  /* 0x000000ffff2d7224 */ /* 0x010fe200078e0024 */
[----:B------:R-:W-:Y:S01]  /*4850*/  SHF.R.U64 R42, R46, 0x10, R47 ;  /* 0x000000102e2a7819 */ /* 0x000fe2000000122f */
[----:B------:R-:W-:Y:S01]  /*4860*/  IMAD.MOV.U32 R46, RZ, RZ, R38 ;  /* 0x000000ffff2e7224 */ /* 0x000fe200078e0026 */
[----:B------:R-:W-:Y:S01]  /*4870*/  SHF.R.U64 R43, R50, 0x10, R51 ;  /* 0x00000010322b7819 */ /* 0x000fe20000001233 */
[----:B0-----:R-:W-:Y:S01]  /*4880*/  IMAD.MOV.U32 R36, RZ, RZ, R15 ;  /* 0x000000ffff247224 */ /* 0x001fe200078e000f */
[----:B------:R-:W-:Y:S01]  /*4890*/  SHF.R.U32.HI R59, RZ, 0x10, R47 ;  /* 0x00000010ff3b7819 */ /* 0x000fe2000001162f */
[--C-:B------:R-:W-:Y:S01]  /*48a0*/  HADD2.F32 R38, -RZ, R37.reuse.H0_H0 ;  /* 0x20000025ff267230 */ /* 0x100fe20000004100 */
[----:B------:R-:W-:Y:S01]  /*48b0*/  SHF.R.U32.HI R57, RZ, 0x10, R51 ;  /* 0x00000010ff397819 */ /* 0x000fe20000011633 */
[----:B------:R-:W-:-:S02]  /*48c0*/  HADD2.F32 R37, -RZ, R37.H1_H1 ;  /* 0x30000025ff257230 */ /* 0x000fc40000004100 */
[--C-:B------:R-:W-:Y:S02]  /*48d0*/  HADD2.F32 R15, -RZ, R13.reuse.H0_H0 ;  /* 0x2000000dff0f7230 */ /* 0x100fe40000004100 */
[----:B------:R-:W-:Y:S02]  /*48e0*/  HADD2.F32 R50, -RZ, R48.H0_H0 ;  /* 0x20000030ff327230 */ /* 0x000fe40000004100 */
[----:B------:R-:W-:Y:S02]  /*48f0*/  HADD2.F32 R13, -RZ, R13.H1_H1 ;  /* 0x3000000dff0d7230 */ /* 0x000fe40000004100 */
[----:B------:R-:W-:Y:S02]  /*4900*/  HADD2.F32 R48, -RZ, R56.H0_H0 ;  /* 0x20000038ff307230 */ /* 0x000fe40000004100 */
[-C--:B------:R-:W-:Y:S01]  /*4910*/  FMUL.FTZ R58, R37, R50.reuse ;  /* 0x00000032253a7220 */ /* 0x080fe20000410000 */
[----:B------:R-:W-:Y:S02]  /*4920*/  HADD2.F32 R47, -RZ, R107.H1_H1 ;  /* 0x3000006bff2f7230 */ /* 0x000fe40000004100 */
[-C--:B------:R-:W-:Y:S01]  /*4930*/  FMUL.FTZ R56, R38, R49.reuse ;  /* 0x0000003126387220 */ /* 0x080fe20000410000 */
[----:B------:R-:W-:Y:S01]  /*4940*/  FMUL.FTZ R50, R13, R50 ;  /* 0x000000320d327220 */ /* 0x000fe20000410000 */
[----:B------:R-:W-:Y:S01]  /*4950*/  FMUL.FTZ R49, R15, R49 ;  /* 0x000000310f317220 */ /* 0x000fe20000410000 */
[-C--:B------:R-:W-:Y:S01]  /*4960*/  FFMA.FTZ R51, R13, R48.reuse, -R58 ;  /* 0x000000300d337223 */ /* 0x080fe2000001083a */
[----:B------:R-:W-:Y:S01]  /*4970*/  FFMA.FTZ R56, R15, R47, -R56 ;  /* 0x0000002f0f387223 */ /* 0x000fe20000010838 */
[----:B------:R-:W-:Y:S01]  /*4980*/  FFMA.FTZ R58, R37, R48, R50 ;  /* 0x00000030253a7223 */ /* 0x000fe20000010032 */
[----:B------:R-:W-:-:S02]  /*4990*/  HADD2.F32 R48, -RZ, R108.H1_H1 ;  /* 0x3000006cff307230 */ /* 0x000fc40000004100 */
[----:B------:R-:W-:Y:S01]  /*49a0*/  FFMA.FTZ R49, R38, R47, R49 ;  /* 0x0000002f26317223 */ /* 0x000fe20000010031 */
[--C-:B------:R-:W-:Y:S02]  /*49b0*/  HADD2.F32 R15, -RZ, R39.reuse.H0_H0 ;  /* 0x20000027ff0f7230 */ /* 0x100fe40000004100 */
[--C-:B------:R-:W-:Y:S02]  /*49c0*/  HADD2.F32 R13, -RZ, R36.reuse.H0_H0 ;  /* 0x20000024ff0d7230 */ /* 0x100fe40000004100 */
[----:B------:R-:W-:Y:S02]  /*49d0*/  HADD2.F32 R39, -RZ, R39.H1_H1 ;  /* 0x30000027ff277230 */ /* 0x000fe40000004100 */
[-C--:B------:R-:W-:Y:S01]  /*49e0*/  FMUL.FTZ R50, R15, R48.reuse ;  /* 0x000000300f327220 */ /* 0x080fe20000410000 */
[----:B------:R-:W-:Y:S02]  /*49f0*/  HADD2.F32 R47, -RZ, R57.H0_H0 ;  /* 0x20000039ff2f7230 */ /* 0x000fe40000004100 */
[----:B------:R-:W-:Y:S01]  /*4a00*/  FMUL.FTZ R48, R13, R48 ;  /* 0x000000300d307220 */ /* 0x000fe20000410000 */
[----:B------:R-:W-:Y:S01]  /*4a10*/  HADD2.F32 R36, -RZ, R36.H1_H1 ;  /* 0x30000024ff247230 */ /* 0x000fe20000004100 */
[----:B------:R-:W-:Y:S01]  /*4a20*/  F2FP.F16.F32.PACK_AB R49, R58, R49 ;  /* 0x000000313a31723e */ /* 0x000fe200000000ff */
[----:B------:R-:W-:-:S02]  /*4a30*/  HADD2.F32 R38, -RZ, R105.H1_H1 ;  /* 0x30000069ff267230 */ /* 0x000fc40000004100 */
[-C--:B------:R-:W-:Y:S01]  /*4a40*/  FMUL.FTZ R93, R39, R47.reuse ;  /* 0x0000002f275d7220 */ /* 0x080fe20000410000 */
[----:B------:R-:W-:Y:S02]  /*4a50*/  HADD2.F32 R37, -RZ, R59.H0_H0 ;  /* 0x2000003bff257230 */ /* 0x000fe40000004100 */
[C---:B---3--:R-:W-:Y:S01]  /*4a60*/  FMUL.FTZ R94, R36.reuse, R47 ;  /* 0x0000002f245e7220 */ /* 0x048fe20000410000 */
[----:B------:R-:W-:Y:S02]  /*4a70*/  HADD2.F32 R44, -RZ, R44.H0_H0 ;  /* 0x2000002cff2c7230 */ /* 0x000fe40000004100 */
[-C--:B------:R-:W-:Y:S01]  /*4a80*/  FFMA.FTZ R57, R13, R38.reuse, -R50 ;  /* 0x000000260d397223 */ /* 0x080fe20000010832 */
[----:B------:R-:W-:Y:S01]  /*4a90*/  FFMA.FTZ R59, R15, R38, R48 ;  /* 0x000000260f3b7223 */ /* 0x000fe20000010030 */
[-C--:B------:R-:W-:Y:S01]  /*4aa0*/  FFMA.FTZ R92, R36, R37.reuse, -R93 ;  /* 0x00000025245c7223 */ /* 0x080fe2000001085d */
[----:B------:R-:W-:Y:S01]  /*4ab0*/  FFMA.FTZ R94, R39, R37, R94 ;  /* 0x00000025275e7223 */ /* 0x000fe2000001005e */
[----:B------:R-:W-:-:S02]  /*4ac0*/  HADD2.F32 R38, -RZ, R109.H0_H0 ;  /* 0x2000006dff267230 */ /* 0x000fc40000004100 */
[----:B------:R-:W-:Y:S02]  /*4ad0*/  HADD2.F32 R15, -RZ, R45.H0_H0 ;  /* 0x2000002dff0f7230 */ /* 0x000fe40000004100 */
[----:B------:R-:W-:Y:S01]  /*4ae0*/  HADD2.F32 R37, -RZ, R95.H0_H0 ;  /* 0x2000005fff257230 */ /* 0x000fe20000004100 */
[----:B------:R-:W-:Y:S01]  /*4af0*/  F2FP.F16.F32.PACK_AB R59, R94, R59 ;  /* 0x0000003b5e3b723e */ /* 0x000fe200000000ff */
[----:B------:R-:W-:Y:S02]  /*4b00*/  HADD2.F32 R45, -RZ, R45.H1_H1 ;  /* 0x3000002dff2d7230 */ /* 0x000fe40000004100 */
[----:B------:R-:W-:Y:S01]  /*4b10*/  FMUL.FTZ R48, R15, R38 ;  /* 0x000000260f307220 */ /* 0x000fe20000410000 */
[----:B------:R-:W-:Y:S02]  /*4b20*/  HADD2.F32 R36, -RZ, R107.H0_H0 ;  /* 0x2000006bff247230 */ /* 0x000fe40000004100 */
[--C-:B------:R-:W-:Y:S02]  /*4b30*/  HADD2.F32 R13, -RZ, R12.reuse.H0_H0 ;  /* 0x2000000cff0d7230 */ /* 0x100fe40000004100 */
[----:B------:R-:W-:Y:S01]  /*4b40*/  FMUL.FTZ R39, R45, R37 ;  /* 0x000000252d277220 */ /* 0x000fe20000410000 */
[----:B------:R-:W-:-:S02]  /*4b50*/  HADD2.F32 R12, -RZ, R12.H1_H1 ;  /* 0x3000000cff0c7230 */ /* 0x000fc40000004100 */
[----:B------:R-:W-:Y:S02]  /*4b60*/  HADD2.F32 R108, -RZ, R108.H0_H0 ;  /* 0x2000006cff6c7230 */ /* 0x000fe40000004100 */
[C---:B------:R-:W-:Y:S01]  /*4b70*/  FMUL.FTZ R38, R13.reuse, R38 ;  /* 0x000000260d267220 */ /* 0x040fe20000410000 */
[----:B------:R-:W-:Y:S01]  /*4b80*/  FFMA.FTZ R48, R13, R36, -R48 ;  /* 0x000000240d307223 */ /* 0x000fe20000010830 */
[C---:B------:R-:W-:Y:S01]  /*4b90*/  FMUL.FTZ R50, R12.reuse, R37 ;  /* 0x000000250c327220 */ /* 0x040fe20000410000 */
[----:B------:R-:W-:Y:S01]  /*4ba0*/  FFMA.FTZ R39, R12, R44, -R39 ;  /* 0x0000002c0c277223 */ /* 0x000fe20000010827 */
[----:B------:R-:W-:Y:S02]  /*4bb0*/  HADD2.F32 R13, -RZ, R46.H0_H0 ;  /* 0x2000002eff0d7230 */ /* 0x000fe40000004100 */
[----:B------:R-:W-:Y:S01]  /*4bc0*/  FFMA.FTZ R38, R15, R36, R38 ;  /* 0x000000240f267223 */ /* 0x000fe20000010026 */
[----:B------:R-:W-:Y:S02]  /*4bd0*/  HADD2.F32 R43, -RZ, R43.H0_H0 ;  /* 0x2000002bff2b7230 */ /* 0x000fe40000004100 */
[----:B------:R-:W-:Y:S01]  /*4be0*/  FFMA.FTZ R45, R45, R44, R50 ;  /* 0x0000002c2d2d7223 */ /* 0x000fe20000010032 */
[----:B------:R-:W-:-:S02]  /*4bf0*/  HADD2.F32 R12, -RZ, R14.H0_H0 ;  /* 0x2000000eff0c7230 */ /* 0x000fc40000004100 */
[-C--:B------:R-:W-:Y:S01]  /*4c00*/  FMUL.FTZ R37, R13, R108.reuse ;  /* 0x0000006c0d257220 */ /* 0x080fe20000410000 */
        /* <DEDUP_REMOVED lines=12> */
[----:B------:R-:W-:-:S02]  /*4cd0*/  F2FP.F16.F32.PACK_AB R12, R39, R48 ;  /* 0x00000030270c723e */ /* 0x000fc400000000ff */
[----:B------:R-:W-:Y:S02]  /*4ce0*/  F2FP.F16.F32.PACK_AB R13, R51, R56 ;  /* 0x00000038330d723e */ /* 0x000fe400000000ff */
[----:B------:R-:W-:Y:S01]  /*4cf0*/  F2FP.F16.F32.PACK_AB R14, R14, R37 ;  /* 0x000000250e0e723e */ /* 0x000fe200000000ff */
[----:B------:R-:W-:Y:S01]  /*4d00*/  IMAD.MOV.U32 R37, RZ, RZ, R49 ;  /* 0x000000ffff257224 */ /* 0x000fe200078e0031 */
[----:B------:R-:W-:Y:S02]  /*4d10*/  F2FP.F16.F32.PACK_AB R15, R92, R57 ;  /* 0x000000395c0f723e */ /* 0x000fe400000000ff */
[----:B------:R-:W-:Y:S02]  /*4d20*/  F2FP.F16.F32.PACK_AB R38, R43, R108 ;  /* 0x0000006c2b26723e */ /* 0x000fe400000000ff */
[----:B------:R-:W-:-:S07]  /*4d30*/  MOV R39, R59 ;  /* 0x0000003b00277202 */ /* 0x000fce0000000f00 */
.L_x_1436:
[----:B------:R-:W-:Y:S05]  /*4d40*/  BSYNC B1 ;  /* 0x0000000000017941 */ /* 0x000fea0003800000 */
.L_x_1435:
[----:B------:R-:W-:Y:S01]  /*4d50*/  ISETP.GE.AND P2, PT, R11, R104, PT ;  /* 0x000000680b00720c */ /* 0x000fe20003f46270 */
[----:B0-----:R0:W-:Y:S02]  /*4d60*/  ST.E.128 desc[UR60][R40.64], R12 ;  /* 0x0000000c28007985 */ /* 0x0011e4000c101d3c */
[----:B0-----:R-:W-:Y:S02]  /*4d70*/  IMAD.MOV.U32 R12, RZ, RZ, R102 ;  /* 0x000000ffff0c7224 */ /* 0x001fe400078e0066 */
[----:B------:R-:W-:-:S08]  /*4d80*/  IMAD.MOV.U32 R13, RZ, RZ, R103 ;  /* 0x000000ffff0d7224 */ /* 0x000fd000078e0067 */
[----:B------:R-:W-:Y:S05]  /*4d90*/  @P2 BRA `(.L_x_1419) ;  /* 0x00000004001c2947 */ /* 0x000fea0003800000 */
[----:B------:R-:W-:-:S05]  /*4da0*/  IMAD.WIDE R12, R11, 0x2, R12 ;  /* 0x000000020b0c7825 */ /* 0x000fca00078e020c */
[----:B----4-:R0:W-:Y:S01]  /*4db0*/  ST.E.128 desc[UR60][R12.64], R36 ;  /* 0x000000240c007985 */ /* 0x0101e2000c101d3c */
[----:B------:R-:W-:Y:S05]  /*4dc0*/  BRA `(.L_x_1419) ;  /* 0x0000000400107947 */ /* 0x000fea0003800000 */
.L_x_1400:
[----:B------:R-:W-:-:S13]  /*4dd0*/  ISETP.NE.AND P3, PT, R205, 0x3, PT ;  /* 0x00000003cd00780c */ /* 0x000fda0003f65270 */
[----:B------:R-:W-:Y:S05]  /*4de0*/  @!P3 BRA `(.L_x_1437) ;  /* 0x000000000004b947 */ /* 0x000fea0003800000 */
[----:B------:R-:W-:Y:S01]  /*4df0*/  BPT.TRAP 0x1 ;  /* 0x000000040000795c */ /* 0x000fe20000300000 */
.L_x_1437:
[----:B------:R-:W-:Y:S01]  /*4e00*/  IMAD R4, R18, 0x8, R19 ;  /* 0x0000000812047824 */ /* 0x000fe200078e0213 */
[----:B------:R-:W-:Y:S01]  /*4e10*/  SHF.L.U32 R101, R203, 0x1f, RZ ;  /* 0x0000001fcb657819 */ /* 0x000fe200000006ff */
[----:B------:R-:W-:Y:S01]  /*4e20*/  BSSY B1, `(.L_x_1438) ;  /* 0x0000004000017945 */ /* 0x000fe20003800000 */
[----:B------:R-:W-:Y:S02]  /*4e30*/  SHF.R.S32.HI R98, RZ, 0x1f, R97 ;  /* 0x0000001fff627819 */ /* 0x000fe40000011461 */
[----:B------:R-:W0:Y:S02]  /*4e40*/  SYNCS.PHASECHK.TRANS64.TRYWAIT P2, [R4+URZ+0x32490], R101 ;  /* 0x03249065040075a7 */ /* 0x000e24000804017f */
[----:B0-----:R-:W-:Y:S05]  /*4e50*/  @!P2 BRA `(.L_x_1439) ;  /* 0x000001480038a947 */ /* 0x001fea0003800000 */
.L_x_1678:
[----:B------:R-:W-:Y:S05]  /*4e60*/  BSYNC B1 ;  /* 0x0000000000017941 */ /* 0x000fea0003800000 */
.L_x_1438:
[----:B------:R-:W-:Y:S01]  /*4e70*/  ULDC.64 UR4, c[0x0][0x300] ;  /* 0x0000c00000047ab9 */ /* 0x000fe20000000a00 */
[----:B-----5:R-:W-:Y:S01]  /*4e80*/  SHF.R.S32.HI R99, RZ, 0x1f, R96 ;  /* 0x0000001fff637819 */ /* 0x020fe20000011460 */
[----:B------:R-:W-:Y:S02]  /*4e90*/  IMAD R14, R98, UR4, RZ ;  /* 0x00000004620e7c24 */ /* 0x000fe4000f8e02ff */
[----:B------:R-:W-:-:S04]  /*4ea0*/  IMAD.WIDE.U32 R12, R97, UR4, RZ ;  /* 0x00000004610c7c25 */ /* 0x000fc8000f8e00ff */
[----:B------:R-:W-:Y:S01]  /*4eb0*/  IMAD R11, R97, UR5, R14 ;  /* 0x00000005610b7c24 */ /* 0x000fe2000f8e020e */
[----:B------:R-:W-:Y:S01]  /*4ec0*/  ULDC.64 UR4, c[0x0][0x310] ;  /* 0x0000c40000047ab9 */ /* 0x000fe20000000a00 */
[----:B------:R-:W-:Y:S02]  /*4ed0*/  IMAD R100, R26, -0x60, R30 ;  /* 0xffffffa01a647824 */ /* 0x000fe400078e021e */
[----:B------:R-:W-:Y:S02]  /*4ee0*/  IMAD R15, R99, UR4, RZ ;  /* 0x00000004630f7c24 */ /* 0x000fe4000f8e02ff */
[----:B------:R-:W-:Y:S01]  /*4ef0*/  IMAD.IADD R13, R13, 0x1, R11 ;  /* 0x000000010d0d7824 */ /* 0x000fe200078e020b */
        /* <DEDUP_REMOVED lines=9> */
[----:B------:R-:W-:Y:S01]  /*4f90*/  IMAD.IADD R42, R100, 0x1, -R200 ;  /* 0x00000001642a7824 */ /* 0x000fe200078e0ac8 */
[----:B------:R-:W-:Y:S02]  /*4fa0*/  IADD3 R11, R13, R11, RZ ;  /* 0x0000000b0d0b7210 */ /* 0x000fe40007ffe0ff */
[----:B------:R-:W-:Y:S01]  /*4fb0*/  LEA R40, P2, R12, UR4, 0x1 ;  /* 0x000000040c287c11 */ /* 0x000fe2000f8408ff */
[----:B------:R-:W-:-:S03]  /*4fc0*/  UMOV UR4, 0xffffffff ;  /* 0xffffffff00047882 */ /* 0x000fc60000000000 */
[----:B------:R-:W-:Y:S02]  /*4fd0*/  LEA.HI.X R41, R12, UR5, R11, 0x1, P2 ;  /* 0x000000050c297c11 */ /* 0x000fe400090f0c0b */
[----:B------:R-:W-:Y:S01]  /*4fe0*/  ISETP.GE.AND P2, PT, R42, 0x1, PT ;  /* 0x000000012a00780c */ /* 0x000fe20003f46270 */
[----:B------:R-:W-:-:S12]  /*4ff0*/  BRA.DIV UR4, `(.L_x_1440) ;  /* 0x0000014604e47947 */ /* 0x000fd8000b800000 */
[----:B------:R1:W2:Y:S04]  /*5000*/  SHFL.IDX PT, R37, R41, RZ, 0x1c1f ;  /* 0x001c1fff29257589 */ /* 0x0002a800000e0000 */
[----:B------:R1:W3:Y:S02]  /*5010*/  SHFL.IDX PT, R14, R40, RZ, 0x1c1f ;  /* 0x001c1fff280e7589 */ /* 0x0002e400000e0000 */
.L_x_1682:
        /* <DEDUP_REMOVED lines=13> */
.L_x_1442:
[----:B------:R-:W-:Y:S05]  /*50f0*/  BSYNC B1 ;  /* 0x0000000000017941 */ /* 0x000fea0003800000 */
.L_x_1441:
[----:B------:R-:W-:-:S03]  /*5100*/  UMOV UR4, 0xffffffff ;  /* 0xffffffff00047882 */ /* 0x000fc60000000000 */
[----:B------:R-:W-:Y:S05]  /*5110*/  BRA.DIV UR4, `(.L_x_1443) ;  /* 0x0000014604e47947 */ /* 0x000fea000b800000 */
[----:B--2-4-:R2:W4:Y:S04]  /*5120*/  SHFL.IDX PT, R37, R41, 0x1, 0x1c1f ;  /* 0x003c1f0029257f89 */ /* 0x01452800000e0000 */
[----:B---3--:R2:W3:Y:S02]  /*5130*/  SHFL.IDX PT, R14, R40, 0x1, 0x1c1f ;  /* 0x003c1f00280e7f89 */ /* 0x0084e400000e0000 */
.L_x_1686:
        /* <DEDUP_REMOVED lines=13> */
.L_x_1419:
[----:B------:R-:W-:Y:S05]  /*5210*/  BSYNC B0 ;  /* 0x0000000000007941 */ /* 0x000fea0003800000 */
.L_x_1399:
        /* <DEDUP_REMOVED lines=9> */
[----:B--2---:R2:W-:Y:S01]  /*52b0*/  BAR.SYNC.DEFER_BLOCKING R91, 0x80 ;  /* 0x0002005b0000751d */ /* 0x0045e20000010000 */
[----:B-----5:R-:W-:-:S13]  /*52c0*/  LOP3.LUT P2, RZ, R11, 0x7f, RZ, 0xc0, !PT ;  /* 0x0000007f0bff7812 */ /* 0x020fda000784c0ff */
[----:B------:R-:W-:-:S05]  /*52d0*/  @!P2 VIADD R11, R4, 0x324a0 ;  /* 0x000324a0040ba836 */ /* 0x000fca0000000000 */
[----:B------:R-:W-:-:S04]  /*52e0*/  @!P2 PRMT R11, RZ, 0x654, R11 ;  /* 0x00000654ff0ba816 */ /* 0x000fc8000000000b */
[----:B------:R2:W-:Y:S01]  /*52f0*/  @!P2 SYNCS.ARRIVE.TRANS64.RED.A1T0 RZ, [R11+URZ], RZ ;  /* 0x000000ff0bffa9a7 */ /* 0x0005e2000810043f */
[----:B------:R-:W-:Y:S05]  /*5300*/  @!P3 BRA `(.L_x_1445) ;  /* 0x000000000004b947 */ /* 0x000fea0003800000 */
[----:B------:R-:W-:Y:S01]  /*5310*/  BPT.TRAP 0x1 ;  /* 0x000000040000795c */ /* 0x000fe20000300000 */
.L_x_1445:
[----:B------:R-:W-:Y:S05]  /*5320*/  BSYNC B0 ;  /* 0x0000000000007941 */ /* 0x000fea0003800000 */
.L_x_1444:
[----:B------:R-:W5:Y:S01]  /*5330*/  SYNCS.PHASECHK.TRANS64.TRYWAIT P3, [R4+URZ+0x324b0], R101 ;  /* 0x0324b065040075a7 */ /* 0x000f62000806017f */
[----:B------:R-:W-:Y:S04]  /*5340*/  BSSY B0, `(.L_x_1446) ;  /* 0x0000002000007945 */ /* 0x000fe80003800000 */
[----:B-----5:R-:W-:Y:S05]  /*5350*/  @!P3 BRA `(.L_x_1447) ;  /* 0x00000144009cb947 */ /* 0x020fea0003800000 */
.L_x_1687:
[----:B------:R-:W-:Y:S05]  /*5360*/  BSYNC B0 ;  /* 0x0000000000007941 */ /* 0x000fea0003800000 */
.L_x_1446:
[----:B------:R-:W-:Y:S01]  /*5370*/  ULDC.64 UR4, c[0x0][0x328] ;  /* 0x0000ca0000047ab9 */ /* 0x000fe20000000a00 */
[----:B------:R-:W-:Y:S01]  /*5380*/  IADD3 R100, -R200, R100, RZ ;  /* 0x00000064c8647210 */ /* 0x000fe20007ffe1ff */
[----:B------:R-:W-:Y:S01]  /*5390*/  IMAD R98, R98, UR4, RZ ;  /* 0x0000000462627c24 */ /* 0x000fe2000f8e02ff */
[----:B------:R-:W-:Y:S01]  /*53a0*/  BSSY B0, `(.L_x_1448) ;  /* 0x0000042000007945 */ /* 0x000fe20003800000 */
        /* <DEDUP_REMOVED lines=8> */
[----:B--2---:R-:W-:Y:S02]  /*5430*/  IMAD R11, R81, UR4, RZ ;  /* 0x00000004510b7c24 */ /* 0x004fe4000f8e02ff */
[----:B------:R-:W-:Y:S02]  /*5440*/  IMAD.IADD R13, R13, 0x1, R99 ;  /* 0x000000010d0d7824 */ /* 0x000fe400078e0263 */
[C---:B------:R-:W-:Y:S02]  /*5450*/  IMAD R11, R34.reuse, UR5, R11 ;  /* 0x00000005220b7c24 */ /* 0x040fe4000f8e020b */
[----:B------:R-:W-:Y:S01]  /*5460*/  IMAD.WIDE.U32 R12, R34, UR4, R12 ;  /* 0x00000004220c7c25 */ /* 0x000fe2000f8e000c */
[----:B------:R-:W-:-:S03]  /*5470*/  ULDC.64 UR4, c[0x0][0x318] ;  /* 0x0000c60000047ab9 */ /* 0x000fc60000000a00 */
[----:B------:R-:W-:Y:S01]  /*5480*/  IMAD.IADD R13, R13, 0x1, R11 ;  /* 0x000000010d0d7824 */ /* 0x000fe200078e020b */
[----:B------:R-:W-:Y:S01]  /*5490*/  LEA R44, P3, R12, UR4, 0x1 ;  /* 0x000000040c2c7c11 */ /* 0x000fe2000f8608ff */
[----:B------:R-:W-:-:S03]  /*54a0*/  IMAD R11, R18, 0x6000, R75 ;  /* 0x00006000120b7824 */ /* 0x000fc600078e024b */
[----:B------:R-:W-:Y:S01]  /*54b0*/  LEA.HI.X R45, R12, UR5, R13, 0x1, P3 ;  /* 0x000000050c2d7c11 */ /* 0x000fe200098f0c0d */
[----:B------:R-:W-:Y:S01]  /*54c0*/  IMAD.IADD R13, R78, 0x1, R11 ;  /* 0x000000014e0d7824 */ /* 0x000fe200078e020b */
[----:B------:R-:W-:Y:S01]  /*54d0*/  ISETP.GE.AND P3, PT, R100, 0x1, PT ;  /* 0x000000016400780c */ /* 0x000fe20003f66270 */
[----:B------:R0:W2:Y:S01]  /*54e0*/  SHFL.IDX PT, R49, R44, RZ, 0x1c1f ;  /* 0x001c1fff2c317589 */ /* 0x0000a200000e0000 */
[--C-:B------:R-:W-:Y:S02]  /*54f0*/  IMAD R42, R11, 0x2, R24.reuse ;  /* 0x000000020b2a7824 */ /* 0x100fe400078e0218 */
[----:B------:R-:W-:Y:S01]  /*5500*/  IMAD R11, R13, 0x2, R24 ;  /* 0x000000020d0b7824 */ /* 0x000fe200078e0218 */
[----:B------:R0:W3:Y:S08]  /*5510*/  SHFL.IDX PT, R47, R45, RZ, 0x1c1f ;  /* 0x001c1fff2d2f7589 */ /* 0x0000f000000e0000 */
[----:B0-----:R-:W-:Y:S05]  /*5520*/  @!P3 BRA `(.L_x_1449) ;  /* 0x0000000000a4b947 */ /* 0x001fea0003800000 */
[----:B------:R-:W-:Y:S02]  /*5530*/  ISETP.NE.AND P5, PT, R20, RZ, PT ;  /* 0x000000ff1400720c */ /* 0x000fe40003fa5270 */
[----:B------:R-:W-:Y:S02]  /*5540*/  ISETP.NE.AND P4, PT, R10, RZ, PT ;  /* 0x000000ff0a00720c */ /* 0x000fe40003f85270 */
[----:B------:R-:W-:-:S09]  /*5550*/  PRMT R43, R87, 0x8880, RZ ;  /* 0x00008880572b7816 */ /* 0x000fd200000000ff */
[----:B------:R-:W0:Y:S01]  /*5560*/  @P5 LDS.128 R12, [R42] ;  /* 0x000000002a0c5984 */ /* 0x000e220000000c00 */
[----:B-12---:R-:W-:-:S04]  /*5570*/  @P5 LEA R40, P3, R16, R49, 0x1 ;  /* 0x0000003110285211 */ /* 0x006fc800078608ff */
        /* <DEDUP_REMOVED lines=36> */
.L_x_1449:
[----:B------:R-:W-:Y:S05]  /*57c0*/  BSYNC B0 ;  /* 0x0000000000007941 */ /* 0x000fea0003800000 */
.L_x_1448:
[----:B------:R-:W-:Y:S01]  /*57d0*/  ISETP.GE.AND P3, PT, R100, 0x41, PT ;  /* 0x000000416400780c */ /* 0x000fe20003f66270 */
[----:B------:R-:W4:Y:S01]  /*57e0*/  SHFL.IDX PT, R45, R45, 0x1, 0x1c1f ;  /* 0x003c1f002d2d7f89 */ /* 0x000f2200000e0000 */
[----:B------:R-:W-:Y:S03]  /*57f0*/  BSSY B0, `(.L_x_1450) ;  /* 0x000002c000007945 */ /* 0x000fe60003800000 */
[----:B------:R0:W0:Y:S08]  /*5800*/  SHFL.IDX PT, R43, R44, 0x1, 0x1c1f ;  /* 0x003c1f002c2b7f89 */ /* 0x00003000000e0000 */
[----:B------:R-:W-:Y:S05]  /*5810*/  @!P3 BRA `(.L_x_1451) ;  /* 0x0000000000a4b947 */ /* 0x000fea0003800000 */
[----:B------:R-:W-:Y:S02]  /*5820*/  ISETP.NE.AND P5, PT, R20, RZ, PT ;  /* 0x000000ff1400720c */ /* 0x000fe40003fa5270 */
[----:B------:R-:W-:Y:S02]  /*5830*/  ISETP.NE.AND P4, PT, R10, RZ, PT ;  /* 0x000000ff0a00720c */ /* 0x000fe40003f85270 */
[----:B0-----:R-:W-:-:S09]  /*5840*/  PRMT R44, R87, 0x8880, RZ ;  /* 0x00008880572c7816 */ /* 0x001fd200000000ff */
[----:B------:R-:W0:Y:S01]  /*5850*/  @P5 LDS.128 R12, [R42+0x2000] ;  /* 0x002000002a0c5984 */ /* 0x000e220000000c00 */
[----:B-1----:R-:W-:-:S04]  /*5860*/  @P5 LEA R40, P3, R16, R43, 0x1 ;  /* 0x0000002b10285211 */ /* 0x002fc800078608ff */
[----:B----4-:R-:W-:Y:S02]  /*5870*/  @P5 LEA.HI.X R41, R16, R45, R17, 0x1, P3 ;  /* 0x0000002d10295211 */ /* 0x010fe400018f0c11 */
[----:B------:R-:W-:-:S04]  /*5880*/  @P4 LEA R38, P3, R2, R43, 0x1 ;  /* 0x0000002b02264211 */ /* 0x000fc800078608ff */
[----:B------:R-:W-:Y:S02]  /*5890*/  @P4 LEA.HI.X R39, R2, R45, R202, 0x1, P3 ;  /* 0x0000002d02274211 */ /* 0x000fe400018f0cca */
[----:B------:R-:W-:-:S13]  /*58a0*/  ISETP.NE.AND P3, PT, R9, RZ, PT ;  /* 0x000000ff0900720c */ /* 0x000fda0003f65270 */
[----:B------:R-:W-:-:S04]  /*58b0*/  @P3 LEA R36, P6, R209, R43, 0x1 ;  /* 0x0000002bd1243211 */ /* 0x000fc800078c08ff */
[----:B------:R-:W-:Y:S01]  /*58c0*/  @P3 LEA.HI.X R37, R209, R45, R218, 0x1, P6 ;  /* 0x0000002dd1253211 */ /* 0x000fe200030f0cda */
[----:B0-----:R0:W-:Y:S01]  /*58d0*/  @P5 ST.E.128 desc[UR60][R40.64], R12 ;  /* 0x0000000c28005985 */ /* 0x0011e2000c101d3c */
        /* <DEDUP_REMOVED lines=29> */
.L_x_1451:
[----:B------:R-:W-:Y:S05]  /*5ab0*/  BSYNC B0 ;  /* 0x0000000000007941 */ /* 0x000fea0003800000 */
.L_x_1450:
[----:B------:R-:W-:Y:S01]  /*5ac0*/  @!PT LDS RZ, [RZ] ;  /* 0x00000000fffff984 */ /* 0x000fe20000000800 */
[----:B------:R-:W-:Y:S01]  /*5ad0*/  @!PT LDS RZ, [RZ] ;  /* 0x00000000fffff984 */ /* 0x000fe20000000800 */
[----:B------:R-:W-:Y:S01]  /*5ae0*/  @!PT LDS RZ, [RZ] ;  /* 0x00000000fffff984 */ /* 0x000fe20000000800 */
[----:B------:R-:W-:Y:S01]  /*5af0*/  @!PT LDS RZ, [RZ] ;  /* 0x00000000fffff984 */ /* 0x000fe20000000800 */
[----:B------:R5:W-:Y:S06]  /*5b00*/  MEMBAR.ALL.CTA ;  /* 0x0000000000007992 */ /* 0x000bec0000008000 */
[----:B-----5:R-:W5:Y:S01]  /*5b10*/  FENCE.VIEW.ASYNC.S ;  /* 0x00000000000073c6 */ /* 0x020f620000000000 */
[----:B-1----:R-:W-:Y:S01]  /*5b20*/  @!P2 VIADD R4, R4, 0x324c0 ;  /* 0x000324c00404a836 */ /* 0x002fe20000000000 */
[----:B-----5:R1:W-:Y:S01]  /*5b30*/  BAR.SYNC.DEFER_BLOCKING R91, 0x80 ;  /* 0x0002005b0000751d */ /* 0x0203e20000010000 */
[----:B------:R-:W-:Y:S01]  /*5b40*/  ISETP.NE.AND P3, PT, R0, RZ, PT ;  /* 0x000000ff0000720c */ /* 0x000fe20003f65270 */
[----:B------:R-:W-:-:S02]  /*5b50*/  VIADD R18, R18, 0x1 ;  /* 0x0000000112127836 */ /* 0x000fc40000000000 */
[----:B------:R-:W-:-:S04]  /*5b60*/  @!P2 PRMT R4, RZ, 0x654, R4 ;  /* 0x00000654ff04a816 */ /* 0x000fc80000000004 */
[----:B------:R1:W-:Y:S01]  /*5b70*/  @!P2 SYNCS.ARRIVE.TRANS64.RED.A1T0 RZ, [R4+URZ], RZ ;  /* 0x000000ff04ffa9a7 */ /* 0x0003e2000810043f */
[----:B------:R-:W-:-:S04]  /*5b80*/  ISETP.NE.AND P2, PT, R18, 0x2, PT ;  /* 0x000000021200780c */ /* 0x000fc80003f45270 */
[----:B------:R-:W-:Y:S02]  /*5b90*/  SEL R0, RZ, 0x1, P2 ;  /* 0x00000001ff007807 */ /* 0x000fe40001000000 */
[----:B------:R-:W-:Y:S02]  /*5ba0*/  SEL R18, R18, RZ, P2 ;  /* 0x000000ff12127207 */ /* 0x000fe40001000000 */
[----:B------:R-:W-:Y:S01]  /*5bb0*/  LOP3.LUT R203, R203, R0, RZ, 0x3c, !PT ;  /* 0x00000000cbcb7212 */ /* 0x000fe200078e3cff */
[----:B-1----:R-:W-:Y:S06]  /*5bc0*/  @P3 BRA `(.L_x_1452) ;  /* 0xffffffc400883947 */ /* 0x002fec000383ffff */
[----:B------:R-:W1:Y:S01]  /*5bd0*/  S2R R11, SR_TID.X ;  /* 0x00000000000b7919 */ /* 0x000e620000002100 */
[----:B------:R-:W-:Y:S02]  /*5be0*/  PLOP3.LUT P0, PT, PT, PT, PT, 0x8, 0x0 ;  /* 0x000000000000781c */ /* 0x000fe40003f0e170 */
[----:B-1----:R-:W-:-:S04]  /*5bf0*/  SHF.R.U32.HI R11, RZ, 0x7, R11 ;  /* 0x00000007ff0b7819 */ /* 0x002fc8000001160b */
[----:B------:R-:W-:-:S13]  /*5c00*/  ISETP.NE.AND P3, PT, R11, 0x1, PT ;  /* 0x000000010b00780c */ /* 0x000fda0003f65270 */
[----:B------:R-:W-:Y:S06]  /*5c10*/  @!P3 BAR.ARV 0x9, 0x100 ;  /* 0x024400000000bb1d */ /* 0x000fec0000002000 */
.L_x_1394:
[----:B------:R-:W-:Y:S02]  /*5c20*/  ISETP.GE.AND P2, PT, R187, 0x1, PT ;  /* 0x00000001bb00780c */ /* 0x000fe40003f46270 */
[----:B------:R-:W-:Y:S02]  /*5c30*/  CS2R R4, SRZ ;  /* 0x0000000000047805 */ /* 0x000fe4000001ff00 */
[----:B------:R-:W-:Y:S01]  /*5c40*/  PLOP3.LUT P1, PT, PT, PT, PT, 0x80, 0x0 ;  /* 0x000000000000781c */ /* 0x000fe20003f2f070 */
[----:B------:R-:W-:Y:S01]  /*5c50*/  IMAD.MOV.U32 R3, RZ, RZ, RZ ;  /* 0x000000ffff037224 */ /* 0x000fe200078e00ff */
[----:B------:R-:W-:Y:S01]  /*5c60*/  MOV R0, RZ ;  /* 0x000000ff00007202 */ /* 0x000fe20000000f00 */
        /* <DEDUP_REMOVED lines=47> */
[----:B------:R-:W-:-:S02]  /*5f60*/  MOV R62, RZ ;  /* 0x000000ff003e7202 */ /* 0x000fc40000000f00 */
[----:B------:R-:W-:Y:S02]  /*5f70*/  CS2R R158, SRZ ;  /* 0x00000000009e7805 */ /* 0x000fe4000001ff00 */
[----:B------:R-:W-:Y:S01]  /*5f80*/  CS2R R176, SRZ ;  /* 0x0000000000b07805 */ /* 0x000fe2000001ff00 */
[----:B------:R-:W-:Y:S01]  /*5f90*/  IMAD.MOV.U32 R29, RZ, RZ, RZ ;  /* 0x000000ffff1d7224 */ /* 0x000fe200078e00ff */
[----:B------:R-:W-:Y:S01]  /*5fa0*/  CS2R R26, SRZ ;  /* 0x00000000001a7805 */ /* 0x000fe2000001ff00 */
[----:B------:R-:W-:Y:S01]  /*5fb0*/  IMAD.MOV.U32 R58, RZ, RZ, RZ ;  /* 0x000000ffff3a7224 */ /* 0x000fe200078e00ff */
[----:B------:R-:W-:Y:S01]  /*5fc0*/  CS2R R156, SRZ ;  /* 0x00000000009c7805 */ /* 0x000fe2000001ff00 */
[----:B------:R-:W-:Y:S01]  /*5fd0*/  IMAD.MOV.U32 R54, RZ, RZ, RZ ;  /* 0x000000ffff367224 */ /* 0x000fe200078e00ff */
[----:B------:R-:W-:Y:S02]  /*5fe0*/  CS2R R174, SRZ ;  /* 0x0000000000ae7805 */ /* 0x000fe4000001ff00 */
[----:B------:R-:W-:Y:S01]  /*5ff0*/  CS2R R24, SRZ ;  /* 0x0000000000187805 */ /* 0x000fe2000001ff00 */
[----:B------:R-:W-:Y:S01]  /*6000*/  IMAD.MOV.U32 R50, RZ, RZ, RZ ;  /* 0x000000ffff327224 */ /* 0x000fe200078e00ff */
[----:B------:R-:W-:Y:S01]  /*6010*/  MOV R46, RZ ;  /* 0x000000ff002e7202 */ /* 0x000fe20000000f00 */
[----:B0-----:R-:W-:Y:S01]  /*6020*/  IMAD.MOV.U32 R15, RZ, RZ, RZ ;  /* 0x000000ffff0f7224 */ /* 0x001fe200078e00ff */
[----:B------:R-:W-:-:S02]  /*6030*/  CS2R R154, SRZ ;  /* 0x00000000009a7805 */ /* 0x000fc4000001ff00 */
[----:B------:R-:W-:Y:S02]  /*6040*/  CS2R R172, SRZ ;  /* 0x0000000000ac7805 */ /* 0x000fe4000001ff00 */
[----:B------:R-:W-:Y:S02]  /*6050*/  CS2R R42, SRZ ;  /* 0x00000000002a7805 */ /* 0x000fe4000001ff00 */
[----:B------:R-:W-:Y:S02]  /*6060*/  CS2R R38, SRZ ;  /* 0x0000000000267805 */ /* 0x000fe4000001ff00 */
[----:B------:R-:W-:Y:S01]  /*6070*/  CS2R R152, SRZ ;  /* 0x0000000000987805 */ /* 0x000fe2000001ff00 */
[----:B------:R-:W-:Y:S01]  /*6080*/  IMAD.MOV.U32 R171, RZ, RZ, RZ ;  /* 0x000000ffffab7224 */ /* 0x000fe200078e00ff */
[----:B------:R-:W-:Y:S02]  /*6090*/  CS2R R168, SRZ ;  /* 0x0000000000a87805 */ /* 0x000fe4000001ff00 */
[----:B------:R-:W-:Y:S01]  /*60a0*/  CS2R R10, SRZ ;  /* 0x00000000000a7805 */ /* 0x000fe2000001ff00 */
[----:B------:R-:W-:Y:S06]  /*60b0*/  @P0 BRA `(.L_x_1453) ;  /* 0x00000000000c0947 */ /* 0x000fec0003800000 */
[----:B------:R-:W0:Y:S01]  /*60c0*/  FENCE.VIEW.ASYNC.G ;  /* 0x00000000000073c6 */ /* 0x000e220000000100 */
[----:B------:R-:W-:Y:S05]  /*60d0*/  WARPSYNC.ALL ;  /* 0x0000000000007948 */ /* 0x000fea0003800000 */
[----:B0-----:R-:W-:Y:S06]  /*60e0*/  BAR.ARV 0xc, 0x180 ;  /* 0x0306000000007b1d */ /* 0x001fec0000002000 */
.L_x_1453:
[----:B------:R-:W-:Y:S02]  /*60f0*/  IMAD.MOV.U32 R14, RZ, RZ, RZ ;  /* 0x000000ffff0e7224 */ /* 0x000fe400078e00ff */
[----:B------:R-:W-:Y:S01]  /*6100*/  IMAD.MOV.U32 R167, RZ, RZ, RZ ;  /* 0x000000ffffa77224 */ /* 0x000fe200078e00ff */
        /* <DEDUP_REMOVED lines=9> */
.L_x_1690:
[----:B------:R-:W-:Y:S01]  /*61a0*/  VIADD R24, R19, 0x18400 ;  /* 0x0001840013187836 */ /* 0x000fe20000000000 */
[----:B01----:R-:W-:Y:S01]  /*61b0*/  LEA.HI R0, R14, R14, RZ, 0x1 ;  /* 0x0000000e0e007211 */ /* 0x003fe200078f08ff */
[----:B------:R-:W-:Y:S03]  /*61c0*/  BSSY B6, `(.L_x_1456) ;  /* 0x0000015000067945 */ /* 0x000fe60003800000 */
[----:B------:R-:W-:Y:S02]  /*61d0*/  LOP3.LUT P0, RZ, R24, 0x1bf, RZ, 0xc0, !PT ;  /* 0x000001bf18ff7812 */ /* 0x000fe4000780c0ff */
[----:B------:R-:W-:-:S04]  /*61e0*/  LOP3.LUT R3, R0, 0xffffe, RZ, 0xc0, !PT ;  /* 0x000ffffe00037812 */ /* 0x000fc800078ec0ff */
[----:B------:R-:W-:-:S07]  /*61f0*/  IADD3 R30, R14, -R3, RZ ;  /* 0x800000030e1e7210 */ /* 0x000fce0007ffe0ff */
        /* <DEDUP_REMOVED lines=16> */
[----:B-12345:R-:W-:Y:S05]  /*6300*/  CALL.ABS.NOINC R14 ;  /* 0x000000000e007343 */ /* 0x03efea0003c00000 */
.L_x_1457:
[----:B------:R-:W-:Y:S05]  /*6310*/  BSYNC B6 ;  /* 0x0000000000067941 */ /* 0x000fea0003800000 */
.L_x_1456:
        /* <DEDUP_REMOVED lines=13> */
.L_x_1461:
[----:B-1----:R1:W2:Y:S02]  /*63f0*/  SYNCS.PHASECHK.TRANS64.TRYWAIT P0, [R19+URZ+0x32400], R0 ;  /* 0x03240000130075a7 */ /* 0x0022a4000800017f */
[----:B--2---:R-:W-:Y:S05]  /*6400*/  @!P0 NANOSLEEP.SYNCS 0x989680 ;  /* 0x009896800000895d */ /* 0x004fea0003900000 */
[----:B------:R-:W2:Y:S02]  /*6410*/  @!P0 SYNCS.PHASECHK.TRANS64 P0, [R19+URZ+0x32400], R0 ;  /* 0x03240000130085a7 */ /* 0x000ea4000800007f */
[----:B--2---:R-:W-:Y:S05]  /*6420*/  @!P0 BRA `(.L_x_1461) ;  /* 0xfffffffc00f08947 */ /* 0x004fea000383ffff */
.L_x_1460:
[----:B------:R-:W-:Y:S05]  /*6430*/  BSYNC B0 ;  /* 0x0000000000007941 */ /* 0x000fea0003800000 */
.L_x_1459:
[----:B------:R-:W-:Y:S05]  /*6440*/  BRA `(.L_x_1462) ;  /* 0x0000002000e87947 */ /* 0x000fea0003800000 */
.L_x_1458:
        /* <DEDUP_REMOVED lines=15> */
[----:B------:R-:W-:Y:S02]  /*6540*/  LEA R26, P2, R6, UR6, 0x1 ;  /* 0x00000006061a7c11 */ /* 0x000fe4000f8408ff */
[----:B------:R-:W-:Y:S02]  /*6550*/  IADD3 R27, R9, R7, RZ ;  /* 0x00000007091b7210 */ /* 0x000fe40007ffe0ff */
[----:B------:R-:W-:Y:S02]  /*6560*/  LEA.HI.X R25, R4, UR5, R25, 0x1, P1 ;  /* 0x0000000504197c11 */ /* 0x000fe400088f0c19 */
[----:B------:R-:W-:Y:S01]  /*6570*/  LEA.HI.X R27, R6, UR7, R27, 0x1, P2 ;  /* 0x00000007061b7c11 */ /* 0x000fe200090f0c1b */
[----:B------:R-:W-:Y:S06]  /*6580*/  @!P0 BRA `(.L_x_1464) ;  /* 0x0000000000408947 */ /* 0x000fec0003800000 */
        /* <DEDUP_REMOVED lines=15> */
[----:B-1234-:R-:W-:Y:S05]  /*6680*/  CALL.ABS.NOINC R14 ;  /* 0x000000000e007343 */ /* 0x01efea0003c00000 */
.L_x_1464:
[----:B------:R-:W-:Y:S05]  /*6690*/  BSYNC B6 ;  /* 0x0000000000067941 */ /* 0x000fea0003800000 */
.L_x_1463:
        /* <DEDUP_REMOVED lines=8> */
[----:B------:R0:W0:Y:S04]  /*6720*/  SHFL.IDX PT, R0, R24, RZ, 0x1c1f ;  /* 0x001c1fff18007589 */ /* 0x00002800000e0000 */
[----:B------:R0:W0:Y:S04]  /*6730*/  SHFL.IDX PT, R5, R27, RZ, 0x1c1f ;  /* 0x001c1fff1b057589 */ /* 0x00002800000e0000 */
[----:B------:R0:W0:Y:S02]  /*6740*/  SHFL.IDX PT, R14, R26, RZ, 0x1c1f ;  /* 0x001c1fff1a0e7589 */ /* 0x00002400000e0000 */
.L_x_1696:
[----:B------:R-:W5:Y:S01]  /*6750*/  LDL R29, [R1+0x6c] ;  /* 0x00006c00011d7983 */ /* 0x000f620000100800 */
[----:B------:R-:W-:-:S03]  /*6760*/  ULDC UR4, c[0x0][0x448] ;  /* 0x0001120000047ab9 */ /* 0x000fc60000000800 */
[----:B------:R-:W2:Y:S01]  /*6770*/  LDL R12, [R1+0x64] ;  /* 0x00006400010c7983 */ /* 0x000ea20000100800 */
[----:B------:R-:W-:-:S05]  /*6780*/  IMAD R13, R90, UR4, RZ ;  /* 0x000000045a0d7c24 */ /* 0x000fca000f8e02ff */
[----:B------:R-:W-:Y:S01]  /*6790*/  ISETP.GE.AND P0, PT, R6, R13, PT ;  /* 0x0000000d0600720c */ /* 0x000fe20003f06270 */
[----:B------:R-:W-:Y:S01]  /*67a0*/  BSSY B1, `(.L_x_1468) ;  /* 0x0000026000017945 */ /* 0x000fe20003800000 */
[----:B------:R-:W-:Y:S01]  /*67b0*/  IMAD R13, R33, -0x80, R13 ;  /* 0xffffff80210d7824 */ /* 0x000fe200078e020d */
[----:B------:R-:W-:Y:S02]  /*67c0*/  CS2R R10, SRZ ;  /* 0x00000000000a7805 */ /* 0x000fe4000001ff00 */
[----:B------:R-:W-:Y:S01]  /*67d0*/  CS2R R20, SRZ ;  /* 0x0000000000147805 */ /* 0x000fe2000001ff00 */
[----:B-----5:R-:W-:-:S05]  /*67e0*/  IMAD.SHL.U32 R4, R29, 0x40, RZ ;  /* 0x000000401d047824 */ /* 0x020fca00078e00ff */
[----:B------:R-:W-:Y:S02]  /*67f0*/  LOP3.LUT R7, R4, 0x1c0, RZ, 0xc0, !PT ;  /* 0x000001c004077812 */ /* 0x000fe400078ec0ff */
[----:B--2---:R-:W-:Y:S02]  /*6800*/  LEA.HI R4, R12, R12, RZ, 0x1 ;  /* 0x0000000c0c047211 */ /* 0x004fe400078f08ff */
[----:B------:R-:W-:Y:S02]  /*6810*/  LOP3.LUT R8, R7, 0x18, R16, 0xf8, !PT ;  /* 0x0000001807087812 */ /* 0x000fe400078ef810 */
[----:B------:R-:W-:Y:S02]  /*6820*/  SHF.R.U32.HI R7, RZ, 0x3, R7 ;  /* 0x00000003ff077819 */ /* 0x000fe40000011607 */
[----:B------:R-:W-:Y:S02]  /*6830*/  LOP3.LUT R4, R4, 0xfffffffe, RZ, 0xc0, !PT ;  /* 0xfffffffe04047812 */ /* 0x000fe400078ec0ff */
[----:B------:R-:W-:-:S02]  /*6840*/  LOP3.LUT R28, R8, R7, RZ, 0x3c, !PT ;  /* 0x00000007081c7212 */ /* 0x000fc400078e3cff */
[----:B------:R-:W-:Y:S02]  /*6850*/  CS2R R6, SRZ ;  /* 0x0000000000067805 */ /* 0x000fe4000001ff00 */
[----:B------:R-:W-:Y:S02]  /*6860*/  CS2R R8, SRZ ;  /* 0x0000000000087805 */ /* 0x000fe4000001ff00 */
[----:B------:R-:W-:Y:S01]  /*6870*/  IADD3 R12, R12, -R4, RZ ;  /* 0x800000040c0c7210 */ /* 0x000fe20007ffe0ff */
[----:B------:R-:W-:Y:S06]  /*6880*/  @P0 BRA `(.L_x_1469) ;  /* 0x00000000005c0947 */ /* 0x000fec0003800000 */
[----:B------:R-:W-:Y:S01]  /*6890*/  ULDC UR4, c[0x0][0x3f4] ;  /* 0x0000fd0000047ab9 */ /* 0x000fe20000000800 */
[C---:B------:R-:W-:Y:S01]  /*68a0*/  IMAD.SHL.U32 R9, R204.reuse, 0x2, RZ ;  /* 0x00000002cc097824 */ /* 0x040fe200078e00ff */
[----:B------:R-:W-:Y:S01]  /*68b0*/  ISETP.GE.AND P3, PT, R204, UR4, PT ;  /* 0x00000004cc007c0c */ /* 0x000fe2000bf66270 */
[----:B0-----:R-:W-:Y:S01]  /*68c0*/  IMAD.MOV.U32 R6, RZ, RZ, R0 ;  /* 0x000000ffff067224 */ /* 0x001fe200078e0000 */
[----:B------:R-:W-:Y:S01]  /*68d0*/  ISETP.GE.AND P2, PT, R22, UR4, PT ;  /* 0x0000000416007c0c */ /* 0x000fe2000bf46270 */
[----:B-1----:R-:W-:Y:S01]  /*68e0*/  IMAD.MOV.U32 R7, RZ, RZ, R3 ;  /* 0x000000ffff077224 */ /* 0x002fe200078e0003 */
[----:B------:R-:W-:Y:S02]  /*68f0*/  SHF.R.S32.HI R15, RZ, 0x1f, R204 ;  /* 0x0000001fff0f7819 */ /* 0x000fe400000114cc */
[----:B------:R-:W-:Y:S02]  /*6900*/  CS2R R10, SRZ ;  /* 0x00000000000a7805 */ /* 0x000fe4000001ff00 */
[----:B------:R-:W-:Y:S01]  /*6910*/  SHF.L.U64.HI R8, R204, 0x1, R15 ;  /* 0x00000001cc087819 */ /* 0x000fe2000001020f */
[----:B------:R-:W-:-:S04]  /*6920*/  IMAD.MOV.U32 R15, RZ, RZ, R5 ;  /* 0x000000ffff0f7224 */ /* 0x000fc800078e0005 */
[-C--:B------:R-:W-:Y:S02]  /*6930*/  @!P3 IADD3 R26, P0, R0, R9.reuse, RZ ;  /* 0x00000009001ab210 */ /* 0x080fe40007f1e0ff */
[----:B------:R-:W-:Y:S01]  /*6940*/  @!P3 IADD3 R4, P1, R14, R9, RZ ;  /* 0x000000090e04b210 */ /* 0x000fe20007f3e0ff */
[C---:B------:R-:W-:Y:S01]  /*6950*/  @!P2 IMAD.WIDE R24, R22.reuse, 0x2, R6 ;  /* 0x000000021618a825 */ /* 0x040fe200078e0206 */
[----:B------:R-:W-:Y:S02]  /*6960*/  CS2R R6, SRZ ;  /* 0x0000000000067805 */ /* 0x000fe4000001ff00 */
[----:B------:R-:W-:Y:S02]  /*6970*/  CS2R R20, SRZ ;  /* 0x0000000000147805 */ /* 0x000fe4000001ff00 */
[----:B------:R-:W-:Y:S01]  /*6980*/  @!P3 IADD3.X R5, R5, R8, RZ, P1, !PT ;  /* 0x000000080505b210 */ /* 0x000fe20000ffe4ff */
[----:B------:R-:W-:Y:S01]  /*6990*/  @!P3 IMAD.X R27, R3, 0x1, R8, P0 ;  /* 0x00000001031bb824 */ /* 0x000fe200000e0608 */
[----:B------:R-:W-:Y:S01]  /*69a0*/  CS2R R8, SRZ ;  /* 0x0000000000087805 */ /* 0x000fe2000001ff00 */
[----:B------:R-:W-:Y:S01]  /*69b0*/  @!P2 IMAD.WIDE R14, R22, 0x2, R14 ;  /* 0x00000002160ea825 */ /* 0x000fe200078e020e */
[----:B------:R2:W5:Y:S04]  /*69c0*/  @!P2 LD.E.64 R10, desc[UR60][R24.64] ;  /* 0x0000003c180aa980 */ /* 0x000568000c101b00 */
[----:B------:R2:W5:Y:S04]  /*69d0*/  @!P2 LD.E.64 R6, desc[UR60][R14.64] ;  /* 0x0000003c0e06a980 */ /* 0x000568000c101b00 */
[----:B------:R2:W5:Y:S04]  /*69e0*/  @!P3 LD.E.64 R20, desc[UR60][R26.64] ;  /* 0x0000003c1a14b980 */ /* 0x000568000c101b00 */
[----:B------:R2:W5:Y:S02]  /*69f0*/  @!P3 LD.E.64 R8, desc[UR60][R4.64] ;  /* 0x0000003c0408b980 */ /* 0x000564000c101b00 */
.L_x_1469:
[----:B------:R-:W-:Y:S05]  /*6a00*/  BSYNC B1 ;  /* 0x0000000000017941 */ /* 0x000fea0003800000 */
.L_x_1468:
[----:B0-----:R-:W1:Y:S01]  /*6a10*/  S2R R0, SR_TID.X ;  /* 0x0000000000007919 */ /* 0x001e620000002100 */
[----:B--2---:R-:W-:Y:S01]  /*6a20*/  SHF.L.U32 R14, R12, 0x1f, RZ ;  /* 0x0000001f0c0e7819 */ /* 0x004fe200000006ff */
[----:B-----5:R-:W-:Y:S01]  /*6a30*/  IMAD.MOV.U32 R32, RZ, RZ, R10 ;  /* 0x000000ffff207224 */ /* 0x020fe200078e000a */
[----:B------:R-:W-:Y:S01]  /*6a40*/  LOP3.LUT P1, RZ, R29, 0x4, RZ, 0xc0, !PT ;  /* 0x000000041dff7812 */ /* 0x000fe2000782c0ff */
[----:B------:R-:W-:Y:S01]  /*6a50*/  IMAD.MOV.U32 R29, RZ, RZ, R6 ;  /* 0x000000ffff1d7224 */ /* 0x000fe200078e0006 */
[----:B------:R-:W0:Y:S01]  /*6a60*/  SYNCS.PHASECHK.TRANS64.TRYWAIT P0, [R19+URZ+0x32400], R14 ;  /* 0x0324000e130075a7 */ /* 0x000e22000800017f */
[----:B------:R-:W-:Y:S01]  /*6a70*/  SHF.R.U64 R36, R6, 0x10, R7 ;  /* 0x0000001006247819 */ /* 0x000fe20000001207 */
[--C-:B------:R-:W-:Y:S01]  /*6a80*/  IMAD.MOV.U32 R15, RZ, RZ, R11.reuse ;  /* 0x000000ffff0f7224 */ /* 0x100fe200078e000b */
[----:B------:R-:W-:Y:S01]  /*6a90*/  SHF.R.U64 R34, R10, 0x10, R11 ;  /* 0x000000100a227819 */ /* 0x000fe2000000120b */
[----:B------:R-:W-:Y:S01]  /*6aa0*/  IMAD.MOV.U32 R33, RZ, RZ, R20 ;  /* 0x000000ffff217224 */ /* 0x000fe200078e0014 */
[----:B------:R-:W-:Y:S01]  /*6ab0*/  SHF.R.U64 R35, R20, 0x10, R21 ;  /* 0x0000001014237819 */ /* 0x000fe20000001215 */
[----:B------:R-:W-:Y:S01]  /*6ac0*/  IMAD.MOV.U32 R5, RZ, RZ, R7 ;  /* 0x000000ffff057224 */ /* 0x000fe200078e0007 */
[----:B------:R-:W-:Y:S01]  /*6ad0*/  SHF.R.U32.HI R11, RZ, 0x10, R11 ;  /* 0x00000010ff0b7819 */ /* 0x000fe2000001160b */
[----:B------:R-:W-:Y:S01]  /*6ae0*/  IMAD.MOV.U32 R31, RZ, RZ, R8 ;  /* 0x000000ffff1f7224 */ /* 0x000fe200078e0008 */
[----:B------:R-:W-:Y:S01]  /*6af0*/  MOV R10, R21 ;  /* 0x00000015000a7202 */ /* 0x000fe20000000f00 */
[----:B------:R-:W-:Y:S01]  /*6b00*/  IMAD.MOV.U32 R6, RZ, RZ, R9 ;  /* 0x000000ffff067224 */ /* 0x000fe200078e0009 */
[----:B------:R-:W-:Y:S01]  /*6b10*/  SHF.R.U32.HI R20, RZ, 0x10, R21 ;  /* 0x00000010ff147819 */ /* 0x000fe20000011615 */
[----:B------:R-:W-:Y:S01]  /*6b20*/  BSSY B1, `(.L_x_1470) ;  /* 0x0000017000017945 */ /* 0x000fe20003800000 */
[----:B------:R-:W-:-:S02]  /*6b30*/  SHF.R.U32.HI R7, RZ, 0x10, R7 ;  /* 0x00000010ff077819 */ /* 0x000fc40000011607 */
[----:B------:R-:W-:Y:S02]  /*6b40*/  VIMNMX R27, R13, 0x80, PT ;  /* 0x000000800d1b7848 */ /* 0x000fe40003fe0100 */
[--C-:B------:R-:W-:Y:S02]  /*6b50*/  SHF.R.U64 R37, R8, 0x10, R9.reuse ;  /* 0x0000001008257819 */ /* 0x100fe40000001209 */
[----:B------:R-:W-:Y:S02]  /*6b60*/  SHF.R.U32.HI R8, RZ, 0x10, R9 ;  /* 0x00000010ff087819 */ /* 0x000fe40000011609 */
[----:B------:R-:W-:Y:S02]  /*6b70*/  PRMT R32, R32, 0x5410, R15 ;  /* 0x0000541020207816 */ /* 0x000fe4000000000f */
[----:B------:R-:W-:Y:S02]  /*6b80*/  PRMT R34, R34, 0x5410, R11 ;  /* 0x0000541022227816 */ /* 0x000fe4000000000b */
[----:B------:R-:W-:Y:S01]  /*6b90*/  PRMT R33, R33, 0x5410, R10 ;  /* 0x0000541021217816 */ /* 0x000fe2000000000a */
[----:B-1----:R-:W-:Y:S01]  /*6ba0*/  VIADD R3, R0, 0xffffff80 ;  /* 0xffffff8000037836 */ /* 0x002fe20000000000 */
[----:B------:R-:W-:-:S02]  /*6bb0*/  PRMT R35, R35, 0x5410, R20 ;  /* 0x0000541023237816 */ /* 0x000fc40000000014 */
[----:B------:R-:W-:Y:S02]  /*6bc0*/  PRMT R29, R29, 0x5410, R5 ;  /* 0x000054101d1d7816 */ /* 0x000fe40000000005 */
[----:B------:R-:W-:Y:S02]  /*6bd0*/  SHF.R.S32.HI R0, RZ, 0x1f, R3 ;  /* 0x0000001fff007819 */ /* 0x000fe40000011403 */
[----:B------:R-:W-:Y:S02]  /*6be0*/  PRMT R36, R36, 0x5410, R7 ;  /* 0x0000541024247816 */ /* 0x000fe40000000007 */
[----:B------:R-:W-:Y:S02]  /*6bf0*/  LEA.HI R0, R0, R3, RZ, 0x5 ;  /* 0x0000000300007211 */ /* 0x000fe400078f28ff */
[----:B------:R-:W-:Y:S02]  /*6c00*/  PRMT R31, R31, 0x5410, R6 ;  /* 0x000054101f1f7816 */ /* 0x000fe40000000006 */
[----:B------:R-:W-:-:S05]  /*6c10*/  SHF.R.S32.HI R0, RZ, 0x5, R0 ;  /* 0x00000005ff007819 */ /* 0x000fca0000011400 */
[----:B------:R-:W-:-:S04]  /*6c20*/  IMAD R28, R0, 0x200, R28 ;  /* 0x00000200001c7824 */ /* 0x000fc800078e021c */
[----:B------:R-:W-:-:S04]  /*6c30*/  IMAD R3, R28, 0x2, R19 ;  /* 0x000000021c037824 */ /* 0x000fc800078e0213 */
[C---:B------:R-:W-:Y:S01]  /*6c40*/  VIADD R4, R3.reuse, 0x18400 ;  /* 0x0001840003047836 */ /* 0x040fe20000000000 */
[----:B------:R-:W-:-:S03]  /*6c50*/  IADD3 R0, R3, 0x18440, RZ ;  /* 0x0001844003007810 */ /* 0x000fc60007ffe0ff */
[----:B------:R-:W-:Y:S01]  /*6c60*/  @P1 VIADD R0, R4, 0xffffffc0 ;  /* 0xffffffc004001836 */ /* 0x000fe20000000000 */
[----:B------:R-:W-:Y:S01]  /*6c70*/  ISETP.GE.AND P1, PT, R200, R27, PT ;  /* 0x0000001bc800720c */ /* 0x000fe20003f26270 */
[----:B0-----:R-:W-:-:S12]  /*6c80*/  @!P0 BRA `(.L_x_1471) ;  /* 0x0000013000108947 */ /* 0x001fd80003800000 */
.L_x_1697:
[----:B------:R-:W-:Y:S05]  /*6c90*/  BSYNC B1 ;  /* 0x0000000000017941 */ /* 0x000fea0003800000 */
.L_x_1470:
        /* <DEDUP_REMOVED lines=11> */
[----:B0-----:R-:W-:Y:S02]  /*6d50*/  HADD2.F32 R14, -RZ, R34.H0_H0 ;  /* 0x20000022ff0e7230 */ /* 0x001fe40000004100 */
[----:B------:R-:W-:Y:S02]  /*6d60*/  HADD2.F32 R20, -RZ, R36.H0_H0 ;  /* 0x20000024ff147230 */ /* 0x000fe40000004100 */
        /* <DEDUP_REMOVED lines=33> */
.L_x_1475:
[----:B------:R-:W-:Y:S05]  /*6f80*/  BSYNC B2 ;  /* 0x0000000000027941 */ /* 0x000fea0003800000 */
.L_x_1474:
[----:B------:R-:W-:Y:S05]  /*6f90*/  @P1 BRA `(.L_x_1473) ;  /* 0x0000000000981947 */ /* 0x000fea0003800000 */
[----:B-1----:R-:W1:Y:S01]  /*6fa0*/  LDS.128 R4, [R0] ;  /* 0x0000000000047984 */ /* 0x002e620000000c00 */
        /* <DEDUP_REMOVED lines=37> */
.L_x_1473:
[----:B------:R-:W-:Y:S05]  /*7200*/  BSYNC B1 ;  /* 0x0000000000017941 */ /* 0x000fea0003800000 */
.L_x_1472:
        /* <DEDUP_REMOVED lines=22> */
[-C--:B0-----:R-:W-:Y:S01]  /*7370*/  FMUL.FTZ R14, R25, R5.reuse ;  /* 0x00000005190e7220 */ /* 0x081fe20000410000 */
        /* <DEDUP_REMOVED lines=23> */
.L_x_1478:
[----:B------:R-:W-:Y:S05]  /*74f0*/  BSYNC B1 ;  /* 0x0000000000017941 */ /* 0x000fea0003800000 */
.L_x_1477:
        /* <DEDUP_REMOVED lines=12> */
[-C--:B0-----:R-:W-:Y:S01]  /*75c0*/  FMUL.FTZ R14, R15, R4.reuse ;  /* 0x000000040f0e7220 */ /* 0x081fe20000410000 */
[----:B------:R-:W-:Y:S01]  /*75d0*/  FMUL.FTZ R20, R13, R4 ;  /* 0x000000040d147220 */ /* 0x000fe20000410000 */
        /* <DEDUP_REMOVED lines=26> */
.L_x_1466:
[----:B------:R-:W-:-:S03]  /*7780*/  UMOV UR4, 0xffffffff ;  /* 0xffffffff00047882 */ /* 0x000fc60000000000 */
[----:B------:R-:W-:Y:S05]  /*7790*/  BRA.DIV UR4, `(.L_x_1479) ;  /* 0x0000012604607947 */ /* 0x000fea000b800000 */
[----:B------:R0:W1:Y:S04]  /*77a0*/  SHFL.IDX PT, R0, R25, RZ, 0x1c1f ;  /* 0x001c1fff19007589 */ /* 0x00006800000e0000 */
[----:B------:R0:W0:Y:S04]  /*77b0*/  SHFL.IDX PT, R3, R24, RZ, 0x1c1f ;  /* 0x001c1fff18037589 */ /* 0x00002800000e0000 */
[----:B------:R0:W0:Y:S04]  /*77c0*/  SHFL.IDX PT, R4, R27, RZ, 0x1c1f ;  /* 0x001c1fff1b047589 */ /* 0x00002800000e0000 */
[----:B------:R0:W0:Y:S02]  /*77d0*/  SHFL.IDX PT, R14, R26, RZ, 0x1c1f ;  /* 0x001c1fff1a0e7589 */ /* 0x00002400000e0000 */
.L_x_1703:
[----:B------:R-:W5:Y:S01]  /*77e0*/  LDL R8, [R1+0x64] ;  /* 0x0000640001087983 */ /* 0x000f620000100800 */
[----:B------:R-:W-:Y:S01]  /*77f0*/  ULDC UR4, c[0x0][0x448] ;  /* 0x0001120000047ab9 */ /* 0x000fe20000000800 */
[----:B------:R-:W-:Y:S01]  /*7800*/  BSSY B1, `(.L_x_1480) ;  /* 0x0000019000017945 */ /* 0x000fe20003800000 */
[----:B------:R-:W-:Y:S01]  /*7810*/  IMAD R5, R90, UR4, RZ ;  /* 0x000000045a057c24 */ /* 0x000fe2000f8e02ff */
[----:B------:R-:W-:Y:S02]  /*7820*/  CS2R R10, SRZ ;  /* 0x00000000000a7805 */ /* 0x000fe4000001ff00 */
[----:B0-----:R-:W-:Y:S02]  /*7830*/  CS2R R26, SRZ ;  /* 0x00000000001a7805 */ /* 0x001fe4000001ff00 */
[----:B------:R-:W-:Y:S02]  /*7840*/  CS2R R24, SRZ ;  /* 0x0000000000187805 */ /* 0x000fe4000001ff00 */
[----:B------:R-:W-:Y:S01]  /*7850*/  ISETP.GE.AND P0, PT, R6, R5, PT ;  /* 0x000000050600720c */ /* 0x000fe20003f06270 */
[----:B------:R-:W-:Y:S01]  /*7860*/  IMAD R5, R33, -0x80, R5 ;  /* 0xffffff8021057824 */ /* 0x000fe200078e0205 */
[----:B-----5:R-:W-:-:S04]  /*7870*/  LEA.HI R7, R8, R8, RZ, 0x1 ;  /* 0x0000000808077211 */ /* 0x020fc800078f08ff */
[----:B------:R-:W-:-:S05]  /*7880*/  LOP3.LUT R7, R7, 0xfffffffe, RZ, 0xc0, !PT ;  /* 0xfffffffe07077812 */ /* 0x000fca00078ec0ff */
[----:B------:R-:W-:Y:S01]  /*7890*/  IMAD.IADD R12, R8, 0x1, -R7 ;  /* 0x00000001080c7824 */ /* 0x000fe200078e0a07 */
[----:B------:R-:W-:-:S04]  /*78a0*/  CS2R R8, SRZ ;  /* 0x0000000000087805 */ /* 0x000fc8000001ff00 */
[----:B------:R-:W-:Y:S01]  /*78b0*/  SHF.L.U32 R20, R12, 0x1f, RZ ;  /* 0x0000001f0c147819 */ /* 0x000fe200000006ff */
[----:B------:R-:W-:Y:S06]  /*78c0*/  @P0 BRA `(.L_x_1481) ;  /* 0x0000000000300947 */ /* 0x000fec0003800000 */
[----:B------:R-:W-:Y:S01]  /*78d0*/  ULDC UR4, c[0x0][0x3f4] ;  /* 0x0000fd0000047ab9 */ /* 0x000fe20000000800 */
[C---:B------:R-:W-:Y:S01]  /*78e0*/  IMAD.SHL.U32 R15, R16.reuse, 0x2, RZ ;  /* 0x00000002100f7824 */ /* 0x040fe200078e00ff */
[C---:B------:R-:W-:Y:S02]  /*78f0*/  ISETP.GE.AND P2, PT, R16.reuse, UR4, PT ;  /* 0x0000000410007c0c */ /* 0x040fe4000bf46270 */
[----:B------:R-:W-:Y:S02]  /*7900*/  SHF.L.U64.HI R11, R16, 0x1, R17 ;  /* 0x00000001100b7819 */ /* 0x000fe40000010211 */
[-C--:B------:R-:W-:Y:S02]  /*7910*/  IADD3 R14, P1, R14, R15.reuse, RZ ;  /* 0x0000000f0e0e7210 */ /* 0x080fe40007f3e0ff */
[----:B------:R-:W-:-:S03]  /*7920*/  IADD3 R6, P0, R3, R15, RZ ;  /* 0x0000000f03067210 */ /* 0x000fc60007f1e0ff */
[----:B------:R-:W-:Y:S01]  /*7930*/  IMAD.X R15, R4, 0x1, R11, P1 ;  /* 0x00000001040f7824 */ /* 0x000fe200008e060b */
[----:B-1----:R-:W-:Y:S02]  /*7940*/  IADD3.X R7, R0, R11, RZ, P0, !PT ;  /* 0x0000000b00077210 */ /* 0x002fe400007fe4ff */
[----:B------:R-:W-:Y:S01]  /*7950*/  CS2R R10, SRZ ;  /* 0x00000000000a7805 */ /* 0x000fe2000001ff00 */
[----:B------:R-:W-:Y:S06]  /*7960*/  @P2 BRA `(.L_x_1481) ;  /* 0x0000000000082947 */ /* 0x000fec0003800000 */
[----:B------:R0:W5:Y:S04]  /*7970*/  LD.E.128 R24, desc[UR60][R6.64] ;  /* 0x0000003c06187980 */ /* 0x000168000c101d00 */
[----:B------:R0:W5:Y:S02]  /*7980*/  LD.E.128 R8, desc[UR60][R14.64] ;  /* 0x0000003c0e087980 */ /* 0x000164000c101d00 */
.L_x_1481:
[----:B------:R-:W-:Y:S05]  /*7990*/  BSYNC B1 ;  /* 0x0000000000017941 */ /* 0x000fea0003800000 */
.L_x_1480:
[----:B------:R-:W2:Y:S01]  /*79a0*/  SYNCS.PHASECHK.TRANS64.TRYWAIT P1, [R19+URZ+0x32400], R20 ;  /* 0x03240014130075a7 */ /* 0x000ea2000802017f */
[----:B-----5:R-:W-:Y:S01]  /*79b0*/  MOV R40, R8 ;  /* 0x0000000800287202 */ /* 0x020fe20000000f00 */
[----:B------:R-:W-:Y:S01]  /*79c0*/  IMAD.MOV.U32 R39, RZ, RZ, R10 ;  /* 0x000000ffff277224 */ /* 0x000fe200078e000a */
[----:B----4-:R-:W-:Y:S01]  /*79d0*/  SHF.R.U64 R45, R8, 0x10, R9 ;  /* 0x00000010082d7819 */ /* 0x010fe20000001209 */
[----:B-1----:R-:W-:Y:S01]  /*79e0*/  IMAD.MOV.U32 R0, RZ, RZ, R11 ;  /* 0x000000ffff007224 */ /* 0x002fe200078e000b */
[----:B------:R-:W-:Y:S01]  /*79f0*/  SHF.R.U32.HI R8, RZ, 0x10, R9 ;  /* 0x00000010ff087819 */ /* 0x000fe20000011609 */
[----:B------:R-:W-:Y:S01]  /*7a00*/  IMAD.MOV.U32 R42, RZ, RZ, R24 ;  /* 0x000000ffff2a7224 */ /* 0x000fe200078e0018 */
[----:B------:R-:W-:Y:S01]  /*7a10*/  VIMNMX R5, R5, 0x80, PT ;  /* 0x0000008005057848 */ /* 0x000fe20003fe0100 */
[--C-:B0-----:R-:W-:Y:S01]  /*7a20*/  IMAD.MOV.U32 R7, RZ, RZ, R25.reuse ;  /* 0x000000ffff077224 */ /* 0x101fe200078e0019 */
[--C-:B------:R-:W-:Y:S01]  /*7a30*/  SHF.R.U64 R43, R24, 0x10, R25.reuse ;  /* 0x00000010182b7819 */ /* 0x100fe20000001219 */
[----:B------:R-:W-:Y:S01]  /*7a40*/  IMAD.MOV.U32 R41, RZ, RZ, R26 ;  /* 0x000000ffff297224 */ /* 0x000fe200078e001a */
[----:B------:R-:W-:Y:S01]  /*7a50*/  SHF.R.U32.HI R13, RZ, 0x10, R25 ;  /* 0x00000010ff0d7819 */ /* 0x000fe20000011619 */
[--C-:B------:R-:W-:Y:S01]  /*7a60*/  IMAD.MOV.U32 R6, RZ, RZ, R27.reuse ;  /* 0x000000ffff067224 */ /* 0x100fe200078e001b */
[----:B------:R-:W-:Y:S01]  /*7a70*/  SHF.R.U64 R44, R26, 0x10, R27 ;  /* 0x000000101a2c7819 */ /* 0x000fe2000000121b */
[----:B------:R-:W-:Y:S01]  /*7a80*/  IMAD.MOV.U32 R4, RZ, RZ, R9 ;  /* 0x000000ffff047224 */ /* 0x000fe200078e0009 */
[----:B------:R-:W-:Y:S01]  /*7a90*/  SHF.R.U32.HI R14, RZ, 0x10, R27 ;  /* 0x00000010ff0e7819 */ /* 0x000fe2000001161b */
[----:B------:R-:W0:Y:S01]  /*7aa0*/  LDC R3, c[0x0][0x3f4] ;  /* 0x0000fd00ff037b82 */ /* 0x000e220000000800 */
[----:B------:R-:W-:Y:S01]  /*7ab0*/  VIADD R15, R200, 0x40 ;  /* 0x00000040c80f7836 */ /* 0x000fe20000000000 */
[--C-:B------:R-:W-:Y:S01]  /*7ac0*/  SHF.R.U64 R46, R10, 0x10, R11.reuse ;  /* 0x000000100a2e7819 */ /* 0x100fe2000000120b */
[----:B------:R-:W-:Y:S01]  /*7ad0*/  BSSY B1, `(.L_x_1482) ;  /* 0x000000f000017945 */ /* 0x000fe20003800000 */
[----:B------:R-:W-:-:S02]  /*7ae0*/  SHF.R.U32.HI R9, RZ, 0x10, R11 ;  /* 0x00000010ff097819 */ /* 0x000fc4000001160b */
[----:B------:R-:W-:Y:S02]  /*7af0*/  PRMT R39, R39, 0x5410, R0 ;  /* 0x0000541027277816 */ /* 0x000fe40000000000 */
[----:B------:R-:W-:Y:S02]  /*7b00*/  PRMT R42, R42, 0x5410, R7 ;  /* 0x000054102a2a7816 */ /* 0x000fe40000000007 */
[----:B------:R-:W-:Y:S02]  /*7b10*/  PRMT R43, R43, 0x5410, R13 ;  /* 0x000054102b2b7816 */ /* 0x000fe4000000000d */
[----:B------:R-:W-:Y:S02]  /*7b20*/  PRMT R41, R41, 0x5410, R6 ;  /* 0x0000541029297816 */ /* 0x000fe40000000006 */
[----:B------:R-:W-:Y:S02]  /*7b30*/  PRMT R44, R44, 0x5410, R14 ;  /* 0x000054102c2c7816 */ /* 0x000fe4000000000e */
[----:B------:R-:W-:-:S02]  /*7b40*/  PRMT R40, R40, 0x5410, R4 ;  /* 0x0000541028287816 */ /* 0x000fc40000000004 */
[----:B------:R-:W-:Y:S02]  /*7b50*/  PRMT R45, R45, 0x5410, R8 ;  /* 0x000054102d2d7816 */ /* 0x000fe40000000008 */
[----:B------:R-:W-:Y:S02]  /*7b60*/  PRMT R46, R46, 0x5410, R9 ;  /* 0x000054102e2e7816 */ /* 0x000fe40000000009 */
[C---:B0-----:R-:W-:Y:S01]  /*7b70*/  ISETP.GE.AND P0, PT, R16.reuse, R3, PT ;  /* 0x000000031000720c */ /* 0x041fe20003f06270 */
[----:B------:R-:W-:-:S03]  /*7b80*/  IMAD.IADD R0, R16, 0x1, R3 ;  /* 0x0000000110007824 */ /* 0x000fc600078e0203 */
[-C--:B------:R-:W-:Y:S02]  /*7b90*/  ISETP.GE.OR P2, PT, R200, R5.reuse, P0 ;  /* 0x00000005c800720c */ /* 0x080fe40000746670 */
[----:B------:R-:W-:Y:S01]  /*7ba0*/  ISETP.GE.OR P0, PT, R15, R5, P0 ;  /* 0x000000050f00720c */ /* 0x000fe20000706670 */
[----:B--2---:R-:W-:-:S12]  /*7bb0*/  @!P1 BRA `(.L_x_1483) ;  /* 0x0000012000c89947 */ /* 0x004fd80003800000 */
.L_x_1704:
[----:B------:R-:W-:Y:S05]  /*7bc0*/  BSYNC B1 ;  /* 0x0000000000017941 */ /* 0x000fea0003800000 */
.L_x_1482:
[----:B------:R-:W-:Y:S01]  /*7bd0*/  BSSY B1, `(.L_x_1484) ;  /* 0x000005f000017945 */ /* 0x000fe20003800000 */
[----:B------:R-:W-:-:S03]  /*7be0*/  LOP3.LUT R0, R0, 0x38, RZ, 0xc0, !PT ;  /* 0x0000003800007812 */ /* 0x000fc600078ec0ff */
[----:B------:R-:W-:Y:S05]  /*7bf0*/  @P2 BRA `(.L_x_1485) ;  /* 0x0000000400702947 */ /* 0x000fea0003800000 */
[----:B------:R-:W2:Y:S01]  /*7c00*/  LDL R3, [R1+0x6c] ;  /* 0x00006c0001037983 */ /* 0x000ea20000100800 */
[----:B------:R-:W1:Y:S02]  /*7c10*/  S2R R4, SR_TID.X ;  /* 0x0000000000047919 */ /* 0x000e640000002100 */
[----:B-1----:R-:W-:-:S04]  /*7c20*/  IADD3 R4, R4, -0x80, RZ ;  /* 0xffffff8004047810 */ /* 0x002fc80007ffe0ff */
[----:B------:R-:W-:-:S04]  /*7c30*/  SHF.R.S32.HI R8, RZ, 0x1f, R4 ;  /* 0x0000001fff087819 */ /* 0x000fc80000011404 */
[----:B------:R-:W-:-:S04]  /*7c40*/  LEA.HI R8, R8, R4, RZ, 0x5 ;  /* 0x0000000408087211 */ /* 0x000fc800078f28ff */
[----:B------:R-:W-:Y:S01]  /*7c50*/  SHF.R.S32.HI R8, RZ, 0x5, R8 ;  /* 0x00000005ff087819 */ /* 0x000fe20000011408 */
[----:B------:R-:W-:Y:S02]  /*7c60*/  HADD2.F32 R28, -RZ, R40.H0_H0 ;  /* 0x20000028ff1c7230 */ /* 0x000fe40000004100 */
[----:B------:R-:W-:Y:S02]  /*7c70*/  HADD2.F32 R26, -RZ, R42.H0_H0 ;  /* 0x2000002aff1a7230 */ /* 0x000fe40000004100 */
[----:B------:R-:W-:Y:S02]  /*7c80*/  HADD2.F32 R29, -RZ, R45.H0_H0 ;  /* 0x2000002dff1d7230 */ /* 0x000fe40000004100 */
[----:B------:R-:W-:Y:S02]  /*7c90*/  HADD2.F32 R27, -RZ, R43.H0_H0 ;  /* 0x2000002bff1b7230 */ /* 0x000fe40000004100 */
[----:B--2---:R-:W-:-:S05]  /*7ca0*/  IMAD.SHL.U32 R3, R3, 0x40, RZ ;  /* 0x0000004003037824 */ /* 0x004fca00078e00ff */
[----:B------:R-:W-:-:S04]  /*7cb0*/  LOP3.LUT R5, R3, 0x1c0, RZ, 0xc0, !PT ;  /* 0x000001c003057812 */ /* 0x000fc800078ec0ff */
[----:B------:R-:W-:Y:S02]  /*7cc0*/  LOP3.LUT R3, R5, 0x38, R16, 0xf8, !PT ;  /* 0x0000003805037812 */ /* 0x000fe400078ef810 */
[----:B------:R-:W-:-:S04]  /*7cd0*/  SHF.R.U32.HI R6, RZ, 0x3, R5 ;  /* 0x00000003ff067819 */ /* 0x000fc80000011605 */
[----:B------:R-:W-:-:S05]  /*7ce0*/  LOP3.LUT R3, R3, R6, RZ, 0x3c, !PT ;  /* 0x0000000603037212 */ /* 0x000fca00078e3cff */
[----:B------:R-:W-:Y:S01]  /*7cf0*/  IMAD R4, R8, 0x200, R3 ;  /* 0x0000020008047824 */ /* 0x000fe200078e0203 */
[----:B------:R-:W-:-:S05]  /*7d00*/  LOP3.LUT R3, R6, R0, R5, 0x1e, !PT ;  /* 0x0000000006037212 */ /* 0x000fca00078e1e05 */
[----:B------:R-:W-:-:S04]  /*7d10*/  IMAD R8, R8, 0x200, R3 ;  /* 0x0000020008087824 */ /* 0x000fc800078e0203 */
[--C-:B------:R-:W-:Y:S02]  /*7d20*/  IMAD R38, R8, 0x2, R19.reuse ;  /* 0x0000000208267824 */ /* 0x100fe400078e0213 */
[----:B------:R-:W-:-:S03]  /*7d30*/  IMAD R37, R4, 0x2, R19 ;  /* 0x0000000204257824 */ /* 0x000fc600078e0213 */
[----:B------:R-:W0:Y:S04]  /*7d40*/  LDS.128 R8, [R38+0x18400] ;  /* 0x0184000026087984 */ /* 0x000e280000000c00 */
[----:B------:R-:W1:Y:S01]  /*7d50*/  LDS.128 R4, [R37+0x18400] ;  /* 0x0184000025047984 */ /* 0x000e620000000c00 */
[----:B0-----:R-:W-:Y:S02]  /*7d60*/  HADD2.F32 R20, -RZ, R8.H0_H0 ;  /* 0x20000008ff147230 */ /* 0x001fe40000004100 */
[----:B-1----:R-:W-:-:S03]  /*7d70*/  HADD2.F32 R3, -RZ, R4.H0_H0 ;  /* 0x20000004ff037230 */ /* 0x002fc60000004100 */
[C---:B------:R-:W-:Y:S01]  /*7d80*/  FMUL.FTZ R32, R20.reuse, R28 ;  /* 0x0000001c14207220 */ /* 0x040fe20000410000 */
[-C--:B------:R-:W-:Y:S01]  /*7d90*/  FMUL.FTZ R20, R20, R26.reuse ;  /* 0x0000001a14147220 */ /* 0x080fe20000410000 */
[----:B------:R-:W-:Y:S02]  /*7da0*/  HADD2.F32 R8, -RZ, R8.H1_H1 ;  /* 0x30000008ff087230 */ /* 0x000fe40000004100 */
[C---:B------:R-:W-:Y:S01]  /*7db0*/  FFMA.FTZ R32, R3.reuse, R26, -R32 ;  /* 0x0000001a03207223 */ /* 0x040fe20000010820 */
[----:B------:R-:W-:Y:S02]  /*7dc0*/  HADD2.F32 R21, -RZ, R9.H0_H0 ;  /* 0x20000009ff157230 */ /* 0x000fe40000004100 */
[----:B------:R-:W-:Y:S01]  /*7dd0*/  FFMA.FTZ R28, R3, R28, R20 ;  /* 0x0000001c031c7223 */ /* 0x000fe20000010014 */
[----:B------:R-:W-:Y:S02]  /*7de0*/  HADD2.F32 R26, -RZ, R40.H1_H1 ;  /* 0x30000028ff1a7230 */ /* 0x000fe40000004100 */
[----:B------:R-:W-:-:S02]  /*7df0*/  HADD2.F32 R20, -RZ, R42.H1_H1 ;  /* 0x3000002aff147230 */ /* 0x000fc40000004100 */
[C---:B------:R-:W-:Y:S01]  /*7e00*/  FMUL.FTZ R31, R8.reuse, R29 ;  /* 0x0000001d081f7220 */ /* 0x040fe20000410000 */
[----:B------:R-:W-:Y:S02]  /*7e10*/  HADD2.F32 R4, -RZ, R4.H1_H1 ;  /* 0x30000004ff047230 */ /* 0x000fe40000004100 */
[-C--:B------:R-:W-:Y:S01]  /*7e20*/  FMUL.FTZ R3, R8, R27.reuse ;  /* 0x0000001b08037220 */ /* 0x080fe20000410000 */
[----:B------:R-:W-:Y:S02]  /*7e30*/  HADD2.F32 R13, -RZ, R5.H0_H0 ;  /* 0x20000005ff0d7230 */ /* 0x000fe40000004100 */
[C---:B------:R-:W-:Y:S01]  /*7e40*/  FMUL.FTZ R34, R21.reuse, R26 ;  /* 0x0000001a15227220 */ /* 0x040fe20000410000 */
[----:B------:R-:W-:Y:S01]  /*7e50*/  FMUL.FTZ R21, R21, R20 ;  /* 0x0000001415157220 */ /* 0x000fe20000410000 */
[C---:B------:R-:W-:Y:S01]  /*7e60*/  FFMA.FTZ R31, R4.reuse, R27, -R31 ;  /* 0x0000001b041f7223 */ /* 0x040fe2000001081f */
[----:B------:R-:W-:Y:S01]  /*7e70*/  FFMA.FTZ R29, R4, R29, R3 ;  /* 0x0000001d041d7223 */ /* 0x000fe20000010003 */
[----:B------:R-:W-:-:S02]  /*7e80*/  HADD2.F32 R9, -RZ, R9.H1_H1 ;  /* 0x30000009ff097230 */ /* 0x000fc40000004100 */
[C---:B------:R-:W-:Y:S01]  /*7e90*/  FFMA.FTZ R34, R13.reuse, R20, -R34 ;  /* 0x000000140d227223 */ /* 0x040fe20000010822 */
[----:B------:R-:W-:Y:S02]  /*7ea0*/  HADD2.F32 R8, -RZ, R45.H1_H1 ;  /* 0x3000002dff087230 */ /* 0x000fe40000004100 */
[----:B------:R-:W-:Y:S01]  /*7eb0*/  FFMA.FTZ R26, R13, R26, R21 ;  /* 0x0000001a0d1a7223 */ /* 0x000fe20000010015 */
[----:B------:R-:W-:Y:S02]  /*7ec0*/  HADD2.F32 R4, -RZ, R43.H1_H1 ;  /* 0x3000002bff047230 */ /* 0x000fe40000004100 */
[----:B------:R-:W-:Y:S02]  /*7ed0*/  HADD2.F32 R24, -RZ, R10.H0_H0 ;  /* 0x2000000aff187230 */ /* 0x000fe40000004100 */
[----:B------:R-:W-:Y:S02]  /*7ee0*/  HADD2.F32 R13, -RZ, R39.H0_H0 ;  /* 0x20000027ff0d7230 */ /* 0x000fe40000004100 */
[----:B------:R-:W-:-:S02]  /*7ef0*/  HADD2.F32 R3, -RZ, R41.H0_H0 ;  /* 0x20000029ff037230 */ /* 0x000fc40000004100 */
[C---:B------:R-:W-:Y:S01]  /*7f00*/  FMUL.FTZ R20, R9.reuse, R8 ;  /* 0x0000000809147220 */ /* 0x040fe20000410000 */
[----:B------:R-:W-:Y:S02]  /*7f10*/  HADD2.F32 R5, -RZ, R5.H1_H1 ;  /* 0x30000005ff057230 */ /* 0x000fe40000004100 */
[----:B------:R-:W-:Y:S01]  /*7f20*/  FMUL.FTZ R36, R9, R4 ;  /* 0x0000000409247220 */ /* 0x000fe20000410000 */
[----:B------:R-:W-:Y:S02]  /*7f30*/  HADD2.F32 R14, -RZ, R6.H0_H0 ;  /* 0x20000006ff0e7230 */ /* 0x000fe40000004100 */
[C---:B------:R-:W-:Y:S01]  /*7f40*/  FMUL.FTZ R35, R24.reuse, R13 ;  /* 0x0000000d18237220 */ /* 0x040fe20000410000 */
[----:B------:R-:W-:Y:S02]  /*7f50*/  HADD2.F32 R10, -RZ, R10.H1_H1 ;  /* 0x3000000aff0a7230 */ /* 0x000fe40000004100 */
[----:B------:R-:W-:Y:S01]  /*7f60*/  FMUL.FTZ R24, R24, R3 ;  /* 0x0000000318187220 */ /* 0x000fe20000410000 */
[----:B------:R-:W-:-:S02]  /*7f70*/  HADD2.F32 R21, -RZ, R46.H0_H0 ;  /* 0x2000002eff157230 */ /* 0x000fc40000004100 */
[----:B------:R-:W-:Y:S02]  /*7f80*/  HADD2.F32 R9, -RZ, R44.H0_H0 ;  /* 0x2000002cff097230 */ /* 0x000fe40000004100 */
[C---:B------:R-:W-:Y:S01]  /*7f90*/  FFMA.FTZ R27, R5.reuse, R4, -R20 ;  /* 0x00000004051b7223 */ /* 0x040fe20000010814 */
[----:B------:R-:W-:Y:S01]  /*7fa0*/  FFMA.FTZ R33, R5, R8, R36 ;  /* 0x0000000805217223 */ /* 0x000fe20000010024 */
[----:B------:R-:W-:Y:S01]  /*7fb0*/  FFMA.FTZ R35, R14, R3, -R35 ;  /* 0x000000030e237223 */ /* 0x000fe20000010823 */
[----:B------:R-:W-:Y:S02]  /*7fc0*/  HADD2.F32 R6, -RZ, R6.H1_H1 ;  /* 0x30000006ff067230 */ /* 0x000fe40000004100 */
[----:B------:R-:W-:Y:S01]  /*7fd0*/  FMUL.FTZ R5, R10, R21 ;  /* 0x000000150a057220 */ /* 0x000fe20000410000 */
[--C-:B------:R-:W-:Y:S02]  /*7fe0*/  HADD2.F32 R25, -RZ, R11.reuse.H0_H0 ;  /* 0x2000000bff197230 */ /* 0x100fe40000004100 */
[----:B------:R-:W-:Y:S01]  /*7ff0*/  FFMA.FTZ R24, R14, R13, R24 ;  /* 0x0000000d0e187223 */ /* 0x000fe20000010018 */
[----:B------:R-:W-:Y:S01]  /*8000*/  FMUL.FTZ R3, R10, R9 ;  /* 0x000000090a037220 */ /* 0x000fe20000410000 */
[----:B------:R-:W-:-:S02]  /*8010*/  HADD2.F32 R11, -RZ, R11.H1_H1 ;  /* 0x3000000bff0b7230 */ /* 0x000fc40000004100 */
[----:B------:R-:W-:Y:S02]  /*8020*/  HADD2.F32 R10, -RZ, R39.H1_H1 ;  /* 0x30000027ff0a7230 */ /* 0x000fe40000004100 */
[----:B------:R-:W-:Y:S02]  /*8030*/  HADD2.F32 R14, -RZ, R46.H1_H1 ;  /* 0x3000002eff0e7230 */ /* 0x000fe40000004100 */
[----:B------:R-:W-:Y:S02]  /*8040*/  HADD2.F32 R4, -RZ, R41.H1_H1 ;  /* 0x30000029ff047230 */ /* 0x000fe40000004100 */
[----:B------:R-:W-:Y:S02]  /*8050*/  HADD2.F32 R8, -RZ, R44.H1_H1 ;  /* 0x3000002cff087230 */ /* 0x000fe40000004100 */
[C---:B------:R-:W-:Y:S01]  /*8060*/  FFMA.FTZ R20, R6.reuse, R9, -R5 ;  /* 0x0000000906147223 */ /* 0x040fe20000010805 */
[--C-:B------:R-:W-:Y:S02]  /*8070*/  HADD2.F32 R15, -RZ, R7.reuse.H0_H0 ;  /* 0x20000007ff0f7230 */ /* 0x100fe40000004100 */
[----:B------:R-:W-:Y:S01]  /*8080*/  FFMA.FTZ R3, R6, R21, R3 ;  /* 0x0000001506037223 */ /* 0x000fe20000010003 */
[----:B------:R-:W-:-:S02]  /*8090*/  HADD2.F32 R7, -RZ, R7.H1_H1 ;  /* 0x30000007ff077230 */ /* 0x000fc40000004100 */
[----:B------:R-:W-:Y:S01]  /*80a0*/  FMUL.FTZ R6, R25, R10 ;  /* 0x0000000a19067220 */ /* 0x000fe20000410000 */
[----:B------:R-:W-:Y:S01]  /*80b0*/  FMUL.FTZ R36, R11, R14 ;  /* 0x0000000e0b247220 */ /* 0x000fe20000410000 */
[----:B------:R-:W-:Y:S01]  /*80c0*/  FMUL.FTZ R25, R25, R4 ;  /* 0x0000000419197220 */ /* 0x000fe20000410000 */
[----:B------:R-:W-:Y:S01]  /*80d0*/  FMUL.FTZ R5, R11, R8 ;  /* 0x000000080b057220 */ /* 0x000fe20000410000 */
[----:B------:R-:W-:Y:S01]  /*80e0*/  FFMA.FTZ R11, R15, R4, -R6 ;  /* 0x000000040f0b7223 */ /* 0x000fe20000010806 */
[----:B------:R-:W-:Y:S01]  /*80f0*/  FFMA.FTZ R36, R7, R8, -R36 ;  /* 0x0000000807247223 */ /* 0x000fe20000010824 */
[----:B------:R-:W-:Y:S01]  /*8100*/  FFMA.FTZ R25, R15, R10, R25 ;  /* 0x0000000a0f197223 */ /* 0x000fe20000010019 */
[----:B------:R-:W-:Y:S01]  /*8110*/  FFMA.FTZ R14, R7, R14, R5 ;  /* 0x0000000e070e7223 */ /* 0x000fe20000010005 */
        /* <DEDUP_REMOVED lines=8> */
[----:B------:R1:W-:Y:S04]  /*81a0*/  STS.128 [R37+0x18400], R4 ;  /* 0x0184000425007388 */ /* 0x0003e80000000c00 */
[----:B------:R1:W-:Y:S02]  /*81b0*/  STS.128 [R38+0x18400], R8 ;  /* 0x0184000826007388 */ /* 0x0003e40000000c00 */
.L_x_1485:
[----:B------:R-:W-:Y:S05]  /*81c0*/  BSYNC B1 ;  /* 0x0000000000017941 */ /* 0x000fea0003800000 */
.L_x_1484:
[----:B------:R-:W-:Y:S05]  /*81d0*/  @P0 BRA `(.L_x_1476) ;  /* 0x0000000400600947 */ /* 0x000fea0003800000 */
[----:B------:R-:W2:Y:S01]  /*81e0*/  LDL R3, [R1+0x58] ;  /* 0x0000580001037983 */ /* 0x000ea20000100800 */
[C---:B-1----:R-:W-:Y:S01]  /*81f0*/  IADD3 R4, R200.reuse, 0x40, RZ ;  /* 0x00000040c8047810 */ /* 0x042fe20007ffe0ff */
[----:B------:R-:W-:Y:S02]  /*8200*/  VIADD R5, R200, 0x40 ;  /* 0x00000040c8057836 */ /* 0x000fe40000000000 */
[----:B---3--:R-:W3:Y:S02]  /*8210*/  LDL R47, [R1+0x70] ;  /* 0x00007000012f7983 */ /* 0x008ee40000100800 */
[----:B------:R-:W-:Y:S02]  /*8220*/  IMAD.SHL.U32 R4, R4, 0x40, RZ ;  /* 0x0000004004047824 */ /* 0x000fe400078e00ff */
[----:B------:R-:W-:-:S03]  /*8230*/  IMAD.SHL.U32 R5, R5, 0x40, RZ ;  /* 0x0000004005057824 */ /* 0x000fc600078e00ff */
[----:B------:R-:W-:Y:S02]  /*8240*/  LOP3.LUT R4, R4, 0x1c0, RZ, 0xc0, !PT ;  /* 0x000001c004047812 */ /* 0x000fe400078ec0ff */
[----:B------:R-:W-:Y:S02]  /*8250*/  LOP3.LUT R5, R5, 0x1c0, RZ, 0xc0, !PT ;  /* 0x000001c005057812 */ /* 0x000fe400078ec0ff */
[----:B------:R-:W-:-:S04]  /*8260*/  SHF.R.U32.HI R4, RZ, 0x3, R4 ;  /* 0x00000003ff047819 */ /* 0x000fc80000011604 */
[----:B------:R-:W-:Y:S01]  /*8270*/  LOP3.LUT R0, R4, R0, R5, 0x1e, !PT ;  /* 0x0000000004007212 */ /* 0x000fe200078e1e05 */
[----:B------:R-:W-:Y:S02]  /*8280*/  HADD2.F32 R29, -RZ, R40.H0_H0 ;  /* 0x20000028ff1d7230 */ /* 0x000fe40000004100 */
[----:B------:R-:W-:Y:S02]  /*8290*/  HADD2.F32 R27, -RZ, R42.H0_H0 ;  /* 0x2000002aff1b7230 */ /* 0x000fe40000004100 */
[----:B------:R-:W-:Y:S02]  /*82a0*/  HADD2.F32 R32, -RZ, R45.H0_H0 ;  /* 0x2000002dff207230 */ /* 0x000fe40000004100 */
[----:B------:R-:W-:Y:S02]  /*82b0*/  HADD2.F32 R28, -RZ, R43.H0_H0 ;  /* 0x2000002bff1c7230 */ /* 0x000fe40000004100 */
[----:B------:R-:W-:Y:S02]  /*82c0*/  HADD2.F32 R31, -RZ, R40.H1_H1 ;  /* 0x30000028ff1f7230 */ /* 0x000fe40000004100 */
[----:B------:R-:W-:-:S02]  /*82d0*/  HADD2.F32 R33, -RZ, R45.H1_H1 ;  /* 0x3000002dff217230 */ /* 0x000fc40000004100 */
[--C-:B------:R-:W-:Y:S02]  /*82e0*/  HADD2.F32 R38, -RZ, R46.reuse.H0_H0 ;  /* 0x2000002eff267230 */ /* 0x100fe40000004100 */
[----:B------:R-:W-:Y:S02]  /*82f0*/  HADD2.F32 R34, -RZ, R41.H0_H0 ;  /* 0x20000029ff227230 */ /* 0x000fe40000004100 */
[--C-:B------:R-:W-:Y:S02]  /*8300*/  HADD2.F32 R36, -RZ, R39.reuse.H0_H0 ;  /* 0x20000027ff247230 */ /* 0x100fe40000004100 */
[----:B------:R-:W-:Y:S02]  /*8310*/  HADD2.F32 R35, -RZ, R39.H1_H1 ;  /* 0x30000027ff237230 */ /* 0x000fe40000004100 */
[----:B------:R-:W-:Y:S02]  /*8320*/  HADD2.F32 R37, -RZ, R46.H1_H1 ;  /* 0x3000002eff257230 */ /* 0x000fe40000004100 */
[----:B--2---:R-:W-:-:S04]  /*8330*/  IMAD.IADD R0, R3, 0x1, R0 ;  /* 0x0000000103007824 */ /* 0x004fc800078e0200 */
[----:B------:R-:W-:Y:S01]  /*8340*/  IMAD R0, R0, 0x2, R19 ;  /* 0x0000000200007824 */ /* 0x000fe200078e0213 */
[----:B---3--:R-:W-:Y:S04]  /*8350*/  LDS.128 R4, [R47+0x18400] ;  /* 0x018400002f047984 */ /* 0x008fe80000000c00 */
[----:B------:R-:W0:Y:S02]  /*8360*/  LDS.128 R8, [R0+0x18400] ;  /* 0x0184000000087984 */ /* 0x000e240000000c00 */
[----:B0-----:R-:W-:Y:S02]  /*8370*/  HADD2.F32 R20, -RZ, R8.H0_H0 ;  /* 0x20000008ff147230 */ /* 0x001fe40000004100 */
[----:B------:R-:W-:Y:S02]  /*8380*/  HADD2.F32 R3, -RZ, R4.H0_H0 ;  /* 0x20000004ff037230 */ /* 0x000fe40000004100 */
[----:B------:R-:W-:-:S02]  /*8390*/  HADD2.F32 R8, -RZ, R8.H1_H1 ;  /* 0x30000008ff087230 */ /* 0x000fc40000004100 */
[-C--:B------:R-:W-:Y:S01]  /*83a0*/  FMUL.FTZ R26, R29, R20.reuse ;  /* 0x000000141d1a7220 */ /* 0x080fe20000410000 */
[C---:B------:R-:W-:Y:S01]  /*83b0*/  FMUL.FTZ R20, R27.reuse, R20 ;  /* 0x000000141b147220 */ /* 0x040fe20000410000 */
[----:B------:R-:W-:Y:S02]  /*83c0*/  HADD2.F32 R21, -RZ, R9.H0_H0 ;  /* 0x20000009ff157230 */ /* 0x000fe40000004100 */
[----:B------:R-:W-:Y:S02]  /*83d0*/  HADD2.F32 R4, -RZ, R4.H1_H1 ;  /* 0x30000004ff047230 */ /* 0x000fe40000004100 */
[-C--:B------:R-:W-:Y:S01]  /*83e0*/  FFMA.FTZ R26, R27, R3.reuse, -R26 ;  /* 0x000000031b1a7223 */ /* 0x080fe2000001081a */
[----:B------:R-:W-:Y:S01]  /*83f0*/  FFMA.FTZ R20, R29, R3, R20 ;  /* 0x000000031d147223 */ /* 0x000fe20000010014 */
[-C--:B------:R-:W-:Y:S01]  /*8400*/  FMUL.FTZ R27, R32, R8.reuse ;  /* 0x00000008201b7220 */ /* 0x080fe20000410000 */
[----:B------:R-:W-:Y:S02]  /*8410*/  HADD2.F32 R29, -RZ, R42.H1_H1 ;  /* 0x3000002aff1d7230 */ /* 0x000fe40000004100 */
[----:B------:R-:W-:Y:S01]  /*8420*/  FMUL.FTZ R3, R28, R8 ;  /* 0x000000081c037220 */ /* 0x000fe20000410000 */
[----:B------:R-:W-:-:S02]  /*8430*/  HADD2.F32 R13, -RZ, R5.H0_H0 ;  /* 0x20000005ff0d7230 */ /* 0x000fc40000004100 */
[-C--:B------:R-:W-:Y:S01]  /*8440*/  FMUL.FTZ R8, R31, R21.reuse ;  /* 0x000000151f087220 */ /* 0x080fe20000410000 */
[-C--:B------:R-:W-:Y:S01]  /*8450*/  FFMA.FTZ R27, R28, R4.reuse, -R27 ;  /* 0x000000041c1b7223 */ /* 0x080fe2000001081b */
[----:B------:R-:W-:Y:S02]  /*8460*/  HADD2.F32 R9, -RZ, R9.H1_H1 ;  /* 0x30000009ff097230 */ /* 0x000fe40000004100 */
[C---:B------:R-:W-:Y:S01]  /*8470*/  FMUL.FTZ R28, R29.reuse, R21 ;  /* 0x000000151d1c7220 */ /* 0x040fe20000410000 */
[----:B------:R-:W-:Y:S01]  /*8480*/  FFMA.FTZ R21, R29, R13, -R8 ;  /* 0x0000000d1d157223 */ /* 0x000fe20000010808 */
[----:B------:R-:W-:Y:S02]  /*8490*/  HADD2.F32 R29, -RZ, R43.H1_H1 ;  /* 0x3000002bff1d7230 */ /* 0x000fe40000004100 */
[----:B------:R-:W-:Y:S01]  /*84a0*/  FFMA.FTZ R3, R32, R4, R3 ;  /* 0x0000000420037223 */ /* 0x000fe20000010003 */
[----:B------:R-:W-:Y:S02]  /*84b0*/  HADD2.F32 R5, -RZ, R5.H1_H1 ;  /* 0x30000005ff057230 */ /* 0x000fe40000004100 */
[----:B------:R-:W-:Y:S01]  /*84c0*/  FMUL.FTZ R4, R33, R9 ;  /* 0x0000000921047220 */ /* 0x000fe20000410000 */
[----:B------:R-:W-:-:S02]  /*84d0*/  HADD2.F32 R24, -RZ, R10.H0_H0 ;  /* 0x2000000aff187230 */ /* 0x000fc40000004100 */
[C---:B------:R-:W-:Y:S01]  /*84e0*/  FMUL.FTZ R8, R29.reuse, R9 ;  /* 0x000000091d087220 */ /* 0x040fe20000410000 */
[----:B------:R-:W-:Y:S02]  /*84f0*/  HADD2.F32 R10, -RZ, R10.H1_H1 ;  /* 0x3000000aff0a7230 */ /* 0x000fe40000004100 */
[-C--:B------:R-:W-:Y:S01]  /*8500*/  FFMA.FTZ R32, R29, R5.reuse, -R4 ;  /* 0x000000051d207223 */ /* 0x080fe20000010804 */
[----:B------:R-:W-:Y:S02]  /*8510*/  HADD2.F32 R14, -RZ, R6.H0_H0 ;  /* 0x20000006ff0e7230 */ /* 0x000fe40000004100 */
[----:B------:R-:W-:Y:S01]  /*8520*/  FFMA.FTZ R9, R33, R5, R8 ;  /* 0x0000000521097223 */ /* 0x000fe20000010008 */
[----:B------:R-:W-:Y:S02]  /*8530*/  HADD2.F32 R4, -RZ, R44.H0_H0 ;  /* 0x2000002cff047230 */ /* 0x000fe40000004100 */
[----:B------:R-:W-:Y:S01]  /*8540*/  FMUL.FTZ R5, R38, R10 ;  /* 0x0000000a26057220 */ /* 0x000fe20000410000 */
[----:B------:R-:W-:-:S02]  /*8550*/  HADD2.F32 R6, -RZ, R6.H1_H1 ;  /* 0x30000006ff067230 */ /* 0x000fc40000004100 */
[----:B------:R-:W-:Y:S01]  /*8560*/  FFMA.FTZ R28, R31, R13, R28 ;  /* 0x0000000d1f1c7223 */ /* 0x000fe2000001001c */
[--C-:B------:R-:W-:Y:S02]  /*8570*/  HADD2.F32 R25, -RZ, R11.reuse.H0_H0 ;  /* 0x2000000bff197230 */ /* 0x100fe40000004100 */
[----:B------:R-:W-:Y:S01]  /*8580*/  FMUL.FTZ R31, R4, R10 ;  /* 0x0000000a041f7220 */ /* 0x000fe20000410000 */
[----:B------:R-:W-:Y:S02]  /*8590*/  HADD2.F32 R11, -RZ, R11.H1_H1 ;  /* 0x3000000bff0b7230 */ /* 0x000fe40000004100 */
[-C--:B------:R-:W-:Y:S01]  /*85a0*/  FMUL.FTZ R13, R36, R24.reuse ;  /* 0x00000018240d7220 */ /* 0x080fe20000410000 */
[----:B------:R-:W-:Y:S01]  /*85b0*/  FMUL.FTZ R29, R34, R24 ;  /* 0x00000018221d7220 */ /* 0x000fe20000410000 */
[----:B------:R-:W-:Y:S01]  /*85c0*/  FFMA.FTZ R10, R4, R6, -R5 ;  /* 0x00000006040a7223 */ /* 0x000fe20000010805 */
[----:B------:R-:W-:Y:S02]  /*85d0*/  HADD2.F32 R5, -RZ, R41.H1_H1 ;  /* 0x30000029ff057230 */ /* 0x000fe40000004100 */
[----:B------:R-:W-:-:S02]  /*85e0*/  HADD2.F32 R33, -RZ, R44.H1_H1 ;  /* 0x3000002cff217230 */ /* 0x000fc40000004100 */
[-C--:B------:R-:W-:Y:S01]  /*85f0*/  FFMA.FTZ R13, R34, R14.reuse, -R13 ;  /* 0x0000000e220d7223 */ /* 0x080fe2000001080d */
[--C-:B------:R-:W-:Y:S02]  /*8600*/  HADD2.F32 R15, -RZ, R7.reuse.H0_H0 ;  /* 0x20000007ff0f7230 */ /* 0x100fe40000004100 */
[----:B------:R-:W-:Y:S01]  /*8610*/  FFMA.FTZ R29, R36, R14, R29 ;  /* 0x0000000e241d7223 */ /* 0x000fe2000001001d */
[----:B------:R-:W-:Y:S02]  /*8620*/  HADD2.F32 R7, -RZ, R7.H1_H1 ;  /* 0x30000007ff077230 */ /* 0x000fe40000004100 */
[----:B------:R-:W-:Y:S01]  /*8630*/  FFMA.FTZ R14, R38, R6, R31 ;  /* 0x00000006260e7223 */ /* 0x000fe2000001001f */
        /* <DEDUP_REMOVED lines=18> */
.L_x_1476:
[----:B------:R-:W-:Y:S05]  /*8760*/  BSYNC B0 ;  /* 0x0000000000007941 */ /* 0x000fea0003800000 */
.L_x_1465:
[----:B------:R-:W-:Y:S01]  /*8770*/  @!PT LDS RZ, [RZ] ;  /* 0x00000000fffff984 */ /* 0x000fe20000000800 */
[----:B------:R-:W-:Y:S01]  /*8780*/  @!PT LDS RZ, [RZ] ;  /* 0x00000000fffff984 */ /* 0x000fe20000000800 */
[----:B------:R-:W-:Y:S01]  /*8790*/  @!PT LDS RZ, [RZ] ;  /* 0x00000000fffff984 */ /* 0x000fe20000000800 */
[----:B------:R-:W-:Y:S01]  /*87a0*/  @!PT LDS RZ, [RZ] ;  /* 0x00000000fffff984 */ /* 0x000fe20000000800 */
[----:B------:R5:W-:Y:S06]  /*87b0*/  MEMBAR.ALL.CTA ;  /* 0x0000000000007992 */ /* 0x000bec0000008000 */
[----:B-----5:R-:W5:Y:S01]  /*87c0*/  FENCE.VIEW.ASYNC.S ;  /* 0x00000000000073c6 */ /* 0x020f620000000000 */
[----:B------:R-:W-:Y:S05]  /*87d0*/  WARPSYNC.ALL ;  /* 0x0000000000007948 */ /* 0x000fea0003800000 */
[----:B-----5:R-:W-:Y:S06]  /*87e0*/  BAR.SYNC.DEFER_BLOCKING 0xd, 0x100 ;  /* 0x0344000000007b1d */ /* 0x020fec0000010000 */
.L_x_1462:
[----:B012---:R-:W0:Y:S01]  /*87f0*/  S2R R0, SR_TID.X ;  /* 0x0000000000007919 */ /* 0x007e220000002100 */
[----:B------:R-:W-:Y:S01]  /*8800*/  ISETP.NE.AND P0, PT, R205, 0x3, PT ;  /* 0x00000003cd00780c */ /* 0x000fe20003f05270 */
[----:B------:R-:W-:Y:S05]  /*8810*/  WARPSYNC.ALL ;  /* 0x0000000000007948 */ /* 0x000fea0003800000 */
[----:B0-----:R-:W-:-:S04]  /*8820*/  SHF.R.U32.HI R0, RZ, 0x7, R0 ;  /* 0x00000007ff007819 */ /* 0x001fc80000011600 */
[----:B------:R-:W-:-:S05]  /*8830*/  IADD3 R72, R0, 0x8, RZ ;  /* 0x0000000800487810 */ /* 0x000fca0007ffe0ff */
[----:B------:R0:W-:Y:S06]  /*8840*/  BAR.SYNC.DEFER_BLOCKING R72, 0x100 ;  /* 0x000400480000751d */ /* 0x0001ec0000010000 */
[----:B------:R-:W-:Y:S05]  /*8850*/  @!P0 BRA `(.L_x_1486) ;  /* 0x0000000000048947 */ /* 0x000fea0003800000 */
[----:B------:R-:W-:Y:S01]  /*8860*/  BPT.TRAP 0x1 ;  /* 0x000000040000795c */ /* 0x000fe20000300000 */
.L_x_1486:
[----:B------:R-:W-:Y:S01]  /*8870*/  IMAD R3, R201, 0x8, R19 ;  /* 0x00000008c9037824 */ /* 0x000fe200078e0213 */
[----:B------:R-:W-:-:S04]  /*8880*/  SHF.L.U32 R6, R212, 0x1f, RZ ;  /* 0x0000001fd4067819 */ /* 0x000fc800000006ff */
[----:B------:R1:W2:Y:S01]  /*8890*/  SYNCS.PHASECHK.TRANS64.TRYWAIT P1, [R3+URZ+0x32430], R6 ;  /* 0x03243006030075a7 */ /* 0x0002a2000802017f */
[----:B------:R-:W-:Y:S05]  /*88a0*/  @!P0 BRA `(.L_x_1487) ;  /* 0x0000000000048947 */ /* 0x000fea0003800000 */
[----:B------:R-:W-:Y:S01]  /*88b0*/  BPT.TRAP 0x1 ;  /* 0x000000040000795c */ /* 0x000fe20000300000 */
.L_x_1487:
[----:B------:R-:W-:-:S05]  /*88c0*/  VIADD R0, R19, 0x1c400 ;  /* 0x0001c40013007836 */ /* 0x000fca0000000000 */
[----:B------:R-:W-:-:S04]  /*88d0*/  SHF.R.U32.HI R0, RZ, 0x4, R0 ;  /* 0x00000004ff007819 */ /* 0x000fc80000011600 */
[----:B------:R-:W-:Y:S01]  /*88e0*/  LOP3.LUT R0, R0, 0x3fff, RZ, 0xc0, !PT ;  /* 0x00003fff00007812 */ /* 0x000fe200078ec0ff */
[----:B--2---:R-:W-:Y:S06]  /*88f0*/  @P1 BRA `(.L_x_1488) ;  /* 0x0000000000081947 */ /* 0x004fec0003800000 */
[----:B------:R-:W2:Y:S02]  /*8900*/  SYNCS.PHASECHK.TRANS64.TRYWAIT P1, [R3+URZ+0x32430], R6 ;  /* 0x03243006030075a7 */ /* 0x000ea4000802017f */
[----:B--2---:R-:W-:Y:S05]  /*8910*/  @!P1 BRA `(.L_x_1489) ;  /* 0x0000011400849947 */ /* 0x004fea0003800000 */
.L_x_1488:
[----:B------:R-:W-:Y:S01]  /*8920*/  LOP3.LUT R0, R0, 0x10000, RZ, 0xfc, !PT ;  /* 0x0001000000007812 */ /* 0x000fe200078efcff */
[----:B------:R-:W-:Y:S05]  /*8930*/  WARPSYNC.ALL ;  /* 0x0000000000007948 */ /* 0x000fea0003800000 */
[----:B------:R-:W-:Y:S01]  /*8940*/  STL [R1+0x4c], R0 ;  /* 0x00004c0001007387 */ /* 0x000fe20000100800 */
[----:B------:R-:W-:Y:S01]  /*8950*/  IMAD R30, R30, 0x2000, R19 ;  /* 0x000020001e1e7824 */ /* 0x000fe200078e0213 */
[----:B------:R-:W-:Y:S01]  /*8960*/  UMOV UR9, 0x40000040 ;  /* 0x4000004000097882 */ /* 0x000fe20000000000 */
[----:B------:R-:W-:Y:S01]  /*8970*/  IMAD R4, R201, 0x300, R0 ;  /* 0x00000300c9047824 */ /* 0x000fe200078e0200 */
[----:B------:R-:W-:Y:S01]  /*8980*/  MOV R11, UR9 ;  /* 0x00000009000b7c02 */ /* 0x000fe20008000f00 */
[----:B------:R-:W-:Y:S01]  /*8990*/  IMAD.MOV.U32 R5, RZ, RZ, 0x40000040 ;  /* 0x40000040ff057424 */ /* 0x000fe200078e00ff */
[----:B------:R-:W-:Y:S01]  /*89a0*/  R2UR UR4, R30 ;  /* 0x000000001e0472ca */ /* 0x000fe200000e0000 */
[C---:B------:R-:W-:Y:S01]  /*89b0*/  VIADD R8, R4.reuse, 0x2 ;  /* 0x0000000204087836 */ /* 0x040fe20000000000 */
[----:B------:R-:W-:Y:S01]  /*89c0*/  R2UR UR10, R4 ;  /* 0x00000000040a72ca */ /* 0x000fe200000e0000 */
[----:B---345:R-:W-:Y:S01]  /*89d0*/  WARPGROUP.ARRIVE ;  /* 0x00000000000079c5 */ /* 0x038fe20000000000 */
[----:B------:R-:W-:Y:S01]  /*89e0*/  R2UR UR11, R5 ;  /* 0x00000000050b72ca */ /* 0x000fe200000e0000 */
[----:B------:R-:W-:Y:S01]  /*89f0*/  IMAD.MOV.U32 R9, RZ, RZ, 0x40000040 ;  /* 0x40000040ff097424 */ /* 0x000fe200078e00ff */
[----:B------:R-:W-:Y:S01]  /*8a00*/  SHF.L.U32 R12, R12, 0x1f, RZ ;  /* 0x0000001f0c0c7819 */ /* 0x000fe200000006ff */
[----:B------:R-:W-:Y:S01]  /*8a10*/  IMAD.MOV.U32 R5, RZ, RZ, 0x40000040 ;  /* 0x40000040ff057424 */ /* 0x000fe200078e00ff */
[----:B------:R-:W-:Y:S05]  /*8a20*/  BSSY B0, `(.L_x_1490) ;  /* 0x0000030000007945 */ /* 0x000fea0003800000 */
[----:B------:R-:W-:-:S04]  /*8a30*/  UIADD3 UR5, UR4, 0x18400, URZ ;  /* 0x0001840004057890 */ /* 0x000fc8000fffe03f */
[----:B------:R-:W-:-:S04]  /*8a40*/  USHF.R.U32.HI UR5, URZ, 0x4, UR5 ;  /* 0x000000043f057899 */ /* 0x000fc80008011605 */
[----:B------:R-:W-:-:S04]  /*8a50*/  ULOP3.LUT UR5, UR5, 0x3fff, URZ, 0xc0, !UPT ;  /* 0x00003fff05057892 */ /* 0x000fc8000f8ec03f */
[----:B------:R-:W-:-:S04]  /*8a60*/  ULOP3.LUT UR6, UR5, 0x10000, URZ, 0xfc, !UPT ;  /* 0x0001000005067892 */ /* 0x000fc8000f8efc3f */
[----:B------:R-:W-:-:S03]  /*8a70*/  UIADD3 UR5, UR6, 0x2, URZ ;  /* 0x0000000206057890 */ /* 0x000fc6000fffe03f */
[----:B------:R-:W-:Y:S02]  /*8a80*/  UMOV UR8, UR6 ;  /* 0x0000000600087c82 */ /* 0x000fe40008000000 */
[----:B------:R-:W-:Y:S01]  /*8a90*/  HGMMA.64x96x16.F32 R24, gdesc[UR8], RZ, !UPT, gsb0 ;  /* 0x01600000081879f0 */ /* 0x000fe2000c0008ff */
[----:B------:R-:W-:Y:S01]  /*8aa0*/  R2UR UR10, R8 ;  /* 0x00000000080a72ca */ /* 0x000fe200000e0000 */
[----:B------:R-:W-:Y:S01]  /*8ab0*/  IMAD.U32 R10, RZ, RZ, UR8 ;  /* 0x00000008ff0a7e24 */ /* 0x000fe2000f8e00ff */
[----:B------:R-:W-:Y:S01]  /*8ac0*/  R2UR UR11, R9 ;  /* 0x00000000090b72ca */ /* 0x000fe200000e0000 */
[----:B------:R-:W-:Y:S01]  /*8ad0*/  UMOV UR8, UR5 ;  /* 0x0000000500087c82 */ /* 0x000fe20008000000 */
[----:B------:R-:W-:Y:S01]  /*8ae0*/  UMOV UR9, 0x40000040 ;  /* 0x4000004000097882 */ /* 0x000fe20000000000 */
[C---:B------:R-:W-:Y:S01]  /*8af0*/  VIADD R8, R4.reuse, 0x4 ;  /* 0x0000000404087836 */ /* 0x040fe20000000000 */
[----:B------:R-:W-:Y:S01]  /*8b00*/  MOV R9, 0x40000040 ;  /* 0x4000004000097802 */ /* 0x000fe20000000f00 */
[----:B------:R-:W-:Y:S01]  /*8b10*/  UIADD3 UR5, UR6, 0x4, URZ ;  /* 0x0000000406057890 */ /* 0x000fe2000fffe03f */
[----:B------:R3:W-:Y:S01]  /*8b20*/  STL.64 [R1+0x40], R10 ;  /* 0x0000400a01007387 */ /* 0x0007e20000100a00 */
[----:B------:R-:W-:-:S02]  /*8b30*/  VIADD R4, R4, 0x6 ;  /* 0x0000000604047836 */ /* 0x000fc40000000000 */
[----:B---3--:R-:W-:Y:S02]  /*8b40*/  IMAD.U32 R10, RZ, RZ, UR8 ;  /* 0x00000008ff0a7e24 */ /* 0x008fe4000f8e00ff */
[----:B------:R-:W-:-:S05]  /*8b50*/  IMAD.U32 R11, RZ, RZ, UR9 ;  /* 0x00000009ff0b7e24 */ /* 0x000fca000f8e00ff */
[----:B------:R3:W-:Y:S01]  /*8b60*/  STL.64 [R1+0x38], R10 ;  /* 0x0000380a01007387 */ /* 0x0007e20000100a00 */
[----:B------:R-:W-:Y:S02]  /*8b70*/  WARPGROUP.DEPBAR.LE gsb0, 0x0 ;  /* 0x00008000000079c5 */ /* 0x000fe40000010000 */
[----:B------:R-:W-:-:S06]  /*8b80*/  WARPGROUP.ARRIVE ;  /* 0x00000000000079c5 */ /* 0x000fcc0000000000 */
[----:B------:R-:W-:Y:S01]  /*8b90*/  HGMMA.64x96x16.F32 R24, gdesc[UR8], R24, gsb0 ;  /* 0x01600000081879f0 */ /* 0x000fe20008000818 */
[----:B------:R-:W-:Y:S01]  /*8ba0*/  R2UR UR10, R8 ;  /* 0x00000000080a72ca */ /* 0x000fe200000e0000 */
[----:B------:R-:W-:Y:S01]  /*8bb0*/  UMOV UR8, UR5 ;  /* 0x0000000500087c82 */ /* 0x000fe20008000000 */
[----:B------:R-:W-:Y:S01]  /*8bc0*/  R2UR UR11, R9 ;  /* 0x00000000090b72ca */ /* 0x000fe200000e0000 */
[----:B------:R-:W-:Y:S01]  /*8bd0*/  UMOV UR9, 0x40000040 ;  /* 0x4000004000097882 */ /* 0x000fe20000000000 */
[----:B------:R-:W-:Y:S01]  /*8be0*/  UIADD3 UR5, UR6, 0x6, URZ ;  /* 0x0000000606057890 */ /* 0x000fe2000fffe03f */
[----:B------:R-:W-:Y:S02]  /*8bf0*/  IMAD.U32 R8, RZ, RZ, UR8 ;  /* 0x00000008ff087e24 */ /* 0x000fe4000f8e00ff */
        /* <DEDUP_REMOVED lines=9> */
[----:B------:R-:W-:Y:S01]  /*8c90*/  IMAD.U32 R4, RZ, RZ, UR8 ;  /* 0x00000008ff047e24 */ /* 0x000fe2000f8e00ff */
[----:B------:R-:W-:-:S05]  /*8ca0*/  MOV R5, UR9 ;  /* 0x0000000900057c02 */ /* 0x000fca0008000f00 */
[----:B------:R3:W-:Y:S01]  /*8cb0*/  STL.64 [R1+0x28], R4 ;  /* 0x0000280401007387 */ /* 0x0007e20000100a00 */
[----:B------:R-:W-:Y:S02]  /*8cc0*/  WARPGROUP.DEPBAR.LE gsb0, 0x0 ;  /* 0x00008000000079c5 */ /* 0x000fe40000010000 */
[----:B------:R-:W-:-:S06]  /*8cd0*/  WARPGROUP.ARRIVE ;  /* 0x00000000000079c5 */ /* 0x000fcc0000000000 */
[----:B------:R-:W-:Y:S03]  /*8ce0*/  HGMMA.64x96x16.F32 R24, gdesc[UR8], R24, gsb0 ;  /* 0x01600000081879f0 */ /* 0x000fe60008000818 */
[----:B------:R-:W-:Y:S02]  /*8cf0*/  WARPGROUP.DEPBAR.LE gsb0, 0x0 ;  /* 0x00008000000079c5 */ /* 0x000fe40000010000 */
[----:B------:R-:W4:Y:S02]  /*8d00*/  SYNCS.PHASECHK.TRANS64.TRYWAIT P1, [R19+URZ+0x32410], R12 ;  /* 0x0324100c130075a7 */ /* 0x000f24000802017f */
[----:B---34-:R-:W-:Y:S05]  /*8d10*/  @!P1 BRA `(.L_x_1491) ;  /* 0x0000011000989947 */ /* 0x018fea0003800000 */
.L_x_1705:
[----:B------:R-:W-:Y:S05]  /*8d20*/  BSYNC B0 ;  /* 0x0000000000007941 */ /* 0x000fea0003800000 */
.L_x_1490:
[----:B------:R-:W-:Y:S05]  /*8d30*/  @!P0 BRA `(.L_x_1492) ;  /* 0x0000000000048947 */ /* 0x000fea0003800000 */
[----:B------:R-:W-:Y:S01]  /*8d40*/  BPT.TRAP 0x1 ;  /* 0x000000040000795c */ /* 0x000fe20000300000 */
.L_x_1492:
[----:B------:R4:W0:Y:S01]  /*8d50*/  SYNCS.PHASECHK.TRANS64.TRYWAIT P1, [R3+URZ+0x32450], R6 ;  /* 0x03245006030075a7 */ /* 0x000822000802017f */
[----:B------:R-:W-:Y:S05]  /*8d60*/  @!P0 BRA `(.L_x_1493) ;  /* 0x0000000000048947 */ /* 0x000fea0003800000 */
[----:B------:R-:W-:Y:S01]  /*8d70*/  BPT.TRAP 0x1 ;  /* 0x000000040000795c */ /* 0x000fe20000300000 */
.L_x_1493:
[----:B0-----:R-:W-:Y:S05]  /*8d80*/  @P1 BRA `(.L_x_1494) ;  /* 0x0000000000081947 */ /* 0x001fea0003800000 */
[----:B------:R-:W0:Y:S02]  /*8d90*/  SYNCS.PHASECHK.TRANS64.TRYWAIT P1, [R3+URZ+0x32450], R6 ;  /* 0x03245006030075a7 */ /* 0x000e24000802017f */
[----:B0-----:R-:W-:Y:S05]  /*8da0*/  @!P1 BRA `(.L_x_1495) ;  /* 0x0000011000889947 */ /* 0x001fea0003800000 */
.L_x_1494:
[----:B------:R-:W-:Y:S05]  /*8db0*/  WARPSYNC.ALL ;  /* 0x0000000000007948 */ /* 0x000fea0003800000 */
[----:B------:R-:W-:Y:S01]  /*8dc0*/  VIADD R219, R19, 0x400 ;  /* 0x0000040013db7836 */ /* 0x000fe20000000000 */
[----:B------:R-:W-:Y:S01]  /*8dd0*/  UIADD3 UR4, UR4, 0x22400, URZ ;  /* 0x0002240004047890 */ /* 0x000fe2000fffe03f */
[----:B------:R-:W-:Y:S01]  /*8de0*/  IMAD.MOV.U32 R5, RZ, RZ, 0x40000040 ;  /* 0x40000040ff057424 */ /* 0x000fe200078e00ff */
[----:B------:R-:W-:Y:S01]  /*8df0*/  WARPGROUP.ARRIVE ;  /* 0x00000000000079c5 */ /* 0x000fe20000000000 */
[----:B------:R-:W-:Y:S01]  /*8e00*/  UMOV UR9, 0x40000040 ;  /* 0x4000004000097882 */ /* 0x000fe20000000000 */
[----:B------:R-:W-:Y:S01]  /*8e10*/  SHF.R.U32.HI R219, RZ, 0x4, R219 ;  /* 0x00000004ffdb7819 */ /* 0x000fe200000116db */
[----:B------:R-:W-:Y:S01]  /*8e20*/  USHF.R.U32.HI UR4, URZ, 0x4, UR4 ;  /* 0x000000043f047899 */ /* 0x000fe20008011604 */
[----:B------:R-:W-:Y:S01]  /*8e30*/  R2UR UR11, R5 ;  /* 0x00000000050b72ca */ /* 0x000fe200000e0000 */
[----:B------:R-:W-:Y:S01]  /*8e40*/  IMAD.U32 R9, RZ, RZ, UR9 ;  /* 0x00000009ff097e24 */ /* 0x000fe2000f8e00ff */
[----:B------:R-:W-:Y:S01]  /*8e50*/  LOP3.LUT R219, R219, 0x3fff, RZ, 0xc0, !PT ;  /* 0x00003fffdbdb7812 */ /* 0x000fe200078ec0ff */
[----:B------:R-:W-:Y:S01]  /*8e60*/  ULOP3.LUT UR4, UR4, 0x3fff, URZ, 0xc0, !UPT ;  /* 0x00003fff04047892 */ /* 0x000fe2000f8ec03f */
[----:B------:R-:W-:Y:S01]  /*8e70*/  MOV R7, 0x40000040 ;  /* 0x4000004000077802 */ /* 0x000fe20000000f00 */
[----:B------:R-:W-:Y:S01]  /*8e80*/  UMOV UR57, 0x40000040 ;  /* 0x4000004000397882 */ /* 0x000fe20000000000 */
[----:B------:R-:W-:Y:S01]  /*8e90*/  LOP3.LUT R0, R219, 0x10000, RZ, 0xfc, !PT ;  /* 0x00010000db007812 */ /* 0x000fe200078efcff */
[----:B------:R-:W-:Y:S01]  /*8ea0*/  ULOP3.LUT UR4, UR4, 0x10000, URZ, 0xfc, !UPT ;  /* 0x0001000004047892 */ /* 0x000fe2000f8efc3f */
[----:B------:R-:W-:Y:S01]  /*8eb0*/  IMAD.MOV.U32 R5, RZ, RZ, 0x40000040 ;  /* 0x40000040ff057424 */ /* 0x000fe200078e00ff */
[----:B------:R-:W-:Y:S01]  /*8ec0*/  UMOV UR53, 0x40000040 ;  /* 0x4000004000357882 */ /* 0x000fe20000000000 */
[----:B------:R-:W-:Y:S01]  /*8ed0*/  UMOV UR49, 0x40000040 ;  /* 0x4000004000317882 */ /* 0x000fe20000000000 */
[----:B------:R-:W-:Y:S01]  /*8ee0*/  IMAD R4, R201, 0xc00, R0 ;  /* 0x00000c00c9047824 */ /* 0x000fe200078e0200 */
[----:B------:R-:W-:Y:S01]  /*8ef0*/  UIADD3 UR5, UR4, 0x2, URZ ;  /* 0x0000000204057890 */ /* 0x000fe2000fffe03f */
[----:B------:R0:W-:Y:S01]  /*8f00*/  STL [R1+0x50], R0 ;  /* 0x0000500001007387 */ /* 0x0001e20000100800 */
[----:B------:R-:W-:Y:S01]  /*8f10*/  UMOV UR8, UR4 ;  /* 0x0000000400087c82 */ /* 0x000fe20008000000 */
[C---:B-12-4-:R-:W-:Y:S01]  /*8f20*/  VIADD R6, R4.reuse, 0x2 ;  /* 0x0000000204067836 */ /* 0x056fe20000000000 */
[----:B------:R-:W-:Y:S01]  /*8f30*/  R2UR UR10, R4 ;  /* 0x00000000040a72ca */ /* 0x000fe200000e0000 */
[----:B------:R-:W-:Y:S01]  /*8f40*/  IMAD.U32 R8, RZ, RZ, UR8 ;  /* 0x00000008ff087e24 */ /* 0x000fe2000f8e00ff */
[----:B------:R-:W-:Y:S01]  /*8f50*/  UIADD3 UR56, UR4, 0x804, URZ ;  /* 0x0000080404387890 */ /* 0x000fe2000fffe03f */
[----:B------:R-:W-:Y:S01]  /*8f60*/  R2UR UR39, R5 ;  /* 0x00000000052772ca */ /* 0x000fe200000e0000 */
[----:B------:R-:W-:-:S02]  /*8f70*/  UIADD3 UR52, UR4, 0x806, URZ ;  /* 0x0000080604347890 */ /* 0x000fc4000fffe03f */
[----:B------:R1:W-:Y:S01]  /*8f80*/  STL.64 [R1+0x20], R8 ;  /* 0x0000200801007387 */ /* 0x0003e20000100a00 */
[----:B------:R-:W-:Y:S02]  /*8f90*/  UIADD3 UR48, UR4, 0xc00, URZ ;  /* 0x00000c0004307890 */ /* 0x000fe4000fffe03f */
[----:B------:R-:W-:Y:S01]  /*8fa0*/  UIADD3 UR44, UR4, 0xc02, URZ ;  /* 0x00000c02042c7890 */ /* 0x000fe2000fffe03f */
[----:B0-----:R-:W0:Y:S01]  /*8fb0*/  S2R R0, SR_TID.X ;  /* 0x0000000000007919 */ /* 0x001e220000002100 */
[----:B------:R-:W-:Y:S01]  /*8fc0*/  UMOV UR45, 0x40000040 ;  /* 0x40000040002d7882 */ /* 0x000fe20000000000 */
[----:B------:R-:W-:Y:S01]  /*8fd0*/  UIADD3 UR40, UR4, 0xc04, URZ ;  /* 0x00000c0404287890 */ /* 0x000fe2000fffe03f */
[----:B------:R-:W-:Y:S01]  /*8fe0*/  HGMMA.64x96x16.F32 R24, gdesc[UR8], R24, gsb0 ;  /* 0x01600000081879f0 */ /* 0x000fe20008000818 */
[----:B------:R-:W-:Y:S01]  /*8ff0*/  R2UR UR10, R6 ;  /* 0x00000000060a72ca */ /* 0x000fe200000e0000 */
[----:B------:R-:W-:Y:S01]  /*9000*/  UMOV UR8, UR5 ;  /* 0x0000000500087c82 */ /* 0x000fe20008000000 */
[----:B------:R-:W-:Y:S01]  /*9010*/  R2UR UR11, R7 ;  /* 0x00000000070b72ca */ /* 0x000fe200000e0000 */
[----:B------:R-:W-:Y:S01]  /*9020*/  UMOV UR9, 0x40000040 ;  /* 0x4000004000097882 */ /* 0x000fe20000000000 */
[----:B------:R-:W-:Y:S01]  /*9030*/  VIADD R6, R4, 0x4 ;  /* 0x0000000404067836 */ /* 0x000fe20000000000 */
[----:B------:R-:W-:Y:S01]  /*9040*/  UIADD3 UR5, UR4, 0x4, URZ ;  /* 0x0000000404057890 */ /* 0x000fe2000fffe03f */
[----:B------:R-:W-:Y:S01]  /*9050*/  IMAD.MOV.U32 R7, RZ, RZ, 0x40000040 ;  /* 0x40000040ff077424 */ /* 0x000fe200078e00ff */
[----:B------:R-:W-:Y:S01]  /*9060*/  UMOV UR41, 0x40000040 ;  /* 0x4000004000297882 */ /* 0x000fe20000000000 */
[----:B-1----:R-:W-:Y:S01]  /*9070*/  IMAD.U32 R8, RZ, RZ, UR8 ;  /* 0x00000008ff087e24 */ /* 0x002fe2000f8e00ff */
[----:B------:R-:W-:Y:S01]  /*9080*/  UIADD3 UR36, UR4, 0xc06, URZ ;  /* 0x00000c0604247890 */ /* 0x000fe2000fffe03f */
[----:B------:R-:W-:Y:S01]  /*9090*/  IMAD.U32 R9, RZ, RZ, UR9 ;  /* 0x00000009ff097e24 */ /* 0x000fe2000f8e00ff */
[----:B------:R-:W-:-:S04]  /*90a0*/  UMOV UR37, 0x40000040 ;  /* 0x4000004000257882 */ /* 0x000fc80000000000 */
[----:B------:R1:W-:Y:S01]  /*90b0*/  STL.64 [R1+0x18], R8 ;  /* 0x0000180801007387 */ /* 0x0003e20000100a00 */
[----:B0-----:R-:W-:-:S04]  /*90c0*/  SHF.R.U32.HI R0, RZ, 0x7, R0 ;  /* 0x00000007ff007819 */ /* 0x001fc80000011600 */
[----:B------:R-:W-:Y:S01]  /*90d0*/  IADD3 R0, -R0, 0xb, RZ ;  /* 0x0000000b00007810 */ /* 0x000fe20007ffe1ff */
[----:B------:R-:W-:Y:S02]  /*90e0*/  WARPGROUP.DEPBAR.LE gsb0, 0x0 ;  /* 0x00008000000079c5 */ /* 0x000fe40000010000 */
[----:B------:R-:W-:-:S06]  /*90f0*/  WARPGROUP.ARRIVE ;  /* 0x00000000000079c5 */ /* 0x000fcc0000000000 */
        /* <DEDUP_REMOVED lines=8> */
[----:B-1----:R-:W-:Y:S01]  /*9180*/  MOV R9, UR9 ;  /* 0x0000000900097c02 */ /* 0x002fe20008000f00 */
        /* <DEDUP_REMOVED lines=10> */
[----:B------:R-:W-:Y:S01]  /*9230*/  MOV R7, 0x40000040 ;  /* 0x4000004000077802 */ /* 0x000fe20000000f00 */
[----:B------:R-:W-:Y:S01]  /*9240*/  UIADD3 UR5, UR4, 0x400, URZ ;  /* 0x0000040004057890 */ /* 0x000fe2000fffe03f */
[----:B0-----:R-:W-:Y:S02]  /*9250*/  IMAD.U32 R8, RZ, RZ, UR8 ;  /* 0x00000008ff087e24 */ /* 0x001fe4000f8e00ff */
        /* <DEDUP_REMOVED lines=11> */
[----:B------:R-:W-:Y:S02]  /*9310*/  IMAD.MOV.U32 R7, RZ, RZ, 0x40000040 ;  /* 0x40000040ff077424 */ /* 0x000fe400078e00ff */
[----:B0-----:R-:W-:Y:S02]  /*9320*/  IMAD.U32 R8, RZ, RZ, UR8 ;  /* 0x00000008ff087e24 */ /* 0x001fe4000f8e00ff */
[----:B------:R-:W-:-:S05]  /*9330*/  IMAD.U32 R9, RZ, RZ, UR9 ;  /* 0x00000009ff097e24 */ /* 0x000fca000f8e00ff */
[----:B------:R0:W-:Y:S01]  /*9340*/  STL.64 [R1], R8 ;  /* 0x0000000801007387 */ /* 0x0001e20000100a00 */
        /* <DEDUP_REMOVED lines=10> */
[----:B------:R-:W-:Y:S01]  /*93f0*/  MOV R229, UR9 ;  /* 0x0000000900e57c02 */ /* 0x000fe20008000f00 */
[----:B------:R-:W-:Y:S01]  /*9400*/  IMAD.U32 R228, RZ, RZ, UR8 ;  /* 0x00000008ffe47e24 */ /* 0x000fe2000f8e00ff */
[----:B------:R-:W-:-:S02]  /*9410*/  WARPGROUP.DEPBAR.LE gsb0, 0x0 ;  /* 0x00008000000079c5 */ /* 0x000fc40000010000 */
        /* <DEDUP_REMOVED lines=9> */
[----:B------:R-:W-:Y:S02]  /*94b0*/  IMAD.U32 R226, RZ, RZ, UR8 ;  /* 0x00000008ffe27e24 */ /* 0x000fe4000f8e00ff */
        /* <DEDUP_REMOVED lines=34> */
[----:B------:R-:W-:Y:S02]  /*96e0*/  IMAD.U32 R220, RZ, RZ, UR8 ;  /* 0x00000008ffdc7e24 */ /* 0x000fe4000f8e00ff */
[----:B------:R-:W-:Y:S01]  /*96f0*/  IMAD.U32 R221, RZ, RZ, UR9 ;  /* 0x00000009ffdd7e24 */ /* 0x000fe2000f8e00ff */
[----:B------:R-:W-:Y:S01]  /*9700*/  R2UR UR58, R6 ;  /* 0x00000000063a72ca */ /* 0x000fe200000e0000 */
[----:B------:R-:W-:Y:S01]  /*9710*/  VIADD R6, R4, 0x606 ;  /* 0x0000060604067836 */ /* 0x000fe20000000000 */
[----:B------:R-:W-:Y:S01]  /*9720*/  R2UR UR59, R7 ;  /* 0x00000000073b72ca */ /* 0x000fe200000e0000 */
[----:B------:R-:W-:-:S03]  /*9730*/  IMAD.MOV.U32 R7, RZ, RZ, 0x40000040 ;  /* 0x40000040ff077424 */ /* 0x000fc600078e00ff */
[----:B------:R-:W-:Y:S01]  /*9740*/  R2UR UR54, R6 ;  /* 0x00000000063672ca */ /* 0x000fe200000e0000 */
[----:B------:R-:W-:Y:S01]  /*9750*/  VIADD R6, R4, 0x900 ;  /* 0x0000090004067836 */ /* 0x000fe20000000000 */
[----:B------:R-:W-:Y:S01]  /*9760*/  R2UR UR55, R7 ;  /* 0x00000000073772ca */ /* 0x000fe200000e0000 */
[----:B------:R-:W-:-:S03]  /*9770*/  IMAD.MOV.U32 R7, RZ, RZ, 0x40000040 ;  /* 0x40000040ff077424 */ /* 0x000fc600078e00ff */
[----:B------:R-:W-:Y:S01]  /*9780*/  R2UR UR50, R6 ;  /* 0x00000000063272ca */ /* 0x000fe200000e0000 */
[----:B------:R-:W-:Y:S01]  /*9790*/  VIADD R6, R4, 0x902 ;  /* 0x0000090204067836 */ /* 0x000fe20000000000 */
[----:B------:R-:W-:Y:S02]  /*97a0*/  R2UR UR51, R7 ;  /* 0x00000000073372ca */ /* 0x000fe400000e0000 */
[----:B------:R-:W-:Y:S02]  /*97b0*/  MOV R7, 0x40000040 ;  /* 0x4000004000077802 */ /* 0x000fe40000000f00 */
[----:B------:R-:W-:Y:S01]  /*97c0*/  R2UR UR46, R6 ;  /* 0x00000000062e72ca */ /* 0x000fe200000e0000 */
[C---:B------:R-:W-:Y:S01]  /*97d0*/  VIADD R6, R4.reuse, 0x904 ;  /* 0x0000090404067836 */ /* 0x040fe20000000000 */
[----:B------:R-:W-:Y:S01]  /*97e0*/  R2UR UR47, R7 ;  /* 0x00000000072f72ca */ /* 0x000fe200000e0000 */
[----:B------:R-:W-:Y:S02]  /*97f0*/  IMAD.MOV.U32 R7, RZ, RZ, 0x40000040 ;  /* 0x40000040ff077424 */ /* 0x000fe400078e00ff */
[----:B------:R-:W-:Y:S01]  /*9800*/  VIADD R4, R4, 0x906 ;  /* 0x0000090604047836 */ /* 0x000fe20000000000 */
[----:B------:R-:W-:-:S02]  /*9810*/  R2UR UR42, R6 ;  /* 0x00000000062a72ca */ /* 0x000fc400000e0000 */
[----:B------:R-:W-:Y:S02]  /*9820*/  R2UR UR43, R7 ;  /* 0x00000000072b72ca */ /* 0x000fe400000e0000 */
[----:B------:R-:W-:Y:S01]  /*9830*/  R2UR UR38, R4 ;  /* 0x00000000042672ca */ /* 0x000fe200000e0000 */
        /* <DEDUP_REMOVED lines=25> */
.L_x_1496:
[----:B------:R-:W2:Y:S01]  /*99d0*/  LDL R13, [R1+0x78] ;  /* 0x00007800010d7983 */ /* 0x000ea20000100800 */
[----:B------:R-:W-:Y:S01]  /*99e0*/  ULDC UR4, c[0x0][0xad0] ;  /* 0x0002b40000047ab9 */ /* 0x000fe20000000800 */
[----:B---3--:R-:W-:Y:S02]  /*99f0*/  IMAD R12, R189, -0x60, R187 ;  /* 0xffffffa0bd0c7824 */ /* 0x008fe400078e02bb */
[----:B------:R-:W-:Y:S01]  /*9a00*/  FMUL.FTZ R24, R24, UR4 ;  /* 0x0000000418187c20 */ /* 0x000fe20008410000 */
[----:B------:R-:W-:Y:S01]  /*9a10*/  FMUL.FTZ R25, R25, UR4 ;  /* 0x0000000419197c20 */ /* 0x000fe20008410000 */
[----:B------:R-:W-:Y:S01]  /*9a20*/  FMUL.FTZ R28, R28, UR4 ;  /* 0x000000041c1c7c20 */ /* 0x000fe20008410000 */
[----:B------:R-:W-:Y:S01]  /*9a30*/  FMUL.FTZ R29, R29, UR4 ;  /* 0x000000041d1d7c20 */ /* 0x000fe20008410000 */
[----:B------:R-:W1:Y:S01]  /*9a40*/  MUFU.TANH R5, R24 ;  /* 0x0000001800057308 */ /* 0x000e620000002400 */
[----:B------:R-:W-:Y:S02]  /*9a50*/  VIADD R12, R12, 0x60 ;  /* 0x000000600c0c7836 */ /* 0x000fe40000000000 */
        /* <DEDUP_REMOVED lines=50> */
[----:B------:R-:W-:Y:S01]  /*9d80*/  ULDC UR4, c[0x0][0xa80] ;  /* 0x0002a00000047ab9 */ /* 0x000fe20000000800 */
[----:B------:R-:W5:Y:S01]  /*9d90*/  S2R R190, SR_CgaCtaId ;  /* 0x0000000000be7919 */ /* 0x000f620000008800 */
[----:B------:R-:W-:-:S02]  /*9da0*/  LOP3.LUT R219, R219, 0x3000000, RZ, 0xfc, !PT ;  /* 0x03000000dbdb7812 */ /* 0x000fc400078efcff */
[----:B------:R-:W5:Y:S08]  /*9db0*/  MUFU.TANH R33, R33 ;  /* 0x0000002100217308 */ /* 0x000f700000002400 */
[----:B------:R-:W5:Y:S08]  /*9dc0*/  MUFU.TANH R30, R30 ;  /* 0x0000001e001e7308 */ /* 0x000f700000002400 */
[----:B------:R-:W5:Y:S08]  /*9dd0*/  MUFU.TANH R31, R31 ;  /* 0x0000001f001f7308 */ /* 0x000f700000002400 */
[----:B------:R-:W5:Y:S08]  /*9de0*/  MUFU.TANH R6, R36 ;  /* 0x0000002400067308 */ /* 0x000f700000002400 */
[----:B------:R5:W-:Y:S08]  /*9df0*/  MUFU.TANH R28, R38 ;  /* 0x00000026001c7308 */ /* 0x000bf00000002400 */
[----:B------:R-:W5:Y:S08]  /*9e00*/  MUFU.TANH R37, R37 ;  /* 0x0000002500257308 */ /* 0x000f700000002400 */
        /* <DEDUP_REMOVED lines=8> */
[----:B0-----:R-:W0:Y:S08]  /*9e90*/  MUFU.TANH R8, R48 ;  /* 0x0000003000087308 */ /* 0x001e300000002400 */
[----:B------:R-:W0:Y:S08]  /*9ea0*/  MUFU.TANH R43, R43 ;  /* 0x0000002b002b7308 */ /* 0x000e300000002400 */
        /* <DEDUP_REMOVED lines=13> */
[----:B------:R-:W-:Y:S01]  /*9f80*/  MUFU.TANH R60, R60 ;  /* 0x0000003c003c7308 */ /* 0x000fe20000002400 */
[----:B--2---:R-:W-:-:S07]  /*9f90*/  IMAD R12, R13, -0x2, R12 ;  /* 0xfffffffe0d0c7824 */ /* 0x004fce00078e020c */
[----:B------:R-:W2:Y:S01]  /*9fa0*/  MUFU.TANH R62, R62 ;  /* 0x0000003e003e7308 */ /* 0x000ea20000002400 */
[C---:B------:R-:W-:Y:S02]  /*9fb0*/  ISETP.GT.AND P4, PT, R12.reuse, RZ, PT ;  /* 0x000000ff0c00720c */ /* 0x040fe40003f84270 */
[C---:B------:R-:W-:Y:S02]  /*9fc0*/  ISETP.GT.AND P1, PT, R12.reuse, 0x1, PT ;  /* 0x000000010c00780c */ /* 0x040fe40003f24270 */
[C---:B------:R-:W-:Y:S02]  /*9fd0*/  ISETP.GT.AND P3, PT, R12.reuse, 0x8, PT ;  /* 0x000000080c00780c */ /* 0x040fe40003f64270 */
[----:B-1----:R-:W-:Y:S01]  /*9fe0*/  FSEL R5, R5, -INF , P4 ;  /* 0xff80000005057808 */ /* 0x002fe20002000000 */
[----:B------:R-:W1:Y:S01]  /*9ff0*/  MUFU.TANH R61, R61 ;  /* 0x0000003d003d7308 */ /* 0x000e620000002400 */
[----:B---3--:R-:W-:Y:S02]  /*a000*/  FSEL R7, R7, -INF , P1 ;  /* 0xff80000007077808 */ /* 0x008fe40000800000 */
[----:B------:R-:W-:-:S02]  /*a010*/  ISETP.GT.AND P2, PT, R12, 0x9, PT ;  /* 0x000000090c00780c */ /* 0x000fc40003f44270 */
[----:B----4-:R-:W-:Y:S02]  /*a020*/  FSEL R21, R21, -INF , P3 ;  /* 0xff80000015157808 */ /* 0x010fe40001800000 */
[----:B-----5:R-:W-:Y:S01]  /*a030*/  FMNMX.FTZ R38, R5, R7, !PT ;  /* 0x0000000705267209 */ /* 0x020fe20007810000 */
[----:B------:R-:W3:Y:S01]  /*a040*/  MUFU.TANH R64, R64 ;  /* 0x0000004000407308 */ /* 0x000ee20000002400 */
[----:B------:R-:W-:Y:S02]  /*a050*/  ISETP.GT.AND P5, PT, R12, 0x10, PT ;  /* 0x000000100c00780c */ /* 0x000fe40003fa4270 */
[----:B------:R-:W-:Y:S02]  /*a060*/  FSEL R25, R29, -INF , P2 ;  /* 0xff8000001d197808 */ /* 0x000fe40001000000 */
[----:B------:R-:W-:Y:S02]  /*a070*/  FMNMX.FTZ R38, R21, R38, !PT ;  /* 0x0000002615267209 */ /* 0x000fe40007810000 */
[----:B------:R-:W-:Y:S01]  /*a080*/  FSEL R4, R4, -INF , P4 ;  /* 0xff80000004047808 */ /* 0x000fe20002000000 */
[----:B------:R-:W4:Y:S01]  /*a090*/  MUFU.TANH R65, R65 ;  /* 0x0000004100417308 */ /* 0x000f220000002400 */
[----:B------:R-:W-:-:S02]  /*a0a0*/  FSEL R24, R27, -INF , P1 ;  /* 0xff8000001b187808 */ /* 0x000fc40000800000 */
[----:B------:R-:W-:Y:S02]  /*a0b0*/  ISETP.GT.AND P4, PT, R12, 0x11, PT ;  /* 0x000000110c00780c */ /* 0x000fe40003f84270 */
[----:B------:R-:W-:Y:S02]  /*a0c0*/  FSEL R27, R32, -INF , P5 ;  /* 0xff800000201b7808 */ /* 0x000fe40002800000 */
[----:B------:R-:W-:Y:S01]  /*a0d0*/  FMNMX.FTZ R38, R25, R38, !PT ;  /* 0x0000002619267209 */ /* 0x000fe20007810000 */
[----:B------:R-:W5:Y:S01]  /*a0e0*/  MUFU.TANH R68, R68 ;  /* 0x0000004400447308 */ /* 0x000f620000002400 */
[----:B------:R-:W-:Y:S02]  /*a0f0*/  ISETP.GT.AND P1, PT, R12, 0x18, PT ;  /* 0x000000180c00780c */ /* 0x000fe40003f24270 */
[----:B------:R-:W-:Y:S02]  /*a100*/  FSEL R29, R33, -INF , P4 ;  /* 0xff800000211d7808 */ /* 0x000fe40002000000 */
[----:B------:R-:W-:-:S02]  /*a110*/  FMNMX.FTZ R38, R27, R38, !PT ;  /* 0x000000261b267209 */ /* 0x000fc40007810000 */
[----:B------:R-:W-:Y:S01]  /*a120*/  FSEL R30, R30, -INF , P3 ;  /* 0xff8000001e1e7808 */ /* 0x000fe20001800000 */
[----:B------:R-:W5:Y:S01]  /*a130*/  MUFU.TANH R69, R69 ;  /* 0x0000004500457308 */ /* 0x000f620000002400 */
[----:B------:R-:W-:Y:S02]  /*a140*/  FSEL R36, R31, -INF , P2 ;  /* 0xff8000001f247808 */ /* 0x000fe40001000000 */
[----:B------:R-:W-:Y:S02]  /*a150*/  ISETP.GT.AND P3, PT, R12, 0x19, PT ;  /* 0x000000190c00780c */ /* 0x000fe40003f64270 */
[----:B------:R-:W-:Y:S02]  /*a160*/  FSEL R31, R6, -INF , P1 ;  /* 0xff800000061f7808 */ /* 0x000fe40000800000 */
[----:B------:R-:W-:Y:S01]  /*a170*/  FMNMX.FTZ R38, R29, R38, !PT ;  /* 0x000000261d267209 */ /* 0x000fe20007810000 */
[----:B------:R-:W5:Y:S01]  /*a180*/  MUFU.TANH R63, R63 ;  /* 0x0000003f003f7308 */ /* 0x000f620000002400 */
[----:B------:R-:W-:-:S02]  /*a190*/  ISETP.GT.AND P2, PT, R12, 0x20, PT ;  /* 0x000000200c00780c */ /* 0x000fc40003f44270 */
[----:B------:R-:W-:Y:S02]  /*a1a0*/  FSEL R33, R37, -INF , P3 ;  /* 0xff80000025217808 */ /* 0x000fe40001800000 */
[----:B------:R-:W-:Y:S02]  /*a1b0*/  FMNMX.FTZ R38, R31, R38, !PT ;  /* 0x000000261f267209 */ /* 0x000fe40007810000 */
[----:B------:R-:W-:Y:S01]  /*a1c0*/  FSEL R34, R34, -INF , P5 ;  /* 0xff80000022227808 */ /* 0x000fe20002800000 */
[----:B------:R-:W5:Y:S01]  /*a1d0*/  MUFU.TANH R66, R66 ;  /* 0x0000004200427308 */ /* 0x000f620000002400 */
[----:B------:R-:W-:Y:S02]  /*a1e0*/  ISETP.GT.AND P5, PT, R12, 0x21, PT ;  /* 0x000000210c00780c */ /* 0x000fe40003fa4270 */
[----:B------:R-:W-:Y:S02]  /*a1f0*/  FSEL R163, R40, -INF , P2 ;  /* 0xff80000028a37808 */ /* 0x000fe40001000000 */
[----:B------:R-:W-:-:S02]  /*a200*/  FMNMX.FTZ R38, R33, R38, !PT ;  /* 0x0000002621267209 */ /* 0x000fc40007810000 */
[----:B------:R-:W-:Y:S01]  /*a210*/  FSEL R32, R35, -INF , P4 ;  /* 0xff80000023207808 */ /* 0x000fe20002000000 */
[----:B------:R-:W5:Y:S01]  /*a220*/  MUFU.TANH R67, R67 ;  /* 0x0000004300437308 */ /* 0x000f620000002400 */
[----:B------:R-:W-:Y:S02]  /*a230*/  ISETP.GT.AND P4, PT, R12, 0x28, PT ;  /* 0x000000280c00780c */ /* 0x000fe40003f84270 */
[----:B------:R-:W-:Y:S02]  /*a240*/  FSEL R161, R41, -INF , P5 ;  /* 0xff80000029a17808 */ /* 0x000fe40002800000 */
[----:B------:R-:W-:Y:S02]  /*a250*/  FMNMX.FTZ R38, R163, R38, !PT ;  /* 0x00000026a3267209 */ /* 0x000fe40007810000 */
[----:B------:R-:W-:Y:S01]  /*a260*/  FSEL R28, R28, -INF , P1 ;  /* 0xff8000001c1c7808 */ /* 0x000fe20000800000 */
        /* <DEDUP_REMOVED lines=9> */
[----:B------:R-:W-:Y:S02]  /*a300*/  FSEL R162, R42, -INF , P2 ;  /* 0xff8000002aa27808 */ /* 0x000fe40001000000 */
[----:B------:R-:W-:Y:S02]  /*a310*/  ISETP.GT.AND P2, PT, R12, 0x31, PT ;  /* 0x000000310c00780c */ /* 0x000fe40003f44270 */
[----:B0-----:R-:W-:Y:S02]  /*a320*/  FSEL R8, R8, -INF , P3 ;  /* 0xff80000008087808 */ /* 0x001fe40001800000 */
[----:B------:R-:W-:Y:S02]  /*a330*/  FMNMX.FTZ R13, R4, R24, !PT ;  /* 0x00000018040d7209 */ /* 0x000fe40007810000 */
[----:B------:R-:W-:Y:S02]  /*a340*/  FMNMX.FTZ R35, R165, R6, !PT ;  /* 0x00000006a5237209 */ /* 0x000fe40007810000 */
[----:B------:R-:W-:-:S02]  /*a350*/  FSEL R167, R43, -INF , P5 ;  /* 0xff8000002ba77808 */ /* 0x000fc40002800000 */
[----:B------:R-:W-:Y:S02]  /*a360*/  ISETP.GT.AND P5, PT, R12, 0x38, PT ;  /* 0x000000380c00780c */ /* 0x000fe40003fa4270 */
[----:B------:R-:W-:Y:S02]  /*a370*/  FSEL R10, R10, -INF , P2 ;  /* 0xff8000000a0a7808 */ /* 0x000fe40001000000 */
[----:B------:R-:W-:Y:S02]  /*a380*/  FMNMX.FTZ R13, R30, R13, !PT ;  /* 0x0000000d1e0d7209 */ /* 0x000fe40007810000 */
[----:B------:R-:W-:Y:S02]  /*a390*/  FMNMX.FTZ R35, R8, R35, !PT ;  /* 0x0000002308237209 */ /* 0x000fe40007810000 */
[----:B------:R-:W-:Y:S02]  /*a3a0*/  FSEL R166, R46, -INF , P4 ;  /* 0xff8000002ea67808 */ /* 0x000fe40002000000 */
[----:B------:R-:W-:-:S02]  /*a3b0*/  ISETP.GT.AND P4, PT, R12, 0x39, PT ;  /* 0x000000390c00780c */ /* 0x000fc40003f84270 */
[----:B------:R-:W-:Y:S02]  /*a3c0*/  FSEL R14, R14, -INF , P5 ;  /* 0xff8000000e0e7808 */ /* 0x000fe40002800000 */
[----:B------:R-:W-:Y:S02]  /*a3d0*/  FMNMX.FTZ R13, R36, R13, !PT ;  /* 0x0000000d240d7209 */ /* 0x000fe40007810000 */
[----:B------:R-:W-:Y:S02]  /*a3e0*/  FMNMX.FTZ R35, R10, R35, !PT ;  /* 0x000000230a237209 */ /* 0x000fe40007810000 */
[----:B------:R-:W-:Y:S02]  /*a3f0*/  FSEL R164, R47, -INF , P1 ;  /* 0xff8000002fa47808 */ /* 0x000fe40000800000 */
[----:B------:R-:W-:Y:S02]  /*a400*/  ISETP.GT.AND P1, PT, R12, 0x40, PT ;  /* 0x000000400c00780c */ /* 0x000fe40003f24270 */
[----:B------:R-:W-:-:S02]  /*a410*/  FSEL R20, R20, -INF , P4 ;  /* 0xff80000014147808 */ /* 0x000fc40002000000 */
[----:B------:R-:W-:Y:S02]  /*a420*/  FMNMX.FTZ R13, R34, R13, !PT ;  /* 0x0000000d220d7209 */ /* 0x000fe40007810000 */
[----:B------:R-:W-:Y:S02]  /*a430*/  FMNMX.FTZ R35, R14, R35, !PT ;  /* 0x000000230e237209 */ /* 0x000fe40007810000 */
[----:B------:R-:W-:Y:S02]  /*a440*/  FSEL R169, R50, -INF , P3 ;  /* 0xff80000032a97808 */ /* 0x000fe40001800000 */
[----:B------:R-:W-:Y:S02]  /*a450*/  ISETP.GT.AND P3, PT, R12, 0x41, PT ;  /* 0x000000410c00780c */ /* 0x000fe40003f64270 */
[----:B------:R-:W-:Y:S02]  /*a460*/  FSEL R174, R56, -INF , P1 ;  /* 0xff80000038ae7808 */ /* 0x000fe40000800000 */
[----:B------:R-:W-:-:S02]  /*a470*/  FMNMX.FTZ R13, R32, R13, !PT ;  /* 0x0000000d200d7209 */ /* 0x000fc40007810000 */
[----:B------:R-:W-:Y:S02]  /*a480*/  FMNMX.FTZ R35, R20, R35, !PT ;  /* 0x0000002314237209 */ /* 0x000fe40007810000 */
[----:B------:R-:W-:Y:S02]  /*a490*/  FSEL R9, R9, -INF , P2 ;  /* 0xff80000009097808 */ /* 0x000fe40001000000 */
[----:B------:R-:W-:Y:S02]  /*a4a0*/  ISETP.GT.AND P2, PT, R12, 0x48, PT ;  /* 0x000000480c00780c */ /* 0x000fe40003f44270 */
[----:B------:R-:W-:Y:S02]  /*a4b0*/  FSEL R173, R57, -INF , P3 ;  /* 0xff80000039ad7808 */ /* 0x000fe40001800000 */
[----:B------:R-:W-:Y:S02]  /*a4c0*/  FMNMX.FTZ R13, R28, R13, !PT ;  /* 0x0000000d1c0d7209 */ /* 0x000fe40007810000 */
[----:B------:R-:W-:-:S02]  /*a4d0*/  FMNMX.FTZ R6, R174, R35, !PT ;  /* 0x00000023ae067209 */ /* 0x000fc40007810000 */
[----:B------:R-:W-:Y:S02]  /*a4e0*/  FSEL R11, R11, -INF , P5 ;  /* 0xff8000000b0b7808 */ /* 0x000fe40002800000 */
[----:B------:R-:W-:Y:S02]  /*a4f0*/  FSEL R15, R15, -INF , P4 ;  /* 0xff8000000f0f7808 */ /* 0x000fe40002000000 */
[----:B------:R-:W-:Y:S02]  /*a500*/  FSEL R180, R58, -INF , P1 ;  /* 0xff8000003ab47808 */ /* 0x000fe40000800000 */
[----:B------:R-:W-:Y:S02]  /*a510*/  FSEL R181, R59, -INF , P3 ;  /* 0xff8000003bb57808 */ /* 0x000fe40001800000 */
[----:B--2---:R-:W-:Y:S02]  /*a520*/  FSEL R184, R62, -INF , P2 ;  /* 0xff8000003eb87808 */ /* 0x004fe40001000000 */
[----:B------:R-:W-:-:S02]  /*a530*/  FSEL R177, R60, -INF , P2 ;  /* 0xff8000003cb17808 */ /* 0x000fc40001000000 */
[C---:B------:R-:W-:Y:S02]  /*a540*/  ISETP.GT.AND P5, PT, R12.reuse, 0x49, PT ;  /* 0x000000490c00780c */ /* 0x040fe40003fa4270 */
[C---:B------:R-:W-:Y:S02]  /*a550*/  ISETP.GT.AND P4, PT, R12.reuse, 0x50, PT ;  /* 0x000000500c00780c */ /* 0x040fe40003f84270 */
[C---:B------:R-:W-:Y:S02]  /*a560*/  ISETP.GT.AND P1, PT, R12.reuse, 0x51, PT ;  /* 0x000000510c00780c */ /* 0x040fe40003f24270 */
[C---:B------:R-:W-:Y:S02]  /*a570*/  ISETP.GT.AND P3, PT, R12.reuse, 0x58, PT ;  /* 0x000000580c00780c */ /* 0x040fe40003f64270 */
[----:B------:R-:W-:Y:S02]  /*a580*/  ISETP.GT.AND P2, PT, R12, 0x59, PT ;  /* 0x000000590c00780c */ /* 0x000fe40003f44270 */
[----:B------:R-:W-:-:S02]  /*a590*/  FMNMX.FTZ R13, R26, R13, !PT ;  /* 0x0000000d1a0d7209 */ /* 0x000fc40007810000 */
[----:B------:R-:W-:Y:S02]  /*a5a0*/  FMNMX.FTZ R12, R173, R6, !PT ;  /* 0x00000006ad0c7209 */ /* 0x000fe40007810000 */
[----:B-1----:R-:W-:Y:S02]  /*a5b0*/  FSEL R179, R61, -INF , P5 ;  /* 0xff8000003db37808 */ /* 0x002fe40002800000 */
[----:B------:R-:W-:Y:S02]  /*a5c0*/  FMNMX.FTZ R6, R162, R13, !PT ;  /* 0x0000000da2067209 */ /* 0x000fe40007810000 */
[----:B------:R-:W-:Y:S02]  /*a5d0*/  FMNMX.FTZ R12, R177, R12, !PT ;  /* 0x0000000cb10c7209 */ /* 0x000fe40007810000 */
[----:B---3--:R-:W-:Y:S02]  /*a5e0*/  FSEL R186, R64, -INF , P4 ;  /* 0xff80000040ba7808 */ /* 0x008fe40002000000 */
[----:B------:R-:W-:-:S02]  /*a5f0*/  FMNMX.FTZ R13, R167, R6, !PT ;  /* 0x00000006a70d7209 */ /* 0x000fc40007810000 */
[----:B------:R-:W-:Y:S02]  /*a600*/  FMNMX.FTZ R35, R179, R12, !PT ;  /* 0x0000000cb3237209 */ /* 0x000fe40007810000 */
[----:B----4-:R-:W-:Y:S02]  /*a610*/  FSEL R185, R65, -INF , P1 ;  /* 0xff80000041b97808 */ /* 0x010fe40000800000 */
[----:B------:R-:W-:Y:S02]  /*a620*/  FMNMX.FTZ R13, R166, R13, !PT ;  /* 0x0000000da60d7209 */ /* 0x000fe40007810000 */
[----:B------:R-:W-:Y:S02]  /*a630*/  FMNMX.FTZ R12, R186, R35, !PT ;  /* 0x00000023ba0c7209 */ /* 0x000fe40007810000 */
[----:B-----5:R-:W-:Y:S02]  /*a640*/  FSEL R183, R68, -INF , P3 ;  /* 0xff80000044b77808 */ /* 0x020fe40001800000 */
[----:B------:R-:W-:-:S02]  /*a650*/  FMNMX.FTZ R6, R164, R13, !PT ;  /* 0x0000000da4067209 */ /* 0x000fc40007810000 */
[----:B------:R-:W-:Y:S02]  /*a660*/  FMNMX.FTZ R12, R185, R12, !PT ;  /* 0x0000000cb90c7209 */ /* 0x000fe40007810000 */
[----:B------:R-:W-:Y:S02]  /*a670*/  FSEL R182, R69, -INF , P2 ;  /* 0xff80000045b67808 */ /* 0x000fe40001000000 */
[----:B------:R-:W-:Y:S02]  /*a680*/  FMNMX.FTZ R6, R169, R6, !PT ;  /* 0x00000006a9067209 */ /* 0x000fe40007810000 */
[----:B------:R-:W-:Y:S02]  /*a690*/  FMNMX.FTZ R13, R183, R12, !PT ;  /* 0x0000000cb70d7209 */ /* 0x000fe40007810000 */
[----:B------:R-:W-:Y:S02]  /*a6a0*/  FMNMX.FTZ R6, R9, R6, !PT ;  /* 0x0000000609067209 */ /* 0x000fe40007810000 */
[----:B------:R-:W-:-:S02]  /*a6b0*/  FMNMX.FTZ R12, R182, R13, !PT ;  /* 0x0000000db60c7209 */ /* 0x000fc40007810000 */
[----:B------:R-:W-:Y:S02]  /*a6c0*/  FMNMX.FTZ R6, R11, R6, !PT ;  /* 0x000000060b067209 */ /* 0x000fe40007810000 */
[----:B------:R-:W-:Y:S01]  /*a6d0*/  FSEL R176, R63, -INF , P5 ;  /* 0xff8000003fb07808 */ /* 0x000fe20002800000 */
[----:B------:R-:W0:Y:S01]  /*a6e0*/  SHFL.BFLY PT, R35, R12, 0x2, 0x1f ;  /* 0x0c401f000c237f89 */ /* 0x000e2200000e0000 */
[----:B------:R-:W-:Y:S02]  /*a6f0*/  FMNMX.FTZ R13, R15, R6, !PT ;  /* 0x000000060f0d7209 */ /* 0x000fe40007810000 */
[----:B------:R-:W-:Y:S02]  /*a700*/  FSEL R178, R66, -INF , P4 ;  /* 0xff80000042b27808 */ /* 0x000fe40002000000 */
[----:B------:R-:W-:Y:S02]  /*a710*/  FMNMX.FTZ R6, R180, R13, !PT ;  /* 0x0000000db4067209 */ /* 0x000fe40007810000 */
[----:B------:R-:W-:-:S02]  /*a720*/  FSEL R175, R67, -INF , P1 ;  /* 0xff80000043af7808 */ /* 0x000fc40000800000 */
[----:B------:R-:W-:Y:S02]  /*a730*/  FMNMX.FTZ R13, R181, R6, !PT ;  /* 0x00000006b50d7209 */ /* 0x000fe40007810000 */
[----:B------:R-:W-:Y:S02]  /*a740*/  FSEL R172, R70, -INF , P3 ;  /* 0xff80000046ac7808 */ /* 0x000fe40001800000 */
[----:B------:R-:W-:Y:S02]  /*a750*/  FMNMX.FTZ R13, R184, R13, !PT ;  /* 0x0000000db80d7209 */ /* 0x000fe40007810000 */
[----:B------:R-:W-:Y:S02]  /*a760*/  FSEL R171, R71, -INF , P2 ;  /* 0xff80000047ab7808 */ /* 0x000fe40001000000 */
[----:B------:R-:W-:-:S04]  /*a770*/  FMNMX.FTZ R13, R176, R13, !PT ;  /* 0x0000000db00d7209 */ /* 0x000fc80007810000 */
[----:B------:R-:W-:Y:S02]  /*a780*/  FMNMX.FTZ R6, R178, R13, !PT ;  /* 0x0000000db2067209 */ /* 0x000fe40007810000 */
[----:B0-----:R-:W-:Y:S02]  /*a790*/  FMNMX.FTZ R37, R12, R35, !PT ;  /* 0x000000230c257209 */ /* 0x001fe40007810000 */
[----:B------:R-:W-:Y:S02]  /*a7a0*/  FMNMX.FTZ R13, R175, R6, !PT ;  /* 0x00000006af0d7209 */ /* 0x000fe40007810000 */
[----:B------:R-:W-:Y:S01]  /*a7b0*/  MOV R12, UR4 ;  /* 0x00000004000c7c02 */ /* 0x000fe20008000f00 */
[----:B------:R-:W0:Y:S01]  /*a7c0*/  SHFL.BFLY PT, R38, R37, 0x1, 0x1f ;  /* 0x0c201f0025267f89 */ /* 0x000e2200000e0000 */
[----:B------:R-:W-:-:S04]  /*a7d0*/  FMNMX.FTZ R6, R172, R13, !PT ;  /* 0x0000000dac067209 */ /* 0x000fc80007810000 */
[----:B------:R-:W-:-:S05]  /*a7e0*/  FMNMX.FTZ R35, R171, R6, !PT ;  /* 0x00000006ab237209 */ /* 0x000fca0007810000 */
[----:B------:R-:W1:Y:S01]  /*a7f0*/  SHFL.BFLY PT, R40, R35, 0x2, 0x1f ;  /* 0x0c401f0023287f89 */ /* 0x000e6200000e0000 */
[----:B0-----:R-:W-:-:S04]  /*a800*/  FMNMX.FTZ R13, R37, R38, !PT ;  /* 0x00000026250d7209 */ /* 0x001fc80007810000 */
[C---:B------:R-:W-:Y:S01]  /*a810*/  FSETP.NEU.FTZ.AND P1, PT, R13.reuse, -INF , PT ;  /* 0xff8000000d00780b */ /* 0x040fe20003f3d000 */
[----:B------:R-:W-:-:S05]  /*a820*/  FMUL.FTZ R6, R13, R12 ;  /* 0x0000000c0d067220 */ /* 0x000fca0000410000 */
[----:B------:R-:W-:Y:S02]  /*a830*/  FSEL R6, R6, RZ, P1 ;  /* 0x000000ff06067208 */ /* 0x000fe40000800000 */
[----:B-1----:R-:W-:-:S03]  /*a840*/  FMNMX.FTZ R40, R35, R40, !PT ;  /* 0x0000002823287209 */ /* 0x002fc60007810000 */
[-CC-:B------:R-:W-:Y:S01]  /*a850*/  FFMA.FTZ R37, R5, R12.reuse, -R6.reuse ;  /* 0x0000000c05257223 */ /* 0x180fe20000010806 */
[-CC-:B------:R-:W-:Y:S01]  /*a860*/  FFMA.FTZ R7, R7, R12.reuse, -R6.reuse ;  /* 0x0000000c07077223 */ /* 0x180fe20000010806 */
[----:B------:R-:W0:Y:S01]  /*a870*/  SHFL.BFLY PT, R5, R40, 0x1, 0x1f ;  /* 0x0c201f0028057f89 */ /* 0x000e2200000e0000 */
[-CC-:B------:R-:W-:Y:S01]  /*a880*/  FFMA.FTZ R25, R25, R12.reuse, -R6.reuse ;  /* 0x0000000c19197223 */ /* 0x180fe20000010806 */
[-CC-:B------:R-:W-:Y:S01]  /*a890*/  FFMA.FTZ R21, R21, R12.reuse, -R6.reuse ;  /* 0x0000000c15157223 */ /* 0x180fe20000010806 */
[----:B------:R1:W-:Y:S01]  /*a8a0*/  MUFU.EX2 R152, R7 ;  /* 0x0000000700987308 */ /* 0x0003e20000000800 */
        /* <DEDUP_REMOVED lines=11> */
[----:B------:R-:W-:-:S04]  /*a960*/  FFMA.FTZ R183, R183, R12, -R6 ;  /* 0x0000000cb7b77223 */ /* 0x000fc80000010806 */
[----:B------:R-:W2:Y:S01]  /*a970*/  MUFU.EX2 R37, R37 ;  /* 0x0000002500257308 */ /* 0x000ea20000000800 */
[----:B0-----:R-:W-:-:S07]  /*a980*/  FMNMX.FTZ R170, R40, R5, !PT ;  /* 0x0000000528aa7209 */ /* 0x001fce0007810000 */
[----:B------:R0:W-:Y:S01]  /*a990*/  MUFU.EX2 R154, R21 ;  /* 0x00000015009a7308 */ /* 0x0001e20000000800 */
[C---:B------:R-:W-:Y:S01]  /*a9a0*/  FSETP.NEU.FTZ.AND P1, PT, R170.reuse, -INF , PT ;  /* 0xff800000aa00780b */ /* 0x040fe20003f3d000 */
[----:B------:R-:W-:-:S05]  /*a9b0*/  FMUL.FTZ R5, R170, R12 ;  /* 0x0000000caa057220 */ /* 0x000fca0000410000 */
[----:B-1----:R-:W-:Y:S01]  /*a9c0*/  FSEL R7, R5, RZ, P1 ;  /* 0x000000ff05077208 */ /* 0x002fe20000800000 */
[----:B------:R1:W-:Y:S01]  /*a9d0*/  MUFU.EX2 R156, R29 ;  /* 0x0000001d009c7308 */ /* 0x0003e20000000800 */
[----:B0-----:R-:W-:-:S03]  /*a9e0*/  FFMA.FTZ R21, R33, R12, -R6 ;  /* 0x0000000c21157223 */ /* 0x001fc60000010806 */
[-CC-:B------:R-:W-:Y:S01]  /*a9f0*/  FFMA.FTZ R25, R4, R12.reuse, -R7.reuse ;  /* 0x0000000c04197223 */ /* 0x180fe20000010807 */
[-CC-:B------:R-:W-:Y:S01]  /*aa00*/  FFMA.FTZ R24, R24, R12.reuse, -R7.reuse ;  /* 0x0000000c18187223 */ /* 0x180fe20000010807 */
[-CC-:B------:R-:W-:Y:S01]  /*aa10*/  FFMA.FTZ R30, R30, R12.reuse, -R7.reuse ;  /* 0x0000000c1e1e7223 */ /* 0x180fe20000010807 */
[----:B------:R-:W-:Y:S01]  /*aa20*/  VIADD R4, R3, 0x32440 ;  /* 0x0003244003047836 */ /* 0x000fe20000000000 */
[----:B------:R0:W-:Y:S01]  /*aa30*/  MUFU.EX2 R153, R25 ;  /* 0x0000001900997308 */ /* 0x0001e20000000800 */
[-CC-:B------:R-:W-:Y:S01]  /*aa40*/  FFMA.FTZ R36, R36, R12.reuse, -R7.reuse ;  /* 0x0000000c24247223 */ /* 0x180fe20000010807 */
[-CC-:B------:R-:W-:Y:S01]  /*aa50*/  FFMA.FTZ R34, R34, R12.reuse, -R7.reuse ;  /* 0x0000000c22227223 */ /* 0x180fe20000010807 */
[-C--:B------:R-:W-:Y:S01]  /*aa60*/  FFMA.FTZ R32, R32, R12.reuse, -R7 ;  /* 0x0000000c20207223 */ /* 0x080fe20000010807 */
[----:B------:R-:W-:Y:S01]  /*aa70*/  PRMT R5, R190, 0x654, R4 ;  /* 0x00000654be057816 */ /* 0x000fe20000000004 */
[----:B------:R-:W-:Y:S02]  /*aa80*/  IMAD R4, R201, 0xc00, R219 ;  /* 0x00000c00c9047824 */ /* 0x000fe400078e02db */
[-CC-:B------:R-:W-:Y:S01]  /*aa90*/  FFMA.FTZ R160, R26, R12.reuse, -R7.reuse ;  /* 0x0000000c1aa07223 */ /* 0x180fe20000010807 */
[----:B-1----:R-:W-:Y:S01]  /*aaa0*/  IMAD.MOV.U32 R29, RZ, RZ, 0x40000040 ;  /* 0x40000040ff1d7424 */ /* 0x002fe200078e00ff */
[----:B------:R1:W3:Y:S01]  /*aab0*/  MUFU.EX2 R38, R24 ;  /* 0x0000001800267308 */ /* 0x0002e20000000800 */
[----:B------:R4:W-:Y:S01]  /*aac0*/  SYNCS.ARRIVE.TRANS64.RED.A1T0 RZ, [R5+URZ], RZ ;  /* 0x000000ff05ff79a7 */ /* 0x0009e2000810043f */
[----:B0-----:R-:W-:Y:S01]  /*aad0*/  IMAD.MOV.U32 R25, RZ, RZ, 0x40000040 ;  /* 0x40000040ff197424 */ /* 0x001fe200078e00ff */
[----:B------:R-:W-:Y:S01]  /*aae0*/  R2UR UR6, R4 ;  /* 0x00000000040672ca */ /* 0x000fe200000e0000 */
[-CC-:B------:R-:W-:Y:S01]  /*aaf0*/  FFMA.FTZ R11, R11, R12.reuse, -R7.reuse ;  /* 0x0000000c0b0b7223 */ /* 0x180fe20000010807 */
[----:B------:R-:W-:Y:S01]  /*ab00*/  R2UR UR19, R29 ;  /* 0x000000001d1372ca */ /* 0x000fe200000e0000 */
[----:B------:R-:W-:Y:S01]  /*ab10*/  FFMA.FTZ R176, R176, R12, -R7 ;  /* 0x0000000cb0b07223 */ /* 0x000fe20000010807 */
[----:B------:R-:W-:Y:S01]  /*ab20*/  R2UR UR15, R25 ;  /* 0x00000000190f72ca */ /* 0x000fe200000e0000 */
[----:B------:R0:W5:Y:S01]  /*ab30*/  MUFU.EX2 R155, R30 ;  /* 0x0000001e009b7308 */ /* 0x0001620000000800 */
[----:B----4-:R-:W-:-:S02]  /*ab40*/  IMAD.MOV.U32 R5, RZ, RZ, 0x40000040 ;  /* 0x40000040ff057424 */ /* 0x010fc400078e00ff */
[----:B--2---:R-:W-:Y:S01]  /*ab50*/  FADD.FTZ R25, R37, R152 ;  /* 0x0000009825197221 */ /* 0x004fe20000010000 */
[----:B-1----:R-:W-:Y:S01]  /*ab60*/  VIADD R24, R4, 0x100 ;  /* 0x0000010004187836 */ /* 0x002fe20000000000 */
[----:B------:R-:W-:Y:S01]  /*ab70*/  F2FP.F16.F32.PACK_AB R152, R152, R37 ;  /* 0x000000259898723e */ /* 0x000fe200000000ff */
[-CC-:B------:R-:W-:Y:S01]  /*ab80*/  FFMA.FTZ R178, R178, R12.reuse, -R7.reuse ;  /* 0x0000000cb2b27223 */ /* 0x180fe20000010807 */
[----:B------:R-:W-:Y:S01]  /*ab90*/  R2UR UR7, R5 ;  /* 0x00000000050772ca */ /* 0x000fe200000e0000 */
[----:B------:R-:W-:Y:S01]  /*aba0*/  FFMA.FTZ R5, R28, R12, -R7 ;  /* 0x0000000c1c057223 */ /* 0x000fe20000010807 */
[----:B------:R-:W1:Y:S01]  /*abb0*/  MUFU.EX2 R36, R36 ;  /* 0x0000002400247308 */ /* 0x000e620000000800 */
[----:B---3--:R-:W-:Y:S01]  /*abc0*/  FADD.FTZ R26, R153, R38 ;  /* 0x00000026991a7221 */ /* 0x008fe20000010000 */
[----:B0-----:R-:W-:Y:S01]  /*abd0*/  VIADD R30, R4, 0x80 ;  /* 0x00000080041e7836 */ /* 0x001fe20000000000 */
[----:B------:R-:W-:Y:S01]  /*abe0*/  R2UR UR14, R24 ;  /* 0x00000000180e72ca */ /* 0x000fe200000e0000 */
[C---:B------:R-:W-:Y:S01]  /*abf0*/  VIADD R24, R4.reuse, 0x200 ;  /* 0x0000020004187836 */ /* 0x040fe20000000000 */
[C---:B------:R-:W-:Y:S01]  /*ac00*/  IADD3 R28, R4.reuse, 0x180, RZ ;  /* 0x00000180041c7810 */ /* 0x040fe20007ffe0ff */
[----:B------:R-:W-:Y:S01]  /*ac10*/  VIADD R4, R4, 0x280 ;  /* 0x0000028004047836 */ /* 0x000fe20000000000 */
[----:B------:R-:W-:Y:S01]  /*ac20*/  R2UR UR10, R30 ;  /* 0x000000001e0a72ca */ /* 0x000fe200000e0000 */
[----:B------:R-:W0:Y:S01]  /*ac30*/  MUFU.EX2 R34, R34 ;  /* 0x0000002200227308 */ /* 0x000e220000000800 */
[----:B-----5:R-:W-:Y:S01]  /*ac40*/  FADD.FTZ R29, R155, R26 ;  /* 0x0000001a9b1d7221 */ /* 0x020fe20000010000 */
[----:B------:R-:W-:Y:S01]  /*ac50*/  FADD.FTZ R30, R154, R25 ;  /* 0x000000199a1e7221 */ /* 0x000fe20000010000 */
[----:B------:R-:W-:Y:S01]  /*ac60*/  R2UR UR22, R24 ;  /* 0x00000000181672ca */ /* 0x000fe200000e0000 */
[----:B------:R-:W-:Y:S01]  /*ac70*/  IMAD.MOV.U32 R25, RZ, RZ, 0x40000040 ;  /* 0x40000040ff197424 */ /* 0x000fe200078e00ff */
[C---:B------:R-:W-:Y:S01]  /*ac80*/  F2FP.F16.F32.PACK_AB R154, R35.reuse, R154 ;  /* 0x0000009a239a723e */ /* 0x040fe200000000ff */
[----:B------:R-:W-:Y:S01]  /*ac90*/  FADD.FTZ R30, R35, R30 ;  /* 0x0000001e231e7221 */ /* 0x000fe20000010000 */
[----:B------:R-:W-:Y:S01]  /*aca0*/  F2FP.F16.F32.PACK_AB R153, R38, R153 ;  /* 0x000000992699723e */ /* 0x000fe200000000ff */
[----:B------:R-:W2:Y:S01]  /*acb0*/  MUFU.EX2 R27, R27 ;  /* 0x0000001b001b7308 */ /* 0x000ea20000000800 */
[C---:B-1----:R-:W-:Y:S01]  /*acc0*/  FADD.FTZ R29, R36.reuse, R29 ;  /* 0x0000001d241d7221 */ /* 0x042fe20000010000 */
[----:B------:R-:W-:Y:S01]  /*acd0*/  F2FP.F16.F32.PACK_AB R155, R36, R155 ;  /* 0x0000009b249b723e */ /* 0x000fe200000000ff */
[-CC-:B------:R-:W-:Y:S01]  /*ace0*/  FFMA.FTZ R175, R175, R12.reuse, -R7.reuse ;  /* 0x0000000cafaf7223 */ /* 0x180fe20000010807 */
[----:B------:R-:W-:Y:S01]  /*acf0*/  R2UR UR18, R28 ;  /* 0x000000001c1272ca */ /* 0x000fe200000e0000 */
[----:B------:R-:W-:Y:S01]  /*ad00*/  FFMA.FTZ R172, R172, R12, -R7 ;  /* 0x0000000cacac7223 */ /* 0x000fe20000010807 */
[----:B------:R-:W-:-:S02]  /*ad10*/  R2UR UR23, R25 ;  /* 0x00000000191772ca */ /* 0x000fc400000e0000 */
[----:B------:R-:W1:Y:S01]  /*ad20*/  MUFU.EX2 R157, R32 ;  /* 0x00000020009d7308 */ /* 0x000e620000000800 */
[----:B0-----:R-:W-:-:S07]  /*ad30*/  FADD.FTZ R24, R34, R29 ;  /* 0x0000001d22187221 */ /* 0x001fce0000010000 */
[----:B------:R2:W0:Y:S08]  /*ad40*/  MUFU.EX2 R159, R5 ;  /* 0x00000005009f7308 */ /* 0x0004300000000800 */
[----:B------:R3:W4:Y:S01]  /*ad50*/  MUFU.EX2 R158, R31 ;  /* 0x0000001f009e7308 */ /* 0x0007220000000800 */
[----:B--2---:R-:W-:Y:S01]  /*ad60*/  FADD.FTZ R5, R27, R30 ;  /* 0x0000001e1b057221 */ /* 0x004fe20000010000 */
[C---:B-1----:R-:W-:Y:S01]  /*ad70*/  FADD.FTZ R24, R157.reuse, R24 ;  /* 0x000000189d187221 */ /* 0x042fe20000010000 */
[----:B------:R-:W-:-:S02]  /*ad80*/  F2FP.F16.F32.PACK_AB R157, R157, R34 ;  /* 0x000000229d9d723e */ /* 0x000fc400000000ff */
[C---:B------:R-:W-:Y:S01]  /*ad90*/  FADD.FTZ R5, R156.reuse, R5 ;  /* 0x000000059c057221 */ /* 0x040fe20000010000 */
[----:B------:R-:W-:Y:S02]  /*ada0*/  F2FP.F16.F32.PACK_AB R156, R156, R27 ;  /* 0x0000001b9c9c723e */ /* 0x000fe400000000ff */
[----:B------:R-:W1:Y:S01]  /*adb0*/  MUFU.EX2 R21, R21 ;  /* 0x0000001500157308 */ /* 0x000e620000000800 */
[----:B---3--:R-:W-:Y:S02]  /*adc0*/  IMAD.MOV.U32 R31, RZ, RZ, 0x40000040 ;  /* 0x40000040ff1f7424 */ /* 0x008fe400078e00ff */
[----:B0-----:R-:W-:-:S03]  /*add0*/  FADD.FTZ R188, R159, R24 ;  /* 0x000000189fbc7221 */ /* 0x001fc60000010000 */
[----:B------:R-:W-:Y:S02]  /*ade0*/  R2UR UR11, R31 ;  /* 0x000000001f0b72ca */ /* 0x000fe400000e0000 */
[----:B------:R-:W0:Y:S01]  /*adf0*/  MUFU.EX2 R160, R160 ;  /* 0x000000a000a07308 */ /* 0x000e220000000800 */
[----:B----4-:R-:W-:-:S07]  /*ae00*/  FADD.FTZ R5, R158, R5 ;  /* 0x000000059e057221 */ /* 0x010fce0000010000 */
[----:B------:R-:W2:Y:S01]  /*ae10*/  MUFU.EX2 R163, R163 ;  /* 0x000000a300a37308 */ /* 0x000ea20000000800 */
[C---:B-1----:R-:W-:Y:S01]  /*ae20*/  F2FP.F16.F32.PACK_AB R158, R21.reuse, R158 ;  /* 0x0000009e159e723e */ /* 0x042fe200000000ff */
[----:B------:R-:W-:Y:S01]  /*ae30*/  FADD.FTZ R21, R21, R5 ;  /* 0x0000000515157221 */ /* 0x000fe20000010000 */
[----:B------:R-:W-:-:S05]  /*ae40*/  MOV R5, 0x40000040 ;  /* 0x4000004000057802 */ /* 0x000fca0000000f00 */
[----:B------:R-:W-:Y:S01]  /*ae50*/  MUFU.EX2 R8, R8 ;  /* 0x0000000800087308 */ /* 0x000fe20000000800 */
[----:B0-----:R-:W-:-:S07]  /*ae60*/  F2FP.F16.F32.PACK_AB R159, R160, R159 ;  /* 0x0000009fa09f723e */ /* 0x001fce00000000ff */
[----:B------:R-:W-:Y:S08]  /*ae70*/  MUFU.EX2 R10, R10 ;  /* 0x0000000a000a7308 */ /* 0x000ff00000000800 */
        /* <DEDUP_REMOVED lines=8> */
[----:B------:R-:W-:Y:S01]  /*af00*/  MUFU.EX2 R172, R172 ;  /* 0x000000ac00ac7308 */ /* 0x000fe20000000800 */
[----:B------:R0:W-:Y:S06]  /*af10*/  BAR.SYNC.DEFER_BLOCKING R72, 0x100 ;  /* 0x000400480000751d */ /* 0x0001ec0000010000 */
[----:B0-----:R-:W-:-:S06]  /*af20*/  WARPGROUP.ARRIVE ;  /* 0x00000000000079c5 */ /* 0x001fcc0000000000 */
[----:B------:R-:W-:Y:S01]  /*af30*/  HGMMA.64x256x16.F32 R24, R152, gdesc[UR4].tnspB, RZ, !UPT, gsb0 ;  /* 0x43e0000498187df0 */ /* 0x000fe2000c0008ff */
[----:B------:R-:W-:Y:S01]  /*af40*/  R2UR UR6, R4 ;  /* 0x00000000040672ca */ /* 0x000fe200000e0000 */
[-CC-:B------:R-:W-:Y:S01]  /*af50*/  FFMA.FTZ R4, R174, R12.reuse, -R6.reuse ;  /* 0x0000000cae047223 */ /* 0x180fe20000010806 */
[----:B------:R-:W-:Y:S01]  /*af60*/  R2UR UR7, R5 ;  /* 0x00000000050772ca */ /* 0x000fe200000e0000 */
[----:B------:R-:W-:-:S04]  /*af70*/  FFMA.FTZ R5, R173, R12, -R6 ;  /* 0x0000000cad057223 */ /* 0x000fc80000010806 */
[----:B------:R-:W-:Y:S08]  /*af80*/  MUFU.EX2 R4, R4 ;  /* 0x0000000400047308 */ /* 0x000ff00000000800 */
[----:B------:R-:W-:Y:S01]  /*af90*/  MUFU.EX2 R5, R5 ;  /* 0x0000000500057308 */ /* 0x000fe20000000800 */
[----:B------:R-:W-:Y:S02]  /*afa0*/  WARPGROUP.DEPBAR.LE gsb0, 0x0 ;  /* 0x00008000000079c5 */ /* 0x000fe40000010000 */
[----:B------:R-:W-:-:S09]  /*afb0*/  WARPGROUP.ARRIVE ;  /* 0x00000000000079c5 */ /* 0x000fd20000000000 */
[----:B------:R-:W-:Y:S03]  /*afc0*/  HGMMA.64x256x16.F32 R24, R156, gdesc[UR8].tnspB, R24, gsb0 ;  /* 0x43e000089c187df0 */ /* 0x000fe60008000818 */
[----:B------:R-:W-:Y:S02]  /*afd0*/  WARPGROUP.DEPBAR.LE gsb0, 0x0 ;  /* 0x00008000000079c5 */ /* 0x000fe40000010000 */
[-CC-:B------:R-:W-:Y:S01]  /*afe0*/  FFMA.FTZ R156, R161, R12.reuse, -R6.reuse ;  /* 0x0000000ca19c7223 */ /* 0x180fe20000010806 */
[-CC-:B------:R-:W-:Y:S01]  /*aff0*/  FFMA.FTZ R158, R165, R12.reuse, -R6.reuse ;  /* 0x0000000ca59e7223 */ /* 0x180fe20000010806 */
[-CC-:B------:R-:W-:Y:S01]  /*b000*/  FFMA.FTZ R161, R162, R12.reuse, -R7.reuse ;  /* 0x0000000ca2a17223 */ /* 0x180fe20000010807 */
[-C--:B------:R-:W-:Y:S01]  /*b010*/  FFMA.FTZ R157, R168, R12.reuse, -R6 ;  /* 0x0000000ca89d7223 */ /* 0x080fe20000010806 */
[-CC-:B------:R-:W-:Y:S01]  /*b020*/  FFMA.FTZ R162, R167, R12.reuse, -R7.reuse ;  /* 0x0000000ca7a27223 */ /* 0x180fe20000010807 */
[-CC-:B------:R-:W-:Y:S01]  /*b030*/  FFMA.FTZ R165, R166, R12.reuse, -R7.reuse ;  /* 0x0000000ca6a57223 */ /* 0x180fe20000010807 */
[-CC-:B------:R-:W-:Y:S01]  /*b040*/  FFMA.FTZ R159, R164, R12.reuse, -R7.reuse ;  /* 0x0000000ca49f7223 */ /* 0x180fe20000010807 */
[----:B------:R-:W0:Y:S01]  /*b050*/  MUFU.EX2 R156, R156 ;  /* 0x0000009c009c7308 */ /* 0x000e220000000800 */
[-CC-:B------:R-:W-:Y:S01]  /*b060*/  FFMA.FTZ R166, R9, R12.reuse, -R7.reuse ;  /* 0x0000000c09a67223 */ /* 0x180fe20000010807 */
[-CC-:B------:R-:W-:Y:S01]  /*b070*/  FFMA.FTZ R164, R169, R12.reuse, -R7.reuse ;  /* 0x0000000ca9a47223 */ /* 0x180fe20000010807 */
[-C--:B------:R-:W-:Y:S01]  /*b080*/  FFMA.FTZ R9, R15, R12.reuse, -R7 ;  /* 0x0000000c0f097223 */ /* 0x080fe20000010807 */
[----:B------:R-:W-:Y:S01]  /*b090*/  FADD.FTZ R169, R160, R188 ;  /* 0x000000bca0a97221 */ /* 0x000fe20000010000 */
[----:B--2---:R-:W-:Y:S01]  /*b0a0*/  FADD.FTZ R168, R163, R21 ;  /* 0x00000015a3a87221 */ /* 0x004fe20000010000 */
[-CC-:B------:R-:W-:Y:S01]  /*b0b0*/  FFMA.FTZ R15, R177, R12.reuse, -R6.reuse ;  /* 0x0000000cb10f7223 */ /* 0x180fe20000010806 */
[-CC-:B------:R-:W-:Y:S01]  /*b0c0*/  FFMA.FTZ R21, R179, R12.reuse, -R6.reuse ;  /* 0x0000000cb3157223 */ /* 0x180fe20000010806 */
[----:B------:R-:W-:Y:S01]  /*b0d0*/  MUFU.EX2 R157, R157 ;  /* 0x0000009d009d7308 */ /* 0x000fe20000000800 */
[-CC-:B------:R-:W-:Y:S01]  /*b0e0*/  FFMA.FTZ R160, R180, R12.reuse, -R7.reuse ;  /* 0x0000000cb4a07223 */ /* 0x180fe20000010807 */
[-C--:B------:R-:W-:Y:S01]  /*b0f0*/  FFMA.FTZ R167, R184, R12.reuse, -R7 ;  /* 0x0000000cb8a77223 */ /* 0x080fe20000010807 */
[----:B------:R-:W-:-:S05]  /*b100*/  FFMA.FTZ R6, R182, R12, -R6 ;  /* 0x0000000cb6067223 */ /* 0x000fca0000010806 */
[----:B------:R-:W1:Y:S01]  /*b110*/  MUFU.EX2 R158, R158 ;  /* 0x0000009e009e7308 */ /* 0x000e620000000800 */
[----:B0-----:R-:W-:Y:S01]  /*b120*/  F2FP.F16.F32.PACK_AB R152, R156, R163 ;  /* 0x000000a39c98723e */ /* 0x001fe200000000ff */
[-CC-:B------:R-:W-:Y:S01]  /*b130*/  FFMA.FTZ R163, R181, R12.reuse, -R7.reuse ;  /* 0x0000000cb5a37223 */ /* 0x180fe20000010807 */
[----:B------:R-:W-:-:S05]  /*b140*/  FFMA.FTZ R7, R171, R12, -R7 ;  /* 0x0000000cab077223 */ /* 0x000fca0000010807 */
[----:B------:R-:W-:Y:S08]  /*b150*/  MUFU.EX2 R161, R161 ;  /* 0x000000a100a17308 */ /* 0x000ff00000000800 */
[----:B------:R-:W0:Y:S01]  /*b160*/  MUFU.EX2 R162, R162 ;  /* 0x000000a200a27308 */ /* 0x000e220000000800 */
[----:B-1----:R-:W-:-:S07]  /*b170*/  F2FP.F16.F32.PACK_AB R154, R158, R157 ;  /* 0x0000009d9e9a723e */ /* 0x002fce00000000ff */
[----:B------:R-:W1:Y:S08]  /*b180*/  MUFU.EX2 R165, R165 ;  /* 0x000000a500a57308 */ /* 0x000e700000000800 */
[----:B------:R-:W2:Y:S01]  /*b190*/  MUFU.EX2 R159, R159 ;  /* 0x0000009f009f7308 */ /* 0x000ea20000000800 */
[----:B0-----:R-:W-:Y:S01]  /*b1a0*/  F2FP.F16.F32.PACK_AB R153, R162, R161 ;  /* 0x000000a1a299723e */ /* 0x001fe200000000ff */
[----:B------:R-:W-:-:S04]  /*b1b0*/  FADD.FTZ R161, R161, R169 ;  /* 0x000000a9a1a17221 */ /* 0x000fc80000010000 */
[----:B------:R-:W-:Y:S02]  /*b1c0*/  FADD.FTZ R161, R162, R161 ;  /* 0x000000a1a2a17221 */ /* 0x000fe40000010000 */
[----:B------:R-:W0:Y:S02]  /*b1d0*/  MUFU.EX2 R164, R164 ;  /* 0x000000a400a47308 */ /* 0x000e240000000800 */
[----:B-1----:R-:W-:-:S06]  /*b1e0*/  FADD.FTZ R161, R165, R161 ;  /* 0x000000a1a5a17221 */ /* 0x002fcc0000010000 */
[----:B------:R-:W1:Y:S01]  /*b1f0*/  MUFU.EX2 R166, R166 ;  /* 0x000000a600a67308 */ /* 0x000e620000000800 */
[C---:B--2---:R-:W-:Y:S01]  /*b200*/  F2FP.F16.F32.PACK_AB R155, R159.reuse, R165 ;  /* 0x000000a59f9b723e */ /* 0x044fe200000000ff */
[----:B------:R-:W-:-:S03]  /*b210*/  FADD.FTZ R161, R159, R161 ;  /* 0x000000a19fa17221 */ /* 0x000fc60000010000 */
[----:B------:R-:W-:-:S03]  /*b220*/  WARPGROUP.ARRIVE ;  /* 0x00000000000079c5 */ /* 0x000fc60000000000 */
[----:B------:R-:W2:Y:S01]  /*b230*/  MUFU.EX2 R9, R9 ;  /* 0x0000000900097308 */ /* 0x000ea20000000800 */
[----:B0-----:R-:W-:Y:S02]  /*b240*/  FADD.FTZ R161, R164, R161 ;  /* 0x000000a1a4a17221 */ /* 0x001fe40000010000 */
[----:B------:R-:W-:Y:S05]  /*b250*/  HGMMA.64x256x16.F32 R24, R152, gdesc[UR12].tnspB, R24, gsb0 ;  /* 0x43e0000c98187df0 */ /* 0x000fea0008000818 */
[----:B------:R-:W-:Y:S01]  /*b260*/  MUFU.EX2 R15, R15 ;  /* 0x0000000f000f7308 */ /* 0x000fe20000000800 */
[----:B-1----:R-:W-:-:S07]  /*b270*/  FADD.FTZ R161, R166, R161 ;  /* 0x000000a1a6a17221 */ /* 0x002fce0000010000 */
[----:B------:R-:W-:Y:S08]  /*b280*/  MUFU.EX2 R21, R21 ;  /* 0x0000001500157308 */ /* 0x000ff00000000800 */
[----:B------:R-:W0:Y:S08]  /*b290*/  MUFU.EX2 R160, R160 ;  /* 0x000000a000a07308 */ /* 0x000e300000000800 */
[----:B------:R-:W1:Y:S08]  /*b2a0*/  MUFU.EX2 R163, R163 ;  /* 0x000000a300a37308 */ /* 0x000e700000000800 */
[----:B------:R-:W3:Y:S08]  /*b2b0*/  MUFU.EX2 R167, R167 ;  /* 0x000000a700a77308 */ /* 0x000ef00000000800 */
[----:B------:R-:W-:Y:S08]  /*b2c0*/  MUFU.EX2 R6, R6 ;  /* 0x0000000600067308 */ /* 0x000ff00000000800 */
[----:B------:R-:W-:Y:S01]  /*b2d0*/  MUFU.EX2 R7, R7 ;  /* 0x0000000700077308 */ /* 0x000fe20000000800 */
[----:B------:R-:W-:-:S02]  /*b2e0*/  WARPGROUP.DEPBAR.LE gsb0, 0x0 ;  /* 0x00008000000079c5 */ /* 0x000fc40000010000 */
[----:B------:R-:W-:Y:S02]  /*b2f0*/  F2FP.F16.F32.PACK_AB R152, R10, R8 ;  /* 0x000000080a98723e */ /* 0x000fe400000000ff */
[----:B------:R-:W-:Y:S02]  /*b300*/  F2FP.F16.F32.PACK_AB R153, R166, R164 ;  /* 0x000000a4a699723e */ /* 0x000fe400000000ff */
[----:B------:R-:W-:Y:S02]  /*b310*/  F2FP.F16.F32.PACK_AB R154, R20, R14 ;  /* 0x0000000e149a723e */ /* 0x000fe400000000ff */
[----:B--2---:R-:W-:Y:S01]  /*b320*/  F2FP.F16.F32.PACK_AB R155, R9, R11 ;  /* 0x0000000b099b723e */ /* 0x004fe200000000ff */
[----:B------:R-:W-:-:S03]  /*b330*/  FADD.FTZ R11, R11, R161 ;  /* 0x000000a10b0b7221 */ /* 0x000fc60000010000 */
[----:B------:R-:W-:Y:S01]  /*b340*/  WARPGROUP.ARRIVE ;  /* 0x00000000000079c5 */ /* 0x000fe20000000000 */
[----:B------:R-:W-:-:S04]  /*b350*/  FADD.FTZ R11, R9, R11 ;  /* 0x0000000b090b7221 */ /* 0x000fc80000010000 */
[----:B0-----:R-:W-:Y:S01]  /*b360*/  FADD.FTZ R11, R160, R11 ;  /* 0x0000000ba00b7221 */ /* 0x001fe20000010000 */
[----:B------:R-:W-:Y:S03]  /*b370*/  HGMMA.64x256x16.F32 R24, R152, gdesc[UR16].tnspB, R24, gsb0 ;  /* 0x43e0001098187df0 */ /* 0x000fe60008000818 */
[----:B-1----:R-:W-:-:S04]  /*b380*/  FADD.FTZ R11, R163, R11 ;  /* 0x0000000ba30b7221 */ /* 0x002fc80000010000 */
[----:B---3--:R-:W-:Y:S01]  /*b390*/  FADD.FTZ R11, R167, R11 ;  /* 0x0000000ba70b7221 */ /* 0x008fe20000010000 */
[----:B------:R-:W-:Y:S02]  /*b3a0*/  WARPGROUP.DEPBAR.LE gsb0, 0x0 ;  /* 0x00008000000079c5 */ /* 0x000fe40000010000 */
[----:B------:R-:W-:Y:S01]  /*b3b0*/  FADD.FTZ R152, R156, R168 ;  /* 0x000000a89c987221 */ /* 0x000fe20000010000 */
[----:B------:R-:W-:Y:S01]  /*b3c0*/  F2FP.F16.F32.PACK_AB R153, R163, R160 ;  /* 0x000000a0a399723e */ /* 0x000fe200000000ff */
[----:B------:R-:W0:Y:S01]  /*b3d0*/  MUFU.EX2 R156, R176 ;  /* 0x000000b0009c7308 */ /* 0x000e220000000800 */
[----:B------:R-:W-:Y:S01]  /*b3e0*/  F2FP.F16.F32.PACK_AB R154, R21, R15 ;  /* 0x0000000f159a723e */ /* 0x000fe200000000ff */
[----:B------:R-:W-:-:S04]  /*b3f0*/  FADD.FTZ R152, R157, R152 ;  /* 0x000000989d987221 */ /* 0x000fc80000010000 */
[----:B------:R-:W-:Y:S01]  /*b400*/  FADD.FTZ R158, R158, R152 ;  /* 0x000000989e9e7221 */ /* 0x000fe20000010000 */
[----:B------:R-:W-:-:S03]  /*b410*/  F2FP.F16.F32.PACK_AB R152, R5, R4 ;  /* 0x000000040598723e */ /* 0x000fc600000000ff */
[----:B------:R-:W-:-:S04]  /*b420*/  FADD.FTZ R158, R8, R158 ;  /* 0x0000009e089e7221 */ /* 0x000fc80000010000 */
[----:B------:R-:W-:Y:S01]  /*b430*/  FADD.FTZ R158, R10, R158 ;  /* 0x0000009e0a9e7221 */ /* 0x000fe20000010000 */
[----:B0-----:R-:W-:-:S03]  /*b440*/  F2FP.F16.F32.PACK_AB R155, R156, R167 ;  /* 0x000000a79c9b723e */ /* 0x001fc600000000ff */
[----:B------:R-:W-:Y:S01]  /*b450*/  FADD.FTZ R158, R14, R158 ;  /* 0x0000009e0e9e7221 */ /* 0x000fe20000010000 */
[----:B------:R-:W-:Y:S01]  /*b460*/  FADD.FTZ R11, R156, R11 ;  /* 0x0000000b9c0b7221 */ /* 0x000fe20000010000 */
[----:B------:R-:W-:Y:S02]  /*b470*/  WARPGROUP.ARRIVE ;  /* 0x00000000000079c5 */ /* 0x000fe40000000000 */
[----:B------:R-:W-:-:S04]  /*b480*/  FADD.FTZ R20, R20, R158 ;  /* 0x0000009e14147221 */ /* 0x000fc80000010000 */
[----:B------:R-:W-:Y:S01]  /*b490*/  FADD.FTZ R20, R4, R20 ;  /* 0x0000001404147221 */ /* 0x000fe20000010000 */
[----:B------:R-:W-:Y:S03]  /*b4a0*/  HGMMA.64x256x16.F32 R24, R152, gdesc[UR20].tnspB, R24, gsb0 ;  /* 0x43e0001498187df0 */ /* 0x000fe60008000818 */
[----:B------:R-:W-:-:S04]  /*b4b0*/  FADD.FTZ R20, R5, R20 ;  /* 0x0000001405147221 */ /* 0x000fc80000010000 */
[----:B------:R-:W-:-:S04]  /*b4c0*/  FADD.FTZ R20, R15, R20 ;  /* 0x000000140f147221 */ /* 0x000fc80000010000 */
[----:B------:R-:W-:Y:S01]  /*b4d0*/  FADD.FTZ R21, R21, R20 ;  /* 0x0000001415157221 */ /* 0x000fe20000010000 */
        /* <DEDUP_REMOVED lines=13> */
[----:B------:R-:W-:Y:S01]  /*b5b0*/  FADD.FTZ R6, R7, R172 ;  /* 0x000000ac07067221 */ /* 0x000fe20000010000 */
[----:B------:R-:W-:Y:S03]  /*b5c0*/  HGMMA.64x256x16.F32 R24, R152, gdesc[UR4].tnspB, R24, gsb0 ;  /* 0x43e0000498187df0 */ /* 0x000fe60008000818 */
[----:B------:R-:W-:-:S02]  /*b5d0*/  WARPGROUP.DEPBAR.LE gsb0, 0x0 ;  /* 0x00008000000079c5 */ /* 0x000fc40000010000 */
[----:B------:R-:W-:Y:S05]  /*b5e0*/  @!P0 BRA `(.L_x_1497) ;  /* 0x0000000000048947 */ /* 0x000fea0003800000 */
[----:B------:R-:W-:Y:S01]  /*b5f0*/  BPT.TRAP 0x1 ;  /* 0x000000040000795c */ /* 0x000fe20000300000 */
.L_x_1497:
[----:B------:R-:W-:Y:S01]  /*b600*/  ISETP.GE.AND P1, PT, R187, 0x61, PT ;  /* 0x00000061bb00780c */ /* 0x000fe20003f26270 */
[----:B------:R-:W-:Y:S01]  /*b610*/  VIADD R3, R3, 0x32460 ;  /* 0x0003246003037836 */ /* 0x000fe20000000000 */
[----:B------:R-:W-:-:S04]  /*b620*/  ULDC UR38, c[0x0][0xad0] ;  /* 0x0002b40000267ab9 */ /* 0x000fc80000000800 */
[----:B------:R-:W-:-:S04]  /*b630*/  PRMT R3, R190, 0x654, R3 ;  /* 0x00000654be037816 */ /* 0x000fc80000000003 */
[----:B------:R0:W-:Y:S03]  /*b640*/  SYNCS.ARRIVE.TRANS64.RED.A1T0 RZ, [R3+URZ], RZ ;  /* 0x000000ff03ff79a7 */ /* 0x0001e6000810043f */
[----:B------:R-:W-:Y:S05]  /*b650*/  @!P1 BRA `(.L_x_1498) ;  /* 0x0000002c00a49947 */ /* 0x000fea0003800000 */
[----:B------:R-:W-:Y:S02]  /*b660*/  VIADD R4, R189, 0xfffffffe ;  /* 0xfffffffebd047836 */ /* 0x000fe40000000000 */
[----:B------:R-:W-:Y:S02]  /*b670*/  IMAD.MOV.U32 R7, RZ, RZ, R170 ;  /* 0x000000ffff077224 */ /* 0x000fe400078e00aa */
[----:B------:R-:W-:-:S07]  /*b680*/  IMAD.MOV.U32 R8, RZ, RZ, R13 ;  /* 0x000000ffff087224 */ /* 0x000fce00078e000d */
.L_x_1509:
[----:B------:R-:W-:Y:S01]  /*b690*/  VIADD R201, R201, 0x1 ;  /* 0x00000001c9c97836 */ /* 0x000fe20000000000 */
[----:B------:R-:W-:Y:S05]  /*b6a0*/  YIELD ;  /* 0x0000000000007946 */ /* 0x000fea0003800000 */
[----:B------:R-:W-:Y:S02]  /*b6b0*/  ISETP.NE.AND P2, PT, R201, 0x2, PT ;  /* 0x00000002c900780c */ /* 0x000fe40003f45270 */
[----:B------:R-:W-:Y:S02]  /*b6c0*/  ISETP.GT.AND P1, PT, R4, RZ, PT ;  /* 0x000000ff0400720c */ /* 0x000fe40003f24270 */
[----:B01----:R-:W-:-:S02]  /*b6d0*/  SEL R3, RZ, 0x1, P2 ;  /* 0x00000001ff037807 */ /* 0x003fc40001000000 */
[----:B------:R-:W-:Y:S02]  /*b6e0*/  IADD3 R4, R4, -0x1, RZ ;  /* 0xffffffff04047810 */ /* 0x000fe40007ffe0ff */
[----:B------:R-:W-:Y:S02]  /*b6f0*/  LOP3.LUT R212, R212, R3, RZ, 0x3c, !PT ;  /* 0x00000003d4d47212 */ /* 0x000fe400078e3cff */
[----:B------:R-:W-:Y:S01]  /*b700*/  SEL R201, R201, RZ, P2 ;  /* 0x000000ffc9c97207 */ /* 0x000fe20001000000 */
[----:B------:R-:W-:Y:S06]  /*b710*/  @!P0 BRA `(.L_x_1499) ;  /* 0x0000000000048947 */ /* 0x000fec0003800000 */
[----:B------:R-:W-:Y:S01]  /*b720*/  BPT.TRAP 0x1 ;  /* 0x000000040000795c */ /* 0x000fe20000300000 */
.L_x_1499:
[----:B------:R-:W-:Y:S01]  /*b730*/  IMAD R3, R201, 0x8, R19 ;  /* 0x00000008c9037824 */ /* 0x000fe200078e0213 */
[----:B------:R-:W-:-:S04]  /*b740*/  SHF.L.U32 R0, R212, 0x1f, RZ ;  /* 0x0000001fd4007819 */ /* 0x000fc800000006ff */
[----:B------:R0:W1:Y:S01]  /*b750*/  SYNCS.PHASECHK.TRANS64.TRYWAIT P2, [R3+URZ+0x32430], R0 ;  /* 0x03243000030075a7 */ /* 0x000062000804017f */
[----:B------:R-:W-:Y:S05]  /*b760*/  @!P0 BRA `(.L_x_1500) ;  /* 0x0000000000048947 */ /* 0x000fea0003800000 */
[----:B------:R-:W-:Y:S01]  /*b770*/  BPT.TRAP 0x1 ;  /* 0x000000040000795c */ /* 0x000fe20000300000 */
.L_x_1500:
[----:B------:R-:W2:Y:S01]  /*b780*/  LDL R9, [R1+0x4c] ;  /* 0x00004c0001097983 */ /* 0x000ea20000100800 */
[----:B------:R-:W-:Y:S02]  /*b790*/  IMAD.MOV.U32 R15, RZ, RZ, 0x40000040 ;  /* 0x40000040ff0f7424 */ /* 0x000fe400078e00ff */
[----:B--2---:R-:W-:Y:S01]  /*b7a0*/  IMAD R14, R201, 0x300, R9 ;  /* 0x00000300c90e7824 */ /* 0x004fe200078e0209 */
[----:B-1----:R-:W-:Y:S06]  /*b7b0*/  @P2 BRA `(.L_x_1501) ;  /* 0x0000000000082947 */ /* 0x002fec0003800000 */
[----:B------:R-:W1:Y:S02]  /*b7c0*/  SYNCS.PHASECHK.TRANS64.TRYWAIT P2, [R3+URZ+0x32430], R0 ;  /* 0x03243000030075a7 */ /* 0x000e64000804017f */
[----:B-1----:R-:W-:Y:S05]  /*b7d0*/  @!P2 BRA `(.L_x_1502) ;  /* 0x000000e80010a947 */ /* 0x002fea0003800000 */
.L_x_1501:
[----:B------:R-:W2:Y:S01]  /*b7e0*/  LDL.64 R152, [R1+0x40] ;  /* 0x0000400001987983 */ /* 0x000ea20000100a00 */
[----:B------:R-:W-:Y:S02]  /*b7f0*/  VIADD R10, R14, 0x4 ;  /* 0x000000040e0a7836 */ /* 0x000fe40000000000 */
[----:B------:R-:W-:Y:S01]  /*b800*/  IMAD.MOV.U32 R11, RZ, RZ, 0x40000040 ;  /* 0x40000040ff0b7424 */ /* 0x000fe200078e00ff */
[----:B------:R-:W-:Y:S05]  /*b810*/  WARPSYNC.ALL ;  /* 0x0000000000007948 */ /* 0x000fea0003800000 */
[----:B------:R-:W-:Y:S01]  /*b820*/  R2UR UR10, R10 ;  /* 0x000000000a0a72ca */ /* 0x000fe200000e0000 */
[----:B------:R-:W3:Y:S01]  /*b830*/  LDL.64 R20, [R1+0x28] ;  /* 0x0000280001147983 */ /* 0x000ee20000100a00 */
[----:B------:R-:W-:Y:S01]  /*b840*/  R2UR UR11, R11 ;  /* 0x000000000b0b72ca */ /* 0x000fe200000e0000 */
[C---:B------:R-:W-:Y:S01]  /*b850*/  VIADD R12, R14.reuse, 0x2 ;  /* 0x000000020e0c7836 */ /* 0x040fe20000000000 */
[----:B------:R-:W-:Y:S01]  /*b860*/  MOV R13, 0x40000040 ;  /* 0x40000040000d7802 */ /* 0x000fe20000000f00 */
[----:B------:R-:W4:Y:S01]  /*b870*/  LDL.64 R10, [R1+0x38] ;  /* 0x00003800010a7983 */ /* 0x000f220000100a00 */
[C---:B------:R-:W-:Y:S01]  /*b880*/  R2UR UR18, R14.reuse ;  /* 0x000000000e1272ca */ /* 0x040fe200000e0000 */
[----:B------:R-:W-:Y:S01]  /*b890*/  VIADD R14, R14, 0x6 ;  /* 0x000000060e0e7836 */ /* 0x000fe20000000000 */
[----:B------:R-:W-:-:S02]  /*b8a0*/  R2UR UR14, R12 ;  /* 0x000000000c0e72ca */ /* 0x000fc400000e0000 */
[----:B------:R-:W-:Y:S02]  /*b8b0*/  R2UR UR15, R13 ;  /* 0x000000000d0f72ca */ /* 0x000fe400000e0000 */
[----:B------:R-:W5:Y:S01]  /*b8c0*/  LDL.64 R12, [R1+0x30] ;  /* 0x00003000010c7983 */ /* 0x000f620000100a00 */
[----:B------:R-:W-:Y:S02]  /*b8d0*/  R2UR UR19, R15 ;  /* 0x000000000f1372ca */ /* 0x000fe400000e0000 */
[----:B--2---:R-:W-:Y:S02]  /*b8e0*/  R2UR UR16, R152 ;  /* 0x00000000981072ca */ /* 0x004fe400000e0000 */
[----:B------:R-:W-:Y:S02]  /*b8f0*/  R2UR UR17, R153 ;  /* 0x00000000991172ca */ /* 0x000fe400000e0000 */
[----:B------:R-:W-:-:S11]  /*b900*/  WARPGROUP.ARRIVE ;  /* 0x00000000000079c5 */ /* 0x000fd60000000000 */
[----:B------:R-:W-:Y:S01]  /*b910*/  HGMMA.64x96x16.F32 R152, gdesc[UR16], RZ, !UPT, gsb0 ;  /* 0x01600000109879f0 */ /* 0x000fe2000c0008ff */
[----:B----4-:R-:W-:Y:S02]  /*b920*/  R2UR UR12, R10 ;  /* 0x000000000a0c72ca */ /* 0x010fe400000e0000 */
[----:B------:R-:W-:Y:S02]  /*b930*/  R2UR UR13, R11 ;  /* 0x000000000b0d72ca */ /* 0x000fe400000e0000 */
[----:B-----5:R-:W-:Y:S02]  /*b940*/  R2UR UR8, R12 ;  /* 0x000000000c0872ca */ /* 0x020fe400000e0000 */
[----:B------:R-:W-:Y:S01]  /*b950*/  R2UR UR9, R13 ;  /* 0x000000000d0972ca */ /* 0x000fe200000e0000 */
[----:B------:R-:W-:Y:S02]  /*b960*/  WARPGROUP.DEPBAR.LE gsb0, 0x0 ;  /* 0x00008000000079c5 */ /* 0x000fe40000010000 */
[----:B------:R-:W-:-:S06]  /*b970*/  WARPGROUP.ARRIVE ;  /* 0x00000000000079c5 */ /* 0x000fcc0000000000 */
[----:B------:R-:W-:Y:S01]  /*b980*/  HGMMA.64x96x16.F32 R152, gdesc[UR12], R152, gsb0 ;  /* 0x016000000c9879f0 */ /* 0x000fe20008000898 */
[----:B------:R-:W-:Y:S01]  /*b990*/  IMAD.MOV.U32 R15, RZ, RZ, 0x40000040 ;  /* 0x40000040ff0f7424 */ /* 0x000fe200078e00ff */
[----:B------:R-:W-:Y:S02]  /*b9a0*/  R2UR UR6, R14 ;  /* 0x000000000e0672ca */ /* 0x000fe400000e0000 */
[----:B---3--:R-:W-:Y:S02]  /*b9b0*/  R2UR UR4, R20 ;  /* 0x00000000140472ca */ /* 0x008fe400000e0000 */
        /* <DEDUP_REMOVED lines=11> */
.L_x_1503:
[----:B------:R2:W3:Y:S01]  /*ba70*/  SYNCS.PHASECHK.TRANS64.TRYWAIT P2, [R3+URZ+0x32450], R0 ;  /* 0x03245000030075a7 */ /* 0x0004e2000804017f */
[----:B------:R-:W-:Y:S05]  /*ba80*/  @!P0 BRA `(.L_x_1504) ;  /* 0x0000000000048947 */ /* 0x000fea0003800000 */
[----:B------:R-:W-:Y:S01]  /*ba90*/  BPT.TRAP 0x1 ;  /* 0x000000040000795c */ /* 0x000fe20000300000 */
.L_x_1504:
[----:B---3--:R-:W-:Y:S05]  /*baa0*/  @P2 BRA `(.L_x_1505) ;  /* 0x0000000000082947 */ /* 0x008fea0003800000 */
[----:B------:R-:W3:Y:S02]  /*bab0*/  SYNCS.PHASECHK.TRANS64.TRYWAIT P2, [R3+URZ+0x32450], R0 ;  /* 0x03245000030075a7 */ /* 0x000ee4000804017f */
[----:B---3--:R-:W-:Y:S05]  /*bac0*/  @!P2 BRA `(.L_x_1506) ;  /* 0x000000e40068a947 */ /* 0x008fea0003800000 */
.L_x_1505:
[----:B------:R-:W4:Y:S04]  /*bad0*/  LDL R9, [R1+0x50] ;  /* 0x0000500001097983 */ /* 0x000f280000100800 */
[----:B------:R-:W4:Y:S04]  /*bae0*/  LDL.64 R20, [R1+0x20] ;  /* 0x0000200001147983 */ /* 0x000f280000100a00 */
[----:B------:R-:W4:Y:S04]  /*baf0*/  LDL.64 R14, [R1+0x18] ;  /* 0x00001800010e7983 */ /* 0x000f280000100a00 */
[----:B------:R0:W-:Y:S04]  /*bb00*/  STL.64 [R1+0x88], R2 ;  /* 0x0000880201007387 */ /* 0x0001e80000100a00 */
[----:B0123--:R-:W2:Y:S01]  /*bb10*/  LDL.64 R2, [R1+0x10] ;  /* 0x0000100001027983 */ /* 0x00fea20000100a00 */
[----:B------:R-:W-:Y:S05]  /*bb20*/  WARPSYNC.ALL ;  /* 0x0000000000007948 */ /* 0x000fea0003800000 */
[----:B------:R-:W-:-:S05]  /*bb30*/  IMAD.MOV.U32 R11, RZ, RZ, 0x40000040 ;  /* 0x40000040ff0b7424 */ /* 0x000fca00078e00ff */
[----:B------:R-:W-:Y:S01]  /*bb40*/  R2UR UR7, R11 ;  /* 0x000000000b0772ca */ /* 0x000fe200000e0000 */
[----:B------:R-:W-:Y:S01]  /*bb50*/  WARPGROUP.ARRIVE ;  /* 0x00000000000079c5 */ /* 0x000fe20000000000 */
[----:B------:R-:W-:Y:S02]  /*bb60*/  IMAD.MOV.U32 R13, RZ, RZ, 0x40000040 ;  /* 0x40000040ff0d7424 */ /* 0x000fe400078e00ff */
[----:B----4-:R-:W-:Y:S01]  /*bb70*/  IMAD R10, R201, 0xc00, R9 ;  /* 0x00000c00c90a7824 */ /* 0x010fe200078e0209 */
[----:B------:R-:W-:Y:S02]  /*bb80*/  R2UR UR4, R20 ;  /* 0x00000000140472ca */ /* 0x000fe400000e0000 */
[----:B------:R-:W-:Y:S02]  /*bb90*/  R2UR UR5, R21 ;  /* 0x00000000150572ca */ /* 0x000fe400000e0000 */
[----:B------:R-:W3:Y:S01]  /*bba0*/  LDL.64 R20, [R1+0x8] ;  /* 0x0000080001147983 */ /* 0x000ee20000100a00 */
[----:B------:R-:W-:-:S13]  /*bbb0*/  R2UR UR6, R10 ;  /* 0x000000000a0672ca */ /* 0x000fda00000e0000 */
[----:B------:R-:W-:Y:S01]  /*bbc0*/  HGMMA.64x96x16.F32 R152, gdesc[UR4], R152, gsb0 ;  /* 0x01600000049879f0 */ /* 0x000fe20008000898 */
[----:B------:R-:W-:Y:S01]  /*bbd0*/  VIADD R12, R10, 0x2 ;  /* 0x000000020a0c7836 */ /* 0x000fe20000000000 */
[----:B------:R-:W-:Y:S02]  /*bbe0*/  R2UR UR4, R14 ;  /* 0x000000000e0472ca */ /* 0x000fe400000e0000 */
[----:B------:R-:W-:Y:S02]  /*bbf0*/  R2UR UR5, R15 ;  /* 0x000000000f0572ca */ /* 0x000fe400000e0000 */
[----:B------:R-:W4:Y:S01]  /*bc00*/  LDL.64 R14, [R1] ;  /* 0x00000000010e7983 */ /* 0x000f220000100a00 */
[----:B------:R-:W-:Y:S02]  /*bc10*/  R2UR UR6, R12 ;  /* 0x000000000c0672ca */ /* 0x000fe400000e0000 */
[----:B------:R-:W-:Y:S01]  /*bc20*/  R2UR UR7, R13 ;  /* 0x000000000d0772ca */ /* 0x000fe200000e0000 */
[----:B------:R-:W-:Y:S01]  /*bc30*/  IMAD.MOV.U32 R13, RZ, RZ, 0x40000040 ;  /* 0x40000040ff0d7424 */ /* 0x000fe200078e00ff */
[----:B------:R-:W-:Y:S01]  /*bc40*/  IADD3 R12, R10, 0x4, RZ ;  /* 0x000000040a0c7810 */ /* 0x000fe20007ffe0ff */
[----:B------:R-:W-:-:S02]  /*bc50*/  WARPGROUP.DEPBAR.LE gsb0, 0x0 ;  /* 0x00008000000079c5 */ /* 0x000fc40000010000 */
[----:B------:R-:W-:-:S08]  /*bc60*/  WARPGROUP.ARRIVE ;  /* 0x00000000000079c5 */ /* 0x000fd00000000000 */
[----:B------:R-:W-:Y:S01]  /*bc70*/  HGMMA.64x96x16.F32 R152, gdesc[UR4], R152, gsb0 ;  /* 0x01600000049879f0 */ /* 0x000fe20008000898 */
[----:B------:R-:W-:Y:S02]  /*bc80*/  R2UR UR6, R12 ;  /* 0x000000000c0672ca */ /* 0x000fe400000e0000 */
[----:B------:R-:W-:Y:S02]  /*bc90*/  R2UR UR7, R13 ;  /* 0x000000000d0772ca */ /* 0x000fe400000e0000 */
[----:B--2---:R-:W-:Y:S02]  /*bca0*/  R2UR UR4, R2 ;  /* 0x00000000020472ca */ /* 0x004fe400000e0000 */
[----:B------:R-:W-:Y:S01]  /*bcb0*/  R2UR UR5, R3 ;  /* 0x00000000030572ca */ /* 0x000fe200000e0000 */
[----:B------:R-:W-:Y:S01]  /*bcc0*/  VIADD R12, R10, 0x6 ;  /* 0x000000060a0c7836 */ /* 0x000fe20000000000 */
[----:B------:R0:W5:Y:S01]  /*bcd0*/  LDL.LU.64 R2, [R1+0x88] ;  /* 0x0000880001027983 */ /* 0x0001620000300a00 */
[----:B------:R-:W-:Y:S01]  /*bce0*/  IMAD.MOV.U32 R13, RZ, RZ, 0x40000040 ;  /* 0x40000040ff0d7424 */ /* 0x000fe200078e00ff */
[----:B------:R-:W-:-:S02]  /*bcf0*/  WARPGROUP.DEPBAR.LE gsb0, 0x0 ;  /* 0x00008000000079c5 */ /* 0x000fc40000010000 */
[----:B------:R-:W-:-:S07]  /*bd00*/  WARPGROUP.ARRIVE ;  /* 0x00000000000079c5 */ /* 0x000fce0000000000 */
[----:B------:R-:W-:Y:S01]  /*bd10*/  HGMMA.64x96x16.F32 R152, gdesc[UR4], R152, gsb0 ;  /* 0x01600000049879f0 */ /* 0x000fe20008000898 */
[----:B------:R-:W-:Y:S02]  /*bd20*/  R2UR UR6, R12 ;  /* 0x000000000c0672ca */ /* 0x000fe400000e0000 */
[----:B------:R-:W-:Y:S02]  /*bd30*/  R2UR UR7, R13 ;  /* 0x000000000d0772ca */ /* 0x000fe400000e0000 */
[----:B---3--:R-:W-:Y:S02]  /*bd40*/  R2UR UR4, R20 ;  /* 0x00000000140472ca */ /* 0x008fe400000e0000 */
[----:B------:R-:W-:Y:S01]  /*bd50*/  R2UR UR5, R21 ;  /* 0x00000000150572ca */ /* 0x000fe200000e0000 */
[----:B------:R-:W-:Y:S02]  /*bd60*/  WARPGROUP.DEPBAR.LE gsb0, 0x0 ;  /* 0x00008000000079c5 */ /* 0x000fe40000010000 */
[----:B------:R-:W-:-:S10]  /*bd70*/  WARPGROUP.ARRIVE ;  /* 0x00000000000079c5 */ /* 0x000fd40000000000 */
[----:B------:R-:W-:Y:S01]  /*bd80*/  HGMMA.64x96x16.F32 R152, gdesc[UR4], R152, gsb0 ;  /* 0x01600000049879f0 */ /* 0x000fe20008000898 */
[----:B------:R-:W-:Y:S02]  /*bd90*/  VIADD R12, R10, 0x300 ;  /* 0x000003000a0c7836 */ /* 0x000fe40000000000 */
[----:B------:R-:W-:Y:S01]  /*bda0*/  IMAD.MOV.U32 R13, RZ, RZ, 0x40000040 ;  /* 0x40000040ff0d7424 */ /* 0x000fe200078e00ff */
[----:B----4-:R-:W-:Y:S02]  /*bdb0*/  R2UR UR4, R14 ;  /* 0x000000000e0472ca */ /* 0x010fe400000e0000 */
[----:B------:R-:W-:Y:S02]  /*bdc0*/  R2UR UR6, R12 ;  /* 0x000000000c0672ca */ /* 0x000fe400000e0000 */
        /* <DEDUP_REMOVED lines=9> */
[----:B------:R-:W-:Y:S02]  /*be60*/  R2UR UR4, R228 ;  /* 0x00000000e40472ca */ /* 0x000fe400000e0000 */
[----:B------:R-:W-:Y:S01]  /*be70*/  R2UR UR5, R229 ;  /* 0x00000000e50572ca */ /* 0x000fe200000e0000 */
[----:B------:R-:W-:Y:S02]  /*be80*/  VIADD R12, R10, 0x304 ;  /* 0x000003040a0c7836 */ /* 0x000fe40000000000 */
[----:B------:R-:W-:Y:S01]  /*be90*/  IMAD.MOV.U32 R13, RZ, RZ, 0x40000040 ;  /* 0x40000040ff0d7424 */ /* 0x000fe200078e00ff */
[----:B------:R-:W-:-:S02]  /*bea0*/  WARPGROUP.DEPBAR.LE gsb0, 0x0 ;  /* 0x00008000000079c5 */ /* 0x000fc40000010000 */
[----:B------:R-:W-:-:S07]  /*beb0*/  WARPGROUP.ARRIVE ;  /* 0x00000000000079c5 */ /* 0x000fce0000000000 */
        /* <DEDUP_REMOVED lines=38> */
[----:B------:R-:W-:Y:S01]  /*c120*/  R2UR UR7, R13 ;  /* 0x000000000d0772ca */ /* 0x000fe200000e0000 */
[----:B------:R-:W-:Y:S01]  /*c130*/  UMOV UR4, UR56 ;  /* 0x0000003800047c82 */ /* 0x000fe20008000000 */
[----:B------:R-:W-:Y:S01]  /*c140*/  UMOV UR5, UR57 ;  /* 0x0000003900057c82 */ /* 0x000fe20008000000 */
[----:B------:R-:W-:Y:S01]  /*c150*/  IMAD.MOV.U32 R13, RZ, RZ, 0x40000040 ;  /* 0x40000040ff0d7424 */ /* 0x000fe200078e00ff */
[----:B------:R-:W-:Y:S01]  /*c160*/  IADD3 R12, R10, 0x606, RZ ;  /* 0x000006060a0c7810 */ /* 0x000fe20007ffe0ff */
[----:B------:R-:W-:Y:S02]  /*c170*/  WARPGROUP.DEPBAR.LE gsb0, 0x0 ;  /* 0x00008000000079c5 */ /* 0x000fe40000010000 */
[----:B------:R-:W-:-:S06]  /*c180*/  WARPGROUP.ARRIVE ;  /* 0x00000000000079c5 */ /* 0x000fcc0000000000 */
[----:B------:R-:W-:Y:S01]  /*c190*/  HGMMA.64x96x16.F32 R152, gdesc[UR4], R152, gsb0 ;  /* 0x01600000049879f0 */ /* 0x000fe20008000898 */
[----:B------:R-:W-:Y:S02]  /*c1a0*/  R2UR UR6, R12 ;  /* 0x000000000c0672ca */ /* 0x000fe400000e0000 */
[----:B------:R-:W-:Y:S01]  /*c1b0*/  R2UR UR7, R13 ;  /* 0x000000000d0772ca */ /* 0x000fe200000e0000 */
[----:B------:R-:W-:Y:S01]  /*c1c0*/  UMOV UR4, UR52 ;  /* 0x0000003400047c82 */ /* 0x000fe20008000000 */
[----:B------:R-:W-:Y:S01]  /*c1d0*/  UMOV UR5, UR53 ;  /* 0x0000003500057c82 */ /* 0x000fe20008000000 */
[----:B------:R-:W-:Y:S02]  /*c1e0*/  VIADD R12, R10, 0x900 ;  /* 0x000009000a0c7836 */ /* 0x000fe40000000000 */
[----:B------:R-:W-:Y:S01]  /*c1f0*/  IMAD.MOV.U32 R13, RZ, RZ, 0x40000040 ;  /* 0x40000040ff0d7424 */ /* 0x000fe200078e00ff */
        /* <DEDUP_REMOVED lines=34> */
[----:B------:R-:W1:Y:S01]  /*c420*/  S2R R9, SR_TID.X ;  /* 0x0000000000097919 */ /* 0x000e620000002100 */
[----:B------:R-:W-:Y:S02]  /*c430*/  WARPGROUP.DEPBAR.LE gsb0, 0x0 ;  /* 0x00008000000079c5 */ /* 0x000fe40000010000 */
[----:B------:R-:W-:-:S07]  /*c440*/  WARPGROUP.ARRIVE ;  /* 0x00000000000079c5 */ /* 0x000fce0000000000 */
[----:B------:R-:W-:Y:S01]  /*c450*/  HGMMA.64x96x16.F32 R152, gdesc[UR4], R152, gsb0 ;  /* 0x01600000049879f0 */ /* 0x000fe20008000898 */
[----:B-1----:R-:W-:-:S04]  /*c460*/  SHF.R.U32.HI R0, RZ, 0x7, R9 ;  /* 0x00000007ff007819 */ /* 0x002fc80000011609 */
[----:B------:R-:W-:Y:S01]  /*c470*/  IADD3 R0, -R0, 0xb, RZ ;  /* 0x0000000b00007810 */ /* 0x000fe20007ffe1ff */
[----:B------:R-:W-:-:S04]  /*c480*/  WARPGROUP.DEPBAR.LE gsb0, 0x0 ;  /* 0x00008000000079c5 */ /* 0x000fc80000010000 */
[----:B------:R0:W-:Y:S06]  /*c490*/  BAR.ARV R0, 0x100 ;  /* 0x000400000000751d */ /* 0x0001ec0000002000 */
[----:B------:R-:W-:Y:S05]  /*c4a0*/  @!P0 BRA `(.L_x_1507) ;  /* 0x0000000000048947 */ /* 0x000fea0003800000 */
[----:B------:R-:W-:Y:S01]  /*c4b0*/  BPT.TRAP 0x1 ;  /* 0x000000040000795c */ /* 0x000fe20000300000 */
.L_x_1507:
        /* <DEDUP_REMOVED lines=84> */
[----:B------:R-:W4:Y:S08]  /*ca00*/  MUFU.TANH R158, R158 ;  /* 0x0000009e009e7308 */ /* 0x000f300000002400 */
[----:B------:R-:W0:Y:S08]  /*ca10*/  MUFU.TANH R159, R159 ;  /* 0x0000009f009f7308 */ /* 0x000e300000002400 */
[----:B------:R-:W0:Y:S01]  /*ca20*/  MUFU.TANH R162, R162 ;  /* 0x000000a200a27308 */ /* 0x000e220000002400 */
[----:B---3--:R-:W-:-:S07]  /*ca30*/  FMNMX.FTZ R13, R13, R12, !PT ;  /* 0x0000000c0d0d7209 */ /* 0x008fce0007810000 */
[----:B------:R-:W3:Y:S01]  /*ca40*/  MUFU.TANH R163, R163 ;  /* 0x000000a300a37308 */ /* 0x000ee20000002400 */
[----:B------:R-:W1:Y:S07]  /*ca50*/  SHFL.BFLY PT, R12, R13, 0x1, 0x1f ;  /* 0x0c201f000d0c7f89 */ /* 0x000e6e00000e0000 */
[----:B------:R-:W3:Y:S08]  /*ca60*/  MUFU.TANH R166, R166 ;  /* 0x000000a600a67308 */ /* 0x000ef00000002400 */
[----:B------:R-:W3:Y:S01]  /*ca70*/  MUFU.TANH R167, R167 ;  /* 0x000000a700a77308 */ /* 0x000ee20000002400 */
[----:B-1----:R-:W-:-:S02]  /*ca80*/  FMNMX.FTZ R13, R13, R12, !PT ;  /* 0x0000000c0d0d7209 */ /* 0x002fc40007810000 */
[----:B------:R-:W1:Y:S03]  /*ca90*/  LDC R12, c[0x0][0xa80] ;  /* 0x0002a000ff0c7b82 */ /* 0x000e660000000800 */
[C---:B------:R-:W-:Y:S02]  /*caa0*/  FADD.FTZ R193, -R13.reuse, R8 ;  /* 0x000000080dc17221 */ /* 0x040fe40000010100 */
[----:B------:R2:W3:Y:S01]  /*cab0*/  MUFU.TANH R8, R170 ;  /* 0x000000aa00087308 */ /* 0x0004e20000002400 */
[-C--:B-1----:R-:W-:Y:S01]  /*cac0*/  FMUL.FTZ R189, R13, R12.reuse ;  /* 0x0000000c0dbd7220 */ /* 0x082fe20000410000 */
[----:B------:R-:W-:-:S03]  /*cad0*/  FMUL.FTZ R193, R193, R12 ;  /* 0x0000000cc1c17220 */ /* 0x000fc60000410000 */
[-CC-:B------:R-:W-:Y:S01]  /*cae0*/  FFMA.FTZ R154, R9, R12.reuse, -R189.reuse ;  /* 0x0000000c099a7223 */ /* 0x180fe200000108bd */
[-CC-:B--2---:R-:W-:Y:S01]  /*caf0*/  FFMA.FTZ R170, R11, R12.reuse, -R189.reuse ;  /* 0x0000000c0baa7223 */ /* 0x184fe200000108bd */
[-CC-:B------:R-:W-:Y:S01]  /*cb00*/  FFMA.FTZ R192, R14, R12.reuse, -R189.reuse ;  /* 0x0000000c0ec07223 */ /* 0x180fe200000108bd */
[-CC-:B------:R-:W-:Y:S01]  /*cb10*/  FFMA.FTZ R14, R152, R12.reuse, -R189.reuse ;  /* 0x0000000c980e7223 */ /* 0x180fe200000108bd */
[-CC-:B------:R-:W-:Y:S01]  /*cb20*/  FFMA.FTZ R9, R153, R12.reuse, -R189.reuse ;  /* 0x0000000c99097223 */ /* 0x180fe200000108bd */
[----:B------:R-:W-:Y:S01]  /*cb30*/  MUFU.EX2 R152, R154 ;  /* 0x0000009a00987308 */ /* 0x000fe20000000800 */
[----:B------:R-:W-:Y:S01]  /*cb40*/  FMUL.FTZ R153, R171, UR38 ;  /* 0x00000026ab997c20 */ /* 0x000fe20008410000 */
[-CC-:B------:R-:W-:Y:S01]  /*cb50*/  FFMA.FTZ R11, R157, R12.reuse, -R189.reuse ;  /* 0x0000000c9d0b7223 */ /* 0x180fe200000108bd */
[----:B------:R-:W-:Y:S01]  /*cb60*/  FMUL.FTZ R157, R174, UR38 ;  /* 0x00000026ae9d7c20 */ /* 0x000fe20008410000 */
[----:B------:R-:W-:Y:S01]  /*cb70*/  FMUL.FTZ R171, R175, UR38 ;  /* 0x00000026afab7c20 */ /* 0x000fe20008410000 */
[----:B------:R-:W-:Y:S01]  /*cb80*/  FMUL.FTZ R174, R178, UR38 ;  /* 0x00000026b2ae7c20 */ /* 0x000fe20008410000 */
[----:B------:R-:W-:Y:S01]  /*cb90*/  FMUL.FTZ R175, R179, UR38 ;  /* 0x00000026b3af7c20 */ /* 0x000fe20008410000 */
[-CC-:B------:R-:W-:Y:S01]  /*cba0*/  FFMA.FTZ R188, R10, R12.reuse, -R189.reuse ;  /* 0x0000000c0abc7223 */ /* 0x180fe200000108bd */
[----:B------:R1:W-:Y:S01]  /*cbb0*/  MUFU.EX2 R154, R170 ;  /* 0x000000aa009a7308 */ /* 0x0003e20000000800 */
[----:B------:R-:W-:Y:S01]  /*cbc0*/  FMUL.FTZ R178, R182, UR38 ;  /* 0x00000026b6b27c20 */ /* 0x000fe20008410000 */
[-CC-:B------:R-:W-:Y:S01]  /*cbd0*/  FFMA.FTZ R10, R156, R12.reuse, -R189.reuse ;  /* 0x0000000c9c0a7223 */ /* 0x180fe200000108bd */
[----:B------:R-:W-:Y:S01]  /*cbe0*/  FMUL.FTZ R179, R183, UR38 ;  /* 0x00000026b7b37c20 */ /* 0x000fe20008410000 */
[----:B------:R-:W-:Y:S01]  /*cbf0*/  FMUL.FTZ R182, R186, UR38 ;  /* 0x00000026bab67c20 */ /* 0x000fe20008410000 */
[----:B------:R-:W-:Y:S01]  /*cc00*/  FMUL.FTZ R183, R187, UR38 ;  /* 0x00000026bbb77c20 */ /* 0x000fe20008410000 */
[----:B------:R-:W-:Y:S01]  /*cc10*/  FMUL.FTZ R186, R190, UR38 ;  /* 0x00000026beba7c20 */ /* 0x000fe20008410000 */
[----:B------:R-:W-:Y:S01]  /*cc20*/  FMUL.FTZ R187, R191, UR38 ;  /* 0x00000026bfbb7c20 */ /* 0x000fe20008410000 */
[----:B------:R-:W2:Y:S01]  /*cc30*/  MUFU.TANH R153, R153 ;  /* 0x0000009900997308 */ /* 0x000ea20000002400 */
[----:B-1----:R-:W-:Y:S01]  /*cc40*/  FMNMX.FTZ R170, R181, R7, !PT ;  /* 0x00000007b5aa7209 */ /* 0x002fe20007810000 */
[----:B------:R-:W-:Y:S01]  /*cc50*/  FMUL.FTZ R190, R195, UR38 ;  /* 0x00000026c3be7c20 */ /* 0x000fe20008410000 */
[-CC-:B------:R-:W-:Y:S01]  /*cc60*/  FFMA.FTZ R15, R15, R12.reuse, -R189.reuse ;  /* 0x0000000c0f0f7223 */ /* 0x180fe200000108bd */
[--C-:B------:R-:W-:Y:S01]  /*cc70*/  FFMA.FTZ R20, R20, R12, -R189.reuse ;  /* 0x0000000c14147223 */ /* 0x100fe200000108bd */
[----:B------:R-:W-:Y:S01]  /*cc80*/  FMNMX.FTZ R170, R155, R170, !PT ;  /* 0x000000aa9baa7209 */ /* 0x000fe20007810000 */
[-CC-:B------:R-:W-:Y:S01]  /*cc90*/  FFMA.FTZ R21, R21, R12.reuse, -R189.reuse ;  /* 0x0000000c15157223 */ /* 0x180fe200000108bd */
[--C-:B------:R-:W-:Y:S01]  /*cca0*/  FFMA.FTZ R160, R160, R12, -R189.reuse ;  /* 0x0000000ca0a07223 */ /* 0x100fe200000108bd */
[----:B------:R-:W1:Y:S01]  /*ccb0*/  MUFU.TANH R157, R157 ;  /* 0x0000009d009d7308 */ /* 0x000e620000002400 */
[----:B----4-:R-:W-:Y:S01]  /*ccc0*/  FMNMX.FTZ R170, R158, R170, !PT ;  /* 0x000000aa9eaa7209 */ /* 0x010fe20007810000 */
[-CC-:B------:R-:W-:Y:S01]  /*ccd0*/  FFMA.FTZ R161, R161, R12.reuse, -R189.reuse ;  /* 0x0000000ca1a17223 */ /* 0x180fe200000108bd */
[-CC-:B------:R-:W-:Y:S01]  /*cce0*/  FFMA.FTZ R164, R164, R12.reuse, -R189.reuse ;  /* 0x0000000ca4a47223 */ /* 0x180fe200000108bd */
[--C-:B------:R-:W-:Y:S01]  /*ccf0*/  FFMA.FTZ R165, R165, R12, -R189.reuse ;  /* 0x0000000ca5a57223 */ /* 0x100fe200000108bd */
[----:B0-----:R-:W-:Y:S01]  /*cd00*/  FMNMX.FTZ R170, R159, R170, !PT ;  /* 0x000000aa9faa7209 */ /* 0x001fe20007810000 */
[-CC-:B------:R-:W-:Y:S01]  /*cd10*/  FFMA.FTZ R168, R168, R12.reuse, -R189.reuse ;  /* 0x0000000ca8a87223 */ /* 0x180fe200000108bd */
[--C-:B------:R-:W-:Y:S01]  /*cd20*/  FFMA.FTZ R169, R169, R12, -R189.reuse ;  /* 0x0000000ca9a97223 */ /* 0x100fe200000108bd */
[----:B------:R-:W0:Y:S01]  /*cd30*/  MUFU.TANH R171, R171 ;  /* 0x000000ab00ab7308 */ /* 0x000e220000002400 */
[----:B------:R-:W-:Y:S01]  /*cd40*/  FMNMX.FTZ R170, R162, R170, !PT ;  /* 0x000000aaa2aa7209 */ /* 0x000fe20007810000 */
[-CC-:B------:R-:W-:Y:S01]  /*cd50*/  FFMA.FTZ R172, R172, R12.reuse, -R189.reuse ;  /* 0x0000000cacac7223 */ /* 0x180fe200000108bd */
[-CC-:B------:R-:W-:Y:S01]  /*cd60*/  FFMA.FTZ R173, R173, R12.reuse, -R189.reuse ;  /* 0x0000000cadad7223 */ /* 0x180fe200000108bd */
[--C-:B------:R-:W-:Y:S01]  /*cd70*/  FFMA.FTZ R176, R176, R12, -R189.reuse ;  /* 0x0000000cb0b07223 */ /* 0x100fe200000108bd */
[----:B---3--:R-:W-:Y:S01]  /*cd80*/  FMNMX.FTZ R170, R163, R170, !PT ;  /* 0x000000aaa3aa7209 */ /* 0x008fe20007810000 */
[-CC-:B------:R-:W-:Y:S01]  /*cd90*/  FFMA.FTZ R177, R177, R12.reuse, -R189.reuse ;  /* 0x0000000cb1b17223 */ /* 0x180fe200000108bd */
[--C-:B------:R-:W-:Y:S01]  /*cda0*/  FFMA.FTZ R180, R180, R12, -R189.reuse ;  /* 0x0000000cb4b47223 */ /* 0x100fe200000108bd */
[----:B------:R-:W3:Y:S01]  /*cdb0*/  MUFU.TANH R174, R174 ;  /* 0x000000ae00ae7308 */ /* 0x000ee20000002400 */
[----:B------:R-:W-:Y:S01]  /*cdc0*/  FMNMX.FTZ R170, R166, R170, !PT ;  /* 0x000000aaa6aa7209 */ /* 0x000fe20007810000 */
[-CC-:B------:R-:W-:Y:S01]  /*cdd0*/  FFMA.FTZ R184, R184, R12.reuse, -R189.reuse ;  /* 0x0000000cb8b87223 */ /* 0x180fe200000108bd */
[----:B------:R-:W-:Y:S01]  /*cde0*/  FFMA.FTZ R185, R185, R12, -R189 ;  /* 0x0000000cb9b97223 */ /* 0x000fe200000108bd */
[----:B------:R-:W-:Y:S01]  /*cdf0*/  FMUL.FTZ R189, R198, UR38 ;  /* 0x00000026c6bd7c20 */ /* 0x000fe20008410000 */
[----:B------:R-:W-:Y:S01]  /*ce00*/  FMNMX.FTZ R170, R167, R170, !PT ;  /* 0x000000aaa7aa7209 */ /* 0x000fe20007810000 */
[----:B------:R-:W-:Y:S01]  /*ce10*/  FMUL.FTZ R191, R199, UR38 ;  /* 0x00000026c7bf7c20 */ /* 0x000fe20008410000 */
[----:B------:R-:W4:Y:S01]  /*ce20*/  S2R R198, SR_CgaCtaId ;  /* 0x0000000000c67919 */ /* 0x000f220000008800 */
[----:B------:R-:W3:Y:S01]  /*ce30*/  MUFU.EX2 R156, R193 ;  /* 0x000000c1009c7308 */ /* 0x000ee20000000800 */
[----:B------:R-:W-:Y:S01]  /*ce40*/  FMNMX.FTZ R170, R8, R170, !PT ;  /* 0x000000aa08aa7209 */ /* 0x000fe20007810000 */
[----:B------:R-:W4:Y:S03]  /*ce50*/  S2R R199, SR_TID.X ;  /* 0x0000000000c77919 */ /* 0x000f260000002100 */
[----:B--2---:R-:W-:-:S03]  /*ce60*/  FMNMX.FTZ R170, R153, R170, !PT ;  /* 0x000000aa99aa7209 */ /* 0x004fc60007810000 */
[----:B------:R-:W2:Y:S01]  /*ce70*/  MUFU.TANH R175, R175 ;  /* 0x000000af00af7308 */ /* 0x000ea20000002400 */
[----:B-1----:R-:W-:-:S04]  /*ce80*/  FMNMX.FTZ R170, R157, R170, !PT ;  /* 0x000000aa9daa7209 */ /* 0x002fc80007810000 */
[----:B0-----:R-:W-:-:S03]  /*ce90*/  FMNMX.FTZ R170, R171, R170, !PT ;  /* 0x000000aaabaa7209 */ /* 0x001fc60007810000 */
[----:B------:R-:W0:Y:S01]  /*cea0*/  MUFU.EX2 R188, R188 ;  /* 0x000000bc00bc7308 */ /* 0x000e220000000800 */
[----:B---3--:R-:W-:Y:S01]  /*ceb0*/  FMNMX.FTZ R170, R174, R170, !PT ;  /* 0x000000aaaeaa7209 */ /* 0x008fe20007810000 */
[----:B------:R-:W-:Y:S01]  /*cec0*/  FFMA.FTZ R5, R156, R5, R152 ;  /* 0x000000059c057223 */ /* 0x000fe20000010098 */
[-C--:B------:R-:W-:Y:S01]  /*ced0*/  FMUL.FTZ R24, R24, R156.reuse ;  /* 0x0000009c18187220 */ /* 0x080fe20000410000 */
[-C--:B------:R-:W-:Y:S01]  /*cee0*/  FMUL.FTZ R25, R25, R156.reuse ;  /* 0x0000009c19197220 */ /* 0x080fe20000410000 */
[-C--:B------:R-:W-:Y:S01]  /*cef0*/  FMUL.FTZ R28, R28, R156.reuse ;  /* 0x0000009c1c1c7220 */ /* 0x080fe20000410000 */
[-C--:B------:R-:W-:Y:S01]  /*cf00*/  FMUL.FTZ R29, R29, R156.reuse ;  /* 0x0000009c1d1d7220 */ /* 0x080fe20000410000 */
[----:B------:R-:W-:Y:S01]  /*cf10*/  FMUL.FTZ R32, R32, R156 ;  /* 0x0000009c20207220 */ /* 0x000fe20000410000 */
[----:B------:R-:W1:Y:S01]  /*cf20*/  MUFU.TANH R178, R178 ;  /* 0x000000b200b27308 */ /* 0x000e620000002400 */
[----:B--2---:R-:W-:Y:S01]  /*cf30*/  FMNMX.FTZ R170, R175, R170, !PT ;  /* 0x000000aaafaa7209 */ /* 0x004fe20007810000 */
[-C--:B------:R-:W-:Y:S01]  /*cf40*/  FMUL.FTZ R33, R33, R156.reuse ;  /* 0x0000009c21217220 */ /* 0x080fe20000410000 */
[-C--:B------:R-:W-:Y:S01]  /*cf50*/  FMUL.FTZ R36, R36, R156.reuse ;  /* 0x0000009c24247220 */ /* 0x080fe20000410000 */
[-C--:B------:R-:W-:Y:S01]  /*cf60*/  FMUL.FTZ R37, R37, R156.reuse ;  /* 0x0000009c25257220 */ /* 0x080fe20000410000 */
[-C--:B------:R-:W-:Y:S01]  /*cf70*/  FMUL.FTZ R40, R40, R156.reuse ;  /* 0x0000009c28287220 */ /* 0x080fe20000410000 */
[-C--:B------:R-:W-:Y:S01]  /*cf80*/  FMUL.FTZ R41, R41, R156.reuse ;  /* 0x0000009c29297220 */ /* 0x080fe20000410000 */
[----:B------:R-:W-:Y:S01]  /*cf90*/  FMUL.FTZ R44, R44, R156 ;  /* 0x0000009c2c2c7220 */ /* 0x000fe20000410000 */
[----:B------:R-:W2:Y:S01]  /*cfa0*/  MUFU.TANH R179, R179 ;  /* 0x000000b300b37308 */ /* 0x000ea20000002400 */
[C---:B0-----:R-:W-:Y:S01]  /*cfb0*/  FADD.FTZ R5, R188.reuse, R5 ;  /* 0x00000005bc057221 */ /* 0x041fe20000010000 */
[----:B------:R-:W-:Y:S01]  /*cfc0*/  F2FP.F16.F32.PACK_AB R152, R188, R152 ;  /* 0x00000098bc98723e */ /* 0x000fe200000000ff */
[----:B------:R-:W-:Y:S01]  /*cfd0*/  FMUL.FTZ R188, R194, UR38 ;  /* 0x00000026c2bc7c20 */ /* 0x000fe20008410000 */
[----:B----4-:R-:W-:Y:S01]  /*cfe0*/  SHF.R.U32.HI R199, RZ, 0x7, R199 ;  /* 0x00000007ffc77819 */ /* 0x010fe200000116c7 */
[----:B------:R-:W-:Y:S01]  /*cff0*/  FADD.FTZ R5, R154, R5 ;  /* 0x000000059a057221 */ /* 0x000fe20000010000 */
[-C--:B------:R-:W-:Y:S01]  /*d000*/  FMUL.FTZ R45, R45, R156.reuse ;  /* 0x0000009c2d2d7220 */ /* 0x080fe20000410000 */
[----:B------:R-:W-:Y:S01]  /*d010*/  FMUL.FTZ R48, R48, R156 ;  /* 0x0000009c30307220 */ /* 0x000fe20000410000 */
[----:B------:R-:W0:Y:S01]  /*d020*/  MUFU.TANH R182, R182 ;  /* 0x000000b600b67308 */ /* 0x000e220000002400 */
[----:B-1----:R-:W-:Y:S01]  /*d030*/  FMNMX.FTZ R170, R178, R170, !PT ;  /* 0x000000aab2aa7209 */ /* 0x002fe20007810000 */
[-C--:B------:R-:W-:Y:S01]  /*d040*/  FMUL.FTZ R49, R49, R156.reuse ;  /* 0x0000009c31317220 */ /* 0x080fe20000410000 */
        /* <DEDUP_REMOVED lines=14> */
[----:B0-----:R-:W-:Y:S01]  /*d130*/  FMNMX.FTZ R170, R182, R170, !PT ;  /* 0x000000aab6aa7209 */ /* 0x001fe20007810000 */
[-C--:B------:R-:W-:Y:S01]  /*d140*/  FMUL.FTZ R73, R73, R156.reuse ;  /* 0x0000009c49497220 */ /* 0x080fe20000410000 */
[-C--:B------:R-:W-:Y:S01]  /*d150*/  FMUL.FTZ R76, R76, R156.reuse ;  /* 0x0000009c4c4c7220 */ /* 0x080fe20000410000 */
[-C--:B------:R-:W-:Y:S01]  /*d160*/  FMUL.FTZ R77, R77, R156.reuse ;  /* 0x0000009c4d4d7220 */ /* 0x080fe20000410000 */
[-C--:B------:R-:W-:Y:S01]  /*d170*/  FMUL.FTZ R80, R80, R156.reuse ;  /* 0x0000009c50507220 */ /* 0x080fe20000410000 */
        /* <DEDUP_REMOVED lines=42> */
[----:B------:R-:W2:Y:S01]  /*d420*/  MUFU.EX2 R192, R192 ;  /* 0x000000c000c07308 */ /* 0x000ea20000000800 */
[----:B0-----:R-:W-:Y:S01]  /*d430*/  FMNMX.FTZ R170, R189, R170, !PT ;  /* 0x000000aabdaa7209 */ /* 0x001fe20007810000 */
[-C--:B------:R-:W-:Y:S01]  /*d440*/  FMUL.FTZ R145, R145, R156.reuse ;  /* 0x0000009c91917220 */ /* 0x080fe20000410000 */
[-C--:B------:R-:W-:Y:S01]  /*d450*/  FMUL.FTZ R148, R148, R156.reuse ;  /* 0x0000009c94947220 */ /* 0x080fe20000410000 */
[----:B------:R-:W-:-:S04]  /*d460*/  FMUL.FTZ R149, R149, R156 ;  /* 0x0000009c95957220 */ /* 0x000fc80000410000 */
[----:B------:R0:W3:Y:S01]  /*d470*/  MUFU.EX2 R156, R15 ;  /* 0x0000000f009c7308 */ /* 0x0000e20000000800 */
[----:B-1----:R-:W-:-:S07]  /*d480*/  FMNMX.FTZ R170, R191, R170, !PT ;  /* 0x000000aabfaa7209 */ /* 0x002fce0007810000 */
[----:B------:R-:W-:Y:S01]  /*d490*/  MUFU.EX2 R21, R21 ;  /* 0x0000001500157308 */ /* 0x000fe20000000800 */
[C---:B--2---:R-:W-:Y:S01]  /*d4a0*/  FADD.FTZ R5, R192.reuse, R5 ;  /* 0x00000005c0057221 */ /* 0x044fe20000010000 */
[----:B------:R-:W-:Y:S01]  /*d4b0*/  F2FP.F16.F32.PACK_AB R154, R192, R154 ;  /* 0x0000009ac09a723e */ /* 0x000fe200000000ff */
[----:B0-----:R-:W-:Y:S01]  /*d4c0*/  IMAD.MOV.U32 R15, RZ, RZ, 0x40000040 ;  /* 0x40000040ff0f7424 */ /* 0x001fe200078e00ff */
[----:B------:R-:W0:Y:S04]  /*d4d0*/  SHFL.BFLY PT, R192, R170, 0x2, 0x1f ;  /* 0x0c401f00aac07f89 */ /* 0x000e2800000e0000 */
[----:B------:R-:W-:Y:S01]  /*d4e0*/  MUFU.EX2 R9, R9 ;  /* 0x0000000900097308 */ /* 0x000fe20000000800 */
[----:B---3--:R-:W-:-:S07]  /*d4f0*/  FADD.FTZ R5, R156, R5 ;  /* 0x000000059c057221 */ /* 0x008fce0000010000 */
[----:B------:R-:W-:Y:S08]  /*d500*/  MUFU.EX2 R160, R160 ;  /* 0x000000a000a07308 */ /* 0x000ff00000000800 */
[----:B------:R-:W-:Y:S01]  /*d510*/  MUFU.EX2 R164, R164 ;  /* 0x000000a400a47308 */ /* 0x000fe20000000800 */
[----:B0-----:R-:W-:-:S07]  /*d520*/  FMNMX.FTZ R170, R170, R192, !PT ;  /* 0x000000c0aaaa7209 */ /* 0x001fce0007810000 */
[----:B------:R-:W-:Y:S01]  /*d530*/  MUFU.EX2 R168, R168 ;  /* 0x000000a800a87308 */ /* 0x000fe20000000800 */
[----:B------:R-:W0:Y:S07]  /*d540*/  SHFL.BFLY PT, R192, R170, 0x1, 0x1f ;  /* 0x0c201f00aac07f89 */ /* 0x000e2e00000e0000 */
[----:B------:R-:W-:Y:S08]  /*d550*/  MUFU.EX2 R172, R172 ;  /* 0x000000ac00ac7308 */ /* 0x000ff00000000800 */
[----:B------:R-:W-:Y:S08]  /*d560*/  MUFU.EX2 R176, R176 ;  /* 0x000000b000b07308 */ /* 0x000ff00000000800 */
[----:B------:R-:W-:Y:S01]  /*d570*/  MUFU.EX2 R180, R180 ;  /* 0x000000b400b47308 */ /* 0x000fe20000000800 */
[----:B0-----:R-:W-:-:S05]  /*d580*/  FMNMX.FTZ R170, R170, R192, !PT ;  /* 0x000000c0aaaa7209 */ /* 0x001fca0007810000 */
[C---:B------:R-:W-:Y:S01]  /*d590*/  FADD.FTZ R197, -R170.reuse, R7 ;  /* 0x00000007aac57221 */ /* 0x040fe20000010100 */
[-C--:B------:R-:W-:Y:S01]  /*d5a0*/  FMUL.FTZ R7, R170, R12.reuse ;  /* 0x0000000caa077220 */ /* 0x080fe20000410000 */
[----:B------:R-:W-:Y:S02]  /*d5b0*/  MUFU.EX2 R185, R185 ;  /* 0x000000b900b97308 */ /* 0x000fe40000000800 */
[-C--:B------:R-:W-:Y:S01]  /*d5c0*/  FMUL.FTZ R197, R197, R12.reuse ;  /* 0x0000000cc5c57220 */ /* 0x080fe20000410000 */
[-CC-:B------:R-:W-:Y:S01]  /*d5d0*/  FFMA.FTZ R194, R155, R12.reuse, -R7.reuse ;  /* 0x0000000c9bc27223 */ /* 0x180fe20000010807 */
        /* <DEDUP_REMOVED lines=22> */
[----:B------:R-:W-:Y:S01]  /*d740*/  FFMA.FTZ R191, R191, R12, -R7 ;  /* 0x0000000cbfbf7223 */ /* 0x000fe20000010807 */
[----:B------:R-:W-:Y:S01]  /*d750*/  IMAD.MOV.U32 R7, RZ, RZ, 0x40000040 ;  /* 0x40000040ff077424 */ /* 0x000fe200078e00ff */
[----:B------:R-:W0:Y:S04]  /*d760*/  MUFU.EX2 R197, R197 ;  /* 0x000000c500c57308 */ /* 0x000e280000000800 */
[----:B------:R-:W-:Y:S01]  /*d770*/  R2UR UR7, R7 ;  /* 0x00000000070772ca */ /* 0x000fe200000e0000 */
[----:B-----5:R-:W-:-:S03]  /*d780*/  VIADD R7, R3, 0x32440 ;  /* 0x0003244003077836 */ /* 0x020fc60000000000 */
[----:B------:R-:W1:Y:S02]  /*d790*/  MUFU.EX2 R153, R181 ;  /* 0x000000b500997308 */ /* 0x000e640000000800 */
[----:B------:R-:W-:-:S04]  /*d7a0*/  PRMT R7, R198, 0x654, R7 ;  /* 0x00000654c6077816 */ /* 0x000fc80000000007 */
[----:B------:R2:W-:Y:S02]  /*d7b0*/  SYNCS.ARRIVE.TRANS64.RED.A1T0 RZ, [R7+URZ], RZ ;  /* 0x000000ff07ff79a7 */ /* 0x0005e4000810043f */
[----:B------:R-:W3:Y:S01]  /*d7c0*/  MUFU.EX2 R194, R194 ;  /* 0x000000c200c27308 */ /* 0x000ee20000000800 */
[-C--:B0-----:R-:W-:Y:S01]  /*d7d0*/  FMUL.FTZ R26, R26, R197.reuse ;  /* 0x000000c51a1a7220 */ /* 0x081fe20000410000 */
[-C--:B------:R-:W-:Y:S01]  /*d7e0*/  FMUL.FTZ R27, R27, R197.reuse ;  /* 0x000000c51b1b7220 */ /* 0x080fe20000410000 */
[-C--:B------:R-:W-:Y:S01]  /*d7f0*/  FMUL.FTZ R30, R30, R197.reuse ;  /* 0x000000c51e1e7220 */ /* 0x080fe20000410000 */
[-C--:B------:R-:W-:Y:S01]  /*d800*/  FMUL.FTZ R31, R31, R197.reuse ;  /* 0x000000c51f1f7220 */ /* 0x080fe20000410000 */
[-C--:B------:R-:W-:Y:S01]  /*d810*/  FMUL.FTZ R34, R34, R197.reuse ;  /* 0x000000c522227220 */ /* 0x080fe20000410000 */
[----:B--2---:R-:W-:Y:S01]  /*d820*/  IADD3 R7, R199, 0x8, RZ ;  /* 0x00000008c7077810 */ /* 0x004fe20007ffe0ff */
[----:B------:R-:W-:Y:S01]  /*d830*/  FMUL.FTZ R35, R35, R197 ;  /* 0x000000c523237220 */ /* 0x000fe20000410000 */
[----:B------:R-:W-:Y:S01]  /*d840*/  MUFU.EX2 R158, R158 ;  /* 0x0000009e009e7308 */ /* 0x000fe20000000800 */
[----:B-1----:R-:W-:Y:S01]  /*d850*/  FFMA.FTZ R157, R197, R6, R153 ;  /* 0x00000006c59d7223 */ /* 0x002fe20000010099 */
[----:B------:R-:W-:-:S02]  /*d860*/  IMAD R6, R201, 0xc00, R219 ;  /* 0x00000c00c9067824 */ /* 0x000fc400078e02db */
[-C--:B------:R-:W-:Y:S01]  /*d870*/  FMUL.FTZ R38, R38, R197.reuse ;  /* 0x000000c526267220 */ /* 0x080fe20000410000 */
[-C--:B------:R-:W-:Y:S01]  /*d880*/  FMUL.FTZ R39, R39, R197.reuse ;  /* 0x000000c527277220 */ /* 0x080fe20000410000 */
[-C--:B------:R-:W-:Y:S01]  /*d890*/  FMUL.FTZ R42, R42, R197.reuse ;  /* 0x000000c52a2a7220 */ /* 0x080fe20000410000 */
[-C--:B------:R-:W-:Y:S01]  /*d8a0*/  FMUL.FTZ R43, R43, R197.reuse ;  /* 0x000000c52b2b7220 */ /* 0x080fe20000410000 */
[----:B------:R-:W-:Y:S01]  /*d8b0*/  R2UR UR6, R6 ;  /* 0x00000000060672ca */ /* 0x000fe200000e0000 */
        /* <DEDUP_REMOVED lines=55> */
[C---:B---3--:R-:W-:Y:S01]  /*dc30*/  F2FP.F16.F32.PACK_AB R153, R194.reuse, R153 ;  /* 0x00000099c299723e */ /* 0x048fe200000000ff */
[----:B------:R-:W-:Y:S01]  /*dc40*/  FADD.FTZ R157, R194, R157 ;  /* 0x0000009dc29d7221 */ /* 0x000fe20000010000 */
[----:B------:R1:W-:Y:S01]  /*dc50*/  BAR.SYNC.DEFER_BLOCKING R7, 0x100 ;  /* 0x000400070000751d */ /* 0x0003e20000010000 */
[----:B0-----:R-:W-:-:S05]  /*dc60*/  F2FP.F16.F32.PACK_AB R155, R181, R158 ;  /* 0x0000009eb59b723e */ /* 0x001fca00000000ff */
[----:B------:R-:W-:Y:S01]  /*dc70*/  MUFU.EX2 R193, R193 ;  /* 0x000000c100c17308 */ /* 0x000fe20000000800 */
[----:B-1----:R-:W-:-:S04]  /*dc80*/  FADD.FTZ R7, R158, R157 ;  /* 0x0000009d9e077221 */ /* 0x002fc80000010000 */
[----:B------:R-:W-:-:S03]  /*dc90*/  FADD.FTZ R7, R181, R7 ;  /* 0x00000007b5077221 */ /* 0x000fc60000010000 */
[----:B------:R0:W-:Y:S08]  /*dca0*/  MUFU.EX2 R158, R14 ;  /* 0x0000000e009e7308 */ /* 0x0001f00000000800 */
[----:B------:R-:W-:Y:S01]  /*dcb0*/  MUFU.EX2 R196, R196 ;  /* 0x000000c400c47308 */ /* 0x000fe20000000800 */
[----:B0-----:R-:W-:Y:S01]  /*dcc0*/  VIADD R14, R6, 0x80 ;  /* 0x00000080060e7836 */ /* 0x001fe20000000000 */
[----:B------:R-:W-:-:S06]  /*dcd0*/  WARPGROUP.ARRIVE ;  /* 0x00000000000079c5 */ /* 0x000fcc0000000000 */
[----:B------:R-:W-:Y:S01]  /*dce0*/  HGMMA.64x256x16.F32 R24, R152, gdesc[UR4].tnspB, R24, gsb0 ;  /* 0x43e0000498187df0 */ /* 0x000fe20008000818 */
[----:B------:R-:W-:Y:S01]  /*dcf0*/  MUFU.EX2 R195, R195 ;  /* 0x000000c300c37308 */ /* 0x000fe20000000800 */
[----:B------:R-:W-:Y:S02]  /*dd00*/  R2UR UR6, R14 ;  /* 0x000000000e0672ca */ /* 0x000fe400000e0000 */
[----:B------:R-:W-:-:S05]  /*dd10*/  R2UR UR7, R15 ;  /* 0x000000000f0772ca */ /* 0x000fca00000e0000 */
[----:B------:R-:W-:Y:S08]  /*dd20*/  MUFU.EX2 R166, R166 ;  /* 0x000000a600a67308 */ /* 0x000ff00000000800 */
[----:B------:R-:W0:Y:S08]  /*dd30*/  MUFU.EX2 R167, R167 ;  /* 0x000000a700a77308 */ /* 0x000e300000000800 */
[----:B------:R-:W-:Y:S08]  /*dd40*/  MUFU.EX2 R192, R192 ;  /* 0x000000c000c07308 */ /* 0x000ff00000000800 */
[----:B------:R-:W1:Y:S08]  /*dd50*/  MUFU.EX2 R171, R171 ;  /* 0x000000ab00ab7308 */ /* 0x000e700000000800 */
        /* <DEDUP_REMOVED lines=11> */
[----:B------:R-:W-:-:S07]  /*de10*/  WARPGROUP.DEPBAR.LE gsb0, 0x0 ;  /* 0x00008000000079c5 */ /* 0x000fce0000010000 */
[----:B------:R-:W2:Y:S01]  /*de20*/  MUFU.EX2 R152, R20 ;  /* 0x0000001400987308 */ /* 0x000ea20000000800 */
[----:B0-----:R-:W-:Y:S02]  /*de30*/  F2FP.F16.F32.PACK_AB R153, R167, R166 ;  /* 0x000000a6a799723e */ /* 0x001fe400000000ff */
[----:B-1----:R-:W-:-:S05]  /*de40*/  F2FP.F16.F32.PACK_AB R155, R171, R192 ;  /* 0x000000c0ab9b723e */ /* 0x002fca00000000ff */
[----:B------:R0:W1:Y:S08]  /*de50*/  MUFU.EX2 R20, R159 ;  /* 0x0000009f00147308 */ /* 0x0000700000000800 */
[----:B------:R3:W-:Y:S01]  /*de60*/  MUFU.EX2 R154, R11 ;  /* 0x0000000b009a7308 */ /* 0x0007e20000000800 */
[C---:B--2---:R-:W-:Y:S01]  /*de70*/  FADD.FTZ R5, R152.reuse, R5 ;  /* 0x0000000598057221 */ /* 0x044fe20000010000 */
[----:B------:R-:W-:-:S02]  /*de80*/  F2FP.F16.F32.PACK_AB R156, R152, R156 ;  /* 0x0000009c989c723e */ /* 0x000fc400000000ff */
[----:B0-----:R-:W-:Y:S01]  /*de90*/  F2FP.F16.F32.PACK_AB R159, R195, R196 ;  /* 0x000000c4c39f723e */ /* 0x001fe200000000ff */
[----:B------:R-:W-:-:S03]  /*dea0*/  FADD.FTZ R5, R21, R5 ;  /* 0x0000000515057221 */ /* 0x000fc60000010000 */
[----:B------:R0:W2:Y:S01]  /*deb0*/  MUFU.EX2 R152, R10 ;  /* 0x0000000a00987308 */ /* 0x0000a20000000800 */
[C---:B------:R-:W-:Y:S01]  /*dec0*/  FADD.FTZ R5, R158.reuse, R5 ;  /* 0x000000059e057221 */ /* 0x040fe20000010000 */
[----:B------:R-:W-:Y:S01]  /*ded0*/  F2FP.F16.F32.PACK_AB R158, R158, R21 ;  /* 0x000000159e9e723e */ /* 0x000fe200000000ff */
[----:B---3--:R-:W-:Y:S01]  /*dee0*/  IMAD.MOV.U32 R11, RZ, RZ, 0x40000040 ;  /* 0x40000040ff0b7424 */ /* 0x008fe200078e00ff */
[----:B-1----:R-:W-:Y:S01]  /*def0*/  F2FP.F16.F32.PACK_AB R157, R193, R20 ;  /* 0x00000014c19d723e */ /* 0x002fe200000000ff */
[----:B------:R-:W-:Y:S01]  /*df00*/  FADD.FTZ R5, R9, R5 ;  /* 0x0000000509057221 */ /* 0x000fe20000010000 */
[----:B------:R-:W-:Y:S02]  /*df10*/  FADD.FTZ R7, R20, R7 ;  /* 0x0000000714077221 */ /* 0x000fe40000010000 */
[----:B------:R-:W-:Y:S01]  /*df20*/  WARPGROUP.ARRIVE ;  /* 0x00000000000079c5 */ /* 0x000fe20000000000 */
[----:B0-----:R-:W-:Y:S02]  /*df30*/  VIADD R10, R6, 0x100 ;  /* 0x00000100060a7836 */ /* 0x001fe40000000000 */
[----:B------:R-:W-:-:S03]  /*df40*/  FADD.FTZ R7, R193, R7 ;  /* 0x00000007c1077221 */ /* 0x000fc60000010000 */
[----:B------:R-:W-:Y:S01]  /*df50*/  HGMMA.64x256x16.F32 R24, R156, gdesc[UR4].tnspB, R24, gsb0 ;  /* 0x43e000049c187df0 */ /* 0x000fe20008000818 */
[----:B------:R-:W-:Y:S01]  /*df60*/  R2UR UR6, R10 ;  /* 0x000000000a0672ca */ /* 0x000fe200000e0000 */
[----:B------:R-:W-:Y:S02]  /*df70*/  VIADD R10, R6, 0x180 ;  /* 0x00000180060a7836 */ /* 0x000fe40000000000 */
[----:B--2---:R-:W-:Y:S01]  /*df80*/  FADD.FTZ R5, R152, R5 ;  /* 0x0000000598057221 */ /* 0x004fe20000010000 */
[----:B------:R-:W-:Y:S01]  /*df90*/  R2UR UR7, R11 ;  /* 0x000000000b0772ca */ /* 0x000fe200000e0000 */
[----:B------:R-:W-:Y:S01]  /*dfa0*/  FADD.FTZ R7, R196, R7 ;  /* 0x00000007c4077221 */ /* 0x000fe20000010000 */
[----:B------:R-:W-:Y:S01]  /*dfb0*/  F2FP.F16.F32.PACK_AB R152, R152, R9 ;  /* 0x000000099898723e */ /* 0x000fe200000000ff */
[----:B------:R-:W-:Y:S01]  /*dfc0*/  FADD.FTZ R5, R154, R5 ;  /* 0x000000059a057221 */ /* 0x000fe20000010000 */
[C---:B------:R-:W-:Y:S01]  /*dfd0*/  F2FP.F16.F32.PACK_AB R154, R160.reuse, R154 ;  /* 0x0000009aa09a723e */ /* 0x040fe200000000ff */
[----:B------:R-:W-:Y:S01]  /*dfe0*/  IMAD.MOV.U32 R9, RZ, RZ, 0x40000040 ;  /* 0x40000040ff097424 */ /* 0x000fe200078e00ff */
[----:B------:R-:W-:Y:S01]  /*dff0*/  MOV R11, 0x40000040 ;  /* 0x40000040000b7802 */ /* 0x000fe20000000f00 */
[----:B------:R-:W-:Y:S01]  /*e000*/  FADD.FTZ R5, R160, R5 ;  /* 0x00000005a0057221 */ /* 0x000fe20000010000 */
[----:B------:R-:W-:-:S04]  /*e010*/  FADD.FTZ R7, R195, R7 ;  /* 0x00000007c3077221 */ /* 0x000fc80000010000 */
[----:B------:R-:W-:-:S04]  /*e020*/  FADD.FTZ R7, R166, R7 ;  /* 0x00000007a6077221 */ /* 0x000fc80000010000 */
[----:B------:R-:W-:-:S04]  /*e030*/  FADD.FTZ R7, R167, R7 ;  /* 0x00000007a7077221 */ /* 0x000fc80000010000 */
[----:B------:R-:W-:-:S04]  /*e040*/  FADD.FTZ R7, R192, R7 ;  /* 0x00000007c0077221 */ /* 0x000fc80000010000 */
[----:B------:R-:W-:Y:S01]  /*e050*/  FADD.FTZ R7, R171, R7 ;  /* 0x00000007ab077221 */ /* 0x000fe20000010000 */
[----:B------:R-:W-:Y:S02]  /*e060*/  WARPGROUP.DEPBAR.LE gsb0, 0x0 ;  /* 0x00008000000079c5 */ /* 0x000fe40000010000 */
[----:B------:R-:W-:-:S06]  /*e070*/  WARPGROUP.ARRIVE ;  /* 0x00000000000079c5 */ /* 0x000fcc0000000000 */
[----:B------:R-:W-:Y:S01]  /*e080*/  HGMMA.64x256x16.F32 R24, R152, gdesc[UR4].tnspB, R24, gsb0 ;  /* 0x43e0000498187df0 */ /* 0x000fe20008000818 */
[----:B------:R-:W-:Y:S01]  /*e090*/  R2UR UR6, R10 ;  /* 0x000000000a0672ca */ /* 0x000fe200000e0000 */
[----:B------:R-:W-:Y:S01]  /*e0a0*/  VIADD R10, R6, 0x200 ;  /* 0x00000200060a7836 */ /* 0x000fe20000000000 */
[----:B------:R-:W-:Y:S01]  /*e0b0*/  R2UR UR7, R11 ;  /* 0x000000000b0772ca */ /* 0x000fe200000e0000 */
[----:B------:R-:W-:Y:S01]  /*e0c0*/  IMAD.MOV.U32 R11, RZ, RZ, 0x40000040 ;  /* 0x40000040ff0b7424 */ /* 0x000fe200078e00ff */
[----:B------:R-:W-:Y:S02]  /*e0d0*/  WARPGROUP.DEPBAR.LE gsb0, 0x0 ;  /* 0x00008000000079c5 */ /* 0x000fe40000010000 */
[----:B------:R-:W0:Y:S01]  /*e0e0*/  MUFU.EX2 R152, R161 ;  /* 0x000000a100987308 */ /* 0x000e220000000800 */
[----:B------:R-:W-:Y:S01]  /*e0f0*/  F2FP.F16.F32.PACK_AB R153, R175, R174 ;  /* 0x000000aeaf99723e */ /* 0x000fe200000000ff */
[----:B------:R-:W-:Y:S01]  /*e100*/  FADD.FTZ R174, R174, R7 ;  /* 0x00000007aeae7221 */ /* 0x000fe20000010000 */
[----:B------:R-:W-:-:S03]  /*e110*/  F2FP.F16.F32.PACK_AB R155, R179, R178 ;  /* 0x000000b2b39b723e */ /* 0x000fc600000000ff */
[----:B------:R-:W-:Y:S02]  /*e120*/  FADD.FTZ R175, R175, R174 ;  /* 0x000000aeafaf7221 */ /* 0x000fe40000010000 */
[----:B------:R-:W1:Y:S02]  /*e130*/  MUFU.EX2 R154, R165 ;  /* 0x000000a5009a7308 */ /* 0x000e640000000800 */
[----:B------:R-:W-:-:S04]  /*e140*/  FADD.FTZ R178, R178, R175 ;  /* 0x000000afb2b27221 */ /* 0x000fc80000010000 */
[----:B------:R-:W-:Y:S01]  /*e150*/  FADD.FTZ R179, R179, R178 ;  /* 0x000000b2b3b37221 */ /* 0x000fe20000010000 */
[----:B0-----:R-:W-:Y:S01]  /*e160*/  FADD.FTZ R5, R152, R5 ;  /* 0x0000000598057221 */ /* 0x001fe20000010000 */
[----:B------:R-:W-:-:S03]  /*e170*/  F2FP.F16.F32.PACK_AB R152, R164, R152 ;  /* 0x00000098a498723e */ /* 0x000fc600000000ff */
[----:B------:R-:W-:-:S04]  /*e180*/  FADD.FTZ R5, R164, R5 ;  /* 0x00000005a4057221 */ /* 0x000fc80000010000 */
[----:B-1----:R-:W-:Y:S01]  /*e190*/  FADD.FTZ R5, R154, R5 ;  /* 0x000000059a057221 */ /* 0x002fe20000010000 */
[----:B------:R-:W-:-:S03]  /*e1a0*/  F2FP.F16.F32.PACK_AB R154, R168, R154 ;  /* 0x0000009aa89a723e */ /* 0x000fc600000000ff */
[----:B------:R-:W-:Y:S01]  /*e1b0*/  FADD.FTZ R5, R168, R5 ;  /* 0x00000005a8057221 */ /* 0x000fe20000010000 */
[----:B------:R-:W-:-:S06]  /*e1c0*/  WARPGROUP.ARRIVE ;  /* 0x00000000000079c5 */ /* 0x000fcc0000000000 */
[----:B------:R-:W-:Y:S01]  /*e1d0*/  HGMMA.64x256x16.F32 R24, R152, gdesc[UR4].tnspB, R24, gsb0 ;  /* 0x43e0000498187df0 */ /* 0x000fe20008000818 */
[----:B------:R-:W-:Y:S02]  /*e1e0*/  R2UR UR6, R10 ;  /* 0x000000000a0672ca */ /* 0x000fe400000e0000 */
[----:B------:R-:W-:Y:S01]  /*e1f0*/  R2UR UR7, R11 ;  /* 0x000000000b0772ca */ /* 0x000fe200000e0000 */
[----:B------:R0:W-:Y:S02]  /*e200*/  MUFU.EX2 R10, R8 ;  /* 0x00000008000a7308 */ /* 0x0001e40000000800 */
[----:B0-----:R-:W-:Y:S01]  /*e210*/  VIADD R8, R6, 0x280 ;  /* 0x0000028006087836 */ /* 0x001fe20000000000 */
[----:B------:R-:W-:-:S05]  /*e220*/  WARPGROUP.DEPBAR.LE gsb0, 0x0 ;  /* 0x00008000000079c5 */ /* 0x000fca0000010000 */
        /* <DEDUP_REMOVED lines=9> */
[----:B------:R-:W-:Y:S02]  /*e2c0*/  F2FP.F16.F32.PACK_AB R152, R172, R152 ;  /* 0x00000098ac98723e */ /* 0x000fe400000000ff */
[----:B------:R-:W-:Y:S01]  /*e2d0*/  FADD.FTZ R187, R10, R187 ;  /* 0x000000bb0abb7221 */ /* 0x000fe20000010000 */
        /* <DEDUP_REMOVED lines=8> */
[----:B------:R-:W-:Y:S02]  /*e360*/  WARPGROUP.DEPBAR.LE gsb0, 0x0 ;  /* 0x00008000000079c5 */ /* 0x000fe40000010000 */
[----:B------:R-:W0:Y:S01]  /*e370*/  MUFU.EX2 R152, R177 ;  /* 0x000000b100987308 */ /* 0x000e220000000800 */
[C---:B------:R-:W-:Y:S01]  /*e380*/  F2FP.F16.F32.PACK_AB R153, R162.reuse, R10 ;  /* 0x0000000aa299723e */ /* 0x040fe200000000ff */
[----:B------:R-:W-:Y:S01]  /*e390*/  FADD.FTZ R162, R162, R187 ;  /* 0x000000bba2a27221 */ /* 0x000fe20000010000 */
[----:B------:R-:W-:-:S03]  /*e3a0*/  F2FP.F16.F32.PACK_AB R155, R191, R163 ;  /* 0x000000a3bf9b723e */ /* 0x000fc600000000ff */
[----:B------:R-:W-:Y:S02]  /*e3b0*/  FADD.FTZ R162, R163, R162 ;  /* 0x000000a2a3a27221 */ /* 0x000fe40000010000 */
[----:B------:R-:W1:Y:S02]  /*e3c0*/  MUFU.EX2 R154, R184 ;  /* 0x000000b8009a7308 */ /* 0x000e640000000800 */
        /* <DEDUP_REMOVED lines=8> */
[----:B------:R-:W-:Y:S03]  /*e450*/  HGMMA.64x256x16.F32 R24, R152, gdesc[UR4].tnspB, R24, gsb0 ;  /* 0x43e0000498187df0 */ /* 0x000fe60008000818 */
[----:B------:R-:W-:Y:S02]  /*e460*/  WARPGROUP.DEPBAR.LE gsb0, 0x0 ;  /* 0x00008000000079c5 */ /* 0x000fe40000010000 */
[----:B------:R-:W-:Y:S05]  /*e470*/  @!P0 BRA `(.L_x_1508) ;  /* 0x0000000000048947 */ /* 0x000fea0003800000 */
[----:B------:R-:W-:Y:S01]  /*e480*/  BPT.TRAP 0x1 ;  /* 0x000000040000795c */ /* 0x000fe20000300000 */
.L_x_1508:
[----:B------:R-:W-:Y:S01]  /*e490*/  VIADD R3, R3, 0x32460 ;  /* 0x0003246003037836 */ /* 0x000fe20000000000 */
[----:B------:R-:W-:Y:S01]  /*e4a0*/  MOV R7, R170 ;  /* 0x000000aa00077202 */ /* 0x000fe20000000f00 */
[----:B------:R-:W-:-:S03]  /*e4b0*/  IMAD.MOV.U32 R8, RZ, RZ, R13 ;  /* 0x000000ffff087224 */ /* 0x000fc600078e000d */
[----:B------:R-:W-:-:S04]  /*e4c0*/  PRMT R3, R198, 0x654, R3 ;  /* 0x00000654c6037816 */ /* 0x000fc80000000003 */
[----:B------:R1:W-:Y:S01]  /*e4d0*/  SYNCS.ARRIVE.TRANS64.RED.A1T0 RZ, [R3+URZ], RZ ;  /* 0x000000ff03ff79a7 */ /* 0x0003e2000810043f */
[----:B------:R-:W-:Y:S05]  /*e4e0*/  @P1 BRA `(.L_x_1509) ;  /* 0xffffffd000681947 */ /* 0x000fea000383ffff */
.L_x_1498:
[----:B------:R-:W2:Y:S01]  /*e4f0*/  LDL.LU R21, [R1+0x64] ;  /* 0x0000640001157983 */ /* 0x000ea20000300800 */
[----:B------:R-:W-:Y:S05]  /*e500*/  WARPSYNC.ALL ;  /* 0x0000000000007948 */ /* 0x000fea0003800000 */
[----:B------:R-:W0:Y:S01]  /*e510*/  SHFL.BFLY PT, R4, R5, 0x2, 0x1f ;  /* 0x0c401f0005047f89 */ /* 0x000e2200000e0000 */
[----:B------:R-:W-:Y:S01]  /*e520*/  VIADD R201, R201, 0x1 ;  /* 0x00000001c9c97836 */ /* 0x000fe20000000000 */
[----:B------:R3:W-:Y:S08]  /*e530*/  BAR.ARV R0, 0x100 ;  /* 0x000400000000751d */ /* 0x0007f00000002000 */
[----:B------:R-:W-:Y:S06]  /*e540*/  BAR.ARV 0x8, 0x180 ;  /* 0x0206000000007b1d */ /* 0x000fec0000002000 */
[----:B------:R-:W-:Y:S01]  /*e550*/  ISETP.NE.AND P0, PT, R201, 0x2, PT ;  /* 0x00000002c900780c */ /* 0x000fe20003f05270 */
[----:B---3--:R-:W-:Y:S01]  /*e560*/  IMAD.MOV.U32 R0, RZ, RZ, -0x800000 ;  /* 0xff800000ff007424 */ /* 0x008fe200078e00ff */
[----:B------:R-:W3:Y:S01]  /*e570*/  SHFL.BFLY PT, R7, R6, 0x2, 0x1f ;  /* 0x0c401f0006077f89 */ /* 0x000ee200000e0000 */
[----:B------:R-:W-:-:S02]  /*e580*/  PLOP3.LUT P1, PT, PT, PT, PT, 0x8, 0x0 ;  /* 0x000000000000781c */ /* 0x000fc40003f2e170 */
[----:B------:R-:W-:Y:S01]  /*e590*/  SEL R9, RZ, 0x1, P0 ;  /* 0x00000001ff097807 */ /* 0x000fe20000000000 */
[----:B01----:R-:W-:Y:S01]  /*e5a0*/  FADD.FTZ R3, R4, R5 ;  /* 0x0000000504037221 */ /* 0x003fe20000010000 */
[----:B------:R-:W-:Y:S02]  /*e5b0*/  SEL R201, R201, RZ, P0 ;  /* 0x000000ffc9c97207 */ /* 0x000fe40000000000 */
[----:B------:R-:W-:Y:S02]  /*e5c0*/  LOP3.LUT R212, R212, R9, RZ, 0x3c, !PT ;  /* 0x00000009d4d47212 */ /* 0x000fe400078e3cff */
[----:B------:R-:W0:Y:S01]  /*e5d0*/  SHFL.BFLY PT, R4, R3, 0x1, 0x1f ;  /* 0x0c201f0003047f89 */ /* 0x000e2200000e0000 */
[----:B---3--:R-:W-:-:S05]  /*e5e0*/  FADD.FTZ R7, R7, R6 ;  /* 0x0000000607077221 */ /* 0x008fca0000010000 */
[----:B------:R-:W1:Y:S01]  /*e5f0*/  SHFL.BFLY PT, R8, R7, 0x1, 0x1f ;  /* 0x0c201f0007087f89 */ /* 0x000e6200000e0000 */
[----:B0-----:R-:W-:Y:S01]  /*e600*/  FADD.FTZ R5, R3, R4 ;  /* 0x0000000403057221 */ /* 0x001fe20000010000 */
[----:B------:R-:W-:Y:S02]  /*e610*/  IMAD.MOV.U32 R4, RZ, RZ, RZ ;  /* 0x000000ffff047224 */ /* 0x000fe400078e00ff */
[----:B------:R-:W-:Y:S02]  /*e620*/  IMAD.MOV.U32 R3, RZ, RZ, RZ ;  /* 0x000000ffff037224 */ /* 0x000fe400078e00ff */
[----:B------:R-:W-:-:S13]  /*e630*/  FSETP.NE.FTZ.AND P2, PT, R5, RZ, PT ;  /* 0x000000ff0500720b */ /* 0x000fda0003f55000 */
[----:B------:R-:W0:Y:S01]  /*e640*/  @P2 MUFU.LG2 R9, R5 ;  /* 0x0000000500092308 */ /* 0x000e220000000c00 */
[----:B------:R-:W-:Y:S01]  /*e650*/  @P2 FMUL.FTZ R19, R12, 0.69314718246459960938 ;  /* 0x3f3172180c132820 */ /* 0x000fe20000410000 */
[----:B-1----:R-:W-:-:S05]  /*e660*/  FADD.FTZ R6, R7, R8 ;  /* 0x0000000807067221 */ /* 0x002fca0000010000 */
        /* <DEDUP_REMOVED lines=74> */
[----:B------:R-:W-:Y:S01]  /*eb10*/  MOV R4, 0xff800000 ;  /* 0xff80000000047802 */ /* 0x000fe20000000f00 */
        /* <DEDUP_REMOVED lines=63> */
[----:B--2---:R-:W-:-:S05]  /*ef10*/  VIADD R21, R21, 0x1 ;  /* 0x0000000115157836 */ /* 0x004fca0000000000 */
[----:B------:R0:W-:Y:S02]  /*ef20*/  STL [R1+0x64], R21 ;  /* 0x0000641501007387 */ /* 0x0001e40000100800 */
.L_x_1454:
[----:B------:R-:W-:Y:S05]  /*ef30*/  WARPSYNC.ALL ;  /* 0x0000000000007948 */ /* 0x000fea0003800000 */
[----:B------:R-:W1:Y:S01]  /*ef40*/  S2R R8, SR_CgaCtaId ;  /* 0x0000000000087919 */ /* 0x000e620000008800 */
[----:B------:R-:W-:Y:S01]  /*ef50*/  MOV R19, 0x400 ;  /* 0x0000040000137802 */ /* 0x000fe20000000f00 */
[----:B------:R-:W-:Y:S01]  /*ef60*/  BSSY B0, `(.L_x_1510) ;  /* 0x00002f7000007945 */ /* 0x000fe20003800000 */
[----:B------:R-:W-:Y:S02]  /*ef70*/  BAR.SYNC.DEFER_BLOCKING 0x5, 0x180 ;  /* 0x0146000000007b1d */ /* 0x000fe40000010000 */
[----:B-1----:R-:W-:-:S05]  /*ef80*/  LEA R19, R8, R19, 0x18 ;  /* 0x0000001308137211 */ /* 0x002fca00078ec0ff */
[----:B------:R1:W0:Y:S01]  /*ef90*/  LDS.128 R32, [R19+0x324d0] ;  /* 0x0324d00013207984 */ /* 0x0002220000000c00 */
[----:B------:R-:W-:Y:S06]  /*efa0*/  BAR.ARV 0x4, 0x180 ;  /* 0x0106000000007b1d */ /* 0x000fec0000002000 */
[----:B------:R-:W-:Y:S05]  /*efb0*/  @P1 BRA `(.L_x_1511) ;  /* 0x00000020001c1947 */ /* 0x000fea0003800000 */
[----:B------:R-:W2:Y:S04]  /*efc0*/  LDL R9, [R1+0x80] ;  /* 0x0000800001097983 */ /* 0x000ea80000100800 */
[----:B------:R-:W4:Y:S01]  /*efd0*/  LDL R51, [R1+0x5c] ;  /* 0x00005c0001337983 */ /* 0x000f220000100800 */
[----:B------:R-:W3:Y:S01]  /*efe0*/  S2R R8, SR_SWINHI ;  /* 0x0000000000087919 */ /* 0x000ee20000002f00 */
[----:B------:R-:W-:Y:S05]  /*eff0*/  WARPSYNC.ALL ;  /* 0x0000000000007948 */ /* 0x000fea0003800000 */
[----:B------:R-:W-:Y:S01]  /*f000*/  F2FP.F16.F32.PACK_AB R11, R11, R30 ;  /* 0x0000001e0b0b723e */ /* 0x000fe200000000ff */
[----:B------:R-:W-:Y:S01]  /*f010*/  ULDC.64 UR4, c[0x0][0xd00] ;  /* 0x0003400000047ab9 */ /* 0x000fe20000000a00 */
[----:B------:R-:W-:Y:S01]  /*f020*/  F2FP.F16.F32.PACK_AB R15, R15, R46 ;  /* 0x0000002e0f0f723e */ /* 0x000fe200000000ff */
[----:B------:R-:W4:Y:S01]  /*f030*/  LDL R55, [R1+0x7c] ;  /* 0x00007c0001377983 */ /* 0x000f220000100800 */
[----:B------:R-:W-:Y:S01]  /*f040*/  F2FP.F16.F32.PACK_AB R25, R25, R50 ;  /* 0x000000321919723e */ /* 0x000fe200000000ff */
[----:B0-----:R-:W0:Y:S02]  /*f050*/  LDC R32, c[0x0][0xce8] ;  /* 0x00033a00ff207b82 */ /* 0x001e240000000800 */
[----:B------:R-:W4:Y:S01]  /*f060*/  LDL R90, [R1+0x68] ;  /* 0x00006800015a7983 */ /* 0x000f220000100800 */
[----:B------:R-:W-:-:S02]  /*f070*/  MOV R20, R19 ;  /* 0x0000001300147202 */ /* 0x000fc40000000f00 */
[----:B---3--:R-:W-:Y:S02]  /*f080*/  MOV R21, R8 ;  /* 0x0000000800157202 */ /* 0x008fe40000000f00 */
[----:B------:R-:W-:Y:S02]  /*f090*/  F2FP.F16.F32.PACK_AB R27, R27, R54 ;  /* 0x000000361b1b723e */ /* 0x000fe400000000ff */
[----:B------:R-:W-:Y:S02]  /*f0a0*/  F2FP.F16.F32.PACK_AB R29, R29, R58 ;  /* 0x0000003a1d1d723e */ /* 0x000fe400000000ff */
[----:B------:R-:W-:Y:S02]  /*f0b0*/  F2FP.F16.F32.PACK_AB R30, R159, R177 ;  /* 0x000000b19f1e723e */ /* 0x000fe400000000ff */
[----:B------:R-:W-:Y:S02]  /*f0c0*/  F2FP.F16.F32.PACK_AB R31, R31, R62 ;  /* 0x0000003e1f1f723e */ /* 0x000fe400000000ff */
[----:B------:R-:W-:-:S02]  /*f0d0*/  F2FP.F16.F32.PACK_AB R46, R101, R100 ;  /* 0x00000064652e723e */ /* 0x000fc400000000ff */
[----:B------:R-:W-:Y:S01]  /*f0e0*/  F2FP.F16.F32.PACK_AB R47, R103, R102 ;  /* 0x00000066672f723e */ /* 0x000fe200000000ff */
[----:B------:R-:W-:Y:S01]  /*f0f0*/  BAR.SYNC.DEFER_BLOCKING 0x1, 0x100 ;  /* 0x0044000000007b1d */ /* 0x000fe20000010000 */
[----:B--2---:R-:W-:-:S03]  /*f100*/  IMAD.WIDE R40, R9, 0x2, R20 ;  /* 0x0000000209287825 */ /* 0x004fc600078e0214 */
[----:B------:R-:W-:-:S04]  /*f110*/  IADD3 R48, P3, R40, 0x60, RZ ;  /* 0x0000006028307810 */ /* 0x000fc80007f7e0ff */
[----:B------:R-:W-:Y:S02]  /*f120*/  LOP3.LUT R49, R48, 0x380, RZ, 0xc0, !PT ;  /* 0x0000038030317812 */ /* 0x000fe400078ec0ff */
[C---:B------:R-:W-:Y:S02]  /*f130*/  IADD3 R13, P1, R40.reuse, 0x20, RZ ;  /* 0x00000020280d7810 */ /* 0x040fe40007f3e0ff */
[----:B------:R-:W-:Y:S02]  /*f140*/  IADD3 R44, P2, R40, 0x40, RZ ;  /* 0x00000040282c7810 */ /* 0x000fe40007f5e0ff */
[----:B------:R-:W-:Y:S02]  /*f150*/  SHF.R.U64 R49, R49, 0x3, RZ ;  /* 0x0000000331317819 */ /* 0x000fe400000012ff */
[----:B------:R-:W-:Y:S02]  /*f160*/  LOP3.LUT R12, R13, 0x380, RZ, 0xc0, !PT ;  /* 0x000003800d0c7812 */ /* 0x000fe400078ec0ff */
[----:B----4-:R-:W-:-:S02]  /*f170*/  LOP3.LUT R45, R44, 0x380, RZ, 0xc0, !PT ;  /* 0x000003802c2d7812 */ /* 0x010fc400078ec0ff */
[----:B------:R-:W-:Y:S01]  /*f180*/  LOP3.LUT R48, R49, R48, RZ, 0x3c, !PT ;  /* 0x0000003031307212 */ /* 0x000fe200078e3cff */
[--C-:B------:R-:W-:Y:S01]  /*f190*/  IMAD.X R49, RZ, RZ, R41.reuse, P3 ;  /* 0x000000ffff317224 */ /* 0x100fe200018e0629 */
[----:B------:R-:W-:Y:S02]  /*f1a0*/  IADD3 R72, P3, R40, 0x8020, RZ ;  /* 0x0000802028487810 */ /* 0x000fe40007f7e0ff */
[----:B------:R-:W-:Y:S02]  /*f1b0*/  SHF.R.U64 R12, R12, 0x3, RZ ;  /* 0x000000030c0c7819 */ /* 0x000fe400000012ff */
[----:B------:R-:W-:Y:S02]  /*f1c0*/  SHF.R.U64 R45, R45, 0x3, RZ ;  /* 0x000000032d2d7819 */ /* 0x000fe400000012ff */
[----:B------:R-:W-:Y:S02]  /*f1d0*/  LOP3.LUT R73, R72, 0x380, RZ, 0xc0, !PT ;  /* 0x0000038048497812 */ /* 0x000fe400078ec0ff */
[----:B------:R-:W-:Y:S01]  /*f1e0*/  LOP3.LUT R12, R12, R13, RZ, 0x3c, !PT ;  /* 0x0000000d0c0c7212 */ /* 0x000fe200078e3cff */
[--C-:B------:R-:W-:Y:S01]  /*f1f0*/  IMAD.X R13, RZ, RZ, R41.reuse, P1 ;  /* 0x000000ffff0d7224 */ /* 0x100fe200008e0629 */
[----:B------:R-:W-:Y:S01]  /*f200*/  LOP3.LUT R44, R45, R44, RZ, 0x3c, !PT ;  /* 0x0000002c2d2c7212 */ /* 0x000fe200078e3cff */
[----:B------:R-:W-:Y:S01]  /*f210*/  IMAD.X R45, RZ, RZ, R41, P2 ;  /* 0x000000ffff2d7224 */ /* 0x000fe200010e0629 */
[----:B------:R-:W-:-:S02]  /*f220*/  IADD3 R52, P4, R40, 0x4000, RZ ;  /* 0x0000400028347810 */ /* 0x000fc40007f9e0ff */
[C---:B------:R-:W-:Y:S02]  /*f230*/  IADD3 R56, P5, R40.reuse, 0x4020, RZ ;  /* 0x0000402028387810 */ /* 0x040fe40007fbe0ff */
        /* <DEDUP_REMOVED lines=11> */
[----:B------:R-:W-:-:S02]  /*f2f0*/  LOP3.LUT R8, R40, 0x380, RZ, 0xc0, !PT ;  /* 0x0000038028087812 */ /* 0x000fc400078ec0ff */
[----:B------:R-:W-:Y:S02]  /*f300*/  IADD3 R9, P3, R40, 0xc060, RZ ;  /* 0x0000c06028097810 */ /* 0x000fe40007f7e0ff */
[----:B------:R-:W-:Y:S02]  /*f310*/  SHF.R.U64 R53, R53, 0x3, RZ ;  /* 0x0000000335357819 */ /* 0x000fe400000012ff */
[----:B------:R-:W-:Y:S02]  /*f320*/  SHF.R.U64 R57, R57, 0x3, RZ ;  /* 0x0000000339397819 */ /* 0x000fe400000012ff */
[----:B------:R-:W-:Y:S02]  /*f330*/  SHF.R.U64 R61, R61, 0x3, RZ ;  /* 0x000000033d3d7819 */ /* 0x000fe400000012ff */
[----:B------:R-:W-:Y:S02]  /*f340*/  SHF.R.U64 R65, R65, 0x3, RZ ;  /* 0x0000000341417819 */ /* 0x000fe400000012ff */
[----:B------:R-:W-:-:S02]  /*f350*/  SHF.R.U64 R69, R69, 0x3, RZ ;  /* 0x0000000345457819 */ /* 0x000fc400000012ff */
[----:B------:R-:W-:Y:S02]  /*f360*/  SHF.R.U64 R8, R8, 0x3, RZ ;  /* 0x0000000308087819 */ /* 0x000fe400000012ff */
[----:B-----5:R-:W-:Y:S02]  /*f370*/  LOP3.LUT R28, R9, 0x380, RZ, 0xc0, !PT ;  /* 0x00000380091c7812 */ /* 0x020fe400078ec0ff */
        /* <DEDUP_REMOVED lines=14> */
[----:B------:R-:W-:Y:S02]  /*f460*/  IADD3 R36, P2, R40, 0xc040, RZ ;  /* 0x0000c04028247810 */ /* 0x000fe40007f5e0ff */
[----:B------:R-:W-:-:S02]  /*f470*/  LOP3.LUT R8, R8, R40, RZ, 0x3c, !PT ;  /* 0x0000002808087212 */ /* 0x000fc400078e3cff */
[----:B------:R-:W-:-:S04]  /*f480*/  SHF.R.U64 R40, R28, 0x3, RZ ;  /* 0x000000031c287819 */ /* 0x000fc800000012ff */
[----:B------:R-:W-:Y:S01]  /*f490*/  LOP3.LUT R40, R40, R9, RZ, 0x3c, !PT ;  /* 0x0000000928287212 */ /* 0x000fe200078e3cff */
[----:B------:R-:W-:Y:S01]  /*f4a0*/  IMAD.MOV.U32 R9, RZ, RZ, R41 ;  /* 0x000000ffff097224 */ /* 0x000fe200078e0029 */
[----:B------:R-:W-:-:S04]  /*f4b0*/  LOP3.LUT R77, R76, 0x380, RZ, 0xc0, !PT ;  /* 0x000003804c4d7812 */ /* 0x000fc800078ec0ff */
[----:B------:R-:W-:Y:S02]  /*f4c0*/  MOV R28, R8 ;  /* 0x00000008001c7202 */ /* 0x000fe40000000f00 */
[----:B------:R-:W-:Y:S02]  /*f4d0*/  F2FP.F16.F32.PACK_AB R9, R10, R26 ;  /* 0x0000001a0a09723e */ /* 0x000fe400000000ff */
[----:B------:R-:W-:Y:S02]  /*f4e0*/  F2FP.F16.F32.PACK_AB R8, R14, R167 ;  /* 0x000000a70e08723e */ /* 0x000fe400000000ff */
[----:B------:R-:W-:Y:S02]  /*f4f0*/  F2FP.F16.F32.PACK_AB R10, R24, R168 ;  /* 0x000000a8180a723e */ /* 0x000fe400000000ff */
[----:B------:R-:W-:Y:S02]  /*f500*/  LOP3.LUT R81, R80, 0x380, RZ, 0xc0, !PT ;  /* 0x0000038050517812 */ /* 0x000fe400078ec0ff */
[----:B------:R-:W-:-:S02]  /*f510*/  LOP3.LUT R85, R84, 0x380, RZ, 0xc0, !PT ;  /* 0x0000038054557812 */ /* 0x000fc400078ec0ff */
[----:B------:R-:W-:Y:S02]  /*f520*/  LOP3.LUT R89, R88, 0x380, RZ, 0xc0, !PT ;  /* 0x0000038058597812 */ /* 0x000fe400078ec0ff */
[----:B------:R-:W-:Y:S01]  /*f530*/  LOP3.LUT R37, R36, 0x380, RZ, 0xc0, !PT ;  /* 0x0000038024257812 */ /* 0x000fe200078ec0ff */
[----:B------:R2:W-:Y:S01]  /*f540*/  STSM.16.M88.4 [R28], R8 ;  /* 0x000000081c007844 */ /* 0x0005e20000000200 */
[----:B------:R-:W-:Y:S02]  /*f550*/  SHF.R.U64 R77, R77, 0x3, RZ ;  /* 0x000000034d4d7819 */ /* 0x000fe400000012ff */
[----:B------:R-:W-:Y:S02]  /*f560*/  SHF.R.U64 R81, R81, 0x3, RZ ;  /* 0x0000000351517819 */ /* 0x000fe400000012ff */
[----:B------:R-:W-:Y:S02]  /*f570*/  SHF.R.U64 R85, R85, 0x3, RZ ;  /* 0x0000000355557819 */ /* 0x000fe400000012ff */
[----:B------:R-:W-:-:S02]  /*f580*/  SHF.R.U64 R89, R89, 0x3, RZ ;  /* 0x0000000359597819 */ /* 0x000fc400000012ff */
[----:B------:R-:W-:Y:S02]  /*f590*/  SHF.R.U64 R37, R37, 0x3, RZ ;  /* 0x0000000325257819 */ /* 0x000fe400000012ff */
[----:B------:R-:W-:Y:S02]  /*f5a0*/  MOV R24, R12 ;  /* 0x0000000c00187202 */ /* 0x000fe40000000f00 */
[----:B------:R-:W-:Y:S02]  /*f5b0*/  MOV R44, R44 ;  /* 0x0000002c002c7202 */ /* 0x000fe40000000f00 */
[----:B--2---:R-:W-:Y:S02]  /*f5c0*/  F2FP.F16.F32.PACK_AB R8, R152, R169 ;  /* 0x000000a99808723e */ /* 0x004fe400000000ff */
[----:B------:R-:W-:Y:S02]  /*f5d0*/  F2FP.F16.F32.PACK_AB R9, R7, R5 ;  /* 0x000000050709723e */ /* 0x000fe400000000ff */
[----:B------:R-:W-:-:S02]  /*f5e0*/  F2FP.F16.F32.PACK_AB R10, R153, R171 ;  /* 0x000000ab990a723e */ /* 0x000fc400000000ff */
[----:B------:R-:W-:Y:S02]  /*f5f0*/  F2FP.F16.F32.PACK_AB R11, R39, R38 ;  /* 0x00000026270b723e */ /* 0x000fe400000000ff */
[----:B------:R-:W-:Y:S02]  /*f600*/  F2FP.F16.F32.PACK_AB R12, R154, R172 ;  /* 0x000000ac9a0c723e */ /* 0x000fe400000000ff */
[----:B------:R-:W-:Y:S02]  /*f610*/  F2FP.F16.F32.PACK_AB R13, R43, R42 ;  /* 0x0000002a2b0d723e */ /* 0x000fe400000000ff */
[----:B------:R-:W-:Y:S01]  /*f620*/  F2FP.F16.F32.PACK_AB R14, R155, R173 ;  /* 0x000000ad9b0e723e */ /* 0x000fe200000000ff */
[----:B------:R2:W-:Y:S01]  /*f630*/  STSM.16.M88.4 [R24], R8 ;  /* 0x0000000818007844 */ /* 0x0005e20000000200 */
        /* <DEDUP_REMOVED lines=9> */
[----:B------:R-:W-:Y:S01]  /*f6d0*/  IADD3.X R77, RZ, R41, RZ, P4, !PT ;  /* 0x00000029ff4d7210 */ /* 0x000fe200027fe4ff */
[----:B------:R-:W-:Y:S01]  /*f6e0*/  IMAD.X R41, RZ, RZ, R41, P3 ;  /* 0x000000ffff297224 */ /* 0x000fe200018e0629 */
[----:B------:R-:W-:-:S02]  /*f6f0*/  MOV R48, R48 ;  /* 0x0000003000307202 */ /* 0x000fc40000000f00 */
[----:B------:R-:W-:Y:S02]  /*f700*/  F2FP.F16.F32.PACK_AB R26, R157, R175 ;  /* 0x000000af9d1a723e */ /* 0x000fe400000000ff */
[----:B--2---:R-:W-:Y:S01]  /*f710*/  F2FP.F16.F32.PACK_AB R24, R156, R174 ;  /* 0x000000ae9c18723e */ /* 0x004fe200000000ff */
[----:B------:R2:W-:Y:S01]  /*f720*/  STSM.16.M88.4 [R44], R12 ;  /* 0x0000000c2c007844 */ /* 0x0005e20000000200 */
[----:B------:R-:W-:Y:S02]  /*f730*/  MOV R52, R52 ;  /* 0x0000003400347202 */ /* 0x000fe40000000f00 */
[----:B------:R-:W-:Y:S02]  /*f740*/  F2FP.F16.F32.PACK_AB R28, R158, R176 ;  /* 0x000000b09e1c723e */ /* 0x000fe400000000ff */
[----:B------:R-:W-:Y:S02]  /*f750*/  MOV R56, R56 ;  /* 0x0000003800387202 */ /* 0x000fe40000000f00 */
[----:B------:R-:W-:-:S02]  /*f760*/  F2FP.F16.F32.PACK_AB R8, R160, R178 ;  /* 0x000000b2a008723e */ /* 0x000fc400000000ff */
[----:B------:R-:W-:Y:S02]  /*f770*/  F2FP.F16.F32.PACK_AB R9, R67, R66 ;  /* 0x000000424309723e */ /* 0x000fe400000000ff */
[----:B------:R-:W-:Y:S02]  /*f780*/  F2FP.F16.F32.PACK_AB R10, R161, R179 ;  /* 0x000000b3a10a723e */ /* 0x000fe400000000ff */
[----:B------:R-:W-:Y:S02]  /*f790*/  F2FP.F16.F32.PACK_AB R11, R71, R70 ;  /* 0x00000046470b723e */ /* 0x000fe400000000ff */
[----:B------:R-:W-:Y:S02]  /*f7a0*/  MOV R60, R60 ;  /* 0x0000003c003c7202 */ /* 0x000fe40000000f00 */
[----:B--2---:R-:W-:Y:S02]  /*f7b0*/  F2FP.F16.F32.PACK_AB R12, R162, R180 ;  /* 0x000000b4a20c723e */ /* 0x004fe400000000ff */
[----:B------:R-:W-:-:S02]  /*f7c0*/  F2FP.F16.F32.PACK_AB R13, R75, R74 ;  /* 0x0000004a4b0d723e */ /* 0x000fc400000000ff */
[----:B------:R-:W-:Y:S02]  /*f7d0*/  F2FP.F16.F32.PACK_AB R14, R163, R181 ;  /* 0x000000b5a30e723e */ /* 0x000fe400000000ff */
[----:B------:R-:W-:Y:S01]  /*f7e0*/  F2FP.F16.F32.PACK_AB R15, R79, R78 ;  /* 0x0000004e4f0f723e */ /* 0x000fe200000000ff */
[----:B------:R-:W-:Y:S01]  /*f7f0*/  STSM.16.M88.4 [R48], R24 ;  /* 0x0000001830007844 */ /* 0x000fe20000000200 */
[----:B------:R-:W-:Y:S02]  /*f800*/  MOV R5, R36 ;  /* 0x0000002400057202 */ /* 0x000fe40000000f00 */
[----:B------:R-:W-:Y:S01]  /*f810*/  MOV R64, R64 ;  /* 0x0000004000407202 */ /* 0x000fe20000000f00 */
[----:B------:R-:W-:Y:S01]  /*f820*/  STSM.16.M88.4 [R52], R28 ;  /* 0x0000001c34007844 */ /* 0x000fe20000000200 */
        /* <DEDUP_REMOVED lines=12> */
[----:B------:R-:W-:Y:S02]  /*f8f0*/  MOV R72, R72 ;  /* 0x0000004800487202 */ /* 0x000fe40000000f00 */
[----:B------:R-:W-:Y:S02]  /*f900*/  F2FP.F16.F32.PACK_AB R44, R97, R96 ;  /* 0x00000060612c723e */ /* 0x000fe400000000ff */
[----:B------:R-:W-:Y:S02]  /*f910*/  F2FP.F16.F32.PACK_AB R45, R99, R98 ;  /* 0x00000062632d723e */ /* 0x000fe400000000ff */
[----:B------:R-:W-:-:S02]  /*f920*/  MOV R76, R76 ;  /* 0x0000004c004c7202 */ /* 0x000fc40000000f00 */
[----:B--2---:R-:W-:Y:S02]  /*f930*/  F2FP.F16.F32.PACK_AB R8, R105, R104 ;  /* 0x000000686908723e */ /* 0x004fe400000000ff */
[----:B------:R-:W-:Y:S02]  /*f940*/  F2FP.F16.F32.PACK_AB R9, R107, R106 ;  /* 0x0000006a6b09723e */ /* 0x000fe400000000ff */
[----:B------:R-:W-:Y:S02]  /*f950*/  F2FP.F16.F32.PACK_AB R10, R109, R108 ;  /* 0x0000006c6d0a723e */ /* 0x000fe400000000ff */
[----:B------:R-:W-:Y:S01]  /*f960*/  F2FP.F16.F32.PACK_AB R11, R111, R110 ;  /* 0x0000006e6f0b723e */ /* 0x000fe200000000ff */
[----:B------:R-:W-:Y:S01]  /*f970*/  STSM.16.M88.4 [R64], R36 ;  /* 0x0000002440007844 */ /* 0x000fe20000000200 */
[----:B------:R-:W-:Y:S02]  /*f980*/  MOV R80, R80 ;  /* 0x0000005000507202 */ /* 0x000fe40000000f00 */
[----:B---3--:R-:W-:-:S02]  /*f990*/  F2FP.F16.F32.PACK_AB R12, R113, R112 ;  /* 0x00000070710c723e */ /* 0x008fc400000000ff */
[----:B------:R-:W-:Y:S02]  /*f9a0*/  F2FP.F16.F32.PACK_AB R13, R115, R114 ;  /* 0x00000072730d723e */ /* 0x000fe400000000ff */
[----:B------:R-:W-:Y:S02]  /*f9b0*/  F2FP.F16.F32.PACK_AB R14, R117, R116 ;  /* 0x00000074750e723e */ /* 0x000fe400000000ff */
[----:B------:R-:W-:Y:S01]  /*f9c0*/  F2FP.F16.F32.PACK_AB R15, R119, R118 ;  /* 0x00000076770f723e */ /* 0x000fe200000000ff */
[----:B------:R-:W-:Y:S01]  /*f9d0*/  STSM.16.M88.4 [R68], R40 ;  /* 0x0000002844007844 */ /* 0x000fe20000000200 */
[----:B------:R-:W-:-:S03]  /*f9e0*/  SHF.R.S32.HI R82, RZ, 0x1f, R51 ;  /* 0x0000001fff527819 */ /* 0x000fc60000011433 */
[----:B------:R-:W-:Y:S04]  /*f9f0*/  STSM.16.M88.4 [R72], R44 ;  /* 0x0000002c48007844 */ /* 0x000fe80000000200 */
[----:B------:R-:W-:Y:S04]  /*fa00*/  STSM.16.M88.4 [R76], R8 ;  /* 0x000000084c007844 */ /* 0x000fe80000000200 */
[----:B------:R2:W-:Y:S01]  /*fa10*/  STSM.16.M88.4 [R80], R12 ;  /* 0x0000000c50007844 */ /* 0x0005e20000000200 */
[----:B------:R-:W-:Y:S02]  /*fa20*/  MOV R84, R84 ;  /* 0x0000005400547202 */ /* 0x000fe40000000f00 */
[----:B------:R-:W-:-:S02]  /*fa30*/  F2FP.F16.F32.PACK_AB R24, R121, R120 ;  /* 0x000000787918723e */ /* 0x000fc400000000ff */
[----:B------:R-:W-:Y:S02]  /*fa40*/  F2FP.F16.F32.PACK_AB R25, R123, R122 ;  /* 0x0000007a7b19723e */ /* 0x000fe400000000ff */
[----:B------:R-:W-:Y:S02]  /*fa50*/  F2FP.F16.F32.PACK_AB R26, R125, R124 ;  /* 0x0000007c7d1a723e */ /* 0x000fe400000000ff */
[----:B------:R-:W-:Y:S02]  /*fa60*/  F2FP.F16.F32.PACK_AB R27, R127, R126 ;  /* 0x0000007e7f1b723e */ /* 0x000fe400000000ff */
[----:B------:R-:W-:Y:S02]  /*fa70*/  ISETP.NE.U32.AND P0, PT, RZ, UR4, PT ;  /* 0x00000004ff007c0c */ /* 0x000fe4000bf05070 */
[C---:B--2---:R-:W-:Y:S02]  /*fa80*/  SHF.L.U32 R12, R51.reuse, 0x2, RZ ;  /* 0x00000002330c7819 */ /* 0x044fe400000006ff */
[----:B------:R-:W-:-:S02]  /*fa90*/  SHF.L.U64.HI R6, R51, 0x2, R82 ;  /* 0x0000000233067819 */ /* 0x000fc40000010252 */
[----:B------:R-:W-:Y:S02]  /*faa0*/  IADD3 R14, P1, R12, UR4, RZ ;  /* 0x000000040c0e7c10 */ /* 0x000fe4000ff3e0ff */
[----:B------:R-:W-:Y:S02]  /*fab0*/  MOV R88, R88 ;  /* 0x0000005800587202 */ /* 0x000fe40000000f00 */
        /* <DEDUP_REMOVED lines=11> */
[----:B------:R-:W-:Y:S01]  /*fb70*/  F2FP.F16.F32.PACK_AB R11, R3, R150 ;  /* 0x00000096030b723e */ /* 0x000fe200000000ff */
[----:B------:R-:W-:Y:S01]  /*fb80*/  STSM.16.M88.4 [R84], R24 ;  /* 0x0000001854007844 */ /* 0x000fe20000000200 */
[----:B------:R-:W-:Y:S02]  /*fb90*/  ISETP.NE.AND.EX P0, PT, RZ, UR5, PT, P0 ;  /* 0x00000005ff007c0c */ /* 0x000fe4000bf05300 */
[----:B------:R-:W-:Y:S01]  /*fba0*/  IADD3.X R15, R6, UR5, RZ, P1, !PT ;  /* 0x00000005060f7c10 */ /* 0x000fe20008ffe4ff */
[----:B------:R-:W-:Y:S01]  /*fbb0*/  ULDC.64 UR4, c[0x0][0xd08] ;  /* 0x0003420000047ab9 */ /* 0x000fe20000000a00 */
[----:B------:R-:W-:Y:S01]  /*fbc0*/  STSM.16.M88.4 [R88], R28 ;  /* 0x0000001c58007844 */ /* 0x000fe20000000200 */
[----:B------:R-:W-:-:S03]  /*fbd0*/  ISETP.NE.U32.AND P2, PT, RZ, UR4, PT ;  /* 0x00000004ff007c0c */ /* 0x000fc6000bf45070 */
[----:B------:R2:W-:Y:S01]  /*fbe0*/  STSM.16.M88.4 [R5], R36 ;  /* 0x0000002405007844 */ /* 0x0005e20000000200 */
[----:B------:R-:W-:-:S03]  /*fbf0*/  ISETP.NE.AND.EX P2, PT, RZ, UR5, PT, P2 ;  /* 0x00000005ff007c0c */ /* 0x000fc6000bf45320 */
[----:B------:R3:W-:Y:S01]  /*fc00*/  STSM.16.M88.4 [R7], R8 ;  /* 0x0000000807007844 */ /* 0x0007e20000000200 */
[----:B------:R-:W-:Y:S01]  /*fc10*/  IMAD.MOV.U32 R80, RZ, RZ, RZ ;  /* 0x000000ffff507224 */ /* 0x000fe200078e00ff */
[----:B------:R-:W-:Y:S08]  /*fc20*/  BAR.SYNC.DEFER_BLOCKING 0x1, 0x100 ;  /* 0x0044000000007b1d */ /* 0x000ff00000010000 */
[----:B------:R-:W-:Y:S01]  /*fc30*/  @P2 IADD3 R12, P3, R12, UR4, RZ ;  /* 0x000000040c0c2c10 */ /* 0x000fe2000ff7e0ff */
[----:B------:R-:W-:-:S02]  /*fc40*/  ULDC UR4, c[0x0][0xb88] ;  /* 0x0002e20000047ab9 */ /* 0x000fc40000000800 */
[----:B--2---:R-:W-:Y:S01]  /*fc50*/  IMAD.U32 R5, RZ, RZ, UR4 ;  /* 0x00000004ff057e24 */ /* 0x004fe2000f8e00ff */
[----:B------:R-:W-:Y:S01]  /*fc60*/  @P2 IADD3.X R13, R6, UR5, RZ, P3, !PT ;  /* 0x00000005060d2c10 */ /* 0x000fe20009ffe4ff */
[----:B------:R2:W5:Y:S04]  /*fc70*/  @P0 LDG.E R80, desc[UR60][R14.64] ;  /* 0x0000003c0e500981 */ /* 0x000568000c1e1900 */
[----:B------:R2:W5:Y:S01]  /*fc80*/  @P2 LDG.E R5, desc[UR60][R12.64] ;  /* 0x0000003c0c052981 */ /* 0x000562000c1e1900 */
[----:B0-----:R-:W-:-:S13]  /*fc90*/  ISETP.NE.AND P1, PT, R32, 0x1, PT ;  /* 0x000000012000780c */ /* 0x001fda0003f25270 */
[----:B------:R-:W0:Y:S08]  /*fca0*/  @P1 LDC R3, c[0x0][0xcec] ;  /* 0x00033b00ff031b82 */ /* 0x000e300000000800 */
[----:B------:R-:W4:Y:S01]  /*fcb0*/  @P1 LDC R24, c[0x0][0xcf0] ;  /* 0x00033c00ff181b82 */ /* 0x000f220000000800 */
[----:B---3--:R-:W-:Y:S01]  /*fcc0*/  IMAD R8, R90, 0x80, R55 ;  /* 0x000000805a087824 */ /* 0x008fe200078e0237 */
[----:B--2---:R-:W-:Y:S06]  /*fcd0*/  @P2 BRA `(.L_x_1512) ;  /* 0x0000000000102947 */ /* 0x004fec0003800000 */
[----:B------:R-:W-:Y:S05]  /*fce0*/  @!P0 BRA `(.L_x_1512) ;  /* 0x00000000000c8947 */ /* 0x000fea0003800000 */
[----:B------:R-:W2:Y:S04]  /*fcf0*/  LDG.E R6, desc[UR60][R14.64] ;  /* 0x0000003c0e067981 */ /* 0x000ea8000c1e1900 */
[----:B-----5:R-:W2:Y:S02]  /*fd00*/  LDG.E R5, desc[UR60][R14.64+0x4] ;  /* 0x0000043c0e057981 */ /* 0x020ea4000c1e1900 */
[----:B--2---:R-:W-:-:S07]  /*fd10*/  IMAD.IADD R5, R5, 0x1, -R6 ;  /* 0x0000000105057824 */ /* 0x004fce00078e0a06 */
.L_x_1512:
[----:B------:R-:W2:Y:S01]  /*fd20*/  LDL.LU R89, [R1+0x60] ;  /* 0x0000600001597983 */ /* 0x000ea20000300800 */
[----:B------:R-:W3:Y:S01]  /*fd30*/  S2R R6, SR_TID.X ;  /* 0x0000000000067919 */ /* 0x000ee20000002100 */
[----:B0-----:R-:W-:Y:S01]  /*fd40*/  @P1 IMAD.HI.U32 R3, R8, R3, RZ ;  /* 0x0000000308031227 */ /* 0x001fe200078e00ff */
[----:B------:R-:W-:Y:S01]  /*fd50*/  ULDC.64 UR4, c[0x0][0xc90] ;  /* 0x0003240000047ab9 */ /* 0x000fe20000000a00 */
[----:B-----5:R-:W-:Y:S01]  /*fd60*/  SHF.R.S32.HI R81, RZ, 0x1f, R80 ;  /* 0x0000001fff517819 */ /* 0x020fe20000011450 */
[----:B------:R-:W2:Y:S01]  /*fd70*/  LDL R26, [R1+0x74] ;  /* 0x00007400011a7983 */ /* 0x000ea20000100800 */
[----:B------:R-:W-:Y:S01]  /*fd80*/  MOV R11, R8 ;  /* 0x00000008000b7202 */ /* 0x000fe20000000f00 */
[----:B------:R-:W0:Y:S01]  /*fd90*/  @P1 LDC R85, c[0x0][0xcec] ;  /* 0x00033b00ff551b82 */ /* 0x000e220000000800 */
[----:B----4-:R-:W-:Y:S02]  /*fda0*/  @P1 SHF.R.U32.HI R11, RZ, R24, R3 ;  /* 0x00000018ff0b1219 */ /* 0x010fe40000011603 */
[----:B------:R-:W-:-:S02]  /*fdb0*/  SEL R82, R82, RZ, !P0 ;  /* 0x000000ff52527207 */ /* 0x000fc40004000000 */
[----:B------:R-:W-:-:S03]  /*fdc0*/  SEL R83, R51, RZ, !P0 ;  /* 0x000000ff33537207 */ /* 0x000fc60004000000 */
[----:B------:R-:W4:Y:S01]  /*fdd0*/  @P1 LDC R87, c[0x0][0xcf0] ;  /* 0x00033c00ff571b82 */ /* 0x000f220000000800 */
[----:B---3--:R-:W-:-:S05]  /*fde0*/  VIADD R30, R6, 0xffffff80 ;  /* 0xffffff80061e7836 */ /* 0x008fca0000000000 */
[----:B------:R-:W-:-:S04]  /*fdf0*/  SHF.R.S32.HI R86, RZ, 0x1f, R30 ;  /* 0x0000001fff567819 */ /* 0x000fc8000001141e */
[-C--:B------:R-:W-:Y:S02]  /*fe00*/  LEA.HI R86, R86, R30.reuse, RZ, 0x3 ;  /* 0x0000001e56567211 */ /* 0x080fe400078f18ff */
[----:B------:R-:W-:Y:S02]  /*fe10*/  SHF.R.S32.HI R88, RZ, 0x1f, R30 ;  /* 0x0000001fff587819 */ /* 0x000fe4000001141e */
[----:B------:R-:W-:Y:S02]  /*fe20*/  LOP3.LUT R86, R86, 0xfffffff8, RZ, 0xc0, !PT ;  /* 0xfffffff856567812 */ /* 0x000fe400078ec0ff */
[----:B------:R-:W-:-:S03]  /*fe30*/  LEA.HI R88, R88, R30, RZ, 0x3 ;  /* 0x0000001e58587211 */ /* 0x000fc600078f18ff */
[----:B------:R-:W-:Y:S01]  /*fe40*/  IMAD.IADD R86, R30, 0x1, -R86 ;  /* 0x000000011e567824 */ /* 0x000fe200078e0a56 */
[----:B------:R-:W-:Y:S01]  /*fe50*/  SHF.R.S32.HI R88, RZ, 0x3, R88 ;  /* 0x00000003ff587819 */ /* 0x000fe20000011458 */
[----:B------:R-:W-:Y:S02]  /*fe60*/  IMAD.MOV R13, RZ, RZ, -R11 ;  /* 0x000000ffff0d7224 */ /* 0x000fe400078e0a0b */
[----:B------:R-:W-:Y:S02]  /*fe70*/  IMAD.SHL.U32 R3, R86, 0x8, RZ ;  /* 0x0000000856037824 */ /* 0x000fe400078e00ff */
[----:B------:R-:W-:Y:S02]  /*fe80*/  IMAD R13, R32, R13, R8 ;  /* 0x0000000d200d7224 */ /* 0x000fe400078e0208 */
[----:B------:R-:W-:-:S03]  /*fe90*/  IMAD R15, R88, 0x40, R3 ;  /* 0x00000040580f7824 */ /* 0x000fc600078e0203 */
[----:B------:R-:W-:Y:S02]  /*fea0*/  SHF.R.S32.HI R12, RZ, 0x1f, R13 ;  /* 0x0000001fff0c7819 */ /* 0x000fe4000001140d */
[----:B------:R-:W-:-:S04]  /*feb0*/  SHF.R.S32.HI R27, RZ, 0x1f, R30 ;  /* 0x0000001fff1b7819 */ /* 0x000fc8000001141e */
[----:B------:R-:W-:-:S04]  /*fec0*/  LEA.HI R27, R27, R30, RZ, 0x7 ;  /* 0x0000001e1b1b7211 */ /* 0x000fc800078f38ff */
[----:B------:R-:W-:-:S05]  /*fed0*/  LOP3.LUT R27, R27, 0xffffff80, RZ, 0xc0, !PT ;  /* 0xffffff801b1b7812 */ /* 0x000fca00078ec0ff */
[----:B------:R-:W-:Y:S02]  /*fee0*/  IMAD.IADD R27, R30, 0x1, -R27 ;  /* 0x000000011e1b7824 */ /* 0x000fe400078e0a1b */
[C---:B------:R-:W-:Y:S02]  /*fef0*/  VIADD R93, R3.reuse, 0xc0 ;  /* 0x000000c0035d7836 */ /* 0x040fe40000000000 */
[C---:B------:R-:W-:Y:S02]  /*ff00*/  VIADD R95, R3.reuse, 0x40 ;  /* 0x00000040035f7836 */ /* 0x040fe40000000000 */
[----:B------:R-:W-:Y:S01]  /*ff10*/  VIADD R91, R3, 0x80 ;  /* 0x00000080035b7836 */ /* 0x000fe20000000000 */
[----:B------:R-:W-:Y:S02]  /*ff20*/  BSSY B1, `(.L_x_1513) ;  /* 0x00000cc000017945 */ /* 0x000fe40003800000 */
[----:B------:R-:W-:Y:S02]  /*ff30*/  SHF.R.S32.HI R92, RZ, 0x1f, R95 ;  /* 0x0000001fff5c7819 */ /* 0x000fe4000001145f */
[----:B------:R-:W-:-:S02]  /*ff40*/  SHF.R.S32.HI R94, RZ, 0x1f, R91 ;  /* 0x0000001fff5e7819 */ /* 0x000fc4000001145b */
[----:B--2---:R-:W-:-:S05]  /*ff50*/  SHF.R.S32.HI R84, RZ, 0x1f, R89 ;  /* 0x0000001fff547819 */ /* 0x004fca0000011459 */
[----:B------:R-:W-:-:S04]  /*ff60*/  IMAD R6, R84, UR4, RZ ;  /* 0x0000000454067c24 */ /* 0x000fc8000f8e02ff */
[C---:B------:R-:W-:Y:S02]  /*ff70*/  IMAD R9, R89.reuse, UR5, R6 ;  /* 0x0000000559097c24 */ /* 0x040fe4000f8e0206 */
[----:B------:R-:W-:Y:S01]  /*ff80*/  IMAD.WIDE.U32 R6, R89, UR4, R80 ;  /* 0x0000000459067c25 */ /* 0x000fe2000f8e0050 */
[----:B------:R-:W-:-:S03]  /*ff90*/  ULDC.64 UR4, c[0x0][0xc98] ;  /* 0x0003260000047ab9 */ /* 0x000fc60000000a00 */
[----:B------:R-:W-:Y:S02]  /*ffa0*/  IMAD.IADD R7, R7, 0x1, R9 ;  /* 0x0000000107077824 */ /* 0x000fe400078e0209 */
[----:B------:R-:W-:Y:S02]  /*ffb0*/  IMAD R10, R82, UR4, RZ ;  /* 0x00000004520a7c24 */ /* 0x000fe4000f8e02ff */
[----:B------:R-:W-:-:S04]  /*ffc0*/  IMAD.WIDE.U32 R8, R83, UR4, R6 ;  /* 0x0000000453087c25 */ /* 0x000fc8000f8e0006 */
[----:B------:R-:W-:Y:S01]  /*ffd0*/  IMAD.WIDE R6, R15, 0x2, R20 ;  /* 0x000000020f067825 */ /* 0x000fe200078e0214 */
[----:B------:R-:W-:-:S03]  /*ffe0*/  SHF.R.S32.HI R15, RZ, 0x1f, R11 ;  /* 0x0000001fff0f7819 */ /* 0x000fc6000001140b */
[----:B------:R-:W-:Y:S01]  /*fff0*/  IMAD R14, R83, UR5, R10 ;  /* 0x00000005530e7c24 */ /* 0x000fe2000f8e020a */
[----:B------:R-:W-:Y:S01]  /*10000*/  IADD3 R10, P0, R11, R8, RZ ;  /* 0x000000080b0a7210 */ /* 0x000fe20007f1e0ff */
[----:B------:R-:W-:Y:S02]  /*10010*/  ULDC.64 UR4, c[0x0][0xc88] ;  /* 0x0003220000047ab9 */ /* 0x000fe40000000a00 */
[----:B------:R-:W-:Y:S01]  /*10020*/  IMAD R12, R12, UR4, RZ ;  /* 0x000000040c0c7c24 */ /* 0x000fe2000f8e02ff */
[----:B------:R-:W-:-:S03]  /*10030*/  IADD3.X R11, R15, R9, R14, P0, !PT ;  /* 0x000000090f0b7210 */ /* 0x000fc600007fe40e */
[C---:B------:R-:W-:Y:S02]  /*10040*/  IMAD R9, R13.reuse, UR5, R12 ;  /* 0x000000050d097c24 */ /* 0x040fe4000f8e020c */
[----:B------:R-:W-:Y:S01]  /*10050*/  IMAD.WIDE.U32 R10, R13, UR4, R10 ;  /* 0x000000040d0a7c25 */ /* 0x000fe2000f8e000a */
[----:B------:R-:W-:Y:S01]  /*10060*/  ULDC.64 UR4, c[0x0][0xc50] ;  /* 0x0003140000047ab9 */ /* 0x000fe20000000a00 */
[----:B------:R-:W-:-:S03]  /*10070*/  IADD3 R21, P2, R6, 0x1000, RZ ;  /* 0x0000100006157810 */ /* 0x000fc60007f5e0ff */
[----:B------:R-:W-:Y:S02]  /*10080*/  IADD3 R9, R11, R9, RZ ;  /* 0x000000090b097210 */ /* 0x000fe40007ffe0ff */
[----:B------:R-:W-:-:S04]  /*10090*/  LEA R14, P0, R10, UR4, 0x2 ;  /* 0x000000040a0e7c11 */ /* 0x000fc8000f8010ff */
[----:B------:R-:W-:Y:S02]  /*100a0*/  LEA.HI.X R15, R10, UR5, R9, 0x2, P0 ;  /* 0x000000050a0f7c11 */ /* 0x000fe400080f1409 */
[C---:B------:R-:W-:Y:S01]  /*100b0*/  IADD3 R13, P3, R6.reuse, 0x2000, RZ ;  /* 0x00002000060d7810 */ /* 0x040fe20007f7e0ff */
[----:B------:R-:W-:Y:S01]  /*100c0*/  SHFL.IDX PT, R54, R14, RZ, 0x1c1f ;  /* 0x001c1fff0e367589 */ /* 0x000fe200000e0000 */
[C---:B------:R-:W-:Y:S01]  /*100d0*/  IADD3 R29, P0, R6.reuse, 0x4000, RZ ;  /* 0x00004000061d7810 */ /* 0x040fe20007f1e0ff */
[----:B------:R-:W-:Y:S01]  /*100e0*/  IMAD.X R9, RZ, RZ, R7, P2 ;  /* 0x000000ffff097224 */ /* 0x000fe200010e0607 */
[----:B------:R-:W-:Y:S01]  /*100f0*/  IADD3 R41, P2, R6, 0x6000, RZ ;  /* 0x0000600006297810 */ /* 0x000fe20007f5e0ff */
[----:B------:R-:W-:Y:S01]  /*10100*/  IMAD R11, R90, 0x80, R26 ;  /* 0x000000805a0b7824 */ /* 0x000fe200078e021a */
[----:B------:R-:W-:Y:S01]  /*10110*/  LOP3.LUT R28, R29, 0x380, RZ, 0xc0, !PT ;  /* 0x000003801d1c7812 */ /* 0x000fe200078ec0ff */
[----:B------:R-:W-:Y:S01]  /*10120*/  IMAD R20, R5, R32, RZ ;  /* 0x0000002005147224 */ /* 0x000fe200078e02ff */
[----:B------:R-:W-:Y:S01]  /*10130*/  LOP3.LUT R40, R41, 0x380, RZ, 0xc0, !PT ;  /* 0x0000038029287812 */ /* 0x000fe200078ec0ff */
[----:B------:R-:W-:Y:S01]  /*10140*/  ULDC.64 UR4, c[0x0][0xba0] ;  /* 0x0002e80000047ab9 */ /* 0x000fe20000000a00 */
[----:B------:R-:W-:-:S02]  /*10150*/  SHF.R.U64 R28, R28, 0x3, RZ ;  /* 0x000000031c1c7819 */ /* 0x000fc400000012ff */
[----:B------:R-:W-:Y:S02]  /*10160*/  SHF.R.U64 R40, R40, 0x3, RZ ;  /* 0x0000000328287819 */ /* 0x000fe400000012ff */
[----:B------:R-:W-:Y:S01]  /*10170*/  LOP3.LUT R28, R28, R29, RZ, 0x3c, !PT ;  /* 0x0000001d1c1c7212 */ /* 0x000fe200078e3cff */
[----:B------:R-:W-:Y:S01]  /*10180*/  IMAD.X R29, RZ, RZ, R7, P0 ;  /* 0x000000ffff1d7224 */ /* 0x000fe200000e0607 */
[----:B------:R-:W-:Y:S02]  /*10190*/  IADD3 R53, P0, R6, 0x9000, RZ ;  /* 0x0000900006357810 */ /* 0x000fe40007f1e0ff */
[----:B------:R-:W-:Y:S02]  /*101a0*/  LOP3.LUT R40, R40, R41, RZ, 0x3c, !PT ;  /* 0x0000002928287212 */ /* 0x000fe400078e3cff */
[----:B------:R-:W-:Y:S02]  /*101b0*/  IADD3.X R41, RZ, R7, RZ, P2, !PT ;  /* 0x00000007ff297210 */ /* 0x000fe400017fe4ff */
[----:B------:R-:W-:-:S02]  /*101c0*/  LOP3.LUT R52, R53, 0x380, RZ, 0xc0, !PT ;  /* 0x0000038035347812 */ /* 0x000fc400078ec0ff */
[----:B------:R-:W-:Y:S01]  /*101d0*/  IADD3 R61, P2, R6, 0xb000, RZ ;  /* 0x0000b000063d7810 */ /* 0x000fe20007f5e0ff */
[----:B------:R-:W2:Y:S01]  /*101e0*/  SHFL.IDX PT, R55, R15, RZ, 0x1c1f ;  /* 0x001c1fff0f377589 */ /* 0x000ea200000e0000 */
[----:B------:R-:W-:Y:S02]  /*101f0*/  LOP3.LUT R12, R13, 0x380, RZ, 0xc0, !PT ;  /* 0x000003800d0c7812 */ /* 0x000fe400078ec0ff */
[----:B------:R-:W-:Y:S02]  /*10200*/  SHF.R.U64 R52, R52, 0x3, RZ ;  /* 0x0000000334347819 */ /* 0x000fe400000012ff */
[----:B------:R-:W-:Y:S02]  /*10210*/  LOP3.LUT R60, R61, 0x380, RZ, 0xc0, !PT ;  /* 0x000003803d3c7812 */ /* 0x000fe400078ec0ff */
[----:B------:R-:W-:Y:S02]  /*10220*/  SHF.R.U64 R12, R12, 0x3, RZ ;  /* 0x000000030c0c7819 */ /* 0x000fe400000012ff */
[----:B------:R-:W-:Y:S01]  /*10230*/  LOP3.LUT R52, R52, R53, RZ, 0x3c, !PT ;  /* 0x0000003534347212 */ /* 0x000fe200078e3cff */
[----:B------:R-:W-:Y:S01]  /*10240*/  IMAD.X R53, RZ, RZ, R7, P0 ;  /* 0x000000ffff357224 */ /* 0x000fe200000e0607 */
[----:B------:R-:W-:-:S02]  /*10250*/  SHF.R.U64 R60, R60, 0x3, RZ ;  /* 0x000000033c3c7819 */ /* 0x000fc400000012ff */
[----:B------:R-:W-:Y:S02]  /*10260*/  LOP3.LUT P0, RZ, R27, 0x3, RZ, 0xc0, !PT ;  /* 0x000000031bff7812 */ /* 0x000fe4000780c0ff */
[----:B------:R-:W-:Y:S01]  /*10270*/  LOP3.LUT R12, R12, R13, RZ, 0x3c, !PT ;  /* 0x0000000d0c0c7212 */ /* 0x000fe200078e3cff */
[--C-:B------:R-:W-:Y:S01]  /*10280*/  IMAD.X R13, RZ, RZ, R7.reuse, P3 ;  /* 0x000000ffff0d7224 */ /* 0x100fe200018e0607 */
[----:B------:R-:W-:Y:S01]  /*10290*/  LOP3.LUT R60, R60, R61, RZ, 0x3c, !PT ;  /* 0x0000003d3c3c7212 */ /* 0x000fe200078e3cff */
[----:B------:R-:W-:Y:S01]  /*102a0*/  IMAD.X R61, RZ, RZ, R7, P2 ;  /* 0x000000ffff3d7224 */ /* 0x000fe200010e0607 */
[----:B------:R-:W-:Y:S02]  /*102b0*/  LOP3.LUT R8, R21, 0x380, RZ, 0xc0, !PT ;  /* 0x0000038015087812 */ /* 0x000fe400078ec0ff */
[C---:B------:R-:W-:Y:S02]  /*102c0*/  IADD3 R25, P5, R6.reuse, 0x3000, RZ ;  /* 0x0000300006197810 */ /* 0x040fe40007fbe0ff */
[----:B------:R-:W-:-:S02]  /*102d0*/  IADD3 R37, P4, R6, 0x5000, RZ ;  /* 0x0000500006257810 */ /* 0x000fc40007f9e0ff */
[----:B------:R-:W-:Y:S02]  /*102e0*/  IADD3 R45, P3, R6, 0x7000, RZ ;  /* 0x00007000062d7810 */ /* 0x000fe40007f7e0ff */
[----:B------:R-:W-:Y:S02]  /*102f0*/  ISETP.GE.OR P2, PT, R11, R20, P0 ;  /* 0x000000140b00720c */ /* 0x000fe40000746670 */
[----:B------:R-:W-:Y:S02]  /*10300*/  SHF.R.U64 R8, R8, 0x3, RZ ;  /* 0x0000000308087819 */ /* 0x000fe400000012ff */
[----:B------:R-:W-:Y:S02]  /*10310*/  LOP3.LUT R24, R25, 0x380, RZ, 0xc0, !PT ;  /* 0x0000038019187812 */ /* 0x000fe400078ec0ff */
[----:B------:R-:W-:Y:S02]  /*10320*/  LOP3.LUT R36, R37, 0x380, RZ, 0xc0, !PT ;  /* 0x0000038025247812 */ /* 0x000fe400078ec0ff */
[----:B------:R-:W-:-:S02]  /*10330*/  LOP3.LUT R44, R45, 0x380, RZ, 0xc0, !PT ;  /* 0x000003802d2c7812 */ /* 0x000fc400078ec0ff */
[----:B------:R-:W-:Y:S01]  /*10340*/  LOP3.LUT R8, R8, R21, RZ, 0x3c, !PT ;  /* 0x0000001508087212 */ /* 0x000fe200078e3cff */
[----:B------:R-:W-:Y:S01]  /*10350*/  IMAD R21, R81, UR4, RZ ;  /* 0x0000000451157c24 */ /* 0x000fe2000f8e02ff */
[----:B------:R-:W-:Y:S02]  /*10360*/  SHF.R.U64 R24, R24, 0x3, RZ ;  /* 0x0000000318187819 */ /* 0x000fe400000012ff */
[----:B------:R-:W-:Y:S02]  /*10370*/  SHF.R.U64 R36, R36, 0x3, RZ ;  /* 0x0000000324247819 */ /* 0x000fe400000012ff */
[----:B------:R-:W-:Y:S01]  /*10380*/  SHF.R.U64 R44, R44, 0x3, RZ ;  /* 0x000000032c2c7819 */ /* 0x000fe200000012ff */
[----:B------:R-:W-:Y:S01]  /*10390*/  IMAD R21, R80, UR5, R21 ;  /* 0x0000000550157c24 */ /* 0x000fe2000f8e0215 */
[----:B------:R-:W-:Y:S01]  /*103a0*/  LOP3.LUT R24, R24, R25, RZ, 0x3c, !PT ;  /* 0x0000001918187212 */ /* 0x000fe200078e3cff */
[--C-:B------:R-:W-:Y:S01]  /*103b0*/  IMAD.X R25, RZ, RZ, R7.reuse, P5 ;  /* 0x000000ffff197224 */ /* 0x100fe200028e0607 */
[----:B------:R-:W-:Y:S01]  /*103c0*/  LOP3.LUT R36, R36, R37, RZ, 0x3c, !PT ;  /* 0x0000002524247212 */ /* 0x000fe200078e3cff */
[--C-:B------:R-:W-:Y:S01]  /*103d0*/  IMAD.X R37, RZ, RZ, R7.reuse, P4 ;  /* 0x000000ffff257224 */ /* 0x100fe200020e0607 */
[----:B------:R-:W-:Y:S01]  /*103e0*/  LOP3.LUT R44, R44, R45, RZ, 0x3c, !PT ;  /* 0x0000002d2c2c7212 */ /* 0x000fe200078e3cff */
[----:B------:R-:W-:Y:S01]  /*103f0*/  IMAD.X R45, RZ, RZ, R7, P3 ;  /* 0x000000ffff2d7224 */ /* 0x000fe200018e0607 */
[C---:B------:R-:W-:Y:S01]  /*10400*/  IADD3 R49, P5, R6.reuse, 0x8000, RZ ;  /* 0x0000800006317810 */ /* 0x040fe20007fbe0ff */
[----:B--2---:R2:W-:Y:S01]  /*10410*/  @!P2 ST.E desc[UR60][R54.64], R0 ;  /* 0x000000003600a985 */ /* 0x0045e2000c10193c */
[----:B------:R-:W-:Y:S01]  /*10420*/  IADD3 R57, P4, R6, 0xa000, RZ ;  /* 0x0000a00006397810 */ /* 0x000fe20007f9e0ff */
[----:B------:R-:W-:Y:S01]  /*10430*/  IMAD.WIDE.U32 R80, R80, UR4, RZ ;  /* 0x0000000450507c25 */ /* 0x000fe2000f8e00ff */
[----:B------:R-:W-:Y:S01]  /*10440*/  IADD3 R65, P3, R6, 0xc000, RZ ;  /* 0x0000c00006417810 */ /* 0x000fe20007f7e0ff */
[----:B------:R-:W-:Y:S01]  /*10450*/  ULDC.64 UR4, c[0x0][0xbe8] ;  /* 0x0002fa0000047ab9 */ /* 0x000fe20000000a00 */
[----:B------:R-:W-:Y:S01]  /*10460*/  LOP3.LUT R48, R49, 0x380, RZ, 0xc0, !PT ;  /* 0x0000038031307812 */ /* 0x000fe200078ec0ff */
[----:B------:R-:W-:Y:S01]  /*10470*/  IMAD.IADD R81, R81, 0x1, R21 ;  /* 0x0000000151517824 */ /* 0x000fe200078e0215 */
[----:B------:R-:W-:Y:S01]  /*10480*/  LOP3.LUT R56, R57, 0x380, RZ, 0xc0, !PT ;  /* 0x0000038039387812 */ /* 0x000fe200078ec0ff */
[----:B------:R-:W-:-:S02]  /*10490*/  IMAD R84, R84, UR4, RZ ;  /* 0x0000000454547c24 */ /* 0x000fc4000f8e02ff */
[----:B--2---:R-:W-:Y:S01]  /*104a0*/  IMAD R0, R86, 0x20, R88 ;  /* 0x0000002056007824 */ /* 0x004fe200078e0258 */
[----:B------:R-:W-:-:S03]  /*104b0*/  LOP3.LUT R64, R65, 0x380, RZ, 0xc0, !PT ;  /* 0x0000038041407812 */ /* 0x000fc600078ec0ff */
[----:B------:R-:W-:Y:S01]  /*104c0*/  IMAD R86, R90, 0x80, R0 ;  /* 0x000000805a567824 */ /* 0x000fe200078e0200 */
[----:B------:R-:W-:Y:S01]  /*104d0*/  SHF.R.U64 R48, R48, 0x3, RZ ;  /* 0x0000000330307819 */ /* 0x000fe200000012ff */
[----:B------:R-:W-:Y:S01]  /*104e0*/  SHFL.IDX PT, R58, R14, 0x1, 0x1c1f ;  /* 0x003c1f000e3a7f89 */ /* 0x000fe200000e0000 */
[----:B------:R-:W-:Y:S01]  /*104f0*/  SHF.R.U64 R56, R56, 0x3, RZ ;  /* 0x0000000338387819 */ /* 0x000fe200000012ff */
[C---:B------:R-:W-:Y:S01]  /*10500*/  IMAD R21, R89.reuse, UR5, R84 ;  /* 0x0000000559157c24 */ /* 0x040fe2000f8e0254 */
[----:B------:R-:W-:Y:S01]  /*10510*/  SHF.R.U64 R64, R64, 0x3, RZ ;  /* 0x0000000340407819 */ /* 0x000fe200000012ff */
[----:B------:R-:W2:Y:S01]  /*10520*/  SHFL.IDX PT, R59, R15, 0x1, 0x1c1f ;  /* 0x003c1f000f3b7f89 */ /* 0x000ea200000e0000 */
[----:B------:R-:W-:Y:S01]  /*10530*/  IMAD.WIDE.U32 R80, R89, UR4, R80 ;  /* 0x0000000459507c25 */ /* 0x000fe2000f8e0050 */
[----:B------:R-:W-:-:S03]  /*10540*/  ULDC.64 UR4, c[0x0][0xbf0] ;  /* 0x0002fc0000047ab9 */ /* 0x000fc60000000a00 */
[----:B0-----:R-:W-:Y:S01]  /*10550*/  @P1 IMAD.HI.U32 R0, R86, R85, RZ ;  /* 0x0000005556001227 */ /* 0x001fe200078e00ff */
[----:B------:R-:W-:Y:S02]  /*10560*/  LOP3.LUT R48, R48, R49, RZ, 0x3c, !PT ;  /* 0x0000003130307212 */ /* 0x000fe400078e3cff */
[----:B------:R-:W-:Y:S01]  /*10570*/  LOP3.LUT R56, R56, R57, RZ, 0x3c, !PT ;  /* 0x0000003938387212 */ /* 0x000fe200078e3cff */
[----:B------:R-:W-:Y:S01]  /*10580*/  IMAD.IADD R81, R81, 0x1, R21 ;  /* 0x0000000151517824 */ /* 0x000fe200078e0215 */
[----:B------:R-:W-:Y:S01]  /*10590*/  LOP3.LUT R64, R64, R65, RZ, 0x3c, !PT ;  /* 0x0000004140407212 */ /* 0x000fe200078e3cff */
[--C-:B------:R-:W-:Y:S01]  /*105a0*/  IMAD.X R49, RZ, RZ, R7.reuse, P5 ;  /* 0x000000ffff317224 */ /* 0x100fe200028e0607 */
[----:B------:R-:W-:Y:S01]  /*105b0*/  IADD3.X R57, RZ, R7, RZ, P4, !PT ;  /* 0x00000007ff397210 */ /* 0x000fe200027fe4ff */
[----:B------:R-:W-:Y:S01]  /*105c0*/  VIADD R5, R11, 0x8 ;  /* 0x000000080b057836 */ /* 0x000fe20000000000 */
[C---:B------:R-:W-:Y:S01]  /*105d0*/  IADD3 R69, P5, R6.reuse, 0xd000, RZ ;  /* 0x0000d00006457810 */ /* 0x040fe20007fbe0ff */
[----:B------:R-:W-:Y:S01]  /*105e0*/  IMAD.MOV.U32 R21, RZ, RZ, R86 ;  /* 0x000000ffff157224 */ /* 0x000fe200078e0056 */
[----:B------:R-:W-:Y:S01]  /*105f0*/  IADD3 R73, P4, R6, 0xe000, RZ ;  /* 0x0000e00006497810 */ /* 0x000fe20007f9e0ff */
[----:B------:R-:W-:Y:S01]  /*10600*/  IMAD R82, R82, UR4, RZ ;  /* 0x0000000452527c24 */ /* 0x000fe2000f8e02ff */
[----:B----4-:R-:W-:Y:S01]  /*10610*/  @P1 SHF.R.U32.HI R21, RZ, R87, R0 ;  /* 0x00000057ff151219 */ /* 0x010fe20000011600 */
[----:B------:R-:W-:Y:S01]  /*10620*/  IMAD.X R65, RZ, RZ, R7, P3 ;  /* 0x000000ffff417224 */ /* 0x000fe200018e0607 */
[----:B------:R-:W-:Y:S01]  /*10630*/  IADD3 R10, P3, R6, 0xf000, RZ ;  /* 0x0000f000060a7810 */ /* 0x000fe20007f7e0ff */
[----:B------:R-:W-:Y:S01]  /*10640*/  IMAD R85, R83, UR5, R82 ;  /* 0x0000000553557c24 */ /* 0x000fe2000f8e0252 */
[----:B------:R-:W-:Y:S01]  /*10650*/  LOP3.LUT R68, R69, 0x380, RZ, 0xc0, !PT ;  /* 0x0000038045447812 */ /* 0x000fe200078ec0ff */
[----:B------:R-:W-:Y:S01]  /*10660*/  IMAD.WIDE.U32 R80, R83, UR4, R80 ;  /* 0x0000000453507c25 */ /* 0x000fe2000f8e0050 */
[----:B------:R-:W-:Y:S01]  /*10670*/  LOP3.LUT R72, R73, 0x380, RZ, 0xc0, !PT ;  /* 0x0000038049487812 */ /* 0x000fe200078ec0ff */
[----:B------:R-:W-:Y:S01]  /*10680*/  ULDC.64 UR4, c[0x0][0xbe0] ;  /* 0x0002f80000047ab9 */ /* 0x000fe20000000a00 */
[----:B------:R-:W-:-:S02]  /*10690*/  ISETP.GE.OR P0, PT, R5, R20, P0 ;  /* 0x000000140500720c */ /* 0x000fc40000706670 */
[----:B------:R-:W-:Y:S02]  /*106a0*/  SHF.R.S32.HI R0, RZ, 0x1f, R21 ;  /* 0x0000001fff007819 */ /* 0x000fe40000011415 */
[----:B------:R-:W-:Y:S02]  /*106b0*/  IADD3 R83, -R21, RZ, RZ ;  /* 0x000000ff15537210 */ /* 0x000fe40007ffe1ff */
[----:B------:R-:W-:Y:S02]  /*106c0*/  LOP3.LUT R11, R6, 0x380, RZ, 0xc0, !PT ;  /* 0x00000380060b7812 */ /* 0x000fe400078ec0ff */
[----:B------:R-:W-:Y:S01]  /*106d0*/  LOP3.LUT R5, R10, 0x380, RZ, 0xc0, !PT ;  /* 0x000003800a057812 */ /* 0x000fe200078ec0ff */
[----:B------:R-:W-:Y:S01]  /*106e0*/  IMAD R0, R0, UR4, RZ ;  /* 0x0000000400007c24 */ /* 0x000fe2000f8e02ff */
[----:B------:R-:W-:Y:S01]  /*106f0*/  SHF.R.U64 R68, R68, 0x3, RZ ;  /* 0x0000000344447819 */ /* 0x000fe200000012ff */
[----:B------:R-:W-:Y:S01]  /*10700*/  IMAD R83, R32, R83, R86 ;  /* 0x0000005320537224 */ /* 0x000fe200078e0256 */
[----:B------:R-:W-:-:S02]  /*10710*/  SHF.R.U64 R72, R72, 0x3, RZ ;  /* 0x0000000348487819 */ /* 0x000fc400000012ff */
[----:B------:R-:W-:Y:S02]  /*10720*/  SHF.R.U64 R11, R11, 0x3, RZ ;  /* 0x000000030b0b7819 */ /* 0x000fe400000012ff */
[----:B------:R-:W-:Y:S01]  /*10730*/  SHF.R.U64 R5, R5, 0x3, RZ ;  /* 0x0000000305057819 */ /* 0x000fe200000012ff */
[----:B------:R-:W-:Y:S01]  /*10740*/  IMAD.IADD R81, R81, 0x1, R85 ;  /* 0x0000000151517824 */ /* 0x000fe200078e0255 */
[----:B------:R-:W-:Y:S01]  /*10750*/  LOP3.LUT R68, R68, R69, RZ, 0x3c, !PT ;  /* 0x0000004544447212 */ /* 0x000fe200078e3cff */
[--C-:B------:R-:W-:Y:S01]  /*10760*/  IMAD.X R69, RZ, RZ, R7.reuse, P5 ;  /* 0x000000ffff457224 */ /* 0x100fe200028e0607 */
[----:B------:R-:W-:Y:S01]  /*10770*/  LOP3.LUT R72, R72, R73, RZ, 0x3c, !PT ;  /* 0x0000004948487212 */ /* 0x000fe200078e3cff */
[----:B------:R-:W-:Y:S01]  /*10780*/  IMAD.X R73, RZ, RZ, R7, P4 ;  /* 0x000000ffff497224 */ /* 0x000fe200020e0607 */
[----:B------:R-:W-:Y:S01]  /*10790*/  LOP3.LUT R6, R11, R6, RZ, 0x3c, !PT ;  /* 0x000000060b067212 */ /* 0x000fe200078e3cff */
[----:B------:R-:W-:Y:S01]  /*107a0*/  IMAD R85, R21, UR5, R0 ;  /* 0x0000000515557c24 */ /* 0x000fe2000f8e0200 */
[----:B------:R-:W-:-:S02]  /*107b0*/  IADD3.X R77, RZ, R7, RZ, P3, !PT ;  /* 0x00000007ff4d7210 */ /* 0x000fc40001ffe4ff */
[----:B------:R-:W-:Y:S01]  /*107c0*/  LOP3.LUT R76, R5, R10, RZ, 0x3c, !PT ;  /* 0x0000000a054c7212 */ /* 0x000fe200078e3cff */
[----:B------:R-:W-:Y:S01]  /*107d0*/  IMAD.WIDE.U32 R80, R21, UR4, R80 ;  /* 0x0000000415507c25 */ /* 0x000fe2000f8e0050 */
[----:B------:R-:W-:Y:S01]  /*107e0*/  SHF.R.S32.HI R0, RZ, 0x1f, R83 ;  /* 0x0000001fff007819 */ /* 0x000fe20000011453 */
[----:B------:R-:W-:Y:S01]  /*107f0*/  ULDC.64 UR4, c[0x0][0xbd8] ;  /* 0x0002f60000047ab9 */ /* 0x000fe20000000a00 */
[----:B--2---:R0:W-:Y:S01]  /*10800*/  @!P0 ST.E desc[UR60][R58.64], R4 ;  /* 0x000000043a008985 */ /* 0x0041e2000c10193c */
[----:B------:R-:W-:Y:S02]  /*10810*/  IMAD.IADD R81, R81, 0x1, R85 ;  /* 0x0000000151517824 */ /* 0x000fe400078e0255 */
[----:B------:R-:W-:Y:S01]  /*10820*/  IMAD R0, R0, UR4, RZ ;  /* 0x0000000400007c24 */ /* 0x000fe2000f8e02ff */
[----:B------:R-:W5:Y:S01]  /*10830*/  LD.E.128 R8, desc[UR60][R8.64] ;  /* 0x0000003c08087980 */ /* 0x000f62000c101d00 */
[----:B------:R-:W-:-:S03]  /*10840*/  IMAD R89, R90, 0x80, R88 ;  /* 0x000000805a597824 */ /* 0x000fc600078e0258 */
        /* <DEDUP_REMOVED lines=15> */
[C---:B------:R-:W-:Y:S01]  /*10940*/  IMAD R85, R83.reuse, UR5, R0 ;  /* 0x0000000553557c24 */ /* 0x040fe2000f8e0200 */
[----:B------:R-:W-:Y:S01]  /*10950*/  @!PT LDS RZ, [RZ] ;  /* 0x00000000fffff984 */ /* 0x000fe20000000800 */
[----:B------:R-:W-:Y:S01]  /*10960*/  @!PT LDS RZ, [RZ] ;  /* 0x00000000fffff984 */ /* 0x000fe20000000800 */
[----:B------:R-:W-:Y:S01]  /*10970*/  @!PT LDS RZ, [RZ] ;  /* 0x00000000fffff984 */ /* 0x000fe20000000800 */
[----:B------:R-:W-:Y:S01]  /*10980*/  @!PT LDS RZ, [RZ] ;  /* 0x00000000fffff984 */ /* 0x000fe20000000800 */
[----:B------:R0:W-:Y:S06]  /*10990*/  MEMBAR.ALL.CTA ;  /* 0x0000000000007992 */ /* 0x0001ec0000008000 */
[----:B0-----:R-:W0:Y:S01]  /*109a0*/  FENCE.VIEW.ASYNC.S ;  /* 0x00000000000073c6 */ /* 0x001e220000000000 */
[----:B------:R-:W-:Y:S01]  /*109b0*/  IMAD.WIDE.U32 R80, R83, UR4, R80 ;  /* 0x0000000453507c25 */ /* 0x000fe2000f8e0050 */
[----:B------:R-:W-:-:S03]  /*109c0*/  ULDC.64 UR4, c[0x0][0xb80] ;  /* 0x0002e00000047ab9 */ /* 0x000fc60000000a00 */
[----:B------:R-:W-:Y:S01]  /*109d0*/  VIADD R21, R89, 0x20 ;  /* 0x0000002059157836 */ /* 0x000fe20000000000 */
[----:B------:R-:W-:Y:S01]  /*109e0*/  LEA R32, P2, R80, UR4, 0x1 ;  /* 0x0000000450207c11 */ /* 0x000fe2000f8408ff */
[----:B------:R-:W-:-:S03]  /*109f0*/  IMAD.IADD R81, R81, 0x1, R85 ;  /* 0x0000000151517824 */ /* 0x000fc600078e0255 */
[-C--:B------:R-:W-:Y:S02]  /*10a00*/  ISETP.GE.AND P1, PT, R21, R20.reuse, PT ;  /* 0x000000141500720c */ /* 0x080fe40003f26270 */
[----:B------:R-:W-:Y:S01]  /*10a10*/  LEA.HI.X R21, R80, UR5, R81, 0x1, P2 ;  /* 0x0000000550157c11 */ /* 0x000fe200090f0c51 */
[----:B------:R-:W-:Y:S01]  /*10a20*/  VIADD R0, R19, 0x32420 ;  /* 0x0003242013007836 */ /* 0x000fe20000000000 */
[----:B------:R-:W-:-:S04]  /*10a30*/  ISETP.GE.AND P2, PT, R89, R20, PT ;  /* 0x000000145900720c */ /* 0x000fc80003f46270 */
[----:B------:R-:W-:Y:S01]  /*10a40*/  PRMT R0, RZ, 0x654, R0 ;  /* 0x00000654ff007816 */ /* 0x000fe20000000000 */
[----:B0-----:R0:W2:Y:S01]  /*10a50*/  SHFL.IDX PT, R86, R32, RZ, 0x181f ;  /* 0x00181fff20567589 */ /* 0x0010a200000e0000 */
[----:B------:R-:W-:Y:S02]  /*10a60*/  IADD3 R83, R89, 0x40, RZ ;  /* 0x0000004059537810 */ /* 0x000fe40007ffe0ff */
[----:B------:R3:W-:Y:S02]  /*10a70*/  SYNCS.ARRIVE.TRANS64.RED.A1T0 RZ, [R0+URZ], RZ ;  /* 0x000000ff00ff79a7 */ /* 0x0007e4000810043f */
[----:B------:R-:W-:Y:S02]  /*10a80*/  ISETP.GE.AND P0, PT, R83, R20, PT ;  /* 0x000000145300720c */ /* 0x000fe40003f06270 */
[----:B------:R-:W-:Y:S02]  /*10a90*/  SHF.R.S32.HI R90, RZ, 0x1f, R3 ;  /* 0x0000001fff5a7819 */ /* 0x000fe40000011403 */
[----:B------:R-:W-:Y:S01]  /*10aa0*/  SHF.R.S32.HI R88, RZ, 0x1f, R93 ;  /* 0x0000001fff587819 */ /* 0x000fe2000001145d */
[----:B---3--:R0:W3:Y:S01]  /*10ab0*/  SHFL.IDX PT, R0, R21, RZ, 0x181f ;  /* 0x00181fff15007589 */ /* 0x0080e200000e0000 */
[----:B------:R-:W-:Y:S07]  /*10ac0*/  @P2 BRA `(.L_x_1514) ;  /* 0x0000000000442947 */ /* 0x000fee0003800000 */
[----:B------:R-:W-:Y:S02]  /*10ad0*/  ULDC UR4, c[0x0][0xbc8] ;  /* 0x0002f20000047ab9 */ /* 0x000fe40000000800 */
[----:B------:R-:W-:Y:S02]  /*10ae0*/  ISETP.GE.AND P2, PT, R3, UR4, PT ;  /* 0x0000000403007c0c */ /* 0x000fe4000bf46270 */
[----:B------:R-:W-:Y:S02]  /*10af0*/  ISETP.GE.AND P3, PT, R95, UR4, PT ;  /* 0x000000045f007c0c */ /* 0x000fe4000bf66270 */
[----:B------:R-:W-:-:S09]  /*10b00*/  ISETP.GE.AND P4, PT, R91, UR4, PT ;  /* 0x000000045b007c0c */ /* 0x000fd2000bf86270 */
[----:B--2---:R-:W-:-:S04]  /*10b10*/  @!P2 LEA R80, P5, R3, R86, 0x1 ;  /* 0x000000560350a211 */ /* 0x004fc800078a08ff */
[----:B---3--:R-:W-:Y:S02]  /*10b20*/  @!P2 LEA.HI.X R81, R3, R0, R90, 0x1, P5 ;  /* 0x000000000351a211 */ /* 0x008fe400028f0c5a */
        /* <DEDUP_REMOVED lines=11> */
.L_x_1514:
[----:B------:R-:W-:Y:S05]  /*10be0*/  BSYNC B1 ;  /* 0x0000000000017941 */ /* 0x000fea0003800000 */
.L_x_1513:
[----:B---3--:R3:W0:Y:S01]  /*10bf0*/  SHFL.IDX PT, R0, R21, 0x1, 0x181f ;  /* 0x00381f0015007f89 */ /* 0x00862200000e0000 */
[----:B------:R-:W-:Y:S03]  /*10c00*/  BSSY B1, `(.L_x_1515) ;  /* 0x0000014000017945 */ /* 0x000fe60003800000 */
[----:B----45:R3:W4:Y:S01]  /*10c10*/  SHFL.IDX PT, R30, R32, 0x1, 0x181f ;  /* 0x00381f00201e7f89 */ /* 0x03072200000e0000 */
[----:B------:R-:W-:Y:S05]  /*10c20*/  @P1 BRA `(.L_x_1516) ;  /* 0x0000000000441947 */ /* 0x000fea0003800000 */
[----:B------:R-:W-:Y:S02]  /*10c30*/  ULDC UR4, c[0x0][0xbc8] ;  /* 0x0002f20000047ab9 */ /* 0x000fe40000000800 */
[----:B------:R-:W-:Y:S02]  /*10c40*/  ISETP.GE.AND P4, PT, R3, UR4, PT ;  /* 0x0000000403007c0c */ /* 0x000fe4000bf86270 */
[----:B------:R-:W-:Y:S02]  /*10c50*/  ISETP.GE.AND P3, PT, R95, UR4, PT ;  /* 0x000000045f007c0c */ /* 0x000fe4000bf66270 */
[----:B------:R-:W-:Y:S02]  /*10c60*/  ISETP.GE.AND P2, PT, R91, UR4, PT ;  /* 0x000000045b007c0c */ /* 0x000fe4000bf46270 */
[----:B------:R-:W-:-:S07]  /*10c70*/  ISETP.GE.AND P1, PT, R93, UR4, PT ;  /* 0x000000045d007c0c */ /* 0x000fce000bf26270 */
[----:B----4-:R-:W-:-:S04]  /*10c80*/  @!P4 LEA R4, P5, R3, R30, 0x1 ;  /* 0x0000001e0304c211 */ /* 0x010fc800078a08ff */
[----:B0-----:R-:W-:Y:S02]  /*10c90*/  @!P4 LEA.HI.X R5, R3, R0, R90, 0x1, P5 ;  /* 0x000000000305c211 */ /* 0x001fe400028f0c5a */
        /* <DEDUP_REMOVED lines=10> */
.L_x_1516:
[----:B------:R-:W-:Y:S05]  /*10d40*/  BSYNC B1 ;  /* 0x0000000000017941 */ /* 0x000fea0003800000 */
.L_x_1515:
        /* <DEDUP_REMOVED lines=21> */
.L_x_1518:
[----:B------:R-:W-:Y:S05]  /*10ea0*/  BSYNC B1 ;  /* 0x0000000000017941 */ /* 0x000fea0003800000 */
.L_x_1517:
[----:B0-----:R-:W-:Y:S01]  /*10eb0*/  VIADD R5, R89, 0x60 ;  /* 0x0000006059057836 */ /* 0x001fe20000000000 */
[----:B------:R0:W0:Y:S04]  /*10ec0*/  SHFL.IDX PT, R0, R21, 0x3, 0x181f ;  /* 0x00781f0015007f89 */ /* 0x00002800000e0000 */
[----:B------:R-:W-:Y:S01]  /*10ed0*/  ISETP.GE.AND P0, PT, R5, R20, PT ;  /* 0x000000140500720c */ /* 0x000fe20003f06270 */
[----:B---3--:R-:W3:-:S12]  /*10ee0*/  SHFL.IDX PT, R32, R32, 0x3, 0x181f ;  /* 0x00781f0020207f89 */ /* 0x008ed800000e0000 */
[----:B------:R-:W-:Y:S05]  /*10ef0*/  @P0 BRA `(.L_x_1519) ;  /* 0x0000000c00f40947 */ /* 0x000fea0003800000 */
[----:B------:R-:W-:Y:S02]  /*10f00*/  ULDC UR4, c[0x0][0xbc8] ;  /* 0x0002f20000047ab9 */ /* 0x000fe40000000800 */
[----:B------:R-:W-:Y:S02]  /*10f10*/  ISETP.GE.AND P3, PT, R3, UR4, PT ;  /* 0x0000000403007c0c */ /* 0x000fe4000bf66270 */
[----:B------:R-:W-:Y:S02]  /*10f20*/  ISETP.GE.AND P4, PT, R95, UR4, PT ;  /* 0x000000045f007c0c */ /* 0x000fe4000bf86270 */
[----:B------:R-:W-:-:S09]  /*10f30*/  ISETP.GE.AND P5, PT, R91, UR4, PT ;  /* 0x000000045b007c0c */ /* 0x000fd2000bfa6270 */
[-C--:B---3--:R-:W-:Y:S02]  /*10f40*/  @!P3 LEA R4, P0, R3, R32.reuse, 0x1 ;  /* 0x000000200304b211 */ /* 0x088fe400078008ff */
[-C--:B------:R-:W-:Y:S02]  /*10f50*/  @!P4 LEA R6, P1, R95, R32.reuse, 0x1 ;  /* 0x000000205f06c211 */ /* 0x080fe400078208ff */
[----:B------:R-:W-:Y:S02]  /*10f60*/  @!P5 LEA R8, P2, R91, R32, 0x1 ;  /* 0x000000205b08d211 */ /* 0x000fe400078408ff */
[-C--:B0-----:R-:W-:Y:S02]  /*10f70*/  @!P3 LEA.HI.X R5, R3, R0.reuse, R90, 0x1, P0 ;  /* 0x000000000305b211 */ /* 0x081fe400000f0c5a */
        /* <DEDUP_REMOVED lines=11> */
.L_x_1511:
[----:B------:R-:W2:Y:S01]  /*11030*/  LDL R11, [R1+0x5c] ;  /* 0x00005c00010b7983 */ /* 0x000ea20000100800 */
[----:B------:R-:W-:Y:S01]  /*11040*/  ULDC.64 UR4, c[0x0][0xd00] ;  /* 0x0003400000047ab9 */ /* 0x000fe20000000a00 */
[----:B------:R-:W-:Y:S01]  /*11050*/  IMAD.MOV.U32 R0, RZ, RZ, RZ ;  /* 0x000000ffff007224 */ /* 0x000fe200078e00ff */
[----:B------:R-:W-:Y:S01]  /*11060*/  ISETP.NE.U32.AND P0, PT, RZ, UR4, PT ;  /* 0x00000004ff007c0c */ /* 0x000fe2000bf05070 */
[----:B0-----:R-:W0:Y:S03]  /*11070*/  LDC R21, c[0x0][0xce8] ;  /* 0x00033a00ff157b82 */ /* 0x001e260000000800 */
[----:B------:R-:W-:Y:S02]  /*11080*/  ISETP.NE.AND.EX P0, PT, RZ, UR5, PT, P0 ;  /* 0x00000005ff007c0c */ /* 0x000fe4000bf05300 */
[----:B--2---:R-:W-:Y:S02]  /*11090*/  SHF.L.U32 R6, R11, 0x2, RZ ;  /* 0x000000020b067819 */ /* 0x004fe400000006ff */
[----:B------:R-:W-:-:S02]  /*110a0*/  SHF.R.S32.HI R12, RZ, 0x1f, R11 ;  /* 0x0000001fff0c7819 */ /* 0x000fc4000001140b */
[----:B------:R-:W-:Y:S02]  /*110b0*/  IADD3 R4, P1, R6, UR4, RZ ;  /* 0x0000000406047c10 */ /* 0x000fe4000ff3e0ff */
[----:B------:R-:W-:-:S04]  /*110c0*/  SHF.L.U64.HI R3, R11, 0x2, R12 ;  /* 0x000000020b037819 */ /* 0x000fc8000001020c */
[----:B------:R-:W-:Y:S01]  /*110d0*/  IADD3.X R5, R3, UR5, RZ, P1, !PT ;  /* 0x0000000503057c10 */ /* 0x000fe20008ffe4ff */
[----:B------:R-:W-:Y:S02]  /*110e0*/  ULDC.64 UR4, c[0x0][0xd08] ;  /* 0x0003420000047ab9 */ /* 0x000fe40000000a00 */
[----:B------:R-:W-:Y:S02]  /*110f0*/  ISETP.NE.U32.AND P1, PT, RZ, UR4, PT ;  /* 0x00000004ff007c0c */ /* 0x000fe4000bf25070 */
[----:B------:R2:W5:Y:S02]  /*11100*/  @P0 LDG.E R0, desc[UR60][R4.64] ;  /* 0x0000003c04000981 */ /* 0x000564000c1e1900 */
[----:B------:R-:W-:Y:S01]  /*11110*/  ISETP.NE.AND.EX P1, PT, RZ, UR5, PT, P1 ;  /* 0x00000005ff007c0c */ /* 0x000fe2000bf25310 */
[----:B------:R-:W3:-:S12]  /*11120*/  S2R R9, SR_TID.X ;  /* 0x0000000000097919 */ /* 0x000ed80000002100 */
[----:B------:R-:W-:Y:S01]  /*11130*/  @P1 IADD3 R6, P2, R6, UR4, RZ ;  /* 0x0000000406061c10 */ /* 0x000fe2000ff5e0ff */
[----:B------:R-:W-:Y:S02]  /*11140*/  ULDC UR4, c[0x0][0xb88] ;  /* 0x0002e20000047ab9 */ /* 0x000fe40000000800 */
[----:B------:R-:W-:Y:S01]  /*11150*/  IMAD.U32 R8, RZ, RZ, UR4 ;  /* 0x00000004ff087e24 */ /* 0x000fe2000f8e00ff */
[----:B------:R-:W-:-:S05]  /*11160*/  @P1 IADD3.X R7, R3, UR5, RZ, P2, !PT ;  /* 0x0000000503071c10 */ /* 0x000fca00097fe4ff */
[----:B------:R2:W5:Y:S01]  /*11170*/  @P1 LDG.E R8, desc[UR60][R6.64] ;  /* 0x0000003c06081981 */ /* 0x000562000c1e1900 */
[----:B0-----:R-:W-:Y:S01]  /*11180*/  ISETP.NE.AND P2, PT, R21, 0x1, PT ;  /* 0x000000011500780c */ /* 0x001fe20003f45270 */
[----:B---3--:R-:W-:-:S12]  /*11190*/  VIADD R24, R9, 0xffffff80 ;  /* 0xffffff8009187836 */ /* 0x008fd80000000000 */
[----:B------:R-:W0:Y:S01]  /*111a0*/  @P2 LDC R25, c[0x0][0xcec] ;  /* 0x00033b00ff192b82 */ /* 0x000e220000000800 */
[----:B------:R-:W-:Y:S01]  /*111b0*/  ISETP.GE.AND P3, PT, R24, 0x80, PT ;  /* 0x000000801800780c */ /* 0x000fe20003f66270 */
[----:B--2---:R-:W-:-:S12]  /*111c0*/  @P1 BRA `(.L_x_1520) ;  /* 0x0000000000101947 */ /* 0x004fd80003800000 */
[----:B------:R-:W-:Y:S05]  /*111d0*/  @!P0 BRA `(.L_x_1520) ;  /* 0x00000000000c8947 */ /* 0x000fea0003800000 */
[----:B------:R-:W2:Y:S04]  /*111e0*/  LDG.E R3, desc[UR60][R4.64] ;  /* 0x0000003c04037981 */ /* 0x000ea8000c1e1900 */
[----:B-----5:R-:W2:Y:S02]  /*111f0*/  LDG.E R8, desc[UR60][R4.64+0x4] ;  /* 0x0000043c04087981 */ /* 0x020ea4000c1e1900 */
[----:B--2---:R-:W-:-:S07]  /*11200*/  IMAD.IADD R8, R8, 0x1, -R3 ;  /* 0x0000000108087824 */ /* 0x004fce00078e0a03 */
.L_x_1520:
[----:B------:R-:W2:Y:S04]  /*11210*/  LDL R20, [R1+0x60] ;  /* 0x0000600001147983 */ /* 0x000ea80000100800 */
[----:B------:R3:W5:Y:S01]  /*11220*/  LDL R26, [R1+0x68] ;  /* 0x00006800011a7983 */ /* 0x0007620000100800 */
[----:B------:R-:W-:Y:S01]  /*11230*/  BSSY B1, `(.L_x_1521) ;  /* 0x000002d000017945 */ /* 0x000fe20003800000 */
[----:B------:R-:W-:Y:S02]  /*11240*/  SEL R13, R11, RZ, !P0 ;  /* 0x000000ff0b0d7207 */ /* 0x000fe40004000000 */
[----:B------:R-:W-:Y:S02]  /*11250*/  SEL R12, R12, RZ, !P0 ;  /* 0x000000ff0c0c7207 */ /* 0x000fe40004000000 */
[----:B-----5:R-:W-:-:S02]  /*11260*/  SHF.R.S32.HI R11, RZ, 0x1f, R0 ;  /* 0x0000001fff0b7819 */ /* 0x020fc40000011400 */
[----:B--2---:R-:W-:Y:S01]  /*11270*/  SHF.R.S32.HI R10, RZ, 0x1f, R20 ;  /* 0x0000001fff0a7819 */ /* 0x004fe20000011414 */
[----:B---3--:R-:W-:Y:S06]  /*11280*/  @P3 BRA `(.L_x_1522) ;  /* 0x00000000009c3947 */ /* 0x008fec0003800000 */
[----:B------:R-:W2:Y:S01]  /*11290*/  LDC R14, c[0x0][0xce8] ;  /* 0x00033a00ff0e7b82 */ /* 0x000ea20000000800 */
[----:B------:R-:W-:-:S05]  /*112a0*/  IMAD R3, R26, 0x80, R9 ;  /* 0x000000801a037824 */ /* 0x000fca00078e0209 */
[----:B------:R-:W-:Y:S01]  /*112b0*/  IADD3 R9, R3, -0x80, RZ ;  /* 0xffffff8003097810 */ /* 0x000fe20007ffe0ff */
[----:B--2---:R-:W-:-:S05]  /*112c0*/  IMAD R4, R8, R14, RZ ;  /* 0x0000000e08047224 */ /* 0x004fca00078e02ff */
[----:B------:R-:W-:-:S13]  /*112d0*/  ISETP.GE.AND P0, PT, R9, R4, PT ;  /* 0x000000040900720c */ /* 0x000fda0003f06270 */
[----:B------:R-:W-:Y:S05]  /*112e0*/  @P0 BRA `(.L_x_1522) ;  /* 0x0000000000840947 */ /* 0x000fea0003800000 */
[----:B------:R-:W-:Y:S01]  /*112f0*/  ISETP.NE.AND P0, PT, R14, 0x1, PT ;  /* 0x000000010e00780c */ /* 0x000fe20003f05270 */
[----:B------:R-:W-:Y:S01]  /*11300*/  ULDC.64 UR4, c[0x0][0xc90] ;  /* 0x0003240000047ab9 */ /* 0x000fe20000000a00 */
[----:B------:R-:W-:Y:S02]  /*11310*/  IMAD.MOV.U32 R4, RZ, RZ, R0 ;  /* 0x000000ffff047224 */ /* 0x000fe400078e0000 */
[----:B------:R-:W-:Y:S02]  /*11320*/  IMAD R7, R10, UR4, RZ ;  /* 0x000000040a077c24 */ /* 0x000fe4000f8e02ff */
[----:B------:R-:W-:Y:S02]  /*11330*/  IMAD.MOV.U32 R5, RZ, RZ, R11 ;  /* 0x000000ffff057224 */ /* 0x000fe400078e000b */
[----:B------:R-:W-:Y:S02]  /*11340*/  IMAD.MOV.U32 R3, RZ, RZ, R9 ;  /* 0x000000ffff037224 */ /* 0x000fe400078e0009 */
[----:B------:R-:W-:-:S03]  /*11350*/  IMAD.WIDE.U32 R4, R20, UR4, R4 ;  /* 0x0000000414047c25 */ /* 0x000fc6000f8e0004 */
[----:B------:R-:W2:Y:S01]  /*11360*/  @P0 LDC R6, c[0x0][0xcec] ;  /* 0x00033b00ff060b82 */ /* 0x000ea20000000800 */
[----:B------:R-:W-:Y:S01]  /*11370*/  IMAD R7, R20, UR5, R7 ;  /* 0x0000000514077c24 */ /* 0x000fe2000f8e0207 */
[----:B------:R-:W-:-:S03]  /*11380*/  ULDC.64 UR4, c[0x0][0xc98] ;  /* 0x0003260000047ab9 */ /* 0x000fc60000000a00 */
[----:B------:R-:W-:-:S03]  /*11390*/  IMAD.IADD R5, R5, 0x1, R7 ;  /* 0x0000000105057824 */ /* 0x000fc600078e0207 */
[----:B------:R-:W3:Y:S01]  /*113a0*/  @P0 LDC R15, c[0x0][0xcf0] ;  /* 0x00033c00ff0f0b82 */ /* 0x000ee20000000800 */
[----:B------:R-:W-:-:S04]  /*113b0*/  IMAD.WIDE.U32 R4, R13, UR4, R4 ;  /* 0x000000040d047c25 */ /* 0x000fc8000f8e0004 */
[----:B--2---:R-:W-:-:S05]  /*113c0*/  @P0 IMAD.HI.U32 R6, R9, R6, RZ ;  /* 0x0000000609060227 */ /* 0x004fca00078e00ff */
[----:B---3--:R-:W-:Y:S01]  /*113d0*/  @P0 SHF.R.U32.HI R3, RZ, R15, R6 ;  /* 0x0000000fff030219 */ /* 0x008fe20000011606 */
        /* <DEDUP_REMOVED lines=13> */
[----:B------:R-:W-:Y:S02]  /*114b0*/  LEA R6, P0, R4, UR4, 0x2 ;  /* 0x0000000404067c11 */ /* 0x000fe4000f8010ff */
[----:B------:R-:W-:-:S04]  /*114c0*/  IADD3 R3, R5, R3, RZ ;  /* 0x0000000305037210 */ /* 0x000fc80007ffe0ff */
[----:B------:R-:W-:Y:S01]  /*114d0*/  LEA.HI.X R7, R4, UR5, R3, 0x2, P0 ;  /* 0x0000000504077c11 */ /* 0x000fe200080f1403 */
[----:B------:R-:W-:-:S05]  /*114e0*/  IMAD.MOV.U32 R3, RZ, RZ, -0x800000 ;  /* 0xff800000ff037424 */ /* 0x000fca00078e00ff */
[----:B------:R2:W-:Y:S02]  /*114f0*/  STG.E desc[UR60][R6.64], R3 ;  /* 0x0000000306007986 */ /* 0x0005e4000c10193c */
.L_x_1522:
[----:B------:R-:W-:Y:S05]  /*11500*/  BSYNC B1 ;  /* 0x0000000000017941 */ /* 0x000fea0003800000 */
.L_x_1521:
[--C-:B------:R-:W-:Y:S01]  /*11510*/  SHF.R.S32.HI R14, RZ, 0x1f, R24.reuse ;  /* 0x0000001fff0e7819 */ /* 0x100fe20000011418 */
[----:B------:R-:W3:Y:S01]  /*11520*/  @P2 LDC R9, c[0x0][0xcf0] ;  /* 0x00033c00ff092b82 */ /* 0x000ee20000000800 */
[----:B------:R-:W-:Y:S01]  /*11530*/  SHF.R.S32.HI R28, RZ, 0x1f, R24 ;  /* 0x0000001fff1c7819 */ /* 0x000fe20000011418 */
[----:B------:R-:W-:Y:S01]  /*11540*/  ULDC.64 UR4, c[0x0][0xba0] ;  /* 0x0002e80000047ab9 */ /* 0x000fe20000000a00 */
[-C--:B------:R-:W-:Y:S01]  /*11550*/  LEA.HI R14, R14, R24.reuse, RZ, 0x3 ;  /* 0x000000180e0e7211 */ /* 0x080fe200078f18ff */
[----:B--2---:R-:W-:Y:S01]  /*11560*/  IMAD R3, R11, UR4, RZ ;  /* 0x000000040b037c24 */ /* 0x004fe2000f8e02ff */
[----:B------:R-:W-:Y:S01]  /*11570*/  LEA.HI R28, R28, R24, RZ, 0x3 ;  /* 0x000000181c1c7211 */ /* 0x000fe200078f18ff */
[----:B------:R-:W-:Y:S01]  /*11580*/  IMAD.WIDE.U32 R4, R0, UR4, RZ ;  /* 0x0000000400047c25 */ /* 0x000fe2000f8e00ff */
[----:B------:R-:W-:Y:S02]  /*11590*/  LOP3.LUT R14, R14, 0xfffffff8, RZ, 0xc0, !PT ;  /* 0xfffffff80e0e7812 */ /* 0x000fe400078ec0ff */
[----:B------:R-:W-:Y:S01]  /*115a0*/  SHF.R.S32.HI R28, RZ, 0x3, R28 ;  /* 0x00000003ff1c7819 */ /* 0x000fe2000001141c */
[----:B------:R-:W-:Y:S01]  /*115b0*/  IMAD R3, R0, UR5, R3 ;  /* 0x0000000500037c24 */ /* 0x000fe2000f8e0203 */
[----:B------:R-:W-:Y:S01]  /*115c0*/  ULDC.64 UR4, c[0x0][0xbe8] ;  /* 0x0002fa0000047ab9 */ /* 0x000fe20000000a00 */
[----:B------:R-:W-:-:S02]  /*115d0*/  IMAD.IADD R14, R24, 0x1, -R14 ;  /* 0x00000001180e7824 */ /* 0x000fc400078e0a0e */
[----:B------:R-:W-:Y:S02]  /*115e0*/  IMAD R0, R10, UR4, RZ ;  /* 0x000000040a007c24 */ /* 0x000fe4000f8e02ff */
[----:B------:R-:W-:Y:S02]  /*115f0*/  IMAD R6, R14, 0x20, R28 ;  /* 0x000000200e067824 */ /* 0x000fe400078e021c */
[----:B------:R-:W-:Y:S02]  /*11600*/  IMAD R7, R20, UR5, R0 ;  /* 0x0000000514077c24 */ /* 0x000fe4000f8e0200 */
[----:B------:R-:W-:Y:S02]  /*11610*/  IMAD R10, R26, 0x80, R6 ;  /* 0x000000801a0a7824 */ /* 0x000fe400078e0206 */
[----:B------:R-:W-:Y:S02]  /*11620*/  IMAD.IADD R5, R5, 0x1, R3 ;  /* 0x0000000105057824 */ /* 0x000fe400078e0203 */
[----:B0-----:R-:W-:Y:S01]  /*11630*/  @P2 IMAD.HI.U32 R0, R10, R25, RZ ;  /* 0x000000190a002227 */ /* 0x001fe200078e00ff */
[----:B------:R-:W-:-:S03]  /*11640*/  MOV R3, R10 ;  /* 0x0000000a00037202 */ /* 0x000fc60000000f00 */
[----:B------:R-:W-:Y:S01]  /*11650*/  IMAD.WIDE.U32 R4, R20, UR4, R4 ;  /* 0x0000000414047c25 */ /* 0x000fe2000f8e0004 */
[----:B---3--:R-:W-:Y:S01]  /*11660*/  @P2 SHF.R.U32.HI R3, RZ, R9, R0 ;  /* 0x00000009ff032219 */ /* 0x008fe20000011600 */
[----:B------:R-:W-:Y:S02]  /*11670*/  ULDC.64 UR4, c[0x0][0xbf0] ;  /* 0x0002fc0000047ab9 */ /* 0x000fe40000000a00 */
[----:B------:R-:W-:Y:S01]  /*11680*/  IMAD.IADD R5, R5, 0x1, R7 ;  /* 0x0000000105057824 */ /* 0x000fe200078e0207 */
[--C-:B------:R-:W-:Y:S01]  /*11690*/  SHF.R.S32.HI R0, RZ, 0x1f, R3.reuse ;  /* 0x0000001fff007819 */ /* 0x100fe20000011403 */
[----:B------:R-:W-:Y:S02]  /*116a0*/  IMAD R6, R12, UR4, RZ ;  /* 0x000000040c067c24 */ /* 0x000fe4000f8e02ff */
[----:B------:R-:W-:Y:S02]  /*116b0*/  IMAD.MOV R7, RZ, RZ, -R3 ;  /* 0x000000ffff077224 */ /* 0x000fe400078e0a03 */
[----:B------:R-:W-:-:S02]  /*116c0*/  IMAD R9, R13, UR5, R6 ;  /* 0x000000050d097c24 */ /* 0x000fc4000f8e0206 */
[----:B------:R-:W-:Y:S01]  /*116d0*/  IMAD.WIDE.U32 R4, R13, UR4, R4 ;  /* 0x000000040d047c25 */ /* 0x000fe2000f8e0004 */
[----:B------:R-:W-:-:S03]  /*116e0*/  ULDC.64 UR4, c[0x0][0xbe0] ;  /* 0x0002f80000047ab9 */ /* 0x000fc60000000a00 */
[----:B------:R-:W-:Y:S02]  /*116f0*/  IMAD R7, R21, R7, R10 ;  /* 0x0000000715077224 */ /* 0x000fe400078e020a */
[----:B------:R-:W-:Y:S02]  /*11700*/  IMAD R6, R0, UR4, RZ ;  /* 0x0000000400067c24 */ /* 0x000fe4000f8e02ff */
[----:B------:R-:W-:Y:S01]  /*11710*/  IMAD.IADD R5, R5, 0x1, R9 ;  /* 0x0000000105057824 */ /* 0x000fe200078e0209 */
[----:B------:R-:W-:Y:S01]  /*11720*/  SHF.R.S32.HI R0, RZ, 0x1f, R7 ;  /* 0x0000001fff007819 */ /* 0x000fe20000011407 */
        /* <DEDUP_REMOVED lines=8> */
[----:B------:R-:W-:Y:S01]  /*117b0*/  IMAD.SHL.U32 R9, R14, 0x8, RZ ;  /* 0x000000080e097824 */ /* 0x000fe200078e00ff */
[----:B------:R-:W-:Y:S02]  /*117c0*/  IADD3 R5, R5, R3, RZ ;  /* 0x0000000305057210 */ /* 0x000fe40007ffe0ff */
[C---:B------:R-:W-:Y:S01]  /*117d0*/  LEA R3, P0, R4.reuse, UR4, 0x1 ;  /* 0x0000000404037c11 */ /* 0x040fe2000f8008ff */
[C---:B------:R-:W-:Y:S01]  /*117e0*/  VIADD R27, R9.reuse, 0x40 ;  /* 0x00000040091b7836 */ /* 0x040fe20000000000 */
[----:B------:R-:W-:Y:S01]  /*117f0*/  UMOV UR4, 0xffffffff ;  /* 0xffffffff00047882 */ /* 0x000fe20000000000 */
[C---:B------:R-:W-:Y:S01]  /*11800*/  VIADD R29, R9.reuse, 0xc0 ;  /* 0x000000c0091d7836 */ /* 0x040fe20000000000 */
[----:B------:R-:W-:Y:S01]  /*11810*/  LEA.HI.X R4, R4, UR5, R5, 0x1, P0 ;  /* 0x0000000504047c11 */ /* 0x000fe200080f0c05 */
[----:B------:R-:W-:Y:S01]  /*11820*/  VIADD R25, R9, 0x80 ;  /* 0x0000008009197836 */ /* 0x000fe20000000000 */
[----:B------:R-:W-:Y:S02]  /*11830*/  SHF.R.S32.HI R6, RZ, 0x1f, R9 ;  /* 0x0000001fff067819 */ /* 0x000fe40000011409 */
[----:B------:R-:W-:-:S02]  /*11840*/  SHF.R.S32.HI R10, RZ, 0x1f, R29 ;  /* 0x0000001fff0a7819 */ /* 0x000fc4000001141d */
[----:B------:R-:W-:Y:S02]  /*11850*/  SHF.R.S32.HI R20, RZ, 0x1f, R27 ;  /* 0x0000001fff147819 */ /* 0x000fe4000001141b */
[----:B------:R-:W-:Y:S01]  /*11860*/  SHF.R.S32.HI R24, RZ, 0x1f, R25 ;  /* 0x0000001fff187819 */ /* 0x000fe20000011419 */
[----:B------:R-:W-:Y:S06]  /*11870*/  BRA.DIV UR4, `(.L_x_1523) ;  /* 0x0000008a04107947 */ /* 0x000fec000b800000 */
[----:B------:R0:W2:Y:S04]  /*11880*/  SHFL.IDX PT, R0, R4, RZ, 0x181f ;  /* 0x00181fff04007589 */ /* 0x0000a800000e0000 */
[----:B------:R0:W3:Y:S02]  /*11890*/  SHFL.IDX PT, R14, R3, RZ, 0x181f ;  /* 0x00181fff030e7589 */ /* 0x0000e400000e0000 */
.L_x_1708:
[----:B------:R-:W-:Y:S01]  /*118a0*/  IMAD R8, R8, R21, RZ ;  /* 0x0000001508087224 */ /* 0x000fe200078e02ff */
[----:B------:R-:W-:Y:S01]  /*118b0*/  BSSY B1, `(.L_x_1524) ;  /* 0x0000015000017945 */ /* 0x000fe20003800000 */
[----:B------:R-:W-:-:S05]  /*118c0*/  IMAD R7, R26, 0x80, R28 ;  /* 0x000000801a077824 */ /* 0x000fca00078e021c */
[----:B------:R-:W-:-:S13]  /*118d0*/  ISETP.GE.AND P0, PT, R7, R8, PT ;  /* 0x000000080700720c */ /* 0x000fda0003f06270 */
        /* <DEDUP_REMOVED lines=8> */
[----:B--2---:R-:W-:Y:S02]  /*11960*/  @!P3 LEA.HI.X R13, R9, R0, R6, 0x1, P5 ;  /* 0x00000000090db211 */ /* 0x004fe400028f0c06 */
        /* <DEDUP_REMOVED lines=9> */
.L_x_1525:
[----:B------:R-:W-:Y:S05]  /*11a00*/  BSYNC B1 ;  /* 0x0000000000017941 */ /* 0x000fea0003800000 */
.L_x_1524:
[----:B------:R-:W-:-:S03]  /*11a10*/  UMOV UR4, 0xffffffff ;  /* 0xffffffff00047882 */ /* 0x000fc60000000000 */
[----:B------:R-:W-:Y:S05]  /*11a20*/  BRA.DIV UR4, `(.L_x_1526) ;  /* 0x0000008604d87947 */ /* 0x000fea000b800000 */
[----:B--2---:R2:W0:Y:S04]  /*11a30*/  SHFL.IDX PT, R0, R4, 0x1, 0x181f ;  /* 0x00381f0004007f89 */ /* 0x00442800000e0000 */
[----:B---3--:R2:W3:Y:S02]  /*11a40*/  SHFL.IDX PT, R14, R3, 0x1, 0x181f ;  /* 0x00381f00030e7f89 */ /* 0x0084e400000e0000 */
.L_x_1712:
[----:B------:R-:W-:Y:S01]  /*11a50*/  VIADD R5, R7, 0x20 ;  /* 0x0000002007057836 */ /* 0x000fe20000000000 */
[----:B------:R-:W-:Y:S04]  /*11a60*/  BSSY B1, `(.L_x_1527) ;  /* 0x0000014000017945 */ /* 0x000fe80003800000 */
        /* <DEDUP_REMOVED lines=9> */
[----:B0-----:R-:W-:Y:S02]  /*11b00*/  @!P3 LEA.HI.X R13, R9, R0, R6, 0x1, P5 ;  /* 0x00000000090db211 */ /* 0x001fe400028f0c06 */
        /* <DEDUP_REMOVED lines=9> */
.L_x_1528:
[----:B------:R-:W-:Y:S05]  /*11ba0*/  BSYNC B1 ;  /* 0x0000000000017941 */ /* 0x000fea0003800000 */
.L_x_1527:
[----:B------:R-:W-:-:S03]  /*11bb0*/  UMOV UR4, 0xffffffff ;  /* 0xffffffff00047882 */ /* 0x000fc60000000000 */
[----:B------:R-:W-:Y:S05]  /*11bc0*/  BRA.DIV UR4, `(.L_x_1529) ;  /* 0x0000008604b87947 */ /* 0x000fea000b800000 */
[----:B0-----:R0:W0:Y:S04]  /*11bd0*/  SHFL.IDX PT, R0, R4, 0x2, 0x181f ;  /* 0x00581f0004007f89 */ /* 0x00102800000e0000 */
[----:B---3--:R3:W0:Y:S02]  /*11be0*/  SHFL.IDX PT, R14, R3, 0x2, 0x181f ;  /* 0x00581f00030e7f89 */ /* 0x00862400000e0000 */
.L_x_1716:
[----:B------:R-:W-:Y:S01]  /*11bf0*/  IADD3 R5, R7, 0x40, RZ ;  /* 0x0000004007057810 */ /* 0x000fe20007ffe0ff */
[----:B------:R-:W-:Y:S03]  /*11c00*/  BSSY B1, `(.L_x_1530) ;  /* 0x0000014000017945 */ /* 0x000fe60003800000 */
[----:B------:R-:W-:-:S13]  /*11c10*/  ISETP.GE.AND P0, PT, R5, R8, PT ;  /* 0x000000080500720c */ /* 0x000fda0003f06270 */
        /* <DEDUP_REMOVED lines=18> */
.L_x_1531:
[----:B------:R-:W-:Y:S05]  /*11d40*/  BSYNC B1 ;  /* 0x0000000000017941 */ /* 0x000fea0003800000 */
.L_x_1530:
[----:B------:R-:W-:-:S03]  /*11d50*/  UMOV UR4, 0xffffffff ;  /* 0xffffffff00047882 */ /* 0x000fc60000000000 */
[----:B------:R-:W-:Y:S05]  /*11d60*/  BRA.DIV UR4, `(.L_x_1532) ;  /* 0x0000008604987947 */ /* 0x000fea000b800000 */
[----:B0-----:R0:W0:Y:S04]  /*11d70*/  SHFL.IDX PT, R0, R4, 0x3, 0x181f ;  /* 0x00781f0004007f89 */ /* 0x00102800000e0000 */
[----:B------:R0:W0:Y:S02]  /*11d80*/  SHFL.IDX PT, R14, R3, 0x3, 0x181f ;  /* 0x00781f00030e7f89 */ /* 0x00002400000e0000 */
.L_x_1720:
[----:B0-23--:R-:W-:-:S05]  /*11d90*/  VIADD R3, R7, 0x60 ;  /* 0x0000006007037836 */ /* 0x00dfca0000000000 */
[----:B------:R-:W-:-:S13]  /*11da0*/  ISETP.GE.AND P0, PT, R3, R8, PT ;  /* 0x000000080300720c */ /* 0x000fda0003f06270 */
[----:B------:R-:W-:Y:S05]  /*11db0*/  @P0 BRA `(.L_x_1519) ;  /* 0x0000000000440947 */ /* 0x000fea0003800000 */
[----:B------:R-:W-:Y:S02]  /*11dc0*/  ULDC UR4, c[0x0][0xbc8] ;  /* 0x0002f20000047ab9 */ /* 0x000fe40000000800 */
[----:B------:R-:W-:Y:S02]  /*11dd0*/  ISETP.GE.AND P3, PT, R9, UR4, PT ;  /* 0x0000000409007c0c */ /* 0x000fe4000bf66270 */
[----:B------:R-:W-:Y:S02]  /*11de0*/  ISETP.GE.AND P2, PT, R27, UR4, PT ;  /* 0x000000041b007c0c */ /* 0x000fe4000bf46270 */
[----:B------:R-:W-:Y:S02]  /*11df0*/  ISETP.GE.AND P1, PT, R25, UR4, PT ;  /* 0x0000000419007c0c */ /* 0x000fe4000bf26270 */
[----:B------:R-:W-:-:S07]  /*11e00*/  ISETP.GE.AND P0, PT, R29, UR4, PT ;  /* 0x000000041d007c0c */ /* 0x000fce000bf06270 */
[-C--:B------:R-:W-:Y:S02]  /*11e10*/  @!P3 LEA R4, P4, R9, R14.reuse, 0x1 ;  /* 0x0000000e0904b211 */ /* 0x080fe400078808ff */
[----:B------:R-:W-:Y:S02]  /*11e20*/  @!P2 LEA R8, P5, R27, R14, 0x1 ;  /* 0x0000000e1b08a211 */ /* 0x000fe400078a08ff */
[-C--:B------:R-:W-:Y:S02]  /*11e30*/  @!P3 LEA.HI.X R5, R9, R0.reuse, R6, 0x1, P4 ;  /* 0x000000000905b211 */ /* 0x080fe400020f0c06 */
[----:B------:R-:W-:Y:S02]  /*11e40*/  @!P2 LEA.HI.X R9, R27, R0, R20, 0x1, P5 ;  /* 0x000000001b09a211 */ /* 0x000fe400028f0c14 */
[-C--:B------:R-:W-:Y:S01]  /*11e50*/  @!P1 LEA R6, P4, R25, R14.reuse, 0x1 ;  /* 0x0000000e19069211 */ /* 0x080fe200078808ff */
[----:B------:R0:W-:Y:S01]  /*11e60*/  @!P3 ST.E.128 desc[UR60][R4.64], RZ ;  /* 0x000000ff0400b985 */ /* 0x0001e2000c101d3c */
[----:B------:R-:W-:-:S02]  /*11e70*/  @!P0 LEA R14, P5, R29, R14, 0x1 ;  /* 0x0000000e1d0e8211 */ /* 0x000fc400078a08ff */
[-C--:B------:R-:W-:Y:S01]  /*11e80*/  @!P1 LEA.HI.X R7, R25, R0.reuse, R24, 0x1, P4 ;  /* 0x0000000019079211 */ /* 0x080fe200020f0c18 */
[----:B------:R0:W-:Y:S01]  /*11e90*/  @!P2 ST.E.128 desc[UR60][R8.64], RZ ;  /* 0x000000ff0800a985 */ /* 0x0001e2000c101d3c */
[----:B------:R-:W-:-:S03]  /*11ea0*/  @!P0 LEA.HI.X R15, R29, R0, R10, 0x1, P5 ;  /* 0x000000001d0f8211 */ /* 0x000fc600028f0c0a */
[----:B------:R0:W-:Y:S04]  /*11eb0*/  @!P1 ST.E.128 desc[UR60][R6.64], RZ ;  /* 0x000000ff06009985 */ /* 0x0001e8000c101d3c */
[----:B------:R0:W-:Y:S02]  /*11ec0*/  @!P0 ST.E.128 desc[UR60][R14.64], RZ ;  /* 0x000000ff0e008985 */ /* 0x0001e4000c101d3c */
.L_x_1519:
[----:B------:R-:W-:Y:S05]  /*11ed0*/  BSYNC B0 ;  /* 0x0000000000007941 */ /* 0x000fea0003800000 */
.L_x_1510:
[----:B------:R-:W-:Y:S02]  /*11ee0*/  ULDC UR4, c[0x0][0xd3c] ;  /* 0x00034f0000047ab9 */ /* 0x000fe40000000800 */
[----:B------:R-:W-:-:S13]  /*11ef0*/  ISETP.GE.AND P0, PT, R35, UR4, PT ;  /* 0x0000000423007c0c */ /* 0x000fda000bf06270 */
[----:B------:R-:W-:Y:S05]  /*11f00*/  @!P0 BRA `(.L_x_1533) ;  /* 0xfffffef000608947 */ /* 0x000fea000383ffff */
[----:B------:R-:W-:Y:S05]  /*11f10*/  BRA `(.L_x_1390) ;  /* 0x0000007000a87947 */ /* 0x000fea0003800000 */
.L_x_1388:
[----:B------:R-:W-:-:S08]  /*11f20*/  NOP ;  /* 0x0000000000007918 */ /* 0x000fd00000000000 */
[----:B--2---:R-:W0:-:S00]  /*11f30*/  USETMAXREG.DEALLOC.CTAPOOL 0x28 ;  /* 0x00000028000079c8 */ /* 0x004e0000080e0500 */
        /* <DEDUP_REMOVED lines=14> */
.L_x_1534:
        /* <DEDUP_REMOVED lines=37> */
[----:B------:R-:W0:Y:S01]  /*12270*/  LDC R10, c[0x0][0xd3c] ;  /* 0x00034f00ff0a7b82 */ /* 0x000e220000000800 */
[----:B------:R-:W-:Y:S01]  /*12280*/  IMAD.MOV.U32 R4, RZ, RZ, R3 ;  /* 0x000000ffff047224 */ /* 0x000fe200078e0003 */
[----:B------:R-:W-:Y:S01]  /*12290*/  UMOV UR4, URZ ;  /* 0x0000003f00047c82 */ /* 0x000fe20008000000 */
[----:B------:R-:W-:Y:S01]  /*122a0*/  ULDC UR7, c[0x0][0xd3c] ;  /* 0x00034f0000077ab9 */ /* 0x000fe20000000800 */
[----:B------:R-:W-:-:S05]  /*122b0*/  ULDC UR5, c[0x0][0xd38] ;  /* 0x00034e0000057ab9 */ /* 0x000fca0000000800 */
.L_x_1540:
[----:B------:R-:W-:Y:S01]  /*122c0*/  UIADD3 UR4, UR4, 0x1f, URZ ;  /* 0x0000001f04047890 */ /* 0x000fe2000fffe03f */
[----:B------:R-:W-:-:S05]  /*122d0*/  IMAD.U32 R19, RZ, RZ, UR7 ;  /* 0x00000007ff137e24 */ /* 0x000fca000f8e00ff */
[----:B0-----:R-:W-:-:S13]  /*122e0*/  ISETP.LE.AND P6, PT, R10, UR4, PT ;  /* 0x000000040a007c0c */ /* 0x001fda000bfc3270 */
[----:B------:R-:W-:Y:S05]  /*122f0*/  @P6 BRA `(.L_x_1537) ;  /* 0x0000000400246947 */ /* 0x000fea0003800000 */
[----:B------:R-:W-:Y:S01]  /*12300*/  IADD3 R7, R5, UR4, RZ ;  /* 0x0000000405077c10 */ /* 0x000fe2000fffe0ff */
[----:B------:R-:W-:Y:S01]  /*12310*/  BSSY B0, `(.L_x_1538) ;  /* 0x0000007000007945 */ /* 0x000fe20003800000 */
[----:B------:R-:W-:Y:S02]  /*12320*/  IMAD.MOV.U32 R0, RZ, RZ, RZ ;  /* 0x000000ffff007224 */ /* 0x000fe400078e00ff */
[----:B------:R-:W-:-:S13]  /*12330*/  ISETP.GE.OR P6, PT, R7, R10, !P0 ;  /* 0x0000000a0700720c */ /* 0x000fda00047c6670 */
[----:B------:R-:W-:Y:S05]  /*12340*/  @P6 BRA `(.L_x_1539) ;  /* 0x00000000000c6947 */ /* 0x000fea0003800000 */
[----:B------:R-:W0:Y:S02]  /*12350*/  LDC.64 R2, c[0x0][0xd80] ;  /* 0x00036000ff027b82 */ /* 0x000e240000000a00 */
[----:B0-----:R-:W-:-:S05]  /*12360*/  IMAD.WIDE R2, R7, 0x4, R2 ;  /* 0x0000000407027825 */ /* 0x001fca00078e0202 */
[----:B------:R0:W5:Y:S02]  /*12370*/  LDG.E R0, desc[UR60][R2.64] ;  /* 0x0000003c02007981 */ /* 0x000164000c1e1900 */
.L_x_1539:
[----:B------:R-:W-:Y:S05]  /*12380*/  BSYNC B0 ;  /* 0x0000000000007941 */ /* 0x000fea0003800000 */
.L_x_1538:
        /* <DEDUP_REMOVED lines=17> */
[----:B------:R-:W-:-:S05]  /*124a0*/  IMAD.IADD R4, R3, 0x1, R4 ;  /* 0x0000000103047824 */ /* 0x000fca00078e0204 */
[----:B------:R-:W-:-:S13]  /*124b0*/  ISETP.GT.AND P6, PT, R4, UR6, PT ;  /* 0x0000000604007c0c */ /* 0x000fda000bfc4270 */
[----:B------:R-:W-:Y:S05]  /*124c0*/  @!P6 BRA `(.L_x_1540) ;  /* 0xfffffffc007ce947 */ /* 0x000fea000383ffff */
[----:B------:R-:W-:-:S07]  /*124d0*/  IMAD.MOV.U32 R7, RZ, RZ, R9 ;  /* 0x000000ffff077224 */ /* 0x000fce00078e0009 */
.L_x_1536:
        /* <DEDUP_REMOVED lines=15> */
.L_x_1541:
[----:B---3--:R-:W-:Y:S01]  /*125d0*/  IMAD R16, R16, UR5, R9 ;  /* 0x0000000510107c24 */ /* 0x008fe2000f8e0209 */
[----:B0-----:R-:W-:Y:S01]  /*125e0*/  IABS R2, R0 ;  /* 0x0000000000027213 */ /* 0x001fe20000000000 */
[----:B------:R-:W-:Y:S01]  /*125f0*/  VIADD R19, R19, UR4 ;  /* 0x0000000413137c36 */ /* 0x000fe20008000000 */
[----:B-12---:R-:W-:Y:S02]  /*12600*/  IADD3 R7, RZ, -R3, RZ ;  /* 0x80000003ff077210 */ /* 0x006fe40007ffe0ff */
        /* <DEDUP_REMOVED lines=11> */
[----:B------:R-:W-:Y:S01]  /*126c0*/  @!P1 IMAD.IADD R3, R3, 0x1, -R8 ;  /* 0x0000000103039824 */ /* 0x000fe200078e0a08 */
[----:B------:R-:W-:Y:S02]  /*126d0*/  @!P1 IADD3 R2, R2, 0x1, RZ ;  /* 0x0000000102029810 */ /* 0x000fe40007ffe0ff */
[----:B------:R-:W-:Y:S02]  /*126e0*/  ISETP.NE.AND P1, PT, R0, RZ, PT ;  /* 0x000000ff0000720c */ /* 0x000fe40003f25270 */
[----:B------:R-:W-:Y:S02]  /*126f0*/  ISETP.GE.U32.AND P0, PT, R3, R8, PT ;  /* 0x000000080300720c */ /* 0x000fe40003f06070 */
[----:B------:R-:W-:-:S04]  /*12700*/  LOP3.LUT R3, R9, R0, RZ, 0x3c, !PT ;  /* 0x0000000009037212 */ /* 0x000fc800078e3cff */
[----:B------:R-:W-:-:S07]  /*12710*/  ISETP.GE.AND P2, PT, R3, RZ, PT ;  /* 0x000000ff0300720c */ /* 0x000fce0003f46270 */
[----:B------:R-:W-:-:S06]  /*12720*/  @P0 VIADD R2, R2, 0x1 ;  /* 0x0000000102020836 */ /* 0x000fcc0000000000 */
[----:B------:R-:W-:Y:S01]  /*12730*/  @!P2 IMAD.MOV R2, RZ, RZ, -R2 ;  /* 0x000000ffff02a224 */ /* 0x000fe200078e0a02 */
[----:B------:R-:W-:-:S05]  /*12740*/  @!P1 LOP3.LUT R2, RZ, R0, RZ, 0x33, !PT ;  /* 0x00000000ff029212 */ /* 0x000fca00078e33ff */
[--C-:B------:R-:W-:Y:S02]  /*12750*/  IMAD.MOV R17, RZ, RZ, -R2.reuse ;  /* 0x000000ffff117224 */ /* 0x100fe400078e0a02 */
[----:B------:R-:W-:Y:S02]  /*12760*/  IMAD.MOV.U32 R18, RZ, RZ, R2 ;  /* 0x000000ffff127224 */ /* 0x000fe400078e0002 */
[----:B------:R-:W-:Y:S01]  /*12770*/  IMAD R17, R0, R17, R9 ;  /* 0x0000001100117224 */ /* 0x000fe200078e0209 */
[----:B------:R-:W-:Y:S06]  /*12780*/  BRA `(.L_x_1542) ;  /* 0x00000000000c7947 */ /* 0x000fec0003800000 */
.L_x_1537:
[----:B------:R-:W-:Y:S01]  /*12790*/  MOV R17, RZ ;  /* 0x000000ff00117202 */ /* 0x000fe20000000f00 */
[----:B------:R-:W-:Y:S02]  /*127a0*/  IMAD.U32 R16, RZ, RZ, UR6 ;  /* 0x00000006ff107e24 */ /* 0x000fe4000f8e00ff */
[----:B------:R-:W-:-:S07]  /*127b0*/  IMAD.MOV.U32 R18, RZ, RZ, RZ ;  /* 0x000000ffff127224 */ /* 0x000fce00078e00ff */
.L_x_1542:
[----:B------:R-:W-:-:S13]  /*127c0*/  ISETP.NE.AND P0, PT, R5, RZ, PT ;  /* 0x000000ff0500720c */ /* 0x000fda0003f05270 */
[----:B------:R-:W0:Y:S01]  /*127d0*/  @!P0 S2R R3, SR_CgaCtaId ;  /* 0x0000000000038919 */ /* 0x000e220000008800 */
[----:B------:R-:W-:-:S04]  /*127e0*/  @!P0 MOV R0, 0x400 ;  /* 0x0000040000008802 */ /* 0x000fc80000000f00 */
[----:B0-----:R-:W-:-:S05]  /*127f0*/  @!P0 LEA R0, R3, R0, 0x18 ;  /* 0x0000000003008211 */ /* 0x001fca00078ec0ff */
[----:B------:R1:W-:Y:S01]  /*12800*/  @!P0 STS.128 [R0+0x324d0], R16 ;  /* 0x0324d01000008388 */ /* 0x0003e20000000c00 */
[----:B------:R-:W-:Y:S06]  /*12810*/  BAR.ARV 0x5, 0x180 ;  /* 0x0146000000007b1d */ /* 0x000fec0000002000 */
.L_x_1535:
[----:B------:R2:W-:Y:S01]  /*12820*/  STL [R1+0x40], RZ ;  /* 0x000040ff01007387 */ /* 0x0005e20000100800 */
[----:B------:R-:W-:Y:S01]  /*12830*/  ULDC UR4, c[0x0][0xd3c] ;  /* 0x00034f0000047ab9 */ /* 0x000fe20000000800 */
[----:B------:R-:W-:Y:S01]  /*12840*/  IMAD.MOV.U32 R27, RZ, RZ, 0x1 ;  /* 0x00000001ff1b7424 */ /* 0x000fe200078e00ff */
[----:B0-----:R-:W-:Y:S01]  /*12850*/  ISETP.GE.AND P0, PT, R19, UR4, PT ;  /* 0x0000000413007c0c */ /* 0x001fe2000bf06270 */
[----:B------:R-:W-:-:S12]  /*12860*/  IMAD.MOV.U32 R25, RZ, RZ, RZ ;  /* 0x000000ffff197224 */ /* 0x000fd800078e00ff */
[----:B--2---:R-:W-:Y:S05]  /*12870*/  @P0 BRA `(.L_x_1543) ;  /* 0x0000006400740947 */ /* 0x004fea0003800000 */
[----:B------:R-:W2:Y:S01]  /*12880*/  LDL R4, [R1+0x8] ;  /* 0x0000080001047983 */ /* 0x000ea20000100800 */
[----:B------:R-:W1:Y:S01]  /*12890*/  S2R R5, SR_TID.X ;  /* 0x0000000000057919 */ /* 0x000e620000002100 */
[----:B------:R-:W0:Y:S01]  /*128a0*/  S2UR UR5, SR_CgaCtaId ;  /* 0x00000000000579c3 */ /* 0x000e220000008800 */
[----:B------:R-:W-:Y:S01]  /*128b0*/  UMOV UR4, 0x400 ;  /* 0x0000040000047882 */ /* 0x000fe20000000000 */
[----:B------:R-:W-:Y:S01]  /*128c0*/  BSSY B8, `(.L_x_1543) ;  /* 0x0000658000087945 */ /* 0x000fe20003800000 */
[----:B------:R-:W-:Y:S01]  /*128d0*/  IMAD.MOV.U32 R28, RZ, RZ, 0x1 ;  /* 0x00000001ff1c7424 */ /* 0x000fe200078e00ff */
[----:B------:R-:W-:Y:S01]  /*128e0*/  CS2R R24, SRZ ;  /* 0x0000000000187805 */ /* 0x000fe2000001ff00 */
[----:B------:R-:W-:Y:S01]  /*128f0*/  IMAD.MOV.U32 R27, RZ, RZ, 0x1 ;  /* 0x00000001ff1b7424 */ /* 0x000fe200078e00ff */
[----:B------:R-:W-:Y:S01]  /*12900*/  ULDC.64 UR38, c[0x0][0x198] ;  /* 0x0000660000267ab9 */ /* 0x000fe20000000a00 */
[----:B------:R-:W-:Y:S01]  /*12910*/  ULDC UR36, c[0x0][0xc] ;  /* 0x0000030000247ab9 */ /* 0x000fe20000000800 */
[C---:B-1----:R-:W-:Y:S01]  /*12920*/  IMAD.SHL.U32 R0, R5.reuse, 0x8, RZ ;  /* 0x0000000805007824 */ /* 0x042fe200078e00ff */
[----:B------:R-:W-:-:S04]  /*12930*/  LOP3.LUT R3, R5, 0x7f, RZ, 0xc0, !PT ;  /* 0x0000007f05037812 */ /* 0x000fc800078ec0ff */
[----:B------:R-:W-:Y:S02]  /*12940*/  LOP3.LUT R2, R0, 0x1f8, RZ, 0xc0, !PT ;  /* 0x000001f800027812 */ /* 0x000fe400078ec0ff */
[----:B------:R-:W-:Y:S02]  /*12950*/  SHF.L.U32 R33, R3, 0x3, RZ ;  /* 0x0000000303217819 */ /* 0x000fe400000006ff */
[----:B------:R-:W-:Y:S01]  /*12960*/  LOP3.LUT R2, R2, 0x38, R5, 0x78, !PT ;  /* 0x0000003802027812 */ /* 0x000fe200078e7805 */
[----:B0-----:R-:W-:Y:S01]  /*12970*/  ULEA UR4, UR5, UR4, 0x18 ;  /* 0x0000000405047291 */ /* 0x001fe2000f8ec03f */
[----:B------:R-:W-:Y:S02]  /*12980*/  SHF.R.U32.HI R3, RZ, 0x3, R3 ;  /* 0x00000003ff037819 */ /* 0x000fe40000011603 */
[----:B------:R-:W-:Y:S01]  /*12990*/  LOP3.LUT R33, R2, 0x200, R33, 0xf8, !PT ;  /* 0x0000020002217812 */ /* 0x000fe200078ef821 */
[----:B------:R-:W-:Y:S01]  /*129a0*/  IMAD.SHL.U32 R2, R5, 0x10, RZ ;  /* 0x0000001005027824 */ /* 0x000fe200078e00ff */
[----:B------:R-:W-:Y:S01]  /*129b0*/  LOP3.LUT R0, R0, 0x38, RZ, 0xc0, !PT ;  /* 0x0000003800007812 */ /* 0x000fe200078ec0ff */
[----:B------:R-:W-:-:S03]  /*129c0*/  IMAD.U32 R23, RZ, RZ, UR4 ;  /* 0x00000004ff177e24 */ /* 0x000fc6000f8e00ff */
[----:B------:R-:W-:Y:S01]  /*129d0*/  LOP3.LUT R2, R3, 0x70, R2, 0xf8, !PT ;  /* 0x0000007003027812 */ /* 0x000fe200078ef802 */
[----:B------:R-:W-:Y:S01]  /*129e0*/  IMAD R26, R33, 0x2, R23 ;  /* 0x00000002211a7824 */ /* 0x000fe200078e0217 */
[C---:B------:R-:W-:Y:S02]  /*129f0*/  LOP3.LUT R3, R0.reuse, 0x40, RZ, 0xfc, !PT ;  /* 0x0000004000037812 */ /* 0x040fe400078efcff */
[C---:B------:R-:W-:Y:S02]  /*12a00*/  LOP3.LUT R2, R0.reuse, 0x80, RZ, 0xfc, !PT ;  /* 0x0000008000027812 */ /* 0x040fe400078efcff */
[----:B------:R-:W-:Y:S02]  /*12a10*/  LOP3.LUT R0, R0, 0xc0, RZ, 0xfc, !PT ;  /* 0x000000c000007812 */ /* 0x000fe400078efcff */
[----:B--2---:R-:W-:-:S05]  /*12a20*/  LOP3.LUT R4, R4, 0x2, RZ, 0xfc, !PT ;  /* 0x0000000204047812 */ /* 0x004fca00078efcff */
[----:B------:R0:W-:Y:S04]  /*12a30*/  STL [R1+0x68], R4 ;  /* 0x0000680401007387 */ /* 0x0001e80000100800 */
[----:B------:R0:W-:Y:S02]  /*12a40*/  STL [R1+0x40], RZ ;  /* 0x000040ff01007387 */ /* 0x0001e40000100800 */
.L_x_1648:
[----:B------:R-:W1:Y:S02]  /*12a50*/  LDC.64 R36, c[0x0][0xd88] ;  /* 0x00036200ff247b82 */ /* 0x000e640000000a00 */
[----:B-1----:R-:W-:-:S06]  /*12a60*/  IMAD.WIDE R36, R19, 0x4, R36 ;  /* 0x0000000413247825 */ /* 0x002fcc00078e0224 */
[----:B--2---:R1:W2:Y:S01]  /*12a70*/  LDG.E R36, desc[UR60][R36.64] ;  /* 0x0000003c24247981 */ /* 0x0042a2000c1e1900 */
[----:B------:R-:W-:Y:S05]  /*12a80*/  YIELD ;  /* 0x0000000000007946 */ /* 0x000fea0003800000 */
[----:B------:R-:W-:Y:S01]  /*12a90*/  ULDC.64 UR4, c[0x0][0xb20] ;  /* 0x0002c80000047ab9 */ /* 0x000fe20000000a00 */
[----:B------:R-:W-:Y:S01]  /*12aa0*/  ULDC.64 UR8, c[0x0][0xb10] ;  /* 0x0002c40000087ab9 */ /* 0x000fe20000000a00 */
[----:B------:R-:W-:Y:S01]  /*12ab0*/  ISETP.NE.U32.AND P0, PT, RZ, UR4, PT ;  /* 0x00000004ff007c0c */ /* 0x000fe2000bf05070 */
[----:B------:R-:W-:Y:S01]  /*12ac0*/  ULDC.64 UR6, c[0x0][0xb08] ;  /* 0x0002c20000067ab9 */ /* 0x000fe20000000a00 */
[----:B------:R-:W-:-:S02]  /*12ad0*/  MOV R34, RZ ;  /* 0x000000ff00227202 */ /* 0x000fc40000000f00 */
[----:B------:R-:W-:Y:S02]  /*12ae0*/  ISETP.NE.AND.EX P0, PT, RZ, UR5, PT, P0 ;  /* 0x00000005ff007c0c */ /* 0x000fe4000bf05300 */
[----:B------:R-:W-:-:S04]  /*12af0*/  ISETP.NE.U32.AND P2, PT, RZ, UR8, PT ;  /* 0x00000008ff007c0c */ /* 0x000fc8000bf45070 */
[----:B------:R-:W-:Y:S01]  /*12b00*/  ISETP.NE.AND.EX P2, PT, RZ, UR9, PT, P2 ;  /* 0x00000009ff007c0c */ /* 0x000fe2000bf45320 */
[----:B-1----:R-:W-:Y:S01]  /*12b10*/  IMAD.MOV.U32 R37, RZ, RZ, RZ ;  /* 0x000000ffff257224 */ /* 0x002fe200078e00ff */
[----:B--2---:R-:W-:-:S05]  /*12b20*/  SHF.R.S32.HI R0, RZ, 0x1f, R36 ;  /* 0x0000001fff007819 */ /* 0x004fca0000011424 */
        /* <DEDUP_REMOVED lines=9> */
[----:B-1----:R-:W-:Y:S01]  /*12bc0*/  IMAD.MOV.U32 R0, RZ, RZ, RZ ;  /* 0x000000ffff007224 */ /* 0x002fe200078e00ff */
[----:B------:R-:W-:Y:S02]  /*12bd0*/  ISETP.NE.AND.EX P0, PT, RZ, UR5, PT, P0 ;  /* 0x00000005ff007c0c */ /* 0x000fe4000bf05300 */
[----:B------:R-:W-:Y:S02]  /*12be0*/  ISETP.NE.AND.EX P1, PT, RZ, UR7, PT, P1 ;  /* 0x00000007ff007c0c */ /* 0x000fe4000bf25310 */
[C---:B0--3--:R-:W-:Y:S02]  /*12bf0*/  IADD3 R4, P4, R29.reuse, UR6, RZ ;  /* 0x000000061d047c10 */ /* 0x049fe4000ff9e0ff */
[----:B--2---:R-:W-:Y:S01]  /*12c00*/  IADD3 R2, P3, R29, UR4, RZ ;  /* 0x000000041d027c10 */ /* 0x004fe2000ff7e0ff */
[----:B------:R-:W-:Y:S01]  /*12c10*/  ULDC UR4, c[0x0][0x288] ;  /* 0x0000a20000047ab9 */ /* 0x000fe20000000800 */
[----:B------:R-:W-:-:S02]  /*12c20*/  IADD3.X R5, R30, UR7, RZ, P4, !PT ;  /* 0x000000071e057c10 */ /* 0x000fc4000a7fe4ff */
[C---:B------:R-:W-:Y:S02]  /*12c30*/  IADD3.X R3, R30.reuse, UR5, RZ, P3, !PT ;  /* 0x000000051e037c10 */ /* 0x040fe40009ffe4ff */
[----:B------:R-:W-:Y:S01]  /*12c40*/  @P2 IADD3 R6, P3, R29, UR8, RZ ;  /* 0x000000081d062c10 */ /* 0x000fe2000ff7e0ff */
[----:B------:R-:W-:Y:S01]  /*12c50*/  IMAD.U32 R8, RZ, RZ, UR4 ;  /* 0x00000004ff087e24 */ /* 0x000fe2000f8e00ff */
[----:B------:R-:W-:Y:S01]  /*12c60*/  ULDC.64 UR4, c[0x0][0x418] ;  /* 0x0001060000047ab9 */ /* 0x000fe20000000a00 */
[----:B------:R-:W5:Y:S01]  /*12c70*/  @P0 LDG.E R37, desc[UR60][R2.64] ;  /* 0x0000003c02250981 */ /* 0x000f62000c1e1900 */
[----:B------:R-:W-:-:S03]  /*12c80*/  @P2 IADD3.X R7, R30, UR9, RZ, P3, !PT ;  /* 0x000000091e072c10 */ /* 0x000fc60009ffe4ff */
[----:B------:R-:W5:Y:S04]  /*12c90*/  @P1 LDG.E R0, desc[UR60][R4.64] ;  /* 0x0000003c04001981 */ /* 0x000f68000c1e1900 */
        /* <DEDUP_REMOVED lines=8> */
[----:B0-----:R-:W-:Y:S01]  /*12d20*/  IMAD.U32 R6, RZ, RZ, UR5 ;  /* 0x00000005ff067e24 */ /* 0x001fe2000f8e00ff */
[----:B------:R-:W-:Y:S01]  /*12d30*/  MOV R7, UR4 ;  /* 0x0000000400077c02 */ /* 0x000fe20008000f00 */
[----:B--2---:R0:W-:Y:S01]  /*12d40*/  STL [R1+0x18], R8 ;  /* 0x0000180801007387 */ /* 0x0041e20000100800 */
[----:B----4-:R-:W-:Y:S05]  /*12d50*/  @P2 BRA `(.L_x_1544) ;  /* 0x0000000000142947 */ /* 0x010fea0003800000 */
[----:B------:R-:W-:Y:S05]  /*12d60*/  @!P0 BRA `(.L_x_1544) ;  /* 0x0000000000108947 */ /* 0x000fea0003800000 */
[----:B0-----:R-:W2:Y:S04]  /*12d70*/  LDG.E R8, desc[UR60][R2.64] ;  /* 0x0000003c02087981 */ /* 0x001ea8000c1e1900 */
[----:B------:R-:W2:Y:S02]  /*12d80*/  LDG.E R9, desc[UR60][R2.64+0x4] ;  /* 0x0000043c02097981 */ /* 0x000ea4000c1e1900 */
[----:B--2---:R-:W-:-:S05]  /*12d90*/  IMAD.IADD R2, R9, 0x1, -R8 ;  /* 0x0000000109027824 */ /* 0x004fca00078e0a08 */
[----:B------:R1:W-:Y:S02]  /*12da0*/  STL [R1+0x18], R2 ;  /* 0x0000180201007387 */ /* 0x0003e40000100800 */
.L_x_1544:
        /* <DEDUP_REMOVED lines=9> */
.L_x_1545:
        /* <DEDUP_REMOVED lines=9> */
.L_x_1546:
[----:B-12---:R-:W2:Y:S04]  /*12ed0*/  @P1 LDG.E R2, desc[UR60][R4.64] ;  /* 0x0000003c04021981 */ /* 0x006ea8000c1e1900 */
[----:B------:R-:W2:Y:S01]  /*12ee0*/  @P1 LDG.E R3, desc[UR60][R4.64+0x4] ;  /* 0x0000043c04031981 */ /* 0x000ea2000c1e1900 */
[----:B-----5:R-:W-:Y:S01]  /*12ef0*/  IMAD.IADD R7, R7, 0x1, -R34 ;  /* 0x0000000107077824 */ /* 0x020fe200078e0a22 */
[----:B------:R-:W-:Y:S01]  /*12f00*/  BSSY B0, `(.L_x_1547) ;  /* 0x0000138000007945 */ /* 0x000fe20003800000 */
[----:B--2---:R-:W-:-:S05]  /*12f10*/  @P1 IMAD.IADD R6, R3, 0x1, -R2 ;  /* 0x0000000103061824 */ /* 0x004fca00078e0a02 */
[----:B0-----:R-:W-:-:S05]  /*12f20*/  IADD3 R8, R7, R6, RZ ;  /* 0x0000000607087210 */ /* 0x001fca0007ffe0ff */
        /* <DEDUP_REMOVED lines=28> */
.L_x_1723:
[----:B-1----:R-:W-:Y:S02]  /*130f0*/  ISETP.NE.AND P0, PT, R14, RZ, PT ;  /* 0x000000ff0e00720c */ /* 0x002fe40003f05270 */
[----:B------:R-:W-:-:S11]  /*13100*/  PLOP3.LUT P6, PT, PT, PT, PT, 0x8, 0x0 ;  /* 0x000000000000781c */ /* 0x000fd60003fce170 */
[----:B------:R-:W-:Y:S05]  /*13110*/  @P0 BRA `(.L_x_1550) ;  /* 0x00000000000c0947 */ /* 0x000fea0003800000 */
[----:B------:R-:W-:-:S03]  /*13120*/  UMOV UR4, 0xffffffff ;  /* 0xffffffff00047882 */ /* 0x000fc60000000000 */
[----:B------:R-:W-:Y:S05]  /*13130*/  BRA.DIV UR4, `(.L_x_1551) ;  /* 0x0000007604207947 */ /* 0x000fea000b800000 */
[----:B------:R-:W-:-:S13]  /*13140*/  ELECT P6, URZ, PT ;  /* 0x00000000003f782f */ /* 0x000fda00038c0000 */
.L_x_1550:
[----:B0-----:R-:W2:Y:S01]  /*13150*/  LDL R3, [R1+0x40] ;  /* 0x0000400001037983 */ /* 0x001ea20000100800 */
[----:B------:R-:W-:Y:S01]  /*13160*/  BSSY B1, `(.L_x_1552) ;  /* 0x0000008000017945 */ /* 0x000fe20003800000 */
[----:B--2---:R-:W-:-:S05]  /*13170*/  VIADD R3, R3, 0x1 ;  /* 0x0000000103037836 */ /* 0x004fca0000000000 */
[----:B------:R-:W-:-:S04]  /*13180*/  LEA.HI R6, R3, R3, RZ, 0x1 ;  /* 0x0000000303067211 */ /* 0x000fc800078f08ff */
[----:B------:R-:W-:-:S04]  /*13190*/  LOP3.LUT R6, R6, 0xfffffffe, RZ, 0xc0, !PT ;  /* 0xfffffffe06067812 */ /* 0x000fc800078ec0ff */
[----:B------:R-:W-:-:S04]  /*131a0*/  IADD3 R3, R3, -R6, RZ ;  /* 0x8000000603037210 */ /* 0x000fc80007ffe0ff */
[----:B------:R-:W-:-:S04]  /*131b0*/  SHF.L.U32 R3, R3, 0x1f, RZ ;  /* 0x0000001f03037819 */ /* 0x000fc800000006ff */
[----:B------:R-:W0:Y:S02]  /*131c0*/  SYNCS.PHASECHK.TRANS64.TRYWAIT P0, [R23+URZ+0x32420], R3 ;  /* 0x03242003170075a7 */ /* 0x000e24000800017f */
[----:B0-----:R-:W-:Y:S05]  /*131d0*/  @!P0 BRA `(.L_x_1553) ;  /* 0x0000007400188947 */ /* 0x001fea0003800000 */
.L_x_1726:
[----:B------:R-:W-:Y:S05]  /*131e0*/  BSYNC B1 ;  /* 0x0000000000017941 */ /* 0x000fea0003800000 */
.L_x_1552:
[----:B------:R-:W-:Y:S04]  /*131f0*/  BSSY B1, `(.L_x_1554) ;  /* 0x000007b000017945 */ /* 0x000fe80003800000 */
[----:B------:R-:W-:Y:S05]  /*13200*/  @!P6 BRA `(.L_x_1555) ;  /* 0x0000000400e4e947 */ /* 0x000fea0003800000 */
[----:B------:R-:W1:Y:S01]  /*13210*/  S2R R6, SR_TID.X ;  /* 0x0000000000067919 */ /* 0x000e620000002100 */
[----:B0-----:R-:W-:Y:S01]  /*13220*/  IMAD R3, R24, 0x8, R23 ;  /* 0x0000000818037824 */ /* 0x001fe200078e0217 */
[----:B------:R-:W-:Y:S01]  /*13230*/  BSSY B2, `(.L_x_1556) ;  /* 0x0000006000027945 */ /* 0x000fe20003800000 */
[----:B-1----:R-:W-:Y:S02]  /*13240*/  LOP3.LUT R7, R6, 0x7f, RZ, 0xc0, !PT ;  /* 0x0000007f06077812 */ /* 0x002fe400078ec0ff */
[----:B------:R-:W-:Y:S02]  /*13250*/  SHF.L.U32 R6, R28, 0x1f, RZ ;  /* 0x0000001f1c067819 */ /* 0x000fe400000006ff */
[----:B------:R-:W-:Y:S02]  /*13260*/  ISETP.NE.AND P1, PT, R7, RZ, PT ;  /* 0x000000ff0700720c */ /* 0x000fe40003f25270 */
[----:B------:R-:W0:Y:S02]  /*13270*/  SYNCS.PHASECHK.TRANS64.TRYWAIT P0, [R3+URZ+0x324a0], R6 ;  /* 0x0324a006030075a7 */ /* 0x000e24000800017f */
[----:B0-----:R-:W-:Y:S09]  /*13280*/  @!P0 BRA `(.L_x_1557) ;  /* 0x0000007400008947 */ /* 0x001ff20003800000 */
.L_x_1727:
[----:B------:R-:W-:Y:S05]  /*13290*/  BSYNC B2 ;  /* 0x0000000000027941 */ /* 0x000fea0003800000 */
.L_x_1556:
[----:B------:R-:W-:Y:S04]  /*132a0*/  BSSY B2, `(.L_x_1558) ;  /* 0x0000009000027945 */ /* 0x000fe80003800000 */
[----:B------:R-:W-:Y:S05]  /*132b0*/  @P1 BRA `(.L_x_1559) ;  /* 0x00000000001c1947 */ /* 0x000fea0003800000 */
[----:B------:R-:W1:Y:S02]  /*132c0*/  S2R R7, SR_TID.X ;  /* 0x0000000000077919 */ /* 0x000e640000002100 */
[----:B-1----:R-:W-:Y:S01]  /*132d0*/  LOP3.LUT R8, R7, 0x1f, RZ, 0xc0, !PT ;  /* 0x0000001f07087812 */ /* 0x002fe200078ec0ff */
[----:B------:R-:W-:-:S03]  /*132e0*/  IMAD.MOV.U32 R7, RZ, RZ, 0x3000 ;  /* 0x00003000ff077424 */ /* 0x000fc600078e00ff */
[----:B------:R-:W-:Y:S01]  /*132f0*/  ISETP.NE.AND P0, PT, R8, RZ, PT ;  /* 0x000000ff0800720c */ /* 0x000fe20003f05270 */
[----:B------:R1:W-:-:S12]  /*13300*/  SYNCS.ARRIVE.TRANS64 RZ, [R3+URZ+0x32490], R7 ;  /* 0x0324900703ff79a7 */ /* 0x0003d8000800003f */
[----:B-1----:R-:W-:Y:S05]  /*13310*/  @!P0 BRA `(.L_x_1559) ;  /* 0x0000000000048947 */ /* 0x002fea0003800000 */
[----:B------:R-:W-:Y:S01]  /*13320*/  BPT.TRAP 0x1 ;  /* 0x000000040000795c */ /* 0x000fe20000300000 */
.L_x_1559:
[----:B------:R-:W-:Y:S05]  /*13330*/  BSYNC B2 ;  /* 0x0000000000027941 */ /* 0x000fea0003800000 */
.L_x_1558:
        /* <DEDUP_REMOVED lines=12> */
.L_x_1560:
        /* <DEDUP_REMOVED lines=13> */
.L_x_1728:
[----:B------:R-:W-:Y:S05]  /*134d0*/  BSYNC B2 ;  /* 0x0000000000027941 */ /* 0x000fea0003800000 */
.L_x_1561:
        /* <DEDUP_REMOVED lines=11> */
.L_x_1564:
[----:B------:R-:W-:Y:S05]  /*13590*/  BSYNC B2 ;  /* 0x0000000000027941 */ /* 0x000fea0003800000 */
.L_x_1563:
[----:B------:R-:W-:Y:S01]  /*135a0*/  R2UR UR10, R12 ;  /* 0x000000000c0a72ca */ /* 0x000fe200000e0000 */
[----:B01----:R-:W-:Y:S01]  /*135b0*/  IMAD R6, R24, 0xc000, R23 ;  /* 0x0000c00018067824 */ /* 0x003fe200078e0217 */
[----:B------:R-:W-:Y:S01]  /*135c0*/  R2UR UR6, R10 ;  /* 0x000000000a0672ca */ /* 0x000fe200000e0000 */
[----:B------:R-:W-:Y:S01]  /*135d0*/  UIADD3 UR4, UP0, UR38, 0x670, URZ ;  /* 0x0000067026047890 */ /* 0x000fe2000ff1e03f */
[----:B------:R-:W-:Y:S01]  /*135e0*/  R2UR UR7, R11 ;  /* 0x000000000b0772ca */ /* 0x000fe200000e0000 */
[----:B------:R-:W-:Y:S01]  /*135f0*/  VIADD R3, R3, 0x324b0 ;  /* 0x000324b003037836 */ /* 0x000fe20000000000 */
[----:B------:R-:W-:Y:S01]  /*13600*/  PLOP3.LUT P0, PT, PT, PT, PT, 0x80, 0x0 ;  /* 0x000000000000781c */ /* 0x000fe20003f0f070 */
[----:B------:R-:W-:Y:S01]  /*13610*/  VIADD R8, R6, 0x400 ;  /* 0x0000040006087836 */ /* 0x000fe20000000000 */
[----:B------:R-:W-:-:S12]  /*13620*/  UIADD3.X UR5, URZ, UR39, URZ, UP0, !UPT ;  /* 0x000000273f057290 */ /* 0x000fd800087fe43f */
.L_x_1565:
        /* <DEDUP_REMOVED lines=15> */
.L_x_1566:
        /* <DEDUP_REMOVED lines=15> */
.L_x_1567:
        /* <DEDUP_REMOVED lines=15> */
.L_x_1568:
        /* <DEDUP_REMOVED lines=10> */
.L_x_1555:
[----:B------:R-:W-:Y:S05]  /*139a0*/  BSYNC B1 ;  /* 0x0000000000017941 */ /* 0x000fea0003800000 */
.L_x_1554:
        /* <DEDUP_REMOVED lines=9> */
.L_x_1584:
[----:B------:R-:W-:Y:S05]  /*13a40*/  YIELD ;  /* 0x0000000000007946 */ /* 0x000fea0003800000 */
[----:B------:R-:W-:Y:S04]  /*13a50*/  BSSY B1, `(.L_x_1569) ;  /* 0x000007a000017945 */ /* 0x000fe80003800000 */
[----:B------:R-:W-:Y:S05]  /*13a60*/  @!P6 BRA `(.L_x_1570) ;  /* 0x0000000400e0e947 */ /* 0x000fea0003800000 */
[----:B------:R-:W0:Y:S01]  /*13a70*/  S2R R2, SR_TID.X ;  /* 0x0000000000027919 */ /* 0x000e220000002100 */
[----:B------:R-:W-:Y:S01]  /*13a80*/  IMAD R6, R24, 0x8, R23 ;  /* 0x0000000818067824 */ /* 0x000fe200078e0217 */
[----:B------:R-:W-:Y:S01]  /*13a90*/  BSSY B2, `(.L_x_1571) ;  /* 0x0000006000027945 */ /* 0x000fe20003800000 */
[----:B0-----:R-:W-:Y:S02]  /*13aa0*/  LOP3.LUT R3, R2, 0x7f, RZ, 0xc0, !PT ;  /* 0x0000007f02037812 */ /* 0x001fe400078ec0ff */
[----:B------:R-:W-:Y:S02]  /*13ab0*/  SHF.L.U32 R2, R28, 0x1f, RZ ;  /* 0x0000001f1c027819 */ /* 0x000fe400000006ff */
[----:B------:R-:W-:Y:S02]  /*13ac0*/  ISETP.NE.AND P2, PT, R3, RZ, PT ;  /* 0x000000ff0300720c */ /* 0x000fe40003f45270 */
[----:B------:R-:W0:Y:S02]  /*13ad0*/  SYNCS.PHASECHK.TRANS64.TRYWAIT P1, [R6+URZ+0x324a0], R2 ;  /* 0x0324a002060075a7 */ /* 0x000e24000802017f */
[----:B0-----:R-:W-:Y:S09]  /*13ae0*/  @!P1 BRA `(.L_x_1572) ;  /* 0x0000006c00109947 */ /* 0x001ff20003800000 */
.L_x_1729:
[----:B------:R-:W-:Y:S05]  /*13af0*/  BSYNC B2 ;  /* 0x0000000000027941 */ /* 0x000fea0003800000 */
.L_x_1571:
[----:B------:R-:W-:Y:S04]  /*13b00*/  BSSY B2, `(.L_x_1573) ;  /* 0x0000009000027945 */ /* 0x000fe80003800000 */
[----:B------:R-:W-:Y:S05]  /*13b10*/  @P2 BRA `(.L_x_1574) ;  /* 0x00000000001c2947 */ /* 0x000fea0003800000 */
[----:B------:R-:W1:Y:S02]  /*13b20*/  S2R R3, SR_TID.X ;  /* 0x0000000000037919 */ /* 0x000e640000002100 */
[----:B-1----:R-:W-:Y:S02]  /*13b30*/  LOP3.LUT R7, R3, 0x1f, RZ, 0xc0, !PT ;  /* 0x0000001f03077812 */ /* 0x002fe400078ec0ff */
[----:B------:R-:W-:Y:S02]  /*13b40*/  MOV R3, 0x3000 ;  /* 0x0000300000037802 */ /* 0x000fe40000000f00 */
[----:B------:R-:W-:Y:S02]  /*13b50*/  ISETP.NE.AND P1, PT, R7, RZ, PT ;  /* 0x000000ff0700720c */ /* 0x000fe40003f25270 */
[----:B------:R1:W-:Y:S11]  /*13b60*/  SYNCS.ARRIVE.TRANS64 RZ, [R6+URZ+0x32490], R3 ;  /* 0x0324900306ff79a7 */ /* 0x0003f6000800003f */
[----:B-1----:R-:W-:Y:S05]  /*13b70*/  @!P1 BRA `(.L_x_1574) ;  /* 0x0000000000049947 */ /* 0x002fea0003800000 */
[----:B------:R-:W-:Y:S01]  /*13b80*/  BPT.TRAP 0x1 ;  /* 0x000000040000795c */ /* 0x000fe20000300000 */
.L_x_1574:
[----:B------:R-:W-:Y:S05]  /*13b90*/  BSYNC B2 ;  /* 0x0000000000027941 */ /* 0x000fea0003800000 */
.L_x_1573:
        /* <DEDUP_REMOVED lines=11> */
.L_x_1575:
        /* <DEDUP_REMOVED lines=13> */
.L_x_1730:
[----:B------:R-:W-:Y:S05]  /*13d20*/  BSYNC B2 ;  /* 0x0000000000027941 */ /* 0x000fea0003800000 */
.L_x_1576:
[----:B------:R-:W-:Y:S01]  /*13d30*/  BSSY B2, `(.L_x_1578) ;  /* 0x000000b000027945 */ /* 0x000fe20003800000 */
[----:B01----:R-:W-:Y:S02]  /*13d40*/  IMAD.MOV.U32 R2, RZ, RZ, 0x0 ;  /* 0x00000000ff027424 */ /* 0x003fe400078e00ff */
[----:B------:R-:W-:Y:S01]  /*13d50*/  IMAD.MOV.U32 R3, RZ, RZ, 0x12f00000 ;  /* 0x12f00000ff037424 */ /* 0x000fe200078e00ff */
[----:B------:R-:W-:Y:S06]  /*13d60*/  @P2 BRA `(.L_x_1579) ;  /* 0x00000000001c2947 */ /* 0x000fec0003800000 */
[----:B------:R-:W0:Y:S02]  /*13d70*/  S2R R7, SR_TID.X ;  /* 0x0000000000077919 */ /* 0x000e240000002100 */
[----:B0-----:R-:W-:Y:S02]  /*13d80*/  LOP3.LUT R11, R7, 0x1f, RZ, 0xc0, !PT ;  /* 0x0000001f070b7812 */ /* 0x001fe400078ec0ff */
[----:B------:R-:W-:Y:S02]  /*13d90*/  MOV R7, 0xc000 ;  /* 0x0000c00000077802 */ /* 0x000fe40000000f00 */
[----:B------:R-:W-:Y:S02]  /*13da0*/  ISETP.NE.AND P1, PT, R11, RZ, PT ;  /* 0x000000ff0b00720c */ /* 0x000fe40003f25270 */
[----:B------:R0:W-:Y:S11]  /*13db0*/  SYNCS.ARRIVE.TRANS64 RZ, [R6+URZ+0x324b0], R7 ;  /* 0x0324b00706ff79a7 */ /* 0x0001f6000800003f */
[----:B0-----:R-:W-:Y:S05]  /*13dc0*/  @!P1 BRA `(.L_x_1579) ;  /* 0x0000000000049947 */ /* 0x001fea0003800000 */
[----:B------:R-:W-:Y:S01]  /*13dd0*/  BPT.TRAP 0x1 ;  /* 0x000000040000795c */ /* 0x000fe20000300000 */
.L_x_1579:
[----:B------:R-:W-:Y:S05]  /*13de0*/  BSYNC B2 ;  /* 0x0000000000027941 */ /* 0x000fea0003800000 */
.L_x_1578:
        /* <DEDUP_REMOVED lines=9> */
.L_x_1580:
        /* <DEDUP_REMOVED lines=15> */
.L_x_1581:
        /* <DEDUP_REMOVED lines=15> */
.L_x_1582:
        /* <DEDUP_REMOVED lines=15> */
.L_x_1583:
        /* <DEDUP_REMOVED lines=10> */
.L_x_1570:
[----:B------:R-:W-:Y:S05]  /*141f0*/  BSYNC B1 ;  /* 0x0000000000017941 */ /* 0x000fea0003800000 */
.L_x_1569:
[C---:B------:R-:W-:Y:S01]  /*14200*/  ISETP.GT.AND P2, PT, R9.reuse, R5, PT ;  /* 0x000000050900720c */ /* 0x040fe20003f44270 */
[----:B------:R-:W-:Y:S01]  /*14210*/  VIADD R9, R9, 0xffffffff ;  /* 0xffffffff09097836 */ /* 0x000fe20000000000 */
[----:B------:R-:W-:-:S04]  /*14220*/  IADD3 R24, R24, 0x1, RZ ;  /* 0x0000000118187810 */ /* 0x000fc80007ffe0ff */
[----:B------:R-:W-:-:S04]  /*14230*/  ISETP.NE.AND P1, PT, R24, 0x2, PT ;  /* 0x000000021800780c */ /* 0x000fc80003f25270 */
[----:B------:R-:W-:Y:S02]  /*14240*/  SEL R2, RZ, 0x1, P1 ;  /* 0x00000001ff027807 */ /* 0x000fe40000800000 */
[----:B------:R-:W-:Y:S02]  /*14250*/  SEL R24, R24, RZ, P1 ;  /* 0x000000ff18187207 */ /* 0x000fe40000800000 */
[----:B------:R-:W-:Y:S01]  /*14260*/  LOP3.LUT R28, R28, R2, RZ, 0x3c, !PT ;  /* 0x000000021c1c7212 */ /* 0x000fe200078e3cff */
[----:B------:R-:W-:Y:S06]  /*14270*/  @P2 BRA `(.L_x_1584) ;  /* 0xfffffff400f02947 */ /* 0x000fec000383ffff */
.L_x_1548:
[----:B------:R-:W-:Y:S05]  /*14280*/  BSYNC B0 ;  /* 0x0000000000007941 */ /* 0x000fea0003800000 */
.L_x_1547:
        /* <DEDUP_REMOVED lines=23> */
.L_x_1586:
        /* <DEDUP_REMOVED lines=20> */
.L_x_1589:
[----:B------:R-:W-:Y:S05]  /*14540*/  BSYNC B6 ;  /* 0x0000000000067941 */ /* 0x000fea0003800000 */
.L_x_1588:
[----:B------:R-:W-:Y:S01]  /*14550*/  IADD3 R0, R23, 0x400, RZ ;  /* 0x0000040017007810 */ /* 0x000fe20007ffe0ff */
[----:B------:R-:W-:Y:S03]  /*14560*/  BSSY B6, `(.L_x_1590) ;  /* 0x0000022000067945 */ /* 0x000fe60003800000 */
        /* <DEDUP_REMOVED lines=18> */
.L_x_1592:
[----:B------:R0:W1:Y:S01]  /*14690*/  LDC.64 R2, c[0x4][R31] ;  /* 0x010000001f027b82 */ /* 0x0000620000000a00 */
[----:B------:R-:W-:Y:S01]  /*146a0*/  ULDC.64 UR4, c[0x4][0x98] ;  /* 0x0100260000047ab9 */ /* 0x000fe20000000a00 */
[----:B------:R-:W-:Y:S01]  /*146b0*/  ULDC.64 UR6, c[0x4][0xa0] ;  /* 0x0100280000067ab9 */ /* 0x000fe20000000a00 */
[----:B------:R-:W-:Y:S01]  /*146c0*/  ULDC.64 UR8, c[0x4][0x18] ;  /* 0x0100060000087ab9 */ /* 0x000fe20000000a00 */
[----:B------:R-:W-:Y:S01]  /*146d0*/  IMAD.U32 R4, RZ, RZ, UR4 ;  /* 0x00000004ff047e24 */ /* 0x000fe2000f8e00ff */
[----:B------:R-:W-:Y:S01]  /*146e0*/  MOV R6, UR6 ;  /* 0x0000000600067c02 */ /* 0x000fe20008000f00 */
        /* <DEDUP_REMOVED lines=9> */
.L_x_1591:
[----:B------:R-:W-:Y:S05]  /*14780*/  BSYNC B6 ;  /* 0x0000000000067941 */ /* 0x000fea0003800000 */
.L_x_1590:
        /* <DEDUP_REMOVED lines=9> */
[----:B------:R-:W-:Y:S01]  /*14820*/  LOP3.LUT R22, R22, 0xffffffdf, RZ, 0xc0, !PT ;  /* 0xffffffdf16167812 */ /* 0x000fe200078ec0ff */
[----:B------:R-:W-:Y:S01]  /*14830*/  ULDC UR4, c[0x0][0x320] ;  /* 0x0000c80000047ab9 */ /* 0x000fe20000000800 */
[----:B0-----:R-:W-:-:S05]  /*14840*/  @P0 IADD3.X R3, R30, UR5, RZ, P1, !PT ;  /* 0x000000051e030c10 */ /* 0x001fca0008ffe4ff */
[----:B------:R0:W5:Y:S01]  /*14850*/  @P0 LDG.E R32, desc[UR60][R2.64] ;  /* 0x0000003c02200981 */ /* 0x000162000c1e1900 */
[----:B-1----:R-:W-:Y:S02]  /*14860*/  ISETP.NE.AND P1, PT, R10, 0x1, PT ;  /* 0x000000010a00780c */ /* 0x002fe40003f25270 */
[C---:B----4-:R-:W-:Y:S01]  /*14870*/  LOP3.LUT R0, R31.reuse, 0x7f, RZ, 0xc0, !PT ;  /* 0x0000007f1f007812 */ /* 0x050fe200078ec0ff */
[----:B------:R-:W-:-:S10]  /*14880*/  IMAD.SHL.U32 R31, R31, 0x10, RZ ;  /* 0x000000101f1f7824 */ /* 0x000fd400078e00ff */
[----:B------:R-:W1:Y:S01]  /*14890*/  @P1 LDC R5, c[0x0][0x434] ;  /* 0x00010d00ff051b82 */ /* 0x000e620000000800 */
[----:B------:R-:W-:-:S04]  /*148a0*/  SHF.R.U32.HI R0, RZ, 0x3, R0 ;  /* 0x00000003ff007819 */ /* 0x000fc80000011600 */
[----:B------:R-:W-:-:S03]  /*148b0*/  LOP3.LUT R31, R0, 0x70, R31, 0xf8, !PT ;  /* 0x00000070001f7812 */ /* 0x000fc600078ef81f */
[----:B0-----:R-:W0:Y:S01]  /*148c0*/  @P1 LDC R2, c[0x0][0x438] ;  /* 0x00010e00ff021b82 */ /* 0x001e220000000800 */
        /* <DEDUP_REMOVED lines=10> */
[--C-:B------:R-:W-:Y:S01]  /*14970*/  @!P0 SHF.R.S32.HI R7, RZ, 0x1f, R9.reuse ;  /* 0x0000001fff078819 */ /* 0x100fe20000011409 */
[----:B------:R-:W-:Y:S01]  /*14980*/  @!P0 IMAD.MOV.U32 R6, RZ, RZ, R9 ;  /* 0x000000ffff068224 */ /* 0x000fe200078e0009 */
[----:B-----5:R-:W-:-:S03]  /*14990*/  SHF.R.S32.HI R35, RZ, 0x1f, R32 ;  /* 0x0000001fff237819 */ /* 0x020fc60000011420 */
[----:B0-----:R-:W-:-:S04]  /*149a0*/  @!P0 IMAD.WIDE.U32 R6, R32, R2, R6 ;  /* 0x0000000220068225 */ /* 0x001fc800078e0006 */
[----:B------:R-:W-:-:S04]  /*149b0*/  @!P0 IMAD R2, R35, R2, RZ ;  /* 0x0000000223028224 */ /* 0x000fc800078e02ff */
[----:B------:R-:W-:Y:S01]  /*149c0*/  @!P0 IMAD R3, R32, R3, R2 ;  /* 0x0000000320038224 */ /* 0x000fe200078e0202 */
[----:B-1----:R-:W-:-:S04]  /*149d0*/  @!P0 LEA R4, P1, R6, R4, 0x2 ;  /* 0x0000000406048211 */ /* 0x002fc800078210ff */
[----:B------:R-:W-:-:S04]  /*149e0*/  @!P0 IADD3 R3, R7, R3, RZ ;  /* 0x0000000307038210 */ /* 0x000fc80007ffe0ff */
[----:B------:R-:W-:-:S05]  /*149f0*/  @!P0 LEA.HI.X R5, R6, R5, R3, 0x2, P1 ;  /* 0x0000000506058211 */ /* 0x000fca00008f1403 */
[----:B------:R-:W2:Y:S01]  /*14a00*/  @!P0 LDG.E R11, desc[UR60][R4.64] ;  /* 0x0000003c040b8981 */ /* 0x000ea2000c1e1900 */
[----:B------:R-:W0:Y:S01]  /*14a10*/  S2R R20, SR_TID.X ;  /* 0x0000000000147919 */ /* 0x000e220000002100 */
[----:B------:R-:W-:Y:S01]  /*14a20*/  IMAD.MOV R2, RZ, RZ, -R9 ;  /* 0x000000ffff027224 */ /* 0x000fe200078e0a09 */
[----:B------:R-:W-:-:S03]  /*14a30*/  ISETP.GT.U32.AND P1, PT, R31, 0x5f, PT ;  /* 0x0000005f1f00780c */ /* 0x000fc60003f24070 */
[----:B------:R-:W-:Y:S01]  /*14a40*/  IMAD R0, R10, R2, R0 ;  /* 0x000000020a007224 */ /* 0x000fe200078e0200 */
[----:B---3--:R-:W-:-:S04]  /*14a50*/  ISETP.NE.AND P0, PT, R21, 0x3, PT ;  /* 0x000000031500780c */ /* 0x008fc80003f05270 */
[----:B------:R-:W-:Y:S05]  /*14a60*/  STL [R1+0x4], R0 ;  /* 0x0000040001007387 */ /* 0x000fea0000100800 */
[----:B------:R-:W-:-:S04]  /*14a70*/  @P1 LOP3.LUT R22, R22, 0x20, RZ, 0xfc, !PT ;  /* 0x0000002016161812 */ /* 0x000fc800078efcff */
[----:B------:R-:W-:-:S04]  /*14a80*/  LOP3.LUT R22, R22, 0xffffffbf, RZ, 0xc0, !PT ;  /* 0xffffffbf16167812 */ /* 0x000fc800078ec0ff */
[----:B------:R-:W-:-:S04]  /*14a90*/  @P0 LOP3.LUT R22, R22, 0x40, RZ, 0xfc, !PT ;  /* 0x0000004016160812 */ /* 0x000fc800078efcff */
[----:B------:R-:W-:Y:S01]  /*14aa0*/  LOP3.LUT R22, R22, 0xfffffffe, RZ, 0xc0, !PT ;  /* 0xfffffffe16167812 */ /* 0x000fe200078ec0ff */
[----:B------:R-:W-:Y:S01]  /*14ab0*/  UMOV UR5, 0xffffffff ;  /* 0xffffffff00057882 */ /* 0x000fe20000000000 */
[----:B--2---:R0:W-:Y:S02]  /*14ac0*/  STL [R1], R11 ;  /* 0x0000000b01007387 */ /* 0x0041e40000100800 */
[C---:B0-----:R-:W-:Y:S02]  /*14ad0*/  IMAD.SHL.U32 R11, R20.reuse, 0x8, RZ ;  /* 0x00000008140b7824 */ /* 0x041fe400078e00ff */
[----:B------:R-:W-:-:S03]  /*14ae0*/  IMAD.SHL.U32 R20, R20, 0x8, RZ ;  /* 0x0000000814147824 */ /* 0x000fc600078e00ff */
[----:B------:R-:W-:Y:S02]  /*14af0*/  LOP3.LUT R11, R11, 0x38, RZ, 0xc0, !PT ;  /* 0x000000380b0b7812 */ /* 0x000fe400078ec0ff */
[----:B------:R-:W-:Y:S02]  /*14b00*/  LOP3.LUT R20, R20, 0x38, RZ, 0xc0, !PT ;  /* 0x0000003814147812 */ /* 0x000fe400078ec0ff */
[----:B------:R-:W-:Y:S02]  /*14b10*/  ISETP.GE.AND P1, PT, R11, UR4, PT ;  /* 0x000000040b007c0c */ /* 0x000fe4000bf26270 */
[----:B------:R-:W-:-:S04]  /*14b20*/  LOP3.LUT R12, R20, 0x40, RZ, 0xfc, !PT ;  /* 0x00000040140c7812 */ /* 0x000fc800078efcff */
[----:B------:R-:W-:Y:S02]  /*14b30*/  ISETP.GE.AND P2, PT, R12, UR4, PT ;  /* 0x000000040c007c0c */ /* 0x000fe4000bf46270 */
[----:B------:R-:W-:-:S05]  /*14b40*/  LOP3.LUT R12, R11, 0x80, RZ, 0xfc, !PT ;  /* 0x000000800b0c7812 */ /* 0x000fca00078efcff */
[----:B------:R-:W-:-:S04]  /*14b50*/  @P1 LOP3.LUT R22, R22, 0x1, RZ, 0xfc, !PT ;  /* 0x0000000116161812 */ /* 0x000fc800078efcff */
[----:B------:R-:W-:Y:S02]  /*14b60*/  LOP3.LUT R22, R22, 0xffffffef, RZ, 0xc0, !PT ;  /* 0xffffffef16167812 */ /* 0x000fe400078ec0ff */
[----:B------:R-:W-:Y:S02]  /*14b70*/  LOP3.LUT R11, R11, 0xc0, RZ, 0xfc, !PT ;  /* 0x000000c00b0b7812 */ /* 0x000fe400078efcff */
[----:B------:R-:W-:Y:S02]  /*14b80*/  ISETP.GE.AND P3, PT, R12, UR4, PT ;  /* 0x000000040c007c0c */ /* 0x000fe4000bf66270 */
[----:B------:R-:W-:Y:S02]  /*14b90*/  @P2 LOP3.LUT R22, R22, 0x10, RZ, 0xfc, !PT ;  /* 0x0000001016162812 */ /* 0x000fe400078efcff */
[----:B------:R-:W-:Y:S02]  /*14ba0*/  ISETP.GE.AND P2, PT, R11, UR4, PT ;  /* 0x000000040b007c0c */ /* 0x000fe4000bf46270 */
[----:B------:R-:W-:-:S04]  /*14bb0*/  LOP3.LUT R22, R22, 0xfffffffb, RZ, 0xc0, !PT ;  /* 0xfffffffb16167812 */ /* 0x000fc800078ec0ff */
[----:B------:R-:W-:-:S04]  /*14bc0*/  LOP3.LUT R22, R22, 0xfffffff7, RZ, 0xc0, !PT ;  /* 0xfffffff716167812 */ /* 0x000fc800078ec0ff */
[----:B------:R-:W-:-:S04]  /*14bd0*/  @P3 LOP3.LUT R22, R22, 0x8, RZ, 0xfc, !PT ;  /* 0x0000000816163812 */ /* 0x000fc800078efcff */
[----:B------:R-:W-:Y:S01]  /*14be0*/  @P2 LOP3.LUT R22, R22, 0x4, RZ, 0xfc, !PT ;  /* 0x0000000416162812 */ /* 0x000fe200078efcff */
[----:B------:R-:W-:Y:S06]  /*14bf0*/  BRA.DIV UR5, `(.L_x_1593) ;  /* 0x0000005a05f47947 */ /* 0x000fec000b800000 */
.L_x_1733:
[----:B------:R-:W-:Y:S02]  /*14c00*/  SEL R0, RZ, 0x1, P1 ;  /* 0x00000001ff007807 */ /* 0x000fe40000800000 */
[----:B------:R-:W-:-:S03]  /*14c10*/  SHF.R.S32.HI R29, RZ, 0x1f, R18 ;  /* 0x0000001fff1d7819 */ /* 0x000fc60000011412 */
[----:B------:R0:W-:Y:S01]  /*14c20*/  STL [R1+0x64], R0 ;  /* 0x0000640001007387 */ /* 0x0001e20000100800 */
[----:B------:R-:W-:Y:S05]  /*14c30*/  @!P0 BRA `(.L_x_1594) ;  /* 0x0000000000048947 */ /* 0x000fea0003800000 */
[----:B------:R-:W-:Y:S01]  /*14c40*/  BPT.TRAP 0x1 ;  /* 0x000000040000795c */ /* 0x000fe20000300000 */
.L_x_1594:
[----:B------:R-:W-:Y:S01]  /*14c50*/  IMAD R30, R25, 0x8, R23 ;  /* 0x00000008191e7824 */ /* 0x000fe200078e0217 */
[----:B0-----:R-:W-:Y:S01]  /*14c60*/  SHF.L.U32 R0, R27, 0x1f, RZ ;  /* 0x0000001f1b007819 */ /* 0x001fe200000006ff */
[----:B------:R-:W-:Y:S03]  /*14c70*/  BSSY B0, `(.L_x_1595) ;  /* 0x0000003000007945 */ /* 0x000fe60003800000 */
[----:B------:R-:W0:Y:S02]  /*14c80*/  SYNCS.PHASECHK.TRANS64.TRYWAIT P0, [R30+URZ+0x32440], R0 ;  /* 0x032440001e0075a7 */ /* 0x000e24000800017f */
[----:B0-----:R-:W-:Y:S05]  /*14c90*/  @!P0 BRA `(.L_x_1596) ;  /* 0x0000005c00008947 */ /* 0x001fea0003800000 */
.L_x_1734:
[----:B------:R-:W-:Y:S05]  /*14ca0*/  BSYNC B0 ;  /* 0x0000000000007941 */ /* 0x000fea0003800000 */
.L_x_1595:
[----:B------:R-:W0:Y:S01]  /*14cb0*/  LDL R2, [R1+0x4] ;  /* 0x0000040001027983 */ /* 0x000e220000100800 */
[----:B------:R-:W-:-:S03]  /*14cc0*/  ULDC.64 UR4, c[0x0][0x300] ;  /* 0x0000c00000047ab9 */ /* 0x000fc60000000a00 */
[----:B------:R-:W2:Y:S04]  /*14cd0*/  LDL R4, [R1] ;  /* 0x0000000001047983 */ /* 0x000ea80000100800 */
[----:B------:R-:W3:Y:S01]  /*14ce0*/  LDL R7, [R1+0x14] ;  /* 0x0000140001077983 */ /* 0x000ee20000100800 */
[----:B------:R-:W-:Y:S02]  /*14cf0*/  LOP3.LUT R22, R22, 0xfffffffd, RZ, 0xc0, !PT ;  /* 0xfffffffd16167812 */ /* 0x000fe400078ec0ff */
[----:B0-----:R-:W-:Y:S02]  /*14d00*/  SHF.R.S32.HI R0, RZ, 0x1f, R2 ;  /* 0x0000001fff007819 */ /* 0x001fe40000011402 */
[----:B--2---:R-:W-:-:S03]  /*14d10*/  SHF.R.S32.HI R5, RZ, 0x1f, R4 ;  /* 0x0000001fff057819 */ /* 0x004fc60000011404 */
[----:B------:R0:W-:Y:S01]  /*14d20*/  STL [R1+0x4c], R0 ;  /* 0x00004c0001007387 */ /* 0x0001e20000100800 */
[----:B---3--:R-:W-:-:S03]  /*14d30*/  IMAD R31, R8, -0x60, R7 ;  /* 0xffffffa0081f7824 */ /* 0x008fc600078e0207 */
[----:B------:R1:W-:Y:S01]  /*14d40*/  STL [R1+0x54], R5 ;  /* 0x0000540501007387 */ /* 0x0003e20000100800 */
[----:B0-----:R-:W-:-:S04]  /*14d50*/  IMAD R0, R0, UR4, RZ ;  /* 0x0000000400007c24 */ /* 0x001fc8000f8e02ff */
[C---:B------:R-:W-:Y:S02]  /*14d60*/  IMAD R0, R2.reuse, UR5, R0 ;  /* 0x0000000502007c24 */ /* 0x040fe4000f8e0200 */
[----:B------:R-:W-:Y:S01]  /*14d70*/  IMAD.WIDE.U32 R2, R2, UR4, RZ ;  /* 0x0000000402027c25 */ /* 0x000fe2000f8e00ff */
[----:B------:R-:W-:-:S04]  /*14d80*/  ULDC.64 UR4, c[0x0][0x310] ;  /* 0x0000c40000047ab9 */ /* 0x000fc80000000a00 */
[----:B------:R-:W-:Y:S01]  /*14d90*/  IADD3 R3, R3, R0, RZ ;  /* 0x0000000003037210 */ /* 0x000fe20007ffe0ff */
[----:B------:R-:W-:-:S04]  /*14da0*/  IMAD R0, R5, UR4, RZ ;  /* 0x0000000405007c24 */ /* 0x000fc8000f8e02ff */
[C---:B------:R-:W-:Y:S02]  /*14db0*/  IMAD R0, R4.reuse, UR5, R0 ;  /* 0x0000000504007c24 */ /* 0x040fe4000f8e0200 */
[----:B------:R-:W-:Y:S01]  /*14dc0*/  IMAD.WIDE.U32 R2, R4, UR4, R2 ;  /* 0x0000000404027c25 */ /* 0x000fe2000f8e0002 */
[----:B------:R-:W-:Y:S01]  /*14dd0*/  ULDC.64 UR4, c[0x0][0x308] ;  /* 0x0000c20000047ab9 */ /* 0x000fe20000000a00 */
[----:B------:R-:W1:Y:S02]  /*14de0*/  S2R R4, SR_TID.X ;  /* 0x0000000000047919 */ /* 0x000e640000002100 */
[----:B------:R-:W-:Y:S02]  /*14df0*/  IMAD.IADD R3, R3, 0x1, R0 ;  /* 0x0000000103037824 */ /* 0x000fe400078e0200 */
[----:B------:R-:W-:Y:S02]  /*14e00*/  IMAD R0, R29, UR4, RZ ;  /* 0x000000041d007c24 */ /* 0x000fe4000f8e02ff */
[----:B------:R-:W-:-:S04]  /*14e10*/  IMAD.WIDE.U32 R2, R18, UR4, R2 ;  /* 0x0000000412027c25 */ /* 0x000fc8000f8e0002 */
[----:B------:R-:W-:Y:S01]  /*14e20*/  IMAD R0, R18, UR5, R0 ;  /* 0x0000000512007c24 */ /* 0x000fe2000f8e0200 */
[----:B------:R-:W-:Y:S01]  /*14e30*/  ULDC.64 UR4, c[0x0][0x2e8] ;  /* 0x0000ba0000047ab9 */ /* 0x000fe20000000a00 */
[----:B-1----:R-:W-:Y:S02]  /*14e40*/  LOP3.LUT R5, R4, 0x7f, RZ, 0xc0, !PT ;  /* 0x0000007f04057812 */ /* 0x002fe400078ec0ff */
        /* <DEDUP_REMOVED lines=16> */
[----:B------:R-:W-:-:S03]  /*14f50*/  @P0 LEA R6, R5, R23, 0x1 ;  /* 0x0000001705060211 */ /* 0x000fc600078e08ff */
        /* <DEDUP_REMOVED lines=30> */
[----:B------:R-:W-:Y:S01]  /*15140*/  @P0 LEA R6, R5, R23, 0x1 ;  /* 0x0000001705060211 */ /* 0x000fe200078e08ff */
        /* <DEDUP_REMOVED lines=19> */
.L_x_1748:
        /* <DEDUP_REMOVED lines=10> */
.L_x_1598:
        /* <DEDUP_REMOVED lines=11> */
.L_x_1599:
[----:B------:R1:W5:Y:S01]  /*153d0*/  LDL.LU R0, [R1+0x20] ;  /* 0x0000200001007983 */ /* 0x0003620000300800 */
[----:B------:R1:W-:Y:S02]  /*153e0*/  SYNCS.ARRIVE.TRANS64.A1T0 RZ, [R30+URZ+0x32430], RZ ;  /* 0x032430ff1eff79a7 */ /* 0x0003e4000810003f */
[----:B------:R-:W-:Y:S05]  /*153f0*/  WARPSYNC.ALL ;  /* 0x0000000000007948 */ /* 0x000fea0003800000 */
[----:B------:R-:W-:Y:S01]  /*15400*/  ULDC.64 UR4, c[0x0][0xaf8] ;  /* 0x0002be0000047ab9 */ /* 0x000fe20000000a00 */
[----:B------:R-:W-:Y:S01]  /*15410*/  BSSY B6, `(.L_x_1600) ;  /* 0x000001d000067945 */ /* 0x000fe20003800000 */
[----:B------:R-:W-:Y:S01]  /*15420*/  BAR.SYNC.DEFER_BLOCKING 0x8, 0x180 ;  /* 0x0206000000007b1d */ /* 0x000fe20000010000 */
[----:B------:R-:W-:-:S04]  /*15430*/  ISETP.NE.U32.AND P0, PT, RZ, UR4, PT ;  /* 0x00000004ff007c0c */ /* 0x000fc8000bf05070 */
[----:B------:R-:W-:-:S04]  /*15440*/  ISETP.NE.AND.EX P0, PT, RZ, UR5, PT, P0 ;  /* 0x00000005ff007c0c */ /* 0x000fc8000bf05300 */
[----:B0-----:R-:W-:-:S05]  /*15450*/  SEL R3, R36, RZ, !P0 ;  /* 0x000000ff24037207 */ /* 0x001fca0004000000 */
[----:B------:R0:W-:Y:S01]  /*15460*/  STL [R1+0x10], R3 ;  /* 0x0000100301007387 */ /* 0x0001e20000100800 */
[----:B-----5:R-:W-:Y:S01]  /*15470*/  SEL R2, R0, RZ, !P0 ;  /* 0x000000ff00027207 */ /* 0x020fe20004000000 */
[----:B------:R-:W-:-:S04]  /*15480*/  VIADD R0, R23, 0x18400 ;  /* 0x0001840017007836 */ /* 0x000fc80000000000 */
[----:B------:R0:W-:Y:S01]  /*15490*/  STL [R1+0x3c], R2 ;  /* 0x00003c0201007387 */ /* 0x0001e20000100800 */
        /* <DEDUP_REMOVED lines=20> */
.L_x_1601:
[----:B------:R-:W-:Y:S05]  /*155e0*/  BSYNC B6 ;  /* 0x0000000000067941 */ /* 0x000fea0003800000 */
.L_x_1600:
[----:B0-----:R-:W2:Y:S01]  /*155f0*/  LDL R0, [R1+0x34] ;  /* 0x0000340001007983 */ /* 0x001ea20000100800 */
[----:B------:R-:W0:Y:S03]  /*15600*/  LDC R6, c[0x0][0x448] ;  /* 0x00011200ff067b82 */ /* 0x000e260000000800 */
[----:B------:R-:W3:Y:S04]  /*15610*/  LDL R21, [R1+0x3c] ;  /* 0x00003c0001157983 */ /* 0x000ee80000100800 */
[----:B------:R-:W4:Y:S01]  /*15620*/  LDL R20, [R1+0x10] ;  /* 0x0000100001147983 */ /* 0x000f220000100800 */
[----:B------:R-:W1:Y:S01]  /*15630*/  S2R R2, SR_TID.X ;  /* 0x0000000000027919 */ /* 0x000e620000002100 */
[----:B------:R-:W-:Y:S01]  /*15640*/  IMAD.SHL.U32 R17, R17, 0x80, RZ ;  /* 0x0000008011117824 */ /* 0x000fe200078e00ff */
[----:B------:R-:W-:Y:S01]  /*15650*/  ULDC.64 UR4, c[0x0][0x298] ;  /* 0x0000a60000047ab9 */ /* 0x000fe20000000a00 */
[----:B------:R0:W5:Y:S02]  /*15660*/  LDL R9, [R1+0x18] ;  /* 0x0000180001097983 */ /* 0x0001640000100800 */
[----:B0-----:R-:W-:-:S13]  /*15670*/  ISETP.NE.AND P0, PT, R6, 0x1, PT ;  /* 0x000000010600780c */ /* 0x001fda0003f05270 */
[----:B------:R-:W0:Y:S01]  /*15680*/  @P0 LDC R3, c[0x0][0x450] ;  /* 0x00011400ff030b82 */ /* 0x000e220000000800 */
[----:B-1----:R-:W-:-:S04]  /*15690*/  LOP3.LUT R2, R2, 0x7f, RZ, 0xc0, !PT ;  /* 0x0000007f02027812 */ /* 0x002fc800078ec0ff */
[----:B------:R-:W-:Y:S01]  /*156a0*/  SHF.R.U32.HI R2, RZ, 0x3, R2 ;  /* 0x00000003ff027819 */ /* 0x000fe20000011602 */
[----:B------:R-:W1:Y:S02]  /*156b0*/  S2R R5, SR_TID.X ;  /* 0x0000000000057919 */ /* 0x000e640000002100 */
[----:B-1----:R-:W-:-:S05]  /*156c0*/  IMAD.SHL.U32 R7, R5, 0x8, RZ ;  /* 0x0000000805077824 */ /* 0x002fca00078e00ff */
[----:B------:R-:W-:Y:S01]  /*156d0*/  LOP3.LUT R7, R7, 0x38, RZ, 0xc0, !PT ;  /* 0x0000003807077812 */ /* 0x000fe200078ec0ff */
[----:B--2---:R-:W-:Y:S02]  /*156e0*/  IMAD.MOV.U32 R4, RZ, RZ, R0 ;  /* 0x000000ffff047224 */ /* 0x004fe400078e0000 */
[----:B------:R-:W1:Y:S02]  /*156f0*/  S2R R0, SR_TID.X ;  /* 0x0000000000007919 */ /* 0x000e640000002100 */
[----:B-1----:R-:W-:-:S05]  /*15700*/  IMAD.SHL.U32 R0, R0, 0x10, RZ ;  /* 0x0000001000007824 */ /* 0x002fca00078e00ff */
[----:B------:R-:W-:Y:S02]  /*15710*/  LOP3.LUT R0, R2, 0x70, R0, 0xf8, !PT ;  /* 0x0000007002007812 */ /* 0x000fe400078ef800 */
[----:B------:R-:W1:Y:S02]  /*15720*/  @P0 LDC R2, c[0x0][0x44c] ;  /* 0x00011300ff020b82 */ /* 0x000e640000000800 */
[----:B------:R-:W-:Y:S01]  /*15730*/  LOP3.LUT R36, R0, R17, RZ, 0xfc, !PT ;  /* 0x0000001100247212 */ /* 0x000fe200078efcff */
[----:B------:R-:W-:-:S03]  /*15740*/  IMAD R4, R4, UR4, RZ ;  /* 0x0000000404047c24 */ /* 0x000fc6000f8e02ff */
[----:B------:R-:W-:Y:S01]  /*15750*/  MOV R0, R36 ;  /* 0x0000002400007202 */ /* 0x000fe20000000f00 */
[----:B------:R-:W-:Y:S02]  /*15760*/  IMAD R4, R37, UR5, R4 ;  /* 0x0000000525047c24 */ /* 0x000fe4000f8e0204 */
[----:B-1----:R-:W-:-:S05]  /*15770*/  @P0 IMAD.HI.U32 R2, R36, R2, RZ ;  /* 0x0000000224020227 */ /* 0x002fca00078e00ff */
[----:B0-----:R-:W-:Y:S01]  /*15780*/  @P0 SHF.R.U32.HI R0, RZ, R3, R2 ;  /* 0x00000003ff000219 */ /* 0x001fe20000011602 */
        /* <DEDUP_REMOVED lines=9> */
[----:B----4-:R-:W-:-:S04]  /*15820*/  IMAD.WIDE.U32 R2, R20, UR4, R2 ;  /* 0x0000000414027c25 */ /* 0x010fc8000f8e0002 */
[----:B------:R-:W-:Y:S01]  /*15830*/  IMAD R4, R20, UR5, R4 ;  /* 0x0000000514047c24 */ /* 0x000fe2000f8e0204 */
[----:B------:R-:W-:-:S03]  /*15840*/  ULDC.64 UR4, c[0x0][0x2d0] ;  /* 0x0000b40000047ab9 */ /* 0x000fc60000000a00 */
[----:B------:R-:W-:Y:S01]  /*15850*/  IMAD.IADD R3, R3, 0x1, R4 ;  /* 0x0000000103037824 */ /* 0x000fe200078e0204 */
[----:B------:R-:W-:-:S05]  /*15860*/  SHF.R.S32.HI R4, RZ, 0x1f, R0 ;  /* 0x0000001fff047819 */ /* 0x000fca0000011400 */
[----:B------:R-:W-:Y:S02]  /*15870*/  IMAD R4, R4, UR4, RZ ;  /* 0x0000000404047c24 */ /* 0x000fe4000f8e02ff */
[----:B------:R-:W-:-:S04]  /*15880*/  IMAD.WIDE.U32 R2, R0, UR4, R2 ;  /* 0x0000000400027c25 */ /* 0x000fc8000f8e0002 */
[----:B------:R-:W-:Y:S01]  /*15890*/  IMAD R4, R0, UR5, R4 ;  /* 0x0000000500047c24 */ /* 0x000fe2000f8e0204 */
[----:B------:R-:W-:Y:S01]  /*158a0*/  ULDC.64 UR4, c[0x0][0x2c8] ;  /* 0x0000b20000047ab9 */ /* 0x000fe20000000a00 */
[----:B------:R-:W-:-:S04]  /*158b0*/  IMAD.MOV R0, RZ, RZ, -R0 ;  /* 0x000000ffff007224 */ /* 0x000fc800078e0a00 */
[----:B------:R-:W-:Y:S02]  /*158c0*/  IMAD R0, R6, R0, R36 ;  /* 0x0000000006007224 */ /* 0x000fe400078e0224 */
[----:B------:R-:W-:-:S03]  /*158d0*/  IMAD.IADD R3, R3, 0x1, R4 ;  /* 0x0000000103037824 */ /* 0x000fc600078e0204 */
[----:B------:R-:W-:Y:S01]  /*158e0*/  SHF.R.S32.HI R4, RZ, 0x1f, R0 ;  /* 0x0000001fff047819 */ /* 0x000fe20000011400 */
[----:B------:R-:W-:-:S04]  /*158f0*/  IMAD.WIDE.U32 R2, R0, UR4, R2 ;  /* 0x0000000400027c25 */ /* 0x000fc8000f8e0002 */
[----:B------:R-:W-:-:S04]  /*15900*/  IMAD R4, R4, UR4, RZ ;  /* 0x0000000404047c24 */ /* 0x000fc8000f8e02ff */
[----:B------:R-:W-:Y:S01]  /*15910*/  IMAD R4, R0, UR5, R4 ;  /* 0x0000000500047c24 */ /* 0x000fe2000f8e0204 */
[----:B------:R-:W-:Y:S02]  /*15920*/  ULDC.64 UR4, c[0x0][0x280] ;  /* 0x0000a00000047ab9 */ /* 0x000fe40000000a00 */
[C---:B------:R-:W-:Y:S01]  /*15930*/  LEA R0, P0, R2.reuse, UR4, 0x1 ;  /* 0x0000000402007c11 */ /* 0x040fe2000f8008ff */
[----:B------:R-:W-:Y:S01]  /*15940*/  ULDC UR4, c[0x0][0x2b8] ;  /* 0x0000ae0000047ab9 */ /* 0x000fe20000000800 */
[----:B------:R-:W-:Y:S02]  /*15950*/  IADD3 R3, R3, R4, RZ ;  /* 0x0000000403037210 */ /* 0x000fe40007ffe0ff */
[----:B------:R-:W-:Y:S02]  /*15960*/  LOP3.LUT R20, R5, 0x7f, RZ, 0xc0, !PT ;  /* 0x0000007f05147812 */ /* 0x000fe400078ec0ff */
[----:B------:R-:W-:Y:S01]  /*15970*/  LEA.HI.X R3, R2, UR5, R3, 0x1, P0 ;  /* 0x0000000502037c11 */ /* 0x000fe200080f0c03 */
[----:B------:R-:W-:Y:S01]  /*15980*/  UMOV UR5, 0xffffffff ;  /* 0xffffffff00057882 */ /* 0x000fe20000000000 */
[----:B------:R-:W-:-:S02]  /*15990*/  ISETP.GE.AND P1, PT, R7, UR4, PT ;  /* 0x0000000407007c0c */ /* 0x000fc4000bf26270 */
[----:B------:R-:W-:Y:S01]  /*159a0*/  SHF.R.U32.HI R8, RZ, 0x3, R20 ;  /* 0x00000003ff087819 */ /* 0x000fe20000011614 */
[----:B------:R-:W-:Y:S10]  /*159b0*/  BRA.DIV UR5, `(.L_x_1602) ;  /* 0x0000005605cc7947 */ /* 0x000ff4000b800000 */
[----:B------:R-:W0:Y:S01]  /*159c0*/  SHFL.IDX PT, R5, R0, RZ, 0x181f ;  /* 0x00181fff00057589 */ /* 0x000e2200000e0000 */
[----:B-----5:R-:W-:Y:S02]  /*159d0*/  IMAD R2, R9, R6, RZ ;  /* 0x0000000609027224 */ /* 0x020fe400078e02ff */
[----:B------:R-:W-:Y:S01]  /*159e0*/  IMAD.IADD R17, R8, 0x1, R17 ;  /* 0x0000000108117824 */ /* 0x000fe200078e0211 */
[----:B------:R-:W1:Y:S03]  /*159f0*/  SHFL.IDX PT, R4, R3, RZ, 0x181f ;  /* 0x00181fff03047589 */ /* 0x000e6600000e0000 */
[C---:B------:R-:W-:Y:S01]  /*15a00*/  VIADD R6, R17.reuse, 0x10 ;  /* 0x0000001011067836 */ /* 0x040fe20000000000 */
[C---:B------:R-:W-:Y:S01]  /*15a10*/  ISETP.GE.AND P0, PT, R17.reuse, R2, PT ;  /* 0x000000021100720c */ /* 0x040fe20003f06270 */
[----:B------:R-:W-:-:S03]  /*15a20*/  VIADD R8, R17, 0x30 ;  /* 0x0000003011087836 */ /* 0x000fc60000000000 */
[----:B------:R2:W-:Y:S09]  /*15a30*/  STL [R1+0x20], R6 ;  /* 0x0000200601007387 */ /* 0x0005f20000100800 */
[----:B0-----:R-:W-:-:S05]  /*15a40*/  @!P0 LEA R5, P2, R7, R5, 0x1 ;  /* 0x0000000507058211 */ /* 0x001fca00078408ff */
[----:B-1----:R-:W-:-:S05]  /*15a50*/  @!P0 IMAD.X R4, RZ, RZ, R4, P2 ;  /* 0x000000ffff048224 */ /* 0x002fca00010e0604 */
[----:B------:R-:W-:-:S04]  /*15a60*/  @!P0 LOP3.LUT R5, R5, R4, RZ, 0x3c, !PT ;  /* 0x0000000405058212 */ /* 0x000fc800078e3cff */
[----:B------:R-:W-:-:S04]  /*15a70*/  @!P0 LOP3.LUT R4, R5, R4, RZ, 0x3c, !PT ;  /* 0x0000000405048212 */ /* 0x000fc800078e3cff */
[----:B------:R-:W-:-:S05]  /*15a80*/  @!P0 LOP3.LUT R5, R5, R4, RZ, 0x3c, !PT ;  /* 0x0000000405058212 */ /* 0x000fca00078e3cff */
[----:B------:R-:W-:Y:S01]  /*15a90*/  @!PT LDS RZ, [RZ] ;  /* 0x00000000fffff984 */ /* 0x000fe20000000800 */
[----:B------:R0:W-:Y:S01]  /*15aa0*/  @!P0 LDGSTS.E.BYPASS.LTC128B.128 [R26+0x18400], desc[UR60][R4.64], !P1 ;  /* 0x18400000041a8fae */ /* 0x0001e2000c901d7c */
[----:B------:R-:W-:Y:S02]  /*15ab0*/  ISETP.GE.AND P0, PT, R6, R2, PT ;  /* 0x000000020600720c */ /* 0x000fe40003f06270 */
[----:B--2---:R-:W-:-:S05]  /*15ac0*/  IADD3 R6, R17, 0x20, RZ ;  /* 0x0000002011067810 */ /* 0x004fca0007ffe0ff */
[----:B------:R-:W-:Y:S04]  /*15ad0*/  STL [R1+0x24], R6 ;  /* 0x0000240601007387 */ /* 0x000fe80000100800 */
[----:B0-----:R-:W0:Y:S04]  /*15ae0*/  SHFL.IDX PT, R5, R0, 0x1, 0x181f ;  /* 0x00381f0000057f89 */ /* 0x001e2800000e0000 */
[----:B------:R-:W1:Y:S04]  /*15af0*/  SHFL.IDX PT, R4, R3, 0x1, 0x181f ;  /* 0x00381f0003047f89 */ /* 0x000e6800000e0000 */
[----:B------:R-:W-:Y:S01]  /*15b00*/  STL [R1+0x28], R8 ;  /* 0x0000280801007387 */ /* 0x000fe20000100800 */
[----:B0-----:R-:W-:-:S05]  /*15b10*/  @!P0 LEA R5, P2, R7, R5, 0x1 ;  /* 0x0000000507058211 */ /* 0x001fca00078408ff */
[----:B-1----:R-:W-:-:S05]  /*15b20*/  @!P0 IMAD.X R4, RZ, RZ, R4, P2 ;  /* 0x000000ffff048224 */ /* 0x002fca00010e0604 */
[----:B------:R-:W-:-:S04]  /*15b30*/  @!P0 LOP3.LUT R5, R5, R4, RZ, 0x3c, !PT ;  /* 0x0000000405058212 */ /* 0x000fc800078e3cff */
[----:B------:R-:W-:-:S04]  /*15b40*/  @!P0 LOP3.LUT R4, R5, R4, RZ, 0x3c, !PT ;  /* 0x0000000405048212 */ /* 0x000fc800078e3cff */
[----:B------:R-:W-:-:S05]  /*15b50*/  @!P0 LOP3.LUT R5, R5, R4, RZ, 0x3c, !PT ;  /* 0x0000000405058212 */ /* 0x000fca00078e3cff */
[----:B------:R0:W-:Y:S01]  /*15b60*/  @!P0 LDGSTS.E.BYPASS.LTC128B.128 [R26+0x18c00], desc[UR60][R4.64], !P1 ;  /* 0x18c00000041a8fae */ /* 0x0001e2000c901d7c */
[----:B------:R-:W-:-:S03]  /*15b70*/  ISETP.GE.AND P0, PT, R6, R2, PT ;  /* 0x000000020600720c */ /* 0x000fc60003f06270 */
[----:B------:R-:W-:Y:S04]  /*15b80*/  SHFL.IDX PT, R6, R3, 0x3, 0x181f ;  /* 0x00781f0003067f89 */ /* 0x000fe800000e0000 */
[----:B0-----:R-:W0:Y:S04]  /*15b90*/  SHFL.IDX PT, R5, R0, 0x2, 0x181f ;  /* 0x00581f0000057f89 */ /* 0x001e2800000e0000 */
[----:B------:R-:W1:Y:S02]  /*15ba0*/  SHFL.IDX PT, R4, R3, 0x2, 0x181f ;  /* 0x00581f0003047f89 */ /* 0x000e6400000e0000 */
[----:B0-----:R-:W-:-:S05]  /*15bb0*/  @!P0 LEA R5, P2, R7, R5, 0x1 ;  /* 0x0000000507058211 */ /* 0x001fca00078408ff */
[----:B-1----:R-:W-:-:S05]  /*15bc0*/  @!P0 IMAD.X R4, RZ, RZ, R4, P2 ;  /* 0x000000ffff048224 */ /* 0x002fca00010e0604 */
[----:B------:R-:W-:-:S04]  /*15bd0*/  @!P0 LOP3.LUT R5, R5, R4, RZ, 0x3c, !PT ;  /* 0x0000000405058212 */ /* 0x000fc800078e3cff */
[----:B------:R-:W-:-:S04]  /*15be0*/  @!P0 LOP3.LUT R4, R5, R4, RZ, 0x3c, !PT ;  /* 0x0000000405048212 */ /* 0x000fc800078e3cff */
[----:B------:R-:W-:-:S05]  /*15bf0*/  @!P0 LOP3.LUT R5, R5, R4, RZ, 0x3c, !PT ;  /* 0x0000000405058212 */ /* 0x000fca00078e3cff */
[----:B------:R0:W-:Y:S01]  /*15c00*/  @!P0 LDGSTS.E.BYPASS.LTC128B.128 [R26+0x19400], desc[UR60][R4.64], !P1 ;  /* 0x19400000041a8fae */ /* 0x0001e2000c901d7c */
[----:B------:R-:W-:Y:S01]  /*15c10*/  ISETP.GE.AND P0, PT, R8, R2, PT ;  /* 0x000000020800720c */ /* 0x000fe20003f06270 */
[----:B------:R-:W-:-:S05]  /*15c20*/  VIADD R8, R17, 0x40 ;  /* 0x0000004011087836 */ /* 0x000fca0000000000 */
[----:B------:R-:W-:Y:S04]  /*15c30*/  STL [R1+0x2c], R8 ;  /* 0x00002c0801007387 */ /* 0x000fe80000100800 */
[----:B0-----:R-:W0:Y:S03]  /*15c40*/  SHFL.IDX PT, R4, R0, 0x3, 0x181f ;  /* 0x00781f0000047f89 */ /* 0x001e2600000e0000 */
[----:B0-----:R-:W-:-:S05]  /*15c50*/  @!P0 LEA R5, P2, R7, R4, 0x1 ;  /* 0x0000000407058211 */ /* 0x001fca00078408ff */
[----:B------:R-:W-:Y:S02]  /*15c60*/  @!P0 IMAD.X R4, RZ, RZ, R6, P2 ;  /* 0x000000ffff048224 */ /* 0x000fe400010e0606 */
[----:B------:R-:W-:Y:S03]  /*15c70*/  SHFL.IDX PT, R6, R3, 0x4, 0x181f ;  /* 0x00981f0003067f89 */ /* 0x000fe600000e0000 */
[----:B------:R-:W-:-:S04]  /*15c80*/  @!P0 LOP3.LUT R5, R5, R4, RZ, 0x3c, !PT ;  /* 0x0000000405058212 */ /* 0x000fc800078e3cff */
[----:B------:R-:W-:-:S04]  /*15c90*/  @!P0 LOP3.LUT R4, R5, R4, RZ, 0x3c, !PT ;  /* 0x0000000405048212 */ /* 0x000fc800078e3cff */
[----:B------:R-:W-:-:S05]  /*15ca0*/  @!P0 LOP3.LUT R5, R5, R4, RZ, 0x3c, !PT ;  /* 0x0000000405058212 */ /* 0x000fca00078e3cff */
[----:B------:R0:W-:Y:S01]  /*15cb0*/  @!P0 LDGSTS.E.BYPASS.LTC128B.128 [R26+0x19c00], desc[UR60][R4.64], !P1 ;  /* 0x19c00000041a8fae */ /* 0x0001e2000c901d7c */
[----:B------:R-:W-:Y:S02]  /*15cc0*/  ISETP.GE.AND P0, PT, R8, R2, PT ;  /* 0x000000020800720c */ /* 0x000fe40003f06270 */
[----:B------:R-:W-:-:S05]  /*15cd0*/  IADD3 R8, R17, 0x50, RZ ;  /* 0x0000005011087810 */ /* 0x000fca0007ffe0ff */
[----:B------:R-:W-:Y:S04]  /*15ce0*/  STL [R1+0x30], R8 ;  /* 0x0000300801007387 */ /* 0x000fe80000100800 */
[----:B0-----:R-:W0:Y:S02]  /*15cf0*/  SHFL.IDX PT, R4, R0, 0x4, 0x181f ;  /* 0x00981f0000047f89 */ /* 0x001e2400000e0000 */
[----:B0-----:R-:W-:-:S05]  /*15d00*/  @!P0 LEA R5, P2, R7, R4, 0x1 ;  /* 0x0000000407058211 */ /* 0x001fca00078408ff */
[----:B------:R-:W-:Y:S02]  /*15d10*/  @!P0 IMAD.X R4, RZ, RZ, R6, P2 ;  /* 0x000000ffff048224 */ /* 0x000fe400010e0606 */
[----:B------:R-:W-:Y:S03]  /*15d20*/  SHFL.IDX PT, R6, R3, 0x5, 0x181f ;  /* 0x00b81f0003067f89 */ /* 0x000fe600000e0000 */
        /* <DEDUP_REMOVED lines=11> */
[-C--:B------:R-:W-:Y:S01]  /*15de0*/  @!P0 LOP3.LUT R5, R5, R4.reuse, RZ, 0x3c, !PT ;  /* 0x0000000405058212 */ /* 0x080fe200078e3cff */
[----:B------:R-:W-:Y:S03]  /*15df0*/  SHFL.IDX PT, R3, R3, 0x7, 0x181f ;  /* 0x00f81f0003037f89 */ /* 0x000fe600000e0000 */
[----:B------:R-:W-:-:S04]  /*15e00*/  @!P0 LOP3.LUT R4, R5, R4, RZ, 0x3c, !PT ;  /* 0x0000000405048212 */ /* 0x000fc800078e3cff */
[----:B------:R-:W-:-:S05]  /*15e10*/  @!P0 LOP3.LUT R5, R5, R4, RZ, 0x3c, !PT ;  /* 0x0000000405058212 */ /* 0x000fca00078e3cff */
[----:B------:R0:W-:Y:S01]  /*15e20*/  @!P0 LDGSTS.E.BYPASS.LTC128B.128 [R26+0x1ac00], desc[UR60][R4.64], !P1 ;  /* 0x1ac00000041a8fae */ /* 0x0001e2000c901d7c */
[----:B------:R-:W-:-:S03]  /*15e30*/  ISETP.GE.AND P0, PT, R8, R2, PT ;  /* 0x000000020800720c */ /* 0x000fc60003f06270 */
[----:B0-----:R-:W0:Y:S04]  /*15e40*/  SHFL.IDX PT, R4, R0, 0x6, 0x181f ;  /* 0x00d81f0000047f89 */ /* 0x001e2800000e0000 */
[----:B------:R-:W1:Y:S06]  /*15e50*/  SHFL.IDX PT, R0, R0, 0x7, 0x181f ;  /* 0x00f81f0000007f89 */ /* 0x000e6c00000e0000 */
[----:B0-----:R-:W-:-:S05]  /*15e60*/  @!P0 LEA R5, P2, R7, R4, 0x1 ;  /* 0x0000000407058211 */ /* 0x001fca00078408ff */
[----:B------:R-:W-:-:S05]  /*15e70*/  @!P0 IMAD.X R4, RZ, RZ, R6, P2 ;  /* 0x000000ffff048224 */ /* 0x000fca00010e0606 */
[----:B------:R-:W-:-:S04]  /*15e80*/  @!P0 LOP3.LUT R5, R5, R4, RZ, 0x3c, !PT ;  /* 0x0000000405058212 */ /* 0x000fc800078e3cff */
[----:B------:R-:W-:-:S04]  /*15e90*/  @!P0 LOP3.LUT R4, R5, R4, RZ, 0x3c, !PT ;  /* 0x0000000405048212 */ /* 0x000fc800078e3cff */
[----:B------:R-:W-:-:S05]  /*15ea0*/  @!P0 LOP3.LUT R5, R5, R4, RZ, 0x3c, !PT ;  /* 0x0000000405058212 */ /* 0x000fca00078e3cff */
[----:B-1----:R0:W-:Y:S02]  /*15eb0*/  @!P0 LDGSTS.E.BYPASS.LTC128B.128 [R26+0x1b400], desc[UR60][R4.64], !P1 ;  /* 0x1b400000041a8fae */ /* 0x0021e4000c901d7c */
.L_x_1765:
[----:B0-----:R-:W-:-:S05]  /*15ec0*/  VIADD R4, R17, 0x70 ;  /* 0x0000007011047836 */ /* 0x001fca0000000000 */
[----:B------:R-:W-:Y:S01]  /*15ed0*/  ISETP.GE.AND P0, PT, R4, R2, PT ;  /* 0x000000020400720c */ /* 0x000fe20003f06270 */
[----:B------:R0:W-:-:S12]  /*15ee0*/  STL [R1+0x44], R4 ;  /* 0x0000440401007387 */ /* 0x0001d80000100800 */
[----:B------:R-:W-:-:S05]  /*15ef0*/  @!P0 LEA R2, P2, R7, R0, 0x1 ;  /* 0x0000000007028211 */ /* 0x000fca00078408ff */
[----:B------:R-:W-:-:S05]  /*15f00*/  @!P0 IMAD.X R3, RZ, RZ, R3, P2 ;  /* 0x000000ffff038224 */ /* 0x000fca00010e0603 */
[----:B------:R-:W-:Y:S01]  /*15f10*/  @!PT LDS RZ, [RZ] ;  /* 0x00000000fffff984 */ /* 0x000fe20000000800 */
[----:B------:R-:W-:Y:S01]  /*15f20*/  @!PT LDS RZ, [RZ] ;  /* 0x00000000fffff984 */ /* 0x000fe20000000800 */
[----:B------:R-:W-:Y:S01]  /*15f30*/  @!PT LDS RZ, [RZ] ;  /* 0x00000000fffff984 */ /* 0x000fe20000000800 */
[----:B------:R0:W-:Y:S01]  /*15f40*/  @!P0 LDGSTS.E.BYPASS.LTC128B.128 [R26+0x1bc00], desc[UR60][R2.64], !P1 ;  /* 0x1bc00000021a8fae */ /* 0x0001e2000c901d7c */
[----:B------:R-:W-:Y:S01]  /*15f50*/  PLOP3.LUT P0, PT, PT, PT, PT, 0x80, 0x0 ;  /* 0x000000000000781c */ /* 0x000fe20003f0f070 */
[----:B------:R-:W-:-:S12]  /*15f60*/  NOP ;  /* 0x0000000000007918 */ /* 0x000fd80000000000 */
.L_x_1603:
[----:B------:R-:W-:Y:S02]  /*15f70*/  PLOP3.LUT P1, PT, P1, P0, PT, 0xa2, 0x0 ;  /* 0x000000000000781c */ /* 0x000fe40000f21472 */
[----:B------:R-:W-:-:S08]  /*15f80*/  @P0 R2UR P1, UR4, R23 ;  /* 0x00000000170402ca */ /* 0x000fd00000020000 */
[----:B------:R-:W-:-:S05]  /*15f90*/  @P0 PLOP3.LUT P0, PT, P1, PT, PT, 0x80, 0x0 ;  /* 0x000000000000081c */ /* 0x000fca0000f0f070 */
[----:B------:R-:W-:Y:S01]  /*15fa0*/  @!P1 SYNCS.ARRIVE.TRANS64.RED.A0T1 RZ, [UR4+0x32400], RZ ;  /* 0x032400ffffff99a7 */ /* 0x000fe20008200404 */
[----:B------:R-:W-:Y:S07]  /*15fb0*/  @!P1 ARRIVES.LDGSTSBAR.64.TRANSCNT [UR4+0x32400] ;  /* 0x03240000ff0099b0 */ /* 0x000fee0008000a84 */
[----:B------:R-:W-:Y:S05]  /*15fc0*/  @P0 BRA.U.ANY `(.L_x_1603) ;  /* 0xfffffffd00e80947 */ /* 0x000fea000393ffff */
[----:B------:R-:W-:Y:S01]  /*15fd0*/  NOP ;  /* 0x0000000000007918 */ /* 0x000fe20000000000 */
[----:B------:R-:W-:Y:S01]  /*15fe0*/  IADD3 R0, R23, 0x22400, RZ ;  /* 0x0002240017007810 */ /* 0x000fe20007ffe0ff */
[----:B------:R1:W-:Y:S01]  /*15ff0*/  SYNCS.ARRIVE.TRANS64.A1T0 RZ, [R23+URZ+0x32400], RZ ;  /* 0x032400ff17ff79a7 */ /* 0x0003e2000810003f */
[----:B------:R-:W-:Y:S02]  /*16000*/  BSSY B6, `(.L_x_1604) ;  /* 0x0000013000067945 */ /* 0x000fe40003800000 */
        /* <DEDUP_REMOVED lines=18> */
.L_x_1605:
[----:B------:R-:W-:Y:S05]  /*16130*/  BSYNC B6 ;  /* 0x0000000000067941 */ /* 0x000fea0003800000 */
.L_x_1604:
[----:B0-----:R-:W2:Y:S01]  /*16140*/  LDL.LU R2, [R1+0x34] ;  /* 0x0000340001027983 */ /* 0x001ea20000300800 */
[----:B------:R-:W0:Y:S01]  /*16150*/  LDC R6, c[0x0][0x448] ;  /* 0x00011200ff067b82 */ /* 0x000e220000000800 */
[----:B------:R-:W-:Y:S02]  /*16160*/  ULDC.64 UR4, c[0x0][0x398] ;  /* 0x0000e60000047ab9 */ /* 0x000fe40000000a00 */
[----:B------:R-:W3:Y:S04]  /*16170*/  LDL.LU R21, [R1+0x3c] ;  /* 0x00003c0001157983 */ /* 0x000ee80000300800 */
[----:B------:R-:W4:Y:S01]  /*16180*/  LDL.LU R20, [R1+0x10] ;  /* 0x0000100001147983 */ /* 0x000f220000300800 */
[----:B------:R-:W-:Y:S01]  /*16190*/  IMAD.MOV.U32 R4, RZ, RZ, R36 ;  /* 0x000000ffff047224 */ /* 0x000fe200078e0024 */
[----:B------:R-:W1:Y:S01]  /*161a0*/  S2R R8, SR_TID.X ;  /* 0x0000000000087919 */ /* 0x000e620000002100 */
[----:B0-----:R-:W-:-:S13]  /*161b0*/  ISETP.NE.AND P0, PT, R6, 0x1, PT ;  /* 0x000000010600780c */ /* 0x001fda0003f05270 */
[----:B------:R-:W0:Y:S01]  /*161c0*/  @P0 LDC R5, c[0x0][0x450] ;  /* 0x00011400ff050b82 */ /* 0x000e220000000800 */
[----:B-1----:R-:W-:-:S05]  /*161d0*/  IMAD.SHL.U32 R7, R8, 0x8, RZ ;  /* 0x0000000808077824 */ /* 0x002fca00078e00ff */
[----:B------:R-:W-:Y:S01]  /*161e0*/  LOP3.LUT R7, R7, 0x38, RZ, 0xc0, !PT ;  /* 0x0000003807077812 */ /* 0x000fe200078ec0ff */
[----:B--2---:R-:W-:Y:S02]  /*161f0*/  IMAD R0, R2, UR4, RZ ;  /* 0x0000000402007c24 */ /* 0x004fe4000f8e02ff */
[----:B------:R-:W-:-:S04]  /*16200*/  IMAD.WIDE.U32 R2, R37, UR4, RZ ;  /* 0x0000000425027c25 */ /* 0x000fc8000f8e00ff */
        /* <DEDUP_REMOVED lines=11> */
[----:B------:R-:W-:Y:S01]  /*162c0*/  ULDC.64 UR4, c[0x0][0x3d0] ;  /* 0x0000f40000047ab9 */ /* 0x000fe20000000a00 */
[----:B------:R-:W-:-:S03]  /*162d0*/  SHF.L.U32 R20, R8, 0x3, RZ ;  /* 0x0000000308147819 */ /* 0x000fc600000006ff */
[----:B------:R-:W-:Y:S02]  /*162e0*/  IADD3 R3, R3, R0, RZ ;  /* 0x0000000003037210 */ /* 0x000fe40007ffe0ff */
[----:B------:R-:W1:Y:S01]  /*162f0*/  @P0 LDC R0, c[0x0][0x44c] ;  /* 0x00011300ff000b82 */ /* 0x000e620000000800 */
[----:B------:R-:W-:-:S04]  /*16300*/  LOP3.LUT R20, R20, 0x38, RZ, 0xc0, !PT ;  /* 0x0000003814147812 */ /* 0x000fc800078ec0ff */
[C---:B------:R-:W-:Y:S02]  /*16310*/  LOP3.LUT R10, R20.reuse, 0x40, RZ, 0xfc, !PT ;  /* 0x00000040140a7812 */ /* 0x040fe400078efcff */
[C---:B------:R-:W-:Y:S02]  /*16320*/  LOP3.LUT R9, R20.reuse, 0x80, RZ, 0xfc, !PT ;  /* 0x0000008014097812 */ /* 0x040fe400078efcff */
[----:B------:R-:W-:Y:S01]  /*16330*/  LOP3.LUT R8, R20, 0xc0, RZ, 0xfc, !PT ;  /* 0x000000c014087812 */ /* 0x000fe200078efcff */
[----:B-1----:R-:W-:-:S05]  /*16340*/  @P0 IMAD.HI.U32 R0, R36, R0, RZ ;  /* 0x0000000024000227 */ /* 0x002fca00078e00ff */
[----:B0-----:R-:W-:-:S04]  /*16350*/  @P0 SHF.R.U32.HI R4, RZ, R5, R0 ;  /* 0x00000005ff040219 */ /* 0x001fc80000011600 */
[--C-:B------:R-:W-:Y:S01]  /*16360*/  SHF.R.S32.HI R5, RZ, 0x1f, R4.reuse ;  /* 0x0000001fff057819 */ /* 0x100fe20000011404 */
[----:B------:R-:W-:Y:S02]  /*16370*/  IMAD.MOV R0, RZ, RZ, -R4 ;  /* 0x000000ffff007224 */ /* 0x000fe400078e0a04 */
[----:B------:R-:W-:-:S04]  /*16380*/  IMAD.WIDE.U32 R2, R4, UR4, R2 ;  /* 0x0000000404027c25 */ /* 0x000fc8000f8e0002 */
[----:B------:R-:W-:Y:S02]  /*16390*/  IMAD R0, R6, R0, R36 ;  /* 0x0000000006007224 */ /* 0x000fe400078e0224 */
        /* <DEDUP_REMOVED lines=9> */
[C---:B------:R-:W-:Y:S01]  /*16430*/  LEA R4, P0, R2.reuse, UR4, 0x1 ;  /* 0x0000000402047c11 */ /* 0x040fe2000f8008ff */
[----:B------:R-:W-:Y:S01]  /*16440*/  IMAD.IADD R0, R3, 0x1, R0 ;  /* 0x0000000103007824 */ /* 0x000fe200078e0200 */
[----:B------:R-:W-:Y:S02]  /*16450*/  ULDC UR4, c[0x0][0x3b8] ;  /* 0x0000ee0000047ab9 */ /* 0x000fe40000000800 */
[----:B------:R-:W-:Y:S02]  /*16460*/  ISETP.GE.AND P4, PT, R7, UR4, PT ;  /* 0x0000000407007c0c */ /* 0x000fe4000bf86270 */
[----:B------:R-:W-:Y:S01]  /*16470*/  LEA.HI.X R0, R2, UR5, R0, 0x1, P0 ;  /* 0x0000000502007c11 */ /* 0x000fe200080f0c00 */
[----:B------:R-:W-:Y:S01]  /*16480*/  UMOV UR5, 0xffffffff ;  /* 0xffffffff00057882 */ /* 0x000fe20000000000 */
[----:B------:R-:W-:-:S02]  /*16490*/  ISETP.GE.AND P3, PT, R10, UR4, PT ;  /* 0x000000040a007c0c */ /* 0x000fc4000bf66270 */
[----:B------:R-:W-:Y:S02]  /*164a0*/  ISETP.GE.AND P2, PT, R9, UR4, PT ;  /* 0x0000000409007c0c */ /* 0x000fe4000bf46270 */
[----:B------:R-:W-:Y:S01]  /*164b0*/  ISETP.GE.AND P1, PT, R8, UR4, PT ;  /* 0x0000000408007c0c */ /* 0x000fe2000bf26270 */
[----:B------:R-:W-:-:S12]  /*164c0*/  BRA.DIV UR5, `(.L_x_1606) ;  /* 0x0000005605c47947 */ /* 0x000fd8000b800000 */
[----:B------:R-:W2:Y:S04]  /*164d0*/  LDL.LU R3, [R1+0x28] ;  /* 0x0000280001037983 */ /* 0x000ea80000300800 */
[----:B------:R-:W3:Y:S04]  /*164e0*/  LDL.LU R10, [R1+0x20] ;  /* 0x00002000010a7983 */ /* 0x000ee80000300800 */
[----:B------:R-:W4:Y:S04]  /*164f0*/  LDL.LU R9, [R1+0x2c] ;  /* 0x00002c0001097983 */ /* 0x000f280000300800 */
[----:B------:R-:W5:Y:S04]  /*16500*/  LDL.LU R8, [R1+0x24] ;  /* 0x0000240001087983 */ /* 0x000f680000300800 */
[----:B------:R-:W2:Y:S04]  /*16510*/  LDL.LU R11, [R1+0x18] ;  /* 0x00001800010b7983 */ /* 0x000ea80000300800 */
[----:B------:R-:W-:Y:S01]  /*16520*/  SHFL.IDX PT, R2, R0, RZ, 0x181f ;  /* 0x00181fff00027589 */ /* 0x000fe200000e0000 */
[----:B--2---:R-:W-:-:S02]  /*16530*/  IMAD R5, R11, R6, RZ ;  /* 0x000000060b057224 */ /* 0x004fc400078e02ff */
[----:B------:R-:W-:Y:S01]  /*16540*/  IMAD.MOV.U32 R11, RZ, RZ, R3 ;  /* 0x000000ffff0b7224 */ /* 0x000fe200078e0003 */
[----:B------:R-:W-:Y:S02]  /*16550*/  SHFL.IDX PT, R6, R0, 0x1, 0x181f ;  /* 0x00381f0000067f89 */ /* 0x000fe400000e0000 */
[----:B------:R-:W-:Y:S02]  /*16560*/  ISETP.GE.AND P0, PT, R17, R5, PT ;  /* 0x000000051100720c */ /* 0x000fe40003f06270 */
[----:B------:R-:W0:Y:S11]  /*16570*/  SHFL.IDX PT, R3, R4, RZ, 0x181f ;  /* 0x00181fff04037589 */ /* 0x000e3600000e0000 */
[----:B0-----:R-:W-:-:S05]  /*16580*/  @!P0 LEA R3, P6, R7, R3, 0x1 ;  /* 0x0000000307038211 */ /* 0x001fca00078c08ff */
[----:B------:R-:W-:-:S05]  /*16590*/  @!P0 IMAD.X R2, RZ, RZ, R2, P6 ;  /* 0x000000ffff028224 */ /* 0x000fca00030e0602 */
[----:B------:R-:W-:-:S04]  /*165a0*/  @!P0 LOP3.LUT R3, R3, R2, RZ, 0x3c, !PT ;  /* 0x0000000203038212 */ /* 0x000fc800078e3cff */
[----:B------:R-:W-:-:S04]  /*165b0*/  @!P0 LOP3.LUT R2, R3, R2, RZ, 0x3c, !PT ;  /* 0x0000000203028212 */ /* 0x000fc800078e3cff */
[----:B------:R-:W-:-:S05]  /*165c0*/  @!P0 LOP3.LUT R3, R3, R2, RZ, 0x3c, !PT ;  /* 0x0000000203038212 */ /* 0x000fca00078e3cff */
[----:B------:R-:W-:Y:S04]  /*165d0*/  @!P0 LDGSTS.E.BYPASS.LTC128B.128 [R26+0x22400], desc[UR60][R2.64], !P4 ;  /* 0x22400000021a8fae */ /* 0x000fe8000e101d7c */
[----:B------:R-:W-:Y:S04]  /*165e0*/  @!P0 LDGSTS.E.BYPASS.LTC128B.128 [R26+0x26400], desc[UR60][R2.64+0x80], !P3 ;  /* 0x26400080021a8fae */ /* 0x000fe8000d901d7c */
[----:B------:R-:W-:Y:S04]  /*165f0*/  @!P0 LDGSTS.E.BYPASS.LTC128B.128 [R26+0x2a400], desc[UR60][R2.64+0x100], !P2 ;  /* 0x2a400100021a8fae */ /* 0x000fe8000d101d7c */
[----:B------:R0:W-:Y:S01]  /*16600*/  @!P0 LDGSTS.E.BYPASS.LTC128B.128 [R26+0x2e400], desc[UR60][R2.64+0x180], !P1 ;  /* 0x2e400180021a8fae */ /* 0x0001e2000c901d7c */
[----:B---3--:R-:W-:Y:S01]  /*16610*/  ISETP.GE.AND P0, PT, R10, R5, PT ;  /* 0x000000050a00720c */ /* 0x008fe20003f06270 */
[----:B----4-:R-:W-:-:S02]  /*16620*/  IMAD.MOV.U32 R10, RZ, RZ, R9 ;  /* 0x000000ffff0a7224 */ /* 0x010fc400078e0009 */
[----:B------:R-:W2:Y:S04]  /*16630*/  LDL.LU R9, [R1+0x30] ;  /* 0x0000300001097983 */ /* 0x000ea80000300800 */
[----:B0-----:R-:W0:Y:S06]  /*16640*/  SHFL.IDX PT, R2, R4, 0x1, 0x181f ;  /* 0x00381f0004027f89 */ /* 0x001e2c00000e0000 */
[----:B0-----:R-:W-:-:S05]  /*16650*/  @!P0 LEA R2, P6, R7, R2, 0x1 ;  /* 0x0000000207028211 */ /* 0x001fca00078c08ff */
[----:B------:R-:W-:Y:S02]  /*16660*/  @!P0 IMAD.X R3, RZ, RZ, R6, P6 ;  /* 0x000000ffff038224 */ /* 0x000fe400030e0606 */
[----:B------:R-:W-:Y:S04]  /*16670*/  SHFL.IDX PT, R6, R0, 0x2, 0x181f ;  /* 0x00581f0000067f89 */ /* 0x000fe800000e0000 */
[----:B------:R-:W-:Y:S04]  /*16680*/  @!P0 LDGSTS.E.BYPASS.LTC128B.128 [R26+0x22c00], desc[UR60][R2.64], !P4 ;  /* 0x22c00000021a8fae */ /* 0x000fe8000e101d7c */
[----:B------:R-:W-:Y:S04]  /*16690*/  @!P0 LDGSTS.E.BYPASS.LTC128B.128 [R26+0x26c00], desc[UR60][R2.64+0x80], !P3 ;  /* 0x26c00080021a8fae */ /* 0x000fe8000d901d7c */
[----:B------:R-:W-:Y:S04]  /*166a0*/  @!P0 LDGSTS.E.BYPASS.LTC128B.128 [R26+0x2ac00], desc[UR60][R2.64+0x100], !P2 ;  /* 0x2ac00100021a8fae */ /* 0x000fe8000d101d7c */
[----:B------:R0:W-:Y:S01]  /*166b0*/  @!P0 LDGSTS.E.BYPASS.LTC128B.128 [R26+0x2ec00], desc[UR60][R2.64+0x180], !P1 ;  /* 0x2ec00180021a8fae */ /* 0x0001e2000c901d7c */
[----:B-----5:R-:W-:-:S03]  /*166c0*/  ISETP.GE.AND P0, PT, R8, R5, PT ;  /* 0x000000050800720c */ /* 0x020fc60003f06270 */
[----:B------:R-:W3:Y:S04]  /*166d0*/  LDL.LU R8, [R1+0x38] ;  /* 0x0000380001087983 */ /* 0x000ee80000300800 */
[----:B0-----:R-:W0:Y:S06]  /*166e0*/  SHFL.IDX PT, R2, R4, 0x2, 0x181f ;  /* 0x00581f0004027f89 */ /* 0x001e2c00000e0000 */
[----:B0-----:R-:W-:-:S05]  /*166f0*/  @!P0 LEA R2, P6, R7, R2, 0x1 ;  /* 0x0000000207028211 */ /* 0x001fca00078c08ff */
[----:B------:R-:W-:-:S05]  /*16700*/  @!P0 IMAD.X R3, RZ, RZ, R6, P6 ;  /* 0x000000ffff038224 */ /* 0x000fca00030e0606 */
[----:B------:R-:W-:Y:S04]  /*16710*/  @!P0 LDGSTS.E.BYPASS.LTC128B.128 [R26+0x23400], desc[UR60][R2.64], !P4 ;  /* 0x23400000021a8fae */ /* 0x000fe8000e101d7c */
[----:B------:R-:W-:Y:S04]  /*16720*/  @!P0 LDGSTS.E.BYPASS.LTC128B.128 [R26+0x27400], desc[UR60][R2.64+0x80], !P3 ;  /* 0x27400080021a8fae */ /* 0x000fe8000d901d7c */
[----:B------:R-:W-:Y:S04]  /*16730*/  @!P0 LDGSTS.E.BYPASS.LTC128B.128 [R26+0x2b400], desc[UR60][R2.64+0x100], !P2 ;  /* 0x2b400100021a8fae */ /* 0x000fe8000d101d7c */
[----:B------:R0:W-:Y:S04]  /*16740*/  @!P0 LDGSTS.E.BYPASS.LTC128B.128 [R26+0x2f400], desc[UR60][R2.64+0x180], !P1 ;  /* 0x2f400180021a8fae */ /* 0x0001e8000c901d7c */
[----:B------:R-:W-:Y:S04]  /*16750*/  SHFL.IDX PT, R6, R0, 0x3, 0x181f ;  /* 0x00781f0000067f89 */ /* 0x000fe800000e0000 */
[----:B0-----:R-:W0:Y:S01]  /*16760*/  SHFL.IDX PT, R2, R4, 0x3, 0x181f ;  /* 0x00781f0004027f89 */ /* 0x001e2200000e0000 */
[----:B------:R-:W-:-:S13]  /*16770*/  ISETP.GE.AND P0, PT, R11, R5, PT ;  /* 0x000000050b00720c */ /* 0x000fda0003f06270 */
[----:B0-----:R-:W-:-:S04]  /*16780*/  @!P0 LEA R2, P6, R7, R2, 0x1 ;  /* 0x0000000207028211 */ /* 0x001fc800078c08ff */
[----:B------:R-:W-:-:S05]  /*16790*/  @!P0 IADD3.X R3, RZ, R6, RZ, P6, !PT ;  /* 0x00000006ff038210 */ /* 0x000fca00037fe4ff */
[----:B------:R-:W-:Y:S04]  /*167a0*/  @!P0 LDGSTS.E.BYPASS.LTC128B.128 [R26+0x23c00], desc[UR60][R2.64], !P4 ;  /* 0x23c00000021a8fae */ /* 0x000fe8000e101d7c */
[----:B------:R-:W-:Y:S04]  /*167b0*/  @!P0 LDGSTS.E.BYPASS.LTC128B.128 [R26+0x27c00], desc[UR60][R2.64+0x80], !P3 ;  /* 0x27c00080021a8fae */ /* 0x000fe8000d901d7c */
[----:B------:R-:W-:Y:S04]  /*167c0*/  @!P0 LDGSTS.E.BYPASS.LTC128B.128 [R26+0x2bc00], desc[UR60][R2.64+0x100], !P2 ;  /* 0x2bc00100021a8fae */ /* 0x000fe8000d101d7c */
[----:B------:R0:W-:Y:S04]  /*167d0*/  @!P0 LDGSTS.E.BYPASS.LTC128B.128 [R26+0x2fc00], desc[UR60][R2.64+0x180], !P1 ;  /* 0x2fc00180021a8fae */ /* 0x0001e8000c901d7c */
[----:B------:R-:W-:Y:S04]  /*167e0*/  SHFL.IDX PT, R6, R0, 0x4, 0x181f ;  /* 0x00981f0000067f89 */ /* 0x000fe800000e0000 */
[----:B0-----:R-:W0:Y:S01]  /*167f0*/  SHFL.IDX PT, R2, R4, 0x4, 0x181f ;  /* 0x00981f0004027f89 */ /* 0x001e2200000e0000 */
[----:B------:R-:W-:-:S13]  /*16800*/  ISETP.GE.AND P0, PT, R10, R5, PT ;  /* 0x000000050a00720c */ /* 0x000fda0003f06270 */
        /* <DEDUP_REMOVED lines=8> */
[----:B--2---:R-:W-:-:S13]  /*16890*/  ISETP.GE.AND P0, PT, R9, R5, PT ;  /* 0x000000050900720c */ /* 0x004fda0003f06270 */
        /* <DEDUP_REMOVED lines=8> */
[----:B---3--:R-:W-:-:S13]  /*16920*/  ISETP.GE.AND P0, PT, R8, R5, PT ;  /* 0x000000050800720c */ /* 0x008fda0003f06270 */
[----:B0-----:R-:W-:-:S05]  /*16930*/  @!P0 LEA R2, P5, R7, R2, 0x1 ;  /* 0x0000000207028211 */ /* 0x001fca00078a08ff */
[----:B------:R-:W-:-:S05]  /*16940*/  @!P0 IMAD.X R3, RZ, RZ, R6, P5 ;  /* 0x000000ffff038224 */ /* 0x000fca00028e0606 */
[----:B------:R-:W-:Y:S04]  /*16950*/  @!P0 LDGSTS.E.BYPASS.LTC128B.128 [R26+0x25400], desc[UR60][R2.64], !P4 ;  /* 0x25400000021a8fae */ /* 0x000fe8000e101d7c */
[----:B------:R-:W-:Y:S04]  /*16960*/  @!P0 LDGSTS.E.BYPASS.LTC128B.128 [R26+0x29400], desc[UR60][R2.64+0x80], !P3 ;  /* 0x29400080021a8fae */ /* 0x000fe8000d901d7c */
[----:B------:R-:W-:Y:S04]  /*16970*/  @!P0 LDGSTS.E.BYPASS.LTC128B.128 [R26+0x2d400], desc[UR60][R2.64+0x100], !P2 ;  /* 0x2d400100021a8fae */ /* 0x000fe8000d101d7c */
[----:B------:R0:W-:Y:S04]  /*16980*/  @!P0 LDGSTS.E.BYPASS.LTC128B.128 [R26+0x31400], desc[UR60][R2.64+0x180], !P1 ;  /* 0x31400180021a8fae */ /* 0x0001e8000c901d7c */
[----:B------:R1:W2:Y:S04]  /*16990*/  SHFL.IDX PT, R6, R0, 0x7, 0x181f ;  /* 0x00f81f0000067f89 */ /* 0x0002a800000e0000 */
[----:B0-----:R1:W0:Y:S02]  /*169a0*/  SHFL.IDX PT, R2, R4, 0x7, 0x181f ;  /* 0x00f81f0004027f89 */ /* 0x00122400000e0000 */
.L_x_1783:
[----:B-1----:R-:W3:Y:S01]  /*169b0*/  LDL.LU R0, [R1+0x44] ;  /* 0x0000440001007983 */ /* 0x002ee20000300800 */
[----:B------:R-:W-:Y:S01]  /*169c0*/  BSSY B0, `(.L_x_1607) ;  /* 0x000000c000007945 */ /* 0x000fe20003800000 */
[----:B---3--:R-:W-:-:S13]  /*169d0*/  ISETP.GE.AND P0, PT, R0, R5, PT ;  /* 0x000000050000720c */ /* 0x008fda0003f06270 */
[----:B------:R-:W-:Y:S05]  /*169e0*/  @P0 BRA `(.L_x_1608) ;  /* 0x0000000000240947 */ /* 0x000fea0003800000 */
[----:B0-----:R-:W-:-:S05]  /*169f0*/  LEA R2, P0, R7, R2, 0x1 ;  /* 0x0000000207027211 */ /* 0x001fca00078008ff */
[----:B--2---:R-:W-:-:S05]  /*16a00*/  IMAD.X R3, RZ, RZ, R6, P0 ;  /* 0x000000ffff037224 */ /* 0x004fca00000e0606 */
[----:B------:R-:W-:Y:S01]  /*16a10*/  @!PT LDS RZ, [RZ] ;  /* 0x00000000fffff984 */ /* 0x000fe20000000800 */
[----:B------:R-:W-:Y:S01]  /*16a20*/  @!PT LDS RZ, [RZ] ;  /* 0x00000000fffff984 */ /* 0x000fe20000000800 */
[----:B------:R-:W-:Y:S01]  /*16a30*/  @!PT LDS RZ, [RZ] ;  /* 0x00000000fffff984 */ /* 0x000fe20000000800 */
[----:B------:R1:W-:Y:S04]  /*16a40*/  LDGSTS.E.BYPASS.LTC128B.128 [R26+0x25c00], desc[UR60][R2.64], !P4 ;  /* 0x25c00000021a7fae */ /* 0x0003e8000e101d7c */
[----:B------:R1:W-:Y:S04]  /*16a50*/  LDGSTS.E.BYPASS.LTC128B.128 [R26+0x29c00], desc[UR60][R2.64+0x80], !P3 ;  /* 0x29c00080021a7fae */ /* 0x0003e8000d901d7c */
[----:B------:R1:W-:Y:S04]  /*16a60*/  LDGSTS.E.BYPASS.LTC128B.128 [R26+0x2dc00], desc[UR60][R2.64+0x100], !P2 ;  /* 0x2dc00100021a7fae */ /* 0x0003e8000d101d7c */
[----:B------:R1:W-:Y:S02]  /*16a70*/  LDGSTS.E.BYPASS.LTC128B.128 [R26+0x31c00], desc[UR60][R2.64+0x180], !P1 ;  /* 0x31c00180021a7fae */ /* 0x0003e4000c901d7c */
.L_x_1608:
[----:B------:R-:W-:Y:S05]  /*16a80*/  BSYNC B0 ;  /* 0x0000000000007941 */ /* 0x000fea0003800000 */
.L_x_1607:
[----:B------:R-:W-:Y:S01]  /*16a90*/  NOP ;  /* 0x0000000000007918 */ /* 0x000fe20000000000 */
[----:B------:R-:W-:-:S13]  /*16aa0*/  PLOP3.LUT P0, PT, PT, PT, PT, 0x80, 0x0 ;  /* 0x000000000000781c */ /* 0x000fda0003f0f070 */
.L_x_1609:
[----:B------:R-:W-:Y:S02]  /*16ab0*/  PLOP3.LUT P1, PT, P1, P0, PT, 0xa2, 0x0 ;  /* 0x000000000000781c */ /* 0x000fe40000f21472 */
[----:B------:R-:W-:-:S08]  /*16ac0*/  @P0 R2UR P1, UR4, R23 ;  /* 0x00000000170402ca */ /* 0x000fd00000020000 */
[----:B------:R-:W-:-:S05]  /*16ad0*/  @P0 PLOP3.LUT P0, PT, P1, PT, PT, 0x80, 0x0 ;  /* 0x000000000000081c */ /* 0x000fca0000f0f070 */
[----:B------:R-:W-:Y:S01]  /*16ae0*/  @!P1 SYNCS.ARRIVE.TRANS64.RED.A0T1 RZ, [UR4+0x32410], RZ ;  /* 0x032410ffffff99a7 */ /* 0x000fe20008200404 */
[----:B------:R-:W-:Y:S07]  /*16af0*/  @!P1 ARRIVES.LDGSTSBAR.64.TRANSCNT [UR4+0x32410] ;  /* 0x03241000ff0099b0 */ /* 0x000fee0008000a84 */
[----:B------:R-:W-:Y:S05]  /*16b00*/  @P0 BRA.U.ANY `(.L_x_1609) ;  /* 0xfffffffd00e80947 */ /* 0x000fea000393ffff */
[----:B01----:R-:W3:Y:S02]  /*16b10*/  LDL.LU R2, [R1+0x40] ;  /* 0x0000400001027983 */ /* 0x003ee40000300800 */
[----:B---3--:R-:W-:-:S05]  /*16b20*/  VIADD R2, R2, 0x1 ;  /* 0x0000000102027836 */ /* 0x008fca0000000000 */
[----:B------:R0:W-:Y:S01]  /*16b30*/  STL [R1+0x40], R2 ;  /* 0x0000400201007387 */ /* 0x0001e20000100800 */
[----:B------:R-:W-:-:S04]  /*16b40*/  LEA.HI R0, R2, R2, RZ, 0x1 ;  /* 0x0000000202007211 */ /* 0x000fc800078f08ff */
[----:B------:R-:W-:-:S04]  /*16b50*/  LOP3.LUT R0, R0, 0xfffffffe, RZ, 0xc0, !PT ;  /* 0xfffffffe00007812 */ /* 0x000fc800078ec0ff */
[----:B------:R-:W-:-:S04]  /*16b60*/  IADD3 R0, R2, -R0, RZ ;  /* 0x8000000002007210 */ /* 0x000fc80007ffe0ff */
[----:B------:R-:W-:Y:S01]  /*16b70*/  SHF.L.U32 R0, R0, 0x1f, RZ ;  /* 0x0000001f00007819 */ /* 0x000fe200000006ff */
[----:B------:R-:W-:Y:S01]  /*16b80*/  NOP ;  /* 0x0000000000007918 */ /* 0x000fe20000000000 */
[----:B------:R0:W-:Y:S01]  /*16b90*/  SYNCS.ARRIVE.TRANS64.A1T0 RZ, [R23+URZ+0x32410], RZ ;  /* 0x032410ff17ff79a7 */ /* 0x0001e2000810003f */
[----:B------:R-:W-:Y:S01]  /*16ba0*/  BSSY B0, `(.L_x_1610) ;  /* 0x0000003000007945 */ /* 0x000fe20003800000 */
[----:B------:R-:W1:Y:S03]  /*16bb0*/  SYNCS.PHASECHK.TRANS64.TRYWAIT P0, [R23+URZ+0x32420], R0 ;  /* 0x03242000170075a7 */ /* 0x000e66000800017f */
[----:B01----:R-:W-:Y:S05]  /*16bc0*/  @!P0 BRA `(.L_x_1611) ;  /* 0x0000005c00588947 */ /* 0x003fea0003800000 */
.L_x_1784:
[----:B------:R-:W-:Y:S05]  /*16bd0*/  BSYNC B0 ;  /* 0x0000000000007941 */ /* 0x000fea0003800000 */
.L_x_1610:
[----:B------:R-:W3:Y:S02]  /*16be0*/  LDL R2, [R1+0x68] ;  /* 0x0000680001027983 */ /* 0x000ee40000100800 */
[----:B---3--:R-:W-:-:S13]  /*16bf0*/  ISETP.NE.AND P0, PT, R2, 0x3, PT ;  /* 0x000000030200780c */ /* 0x008fda0003f05270 */
[----:B------:R-:W-:Y:S05]  /*16c00*/  @!P0 BRA `(.L_x_1612) ;  /* 0x0000000000048947 */ /* 0x000fea0003800000 */
[----:B------:R-:W-:Y:S01]  /*16c10*/  BPT.TRAP 0x1 ;  /* 0x000000040000795c */ /* 0x000fe20000300000 */
.L_x_1612:
[----:B------:R-:W3:Y:S01]  /*16c20*/  LDL.LU R2, [R1+0x64] ;  /* 0x0000640001027983 */ /* 0x000ee20000300800 */
[C---:B------:R-:W-:Y:S01]  /*16c30*/  LOP3.LUT P0, RZ, R22.reuse, 0x8, RZ, 0xc0, !PT ;  /* 0x0000000816ff7812 */ /* 0x040fe2000780c0ff */
[----:B------:R-:W-:Y:S01]  /*16c40*/  BSSY B0, `(.L_x_1613) ;  /* 0x0000008000007945 */ /* 0x000fe20003800000 */
[----:B------:R-:W-:Y:S02]  /*16c50*/  SHF.L.U32 R3, R27, 0x1f, RZ ;  /* 0x0000001f1b037819 */ /* 0x000fe400000006ff */
[----:B0-----:R-:W-:Y:S02]  /*16c60*/  SEL R0, RZ, 0x4, P0 ;  /* 0x00000004ff007807 */ /* 0x001fe40000000000 */
[----:B------:R-:W-:-:S04]  /*16c70*/  LOP3.LUT P1, RZ, R22, 0x10, RZ, 0xc0, !PT ;  /* 0x0000001016ff7812 */ /* 0x000fc8000782c0ff */
[----:B------:R-:W-:Y:S02]  /*16c80*/  SEL R7, RZ, 0x2, P1 ;  /* 0x00000002ff077807 */ /* 0x000fe40000800000 */
[----:B------:R-:W0:Y:S02]  /*16c90*/  SYNCS.PHASECHK.TRANS64.TRYWAIT P0, [R30+URZ+0x32460], R3 ;  /* 0x032460031e0075a7 */ /* 0x000e24000800017f */
[----:B---3--:R-:W-:Y:S01]  /*16ca0*/  IADD3 R7, R0, R7, R2 ;  /* 0x0000000700077210 */ /* 0x008fe20007ffe002 */
[----:B0-----:R-:W-:Y:S06]  /*16cb0*/  @!P0 BRA `(.L_x_1614) ;  /* 0x0000005c00308947 */ /* 0x001fec0003800000 */
.L_x_1785:
[----:B------:R-:W-:Y:S05]  /*16cc0*/  BSYNC B0 ;  /* 0x0000000000007941 */ /* 0x000fea0003800000 */
.L_x_1613:
[----:B------:R-:W3:Y:S01]  /*16cd0*/  LDL.LU R0, [R1+0x4c] ;  /* 0x00004c0001007983 */ /* 0x000ee20000300800 */
[----:B------:R-:W-:-:S03]  /*16ce0*/  ULDC.64 UR4, c[0x0][0x328] ;  /* 0x0000ca0000047ab9 */ /* 0x000fc60000000a00 */
[----:B------:R-:W4:Y:S04]  /*16cf0*/  LDL.LU R2, [R1+0x4] ;  /* 0x0000040001027983 */ /* 0x000f280000300800 */
[----:B------:R-:W5:Y:S04]  /*16d00*/  LDL.LU R5, [R1+0x54] ;  /* 0x0000540001057983 */ /* 0x000f680000300800 */
[----:B------:R-:W2:Y:S01]  /*16d10*/  LDL.LU R4, [R1] ;  /* 0x0000000001047983 */ /* 0x000ea20000300800 */
[C---:B------:R-:W-:Y:S02]  /*16d20*/  LOP3.LUT P1, RZ, R22.reuse, 0x4, RZ, 0xc0, !PT ;  /* 0x0000000416ff7812 */ /* 0x040fe4000782c0ff */
[----:B------:R-:W-:Y:S01]  /*16d30*/  LOP3.LUT P4, RZ, R22, 0x1, RZ, 0xc0, !PT ;  /* 0x0000000116ff7812 */ /* 0x000fe2000788c0ff */
[----:B---3--:R-:W-:-:S04]  /*16d40*/  IMAD R0, R0, UR4, RZ ;  /* 0x0000000400007c24 */ /* 0x008fc8000f8e02ff */
[C---:B----4-:R-:W-:Y:S02]  /*16d50*/  IMAD R0, R2.reuse, UR5, R0 ;  /* 0x0000000502007c24 */ /* 0x050fe4000f8e0200 */
[----:B0-----:R-:W-:Y:S01]  /*16d60*/  IMAD.WIDE.U32 R2, R2, UR4, RZ ;  /* 0x0000000402027c25 */ /* 0x001fe2000f8e00ff */
[----:B------:R-:W-:-:S03]  /*16d70*/  ULDC.64 UR4, c[0x0][0x338] ;  /* 0x0000ce0000047ab9 */ /* 0x000fc60000000a00 */
[----:B------:R-:W-:Y:S02]  /*16d80*/  IMAD.IADD R3, R3, 0x1, R0 ;  /* 0x0000000103037824 */ /* 0x000fe400078e0200 */
[----:B-----5:R-:W-:Y:S02]  /*16d90*/  IMAD R0, R5, UR4, RZ ;  /* 0x0000000405007c24 */ /* 0x020fe4000f8e02ff */
[----:B--2---:R-:W-:-:S04]  /*16da0*/  IMAD.WIDE.U32 R2, R4, UR4, R2 ;  /* 0x0000000404027c25 */ /* 0x004fc8000f8e0002 */
[----:B------:R-:W-:Y:S01]  /*16db0*/  IMAD R5, R4, UR5, R0 ;  /* 0x0000000504057c24 */ /* 0x000fe2000f8e0200 */
[----:B------:R-:W-:Y:S01]  /*16dc0*/  ULDC.64 UR4, c[0x0][0x330] ;  /* 0x0000cc0000047ab9 */ /* 0x000fe20000000a00 */
[----:B------:R-:W-:Y:S01]  /*16dd0*/  SEL R0, RZ, 0x8, P1 ;  /* 0x00000008ff007807 */ /* 0x000fe20000800000 */
[----:B------:R-:W-:Y:S02]  /*16de0*/  IMAD R4, R25, 0x6000, R33 ;  /* 0x0000600019047824 */ /* 0x000fe400078e0221 */
[----:B------:R-:W-:Y:S02]  /*16df0*/  IMAD.IADD R3, R3, 0x1, R5 ;  /* 0x0000000103037824 */ /* 0x000fe400078e0205 */
[----:B------:R-:W-:Y:S02]  /*16e00*/  IMAD R5, R29, UR4, RZ ;  /* 0x000000041d057c24 */ /* 0x000fe4000f8e02ff */
[----:B------:R-:W-:-:S04]  /*16e10*/  IMAD.WIDE.U32 R2, R18, UR4, R2 ;  /* 0x0000000412027c25 */ /* 0x000fc8000f8e0002 */
[----:B------:R-:W-:Y:S01]  /*16e20*/  IMAD R5, R18, UR5, R5 ;  /* 0x0000000512057c24 */ /* 0x000fe2000f8e0205 */
[----:B------:R-:W-:Y:S01]  /*16e30*/  ULDC.64 UR4, c[0x0][0x318] ;  /* 0x0000c60000047ab9 */ /* 0x000fe20000000a00 */
[----:B------:R-:W-:Y:S02]  /*16e40*/  IMAD.IADD R7, R7, 0x1, R0 ;  /* 0x0000000107077824 */ /* 0x000fe400078e0200 */
[----:B------:R-:W-:Y:S01]  /*16e50*/  IMAD.IADD R3, R3, 0x1, R5 ;  /* 0x0000000103037824 */ /* 0x000fe200078e0205 */
[----:B------:R-:W-:Y:S01]  /*16e60*/  LEA R5, P0, R2, UR4, 0x1 ;  /* 0x0000000402057c11 */ /* 0x000fe2000f8008ff */
[----:B------:R-:W-:-:S03]  /*16e70*/  UMOV UR4, 0xffffffff ;  /* 0xffffffff00047882 */ /* 0x000fc60000000000 */
[----:B------:R-:W-:Y:S01]  /*16e80*/  LEA.HI.X R6, R2, UR5, R3, 0x1, P0 ;  /* 0x0000000502067c11 */ /* 0x000fe200080f0c03 */
[----:B------:R-:W-:Y:S08]  /*16e90*/  BRA.DIV UR4, `(.L_x_1615) ;  /* 0x0000005a04cc7947 */ /* 0x000ff0000b800000 */
[----:B------:R-:W0:Y:S01]  /*16ea0*/  S2R R2, SR_TID.X ;  /* 0x0000000000027919 */ /* 0x000e220000002100 */
[----:B------:R-:W-:Y:S01]  /*16eb0*/  IMAD R4, R4, 0x2, R23 ;  /* 0x0000000204047824 */ /* 0x000fe200078e0217 */
[C---:B------:R-:W-:Y:S01]  /*16ec0*/  LOP3.LUT P2, RZ, R7.reuse, 0x2, RZ, 0xc0, !PT ;  /* 0x0000000207ff7812 */ /* 0x040fe2000784c0ff */
[----:B------:R-:W-:Y:S01]  /*16ed0*/  SHFL.IDX PT, R3, R6, RZ, 0x181f ;  /* 0x00181fff06037589 */ /* 0x000fe200000e0000 */
[----:B------:R-:W-:-:S03]  /*16ee0*/  LOP3.LUT P1, RZ, R7, 0x4, RZ, 0xc0, !PT ;  /* 0x0000000407ff7812 */ /* 0x000fc6000782c0ff */
[----:B------:R-:W-:Y:S01]  /*16ef0*/  SHFL.IDX PT, R14, R5, 0x1, 0x181f ;  /* 0x00381f00050e7f89 */ /* 0x000fe200000e0000 */
[----:B------:R-:W-:Y:S01]  /*16f00*/  ISETP.LT.OR P3, PT, R31, 0x1, !P1 ;  /* 0x000000011f00780c */ /* 0x000fe20004f61670 */
[----:B0-----:R-:W-:Y:S02]  /*16f10*/  IMAD.SHL.U32 R8, R2, 0x8, RZ ;  /* 0x0000000802087824 */ /* 0x001fe400078e00ff */
[----:B------:R-:W0:Y:S03]  /*16f20*/  SHFL.IDX PT, R2, R5, RZ, 0x181f ;  /* 0x00181fff05027589 */ /* 0x000e2600000e0000 */
[----:B------:R-:W-:-:S04]  /*16f30*/  LOP3.LUT R8, R8, 0x38, RZ, 0xc0, !PT ;  /* 0x0000003808087812 */ /* 0x000fc800078ec0ff */
[----:B------:R-:W-:-:S04]  /*16f40*/  SHF.L.U32 R0, R8, 0x1, RZ ;  /* 0x0000000108007819 */ /* 0x000fc800000006ff */
[----:B0-----:R-:W-:-:S05]  /*16f50*/  IADD3 R2, P0, R2, R0, RZ ;  /* 0x0000000002027210 */ /* 0x001fca0007f1e0ff */
[----:B------:R-:W-:Y:S01]  /*16f60*/  IMAD.X R3, RZ, RZ, R3, P0 ;  /* 0x000000ffff037224 */ /* 0x000fe200000e0603 */
        /* <DEDUP_REMOVED lines=8> */
[----:B------:R-:W-:-:S03]  /*16ff0*/  IADD3 R8, P3, R14, R0, RZ ;  /* 0x000000000e087210 */ /* 0x000fc60007f7e0ff */
        /* <DEDUP_REMOVED lines=38> */
[----:B------:R2:W3:Y:S01]  /*17260*/  SHFL.IDX PT, R14, R5, 0x5, 0x181f ;  /* 0x00b81f00050e7f89 */ /* 0x0004e200000e0000 */
[----:B0-----:R-:W-:Y:S02]  /*17270*/  IADD3.X R3, RZ, R3, RZ, P3, !PT ;  /* 0x00000003ff037210 */ /* 0x001fe40001ffe4ff */
        /* <DEDUP_REMOVED lines=8> */
.L_x_1799:
        /* <DEDUP_REMOVED lines=15> */
.L_x_1616:
        /* <DEDUP_REMOVED lines=11> */
.L_x_1617:
[----:B------:R-:W2:Y:S01]  /*174a0*/  LDL.LU R2, [R1+0x14] ;  /* 0x0000140001027983 */ /* 0x000ea20000300800 */
[----:B------:R0:W-:Y:S01]  /*174b0*/  SYNCS.ARRIVE.TRANS64.A1T0 RZ, [R30+URZ+0x32450], RZ ;  /* 0x032450ff1eff79a7 */ /* 0x0001e2000810003f */
[----:B------:R-:W-:Y:S01]  /*174c0*/  BSSY B0, `(.L_x_1618) ;  /* 0x00000e1000007945 */ /* 0x000fe20003800000 */
[----:B--2---:R-:W-:-:S13]  /*174d0*/  ISETP.GE.AND P0, PT, R2, 0x61, PT ;  /* 0x000000610200780c */ /* 0x004fda0003f06270 */
[----:B0-----:R-:W-:Y:S05]  /*174e0*/  @!P0 BRA `(.L_x_1619) ;  /* 0x0000000c00788947 */ /* 0x001fea0003800000 */
[----:B------:R-:W2:Y:S02]  /*174f0*/  LDL.LU R2, [R1+0x48] ;  /* 0x0000480001027983 */ /* 0x000ea40000300800 */
[----:B--2---:R-:W-:-:S07]  /*17500*/  VIADD R10, R2, 0xfffffffe ;  /* 0xfffffffe020a7836 */ /* 0x004fce0000000000 */
.L_x_1632:
[----:B--2---:R-:W2:Y:S01]  /*17510*/  LDL R12, [R1+0x68] ;  /* 0x00006800010c7983 */ /* 0x004ea20000100800 */
[----:B0-----:R-:W0:Y:S01]  /*17520*/  LDC R6, c[0x0][0x430] ;  /* 0x00010c00ff067b82 */ /* 0x001e220000000800 */
[----:B------:R-:W1:Y:S01]  /*17530*/  S2R R2, SR_TID.X ;  /* 0x0000000000027919 */ /* 0x000e620000002100 */
[----:B---3--:R-:W3:Y:S01]  /*17540*/  S2R R3, SR_TID.X ;  /* 0x0000000000037919 */ /* 0x008ee20000002100 */
[----:B0-----:R-:W-:Y:S02]  /*17550*/  ISETP.NE.AND P0, PT, R6, 0x1, PT ;  /* 0x000000010600780c */ /* 0x001fe40003f05270 */
[----:B-1----:R-:W-:Y:S01]  /*17560*/  LOP3.LUT R2, R2, 0x7f, RZ, 0xc0, !PT ;  /* 0x0000007f02027812 */ /* 0x002fe200078ec0ff */
[----:B---3--:R-:W-:-:S03]  /*17570*/  IMAD.SHL.U32 R4, R3, 0x10, RZ ;  /* 0x0000001003047824 */ /* 0x008fc600078e00ff */
[----:B------:R-:W-:-:S07]  /*17580*/  SHF.R.U32.HI R2, RZ, 0x3, R2 ;  /* 0x00000003ff027819 */ /* 0x000fce0000011602 */
[----:B------:R-:W0:Y:S01]  /*17590*/  @P0 LDC R3, c[0x0][0x438] ;  /* 0x00010e00ff030b82 */ /* 0x000e220000000800 */
[----:B------:R-:W-:-:S04]  /*175a0*/  LOP3.LUT R4, R2, 0x70, R4, 0xf8, !PT ;  /* 0x0000007002047812 */ /* 0x000fc800078ef804 */
[----:B------:R-:W-:-:S03]  /*175b0*/  ISETP.GT.U32.AND P1, PT, R4, 0x5f, PT ;  /* 0x0000005f0400780c */ /* 0x000fc60003f24070 */
[----:B------:R-:W1:Y:S01]  /*175c0*/  @P0 LDC R2, c[0x0][0x434] ;  /* 0x00010d00ff020b82 */ /* 0x000e620000000800 */
[----:B------:R-:W-:-:S04]  /*175d0*/  IMAD R7, R10, 0x60, R34 ;  /* 0x000000600a077824 */ /* 0x000fc800078e0222 */
[----:B------:R-:W-:-:S05]  /*175e0*/  IMAD.IADD R7, R4, 0x1, R7 ;  /* 0x0000000104077824 */ /* 0x000fca00078e0207 */
[----:B------:R-:W3:Y:S01]  /*175f0*/  @!P1 LDC.64 R4, c[0x0][0x428] ;  /* 0x00010a00ff049b82 */ /* 0x000ee20000000a00 */
[----:B------:R-:W-:-:S07]  /*17600*/  IMAD.MOV.U32 R11, RZ, RZ, R7 ;  /* 0x000000ffff0b7224 */ /* 0x000fce00078e0007 */
[----:B------:R-:W4:Y:S01]  /*17610*/  @!P1 LDC.64 R8, c[0x0][0x418] ;  /* 0x00010600ff089b82 */ /* 0x000f220000000a00 */
[----:B-1----:R-:W-:-:S05]  /*17620*/  @P0 IMAD.HI.U32 R2, R7, R2, RZ ;  /* 0x0000000207020227 */ /* 0x002fca00078e00ff */
[----:B0-----:R-:W-:-:S04]  /*17630*/  @P0 SHF.R.U32.HI R11, RZ, R3, R2 ;  /* 0x00000003ff0b0219 */ /* 0x001fc80000011602 */
[----:B------:R-:W-:Y:S02]  /*17640*/  @!P1 SHF.R.S32.HI R3, RZ, 0x1f, R11 ;  /* 0x0000001fff039819 */ /* 0x000fe4000001140b */
[----:B------:R-:W-:-:S05]  /*17650*/  @!P1 MOV R2, R11 ;  /* 0x0000000b00029202 */ /* 0x000fca0000000f00 */
[----:B---3--:R-:W-:-:S04]  /*17660*/  @!P1 IMAD.WIDE.U32 R2, R32, R4, R2 ;  /* 0x0000000420029225 */ /* 0x008fc800078e0002 */
[----:B------:R-:W-:-:S04]  /*17670*/  @!P1 IMAD R4, R35, R4, RZ ;  /* 0x0000000423049224 */ /* 0x000fc800078e02ff */
[----:B------:R-:W-:Y:S01]  /*17680*/  @!P1 IMAD R5, R32, R5, R4 ;  /* 0x0000000520059224 */ /* 0x000fe200078e0204 */
[----:B----4-:R-:W-:-:S03]  /*17690*/  @!P1 LEA R8, P0, R2, R8, 0x2 ;  /* 0x0000000802089211 */ /* 0x010fc600078010ff */
[----:B------:R-:W-:Y:S02]  /*176a0*/  @!P1 IMAD.IADD R3, R5, 0x1, R3 ;  /* 0x0000000105039824 */ /* 0x000fe400078e0203 */
[----:B------:R-:W-:-:S03]  /*176b0*/  IMAD.MOV.U32 R5, RZ, RZ, RZ ;  /* 0x000000ffff057224 */ /* 0x000fc600078e00ff */
[----:B------:R-:W-:Y:S01]  /*176c0*/  @!P1 LEA.HI.X R9, R2, R9, R3, 0x2, P0 ;  /* 0x0000000902099211 */ /* 0x000fe200000f1403 */
[----:B------:R-:W-:-:S04]  /*176d0*/  VIADD R25, R25, 0x1 ;  /* 0x0000000119197836 */ /* 0x000fc80000000000 */
[----:B------:R0:W5:Y:S01]  /*176e0*/  @!P1 LDG.E R5, desc[UR60][R8.64] ;  /* 0x0000003c08059981 */ /* 0x000162000c1e1900 */
[----:B------:R-:W-:-:S04]  /*176f0*/  ISETP.NE.AND P0, PT, R25, 0x2, PT ;  /* 0x000000021900780c */ /* 0x000fc80003f05270 */
[----:B------:R-:W-:Y:S01]  /*17700*/  SEL R2, RZ, 0x1, P0 ;  /* 0x00000001ff027807 */ /* 0x000fe20000000000 */
[----:B------:R-:W-:-:S03]  /*17710*/  IMAD.MOV R3, RZ, RZ, -R11 ;  /* 0x000000ffff037224 */ /* 0x000fc600078e0a0b */
[----:B------:R-:W-:Y:S01]  /*17720*/  LOP3.LUT R27, R27, R2, RZ, 0x3c, !PT ;  /* 0x000000021b1b7212 */ /* 0x000fe200078e3cff */
[----:B------:R-:W-:Y:S01]  /*17730*/  IMAD.MOV.U32 R2, RZ, RZ, R10 ;  /* 0x000000ffff027224 */ /* 0x000fe200078e000a */
[----:B------:R-:W-:Y:S05]  /*17740*/  YIELD ;  /* 0x0000000000007946 */ /* 0x000fea0003800000 */
[----:B------:R-:W-:Y:S01]  /*17750*/  SEL R25, R25, RZ, P0 ;  /* 0x000000ff19197207 */ /* 0x000fe20000000000 */
[----:B------:R-:W-:Y:S01]  /*17760*/  IMAD R6, R6, R3, R7 ;  /* 0x0000000306067224 */ /* 0x000fe200078e0207 */
[----:B------:R-:W-:Y:S02]  /*17770*/  IADD3 R10, R10, -0x1, RZ ;  /* 0xffffffff0a0a7810 */ /* 0x000fe40007ffe0ff */
[----:B------:R-:W-:-:S02]  /*17780*/  ISETP.GT.AND P2, PT, R2, RZ, PT ;  /* 0x000000ff0200720c */ /* 0x000fc40003f44270 */
[----:B--2---:R-:W-:-:S13]  /*17790*/  ISETP.NE.AND P1, PT, R12, 0x3, PT ;  /* 0x000000030c00780c */ /* 0x004fda0003f25270 */
[----:B0-----:R-:W-:Y:S05]  /*177a0*/  @!P1 BRA `(.L_x_1620) ;  /* 0x0000000000049947 */ /* 0x001fea0003800000 */
[----:B------:R-:W-:Y:S01]  /*177b0*/  BPT.TRAP 0x1 ;  /* 0x000000040000795c */ /* 0x000fe20000300000 */
.L_x_1620:
[----:B------:R-:W-:Y:S01]  /*177c0*/  IMAD R4, R25, 0x8, R23 ;  /* 0x0000000819047824 */ /* 0x000fe200078e0217 */
[----:B------:R-:W-:Y:S01]  /*177d0*/  SHF.L.U32 R21, R27, 0x1f, RZ ;  /* 0x0000001f1b157819 */ /* 0x000fe200000006ff */
[----:B------:R-:W-:Y:S01]  /*177e0*/  BSSY B1, `(.L_x_1621) ;  /* 0x0000004000017945 */ /* 0x000fe20003800000 */
[----:B------:R-:W-:Y:S02]  /*177f0*/  SHF.R.S32.HI R17, RZ, 0x1f, R6 ;  /* 0x0000001fff117819 */ /* 0x000fe40000011406 */
[----:B------:R-:W0:Y:S02]  /*17800*/  SYNCS.PHASECHK.TRANS64.TRYWAIT P0, [R4+URZ+0x32440], R21 ;  /* 0x03244015040075a7 */ /* 0x000e24000800017f */
[----:B0-----:R-:W-:Y:S05]  /*17810*/  @!P0 BRA `(.L_x_1622) ;  /* 0x0000005800b08947 */ /* 0x001fea0003800000 */
.L_x_1800:
[----:B------:R-:W-:Y:S05]  /*17820*/  BSYNC B1 ;  /* 0x0000000000017941 */ /* 0x000fea0003800000 */
.L_x_1621:
        /* <DEDUP_REMOVED lines=21> */
[----:B------:R-:W-:Y:S01]  /*17980*/  IMAD R7, R25, 0x1800, R33 ;  /* 0x0000180019077824 */ /* 0x000fe200078e0221 */
[----:B------:R-:W-:Y:S06]  /*17990*/  BRA.DIV UR4, `(.L_x_1623) ;  /* 0x0000005a04647947 */ /* 0x000fec000b800000 */
[----:B------:R-:W1:Y:S01]  /*179a0*/  SHFL.IDX PT, R2, R8, RZ, 0x181f ;  /* 0x00181fff08027589 */ /* 0x000e6200000e0000 */
[----:B------:R-:W-:-:S03]  /*179b0*/  LEA R7, R7, R23, 0x1 ;  /* 0x0000001707077211 */ /* 0x000fc600078e08ff */
        /* <DEDUP_REMOVED lines=25> */
[----:B------:R1:W-:Y:S04]  /*17b50*/  LDGSTS.E.BYPASS.LTC128B.128 [R7+0x1e400], desc[UR60][R2.64], !P1 ;  /* 0x1e40000002077fae */ /* 0x0003e8000c901d7c */
[----:B-1-3--:R1:W2:Y:S02]  /*17b60*/  SHFL.IDX PT, R2, R8, 0x5, 0x181f ;  /* 0x00b81f0008027f89 */ /* 0x00a2a400000e0000 */
.L_x_1814:
        /* <DEDUP_REMOVED lines=8> */
.L_x_1624:
        /* <DEDUP_REMOVED lines=11> */
.L_x_1625:
[----:B------:R2:W-:Y:S01]  /*17ca0*/  SYNCS.ARRIVE.TRANS64.A1T0 RZ, [R4+URZ+0x32430], RZ ;  /* 0x032430ff04ff79a7 */ /* 0x0005e2000810003f */
[----:B------:R-:W-:Y:S05]  /*17cb0*/  @!P3 BRA `(.L_x_1626) ;  /* 0x000000000004b947 */ /* 0x000fea0003800000 */
[----:B------:R-:W-:Y:S01]  /*17cc0*/  BPT.TRAP 0x1 ;  /* 0x000000040000795c */ /* 0x000fe20000300000 */
.L_x_1626:
[----:B------:R-:W3:Y:S01]  /*17cd0*/  SYNCS.PHASECHK.TRANS64.TRYWAIT P0, [R4+URZ+0x32460], R21 ;  /* 0x03246015040075a7 */ /* 0x000ee2000800017f */
[----:B------:R-:W-:Y:S04]  /*17ce0*/  BSSY B1, `(.L_x_1627) ;  /* 0x0000002000017945 */ /* 0x000fe80003800000 */
[----:B---3--:R-:W-:Y:S05]  /*17cf0*/  @!P0 BRA `(.L_x_1628) ;  /* 0x0000005c00308947 */ /* 0x008fea0003800000 */
.L_x_1815:
[----:B------:R-:W-:Y:S05]  /*17d00*/  BSYNC B1 ;  /* 0x0000000000017941 */ /* 0x000fea0003800000 */
.L_x_1627:
[----:B------:R-:W-:Y:S01]  /*17d10*/  ULDC.64 UR4, c[0x0][0x328] ;  /* 0x0000ca0000047ab9 */ /* 0x000fe20000000a00 */
[C---:B------:R-:W-:Y:S01]  /*17d20*/  LOP3.LUT P5, RZ, R22.reuse, 0x1, RZ, 0xc0, !PT ;  /* 0x0000000116ff7812 */ /* 0x040fe200078ac0ff */
[----:B------:R-:W-:Y:S01]  /*17d30*/  IMAD R17, R17, UR4, RZ ;  /* 0x0000000411117c24 */ /* 0x000fe2000f8e02ff */
[----:B------:R-:W-:Y:S01]  /*17d40*/  LOP3.LUT P4, RZ, R22, 0x10, RZ, 0xc0, !PT ;  /* 0x0000001016ff7812 */ /* 0x000fe2000788c0ff */
[----:B------:R-:W-:Y:S01]  /*17d50*/  IMAD.WIDE.U32 R2, R6, UR4, RZ ;  /* 0x0000000406027c25 */ /* 0x000fe2000f8e00ff */
[C---:B------:R-:W-:Y:S02]  /*17d60*/  LOP3.LUT P3, RZ, R22.reuse, 0x8, RZ, 0xc0, !PT ;  /* 0x0000000816ff7812 */ /* 0x040fe4000786c0ff */
[----:B------:R-:W-:Y:S01]  /*17d70*/  LOP3.LUT P1, RZ, R22, 0x4, RZ, 0xc0, !PT ;  /* 0x0000000416ff7812 */ /* 0x000fe2000782c0ff */
[----:B------:R-:W-:Y:S01]  /*17d80*/  IMAD R17, R6, UR5, R17 ;  /* 0x0000000506117c24 */ /* 0x000fe2000f8e0211 */
[----:B------:R-:W-:Y:S01]  /*17d90*/  ULDC.64 UR4, c[0x0][0x338] ;  /* 0x0000ce0000047ab9 */ /* 0x000fe20000000a00 */
[----:B------:R-:W-:-:S02]  /*17da0*/  IMAD R6, R25, 0x6000, R33 ;  /* 0x0000600019067824 */ /* 0x000fc400078e0221 */
        /* <DEDUP_REMOVED lines=15> */
[----:B------:R-:W4:Y:S01]  /*17ea0*/  SHFL.IDX PT, R14, R5, RZ, 0x181f ;  /* 0x00181fff050e7589 */ /* 0x000f2200000e0000 */
[----:B------:R-:W-:-:S03]  /*17eb0*/  IMAD R6, R6, 0x2, R23 ;  /* 0x0000000206067824 */ /* 0x000fc600078e0217 */
        /* <DEDUP_REMOVED lines=18> */
[----:B------:R-:W1:Y:S02]  /*17fe0*/  SHFL.IDX PT, R14, R5, 0x3, 0x181f ;  /* 0x00781f00050e7f89 */ /* 0x000e6400000e0000 */
[----:B----4-:R-:W-:Y:S02]  /*17ff0*/  IADD3.X R3, RZ, R8, RZ, P0, !PT ;  /* 0x00000008ff037210 */ /* 0x010fe400007fe4ff */
        /* <DEDUP_REMOVED lines=21> */
.L_x_1829:
        /* <DEDUP_REMOVED lines=11> */
.L_x_1630:
        /* <DEDUP_REMOVED lines=11> */
.L_x_1631:
[----:B------:R0:W-:Y:S01]  /*182b0*/  SYNCS.ARRIVE.TRANS64.A1T0 RZ, [R4+URZ+0x32450], RZ ;  /* 0x032450ff04ff79a7 */ /* 0x0001e2000810003f */
[----:B------:R-:W-:Y:S05]  /*182c0*/  @P2 BRA `(.L_x_1632) ;  /* 0xfffffff000902947 */ /* 0x000fea000383ffff */
.L_x_1619:
[----:B------:R-:W-:Y:S05]  /*182d0*/  BSYNC B0 ;  /* 0x0000000000007941 */ /* 0x000fea0003800000 */
.L_x_1618:
[----:B------:R-:W1:Y:S01]  /*182e0*/  S2R R2, SR_TID.X ;  /* 0x0000000000027919 */ /* 0x000e620000002100 */
[----:B------:R-:W-:Y:S01]  /*182f0*/  VIADD R25, R25, 0x1 ;  /* 0x0000000119197836 */ /* 0x000fe20000000000 */
[----:B------:R-:W-:Y:S04]  /*18300*/  BSSY B0, `(.L_x_1633) ;  /* 0x0000013000007945 */ /* 0x000fe80003800000 */
        /* <DEDUP_REMOVED lines=18> */
.L_x_1634:
[----:B------:R-:W-:Y:S05]  /*18430*/  BSYNC B0 ;  /* 0x0000000000007941 */ /* 0x000fea0003800000 */
.L_x_1633:
[----:B------:R-:W-:-:S07]  /*18440*/  SEL R25, R25, RZ, P0 ;  /* 0x000000ff19197207 */ /* 0x000fce0000000000 */
.L_x_1587:
[----:B------:R-:W-:Y:S05]  /*18450*/  BSYNC B7 ;  /* 0x0000000000077941 */ /* 0x000fea0003800000 */
.L_x_1585:
        /* <DEDUP_REMOVED lines=8> */
[----:B------:R0:W1:Y:S01]  /*184e0*/  LDS.128 R16, [R23+0x324d0] ;  /* 0x0324d00017107984 */ /* 0x0000620000000c00 */
[----:B------:R-:W-:Y:S06]  /*184f0*/  BAR.ARV 0x4, 0x180 ;  /* 0x0106000000007b1d */ /* 0x000fec0000002000 */
[----:B------:R-:W-:Y:S05]  /*18500*/  BRA `(.L_x_1636) ;  /* 0x0000000800407947 */ /* 0x000fea0003800000 */
.L_x_1635:
[----:B------:R-:W1:Y:S01]  /*18510*/  S2R R0, SR_TID.X ;  /* 0x0000000000007919 */ /* 0x000e620000002100 */
[----:B------:R-:W-:Y:S01]  /*18520*/  UMOV UR4, 0xffffffff ;  /* 0xffffffff00047882 */ /* 0x000fe20000000000 */
[----:B-1----:R-:W-:-:S04]  /*18530*/  LOP3.LUT R8, R0, 0x1f, RZ, 0xc0, !PT ;  /* 0x0000001f00087812 */ /* 0x002fc800078ec0ff */
[----:B------:R-:W-:Y:S01]  /*18540*/  ISETP.NE.AND P0, PT, R8, 0x1f, PT ;  /* 0x0000001f0800780c */ /* 0x000fe20003f05270 */
[----:B------:R-:W-:-:S12]  /*18550*/  BRA.DIV UR4, `(.L_x_1637) ;  /* 0x0000005a04f47947 */ /* 0x000fd8000b800000 */
[----:B------:R-:W-:Y:S01]  /*18560*/  IADD3 R5, R19, R8, RZ ;  /* 0x0000000813057210 */ /* 0x000fe20007ffe0ff */
[----:B------:R-:W-:-:S03]  /*18570*/  ULDC UR4, c[0x0][0xd3c] ;  /* 0x00034f0000047ab9 */ /* 0x000fc60000000800 */
        /* <DEDUP_REMOVED lines=29> */
.L_x_1839:
[----:B------:R-:W-:Y:S02]  /*18750*/  ULDC UR4, c[0x0][0xd38] ;  /* 0x00034e0000047ab9 */ /* 0x000fe40000000800 */
[----:B------:R-:W-:-:S04]  /*18760*/  IMAD.U32 R7, RZ, RZ, UR4 ;  /* 0x00000004ff077e24 */ /* 0x000fc8000f8e00ff */
[----:B-1----:R-:W-:-:S04]  /*18770*/  IMAD R14, R14, R7, RZ ;  /* 0x000000070e0e7224 */ /* 0x002fc800078e02ff */
[----:B------:R-:W-:-:S05]  /*18780*/  IMAD.IADD R9, R4, 0x1, R14 ;  /* 0x0000000104097824 */ /* 0x000fca00078e020e */
[----:B------:R-:W-:-:S13]  /*18790*/  ISETP.GT.AND P6, PT, R9, R0, PT ;  /* 0x000000000900720c */ /* 0x000fda0003fc4270 */
[----:B------:R-:W-:Y:S05]  /*187a0*/  @P6 BRA `(.L_x_1638) ;  /* 0x00000000009c6947 */ /* 0x000fea0003800000 */
.L_x_1643:
[----:B0-----:R-:W0:Y:S01]  /*187b0*/  LDC R2, c[0x0][0xd3c] ;  /* 0x00034f00ff027b82 */ /* 0x001e220000000800 */
[----:B------:R-:W-:-:S05]  /*187c0*/  VIADD R19, R19, 0x1f ;  /* 0x0000001f13137836 */ /* 0x000fca0000000000 */
[----:B0-----:R-:W-:-:S13]  /*187d0*/  ISETP.GE.AND P6, PT, R19, R2, PT ;  /* 0x000000021300720c */ /* 0x001fda0003fc6270 */
[----:B------:R-:W-:Y:S05]  /*187e0*/  @P6 BRA `(.L_x_1639) ;  /* 0x0000000400446947 */ /* 0x000fea0003800000 */
[----:B------:R-:W0:Y:S01]  /*187f0*/  S2R R3, SR_TID.X ;  /* 0x0000000000037919 */ /* 0x000e220000002100 */
[----:B------:R-:W-:Y:S01]  /*18800*/  BSSY B0, `(.L_x_1640) ;  /* 0x0000009000007945 */ /* 0x000fe20003800000 */
[----:B------:R-:W-:Y:S02]  /*18810*/  MOV R5, RZ ;  /* 0x000000ff00057202 */ /* 0x000fe40000000f00 */
[----:B0-----:R-:W-:-:S05]  /*18820*/  LOP3.LUT R3, R3, 0x1f, RZ, 0xc0, !PT ;  /* 0x0000001f03037812 */ /* 0x001fca00078ec0ff */
[----:B------:R-:W-:-:S05]  /*18830*/  IMAD.IADD R7, R19, 0x1, R3 ;  /* 0x0000000113077824 */ /* 0x000fca00078e0203 */
[----:B------:R-:W-:-:S13]  /*18840*/  ISETP.GE.OR P6, PT, R7, R2, !P0 ;  /* 0x000000020700720c */ /* 0x000fda00047c6670 */
[----:B------:R-:W-:Y:S05]  /*18850*/  @P6 BRA `(.L_x_1641) ;  /* 0x00000000000c6947 */ /* 0x000fea0003800000 */
[----:B------:R-:W0:Y:S02]  /*18860*/  LDC.64 R2, c[0x0][0xd80] ;  /* 0x00036000ff027b82 */ /* 0x000e240000000a00 */
[----:B0-----:R-:W-:-:S05]  /*18870*/  IMAD.WIDE R2, R7, 0x4, R2 ;  /* 0x0000000407027825 */ /* 0x001fca00078e0202 */
[----:B------:R0:W5:Y:S02]  /*18880*/  LDG.E R5, desc[UR60][R2.64] ;  /* 0x0000003c02057981 */ /* 0x000164000c1e1900 */
.L_x_1641:
[----:B------:R-:W-:Y:S05]  /*18890*/  BSYNC B0 ;  /* 0x0000000000007941 */ /* 0x000fea0003800000 */
.L_x_1640:
        /* <DEDUP_REMOVED lines=18> */
.L_x_1847:
[----:B------:R-:W-:Y:S02]  /*189c0*/  ULDC UR4, c[0x0][0xd38] ;  /* 0x00034e0000047ab9 */ /* 0x000fe40000000800 */
[----:B------:R-:W-:-:S05]  /*189d0*/  MOV R7, UR4 ;  /* 0x0000000400077c02 */ /* 0x000fca0008000f00 */
[----:B-1----:R-:W-:-:S04]  /*189e0*/  IMAD R14, R14, R7, RZ ;  /* 0x000000070e0e7224 */ /* 0x002fc800078e02ff */
[----:B------:R-:W-:-:S05]  /*189f0*/  IMAD.IADD R9, R14, 0x1, R9 ;  /* 0x000000010e097824 */ /* 0x000fca00078e0209 */
[----:B------:R-:W-:-:S13]  /*18a00*/  ISETP.GT.AND P6, PT, R9, R0, PT ;  /* 0x000000000900720c */ /* 0x000fda0003fc4270 */
[----:B------:R-:W-:Y:S05]  /*18a10*/  @!P6 BRA `(.L_x_1643) ;  /* 0xfffffffc0064e947 */ /* 0x000fea000383ffff */
.L_x_1638:
        /* <DEDUP_REMOVED lines=8> */
.L_x_1851:
[----:B------:R-:W-:Y:S01]  /*18aa0*/  ISETP.NE.AND P0, PT, R3, RZ, PT ;  /* 0x000000ff0300720c */ /* 0x000fe20003f05270 */
[----:B------:R-:W-:-:S12]  /*18ab0*/  IMAD.MOV.U32 R14, RZ, RZ, RZ ;  /* 0x000000ffff0e7224 */ /* 0x000fd800078e00ff */
[----:B------:R-:W-:Y:S05]  /*18ac0*/  @!P0 BRA `(.L_x_1645) ;  /* 0x0000000000108947 */ /* 0x000fea0003800000 */
[----:B------:R-:W-:Y:S01]  /*18ad0*/  UMOV UR4, 0xffffffff ;  /* 0xffffffff00047882 */ /* 0x000fe20000000000 */
[----:B------:R-:W-:Y:S02]  /*18ae0*/  VIADD R12, R4, 0xffffffff ;  /* 0xffffffff040c7836 */ /* 0x000fe40000000000 */
[----:B------:R-:W-:Y:S05]  /*18af0*/  BRA.DIV UR4, `(.L_x_1646) ;  /* 0x0000005e04b47947 */ /* 0x000fea000b800000 */
[----:B------:R3:W4:Y:S02]  /*18b00*/  SHFL.IDX PT, R14, R2, R12, 0x1f ;  /* 0x00001f0c020e7589 */ /* 0x00072400000e0000 */
.L_x_1645:
        /* <DEDUP_REMOVED lines=9> */
[----:B0-----:R-:W-:Y:S01]  /*18ba0*/  IMAD.MOV.U32 R2, RZ, RZ, RZ ;  /* 0x000000ffff027224 */ /* 0x001fe200078e00ff */
[----:B--2---:R-:W-:-:S05]  /*18bb0*/  IADD3 R7, RZ, -R3, RZ ;  /* 0x80000003ff077210 */ /* 0x004fca0007ffe0ff */
        /* <DEDUP_REMOVED lines=13> */
[----:B------:R-:W-:-:S05]  /*18c90*/  @P0 IADD3 R3, R3, 0x1, RZ ;  /* 0x0000000103030810 */ /* 0x000fca0007ffe0ff */
[----:B------:R-:W-:Y:S01]  /*18ca0*/  @!P2 IMAD.MOV R3, RZ, RZ, -R3 ;  /* 0x000000ffff03a224 */ /* 0x000fe200078e0a03 */
[----:B------:R-:W-:-:S05]  /*18cb0*/  @!P1 LOP3.LUT R3, RZ, R5, RZ, 0x33, !PT ;  /* 0x00000005ff039212 */ /* 0x000fca00078e33ff */
[--C-:B------:R-:W-:Y:S02]  /*18cc0*/  IMAD.MOV R0, RZ, RZ, -R3.reuse ;  /* 0x000000ffff007224 */ /* 0x100fe400078e0a03 */
[----:B------:R-:W-:Y:S02]  /*18cd0*/  IMAD.MOV.U32 R18, RZ, RZ, R3 ;  /* 0x000000ffff127224 */ /* 0x000fe400078e0003 */
[----:B------:R-:W-:Y:S01]  /*18ce0*/  IMAD R17, R5, R0, R10 ;  /* 0x0000000005117224 */ /* 0x000fe200078e020a */
[----:B------:R-:W-:Y:S06]  /*18cf0*/  BRA `(.L_x_1647) ;  /* 0x00000000001c7947 */ /* 0x000fec0003800000 */
.L_x_1639:
[----:B------:R-:W-:Y:S01]  /*18d00*/  UMOV UR4, URZ ;  /* 0x0000003f00047c82 */ /* 0x000fe20008000000 */
[----:B------:R-:W-:Y:S01]  /*18d10*/  UMOV UR5, URZ ;  /* 0x0000003f00057c82 */ /* 0x000fe20008000000 */
[----:B------:R-:W-:Y:S01]  /*18d20*/  ULDC UR6, c[0x0][0xd3c] ;  /* 0x00034f0000067ab9 */ /* 0x000fe20000000800 */
[----:B------:R-:W-:Y:S01]  /*18d30*/  IMAD.MOV.U32 R16, RZ, RZ, R0 ;  /* 0x000000ffff107224 */ /* 0x000fe200078e0000 */
[----:B------:R-:W-:Y:S01]  /*18d40*/  MOV R17, UR4 ;  /* 0x0000000400117c02 */ /* 0x000fe20008000f00 */
[----:B------:R-:W-:Y:S02]  /*18d50*/  IMAD.U32 R18, RZ, RZ, UR5 ;  /* 0x00000005ff127e24 */ /* 0x000fe4000f8e00ff */
[----:B------:R-:W-:-:S07]  /*18d60*/  IMAD.U32 R19, RZ, RZ, UR6 ;  /* 0x00000006ff137e24 */ /* 0x000fce000f8e00ff */
.L_x_1647:
        /* <DEDUP_REMOVED lines=10> */
.L_x_1636:
[----:B------:R-:W-:Y:S02]  /*18e10*/  ULDC UR4, c[0x0][0xd3c] ;  /* 0x00034f0000047ab9 */ /* 0x000fe40000000800 */
[----:B-1----:R-:W-:-:S13]  /*18e20*/  ISETP.GE.AND P0, PT, R19, UR4, PT ;  /* 0x0000000413007c0c */ /* 0x002fda000bf06270 */
[----:B------:R-:W-:Y:S05]  /*18e30*/  @!P0 BRA `(.L_x_1648) ;  /* 0xffffff9c00048947 */ /* 0x000fea000383ffff */
[----:B------:R-:W-:Y:S05]  /*18e40*/  BSYNC B8 ;  /* 0x0000000000087941 */ /* 0x000fea0003800000 */
.L_x_1543:
[----:B-1----:R-:W5:Y:S01]  /*18e50*/  LDL.LU R0, [R1+0x40] ;  /* 0x0000400001007983 */ /* 0x002f620000300800 */
[----:B------:R-:W-:Y:S01]  /*18e60*/  BSSY B0, `(.L_x_1649) ;  /* 0x000000b000007945 */ /* 0x000fe20003800000 */
[----:B------:R-:W1:Y:S01]  /*18e70*/  S2R R5, SR_CgaCtaId ;  /* 0x0000000000057919 */ /* 0x000e620000008800 */
[----:B-----5:R-:W-:-:S05]  /*18e80*/  VIADD R0, R0, 0x1 ;  /* 0x0000000100007836 */ /* 0x020fca0000000000 */
[----:B------:R-:W-:-:S04]  /*18e90*/  LEA.HI R2, R0, R0, RZ, 0x1 ;  /* 0x0000000000027211 */ /* 0x000fc800078f08ff */
[----:B------:R-:W-:Y:S02]  /*18ea0*/  LOP3.LUT R3, R2, 0xfffffffe, RZ, 0xc0, !PT ;  /* 0xfffffffe02037812 */ /* 0x000fe400078ec0ff */
[----:B------:R-:W-:-:S03]  /*18eb0*/  MOV R2, 0x400 ;  /* 0x0000040000027802 */ /* 0x000fc60000000f00 */
[----:B------:R-:W-:Y:S01]  /*18ec0*/  IMAD.IADD R0, R0, 0x1, -R3 ;  /* 0x0000000100007824 */ /* 0x000fe200078e0a03 */
[----:B-1----:R-:W-:-:S04]  /*18ed0*/  LEA R5, R5, R2, 0x18 ;  /* 0x0000000205057211 */ /* 0x002fc800078ec0ff */
[----:B------:R-:W-:-:S04]  /*18ee0*/  SHF.L.U32 R0, R0, 0x1f, RZ ;  /* 0x0000001f00007819 */ /* 0x000fc800000006ff */
[----:B------:R-:W1:Y:S02]  /*18ef0*/  SYNCS.PHASECHK.TRANS64.TRYWAIT P0, [R5+URZ+0x32420], R0 ;  /* 0x03242000050075a7 */ /* 0x000e64000800017f */
[----:B-1----:R-:W-:Y:S05]  /*18f00*/  @!P0 BRA `(.L_x_1650) ;  /* 0x0000005800d48947 */ /* 0x002fea0003800000 */
.L_x_1854:
[----:B------:R-:W-:Y:S05]  /*18f10*/  BSYNC B0 ;  /* 0x0000000000007941 */ /* 0x000fea0003800000 */
.L_x_1649:
[----:B------:R-:W-:-:S03]  /*18f20*/  UMOV UR4, 0xffffffff ;  /* 0xffffffff00047882 */ /* 0x000fc60000000000 */
[----:B------:R-:W-:Y:S05]  /*18f30*/  BRA.DIV UR4, `(.L_x_1651) ;  /* 0x0000005a04dc7947 */ /* 0x000fea000b800000 */
[----:B-1----:R-:W1:Y:S02]  /*18f40*/  S2R R0, SR_TID.X ;  /* 0x0000000000007919 */ /* 0x002e640000002100 */
[----:B-1----:R-:W-:-:S04]  /*18f50*/  SHF.R.U32.HI R0, RZ, 0x5, R0 ;  /* 0x00000005ff007819 */ /* 0x002fc80000011600 */
[----:B------:R-:W-:-:S05]  /*18f60*/  LOP3.LUT R0, R0, 0x3, RZ, 0xc0, !PT ;  /* 0x0000000300007812 */ /* 0x000fca00078ec0ff */
[----:B------:R1:W0:Y:S02]  /*18f70*/  SHFL.IDX PT, R14, R0, RZ, 0x1f ;  /* 0x00001fff000e7589 */ /* 0x00022400000e0000 */
.L_x_1857:
[----:B0-----:R-:W-:-:S13]  /*18f80*/  ISETP.NE.AND P0, PT, R14, RZ, PT ;  /* 0x000000ff0e00720c */ /* 0x001fda0003f05270 */
[----:B------:R-:W-:Y:S05]  /*18f90*/  @P0 BRA `(.L_x_1390) ;  /* 0x0000000000880947 */ /* 0x000fea0003800000 */
[----:B------:R-:W-:-:S03]  /*18fa0*/  UMOV UR4, 0xffffffff ;  /* 0xffffffff00047882 */ /* 0x000fc60000000000 */
[----:B------:R-:W-:Y:S05]  /*18fb0*/  BRA.DIV UR4, `(.L_x_1652) ;  /* 0x0000005a04f07947 */ /* 0x000fea000b800000 */
[----:B------:R-:W-:-:S13]  /*18fc0*/  ELECT P6, URZ, PT ;  /* 0x00000000003f782f */ /* 0x000fda00038c0000 */
.L_x_1860:
[----:B------:R-:W-:Y:S05]  /*18fd0*/  @!P6 BRA `(.L_x_1390) ;  /* 0x000000000078e947 */ /* 0x000fea0003800000 */
[----:B-1----:R-:W5:Y:S02]  /*18fe0*/  LDL.LU R0, [R1+0x8] ;  /* 0x0000080001007983 */ /* 0x002f640000300800 */
[----:B-----5:R-:W-:-:S04]  /*18ff0*/  LOP3.LUT R0, R0, 0x2, RZ, 0xfc, !PT ;  /* 0x0000000200007812 */ /* 0x020fc800078efcff */
[----:B------:R-:W-:-:S13]  /*19000*/  ISETP.NE.AND P0, PT, R0, 0x3, PT ;  /* 0x000000030000780c */ /* 0x000fda0003f05270 */
[----:B------:R-:W-:Y:S05]  /*19010*/  @!P0 BRA `(.L_x_1653) ;  /* 0x0000000000048947 */ /* 0x000fea0003800000 */
[----:B------:R-:W-:Y:S01]  /*19020*/  BPT.TRAP 0x1 ;  /* 0x000000040000795c */ /* 0x000fe20000300000 */
.L_x_1653:
[----:B------:R-:W-:Y:S01]  /*19030*/  IMAD R3, R25, 0x8, R5 ;  /* 0x0000000819037824 */ /* 0x000fe200078e0205 */
[----:B------:R-:W-:Y:S02]  /*19040*/  SHF.L.U32 R2, R27, 0x1f, RZ ;  /* 0x0000001f1b027819 */ /* 0x000fe400000006ff */
[----:B------:R-:W-:Y:S02]  /*19050*/  IADD3 R25, R25, 0x1, RZ ;  /* 0x0000000119197810 */ /* 0x000fe40007ffe0ff */
[----:B------:R-:W0:Y:S02]  /*19060*/  SYNCS.PHASECHK.TRANS64.TRYWAIT P1, [R3+URZ+0x32440], R2 ;  /* 0x03244002030075a7 */ /* 0x000e24000802017f */
[----:B------:R-:W-:-:S04]  /*19070*/  ISETP.NE.AND P2, PT, R25, 0x2, PT ;  /* 0x000000021900780c */ /* 0x000fc80003f45270 */
[----:B------:R-:W-:Y:S01]  /*19080*/  SEL R0, RZ, 0x1, P2 ;  /* 0x00000001ff007807 */ /* 0x000fe20001000000 */
[----:B0-----:R-:W-:Y:S08]  /*19090*/  @!P1 BRA `(.L_x_1654) ;  /* 0x0000005800d89947 */ /* 0x001ff00003800000 */
.L_x_1861:
[----:B------:R-:W-:Y:S02]  /*190a0*/  SEL R25, R25, RZ, P2 ;  /* 0x000000ff19197207 */ /* 0x000fe40001000000 */
[----:B------:R-:W-:Y:S01]  /*190b0*/  LOP3.LUT R0, R27, R0, RZ, 0x3c, !PT ;  /* 0x000000001b007212 */ /* 0x000fe200078e3cff */
[----:B------:R-:W-:Y:S06]  /*190c0*/  @!P0 BRA `(.L_x_1655) ;  /* 0x0000000000048947 */ /* 0x000fec0003800000 */
[----:B------:R-:W-:Y:S01]  /*190d0*/  BPT.TRAP 0x1 ;  /* 0x000000040000795c */ /* 0x000fe20000300000 */
.L_x_1655:
[----:B------:R-:W-:Y:S01]  /*190e0*/  IMAD R25, R25, 0x8, R5 ;  /* 0x0000000819197824 */ /* 0x000fe200078e0205 */
[----:B------:R-:W-:-:S04]  /*190f0*/  SHF.L.U32 R0, R0, 0x1f, RZ ;  /* 0x0000001f00007819 */ /* 0x000fc800000006ff */
[----:B------:R-:W1:Y:S02]  /*19100*/  SYNCS.PHASECHK.TRANS64.TRYWAIT P1, [R25+URZ+0x32440], R0 ;  /* 0x03244000190075a7 */ /* 0x000e64000802017f */
[----:B-1----:R-:W-:Y:S05]  /*19110*/  @!P1 BRA `(.L_x_1656) ;  /* 0x0000005800cc9947 */ /* 0x002fea0003800000 */
.L_x_1862:
[----:B------:R-:W-:Y:S05]  /*19120*/  @!P0 BRA `(.L_x_1657) ;  /* 0x0000000000048947 */ /* 0x000fea0003800000 */
[----:B------:R-:W-:Y:S01]  /*19130*/  BPT.TRAP 0x1 ;  /* 0x000000040000795c */ /* 0x000fe20000300000 */
.L_x_1657:
[----:B------:R-:W5:Y:S02]  /*19140*/  SYNCS.PHASECHK.TRANS64.TRYWAIT P1, [R3+URZ+0x32460], R2 ;  /* 0x03246002030075a7 */ /* 0x000f64000802017f */
[----:B-----5:R-:W-:Y:S05]  /*19150*/  @!P1 BRA `(.L_x_1658) ;  /* 0x0000005800d09947 */ /* 0x020fea0003800000 */
.L_x_1863:
[----:B------:R-:W-:Y:S05]  /*19160*/  @!P0 BRA `(.L_x_1659) ;  /* 0x0000000000048947 */ /* 0x000fea0003800000 */
[----:B------:R-:W-:Y:S01]  /*19170*/  BPT.TRAP 0x1 ;  /* 0x000000040000795c */ /* 0x000fe20000300000 */
.L_x_1659:
[----:B------:R0:W0:Y:S02]  /*19180*/  SYNCS.PHASECHK.TRANS64.TRYWAIT P0, [R25+URZ+0x32460], R0 ;  /* 0x03246000190075a7 */ /* 0x000024000800017f */
[----:B0-----:R-:W-:Y:S05]  /*19190*/  @!P0 NANOSLEEP.SYNCS 0x989680 ;  /* 0x009896800000895d */ /* 0x001fea0003900000 */
[----:B------:R-:W0:Y:S02]  /*191a0*/  @!P0 SYNCS.PHASECHK.TRANS64 P0, [R25+URZ+0x32460], R0 ;  /* 0x03246000190085a7 */ /* 0x000e24000800007f */
[----:B0-----:R-:W-:Y:S05]  /*191b0*/  @!P0 BRA `(.L_x_1659) ;  /* 0xfffffffc00f08947 */ /* 0x001fea000383ffff */
.L_x_1390:
[----:B------:R-:W-:Y:S05]  /*191c0*/  BSYNC B9 ;  /* 0x0000000000097941 */ /* 0x000fea0003800000 */
.L_x_1387:
[----:B------:R-:W-:Y:S05]  /*191d0*/  EXIT ;  /* 0x000000000000794d */ /* 0x000fea0003800000 */
.L_x_1408:
[----:B0-----:R0:W1:Y:S02]  /*191e0*/  SYNCS.PHASECHK.TRANS64.TRYWAIT P5, [R4+URZ+0x32490], R101 ;  /* 0x03249065040075a7 */ /* 0x00106400080a017f */
[----:B-1----:R-:W-:Y:S05]  /*191f0*/  @!P5 NANOSLEEP.SYNCS 0x989680 ;  /* 0x009896800000d95d */ /* 0x002fea0003900000 */
[----:B------:R-:W1:Y:S02]  /*19200*/  @!P5 SYNCS.PHASECHK.TRANS64 P5, [R4+URZ+0x32490], R101 ;  /* 0x032490650400d5a7 */ /* 0x000e6400080a007f */
[----:B-1----:R-:W-:Y:S05]  /*19210*/  @!P5 BRA `(.L_x_1408) ;  /* 0xfffffffc00f0d947 */ /* 0x002fea000383ffff */
[----:B------:R-:W-:Y:S05]  /*19220*/  BRA `(.L_x_1660) ;  /* 0xfffffe9800747947 */ /* 0x000fea000383ffff */
.L_x_1409:
        /* <DEDUP_REMOVED lines=8> */
.L_x_1662:
[----:B------:R-:W-:Y:S05]  /*192b0*/  BSYNC B1 ;  /* 0x0000000000017941 */ /* 0x000fea0003800000 */
.L_x_1661:
        /* <DEDUP_REMOVED lines=8> */
.L_x_1663:
[----:B------:R-:W-:Y:S01]  /*19340*/  IMAD.MOV.U32 R95, RZ, RZ, R14 ;  /* 0x000000ffff5f7224 */ /* 0x000fe200078e000e */
[----:B------:R-:W-:Y:S06]  /*19350*/  BRA `(.L_x_1664) ;  /* 0xfffffe98003c7947 */ /* 0x000fec000383ffff */
.L_x_1418:
[----:B------:R-:W-:Y:S01]  /*19360*/  BSSY B1, `(.L_x_1665) ;  /* 0x0000008000017945 */ /* 0x000fe20003800000 */
[----:B0---4-:R-:W-:Y:S01]  /*19370*/  MOV R13, R103 ;  /* 0x00000067000d7202 */ /* 0x011fe20000000f00 */
[----:B------:R-:W-:Y:S02]  /*19380*/  IMAD.MOV.U32 R12, RZ, RZ, 0x1 ;  /* 0x00000001ff0c7424 */ /* 0x000fe400078e00ff */
[----:B------:R-:W-:Y:S02]  /*19390*/  IMAD.MOV.U32 R11, RZ, RZ, 0x1c1f ;  /* 0x00001c1fff0b7424 */ /* 0x000fe400078e00ff */
[----:B------:R-:W-:-:S07]  /*193a0*/  IMAD.MOV.U32 R15, RZ, RZ, -0x1 ;  /* 0xffffffffff0f7424 */ /* 0x000fce00078e00ff */
[----:B-123--:R-:W-:Y:S05]  /*193b0*/  WARPSYNC.COLLECTIVE R15, `(.L_x_1666) ;  /* 0x000000000f087348 */ /* 0x00efea0003c00000 */
[----:B------:R0:W4:Y:S02]  /*193c0*/  SHFL.IDX P6, R14, R13, R12, R11 ;  /* 0x0000000c0d0e7389 */ /* 0x00012400000c000b */
[----:B01234-:R-:W-:Y:S01]  /*193d0*/  ENDCOLLECTIVE ;  /* 0x000000000000791b */ /* 0x01ffe20003800000 */
.L_x_1666:
[----:B------:R-:W-:Y:S05]  /*193e0*/  BSYNC B1 ;  /* 0x0000000000017941 */ /* 0x000fea0003800000 */
.L_x_1665:
        /* <DEDUP_REMOVED lines=8> */
.L_x_1667:
[----:B------:R-:W-:Y:S01]  /*19470*/  IMAD.MOV.U32 R47, RZ, RZ, R14 ;  /* 0x000000ffff2f7224 */ /* 0x000fe200078e000e */
[----:B------:R-:W-:Y:S06]  /*19480*/  BRA `(.L_x_1668) ;  /* 0xfffffe9c00a07947 */ /* 0x000fec000383ffff */
.L_x_1428:
[----:B-1----:R1:W2:Y:S02]  /*19490*/  SYNCS.PHASECHK.TRANS64.TRYWAIT P4, [R4+URZ+0x32490], R101 ;  /* 0x03249065040075a7 */ /* 0x0022a4000808017f */
[----:B--2---:R-:W-:Y:S05]  /*194a0*/  @!P4 NANOSLEEP.SYNCS 0x989680 ;  /* 0x009896800000c95d */ /* 0x004fea0003900000 */
[----:B------:R-:W2:Y:S02]  /*194b0*/  @!P4 SYNCS.PHASECHK.TRANS64 P4, [R4+URZ+0x32490], R101 ;  /* 0x032490650400c5a7 */ /* 0x000ea4000808007f */
[----:B--2---:R-:W-:Y:S05]  /*194c0*/  @!P4 BRA `(.L_x_1428) ;  /* 0xfffffffc00f0c947 */ /* 0x004fea000383ffff */
[----:B------:R-:W-:Y:S05]  /*194d0*/  BRA `(.L_x_1669) ;  /* 0xfffffea800547947 */ /* 0x000fea000383ffff */
.L_x_1429:
[----:B------:R-:W-:Y:S01]  /*194e0*/  BSSY B1, `(.L_x_1670) ;  /* 0x0000008000017945 */ /* 0x000fe20003800000 */
[----:B------:R-:W-:Y:S01]  /*194f0*/  IMAD.MOV.U32 R13, RZ, RZ, R103 ;  /* 0x000000ffff0d7224 */ /* 0x000fe200078e0067 */
[----:B------:R-:W-:Y:S01]  /*19500*/  MOV R11, 0x1c1f ;  /* 0x00001c1f000b7802 */ /* 0x000fe20000000f00 */
[----:B------:R-:W-:Y:S02]  /*19510*/  IMAD.MOV.U32 R12, RZ, RZ, RZ ;  /* 0x000000ffff0c7224 */ /* 0x000fe400078e00ff */
[----:B------:R-:W-:-:S07]  /*19520*/  IMAD.MOV.U32 R15, RZ, RZ, -0x1 ;  /* 0xffffffffff0f7424 */ /* 0x000fce00078e00ff */
[----:B-1----:R-:W-:Y:S05]  /*19530*/  WARPSYNC.COLLECTIVE R15, `(.L_x_1671) ;  /* 0x000000000f087348 */ /* 0x002fea0003c00000 */
[----:B------:R0:W2:Y:S02]  /*19540*/  SHFL.IDX P6, R14, R13, R12, R11 ;  /* 0x0000000c0d0e7389 */ /* 0x0000a400000c000b */
[----:B012---:R-:W-:Y:S01]  /*19550*/  ENDCOLLECTIVE ;  /* 0x000000000000791b */ /* 0x007fe20003800000 */
.L_x_1671:
[----:B------:R-:W-:Y:S05]  /*19560*/  BSYNC B1 ;  /* 0x0000000000017941 */ /* 0x000fea0003800000 */
.L_x_1670:
        /* <DEDUP_REMOVED lines=8> */
.L_x_1672:
[----:B------:R-:W-:Y:S01]  /*195f0*/  IMAD.MOV.U32 R94, RZ, RZ, R14 ;  /* 0x000000ffff5e7224 */ /* 0x000fe200078e000e */
[----:B------:R-:W-:Y:S06]  /*19600*/  BRA `(.L_x_1673) ;  /* 0xfffffea800207947 */ /* 0x000fec000383ffff */
.L_x_1434:
[----:B------:R-:W-:Y:S01]  /*19610*/  BSSY B1, `(.L_x_1674) ;  /* 0x0000008000017945 */ /* 0x000fe20003800000 */
[----:B----4-:R-:W-:Y:S02]  /*19620*/  IMAD.MOV.U32 R13, RZ, RZ, R103 ;  /* 0x000000ffff0d7224 */ /* 0x010fe400078e0067 */
[----:B------:R-:W-:Y:S02]  /*19630*/  IMAD.MOV.U32 R12, RZ, RZ, 0x1 ;  /* 0x00000001ff0c7424 */ /* 0x000fe400078e00ff */
[----:B------:R-:W-:Y:S02]  /*19640*/  IMAD.MOV.U32 R11, RZ, RZ, 0x1c1f ;  /* 0x00001c1fff0b7424 */ /* 0x000fe400078e00ff */
[----:B------:R-:W-:-:S07]  /*19650*/  IMAD.MOV.U32 R15, RZ, RZ, -0x1 ;  /* 0xffffffffff0f7424 */ /* 0x000fce00078e00ff */
[----:B0123--:R-:W-:Y:S05]  /*19660*/  WARPSYNC.COLLECTIVE R15, `(.L_x_1675) ;  /* 0x000000000f087348 */ /* 0x00ffea0003c00000 */
[----:B------:R4:W0:Y:S02]  /*19670*/  SHFL.IDX P6, R14, R13, R12, R11 ;  /* 0x0000000c0d0e7389 */ /* 0x00082400000c000b */
[----:B01234-:R-:W-:Y:S01]  /*19680*/  ENDCOLLECTIVE ;  /* 0x000000000000791b */ /* 0x01ffe20003800000 */
.L_x_1675:
[----:B------:R-:W-:Y:S05]  /*19690*/  BSYNC B1 ;  /* 0x0000000000017941 */ /* 0x000fea0003800000 */
.L_x_1674:
        /* <DEDUP_REMOVED lines=8> */
.L_x_1676:
[----:B------:R-:W-:Y:S01]  /*19720*/  IMAD.MOV.U32 R102, RZ, RZ, R14 ;  /* 0x000000ffff667224 */ /* 0x000fe200078e000e */
[----:B------:R-:W-:Y:S06]  /*19730*/  BRA `(.L_x_1677) ;  /* 0xfffffeac00b87947 */ /* 0x000fec000383ffff */
.L_x_1439:
[----:B0-----:R0:W1:Y:S02]  /*19740*/  SYNCS.PHASECHK.TRANS64.TRYWAIT P2, [R4+URZ+0x32490], R101 ;  /* 0x03249065040075a7 */ /* 0x001064000804017f */
[----:B-1----:R-:W-:Y:S05]  /*19750*/  @!P2 NANOSLEEP.SYNCS 0x989680 ;  /* 0x009896800000a95d */ /* 0x002fea0003900000 */
[----:B------:R-:W1:Y:S02]  /*19760*/  @!P2 SYNCS.PHASECHK.TRANS64 P2, [R4+URZ+0x32490], R101 ;  /* 0x032490650400a5a7 */ /* 0x000e64000804007f */
[----:B-1----:R-:W-:Y:S05]  /*19770*/  @!P2 BRA `(.L_x_1439) ;  /* 0xfffffffc00f0a947 */ /* 0x002fea000383ffff */
[----:B------:R-:W-:Y:S05]  /*19780*/  BRA `(.L_x_1678) ;  /* 0xfffffeb400b47947 */ /* 0x000fea000383ffff */
.L_x_1440:
        /* <DEDUP_REMOVED lines=8> */
.L_x_1680:
[----:B------:R-:W-:Y:S05]  /*19810*/  BSYNC B1 ;  /* 0x0000000000017941 */ /* 0x000fea0003800000 */
.L_x_1679:
        /* <DEDUP_REMOVED lines=8> */
.L_x_1681:
[----:B------:R-:W-:Y:S05]  /*198a0*/  BRA `(.L_x_1682) ;  /* 0xfffffeb400dc7947 */ /* 0x000fea000383ffff */
.L_x_1443:
        /* <DEDUP_REMOVED lines=8> */
.L_x_1684:
[----:B------:R-:W-:Y:S05]  /*19930*/  BSYNC B1 ;  /* 0x0000000000017941 */ /* 0x000fea0003800000 */
.L_x_1683:
        /* <DEDUP_REMOVED lines=8> */
.L_x_1685:
[----:B------:R-:W-:Y:S05]  /*199c0*/  BRA `(.L_x_1686) ;  /* 0xfffffeb400dc7947 */ /* 0x000fea000383ffff */
.L_x_1447:
[----:B------:R0:W0:Y:S02]  /*199d0*/  SYNCS.PHASECHK.TRANS64.TRYWAIT P3, [R4+URZ+0x324b0], R101 ;  /* 0x0324b065040075a7 */ /* 0x000024000806017f */
[----:B0-----:R-:W-:Y:S05]  /*199e0*/  @!P3 NANOSLEEP.SYNCS 0x989680 ;  /* 0x009896800000b95d */ /* 0x001fea0003900000 */
[----:B------:R-:W0:Y:S02]  /*199f0*/  @!P3 SYNCS.PHASECHK.TRANS64 P3, [R4+URZ+0x324b0], R101 ;  /* 0x0324b0650400b5a7 */ /* 0x000e24000806007f */
[----:B0-----:R-:W-:Y:S05]  /*19a00*/  @!P3 BRA `(.L_x_1447) ;  /* 0xfffffffc00f0b947 */ /* 0x001fea000383ffff */
[----:B------:R-:W-:Y:S05]  /*19a10*/  BRA `(.L_x_1687) ;  /* 0xfffffeb800507947 */ /* 0x000fea000383ffff */
.L_x_1455:
[----:B------:R-:W0:Y:S01]  /*19a20*/  S2R R8, SR_TID.X ;  /* 0x0000000000087919 */ /* 0x000e220000002100 */
[----:B------:R-:W-:Y:S01]  /*19a30*/  BSSY B0, `(.L_x_1688) ;  /* 0x000000c000007945 */ /* 0x000fe20003800000 */
[----:B------:R-:W-:Y:S02]  /*19a40*/  IMAD.MOV.U32 R12, RZ, RZ, RZ ;  /* 0x000000ffff0c7224 */ /* 0x000fe400078e00ff */
[----:B------:R-:W-:Y:S02]  /*19a50*/  IMAD.MOV.U32 R11, RZ, RZ, 0x1f ;  /* 0x0000001fff0b7424 */ /* 0x000fe400078e00ff */
[----:B------:R-:W-:Y:S01]  /*19a60*/  IMAD.MOV.U32 R15, RZ, RZ, -0x1 ;  /* 0xffffffffff0f7424 */ /* 0x000fe200078e00ff */
[----:B0-----:R-:W-:-:S04]  /*19a70*/  IADD3 R9, R8, -0x80, RZ ;  /* 0xffffff8008097810 */ /* 0x001fc80007ffe0ff */
[----:B------:R-:W-:-:S04]  /*19a80*/  SHF.R.S32.HI R8, RZ, 0x1f, R9 ;  /* 0x0000001fff087819 */ /* 0x000fc80000011409 */
[----:B------:R-:W-:-:S04]  /*19a90*/  LEA.HI R8, R8, R9, RZ, 0x7 ;  /* 0x0000000908087211 */ /* 0x000fc800078f38ff */
[----:B------:R-:W-:-:S05]  /*19aa0*/  SHF.R.S32.HI R8, RZ, 0x7, R8 ;  /* 0x00000007ff087819 */ /* 0x000fca0000011408 */
[----:B------:R-:W-:-:S07]  /*19ab0*/  IMAD.MOV.U32 R13, RZ, RZ, R8 ;  /* 0x000000ffff0d7224 */ /* 0x000fce00078e0008 */
[----:B--2345:R-:W-:Y:S05]  /*19ac0*/  WARPSYNC.COLLECTIVE R15, `(.L_x_1689) ;  /* 0x000000000f087348 */ /* 0x03cfea0003c00000 */
[----:B------:R0:W1:Y:S02]  /*19ad0*/  SHFL.IDX P6, R14, R13, R12, R11 ;  /* 0x0000000c0d0e7389 */ /* 0x00006400000c000b */
[----:B012345:R-:W-:Y:S01]  /*19ae0*/  ENDCOLLECTIVE ;  /* 0x000000000000791b */ /* 0x03ffe20003800000 */
.L_x_1689:
[----:B------:R-:W-:Y:S05]  /*19af0*/  BSYNC B0 ;  /* 0x0000000000007941 */ /* 0x000fea0003800000 */
.L_x_1688:
[----:B------:R-:W-:Y:S05]  /*19b00*/  BRA `(.L_x_1690) ;  /* 0xfffffec400a47947 */ /* 0x000fea000383ffff */
.L_x_1467:
[----:B------:R-:W-:Y:S01]  /*19b10*/  BSSY B1, `(.L_x_1691) ;  /* 0x0000008000017945 */ /* 0x000fe20003800000 */
[----:B------:R-:W-:Y:S01]  /*19b20*/  IMAD.MOV.U32 R13, RZ, RZ, R25 ;  /* 0x000000ffff0d7224 */ /* 0x000fe200078e0019 */
[----:B------:R-:W-:Y:S01]  /*19b30*/  MOV R12, RZ ;  /* 0x000000ff000c7202 */ /* 0x000fe20000000f00 */
[----:B------:R-:W-:Y:S02]  /*19b40*/  IMAD.MOV.U32 R11, RZ, RZ, 0x1c1f ;  /* 0x00001c1fff0b7424 */ /* 0x000fe400078e00ff */
[----:B------:R-:W-:-:S07]  /*19b50*/  IMAD.MOV.U32 R15, RZ, RZ, -0x1 ;  /* 0xffffffffff0f7424 */ /* 0x000fce00078e00ff */
[----:B--234-:R-:W-:Y:S05]  /*19b60*/  WARPSYNC.COLLECTIVE R15, `(.L_x_1692) ;  /* 0x000000000f087348 */ /* 0x01cfea0003c00000 */
[----:B------:R0:W1:Y:S02]  /*19b70*/  SHFL.IDX P6, R14, R13, R12, R11 ;  /* 0x0000000c0d0e7389 */ /* 0x00006400000c000b */
[----:B01234-:R-:W-:Y:S01]  /*19b80*/  ENDCOLLECTIVE ;  /* 0x000000000000791b */ /* 0x01ffe20003800000 */
.L_x_1692:
[----:B------:R-:W-:Y:S05]  /*19b90*/  BSYNC B1 ;  /* 0x0000000000017941 */ /* 0x000fea0003800000 */
.L_x_1691:
[----:B------:R-:W-:Y:S01]  /*19ba0*/  IMAD.MOV.U32 R13, RZ, RZ, R24 ;  /* 0x000000ffff0d7224 */ /* 0x000fe200078e0018 */
[----:B------:R-:W-:Y:S01]  /*19bb0*/  MOV R11, 0x1c1f ;  /* 0x00001c1f000b7802 */ /* 0x000fe20000000f00 */
[----:B------:R-:W-:Y:S02]  /*19bc0*/  IMAD.MOV.U32 R12, RZ, RZ, RZ ;  /* 0x000000ffff0c7224 */ /* 0x000fe400078e00ff */
[----:B------:R-:W-:Y:S02]  /*19bd0*/  IMAD.MOV.U32 R15, RZ, RZ, -0x1 ;  /* 0xffffffffff0f7424 */ /* 0x000fe400078e00ff */
[----:B------:R-:W-:-:S07]  /*19be0*/  IMAD.MOV.U32 R3, RZ, RZ, R14 ;  /* 0x000000ffff037224 */ /* 0x000fce00078e000e */
[----:B------:R-:W-:Y:S05]  /*19bf0*/  WARPSYNC.COLLECTIVE R15, `(.L_x_1693) ;  /* 0x000000000f087348 */ /* 0x000fea0003c00000 */
[----:B------:R0:W1:Y:S02]  /*19c00*/  SHFL.IDX P6, R14, R13, R12, R11 ;  /* 0x0000000c0d0e7389 */ /* 0x00006400000c000b */
[----:B01----:R-:W-:Y:S01]  /*19c10*/  ENDCOLLECTIVE ;  /* 0x000000000000791b */ /* 0x003fe20003800000 */
.L_x_1693:
[----:B------:R-:W-:Y:S02]  /*19c20*/  IMAD.MOV.U32 R13, RZ, RZ, R27 ;  /* 0x000000ffff0d7224 */ /* 0x000fe400078e001b */
[----:B------:R-:W-:-:S07]  /*19c30*/  IMAD.MOV.U32 R0, RZ, RZ, R14 ;  /* 0x000000ffff007224 */ /* 0x000fce00078e000e */
[----:B------:R-:W-:Y:S05]  /*19c40*/  WARPSYNC.COLLECTIVE R15, `(.L_x_1694) ;  /* 0x000000000f087348 */ /* 0x000fea0003c00000 */
[----:B------:R0:W1:Y:S02]  /*19c50*/  SHFL.IDX P6, R14, R13, R12, R11 ;  /* 0x0000000c0d0e7389 */ /* 0x00006400000c000b */
[----:B01----:R-:W-:Y:S01]  /*19c60*/  ENDCOLLECTIVE ;  /* 0x000000000000791b */ /* 0x003fe20003800000 */
.L_x_1694:
[----:B------:R-:W-:Y:S02]  /*19c70*/  IMAD.MOV.U32 R13, RZ, RZ, R26 ;  /* 0x000000ffff0d7224 */ /* 0x000fe400078e001a */
[----:B------:R-:W-:-:S07]  /*19c80*/  IMAD.MOV.U32 R5, RZ, RZ, R14 ;  /* 0x000000ffff057224 */ /* 0x000fce00078e000e */
[----:B------:R-:W-:Y:S05]  /*19c90*/  WARPSYNC.COLLECTIVE R15, `(.L_x_1695) ;  /* 0x000000000f087348 */ /* 0x000fea0003c00000 */
[----:B------:R0:W1:Y:S02]  /*19ca0*/  SHFL.IDX P6, R14, R13, R12, R11 ;  /* 0x0000000c0d0e7389 */ /* 0x00006400000c000b */
[----:B01----:R-:W-:Y:S01]  /*19cb0*/  ENDCOLLECTIVE ;  /* 0x000000000000791b */ /* 0x003fe20003800000 */
.L_x_1695:
[----:B------:R-:W-:Y:S05]  /*19cc0*/  BRA `(.L_x_1696) ;  /* 0xfffffec800a07947 */ /* 0x000fea000383ffff */
.L_x_1471:
[----:B0-----:R0:W1:Y:S02]  /*19cd0*/  SYNCS.PHASECHK.TRANS64.TRYWAIT P0, [R19+URZ+0x32400], R14 ;  /* 0x0324000e130075a7 */ /* 0x001064000800017f */
[----:B-1----:R-:W-:Y:S05]  /*19ce0*/  @!P0 NANOSLEEP.SYNCS 0x989680 ;  /* 0x009896800000895d */ /* 0x002fea0003900000 */
[----:B------:R-:W1:Y:S02]  /*19cf0*/  @!P0 SYNCS.PHASECHK.TRANS64 P0, [R19+URZ+0x32400], R14 ;  /* 0x0324000e130085a7 */ /* 0x000e64000800007f */
[----:B-1----:R-:W-:Y:S05]  /*19d00*/  @!P0 BRA `(.L_x_1471) ;  /* 0xfffffffc00f08947 */ /* 0x002fea000383ffff */
[----:B------:R-:W-:Y:S05]  /*19d10*/  BRA `(.L_x_1697) ;  /* 0xfffffecc00dc7947 */ /* 0x000fea000383ffff */
.L_x_1479:
[----:B------:R-:W-:Y:S01]  /*19d20*/  BSSY B1, `(.L_x_1698) ;  /* 0x0000008000017945 */ /* 0x000fe20003800000 */
[----:B------:R-:W-:Y:S01]  /*19d30*/  MOV R13, R25 ;  /* 0x00000019000d7202 */ /* 0x000fe20000000f00 */
[----:B------:R-:W-:Y:S02]  /*19d40*/  IMAD.MOV.U32 R12, RZ, RZ, RZ ;  /* 0x000000ffff0c7224 */ /* 0x000fe400078e00ff */
[----:B------:R-:W-:Y:S02]  /*19d50*/  IMAD.MOV.U32 R11, RZ, RZ, 0x1c1f ;  /* 0x00001c1fff0b7424 */ /* 0x000fe400078e00ff */
[----:B------:R-:W-:-:S07]  /*19d60*/  IMAD.MOV.U32 R15, RZ, RZ, -0x1 ;  /* 0xffffffffff0f7424 */ /* 0x000fce00078e00ff */
[----:B--234-:R-:W-:Y:S05]  /*19d70*/  WARPSYNC.COLLECTIVE R15, `(.L_x_1699) ;  /* 0x000000000f087348 */ /* 0x01cfea0003c00000 */
[----:B------:R0:W1:Y:S02]  /*19d80*/  SHFL.IDX P6, R14, R13, R12, R11 ;  /* 0x0000000c0d0e7389 */ /* 0x00006400000c000b */
[----:B01234-:R-:W-:Y:S01]  /*19d90*/  ENDCOLLECTIVE ;  /* 0x000000000000791b */ /* 0x01ffe20003800000 */
.L_x_1699:
[----:B------:R-:W-:Y:S05]  /*19da0*/  BSYNC B1 ;  /* 0x0000000000017941 */ /* 0x000fea0003800000 */
.L_x_1698:
        /* <DEDUP_REMOVED lines=8> */
.L_x_1700:
[----:B------:R-:W-:Y:S02]  /*19e30*/  IMAD.MOV.U32 R13, RZ, RZ, R27 ;  /* 0x000000ffff0d7224 */ /* 0x000fe400078e001b */
[----:B------:R-:W-:-:S07]  /*19e40*/  IMAD.MOV.U32 R3, RZ, RZ, R14 ;  /* 0x000000ffff037224 */ /* 0x000fce00078e000e */
[----:B------:R-:W-:Y:S05]  /*19e50*/  WARPSYNC.COLLECTIVE R15, `(.L_x_1701) ;  /* 0x000000000f087348 */ /* 0x000fea0003c00000 */
[----:B------:R0:W1:Y:S02]  /*19e60*/  SHFL.IDX P6, R14, R13, R12, R11 ;  /* 0x0000000c0d0e7389 */ /* 0x00006400000c000b */
[----:B01----:R-:W-:Y:S01]  /*19e70*/  ENDCOLLECTIVE ;  /* 0x000000000000791b */ /* 0x003fe20003800000 */
.L_x_1701:
[----:B------:R-:W-:Y:S01]  /*19e80*/  MOV R13, R26 ;  /* 0x0000001a000d7202 */ /* 0x000fe20000000f00 */
[----:B------:R-:W-:-:S07]  /*19e90*/  IMAD.MOV.U32 R4, RZ, RZ, R14 ;  /* 0x000000ffff047224 */ /* 0x000fce00078e000e */
[----:B------:R-:W-:Y:S05]  /*19ea0*/  WARPSYNC.COLLECTIVE R15, `(.L_x_1702) ;  /* 0x000000000f087348 */ /* 0x000fea0003c00000 */
[----:B------:R0:W1:Y:S02]  /*19eb0*/  SHFL.IDX P6, R14, R13, R12, R11 ;  /* 0x0000000c0d0e7389 */ /* 0x00006400000c000b */
[----:B01----:R-:W-:Y:S01]  /*19ec0*/  ENDCOLLECTIVE ;  /* 0x000000000000791b */ /* 0x003fe20003800000 */
.L_x_1702:
[----:B------:R-:W-:Y:S05]  /*19ed0*/  BRA `(.L_x_1703) ;  /* 0xfffffed800407947 */ /* 0x000fea000383ffff */
.L_x_1483:
[----:B0-----:R0:W1:Y:S02]  /*19ee0*/  SYNCS.PHASECHK.TRANS64.TRYWAIT P1, [R19+URZ+0x32400], R20 ;  /* 0x03240014130075a7 */ /* 0x001064000802017f */
[----:B-1----:R-:W-:Y:S05]  /*19ef0*/  @!P1 NANOSLEEP.SYNCS 0x989680 ;  /* 0x009896800000995d */ /* 0x002fea0003900000 */
[----:B------:R-:W1:Y:S02]  /*19f00*/  @!P1 SYNCS.PHASECHK.TRANS64 P1, [R19+URZ+0x32400], R20 ;  /* 0x03240014130095a7 */ /* 0x000e64000802007f */
[----:B-1----:R-:W-:Y:S05]  /*19f10*/  @!P1 BRA `(.L_x_1483) ;  /* 0xfffffffc00f09947 */ /* 0x002fea000383ffff */
[----:B------:R-:W-:Y:S05]  /*19f20*/  BRA `(.L_x_1704) ;  /* 0xfffffedc00247947 */ /* 0x000fea000383ffff */
.L_x_1489:
[----:B--2---:R2:W0:Y:S02]  /*19f30*/  SYNCS.PHASECHK.TRANS64.TRYWAIT P1, [R3+URZ+0x32430], R6 ;  /* 0x03243006030075a7 */ /* 0x004424000802017f */
[----:B0-----:R-:W-:Y:S05]  /*19f40*/  @!P1 NANOSLEEP.SYNCS 0x989680 ;  /* 0x009896800000995d */ /* 0x001fea0003900000 */
[----:B------:R-:W0:Y:S02]  /*19f50*/  @!P1 SYNCS.PHASECHK.TRANS64 P1, [R3+URZ+0x32430], R6 ;  /* 0x03243006030095a7 */ /* 0x000e24000802007f */
[----:B0-----:R-:W-:Y:S05]  /*19f60*/  @!P1 BRA `(.L_x_1489) ;  /* 0xfffffffc00f09947 */ /* 0x001fea000383ffff */
[----:B------:R-:W-:Y:S05]  /*19f70*/  BRA `(.L_x_1488) ;  /* 0xfffffee800687947 */ /* 0x000fea000383ffff */
.L_x_1491:
[----:B---3--:R3:W4:Y:S02]  /*19f80*/  SYNCS.PHASECHK.TRANS64.TRYWAIT P1, [R19+URZ+0x32410], R12 ;  /* 0x0324100c130075a7 */ /* 0x008724000802017f */
[----:B----4-:R-:W-:Y:S05]  /*19f90*/  @!P1 NANOSLEEP.SYNCS 0x989680 ;  /* 0x009896800000995d */ /* 0x010fea0003900000 */
[----:B------:R-:W4:Y:S02]  /*19fa0*/  @!P1 SYNCS.PHASECHK.TRANS64 P1, [R19+URZ+0x32410], R12 ;  /* 0x0324100c130095a7 */ /* 0x000f24000802007f */
[----:B----4-:R-:W-:Y:S05]  /*19fb0*/  @!P1 BRA `(.L_x_1491) ;  /* 0xfffffffc00f09947 */ /* 0x010fea000383ffff */
[----:B------:R-:W-:Y:S05]  /*19fc0*/  BRA `(.L_x_1705) ;  /* 0xfffffeec00547947 */ /* 0x000fea000383ffff */
.L_x_1495:
[----:B------:R0:W0:Y:S02]  /*19fd0*/  SYNCS.PHASECHK.TRANS64.TRYWAIT P1, [R3+URZ+0x32450], R6 ;  /* 0x03245006030075a7 */ /* 0x000024000802017f */
[----:B0-----:R-:W-:Y:S05]  /*19fe0*/  @!P1 NANOSLEEP.SYNCS 0x989680 ;  /* 0x009896800000995d */ /* 0x001fea0003900000 */
[----:B------:R-:W0:Y:S02]  /*19ff0*/  @!P1 SYNCS.PHASECHK.TRANS64 P1, [R3+URZ+0x32450], R6 ;  /* 0x03245006030095a7 */ /* 0x000e24000802007f */
[----:B0-----:R-:W-:Y:S05]  /*1a000*/  @!P1 BRA `(.L_x_1495) ;  /* 0xfffffffc00f09947 */ /* 0x001fea000383ffff */
[----:B------:R-:W-:Y:S05]  /*1a010*/  BRA `(.L_x_1494) ;  /* 0xfffffeec00647947 */ /* 0x000fea000383ffff */
.L_x_1502:
[----:B-1----:R1:W2:Y:S02]  /*1a020*/  SYNCS.PHASECHK.TRANS64.TRYWAIT P2, [R3+URZ+0x32430], R0 ;  /* 0x03243000030075a7 */ /* 0x0022a4000804017f */
[----:B--2---:R-:W-:Y:S05]  /*1a030*/  @!P2 NANOSLEEP.SYNCS 0x989680 ;  /* 0x009896800000a95d */ /* 0x004fea0003900000 */
[----:B------:R-:W2:Y:S02]  /*1a040*/  @!P2 SYNCS.PHASECHK.TRANS64 P2, [R3+URZ+0x32430], R0 ;  /* 0x032430000300a5a7 */ /* 0x000ea4000804007f */
[----:B--2---:R-:W-:Y:S05]  /*1a050*/  @!P2 BRA `(.L_x_1502) ;  /* 0xfffffffc00f0a947 */ /* 0x004fea000383ffff */
[----:B------:R-:W-:Y:S05]  /*1a060*/  BRA `(.L_x_1501) ;  /* 0xffffff1400dc7947 */ /* 0x000fea000383ffff */
.L_x_1506:
[----:B---3--:R3:W4:Y:S02]  /*1a070*/  SYNCS.PHASECHK.TRANS64.TRYWAIT P2, [R3+URZ+0x32450], R0 ;  /* 0x03245000030075a7 */ /* 0x008724000804017f */
[----:B----4-:R-:W-:Y:S05]  /*1a080*/  @!P2 NANOSLEEP.SYNCS 0x989680 ;  /* 0x009896800000a95d */ /* 0x010fea0003900000 */
[----:B------:R-:W4:Y:S02]  /*1a090*/  @!P2 SYNCS.PHASECHK.TRANS64 P2, [R3+URZ+0x32450], R0 ;  /* 0x032450000300a5a7 */ /* 0x000f24000804007f */
[----:B----4-:R-:W-:Y:S05]  /*1a0a0*/  @!P2 BRA `(.L_x_1506) ;  /* 0xfffffffc00f0a947 */ /* 0x010fea000383ffff */
[----:B------:R-:W-:Y:S05]  /*1a0b0*/  BRA `(.L_x_1505) ;  /* 0xffffff1800847947 */ /* 0x000fea000383ffff */
.L_x_1523:
[----:B------:R-:W-:Y:S02]  /*1a0c0*/  IMAD.MOV.U32 R13, RZ, RZ, R4 ;  /* 0x000000ffff0d7224 */ /* 0x000fe400078e0004 */
[----:B------:R-:W-:Y:S02]  /*1a0d0*/  IMAD.MOV.U32 R12, RZ, RZ, RZ ;  /* 0x000000ffff0c7224 */ /* 0x000fe400078e00ff */
[----:B------:R-:W-:Y:S02]  /*1a0e0*/  IMAD.MOV.U32 R11, RZ, RZ, 0x181f ;  /* 0x0000181fff0b7424 */ /* 0x000fe400078e00ff */
[----:B------:R-:W-:-:S07]  /*1a0f0*/  IMAD.MOV.U32 R15, RZ, RZ, -0x1 ;  /* 0xffffffffff0f7424 */ /* 0x000fce00078e00ff */
[----:B-1--4-:R-:W-:Y:S05]  /*1a100*/  WARPSYNC.COLLECTIVE R15, `(.L_x_1706) ;  /* 0x000000000f087348 */ /* 0x012fea0003c00000 */
[----:B------:R0:W2:Y:S02]  /*1a110*/  SHFL.IDX P6, R14, R13, R12, R11 ;  /* 0x0000000c0d0e7389 */ /* 0x0000a400000c000b */
[----:B012-4-:R-:W-:Y:S01]  /*1a120*/  ENDCOLLECTIVE ;  /* 0x000000000000791b */ /* 0x017fe20003800000 */
.L_x_1706:
[----:B------:R-:W-:Y:S01]  /*1a130*/  MOV R13, R3 ;  /* 0x00000003000d7202 */ /* 0x000fe20000000f00 */
[----:B------:R-:W-:-:S07]  /*1a140*/  IMAD.MOV.U32 R0, RZ, RZ, R14 ;  /* 0x000000ffff007224 */ /* 0x000fce00078e000e */
[----:B------:R-:W-:Y:S05]  /*1a150*/  WARPSYNC.COLLECTIVE R15, `(.L_x_1707) ;  /* 0x000000000f087348 */ /* 0x000fea0003c00000 */
[----:B------:R0:W1:Y:S02]  /*1a160*/  SHFL.IDX P6, R14, R13, R12, R11 ;  /* 0x0000000c0d0e7389 */ /* 0x00006400000c000b */
[----:B01----:R-:W-:Y:S01]  /*1a170*/  ENDCOLLECTIVE ;  /* 0x000000000000791b */ /* 0x003fe20003800000 */
.L_x_1707:
[----:B------:R-:W-:Y:S05]  /*1a180*/  BRA `(.L_x_1708) ;  /* 0xffffff7400c47947 */ /* 0x000fea000383ffff */
.L_x_1526:
[----:B------:R-:W-:Y:S01]  /*1a190*/  BSSY B1, `(.L_x_1709) ;  /* 0x0000008000017945 */ /* 0x000fe20003800000 */
[----:B--2---:R-:W-:Y:S02]  /*1a1a0*/  IMAD.MOV.U32 R13, RZ, RZ, R4 ;  /* 0x000000ffff0d7224 */ /* 0x004fe400078e0004 */
[----:B------:R-:W-:Y:S02]  /*1a1b0*/  IMAD.MOV.U32 R12, RZ, RZ, 0x1 ;  /* 0x00000001ff0c7424 */ /* 0x000fe400078e00ff */
[----:B------:R-:W-:Y:S02]  /*1a1c0*/  IMAD.MOV.U32 R11, RZ, RZ, 0x181f ;  /* 0x0000181fff0b7424 */ /* 0x000fe400078e00ff */
[----:B------:R-:W-:-:S07]  /*1a1d0*/  IMAD.MOV.U32 R15, RZ, RZ, -0x1 ;  /* 0xffffffffff0f7424 */ /* 0x000fce00078e00ff */
[----:B01-34-:R-:W-:Y:S05]  /*1a1e0*/  WARPSYNC.COLLECTIVE R15, `(.L_x_1710) ;  /* 0x000000000f087348 */ /* 0x01bfea0003c00000 */
[----:B---3--:R2:W3:Y:S02]  /*1a1f0*/  SHFL.IDX P6, R14, R13, R12, R11 ;  /* 0x0000000c0d0e7389 */ /* 0x0084e400000c000b */
[----:B01234-:R-:W-:Y:S01]  /*1a200*/  ENDCOLLECTIVE ;  /* 0x000000000000791b */ /* 0x01ffe20003800000 */
.L_x_1710:
[----:B------:R-:W-:Y:S05]  /*1a210*/  BSYNC B1 ;  /* 0x0000000000017941 */ /* 0x000fea0003800000 */
.L_x_1709:
[----:B------:R-:W-:Y:S01]  /*1a220*/  MOV R13, R3 ;  /* 0x00000003000d7202 */ /* 0x000fe20000000f00 */
[----:B------:R-:W-:Y:S02]  /*1a230*/  IMAD.MOV.U32 R12, RZ, RZ, 0x1 ;  /* 0x00000001ff0c7424 */ /* 0x000fe400078e00ff */
[----:B------:R-:W-:Y:S02]  /*1a240*/  IMAD.MOV.U32 R11, RZ, RZ, 0x181f ;  /* 0x0000181fff0b7424 */ /* 0x000fe400078e00ff */
[----:B------:R-:W-:Y:S02]  /*1a250*/  IMAD.MOV.U32 R15, RZ, RZ, -0x1 ;  /* 0xffffffffff0f7424 */ /* 0x000fe400078e00ff */
[----:B------:R-:W-:-:S07]  /*1a260*/  IMAD.MOV.U32 R0, RZ, RZ, R14 ;  /* 0x000000ffff007224 */ /* 0x000fce00078e000e */
[----:B------:R-:W-:Y:S05]  /*1a270*/  WARPSYNC.COLLECTIVE R15, `(.L_x_1711) ;  /* 0x000000000f087348 */ /* 0x000fea0003c00000 */
[----:B------:R0:W1:Y:S02]  /*1a280*/  SHFL.IDX P6, R14, R13, R12, R11 ;  /* 0x0000000c0d0e7389 */ /* 0x00006400000c000b */
[----:B01----:R-:W-:Y:S01]  /*1a290*/  ENDCOLLECTIVE ;  /* 0x000000000000791b */ /* 0x003fe20003800000 */
.L_x_1711:
[----:B------:R-:W-:Y:S05]  /*1a2a0*/  BRA `(.L_x_1712) ;  /* 0xffffff7400e87947 */ /* 0x000fea000383ffff */
.L_x_1529:
[----:B------:R-:W-:Y:S01]  /*1a2b0*/  BSSY B1, `(.L_x_1713) ;  /* 0x0000008000017945 */ /* 0x000fe20003800000 */
[----:B0-----:R-:W-:Y:S01]  /*1a2c0*/  IMAD.MOV.U32 R13, RZ, RZ, R4 ;  /* 0x000000ffff0d7224 */ /* 0x001fe200078e0004 */
[----:B------:R-:W-:Y:S01]  /*1a2d0*/  MOV R11, 0x181f ;  /* 0x0000181f000b7802 */ /* 0x000fe20000000f00 */
[----:B------:R-:W-:Y:S02]  /*1a2e0*/  IMAD.MOV.U32 R12, RZ, RZ, 0x2 ;  /* 0x00000002ff0c7424 */ /* 0x000fe400078e00ff */
[----:B------:R-:W-:-:S07]  /*1a2f0*/  IMAD.MOV.U32 R15, RZ, RZ, -0x1 ;  /* 0xffffffffff0f7424 */ /* 0x000fce00078e00ff */
[----:B-1234-:R-:W-:Y:S05]  /*1a300*/  WARPSYNC.COLLECTIVE R15, `(.L_x_1714) ;  /* 0x000000000f087348 */ /* 0x01efea0003c00000 */
[----:B---3--:R0:W3:Y:S02]  /*1a310*/  SHFL.IDX P6, R14, R13, R12, R11 ;  /* 0x0000000c0d0e7389 */ /* 0x0080e400000c000b */
[----:B01234-:R-:W-:Y:S01]  /*1a320*/  ENDCOLLECTIVE ;  /* 0x000000000000791b */ /* 0x01ffe20003800000 */
.L_x_1714:
[----:B------:R-:W-:Y:S05]  /*1a330*/  BSYNC B1 ;  /* 0x0000000000017941 */ /* 0x000fea0003800000 */
.L_x_1713:
        /* <DEDUP_REMOVED lines=8> */
.L_x_1715:
[----:B------:R-:W-:Y:S05]  /*1a3c0*/  BRA `(.L_x_1716) ;  /* 0xffffff7800087947 */ /* 0x000fea000383ffff */
.L_x_1532:
[----:B------:R-:W-:Y:S01]  /*1a3d0*/  BSSY B1, `(.L_x_1717) ;  /* 0x0000008000017945 */ /* 0x000fe20003800000 */
[----:B0-----:R-:W-:Y:S02]  /*1a3e0*/  IMAD.MOV.U32 R13, RZ, RZ, R4 ;  /* 0x000000ffff0d7224 */ /* 0x001fe400078e0004 */
[----:B------:R-:W-:Y:S02]  /*1a3f0*/  IMAD.MOV.U32 R12, RZ, RZ, 0x3 ;  /* 0x00000003ff0c7424 */ /* 0x000fe400078e00ff */
[----:B------:R-:W-:Y:S02]  /*1a400*/  IMAD.MOV.U32 R11, RZ, RZ, 0x181f ;  /* 0x0000181fff0b7424 */ /* 0x000fe400078e00ff */
[----:B------:R-:W-:-:S07]  /*1a410*/  IMAD.MOV.U32 R15, RZ, RZ, -0x1 ;  /* 0xffffffffff0f7424 */ /* 0x000fce00078e00ff */
[----:B-1234-:R-:W-:Y:S05]  /*1a420*/  WARPSYNC.COLLECTIVE R15, `(.L_x_1718) ;  /* 0x000000000f087348 */ /* 0x01efea0003c00000 */
[----:B------:R0:W0:Y:S02]  /*1a430*/  SHFL.IDX P6, R14, R13, R12, R11 ;  /* 0x0000000c0d0e7389 */ /* 0x00002400000c000b */
[----:B01234-:R-:W-:Y:S01]  /*1a440*/  ENDCOLLECTIVE ;  /* 0x000000000000791b */ /* 0x01ffe20003800000 */
.L_x_1718:
[----:B------:R-:W-:Y:S05]  /*1a450*/  BSYNC B1 ;  /* 0x0000000000017941 */ /* 0x000fea0003800000 */
.L_x_1717:
        /* <DEDUP_REMOVED lines=8> */
.L_x_1719:
[----:B------:R-:W-:Y:S05]  /*1a4e0*/  BRA `(.L_x_1720) ;  /* 0xffffff7800287947 */ /* 0x000fea000383ffff */
.L_x_1549:
[----:B------:R-:W0:Y:S01]  /*1a4f0*/  S2R R8, SR_TID.X ;  /* 0x0000000000087919 */ /* 0x000e220000002100 */
[----:B------:R-:W-:Y:S01]  /*1a500*/  BSSY B1, `(.L_x_1721) ;  /* 0x000000a000017945 */ /* 0x000fe20003800000 */
[----:B------:R-:W-:Y:S01]  /*1a510*/  IMAD.MOV.U32 R12, RZ, RZ, RZ ;  /* 0x000000ffff0c7224 */ /* 0x000fe200078e00ff */
[----:B------:R-:W-:Y:S01]  /*1a520*/  MOV R11, 0x1f ;  /* 0x0000001f000b7802 */ /* 0x000fe20000000f00 */
[----:B------:R-:W-:Y:S01]  /*1a530*/  IMAD.MOV.U32 R15, RZ, RZ, -0x1 ;  /* 0xffffffffff0f7424 */ /* 0x000fe200078e00ff */
[----:B0-----:R-:W-:-:S04]  /*1a540*/  SHF.R.U32.HI R8, RZ, 0x5, R8 ;  /* 0x00000005ff087819 */ /* 0x001fc80000011608 */
[----:B------:R-:W-:-:S05]  /*1a550*/  LOP3.LUT R8, R8, 0x3, RZ, 0xc0, !PT ;  /* 0x0000000308087812 */ /* 0x000fca00078ec0ff */
[----:B------:R-:W-:-:S07]  /*1a560*/  IMAD.MOV.U32 R13, RZ, RZ, R8 ;  /* 0x000000ffff0d7224 */ /* 0x000fce00078e0008 */
[----:B------:R-:W-:Y:S05]  /*1a570*/  WARPSYNC.COLLECTIVE R15, `(.L_x_1722) ;  /* 0x000000000f087348 */ /* 0x000fea0003c00000 */
[----:B------:R0:W1:Y:S02]  /*1a580*/  SHFL.IDX P6, R14, R13, R12, R11 ;  /* 0x0000000c0d0e7389 */ /* 0x00006400000c000b */
[----:B01----:R-:W-:Y:S01]  /*1a590*/  ENDCOLLECTIVE ;  /* 0x000000000000791b */ /* 0x003fe20003800000 */
.L_x_1722:
[----:B------:R-:W-:Y:S05]  /*1a5a0*/  BSYNC B1 ;  /* 0x0000000000017941 */ /* 0x000fea0003800000 */
.L_x_1721:
[----:B------:R-:W-:Y:S05]  /*1a5b0*/  BRA `(.L_x_1723) ;  /* 0xffffff8800cc7947 */ /* 0x000fea000383ffff */
.L_x_1551:
[----:B------:R-:W-:Y:S01]  /*1a5c0*/  BSSY B1, `(.L_x_1724) ;  /* 0x0000006000017945 */ /* 0x000fe20003800000 */
[----:B------:R-:W-:-:S07]  /*1a5d0*/  IMAD.MOV.U32 R15, RZ, RZ, -0x1 ;  /* 0xffffffffff0f7424 */ /* 0x000fce00078e00ff */
[----:B0-----:R-:W-:Y:S05]  /*1a5e0*/  WARPSYNC.COLLECTIVE R15, `(.L_x_1725) ;  /* 0x000000000f0c7348 */ /* 0x001fea0003c00000 */
[----:B------:R-:W-:Y:S02]  /*1a5f0*/  ELECT P6, UR62, PT ;  /* 0x00000000003e782f */ /* 0x000fe400038c0000 */
[----:B------:R-:W-:Y:S01]  /*1a600*/  MOV R14, UR62 ;  /* 0x0000003e000e7c02 */ /* 0x000fe20008000f00 */
[----:B0-----:R-:W-:Y:S10]  /*1a610*/  ENDCOLLECTIVE ;  /* 0x000000000000791b */ /* 0x001ff40003800000 */
.L_x_1725:
[----:B------:R-:W-:Y:S05]  /*1a620*/  BSYNC B1 ;  /* 0x0000000000017941 */ /* 0x000fea0003800000 */
.L_x_1724:
[----:B------:R-:W-:Y:S05]  /*1a630*/  BRA `(.L_x_1550) ;  /* 0xffffff8800c47947 */ /* 0x000fea000383ffff */
.L_x_1553:
[----:B0-----:R0:W1:Y:S02]  /*1a640*/  SYNCS.PHASECHK.TRANS64.TRYWAIT P0, [R23+URZ+0x32420], R3 ;  /* 0x03242003170075a7 */ /* 0x001064000800017f */
[----:B-1----:R-:W-:Y:S05]  /*1a650*/  @!P0 NANOSLEEP.SYNCS 0x989680 ;  /* 0x009896800000895d */ /* 0x002fea0003900000 */
[----:B------:R-:W1:Y:S02]  /*1a660*/  @!P0 SYNCS.PHASECHK.TRANS64 P0, [R23+URZ+0x32420], R3 ;  /* 0x03242003170085a7 */ /* 0x000e64000800007f */
[----:B-1----:R-:W-:Y:S05]  /*1a670*/  @!P0 BRA `(.L_x_1553) ;  /* 0xfffffffc00f08947 */ /* 0x002fea000383ffff */
[----:B------:R-:W-:Y:S05]  /*1a680*/  BRA `(.L_x_1726) ;  /* 0xffffff8800d47947 */ /* 0x000fea000383ffff */
.L_x_1557:
[----:B0-----:R0:W1:Y:S02]  /*1a690*/  SYNCS.PHASECHK.TRANS64.TRYWAIT P0, [R3+URZ+0x324a0], R6 ;  /* 0x0324a006030075a7 */ /* 0x001064000800017f */
[----:B-1----:R-:W-:Y:S05]  /*1a6a0*/  @!P0 NANOSLEEP.SYNCS 0x989680 ;  /* 0x009896800000895d */ /* 0x002fea0003900000 */
[----:B------:R-:W1:Y:S02]  /*1a6b0*/  @!P0 SYNCS.PHASECHK.TRANS64 P0, [R3+URZ+0x324a0], R6 ;  /* 0x0324a006030085a7 */ /* 0x000e64000800007f */
[----:B-1----:R-:W-:Y:S05]  /*1a6c0*/  @!P0 BRA `(.L_x_1557) ;  /* 0xfffffffc00f08947 */ /* 0x002fea000383ffff */
[----:B------:R-:W-:Y:S05]  /*1a6d0*/  BRA `(.L_x_1727) ;  /* 0xffffff8800ec7947 */ /* 0x000fea000383ffff */
.L_x_1562:
[----:B-1----:R1:W2:Y:S02]  /*1a6e0*/  SYNCS.PHASECHK.TRANS64.TRYWAIT P0, [R3+URZ+0x324c0], R6 ;  /* 0x0324c006030075a7 */ /* 0x0022a4000800017f */
[----:B--2---:R-:W-:Y:S05]  /*1a6f0*/  @!P0 NANOSLEEP.SYNCS 0x989680 ;  /* 0x009896800000895d */ /* 0x004fea0003900000 */
[----:B------:R-:W2:Y:S02]  /*1a700*/  @!P0 SYNCS.PHASECHK.TRANS64 P0, [R3+URZ+0x324c0], R6 ;  /* 0x0324c006030085a7 */ /* 0x000ea4000800007f */
[----:B--2---:R-:W-:Y:S05]  /*1a710*/  @!P0 BRA `(.L_x_1562) ;  /* 0xfffffffc00f08947 */ /* 0x004fea000383ffff */
[----:B------:R-:W-:Y:S05]  /*1a720*/  BRA `(.L_x_1728) ;  /* 0xffffff8c00687947 */ /* 0x000fea000383ffff */
.L_x_1572:
[----:B0-----:R0:W1:Y:S02]  /*1a730*/  SYNCS.PHASECHK.TRANS64.TRYWAIT P1, [R6+URZ+0x324a0], R2 ;  /* 0x0324a002060075a7 */ /* 0x001064000802017f */
[----:B-1----:R-:W-:Y:S05]  /*1a740*/  @!P1 NANOSLEEP.SYNCS 0x989680 ;  /* 0x009896800000995d */ /* 0x002fea0003900000 */
[----:B------:R-:W1:Y:S02]  /*1a750*/  @!P1 SYNCS.PHASECHK.TRANS64 P1, [R6+URZ+0x324a0], R2 ;  /* 0x0324a002060095a7 */ /* 0x000e64000802007f */
[----:B-1----:R-:W-:Y:S05]  /*1a760*/  @!P1 BRA `(.L_x_1572) ;  /* 0xfffffffc00f09947 */ /* 0x002fea000383ffff */
[----:B------:R-:W-:Y:S05]  /*1a770*/  BRA `(.L_x_1729) ;  /* 0xffffff9000dc7947 */ /* 0x000fea000383ffff */
.L_x_1577:
[----:B-1----:R1:W2:Y:S02]  /*1a780*/  SYNCS.PHASECHK.TRANS64.TRYWAIT P1, [R6+URZ+0x324c0], R2 ;  /* 0x0324c002060075a7 */ /* 0x0022a4000802017f */
[----:B--2---:R-:W-:Y:S05]  /*1a790*/  @!P1 NANOSLEEP.SYNCS 0x989680 ;  /* 0x009896800000995d */ /* 0x004fea0003900000 */
[----:B------:R-:W2:Y:S02]  /*1a7a0*/  @!P1 SYNCS.PHASECHK.TRANS64 P1, [R6+URZ+0x324c0], R2 ;  /* 0x0324c002060095a7 */ /* 0x000ea4000802007f */
[----:B--2---:R-:W-:Y:S05]  /*1a7b0*/  @!P1 BRA `(.L_x_1577) ;  /* 0xfffffffc00f09947 */ /* 0x004fea000383ffff */
[----:B------:R-:W-:Y:S05]  /*1a7c0*/  BRA `(.L_x_1730) ;  /* 0xffffff9400547947 */ /* 0x000fea000383ffff */
.L_x_1593:
[----:B------:R-:W0:Y:S01]  /*1a7d0*/  S2R R20, SR_TID.X ;  /* 0x0000000000147919 */ /* 0x000e220000002100 */
[----:B------:R-:W-:Y:S01]  /*1a7e0*/  BSSY B0, `(.L_x_1731) ;  /* 0x000000a000007945 */ /* 0x000fe20003800000 */
[----:B------:R-:W-:Y:S01]  /*1a7f0*/  IMAD.MOV.U32 R12, RZ, RZ, RZ ;  /* 0x000000ffff0c7224 */ /* 0x000fe200078e00ff */
[----:B------:R-:W-:Y:S02]  /*1a800*/  MOV R15, 0xffffffff ;  /* 0xffffffff000f7802 */ /* 0x000fe40000000f00 */
[----:B0-----:R-:W-:-:S04]  /*1a810*/  SHF.R.U32.HI R11, RZ, 0x5, R20 ;  /* 0x00000005ff0b7819 */ /* 0x001fc80000011614 */
[----:B------:R-:W-:-:S05]  /*1a820*/  LOP3.LUT R11, R11, 0x3, RZ, 0xc0, !PT ;  /* 0x000000030b0b7812 */ /* 0x000fca00078ec0ff */
[----:B------:R-:W-:Y:S02]  /*1a830*/  IMAD.MOV.U32 R13, RZ, RZ, R11 ;  /* 0x000000ffff0d7224 */ /* 0x000fe400078e000b */
[----:B------:R-:W-:-:S07]  /*1a840*/  IMAD.MOV.U32 R11, RZ, RZ, 0x1f ;  /* 0x0000001fff0b7424 */ /* 0x000fce00078e00ff */
[----:B------:R-:W-:Y:S05]  /*1a850*/  WARPSYNC.COLLECTIVE R15, `(.L_x_1732) ;  /* 0x000000000f087348 */ /* 0x000fea0003c00000 */
[----:B------:R0:W1:Y:S02]  /*1a860*/  SHFL.IDX P6, R14, R13, R12, R11 ;  /* 0x0000000c0d0e7389 */ /* 0x00006400000c000b */
[----:B01----:R-:W-:Y:S01]  /*1a870*/  ENDCOLLECTIVE ;  /* 0x000000000000791b */ /* 0x003fe20003800000 */
.L_x_1732:
[----:B------:R-:W-:Y:S05]  /*1a880*/  BSYNC B0 ;  /* 0x0000000000007941 */ /* 0x000fea0003800000 */
.L_x_1731:
[----:B------:R-:W-:Y:S05]  /*1a890*/  BRA `(.L_x_1733) ;  /* 0xffffffa000d87947 */ /* 0x000fea000383ffff */
.L_x_1596:
[----:B0-----:R0:W1:Y:S02]  /*1a8a0*/  SYNCS.PHASECHK.TRANS64.TRYWAIT P0, [R30+URZ+0x32440], R0 ;  /* 0x032440001e0075a7 */ /* 0x001064000800017f */
[----:B-1----:R-:W-:Y:S05]  /*1a8b0*/  @!P0 NANOSLEEP.SYNCS 0x989680 ;  /* 0x009896800000895d */ /* 0x002fea0003900000 */
[----:B------:R-:W1:Y:S02]  /*1a8c0*/  @!P0 SYNCS.PHASECHK.TRANS64 P0, [R30+URZ+0x32440], R0 ;  /* 0x032440001e0085a7 */ /* 0x000e64000800007f */
[----:B-1----:R-:W-:Y:S05]  /*1a8d0*/  @!P0 BRA `(.L_x_1596) ;  /* 0xfffffffc00f08947 */ /* 0x002fea000383ffff */
[----:B------:R-:W-:Y:S05]  /*1a8e0*/  BRA `(.L_x_1734) ;  /* 0xffffffa000ec7947 */ /* 0x000fea000383ffff */
.L_x_1597:
        /* <DEDUP_REMOVED lines=8> */
.L_x_1736:
[----:B------:R-:W-:Y:S05]  /*1a970*/  BSYNC B0 ;  /* 0x0000000000007941 */ /* 0x000fea0003800000 */
.L_x_1735:
[----:B------:R-:W-:Y:S01]  /*1a980*/  MOV R13, R0 ;  /* 0x00000000000d7202 */ /* 0x000fe20000000f00 */
[----:B------:R-:W-:Y:S01]  /*1a990*/  IMAD.MOV.U32 R12, RZ, RZ, RZ ;  /* 0x000000ffff0c7224 */ /* 0x000fe200078e00ff */
[----:B------:R-:W-:Y:S01]  /*1a9a0*/  @P0 LEA R6, R5, R23, 0x1 ;  /* 0x0000001705060211 */ /* 0x000fe200078e08ff */
[----:B------:R-:W-:Y:S02]  /*1a9b0*/  IMAD.MOV.U32 R11, RZ, RZ, 0x181f ;  /* 0x0000181fff0b7424 */ /* 0x000fe400078e00ff */
[----:B------:R-:W-:Y:S02]  /*1a9c0*/  IMAD.MOV.U32 R15, RZ, RZ, -0x1 ;  /* 0xffffffffff0f7424 */ /* 0x000fe400078e00ff */
[----:B------:R-:W-:-:S07]  /*1a9d0*/  IMAD.MOV.U32 R2, RZ, RZ, R14 ;  /* 0x000000ffff027224 */ /* 0x000fce00078e000e */
[----:B------:R-:W-:Y:S05]  /*1a9e0*/  WARPSYNC.COLLECTIVE R15, `(.L_x_1737) ;  /* 0x000000000f087348 */ /* 0x000fea0003c00000 */
[----:B------:R0:W1:Y:S02]  /*1a9f0*/  SHFL.IDX P6, R14, R13, R12, R11 ;  /* 0x0000000c0d0e7389 */ /* 0x00006400000c000b */
[----:B01----:R-:W-:Y:S01]  /*1aa00*/  ENDCOLLECTIVE ;  /* 0x000000000000791b */ /* 0x003fe20003800000 */
.L_x_1737:
[----:B------:R-:W-:Y:S02]  /*1aa10*/  IMAD.MOV.U32 R13, RZ, RZ, R4 ;  /* 0x000000ffff0d7224 */ /* 0x000fe400078e0004 */
[----:B------:R-:W-:Y:S02]  /*1aa20*/  IMAD.MOV.U32 R12, RZ, RZ, 0x1 ;  /* 0x00000001ff0c7424 */ /* 0x000fe400078e00ff */
[----:B------:R-:W-:-:S07]  /*1aa30*/  IMAD.MOV.U32 R3, RZ, RZ, R14 ;  /* 0x000000ffff037224 */ /* 0x000fce00078e000e */
[----:B------:R-:W-:Y:S05]  /*1aa40*/  WARPSYNC.COLLECTIVE R15, `(.L_x_1738) ;  /* 0x000000000f087348 */ /* 0x000fea0003c00000 */
[----:B------:R0:W1:Y:S02]  /*1aa50*/  SHFL.IDX P6, R14, R13, R12, R11 ;  /* 0x0000000c0d0e7389 */ /* 0x00006400000c000b */
[----:B01----:R-:W-:Y:S01]  /*1aa60*/  ENDCOLLECTIVE ;  /* 0x000000000000791b */ /* 0x003fe20003800000 */
.L_x_1738:
        /* <DEDUP_REMOVED lines=15> */
.L_x_1739:
[----:B------:R-:W-:Y:S02]  /*1ab60*/  @P0 IMAD R6, R5, 0x2, R23 ;  /* 0x0000000205060824 */ /* 0x000fe400078e0217 */
[----:B------:R-:W-:Y:S02]  /*1ab70*/  IMAD.MOV.U32 R13, RZ, RZ, R4 ;  /* 0x000000ffff0d7224 */ /* 0x000fe400078e0004 */
[----:B------:R-:W-:Y:S02]  /*1ab80*/  IMAD.MOV.U32 R12, RZ, RZ, 0x2 ;  /* 0x00000002ff0c7424 */ /* 0x000fe400078e00ff */
[----:B------:R-:W-:-:S07]  /*1ab90*/  IMAD.MOV.U32 R3, RZ, RZ, R14 ;  /* 0x000000ffff037224 */ /* 0x000fce00078e000e */
[----:B------:R-:W-:Y:S05]  /*1aba0*/  WARPSYNC.COLLECTIVE R15, `(.L_x_1740) ;  /* 0x000000000f087348 */ /* 0x000fea0003c00000 */
[----:B------:R0:W1:Y:S02]  /*1abb0*/  SHFL.IDX P6, R14, R13, R12, R11 ;  /* 0x0000000c0d0e7389 */ /* 0x00006400000c000b */
[----:B01----:R-:W-:Y:S01]  /*1abc0*/  ENDCOLLECTIVE ;  /* 0x000000000000791b */ /* 0x003fe20003800000 */
.L_x_1740:
[----:B------:R-:W-:-:S04]  /*1abd0*/  @P0 LEA R3, P1, R7, R3, 0x1 ;  /* 0x0000000307030211 */ /* 0x000fc800078208ff */
[----:B------:R-:W-:-:S04]  /*1abe0*/  @P0 IADD3.X R2, RZ, R2, RZ, P1, !PT ;  /* 0x00000002ff020210 */ /* 0x000fc80000ffe4ff */
        /* <DEDUP_REMOVED lines=13> */
.L_x_1741:
[----:B------:R-:W-:Y:S02]  /*1acc0*/  @P0 IMAD R6, R5, 0x2, R23 ;  /* 0x0000000205060824 */ /* 0x000fe400078e0217 */
[----:B------:R-:W-:Y:S02]  /*1acd0*/  IMAD.MOV.U32 R13, RZ, RZ, R4 ;  /* 0x000000ffff0d7224 */ /* 0x000fe400078e0004 */
[----:B------:R-:W-:Y:S01]  /*1ace0*/  IMAD.MOV.U32 R12, RZ, RZ, 0x3 ;  /* 0x00000003ff0c7424 */ /* 0x000fe200078e00ff */
[----:B------:R-:W-:-:S07]  /*1acf0*/  MOV R3, R14 ;  /* 0x0000000e00037202 */ /* 0x000fce0000000f00 */
[----:B------:R-:W-:Y:S05]  /*1ad00*/  WARPSYNC.COLLECTIVE R15, `(.L_x_1742) ;  /* 0x000000000f087348 */ /* 0x000fea0003c00000 */
[----:B------:R0:W1:Y:S02]  /*1ad10*/  SHFL.IDX P6, R14, R13, R12, R11 ;  /* 0x0000000c0d0e7389 */ /* 0x00006400000c000b */
[----:B01----:R-:W-:Y:S01]  /*1ad20*/  ENDCOLLECTIVE ;  /* 0x000000000000791b */ /* 0x003fe20003800000 */
.L_x_1742:
        /* <DEDUP_REMOVED lines=15> */
.L_x_1743:
[----:B------:R-:W-:Y:S02]  /*1ae20*/  @P0 IMAD R6, R5, 0x2, R23 ;  /* 0x0000000205060824 */ /* 0x000fe400078e0217 */
[----:B------:R-:W-:Y:S02]  /*1ae30*/  IMAD.MOV.U32 R13, RZ, RZ, R4 ;  /* 0x000000ffff0d7224 */ /* 0x000fe400078e0004 */
[----:B------:R-:W-:Y:S02]  /*1ae40*/  IMAD.MOV.U32 R12, RZ, RZ, 0x4 ;  /* 0x00000004ff0c7424 */ /* 0x000fe400078e00ff */
[----:B------:R-:W-:-:S07]  /*1ae50*/  IMAD.MOV.U32 R3, RZ, RZ, R14 ;  /* 0x000000ffff037224 */ /* 0x000fce00078e000e */
[----:B------:R-:W-:Y:S05]  /*1ae60*/  WARPSYNC.COLLECTIVE R15, `(.L_x_1744) ;  /* 0x000000000f087348 */ /* 0x000fea0003c00000 */
[----:B------:R0:W1:Y:S02]  /*1ae70*/  SHFL.IDX P6, R14, R13, R12, R11 ;  /* 0x0000000c0d0e7389 */ /* 0x00006400000c000b */
[----:B01----:R-:W-:Y:S01]  /*1ae80*/  ENDCOLLECTIVE ;  /* 0x000000000000791b */ /* 0x003fe20003800000 */
.L_x_1744:
        /* <DEDUP_REMOVED lines=15> */
.L_x_1745:
[----:B------:R-:W-:Y:S02]  /*1af80*/  @P0 IMAD R6, R5, 0x2, R23 ;  /* 0x0000000205060824 */ /* 0x000fe400078e0217 */
[----:B------:R-:W-:Y:S01]  /*1af90*/  IMAD.MOV.U32 R13, RZ, RZ, R4 ;  /* 0x000000ffff0d7224 */ /* 0x000fe200078e0004 */
[----:B------:R-:W-:Y:S01]  /*1afa0*/  MOV R12, 0x5 ;  /* 0x00000005000c7802 */ /* 0x000fe20000000f00 */
[----:B------:R-:W-:-:S07]  /*1afb0*/  IMAD.MOV.U32 R3, RZ, RZ, R14 ;  /* 0x000000ffff037224 */ /* 0x000fce00078e000e */
[----:B------:R-:W-:Y:S05]  /*1afc0*/  WARPSYNC.COLLECTIVE R15, `(.L_x_1746) ;  /* 0x000000000f087348 */ /* 0x000fea0003c00000 */
[----:B------:R0:W1:Y:S02]  /*1afd0*/  SHFL.IDX P6, R14, R13, R12, R11 ;  /* 0x0000000c0d0e7389 */ /* 0x00006400000c000b */
[----:B01----:R-:W-:Y:S01]  /*1afe0*/  ENDCOLLECTIVE ;  /* 0x000000000000791b */ /* 0x003fe20003800000 */
.L_x_1746:
        /* <DEDUP_REMOVED lines=10> */
.L_x_1747:
[----:B------:R-:W-:Y:S01]  /*1b090*/  @!PT LDS RZ, [RZ] ;  /* 0x00000000fffff984 */ /* 0x000fe20000000800 */
[----:B------:R-:W-:Y:S01]  /*1b0a0*/  @!PT LDS RZ, [RZ] ;  /* 0x00000000fffff984 */ /* 0x000fe20000000800 */
[----:B------:R-:W-:Y:S01]  /*1b0b0*/  @!PT LDS RZ, [RZ] ;  /* 0x00000000fffff984 */ /* 0x000fe20000000800 */
[----:B------:R0:W-:Y:S01]  /*1b0c0*/  @P0 LDGSTS.E.BYPASS.LTC128B.128 [R6+0x1e400], desc[UR60][R2.64], !P2 ;  /* 0x1e40000002060fae */ /* 0x0001e2000d101d7c */
[----:B------:R-:W-:Y:S01]  /*1b0d0*/  IMAD.MOV.U32 R0, RZ, RZ, R14 ;  /* 0x000000ffff007224 */ /* 0x000fe200078e000e */
[----:B------:R-:W-:Y:S06]  /*1b0e0*/  BRA `(.L_x_1748) ;  /* 0xffffffa000647947 */ /* 0x000fec000383ffff */
.L_x_1602:
[----:B------:R-:W-:Y:S01]  /*1b0f0*/  IMAD.MOV.U32 R13, RZ, RZ, R3 ;  /* 0x000000ffff0d7224 */ /* 0x000fe200078e0003 */
[----:B------:R-:W-:Y:S01]  /*1b100*/  MOV R11, 0x181f ;  /* 0x0000181f000b7802 */ /* 0x000fe20000000f00 */
[----:B------:R-:W-:Y:S02]  /*1b110*/  IMAD.MOV.U32 R12, RZ, RZ, RZ ;  /* 0x000000ffff0c7224 */ /* 0x000fe400078e00ff */
[----:B------:R-:W-:Y:S02]  /*1b120*/  IMAD.MOV.U32 R15, RZ, RZ, -0x1 ;  /* 0xffffffffff0f7424 */ /* 0x000fe400078e00ff */
[----:B-----5:R-:W-:Y:S02]  /*1b130*/  IMAD R2, R9, R6, RZ ;  /* 0x0000000609027224 */ /* 0x020fe400078e02ff */
[----:B------:R-:W-:-:S07]  /*1b140*/  IMAD.IADD R17, R8, 0x1, R17 ;  /* 0x0000000108117824 */ /* 0x000fce00078e0211 */
[----:B------:R-:W-:Y:S05]  /*1b150*/  WARPSYNC.COLLECTIVE R15, `(.L_x_1749) ;  /* 0x000000000f087348 */ /* 0x000fea0003c00000 */
[----:B------:R0:W1:Y:S02]  /*1b160*/  SHFL.IDX P6, R14, R13, R12, R11 ;  /* 0x0000000c0d0e7389 */ /* 0x00006400000c000b */
[----:B01----:R-:W-:Y:S01]  /*1b170*/  ENDCOLLECTIVE ;  /* 0x000000000000791b */ /* 0x003fe20003800000 */
.L_x_1749:
[C---:B------:R-:W-:Y:S01]  /*1b180*/  VIADD R6, R17.reuse, 0x20 ;  /* 0x0000002011067836 */ /* 0x040fe20000000000 */
[C---:B------:R-:W-:Y:S01]  /*1b190*/  ISETP.GE.AND P0, PT, R17.reuse, R2, PT ;  /* 0x000000021100720c */ /* 0x040fe20003f06270 */
[C---:B------:R-:W-:Y:S01]  /*1b1a0*/  VIADD R8, R17.reuse, 0x30 ;  /* 0x0000003011087836 */ /* 0x040fe20000000000 */
[----:B------:R-:W-:-:S05]  /*1b1b0*/  IADD3 R10, R17, 0x10, RZ ;  /* 0x00000010110a7810 */ /* 0x000fca0007ffe0ff */
[----:B------:R0:W-:Y:S01]  /*1b1c0*/  STL [R1+0x20], R10 ;  /* 0x0000200a01007387 */ /* 0x0001e20000100800 */
[----:B------:R-:W-:-:S03]  /*1b1d0*/  IMAD.MOV.U32 R13, RZ, RZ, R0 ;  /* 0x000000ffff0d7224 */ /* 0x000fc600078e0000 */
[----:B------:R0:W-:Y:S04]  /*1b1e0*/  STL [R1+0x24], R6 ;  /* 0x0000240601007387 */ /* 0x0001e80000100800 */
[----:B------:R0:W-:Y:S01]  /*1b1f0*/  STL [R1+0x28], R8 ;  /* 0x0000280801007387 */ /* 0x0001e20000100800 */
[----:B------:R-:W-:-:S07]  /*1b200*/  IMAD.MOV.U32 R4, RZ, RZ, R14 ;  /* 0x000000ffff047224 */ /* 0x000fce00078e000e */
[----:B0-----:R-:W-:Y:S05]  /*1b210*/  WARPSYNC.COLLECTIVE R15, `(.L_x_1750) ;  /* 0x000000000f087348 */ /* 0x001fea0003c00000 */
[----:B------:R1:W2:Y:S02]  /*1b220*/  SHFL.IDX P6, R14, R13, R12, R11 ;  /* 0x0000000c0d0e7389 */ /* 0x0002a400000c000b */
[----:B012---:R-:W-:Y:S01]  /*1b230*/  ENDCOLLECTIVE ;  /* 0x000000000000791b */ /* 0x007fe20003800000 */
.L_x_1750:
[----:B------:R-:W-:Y:S02]  /*1b240*/  IMAD.MOV.U32 R13, RZ, RZ, R3 ;  /* 0x000000ffff0d7224 */ /* 0x000fe400078e0003 */
[----:B------:R-:W-:Y:S02]  /*1b250*/  IMAD.MOV.U32 R12, RZ, RZ, 0x1 ;  /* 0x00000001ff0c7424 */ /* 0x000fe400078e00ff */
[----:B------:R-:W-:-:S07]  /*1b260*/  IMAD.MOV.U32 R5, RZ, RZ, R14 ;  /* 0x000000ffff057224 */ /* 0x000fce00078e000e */
[----:B------:R-:W-:Y:S05]  /*1b270*/  WARPSYNC.COLLECTIVE R15, `(.L_x_1751) ;  /* 0x000000000f087348 */ /* 0x000fea0003c00000 */
[----:B------:R0:W1:Y:S02]  /*1b280*/  SHFL.IDX P6, R14, R13, R12, R11 ;  /* 0x0000000c0d0e7389 */ /* 0x00006400000c000b */
[----:B01----:R-:W-:Y:S01]  /*1b290*/  ENDCOLLECTIVE ;  /* 0x000000000000791b */ /* 0x003fe20003800000 */
.L_x_1751:
        /* <DEDUP_REMOVED lines=15> */
.L_x_1752:
[----:B------:R-:W-:Y:S02]  /*1b390*/  IMAD.MOV.U32 R13, RZ, RZ, R3 ;  /* 0x000000ffff0d7224 */ /* 0x000fe400078e0003 */
[----:B------:R-:W-:Y:S02]  /*1b3a0*/  IMAD.MOV.U32 R12, RZ, RZ, 0x2 ;  /* 0x00000002ff0c7424 */ /* 0x000fe400078e00ff */
[----:B------:R-:W-:-:S07]  /*1b3b0*/  IMAD.MOV.U32 R5, RZ, RZ, R14 ;  /* 0x000000ffff057224 */ /* 0x000fce00078e000e */
[----:B------:R-:W-:Y:S05]  /*1b3c0*/  WARPSYNC.COLLECTIVE R15, `(.L_x_1753) ;  /* 0x000000000f087348 */ /* 0x000fea0003c00000 */
[----:B------:R0:W1:Y:S02]  /*1b3d0*/  SHFL.IDX P6, R14, R13, R12, R11 ;  /* 0x0000000c0d0e7389 */ /* 0x00006400000c000b */
[----:B01----:R-:W-:Y:S01]  /*1b3e0*/  ENDCOLLECTIVE ;  /* 0x000000000000791b */ /* 0x003fe20003800000 */
.L_x_1753:
        /* <DEDUP_REMOVED lines=15> */
.L_x_1754:
[----:B------:R-:W-:Y:S02]  /*1b4e0*/  IMAD.MOV.U32 R13, RZ, RZ, R3 ;  /* 0x000000ffff0d7224 */ /* 0x000fe400078e0003 */
[----:B------:R-:W-:Y:S01]  /*1b4f0*/  IMAD.MOV.U32 R12, RZ, RZ, 0x3 ;  /* 0x00000003ff0c7424 */ /* 0x000fe200078e00ff */
[----:B------:R-:W-:-:S07]  /*1b500*/  MOV R5, R14 ;  /* 0x0000000e00057202 */ /* 0x000fce0000000f00 */
[----:B------:R-:W-:Y:S05]  /*1b510*/  WARPSYNC.COLLECTIVE R15, `(.L_x_1755) ;  /* 0x000000000f087348 */ /* 0x000fea0003c00000 */
[----:B------:R0:W1:Y:S02]  /*1b520*/  SHFL.IDX P6, R14, R13, R12, R11 ;  /* 0x0000000c0d0e7389 */ /* 0x00006400000c000b */
[----:B01----:R-:W-:Y:S01]  /*1b530*/  ENDCOLLECTIVE ;  /* 0x000000000000791b */ /* 0x003fe20003800000 */
.L_x_1755:
[----:B------:R-:W-:-:S05]  /*1b540*/  @!P0 LEA R5, P2, R7, R5, 0x1 ;  /* 0x0000000507058211 */ /* 0x000fca00078408ff */
[----:B------:R-:W-:-:S05]  /*1b550*/  @!P0 IMAD.X R4, RZ, RZ, R4, P2 ;  /* 0x000000ffff048224 */ /* 0x000fca00010e0604 */
[----:B------:R-:W-:Y:S02]  /*1b560*/  @!P0 LOP3.LUT R5, R5, R4, RZ, 0x3c, !PT ;  /* 0x0000000405058212 */ /* 0x000fe400078e3cff */
[----:B------:R-:W-:Y:S02]  /*1b570*/  MOV R13, R0 ;  /* 0x00000000000d7202 */ /* 0x000fe40000000f00 */
[----:B------:R-:W-:-:S04]  /*1b580*/  @!P0 LOP3.LUT R4, R5, R4, RZ, 0x3c, !PT ;  /* 0x0000000405048212 */ /* 0x000fc800078e3cff */
[----:B------:R-:W-:Y:S01]  /*1b590*/  @!P0 LOP3.LUT R5, R5, R4, RZ, 0x3c, !PT ;  /* 0x0000000405058212 */ /* 0x000fe200078e3cff */
[----:B------:R-:W-:-:S04]  /*1b5a0*/  IMAD.MOV.U32 R6, RZ, RZ, R14 ;  /* 0x000000ffff067224 */ /* 0x000fc800078e000e */
[----:B------:R-:W-:Y:S01]  /*1b5b0*/  @!PT LDS RZ, [RZ] ;  /* 0x00000000fffff984 */ /* 0x000fe20000000800 */
[----:B------:R-:W-:Y:S01]  /*1b5c0*/  @!PT LDS RZ, [RZ] ;  /* 0x00000000fffff984 */ /* 0x000fe20000000800 */
[----:B------:R-:W-:Y:S01]  /*1b5d0*/  @!PT LDS RZ, [RZ] ;  /* 0x00000000fffff984 */ /* 0x000fe20000000800 */
[----:B------:R0:W-:Y:S01]  /*1b5e0*/  @!P0 LDGSTS.E.BYPASS.LTC128B.128 [R26+0x19400], desc[UR60][R4.64], !P1 ;  /* 0x19400000041a8fae */ /* 0x0001e2000c901d7c */
[----:B------:R-:W-:Y:S01]  /*1b5f0*/  ISETP.GE.AND P0, PT, R8, R2, PT ;  /* 0x000000020800720c */ /* 0x000fe20003f06270 */
[----:B------:R-:W-:-:S12]  /*1b600*/  VIADD R8, R17, 0x40 ;  /* 0x0000004011087836 */ /* 0x000fd80000000000 */
[----:B0-----:R-:W-:Y:S05]  /*1b610*/  WARPSYNC.COLLECTIVE R15, `(.L_x_1756) ;  /* 0x000000000f087348 */ /* 0x001fea0003c00000 */
[----:B------:R1:W2:Y:S02]  /*1b620*/  SHFL.IDX P6, R14, R13, R12, R11 ;  /* 0x0000000c0d0e7389 */ /* 0x0002a400000c000b */
[----:B012---:R-:W-:Y:S01]  /*1b630*/  ENDCOLLECTIVE ;  /* 0x000000000000791b */ /* 0x007fe20003800000 */
.L_x_1756:
[----:B------:R0:W-:Y:S01]  /*1b640*/  STL [R1+0x2c], R8 ;  /* 0x00002c0801007387 */ /* 0x0001e20000100800 */
[----:B------:R-:W-:Y:S02]  /*1b650*/  IMAD.MOV.U32 R13, RZ, RZ, R3 ;  /* 0x000000ffff0d7224 */ /* 0x000fe400078e0003 */
[----:B------:R-:W-:Y:S02]  /*1b660*/  IMAD.MOV.U32 R12, RZ, RZ, 0x4 ;  /* 0x00000004ff0c7424 */ /* 0x000fe400078e00ff */
[----:B------:R-:W-:-:S07]  /*1b670*/  IMAD.MOV.U32 R4, RZ, RZ, R14 ;  /* 0x000000ffff047224 */ /* 0x000fce00078e000e */
[----:B0-----:R-:W-:Y:S05]  /*1b680*/  WARPSYNC.COLLECTIVE R15, `(.L_x_1757) ;  /* 0x000000000f087348 */ /* 0x001fea0003c00000 */
[----:B------:R1:W2:Y:S02]  /*1b690*/  SHFL.IDX P6, R14, R13, R12, R11 ;  /* 0x0000000c0d0e7389 */ /* 0x0002a400000c000b */
[----:B012---:R-:W-:Y:S01]  /*1b6a0*/  ENDCOLLECTIVE ;  /* 0x000000000000791b */ /* 0x007fe20003800000 */
.L_x_1757:
[----:B------:R-:W-:-:S05]  /*1b6b0*/  @!P0 LEA R5, P2, R7, R4, 0x1 ;  /* 0x0000000407058211 */ /* 0x000fca00078408ff */
[----:B------:R-:W-:-:S05]  /*1b6c0*/  @!P0 IMAD.X R4, RZ, RZ, R6, P2 ;  /* 0x000000ffff048224 */ /* 0x000fca00010e0606 */
[----:B------:R-:W-:Y:S01]  /*1b6d0*/  @!P0 LOP3.LUT R5, R5, R4, RZ, 0x3c, !PT ;  /* 0x0000000405058212 */ /* 0x000fe200078e3cff */
[----:B------:R-:W-:-:S03]  /*1b6e0*/  IMAD.MOV.U32 R13, RZ, RZ, R0 ;  /* 0x000000ffff0d7224 */ /* 0x000fc600078e0000 */
[----:B------:R-:W-:-:S04]  /*1b6f0*/  @!P0 LOP3.LUT R4, R5, R4, RZ, 0x3c, !PT ;  /* 0x0000000405048212 */ /* 0x000fc800078e3cff */
[----:B------:R-:W-:Y:S02]  /*1b700*/  @!P0 LOP3.LUT R5, R5, R4, RZ, 0x3c, !PT ;  /* 0x0000000405058212 */ /* 0x000fe400078e3cff */
[----:B------:R-:W-:-:S07]  /*1b710*/  MOV R6, R14 ;  /* 0x0000000e00067202 */ /* 0x000fce0000000f00 */
[----:B------:R-:W-:Y:S05]  /*1b720*/  WARPSYNC.COLLECTIVE R15, `(.L_x_1758) ;  /* 0x000000000f087348 */ /* 0x000fea0003c00000 */
[----:B------:R0:W1:Y:S02]  /*1b730*/  SHFL.IDX P6, R14, R13, R12, R11 ;  /* 0x0000000c0d0e7389 */ /* 0x00006400000c000b */
[----:B01----:R-:W-:Y:S01]  /*1b740*/  ENDCOLLECTIVE ;  /* 0x000000000000791b */ /* 0x003fe20003800000 */
.L_x_1758:
[----:B------:R-:W-:Y:S01]  /*1b750*/  @!PT LDS RZ, [RZ] ;  /* 0x00000000fffff984 */ /* 0x000fe20000000800 */
[----:B------:R-:W-:Y:S01]  /*1b760*/  @!PT LDS RZ, [RZ] ;  /* 0x00000000fffff984 */ /* 0x000fe20000000800 */
[----:B------:R-:W-:Y:S01]  /*1b770*/  @!PT LDS RZ, [RZ] ;  /* 0x00000000fffff984 */ /* 0x000fe20000000800 */
[----:B------:R0:W-:Y:S01]  /*1b780*/  @!P0 LDGSTS.E.BYPASS.LTC128B.128 [R26+0x19c00], desc[UR60][R4.64], !P1 ;  /* 0x19c00000041a8fae */ /* 0x0001e2000c901d7c */
[----:B------:R-:W-:Y:S01]  /*1b790*/  ISETP.GE.AND P0, PT, R8, R2, PT ;  /* 0x000000020800720c */ /* 0x000fe20003f06270 */
[----:B------:R-:W-:-:S05]  /*1b7a0*/  VIADD R8, R17, 0x50 ;  /* 0x0000005011087836 */ /* 0x000fca0000000000 */
[----:B------:R1:W-:Y:S01]  /*1b7b0*/  STL [R1+0x30], R8 ;  /* 0x0000300801007387 */ /* 0x0003e20000100800 */
[----:B------:R-:W-:Y:S01]  /*1b7c0*/  IMAD.MOV.U32 R13, RZ, RZ, R3 ;  /* 0x000000ffff0d7224 */ /* 0x000fe200078e0003 */
[----:B------:R-:W-:Y:S01]  /*1b7d0*/  MOV R12, 0x5 ;  /* 0x00000005000c7802 */ /* 0x000fe20000000f00 */
[----:B0-----:R-:W-:-:S07]  /*1b7e0*/  IMAD.MOV.U32 R4, RZ, RZ, R14 ;  /* 0x000000ffff047224 */ /* 0x001fce00078e000e */
[----:B-1----:R-:W-:Y:S05]  /*1b7f0*/  WARPSYNC.COLLECTIVE R15, `(.L_x_1759) ;  /* 0x000000000f087348 */ /* 0x002fea0003c00000 */
[----:B------:R0:W2:Y:S02]  /*1b800*/  SHFL.IDX P6, R14, R13, R12, R11 ;  /* 0x0000000c0d0e7389 */ /* 0x0000a400000c000b */
[----:B012---:R-:W-:Y:S01]  /*1b810*/  ENDCOLLECTIVE ;  /* 0x000000000000791b */ /* 0x007fe20003800000 */
.L_x_1759:
        /* <DEDUP_REMOVED lines=10> */
.L_x_1760:
[----:B------:R-:W-:Y:S01]  /*1b8c0*/  @!PT LDS RZ, [RZ] ;  /* 0x00000000fffff984 */ /* 0x000fe20000000800 */
[----:B------:R-:W-:Y:S01]  /*1b8d0*/  @!PT LDS RZ, [RZ] ;  /* 0x00000000fffff984 */ /* 0x000fe20000000800 */
[----:B------:R-:W-:Y:S01]  /*1b8e0*/  @!PT LDS RZ, [RZ] ;  /* 0x00000000fffff984 */ /* 0x000fe20000000800 */
[----:B------:R0:W-:Y:S01]  /*1b8f0*/  @!P0 LDGSTS.E.BYPASS.LTC128B.128 [R26+0x1a400], desc[UR60][R4.64], !P1 ;  /* 0x1a400000041a8fae */ /* 0x0001e2000c901d7c */
[----:B------:R-:W-:Y:S01]  /*1b900*/  ISETP.GE.AND P0, PT, R8, R2, PT ;  /* 0x000000020800720c */ /* 0x000fe20003f06270 */
[----:B------:R-:W-:-:S05]  /*1b910*/  VIADD R8, R17, 0x60 ;  /* 0x0000006011087836 */ /* 0x000fca0000000000 */
[----:B------:R1:W-:Y:S01]  /*1b920*/  STL [R1+0x38], R8 ;  /* 0x0000380801007387 */ /* 0x0003e20000100800 */
[----:B------:R-:W-:Y:S01]  /*1b930*/  MOV R13, R3 ;  /* 0x00000003000d7202 */ /* 0x000fe20000000f00 */
[----:B------:R-:W-:Y:S02]  /*1b940*/  IMAD.MOV.U32 R12, RZ, RZ, 0x6 ;  /* 0x00000006ff0c7424 */ /* 0x000fe400078e00ff */
[----:B0-----:R-:W-:-:S07]  /*1b950*/  IMAD.MOV.U32 R4, RZ, RZ, R14 ;  /* 0x000000ffff047224 */ /* 0x001fce00078e000e */
[----:B-1----:R-:W-:Y:S05]  /*1b960*/  WARPSYNC.COLLECTIVE R15, `(.L_x_1761) ;  /* 0x000000000f087348 */ /* 0x002fea0003c00000 */
[----:B------:R0:W2:Y:S02]  /*1b970*/  SHFL.IDX P6, R14, R13, R12, R11 ;  /* 0x0000000c0d0e7389 */ /* 0x0000a400000c000b */
[----:B012---:R-:W-:Y:S01]  /*1b980*/  ENDCOLLECTIVE ;  /* 0x000000000000791b */ /* 0x007fe20003800000 */
.L_x_1761:
        /* <DEDUP_REMOVED lines=10> */
.L_x_1762:
[----:B------:R-:W-:Y:S01]  /*1ba30*/  @!PT LDS RZ, [RZ] ;  /* 0x00000000fffff984 */ /* 0x000fe20000000800 */
[----:B------:R-:W-:Y:S01]  /*1ba40*/  @!PT LDS RZ, [RZ] ;  /* 0x00000000fffff984 */ /* 0x000fe20000000800 */
[----:B------:R-:W-:Y:S01]  /*1ba50*/  @!PT LDS RZ, [RZ] ;  /* 0x00000000fffff984 */ /* 0x000fe20000000800 */
[----:B------:R0:W-:Y:S01]  /*1ba60*/  @!P0 LDGSTS.E.BYPASS.LTC128B.128 [R26+0x1ac00], desc[UR60][R4.64], !P1 ;  /* 0x1ac00000041a8fae */ /* 0x0001e2000c901d7c */
[----:B------:R-:W-:Y:S01]  /*1ba70*/  ISETP.GE.AND P0, PT, R8, R2, PT ;  /* 0x000000020800720c */ /* 0x000fe20003f06270 */
[----:B------:R-:W-:Y:S02]  /*1ba80*/  IMAD.MOV.U32 R13, RZ, RZ, R3 ;  /* 0x000000ffff0d7224 */ /* 0x000fe400078e0003 */
[----:B------:R-:W-:Y:S02]  /*1ba90*/  IMAD.MOV.U32 R12, RZ, RZ, 0x7 ;  /* 0x00000007ff0c7424 */ /* 0x000fe400078e00ff */
[----:B0-----:R-:W-:-:S08]  /*1baa0*/  IMAD.MOV.U32 R4, RZ, RZ, R14 ;  /* 0x000000ffff047224 */ /* 0x001fd000078e000e */
[----:B------:R-:W-:Y:S05]  /*1bab0*/  WARPSYNC.COLLECTIVE R15, `(.L_x_1763) ;  /* 0x000000000f087348 */ /* 0x000fea0003c00000 */
[----:B------:R0:W1:Y:S02]  /*1bac0*/  SHFL.IDX P6, R14, R13, R12, R11 ;  /* 0x0000000c0d0e7389 */ /* 0x00006400000c000b */
[----:B01----:R-:W-:Y:S01]  /*1bad0*/  ENDCOLLECTIVE ;  /* 0x000000000000791b */ /* 0x003fe20003800000 */
.L_x_1763:
[----:B------:R-:W-:-:S04]  /*1bae0*/  @!P0 LEA R5, P2, R7, R4, 0x1 ;  /* 0x0000000407058211 */ /* 0x000fc800078408ff */
[----:B------:R-:W-:-:S04]  /*1baf0*/  @!P0 IADD3.X R4, RZ, R6, RZ, P2, !PT ;  /* 0x00000006ff048210 */ /* 0x000fc800017fe4ff */
[----:B------:R-:W-:Y:S01]  /*1bb00*/  @!P0 LOP3.LUT R5, R5, R4, RZ, 0x3c, !PT ;  /* 0x0000000405058212 */ /* 0x000fe200078e3cff */
[----:B------:R-:W-:-:S03]  /*1bb10*/  IMAD.MOV.U32 R13, RZ, RZ, R0 ;  /* 0x000000ffff0d7224 */ /* 0x000fc600078e0000 */
[----:B------:R-:W-:-:S04]  /*1bb20*/  @!P0 LOP3.LUT R4, R5, R4, RZ, 0x3c, !PT ;  /* 0x0000000405048212 */ /* 0x000fc800078e3cff */
[----:B------:R-:W-:Y:S01]  /*1bb30*/  @!P0 LOP3.LUT R5, R5, R4, RZ, 0x3c, !PT ;  /* 0x0000000405058212 */ /* 0x000fe200078e3cff */
[----:B------:R-:W-:-:S04]  /*1bb40*/  IMAD.MOV.U32 R3, RZ, RZ, R14 ;  /* 0x000000ffff037224 */ /* 0x000fc800078e000e */
[----:B------:R-:W-:Y:S01]  /*1bb50*/  @!PT LDS RZ, [RZ] ;  /* 0x00000000fffff984 */ /* 0x000fe20000000800 */
[----:B------:R-:W-:Y:S01]  /*1bb60*/  @!PT LDS RZ, [RZ] ;  /* 0x00000000fffff984 */ /* 0x000fe20000000800 */
[----:B------:R-:W-:Y:S01]  /*1bb70*/  @!PT LDS RZ, [RZ] ;  /* 0x00000000fffff984 */ /* 0x000fe20000000800 */
[----:B------:R0:W-:Y:S03]  /*1bb80*/  @!P0 LDGSTS.E.BYPASS.LTC128B.128 [R26+0x1b400], desc[UR60][R4.64], !P1 ;  /* 0x1b400000041a8fae */ /* 0x0001e6000c901d7c */
[----:B0-----:R-:W-:Y:S05]  /*1bb90*/  WARPSYNC.COLLECTIVE R15, `(.L_x_1764) ;  /* 0x000000000f087348 */ /* 0x001fea0003c00000 */
[----:B------:R1:W2:Y:S02]  /*1bba0*/  SHFL.IDX P6, R14, R13, R12, R11 ;  /* 0x0000000c0d0e7389 */ /* 0x0002a400000c000b */
[----:B012---:R-:W-:Y:S01]  /*1bbb0*/  ENDCOLLECTIVE ;  /* 0x000000000000791b */ /* 0x007fe20003800000 */
.L_x_1764:
[----:B------:R-:W-:Y:S01]  /*1bbc0*/  IMAD.MOV.U32 R0, RZ, RZ, R14 ;  /* 0x000000ffff007224 */ /* 0x000fe200078e000e */
[----:B------:R-:W-:Y:S06]  /*1bbd0*/  BRA `(.L_x_1765) ;  /* 0xffffffa000b87947 */ /* 0x000fec000383ffff */
.L_x_1606:
[----:B------:R-:W2:Y:S04]  /*1bbe0*/  LDL.LU R14, [R1+0x18] ;  /* 0x00001800010e7983 */ /* 0x000ea80000300800 */
[----:B------:R-:W3:Y:S04]  /*1bbf0*/  LDL.LU R13, [R1+0x20] ;  /* 0x00002000010d7983 */ /* 0x000ee80000300800 */
[----:B------:R-:W4:Y:S04]  /*1bc00*/  LDL.LU R12, [R1+0x24] ;  /* 0x00002400010c7983 */ /* 0x000f280000300800 */
[----:B------:R-:W5:Y:S04]  /*1bc10*/  LDL.LU R11, [R1+0x28] ;  /* 0x00002800010b7983 */ /* 0x000f680000300800 */
[----:B------:R-:W5:Y:S04]  /*1bc20*/  LDL.LU R10, [R1+0x2c] ;  /* 0x00002c00010a7983 */ /* 0x000f680000300800 */
[----:B------:R-:W5:Y:S04]  /*1bc30*/  LDL.LU R9, [R1+0x30] ;  /* 0x0000300001097983 */ /* 0x000f680000300800 */
[----:B------:R-:W5:Y:S01]  /*1bc40*/  LDL.LU R8, [R1+0x38] ;  /* 0x0000380001087983 */ /* 0x000f620000300800 */
[----:B------:R-:W-:Y:S01]  /*1bc50*/  LOP3.LUT R22, R22, 0xfffff7ff, RZ, 0xc0, !PT ;  /* 0xfffff7ff16167812 */ /* 0x000fe200078ec0ff */
[----:B------:R-:W-:Y:S01]  /*1bc60*/  BSSY B0, `(.L_x_1766) ;  /* 0x0000019000007945 */ /* 0x000fe20003800000 */
[----:B------:R-:W-:-:S02]  /*1bc70*/  IMAD.MOV.U32 R15, RZ, RZ, -0x1 ;  /* 0xffffffffff0f7424 */ /* 0x000fc400078e00ff */
[----:B--2---:R-:W-:-:S05]  /*1bc80*/  IMAD R5, R14, R6, RZ ;  /* 0x000000060e057224 */ /* 0x004fca00078e02ff */
[-C--:B------:R-:W-:Y:S02]  /*1bc90*/  ISETP.GE.AND P0, PT, R17, R5.reuse, PT ;  /* 0x000000051100720c */ /* 0x080fe40003f06270 */
[-C--:B---3--:R-:W-:Y:S02]  /*1bca0*/  ISETP.GE.AND P6, PT, R13, R5.reuse, PT ;  /* 0x000000050d00720c */ /* 0x088fe40003fc6270 */
[----:B----4-:R-:W-:Y:S01]  /*1bcb0*/  ISETP.GE.AND P5, PT, R12, R5, PT ;  /* 0x000000050c00720c */ /* 0x010fe20003fa6270 */
[----:B------:R-:W-:Y:S01]  /*1bcc0*/  IMAD.MOV.U32 R12, RZ, RZ, RZ ;  /* 0x000000ffff0c7224 */ /* 0x000fe200078e00ff */
[----:B------:R-:W-:-:S07]  /*1bcd0*/  MOV R13, R0 ;  /* 0x00000000000d7202 */ /* 0x000fce0000000f00 */
[----:B------:R-:W-:Y:S02]  /*1bce0*/  @P0 LOP3.LUT R22, R22, 0x800, RZ, 0xfc, !PT ;  /* 0x0000080016160812 */ /* 0x000fe400078efcff */
[----:B-----5:R-:W-:Y:S01]  /*1bcf0*/  ISETP.GE.AND P0, PT, R11, R5, PT ;  /* 0x000000050b00720c */ /* 0x020fe20003f06270 */
[----:B------:R-:W-:Y:S01]  /*1bd00*/  IMAD.MOV.U32 R11, RZ, RZ, 0x181f ;  /* 0x0000181fff0b7424 */ /* 0x000fe200078e00ff */
[----:B------:R-:W-:-:S04]  /*1bd10*/  LOP3.LUT R22, R22, 0xfffffbff, RZ, 0xc0, !PT ;  /* 0xfffffbff16167812 */ /* 0x000fc800078ec0ff */
[----:B------:R-:W-:Y:S02]  /*1bd20*/  @P6 LOP3.LUT R22, R22, 0x400, RZ, 0xfc, !PT ;  /* 0x0000040016166812 */ /* 0x000fe400078efcff */
[----:B------:R-:W-:Y:S02]  /*1bd30*/  ISETP.GE.AND P6, PT, R10, R5, PT ;  /* 0x000000050a00720c */ /* 0x000fe40003fc6270 */
[----:B------:R-:W-:-:S04]  /*1bd40*/  LOP3.LUT R22, R22, 0xfffffdff, RZ, 0xc0, !PT ;  /* 0xfffffdff16167812 */ /* 0x000fc800078ec0ff */
[----:B------:R-:W-:Y:S02]  /*1bd50*/  @P5 LOP3.LUT R22, R22, 0x200, RZ, 0xfc, !PT ;  /* 0x0000020016165812 */ /* 0x000fe400078efcff */
[----:B------:R-:W-:Y:S02]  /*1bd60*/  ISETP.GE.AND P5, PT, R9, R5, PT ;  /* 0x000000050900720c */ /* 0x000fe40003fa6270 */
[----:B------:R-:W-:-:S04]  /*1bd70*/  LOP3.LUT R22, R22, 0xfffffeff, RZ, 0xc0, !PT ;  /* 0xfffffeff16167812 */ /* 0x000fc800078ec0ff */
[----:B------:R-:W-:Y:S02]  /*1bd80*/  @P0 LOP3.LUT R22, R22, 0x100, RZ, 0xfc, !PT ;  /* 0x0000010016160812 */ /* 0x000fe400078efcff */
[----:B------:R-:W-:Y:S02]  /*1bd90*/  ISETP.GE.AND P0, PT, R8, R5, PT ;  /* 0x000000050800720c */ /* 0x000fe40003f06270 */
[----:B------:R-:W-:-:S04]  /*1bda0*/  LOP3.LUT R22, R22, 0xffffff7f, RZ, 0xc0, !PT ;  /* 0xffffff7f16167812 */ /* 0x000fc800078ec0ff */
[----:B------:R-:W-:-:S07]  /*1bdb0*/  @P6 LOP3.LUT R22, R22, 0x80, RZ, 0xfc, !PT ;  /* 0x0000008016166812 */ /* 0x000fce00078efcff */
[----:B------:R-:W-:Y:S05]  /*1bdc0*/  WARPSYNC.COLLECTIVE R15, `(.L_x_1767) ;  /* 0x000000000f087348 */ /* 0x000fea0003c00000 */
[----:B------:R0:W1:Y:S02]  /*1bdd0*/  SHFL.IDX P6, R14, R13, R12, R11 ;  /* 0x0000000c0d0e7389 */ /* 0x00006400000c000b */
[----:B01----:R-:W-:Y:S01]  /*1bde0*/  ENDCOLLECTIVE ;  /* 0x000000000000791b */ /* 0x003fe20003800000 */
.L_x_1767:
[----:B------:R-:W-:Y:S05]  /*1bdf0*/  BSYNC B0 ;  /* 0x0000000000007941 */ /* 0x000fea0003800000 */
.L_x_1766:
[----:B------:R-:W-:Y:S01]  /*1be00*/  IMAD.MOV.U32 R13, RZ, RZ, R4 ;  /* 0x000000ffff0d7224 */ /* 0x000fe200078e0004 */
[----:B------:R-:W-:Y:S01]  /*1be10*/  MOV R12, RZ ;  /* 0x000000ff000c7202 */ /* 0x000fe20000000f00 */
[----:B------:R-:W-:Y:S01]  /*1be20*/  IMAD.MOV.U32 R11, RZ, RZ, 0x181f ;  /* 0x0000181fff0b7424 */ /* 0x000fe200078e00ff */
[----:B------:R-:W-:Y:S01]  /*1be30*/  LOP3.LUT R22, R22, 0xffffbfff, RZ, 0xc0, !PT ;  /* 0xffffbfff16167812 */ /* 0x000fe200078ec0ff */
[----:B------:R-:W-:Y:S02]  /*1be40*/  IMAD.MOV.U32 R15, RZ, RZ, -0x1 ;  /* 0xffffffffff0f7424 */ /* 0x000fe400078e00ff */
[----:B------:R-:W-:Y:S01]  /*1be50*/  IMAD.MOV.U32 R2, RZ, RZ, R14 ;  /* 0x000000ffff027224 */ /* 0x000fe200078e000e */
[----:B------:R-:W-:-:S07]  /*1be60*/  @P5 LOP3.LUT R22, R22, 0x4000, RZ, 0xfc, !PT ;  /* 0x0000400016165812 */ /* 0x000fce00078efcff */
[----:B------:R-:W-:Y:S05]  /*1be70*/  WARPSYNC.COLLECTIVE R15, `(.L_x_1768) ;  /* 0x000000000f087348 */ /* 0x000fea0003c00000 */
[----:B------:R0:W1:Y:S02]  /*1be80*/  SHFL.IDX P6, R14, R13, R12, R11 ;  /* 0x0000000c0d0e7389 */ /* 0x00006400000c000b */
[----:B01----:R-:W-:Y:S01]  /*1be90*/  ENDCOLLECTIVE ;  /* 0x000000000000791b */ /* 0x003fe20003800000 */
.L_x_1768:
[C---:B------:R-:W-:Y:S02]  /*1bea0*/  LOP3.LUT P5, RZ, R22.reuse, 0x400, RZ, 0xc0, !PT ;  /* 0x0000040016ff7812 */ /* 0x040fe400078ac0ff */
[----:B------:R-:W-:-:S04]  /*1beb0*/  LOP3.LUT R22, R22, 0xffffdfff, RZ, 0xc0, !PT ;  /* 0xffffdfff16167812 */ /* 0x000fc800078ec0ff */
[----:B------:R-:W-:-:S04]  /*1bec0*/  @P0 LOP3.LUT R22, R22, 0x2000, RZ, 0xfc, !PT ;  /* 0x0000200016160812 */ /* 0x000fc800078efcff */
[----:B------:R-:W-:Y:S01]  /*1bed0*/  LOP3.LUT P0, RZ, R22, 0x800, RZ, 0xc0, !PT ;  /* 0x0000080016ff7812 */ /* 0x000fe2000780c0ff */
[----:B------:R-:W-:Y:S01]  /*1bee0*/  IMAD.MOV.U32 R13, RZ, RZ, R0 ;  /* 0x000000ffff0d7224 */ /* 0x000fe200078e0000 */
[----:B------:R-:W-:Y:S01]  /*1bef0*/  MOV R12, 0x1 ;  /* 0x00000001000c7802 */ /* 0x000fe20000000f00 */
[----:B------:R-:W-:-:S10]  /*1bf00*/  IMAD.MOV.U32 R3, RZ, RZ, R14 ;  /* 0x000000ffff037224 */ /* 0x000fd400078e000e */
[----:B------:R-:W-:-:S05]  /*1bf10*/  @!P0 LEA R3, P6, R7, R3, 0x1 ;  /* 0x0000000307038211 */ /* 0x000fca00078c08ff */
[----:B------:R-:W-:-:S05]  /*1bf20*/  @!P0 IMAD.X R2, RZ, RZ, R2, P6 ;  /* 0x000000ffff028224 */ /* 0x000fca00030e0602 */
[----:B------:R-:W-:-:S07]  /*1bf30*/  @!P0 LOP3.LUT R3, R3, R2, RZ, 0x3c, !PT ;  /* 0x0000000203038212 */ /* 0x000fce00078e3cff */
[----:B------:R-:W-:Y:S05]  /*1bf40*/  WARPSYNC.COLLECTIVE R15, `(.L_x_1769) ;  /* 0x000000000f087348 */ /* 0x000fea0003c00000 */
[----:B------:R0:W1:Y:S02]  /*1bf50*/  SHFL.IDX P6, R14, R13, R12, R11 ;  /* 0x0000000c0d0e7389 */ /* 0x00006400000c000b */
[----:B01----:R-:W-:Y:S01]  /*1bf60*/  ENDCOLLECTIVE ;  /* 0x000000000000791b */ /* 0x003fe20003800000 */
.L_x_1769:
[----:B------:R-:W-:-:S04]  /*1bf70*/  @!P0 LOP3.LUT R2, R3, R2, RZ, 0x3c, !PT ;  /* 0x0000000203028212 */ /* 0x000fc800078e3cff */
[----:B------:R-:W-:-:S05]  /*1bf80*/  @!P0 LOP3.LUT R3, R3, R2, RZ, 0x3c, !PT ;  /* 0x0000000203038212 */ /* 0x000fca00078e3cff */
        /* <DEDUP_REMOVED lines=13> */
.L_x_1770:
[----:B------:R-:W-:Y:S01]  /*1c060*/  IMAD.MOV.U32 R13, RZ, RZ, R0 ;  /* 0x000000ffff0d7224 */ /* 0x000fe200078e0000 */
[----:B------:R-:W-:Y:S01]  /*1c070*/  MOV R12, 0x2 ;  /* 0x00000002000c7802 */ /* 0x000fe20000000f00 */
[----:B------:R-:W-:-:S05]  /*1c080*/  IMAD.MOV.U32 R2, RZ, RZ, R14 ;  /* 0x000000ffff027224 */ /* 0x000fca00078e000e */
[----:B------:R-:W-:-:S05]  /*1c090*/  @!P5 LEA R2, P6, R7, R2, 0x1 ;  /* 0x000000020702d211 */ /* 0x000fca00078c08ff */
[----:B------:R-:W-:-:S05]  /*1c0a0*/  @!P5 IMAD.X R3, RZ, RZ, R6, P6 ;  /* 0x000000ffff03d224 */ /* 0x000fca00030e0606 */
[----:B------:R-:W-:Y:S01]  /*1c0b0*/  @!PT LDS RZ, [RZ] ;  /* 0x00000000fffff984 */ /* 0x000fe20000000800 */
[----:B------:R-:W-:Y:S01]  /*1c0c0*/  @!PT LDS RZ, [RZ] ;  /* 0x00000000fffff984 */ /* 0x000fe20000000800 */
[----:B------:R-:W-:Y:S01]  /*1c0d0*/  @!PT LDS RZ, [RZ] ;  /* 0x00000000fffff984 */ /* 0x000fe20000000800 */
[----:B------:R0:W-:Y:S03]  /*1c0e0*/  @!P5 LDGSTS.E.BYPASS.LTC128B.128 [R26+0x22c00], desc[UR60][R2.64], !P4 ;  /* 0x22c00000021adfae */ /* 0x0001e6000e101d7c */
[----:B0-----:R-:W-:Y:S05]  /*1c0f0*/  WARPSYNC.COLLECTIVE R15, `(.L_x_1771) ;  /* 0x000000000f087348 */ /* 0x001fea0003c00000 */
[----:B------:R1:W2:Y:S02]  /*1c100*/  SHFL.IDX P6, R14, R13, R12, R11 ;  /* 0x0000000c0d0e7389 */ /* 0x0002a400000c000b */
[----:B012---:R-:W-:Y:S01]  /*1c110*/  ENDCOLLECTIVE ;  /* 0x000000000000791b */ /* 0x007fe20003800000 */
.L_x_1771:
[----:B------:R-:W-:Y:S01]  /*1c120*/  @!PT LDS RZ, [RZ] ;  /* 0x00000000fffff984 */ /* 0x000fe20000000800 */
[----:B------:R-:W-:Y:S01]  /*1c130*/  @!PT LDS RZ, [RZ] ;  /* 0x00000000fffff984 */ /* 0x000fe20000000800 */
[----:B------:R-:W-:Y:S01]  /*1c140*/  @!PT LDS RZ, [RZ] ;  /* 0x00000000fffff984 */ /* 0x000fe20000000800 */
[----:B------:R0:W-:Y:S04]  /*1c150*/  @!P5 LDGSTS.E.BYPASS.LTC128B.128 [R26+0x26c00], desc[UR60][R2.64+0x80], !P3 ;  /* 0x26c00080021adfae */ /* 0x0001e8000d901d7c */
[----:B------:R0:W-:Y:S04]  /*1c160*/  @!P5 LDGSTS.E.BYPASS.LTC128B.128 [R26+0x2ac00], desc[UR60][R2.64+0x100], !P2 ;  /* 0x2ac00100021adfae */ /* 0x0001e8000d101d7c */
[----:B------:R0:W-:Y:S01]  /*1c170*/  @!P5 LDGSTS.E.BYPASS.LTC128B.128 [R26+0x2ec00], desc[UR60][R2.64+0x180], !P1 ;  /* 0x2ec00180021adfae */ /* 0x0001e2000c901d7c */
[----:B------:R-:W-:Y:S01]  /*1c180*/  LOP3.LUT P5, RZ, R22, 0x100, RZ, 0xc0, !PT ;  /* 0x0000010016ff7812 */ /* 0x000fe200078ac0ff */
[----:B------:R-:W-:-:S02]  /*1c190*/  IMAD.MOV.U32 R13, RZ, RZ, R4 ;  /* 0x000000ffff0d7224 */ /* 0x000fc400078e0004 */
[----:B------:R-:W-:-:S10]  /*1c1a0*/  IMAD.MOV.U32 R6, RZ, RZ, R14 ;  /* 0x000000ffff067224 */ /* 0x000fd400078e000e */
[----:B0-----:R-:W-:Y:S05]  /*1c1b0*/  WARPSYNC.COLLECTIVE R15, `(.L_x_1772) ;  /* 0x000000000f087348 */ /* 0x001fea0003c00000 */
[----:B------:R1:W2:Y:S02]  /*1c1c0*/  SHFL.IDX P6, R14, R13, R12, R11 ;  /* 0x0000000c0d0e7389 */ /* 0x0002a400000c000b */
[----:B012---:R-:W-:Y:S01]  /*1c1d0*/  ENDCOLLECTIVE ;  /* 0x000000000000791b */ /* 0x007fe20003800000 */
.L_x_1772:
        /* <DEDUP_REMOVED lines=12> */
.L_x_1773:
        /* <DEDUP_REMOVED lines=12> */
.L_x_1774:
        /* <DEDUP_REMOVED lines=12> */
.L_x_1775:
        /* <DEDUP_REMOVED lines=12> */
.L_x_1776:
        /* <DEDUP_REMOVED lines=12> */
.L_x_1777:
        /* <DEDUP_REMOVED lines=12> */
.L_x_1778:
        /* <DEDUP_REMOVED lines=12> */
.L_x_1779:
[----:B------:R-:W-:Y:S01]  /*1c720*/  @!PT LDS RZ, [RZ] ;  /* 0x00000000fffff984 */ /* 0x000fe20000000800 */
[----:B------:R-:W-:Y:S01]  /*1c730*/  @!PT LDS RZ, [RZ] ;  /* 0x00000000fffff984 */ /* 0x000fe20000000800 */
[----:B------:R-:W-:Y:S01]  /*1c740*/  @!PT LDS RZ, [RZ] ;  /* 0x00000000fffff984 */ /* 0x000fe20000000800 */
[----:B------:R0:W-:Y:S04]  /*1c750*/  @!P5 LDGSTS.E.BYPASS.LTC128B.128 [R26+0x28c00], desc[UR60][R2.64+0x80], !P3 ;  /* 0x28c00080021adfae */ /* 0x0001e8000d901d7c */
[----:B------:R0:W-:Y:S04]  /*1c760*/  @!P5 LDGSTS.E.BYPASS.LTC128B.128 [R26+0x2cc00], desc[UR60][R2.64+0x100], !P2 ;  /* 0x2cc00100021adfae */ /* 0x0001e8000d101d7c */
[----:B------:R0:W-:Y:S01]  /*1c770*/  @!P5 LDGSTS.E.BYPASS.LTC128B.128 [R26+0x30c00], desc[UR60][R2.64+0x180], !P1 ;  /* 0x30c00180021adfae */ /* 0x0001e2000c901d7c */
[----:B------:R-:W-:Y:S02]  /*1c780*/  IMAD.MOV.U32 R13, RZ, RZ, R4 ;  /* 0x000000ffff0d7224 */ /* 0x000fe400078e0004 */
[----:B------:R-:W-:-:S07]  /*1c790*/  IMAD.MOV.U32 R6, RZ, RZ, R14 ;  /* 0x000000ffff067224 */ /* 0x000fce00078e000e */
[----:B0-----:R-:W-:Y:S05]  /*1c7a0*/  WARPSYNC.COLLECTIVE R15, `(.L_x_1780) ;  /* 0x000000000f087348 */ /* 0x001fea0003c00000 */
[----:B------:R1:W2:Y:S02]  /*1c7b0*/  SHFL.IDX P6, R14, R13, R12, R11 ;  /* 0x0000000c0d0e7389 */ /* 0x0002a400000c000b */
[----:B012---:R-:W-:Y:S01]  /*1c7c0*/  ENDCOLLECTIVE ;  /* 0x000000000000791b */ /* 0x007fe20003800000 */
.L_x_1780:
[----:B------:R-:W-:Y:S01]  /*1c7d0*/  IMAD.MOV.U32 R13, RZ, RZ, R0 ;  /* 0x000000ffff0d7224 */ /* 0x000fe200078e0000 */
[----:B------:R-:W-:Y:S01]  /*1c7e0*/  MOV R12, 0x7 ;  /* 0x00000007000c7802 */ /* 0x000fe20000000f00 */
[----:B------:R-:W-:-:S07]  /*1c7f0*/  IMAD.MOV.U32 R2, RZ, RZ, R14 ;  /* 0x000000ffff027224 */ /* 0x000fce00078e000e */
[----:B------:R-:W-:Y:S05]  /*1c800*/  WARPSYNC.COLLECTIVE R15, `(.L_x_1781) ;  /* 0x000000000f087348 */ /* 0x000fea0003c00000 */
[----:B------:R0:W1:Y:S02]  /*1c810*/  SHFL.IDX P6, R14, R13, R12, R11 ;  /* 0x0000000c0d0e7389 */ /* 0x00006400000c000b */
[----:B01----:R-:W-:Y:S01]  /*1c820*/  ENDCOLLECTIVE ;  /* 0x000000000000791b */ /* 0x003fe20003800000 */
.L_x_1781:
        /* <DEDUP_REMOVED lines=14> */
.L_x_1782:
[----:B------:R-:W-:Y:S01]  /*1c910*/  IMAD.MOV.U32 R2, RZ, RZ, R14 ;  /* 0x000000ffff027224 */ /* 0x000fe200078e000e */
[----:B------:R-:W-:Y:S06]  /*1c920*/  BRA `(.L_x_1783) ;  /* 0xffffffa000207947 */ /* 0x000fec000383ffff */
.L_x_1611:
[----:B0-----:R0:W1:Y:S02]  /*1c930*/  SYNCS.PHASECHK.TRANS64.TRYWAIT P0, [R23+URZ+0x32420], R0 ;  /* 0x03242000170075a7 */ /* 0x001064000800017f */
[----:B-1----:R-:W-:Y:S05]  /*1c940*/  @!P0 NANOSLEEP.SYNCS 0x989680 ;  /* 0x009896800000895d */ /* 0x002fea0003900000 */
[----:B------:R-:W1:Y:S02]  /*1c950*/  @!P0 SYNCS.PHASECHK.TRANS64 P0, [R23+URZ+0x32420], R0 ;  /* 0x03242000170085a7 */ /* 0x000e64000800007f */
[----:B-1----:R-:W-:Y:S05]  /*1c960*/  @!P0 BRA `(.L_x_1611) ;  /* 0xfffffffc00f08947 */ /* 0x002fea000383ffff */
[----:B------:R-:W-:Y:S05]  /*1c970*/  BRA `(.L_x_1784) ;  /* 0xffffffa000947947 */ /* 0x000fea000383ffff */
.L_x_1614:
[----:B0-----:R0:W1:Y:S02]  /*1c980*/  SYNCS.PHASECHK.TRANS64.TRYWAIT P0, [R30+URZ+0x32460], R3 ;  /* 0x032460031e0075a7 */ /* 0x001064000800017f */
[----:B-1----:R-:W-:Y:S05]  /*1c990*/  @!P0 NANOSLEEP.SYNCS 0x989680 ;  /* 0x009896800000895d */ /* 0x002fea0003900000 */
[----:B------:R-:W1:Y:S02]  /*1c9a0*/  @!P0 SYNCS.PHASECHK.TRANS64 P0, [R30+URZ+0x32460], R3 ;  /* 0x032460031e0085a7 */ /* 0x000e64000800007f */
[----:B-1----:R-:W-:Y:S05]  /*1c9b0*/  @!P0 BRA `(.L_x_1614) ;  /* 0xfffffffc00f08947 */ /* 0x002fea000383ffff */
[----:B------:R-:W-:Y:S05]  /*1c9c0*/  BRA `(.L_x_1785) ;  /* 0xffffffa000bc7947 */ /* 0x000fea000383ffff */
.L_x_1615:
        /* <DEDUP_REMOVED lines=8> */
.L_x_1787:
[----:B------:R-:W-:Y:S05]  /*1ca50*/  BSYNC B0 ;  /* 0x0000000000007941 */ /* 0x000fea0003800000 */
.L_x_1786:
        /* <DEDUP_REMOVED lines=13> */
.L_x_1788:
[----:B------:R-:W-:Y:S01]  /*1cb30*/  MOV R13, R6 ;  /* 0x00000006000d7202 */ /* 0x000fe20000000f00 */
[----:B------:R-:W-:Y:S01]  /*1cb40*/  IMAD.MOV.U32 R12, RZ, RZ, 0x1 ;  /* 0x00000001ff0c7424 */ /* 0x000fe200078e00ff */
[----:B------:R-:W-:-:S04]  /*1cb50*/  SHF.L.U32 R8, R8, 0x3, RZ ;  /* 0x0000000308087819 */ /* 0x000fc800000006ff */
[----:B------:R-:W-:Y:S01]  /*1cb60*/  LOP3.LUT R8, R8, 0x38, RZ, 0xc0, !PT ;  /* 0x0000003808087812 */ /* 0x000fe200078ec0ff */
[----:B------:R-:W-:-:S07]  /*1cb70*/  IMAD.MOV.U32 R2, RZ, RZ, R14 ;  /* 0x000000ffff027224 */ /* 0x000fce00078e000e */
[----:B------:R-:W-:Y:S05]  /*1cb80*/  WARPSYNC.COLLECTIVE R15, `(.L_x_1789) ;  /* 0x000000000f087348 */ /* 0x000fea0003c00000 */
[----:B------:R0:W1:Y:S02]  /*1cb90*/  SHFL.IDX P6, R14, R13, R12, R11 ;  /* 0x0000000c0d0e7389 */ /* 0x00006400000c000b */
[----:B01----:R-:W-:Y:S01]  /*1cba0*/  ENDCOLLECTIVE ;  /* 0x000000000000791b */ /* 0x003fe20003800000 */
.L_x_1789:
[----:B------:R-:W-:-:S05]  /*1cbb0*/  IMAD.SHL.U32 R0, R8, 0x2, RZ ;  /* 0x0000000208007824 */ /* 0x000fca00078e00ff */
[----:B------:R-:W-:-:S05]  /*1cbc0*/  IADD3 R2, P0, R2, R0, RZ ;  /* 0x0000000002027210 */ /* 0x000fca0007f1e0ff */
        /* <DEDUP_REMOVED lines=17> */
.L_x_1790:
[----:B------:R-:W-:Y:S01]  /*1cce0*/  IMAD.MOV.U32 R13, RZ, RZ, R6 ;  /* 0x000000ffff0d7224 */ /* 0x000fe200078e0006 */
[----:B------:R-:W-:Y:S02]  /*1ccf0*/  MOV R12, 0x2 ;  /* 0x00000002000c7802 */ /* 0x000fe40000000f00 */
[----:B------:R-:W-:-:S13]  /*1cd00*/  IADD3 R2, P3, R14, R0, RZ ;  /* 0x000000000e027210 */ /* 0x000fda0007f7e0ff */
[----:B------:R-:W-:Y:S05]  /*1cd10*/  WARPSYNC.COLLECTIVE R15, `(.L_x_1791) ;  /* 0x000000000f087348 */ /* 0x000fea0003c00000 */
[----:B------:R0:W1:Y:S02]  /*1cd20*/  SHFL.IDX P6, R14, R13, R12, R11 ;  /* 0x0000000c0d0e7389 */ /* 0x00006400000c000b */
[----:B01----:R-:W-:Y:S01]  /*1cd30*/  ENDCOLLECTIVE ;  /* 0x000000000000791b */ /* 0x003fe20003800000 */
.L_x_1791:
        /* <DEDUP_REMOVED lines=17> */
.L_x_1792:
[----:B------:R-:W-:Y:S02]  /*1ce50*/  IMAD.MOV.U32 R13, RZ, RZ, R6 ;  /* 0x000000ffff0d7224 */ /* 0x000fe400078e0006 */
[----:B------:R-:W-:Y:S01]  /*1ce60*/  IMAD.MOV.U32 R12, RZ, RZ, 0x3 ;  /* 0x00000003ff0c7424 */ /* 0x000fe200078e00ff */
[----:B------:R-:W-:-:S13]  /*1ce70*/  IADD3 R2, P3, R14, R0, RZ ;  /* 0x000000000e027210 */ /* 0x000fda0007f7e0ff */
[----:B------:R-:W-:Y:S05]  /*1ce80*/  WARPSYNC.COLLECTIVE R15, `(.L_x_1793) ;  /* 0x000000000f087348 */ /* 0x000fea0003c00000 */
[----:B------:R0:W1:Y:S02]  /*1ce90*/  SHFL.IDX P6, R14, R13, R12, R11 ;  /* 0x0000000c0d0e7389 */ /* 0x00006400000c000b */
[----:B01----:R-:W-:Y:S01]  /*1cea0*/  ENDCOLLECTIVE ;  /* 0x000000000000791b */ /* 0x003fe20003800000 */
.L_x_1793:
        /* <DEDUP_REMOVED lines=13> */
[----:B0-----:R-:W-:-:S07]  /*1cf80*/  MOV R3, R14 ;  /* 0x0000000e00037202 */ /* 0x001fce0000000f00 */
[----:B------:R-:W-:Y:S05]  /*1cf90*/  WARPSYNC.COLLECTIVE R15, `(.L_x_1794) ;  /* 0x000000000f087348 */ /* 0x000fea0003c00000 */
[----:B------:R0:W1:Y:S02]  /*1cfa0*/  SHFL.IDX P6, R14, R13, R12, R11 ;  /* 0x0000000c0d0e7389 */ /* 0x00006400000c000b */
[----:B01----:R-:W-:Y:S01]  /*1cfb0*/  ENDCOLLECTIVE ;  /* 0x000000000000791b */ /* 0x003fe20003800000 */
.L_x_1794:
[----:B------:R-:W-:Y:S02]  /*1cfc0*/  IMAD.MOV.U32 R13, RZ, RZ, R6 ;  /* 0x000000ffff0d7224 */ /* 0x000fe400078e0006 */
[----:B------:R-:W-:Y:S01]  /*1cfd0*/  IMAD.MOV.U32 R12, RZ, RZ, 0x4 ;  /* 0x00000004ff0c7424 */ /* 0x000fe200078e00ff */
[----:B------:R-:W-:-:S13]  /*1cfe0*/  IADD3 R2, P3, R14, R0, RZ ;  /* 0x000000000e027210 */ /* 0x000fda0007f7e0ff */
[----:B------:R-:W-:Y:S05]  /*1cff0*/  WARPSYNC.COLLECTIVE R15, `(.L_x_1795) ;  /* 0x000000000f087348 */ /* 0x000fea0003c00000 */
[----:B------:R0:W1:Y:S02]  /*1d000*/  SHFL.IDX P6, R14, R13, R12, R11 ;  /* 0x0000000c0d0e7389 */ /* 0x00006400000c000b */
[----:B01----:R-:W-:Y:S01]  /*1d010*/  ENDCOLLECTIVE ;  /* 0x000000000000791b */ /* 0x003fe20003800000 */
.L_x_1795:
        /* <DEDUP_REMOVED lines=17> */
.L_x_1796:
[----:B------:R-:W-:Y:S02]  /*1d130*/  IMAD.MOV.U32 R13, RZ, RZ, R6 ;  /* 0x000000ffff0d7224 */ /* 0x000fe400078e0006 */
[----:B------:R-:W-:Y:S01]  /*1d140*/  IMAD.MOV.U32 R12, RZ, RZ, 0x5 ;  /* 0x00000005ff0c7424 */ /* 0x000fe200078e00ff */
[----:B------:R-:W-:-:S13]  /*1d150*/  IADD3 R2, P3, R14, R0, RZ ;  /* 0x000000000e027210 */ /* 0x000fda0007f7e0ff */
[----:B------:R-:W-:Y:S05]  /*1d160*/  WARPSYNC.COLLECTIVE R15, `(.L_x_1797) ;  /* 0x000000000f087348 */ /* 0x000fea0003c00000 */
[----:B------:R0:W1:Y:S02]  /*1d170*/  SHFL.IDX P6, R14, R13, R12, R11 ;  /* 0x0000000c0d0e7389 */ /* 0x00006400000c000b */
[----:B01----:R-:W-:Y:S01]  /*1d180*/  ENDCOLLECTIVE ;  /* 0x000000000000791b */ /* 0x003fe20003800000 */
.L_x_1797:
        /* <DEDUP_REMOVED lines=12> */
.L_x_1798:
        /* <DEDUP_REMOVED lines=9> */
.L_x_1622:
[----:B0-----:R0:W1:Y:S02]  /*1d2e0*/  SYNCS.PHASECHK.TRANS64.TRYWAIT P0, [R4+URZ+0x32440], R21 ;  /* 0x03244015040075a7 */ /* 0x001064000800017f */
[----:B-1----:R-:W-:Y:S05]  /*1d2f0*/  @!P0 NANOSLEEP.SYNCS 0x989680 ;  /* 0x009896800000895d */ /* 0x002fea0003900000 */
[----:B------:R-:W1:Y:S02]  /*1d300*/  @!P0 SYNCS.PHASECHK.TRANS64 P0, [R4+URZ+0x32440], R21 ;  /* 0x03244015040085a7 */ /* 0x000e64000800007f */
[----:B-1----:R-:W-:Y:S05]  /*1d310*/  @!P0 BRA `(.L_x_1622) ;  /* 0xfffffffc00f08947 */ /* 0x002fea000383ffff */
[----:B------:R-:W-:Y:S05]  /*1d320*/  BRA `(.L_x_1800) ;  /* 0xffffffa4003c7947 */ /* 0x000fea000383ffff */
.L_x_1623:
        /* <DEDUP_REMOVED lines=8> */
.L_x_1802:
[----:B------:R-:W-:Y:S05]  /*1d3b0*/  BSYNC B1 ;  /* 0x0000000000017941 */ /* 0x000fea0003800000 */
.L_x_1801:
[----:B------:R-:W-:Y:S01]  /*1d3c0*/  IMAD.MOV.U32 R13, RZ, RZ, R8 ;  /* 0x000000ffff0d7224 */ /* 0x000fe200078e0008 */
[----:B------:R-:W-:Y:S01]  /*1d3d0*/  MOV R12, RZ ;  /* 0x000000ff000c7202 */ /* 0x000fe20000000f00 */
[----:B------:R-:W-:Y:S02]  /*1d3e0*/  IMAD.MOV.U32 R11, RZ, RZ, 0x181f ;  /* 0x0000181fff0b7424 */ /* 0x000fe400078e00ff */
[----:B------:R-:W-:Y:S02]  /*1d3f0*/  IMAD.MOV.U32 R15, RZ, RZ, -0x1 ;  /* 0xffffffffff0f7424 */ /* 0x000fe400078e00ff */
[----:B------:R-:W-:Y:S02]  /*1d400*/  IMAD.MOV.U32 R3, RZ, RZ, R14 ;  /* 0x000000ffff037224 */ /* 0x000fe400078e000e */
[----:B------:R-:W-:-:S07]  /*1d410*/  IMAD R7, R7, 0x2, R23 ;  /* 0x0000000207077824 */ /* 0x000fce00078e0217 */
[----:B------:R-:W-:Y:S05]  /*1d420*/  WARPSYNC.COLLECTIVE R15, `(.L_x_1803) ;  /* 0x000000000f087348 */ /* 0x000fea0003c00000 */
[----:B------:R0:W1:Y:S02]  /*1d430*/  SHFL.IDX P6, R14, R13, R12, R11 ;  /* 0x0000000c0d0e7389 */ /* 0x00006400000c000b */
[----:B01----:R-:W-:Y:S01]  /*1d440*/  ENDCOLLECTIVE ;  /* 0x000000000000791b */ /* 0x003fe20003800000 */
.L_x_1803:
[----:B------:R-:W-:Y:S01]  /*1d450*/  MOV R13, R9 ;  /* 0x00000009000d7202 */ /* 0x000fe20000000f00 */
[----:B------:R-:W-:Y:S02]  /*1d460*/  IMAD.MOV.U32 R12, RZ, RZ, 0x1 ;  /* 0x00000001ff0c7424 */ /* 0x000fe400078e00ff */
[----:B------:R-:W-:-:S07]  /*1d470*/  IMAD.MOV.U32 R2, RZ, RZ, R14 ;  /* 0x000000ffff027224 */ /* 0x000fce00078e000e */
[----:B------:R-:W-:Y:S05]  /*1d480*/  WARPSYNC.COLLECTIVE R15, `(.L_x_1804) ;  /* 0x000000000f087348 */ /* 0x000fea0003c00000 */
[----:B------:R0:W1:Y:S02]  /*1d490*/  SHFL.IDX P6, R14, R13, R12, R11 ;  /* 0x0000000c0d0e7389 */ /* 0x00006400000c000b */
[----:B01----:R-:W-:Y:S01]  /*1d4a0*/  ENDCOLLECTIVE ;  /* 0x000000000000791b */ /* 0x003fe20003800000 */
.L_x_1804:
        /* <DEDUP_REMOVED lines=11> */
.L_x_1805:
[----:B------:R-:W-:Y:S01]  /*1d560*/  MOV R13, R9 ;  /* 0x00000009000d7202 */ /* 0x000fe20000000f00 */
[----:B------:R-:W-:Y:S02]  /*1d570*/  IMAD.MOV.U32 R12, RZ, RZ, 0x2 ;  /* 0x00000002ff0c7424 */ /* 0x000fe400078e00ff */
[----:B------:R-:W-:-:S07]  /*1d580*/  IMAD.MOV.U32 R2, RZ, RZ, R14 ;  /* 0x000000ffff027224 */ /* 0x000fce00078e000e */
[----:B------:R-:W-:Y:S05]  /*1d590*/  WARPSYNC.COLLECTIVE R15, `(.L_x_1806) ;  /* 0x000000000f087348 */ /* 0x000fea0003c00000 */
[----:B------:R0:W1:Y:S02]  /*1d5a0*/  SHFL.IDX P6, R14, R13, R12, R11 ;  /* 0x0000000c0d0e7389 */ /* 0x00006400000c000b */
[----:B01----:R-:W-:Y:S01]  /*1d5b0*/  ENDCOLLECTIVE ;  /* 0x000000000000791b */ /* 0x003fe20003800000 */
.L_x_1806:
        /* <DEDUP_REMOVED lines=11> */
.L_x_1807:
[----:B------:R-:W-:Y:S01]  /*1d670*/  MOV R13, R9 ;  /* 0x00000009000d7202 */ /* 0x000fe20000000f00 */
[----:B------:R-:W-:Y:S02]  /*1d680*/  IMAD.MOV.U32 R12, RZ, RZ, 0x3 ;  /* 0x00000003ff0c7424 */ /* 0x000fe400078e00ff */
[----:B------:R-:W-:-:S07]  /*1d690*/  IMAD.MOV.U32 R2, RZ, RZ, R14 ;  /* 0x000000ffff027224 */ /* 0x000fce00078e000e */
[----:B------:R-:W-:Y:S05]  /*1d6a0*/  WARPSYNC.COLLECTIVE R15, `(.L_x_1808) ;  /* 0x000000000f087348 */ /* 0x000fea0003c00000 */
[----:B------:R0:W1:Y:S02]  /*1d6b0*/  SHFL.IDX P6, R14, R13, R12, R11 ;  /* 0x0000000c0d0e7389 */ /* 0x00006400000c000b */
[----:B01----:R-:W-:Y:S01]  /*1d6c0*/  ENDCOLLECTIVE ;  /* 0x000000000000791b */ /* 0x003fe20003800000 */
.L_x_1808:
        /* <DEDUP_REMOVED lines=11> */
.L_x_1809:
[----:B------:R-:W-:Y:S01]  /*1d780*/  MOV R13, R9 ;  /* 0x00000009000d7202 */ /* 0x000fe20000000f00 */
[----:B------:R-:W-:Y:S02]  /*1d790*/  IMAD.MOV.U32 R12, RZ, RZ, 0x4 ;  /* 0x00000004ff0c7424 */ /* 0x000fe400078e00ff */
[----:B------:R-:W-:-:S07]  /*1d7a0*/  IMAD.MOV.U32 R2, RZ, RZ, R14 ;  /* 0x000000ffff027224 */ /* 0x000fce00078e000e */
[----:B------:R-:W-:Y:S05]  /*1d7b0*/  WARPSYNC.COLLECTIVE R15, `(.L_x_1810) ;  /* 0x000000000f087348 */ /* 0x000fea0003c00000 */
[----:B------:R0:W1:Y:S02]  /*1d7c0*/  SHFL.IDX P6, R14, R13, R12, R11 ;  /* 0x0000000c0d0e7389 */ /* 0x00006400000c000b */
[----:B01----:R-:W-:Y:S01]  /*1d7d0*/  ENDCOLLECTIVE ;  /* 0x000000000000791b */ /* 0x003fe20003800000 */
.L_x_1810:
        /* <DEDUP_REMOVED lines=11> */
.L_x_1811:
[----:B------:R-:W-:Y:S01]  /*1d890*/  MOV R13, R9 ;  /* 0x00000009000d7202 */ /* 0x000fe20000000f00 */
[----:B------:R-:W-:Y:S02]  /*1d8a0*/  IMAD.MOV.U32 R12, RZ, RZ, 0x5 ;  /* 0x00000005ff0c7424 */ /* 0x000fe400078e00ff */
[----:B------:R-:W-:-:S07]  /*1d8b0*/  IMAD.MOV.U32 R2, RZ, RZ, R14 ;  /* 0x000000ffff027224 */ /* 0x000fce00078e000e */
[----:B------:R-:W-:Y:S05]  /*1d8c0*/  WARPSYNC.COLLECTIVE R15, `(.L_x_1812) ;  /* 0x000000000f087348 */ /* 0x000fea0003c00000 */
[----:B------:R0:W1:Y:S02]  /*1d8d0*/  SHFL.IDX P6, R14, R13, R12, R11 ;  /* 0x0000000c0d0e7389 */ /* 0x00006400000c000b */
[----:B01----:R-:W-:Y:S01]  /*1d8e0*/  ENDCOLLECTIVE ;  /* 0x000000000000791b */ /* 0x003fe20003800000 */
.L_x_1812:
        /* <DEDUP_REMOVED lines=11> */
.L_x_1813:
[----:B------:R-:W-:Y:S01]  /*1d9a0*/  IMAD.MOV.U32 R2, RZ, RZ, R14 ;  /* 0x000000ffff027224 */ /* 0x000fe200078e000e */
[----:B------:R-:W-:Y:S06]  /*1d9b0*/  BRA `(.L_x_1814) ;  /* 0xffffffa0006c7947 */ /* 0x000fec000383ffff */
.L_x_1628:
[----:B---3--:R3:W4:Y:S02]  /*1d9c0*/  SYNCS.PHASECHK.TRANS64.TRYWAIT P0, [R4+URZ+0x32460], R21 ;  /* 0x03246015040075a7 */ /* 0x008724000800017f */
[----:B----4-:R-:W-:Y:S05]  /*1d9d0*/  @!P0 NANOSLEEP.SYNCS 0x989680 ;  /* 0x009896800000895d */ /* 0x010fea0003900000 */
[----:B------:R-:W4:Y:S02]  /*1d9e0*/  @!P0 SYNCS.PHASECHK.TRANS64 P0, [R4+URZ+0x32460], R21 ;  /* 0x03246015040085a7 */ /* 0x000f24000800007f */
[----:B----4-:R-:W-:Y:S05]  /*1d9f0*/  @!P0 BRA `(.L_x_1628) ;  /* 0xfffffffc00f08947 */ /* 0x010fea000383ffff */
[----:B------:R-:W-:Y:S05]  /*1da00*/  BRA `(.L_x_1815) ;  /* 0xffffffa000bc7947 */ /* 0x000fea000383ffff */
.L_x_1629:
[----:B------:R-:W-:Y:S01]  /*1da10*/  BSSY B1, `(.L_x_1816) ;  /* 0x0000008000017945 */ /* 0x000fe20003800000 */
[----:B------:R-:W-:Y:S01]  /*1da20*/  IMAD.MOV.U32 R13, RZ, RZ, R7 ;  /* 0x000000ffff0d7224 */ /* 0x000fe200078e0007 */
[----:B------:R-:W-:Y:S01]  /*1da30*/  MOV R12, RZ ;  /* 0x000000ff000c7202 */ /* 0x000fe20000000f00 */
[----:B------:R-:W-:Y:S02]  /*1da40*/  IMAD.MOV.U32 R11, RZ, RZ, 0x181f ;  /* 0x0000181fff0b7424 */ /* 0x000fe400078e00ff */
[----:B------:R-:W-:-:S07]  /*1da50*/  IMAD.MOV.U32 R15, RZ, RZ, -0x1 ;  /* 0xffffffffff0f7424 */ /* 0x000fce00078e00ff */
[----:B0123--:R-:W-:Y:S05]  /*1da60*/  WARPSYNC.COLLECTIVE R15, `(.L_x_1817) ;  /* 0x000000000f087348 */ /* 0x00ffea0003c00000 */
[----:B------:R4:W0:Y:S02]  /*1da70*/  SHFL.IDX P6, R14, R13, R12, R11 ;  /* 0x0000000c0d0e7389 */ /* 0x00082400000c000b */
[----:B01234-:R-:W-:Y:S01]  /*1da80*/  ENDCOLLECTIVE ;  /* 0x000000000000791b */ /* 0x01ffe20003800000 */
.L_x_1817:
[----:B------:R-:W-:Y:S05]  /*1da90*/  BSYNC B1 ;  /* 0x0000000000017941 */ /* 0x000fea0003800000 */
.L_x_1816:
[----:B------:R-:W-:Y:S01]  /*1daa0*/  IMAD.MOV.U32 R13, RZ, RZ, R5 ;  /* 0x000000ffff0d7224 */ /* 0x000fe200078e0005 */
[----:B------:R-:W-:Y:S01]  /*1dab0*/  MOV R11, 0x181f ;  /* 0x0000181f000b7802 */ /* 0x000fe20000000f00 */
[----:B------:R-:W-:Y:S02]  /*1dac0*/  IMAD.MOV.U32 R12, RZ, RZ, RZ ;  /* 0x000000ffff0c7224 */ /* 0x000fe400078e00ff */
[----:B------:R-:W-:Y:S02]  /*1dad0*/  IMAD.MOV.U32 R15, RZ, RZ, -0x1 ;  /* 0xffffffffff0f7424 */ /* 0x000fe400078e00ff */
[----:B------:R-:W-:Y:S02]  /*1dae0*/  IMAD.MOV.U32 R3, RZ, RZ, R14 ;  /* 0x000000ffff037224 */ /* 0x000fe400078e000e */
[----:B------:R-:W-:-:S07]  /*1daf0*/  IMAD R6, R6, 0x2, R23 ;  /* 0x0000000206067824 */ /* 0x000fce00078e0217 */
[----:B------:R-:W-:Y:S05]  /*1db00*/  WARPSYNC.COLLECTIVE R15, `(.L_x_1818) ;  /* 0x000000000f087348 */ /* 0x000fea0003c00000 */
[----:B------:R0:W1:Y:S02]  /*1db10*/  SHFL.IDX P6, R14, R13, R12, R11 ;  /* 0x0000000c0d0e7389 */ /* 0x00006400000c000b */
[----:B01----:R-:W-:Y:S01]  /*1db20*/  ENDCOLLECTIVE ;  /* 0x000000000000791b */ /* 0x003fe20003800000 */
.L_x_1818:
[----:B------:R-:W-:Y:S02]  /*1db30*/  IMAD.MOV.U32 R13, RZ, RZ, R7 ;  /* 0x000000ffff0d7224 */ /* 0x000fe400078e0007 */
[----:B------:R-:W-:Y:S01]  /*1db40*/  IMAD.MOV.U32 R12, RZ, RZ, 0x1 ;  /* 0x00000001ff0c7424 */ /* 0x000fe200078e00ff */
[----:B------:R-:W-:-:S13]  /*1db50*/  IADD3 R2, P0, R14, R0, RZ ;  /* 0x000000000e027210 */ /* 0x000fda0007f1e0ff */
[----:B------:R-:W-:Y:S05]  /*1db60*/  WARPSYNC.COLLECTIVE R15, `(.L_x_1819) ;  /* 0x000000000f087348 */ /* 0x000fea0003c00000 */
[----:B------:R0:W1:Y:S02]  /*1db70*/  SHFL.IDX P6, R14, R13, R12, R11 ;  /* 0x0000000c0d0e7389 */ /* 0x00006400000c000b */
[----:B01----:R-:W-:Y:S01]  /*1db80*/  ENDCOLLECTIVE ;  /* 0x000000000000791b */ /* 0x003fe20003800000 */
.L_x_1819:
        /* <DEDUP_REMOVED lines=13> */
.L_x_1820:
[----:B------:R-:W-:Y:S02]  /*1dc60*/  IMAD.MOV.U32 R13, RZ, RZ, R7 ;  /* 0x000000ffff0d7224 */ /* 0x000fe400078e0007 */
[----:B------:R-:W-:Y:S01]  /*1dc70*/  IMAD.MOV.U32 R12, RZ, RZ, 0x2 ;  /* 0x00000002ff0c7424 */ /* 0x000fe200078e00ff */
[----:B------:R-:W-:-:S13]  /*1dc80*/  IADD3 R2, P0, R14, R0, RZ ;  /* 0x000000000e027210 */ /* 0x000fda0007f1e0ff */
[----:B------:R-:W-:Y:S05]  /*1dc90*/  WARPSYNC.COLLECTIVE R15, `(.L_x_1821) ;  /* 0x000000000f087348 */ /* 0x000fea0003c00000 */
[----:B------:R0:W1:Y:S02]  /*1dca0*/  SHFL.IDX P6, R14, R13, R12, R11 ;  /* 0x0000000c0d0e7389 */ /* 0x00006400000c000b */
[----:B01----:R-:W-:Y:S01]  /*1dcb0*/  ENDCOLLECTIVE ;  /* 0x000000000000791b */ /* 0x003fe20003800000 */
.L_x_1821:
        /* <DEDUP_REMOVED lines=13> */
.L_x_1822:
[----:B------:R-:W-:Y:S02]  /*1dd90*/  IMAD.MOV.U32 R13, RZ, RZ, R7 ;  /* 0x000000ffff0d7224 */ /* 0x000fe400078e0007 */
[----:B------:R-:W-:Y:S01]  /*1dda0*/  IMAD.MOV.U32 R12, RZ, RZ, 0x3 ;  /* 0x00000003ff0c7424 */ /* 0x000fe200078e00ff */
[----:B------:R-:W-:-:S13]  /*1ddb0*/  IADD3 R2, P0, R14, R0, RZ ;  /* 0x000000000e027210 */ /* 0x000fda0007f1e0ff */
[----:B------:R-:W-:Y:S05]  /*1ddc0*/  WARPSYNC.COLLECTIVE R15, `(.L_x_1823) ;  /* 0x000000000f087348 */ /* 0x000fea0003c00000 */
[----:B------:R0:W1:Y:S02]  /*1ddd0*/  SHFL.IDX P6, R14, R13, R12, R11 ;  /* 0x0000000c0d0e7389 */ /* 0x00006400000c000b */
[----:B01----:R-:W-:Y:S01]  /*1dde0*/  ENDCOLLECTIVE ;  /* 0x000000000000791b */ /* 0x003fe20003800000 */
.L_x_1823:
        /* <DEDUP_REMOVED lines=13> */
.L_x_1824:
[----:B------:R-:W-:Y:S02]  /*1dec0*/  IMAD.MOV.U32 R13, RZ, RZ, R7 ;  /* 0x000000ffff0d7224 */ /* 0x000fe400078e0007 */
[----:B------:R-:W-:Y:S01]  /*1ded0*/  IMAD.MOV.U32 R12, RZ, RZ, 0x4 ;  /* 0x00000004ff0c7424 */ /* 0x000fe200078e00ff */
[----:B------:R-:W-:-:S13]  /*1dee0*/  IADD3 R2, P0, R14, R0, RZ ;  /* 0x000000000e027210 */ /* 0x000fda0007f1e0ff */
[----:B------:R-:W-:Y:S05]  /*1def0*/  WARPSYNC.COLLECTIVE R15, `(.L_x_1825) ;  /* 0x000000000f087348 */ /* 0x000fea0003c00000 */
[----:B------:R0:W1:Y:S02]  /*1df00*/  SHFL.IDX P6, R14, R13, R12, R11 ;  /* 0x0000000c0d0e7389 */ /* 0x00006400000c000b */
[----:B01----:R-:W-:Y:S01]  /*1df10*/  ENDCOLLECTIVE ;  /* 0x000000000000791b */ /* 0x003fe20003800000 */
.L_x_1825:
[----:B------:R-:W-:-:S05]  /*1df20*/  IADD3.X R3, RZ, R8, RZ, P0, !PT ;  /* 0x00000008ff037210 */ /* 0x000fca00007fe4ff */
        /* <DEDUP_REMOVED lines=12> */
.L_x_1826:
[----:B------:R-:W-:Y:S01]  /*1dff0*/  MOV R13, R7 ;  /* 0x00000007000d7202 */ /* 0x000fe20000000f00 */
[----:B------:R-:W-:Y:S01]  /*1e000*/  IMAD.MOV.U32 R12, RZ, RZ, 0x5 ;  /* 0x00000005ff0c7424 */ /* 0x000fe200078e00ff */
[----:B------:R-:W-:-:S13]  /*1e010*/  IADD3 R2, P0, R14, R0, RZ ;  /* 0x000000000e027210 */ /* 0x000fda0007f1e0ff */
[----:B------:R-:W-:Y:S05]  /*1e020*/  WARPSYNC.COLLECTIVE R15, `(.L_x_1827) ;  /* 0x000000000f087348 */ /* 0x000fea0003c00000 */
[----:B------:R0:W1:Y:S02]  /*1e030*/  SHFL.IDX P6, R14, R13, R12, R11 ;  /* 0x0000000c0d0e7389 */ /* 0x00006400000c000b */
[----:B01----:R-:W-:Y:S01]  /*1e040*/  ENDCOLLECTIVE ;  /* 0x000000000000791b */ /* 0x003fe20003800000 */
.L_x_1827:
        /* <DEDUP_REMOVED lines=13> */
.L_x_1828:
[----:B------:R-:W-:Y:S05]  /*1e120*/  BRA `(.L_x_1829) ;  /* 0xffffffa000087947 */ /* 0x000fea000383ffff */
.L_x_1637:
[----:B------:R-:W-:Y:S01]  /*1e130*/  BSSY B0, `(.L_x_1830) ;  /* 0x0000008000007945 */ /* 0x000fe20003800000 */
[----:B------:R-:W-:Y:S01]  /*1e140*/  IMAD.MOV.U32 R13, RZ, RZ, R16 ;  /* 0x000000ffff0d7224 */ /* 0x000fe200078e0010 */
[----:B------:R-:W-:Y:S01]  /*1e150*/  MOV R11, 0x1f ;  /* 0x0000001f000b7802 */ /* 0x000fe20000000f00 */
[----:B------:R-:W-:Y:S02]  /*1e160*/  IMAD.MOV.U32 R12, RZ, RZ, RZ ;  /* 0x000000ffff0c7224 */ /* 0x000fe400078e00ff */
[----:B------:R-:W-:-:S07]  /*1e170*/  IMAD.MOV.U32 R15, RZ, RZ, -0x1 ;  /* 0xffffffffff0f7424 */ /* 0x000fce00078e00ff */
[----:B0-23--:R-:W-:Y:S05]  /*1e180*/  WARPSYNC.COLLECTIVE R15, `(.L_x_1831) ;  /* 0x000000000f087348 */ /* 0x00dfea0003c00000 */
[----:B------:R1:W4:Y:S02]  /*1e190*/  SHFL.IDX P6, R14, R13, R12, R11 ;  /* 0x0000000c0d0e7389 */ /* 0x00032400000c000b */
[----:B01234-:R-:W-:Y:S01]  /*1e1a0*/  ENDCOLLECTIVE ;  /* 0x000000000000791b */ /* 0x01ffe20003800000 */
.L_x_1831:
[----:B------:R-:W-:Y:S05]  /*1e1b0*/  BSYNC B0 ;  /* 0x0000000000007941 */ /* 0x000fea0003800000 */
.L_x_1830:
        /* <DEDUP_REMOVED lines=9> */
.L_x_1832:
[----:B------:R-:W-:Y:S02]  /*1e250*/  ULDC UR4, c[0x0][0xd3c] ;  /* 0x00034f0000047ab9 */ /* 0x000fe40000000800 */
[----:B------:R-:W-:-:S13]  /*1e260*/  ISETP.GE.OR P1, PT, R5, UR4, !P0 ;  /* 0x0000000405007c0c */ /* 0x000fda000c726670 */
[----:B------:R-:W0:Y:S01]  /*1e270*/  @!P1 LDC.64 R2, c[0x0][0xd80] ;  /* 0x00036000ff029b82 */ /* 0x000e220000000a00 */
[----:B------:R-:W-:Y:S01]  /*1e280*/  MOV R11, RZ ;  /* 0x000000ff000b7202 */ /* 0x000fe20000000f00 */
        /* <DEDUP_REMOVED lines=14> */
.L_x_1833:
[----:B------:R-:W-:Y:S01]  /*1e370*/  IMAD.MOV.U32 R12, RZ, RZ, 0x2 ;  /* 0x00000002ff0c7424 */ /* 0x000fe200078e00ff */
[----:B------:R-:W-:-:S05]  /*1e380*/  SEL R6, R14, RZ, P1 ;  /* 0x000000ff0e067207 */ /* 0x000fca0000800000 */
[----:B------:R-:W-:-:S04]  /*1e390*/  IMAD.IADD R6, R5, 0x1, R6 ;  /* 0x0000000105067824 */ /* 0x000fc800078e0206 */
[----:B------:R-:W-:-:S07]  /*1e3a0*/  IMAD.MOV.U32 R13, RZ, RZ, R6 ;  /* 0x000000ffff0d7224 */ /* 0x000fce00078e0006 */
[----:B------:R-:W-:Y:S05]  /*1e3b0*/  WARPSYNC.COLLECTIVE R15, `(.L_x_1834) ;  /* 0x000000000f087348 */ /* 0x000fea0003c00000 */
[----:B------:R0:W1:Y:S02]  /*1e3c0*/  SHFL.UP P6, R14, R13, R12, R11 ;  /* 0x0400000c0d0e7389 */ /* 0x00006400000c000b */
[----:B01----:R-:W-:Y:S01]  /*1e3d0*/  ENDCOLLECTIVE ;  /* 0x000000000000791b */ /* 0x003fe20003800000 */
.L_x_1834:
[----:B------:R-:W-:Y:S02]  /*1e3e0*/  MOV R12, 0x4 ;  /* 0x00000004000c7802 */ /* 0x000fe40000000f00 */
[----:B------:R-:W-:-:S05]  /*1e3f0*/  SEL R7, R14, RZ, P2 ;  /* 0x000000ff0e077207 */ /* 0x000fca0001000000 */
[----:B------:R-:W-:-:S04]  /*1e400*/  IMAD.IADD R7, R6, 0x1, R7 ;  /* 0x0000000106077824 */ /* 0x000fc800078e0207 */
[----:B------:R-:W-:-:S07]  /*1e410*/  IMAD.MOV.U32 R13, RZ, RZ, R7 ;  /* 0x000000ffff0d7224 */ /* 0x000fce00078e0007 */
[----:B------:R-:W-:Y:S05]  /*1e420*/  WARPSYNC.COLLECTIVE R15, `(.L_x_1835) ;  /* 0x000000000f087348 */ /* 0x000fea0003c00000 */
[----:B------:R0:W1:Y:S02]  /*1e430*/  SHFL.UP P6, R14, R13, R12, R11 ;  /* 0x0400000c0d0e7389 */ /* 0x00006400000c000b */
[----:B01----:R-:W-:Y:S01]  /*1e440*/  ENDCOLLECTIVE ;  /* 0x000000000000791b */ /* 0x003fe20003800000 */
.L_x_1835:
[----:B------:R-:W-:Y:S01]  /*1e450*/  IMAD.MOV.U32 R12, RZ, RZ, 0x8 ;  /* 0x00000008ff0c7424 */ /* 0x000fe200078e00ff */
[----:B------:R-:W-:-:S05]  /*1e460*/  SEL R2, R14, RZ, P3 ;  /* 0x000000ff0e027207 */ /* 0x000fca0001800000 */
[----:B------:R-:W-:-:S04]  /*1e470*/  IMAD.IADD R2, R7, 0x1, R2 ;  /* 0x0000000107027824 */ /* 0x000fc800078e0202 */
[----:B------:R-:W-:-:S07]  /*1e480*/  IMAD.MOV.U32 R13, RZ, RZ, R2 ;  /* 0x000000ffff0d7224 */ /* 0x000fce00078e0002 */
[----:B------:R-:W-:Y:S05]  /*1e490*/  WARPSYNC.COLLECTIVE R15, `(.L_x_1836) ;  /* 0x000000000f087348 */ /* 0x000fea0003c00000 */
[----:B------:R0:W1:Y:S02]  /*1e4a0*/  SHFL.UP P6, R14, R13, R12, R11 ;  /* 0x0400000c0d0e7389 */ /* 0x00006400000c000b */
[----:B01----:R-:W-:Y:S01]  /*1e4b0*/  ENDCOLLECTIVE ;  /* 0x000000000000791b */ /* 0x003fe20003800000 */
.L_x_1836:
[----:B------:R-:W-:Y:S02]  /*1e4c0*/  MOV R12, 0x10 ;  /* 0x00000010000c7802 */ /* 0x000fe40000000f00 */
[----:B------:R-:W-:-:S05]  /*1e4d0*/  SEL R3, R14, RZ, P4 ;  /* 0x000000ff0e037207 */ /* 0x000fca0002000000 */
[----:B------:R-:W-:-:S04]  /*1e4e0*/  IMAD.IADD R3, R2, 0x1, R3 ;  /* 0x0000000102037824 */ /* 0x000fc800078e0203 */
[----:B------:R-:W-:-:S07]  /*1e4f0*/  IMAD.MOV.U32 R13, RZ, RZ, R3 ;  /* 0x000000ffff0d7224 */ /* 0x000fce00078e0003 */
[----:B------:R-:W-:Y:S05]  /*1e500*/  WARPSYNC.COLLECTIVE R15, `(.L_x_1837) ;  /* 0x000000000f087348 */ /* 0x000fea0003c00000 */
[----:B------:R0:W1:Y:S02]  /*1e510*/  SHFL.UP P6, R14, R13, R12, R11 ;  /* 0x0400000c0d0e7389 */ /* 0x00006400000c000b */
[----:B01----:R-:W-:Y:S01]  /*1e520*/  ENDCOLLECTIVE ;  /* 0x000000000000791b */ /* 0x003fe20003800000 */
.L_x_1837:
        /* <DEDUP_REMOVED lines=8> */
.L_x_1838:
[----:B------:R-:W-:Y:S05]  /*1e5b0*/  BRA `(.L_x_1839) ;  /* 0xffffffa000647947 */ /* 0x000fea000383ffff */
.L_x_1642:
[----:B------:R-:W-:Y:S01]  /*1e5c0*/  BSSY B0, `(.L_x_1840) ;  /* 0x0000008000007945 */ /* 0x000fe20003800000 */
[----:B-----5:R-:W-:Y:S01]  /*1e5d0*/  IMAD.MOV.U32 R13, RZ, RZ, R5 ;  /* 0x000000ffff0d7224 */ /* 0x020fe200078e0005 */
[----:B------:R-:W-:Y:S01]  /*1e5e0*/  MOV R12, 0x1 ;  /* 0x00000001000c7802 */ /* 0x000fe20000000f00 */
[----:B------:R-:W-:Y:S02]  /*1e5f0*/  IMAD.MOV.U32 R11, RZ, RZ, RZ ;  /* 0x000000ffff0b7224 */ /* 0x000fe400078e00ff */
[----:B------:R-:W-:-:S07]  /*1e600*/  IMAD.MOV.U32 R15, RZ, RZ, -0x1 ;  /* 0xffffffffff0f7424 */ /* 0x000fce00078e00ff */
[----:B0-----:R-:W-:Y:S05]  /*1e610*/  WARPSYNC.COLLECTIVE R15, `(.L_x_1841) ;  /* 0x000000000f087348 */ /* 0x001fea0003c00000 */
[----:B------:R1:W2:Y:S02]  /*1e620*/  SHFL.UP P6, R14, R13, R12, R11 ;  /* 0x0400000c0d0e7389 */ /* 0x0002a400000c000b */
[----:B012---:R-:W-:Y:S01]  /*1e630*/  ENDCOLLECTIVE ;  /* 0x000000000000791b */ /* 0x007fe20003800000 */
.L_x_1841:
[----:B------:R-:W-:Y:S05]  /*1e640*/  BSYNC B0 ;  /* 0x0000000000007941 */ /* 0x000fea0003800000 */
.L_x_1840:
        /* <DEDUP_REMOVED lines=8> */
.L_x_1842:
[----:B------:R-:W-:Y:S01]  /*1e6d0*/  IMAD.MOV.U32 R12, RZ, RZ, 0x4 ;  /* 0x00000004ff0c7424 */ /* 0x000fe200078e00ff */
[----:B------:R-:W-:-:S05]  /*1e6e0*/  SEL R2, R14, RZ, P2 ;  /* 0x000000ff0e027207 */ /* 0x000fca0001000000 */
[----:B------:R-:W-:-:S04]  /*1e6f0*/  IMAD.IADD R2, R13, 0x1, R2 ;  /* 0x000000010d027824 */ /* 0x000fc800078e0202 */
[----:B------:R-:W-:-:S07]  /*1e700*/  IMAD.MOV.U32 R13, RZ, RZ, R2 ;  /* 0x000000ffff0d7224 */ /* 0x000fce00078e0002 */
[----:B------:R-:W-:Y:S05]  /*1e710*/  WARPSYNC.COLLECTIVE R15, `(.L_x_1843) ;  /* 0x000000000f087348 */ /* 0x000fea0003c00000 */
[----:B------:R0:W1:Y:S02]  /*1e720*/  SHFL.UP P6, R14, R13, R12, R11 ;  /* 0x0400000c0d0e7389 */ /* 0x00006400000c000b */
[----:B01----:R-:W-:Y:S01]  /*1e730*/  ENDCOLLECTIVE ;  /* 0x000000000000791b */ /* 0x003fe20003800000 */
.L_x_1843:
[----:B------:R-:W-:Y:S02]  /*1e740*/  MOV R12, 0x8 ;  /* 0x00000008000c7802 */ /* 0x000fe40000000f00 */
[----:B------:R-:W-:-:S05]  /*1e750*/  SEL R3, R14, RZ, P3 ;  /* 0x000000ff0e037207 */ /* 0x000fca0001800000 */
[----:B------:R-:W-:-:S04]  /*1e760*/  IMAD.IADD R3, R2, 0x1, R3 ;  /* 0x0000000102037824 */ /* 0x000fc800078e0203 */
[----:B------:R-:W-:-:S07]  /*1e770*/  IMAD.MOV.U32 R13, RZ, RZ, R3 ;  /* 0x000000ffff0d7224 */ /* 0x000fce00078e0003 */
[----:B------:R-:W-:Y:S05]  /*1e780*/  WARPSYNC.COLLECTIVE R15, `(.L_x_1844) ;  /* 0x000000000f087348 */ /* 0x000fea0003c00000 */
[----:B------:R0:W1:Y:S02]  /*1e790*/  SHFL.UP P6, R14, R13, R12, R11 ;  /* 0x0400000c0d0e7389 */ /* 0x00006400000c000b */
[----:B01----:R-:W-:Y:S01]  /*1e7a0*/  ENDCOLLECTIVE ;  /* 0x000000000000791b */ /* 0x003fe20003800000 */
.L_x_1844:
[----:B------:R-:W-:Y:S01]  /*1e7b0*/  IMAD.MOV.U32 R12, RZ, RZ, 0x10 ;  /* 0x00000010ff0c7424 */ /* 0x000fe200078e00ff */
[----:B------:R-:W-:-:S05]  /*1e7c0*/  SEL R4, R14, RZ, P4 ;  /* 0x000000ff0e047207 */ /* 0x000fca0002000000 */
[----:B------:R-:W-:-:S04]  /*1e7d0*/  IMAD.IADD R4, R3, 0x1, R4 ;  /* 0x0000000103047824 */ /* 0x000fc800078e0204 */
[----:B------:R-:W-:-:S07]  /*1e7e0*/  IMAD.MOV.U32 R13, RZ, RZ, R4 ;  /* 0x000000ffff0d7224 */ /* 0x000fce00078e0004 */
[----:B------:R-:W-:Y:S05]  /*1e7f0*/  WARPSYNC.COLLECTIVE R15, `(.L_x_1845) ;  /* 0x000000000f087348 */ /* 0x000fea0003c00000 */
[----:B------:R0:W1:Y:S02]  /*1e800*/  SHFL.UP P6, R14, R13, R12, R11 ;  /* 0x0400000c0d0e7389 */ /* 0x00006400000c000b */
[----:B01----:R-:W-:Y:S01]  /*1e810*/  ENDCOLLECTIVE ;  /* 0x000000000000791b */ /* 0x003fe20003800000 */
.L_x_1845:
[----:B------:R-:W-:Y:S01]  /*1e820*/  MOV R12, 0x1f ;  /* 0x0000001f000c7802 */ /* 0x000fe20000000f00 */
[----:B------:R-:W-:Y:S01]  /*1e830*/  IMAD.MOV.U32 R11, RZ, RZ, 0x1f ;  /* 0x0000001fff0b7424 */ /* 0x000fe200078e00ff */
[----:B------:R-:W-:-:S05]  /*1e840*/  SEL R3, R14, RZ, P5 ;  /* 0x000000ff0e037207 */ /* 0x000fca0002800000 */
[----:B------:R-:W-:-:S04]  /*1e850*/  IMAD.IADD R2, R4, 0x1, R3 ;  /* 0x0000000104027824 */ /* 0x000fc800078e0203 */
[----:B------:R-:W-:-:S07]  /*1e860*/  IMAD.MOV.U32 R13, RZ, RZ, R2 ;  /* 0x000000ffff0d7224 */ /* 0x000fce00078e0002 */
[----:B------:R-:W-:Y:S05]  /*1e870*/  WARPSYNC.COLLECTIVE R15, `(.L_x_1846) ;  /* 0x000000000f087348 */ /* 0x000fea0003c00000 */
[----:B------:R0:W1:Y:S02]  /*1e880*/  SHFL.IDX P6, R14, R13, R12, R11 ;  /* 0x0000000c0d0e7389 */ /* 0x00006400000c000b */
[----:B01----:R-:W-:Y:S01]  /*1e890*/  ENDCOLLECTIVE ;  /* 0x000000000000791b */ /* 0x003fe20003800000 */
.L_x_1846:
[----:B------:R-:W-:Y:S05]  /*1e8a0*/  BRA `(.L_x_1847) ;  /* 0xffffffa000447947 */ /* 0x000fea000383ffff */
.L_x_1644:
[----:B------:R-:W-:Y:S01]  /*1e8b0*/  BSSY B0, `(.L_x_1848) ;  /* 0x0000006000007945 */ /* 0x000fe20003800000 */
[----:B------:R-:W-:Y:S01]  /*1e8c0*/  PLOP3.LUT P6, PT, P6, PT, PT, 0x8, 0x0 ;  /* 0x000000000000781c */ /* 0x000fe200037ce170 */
[----:B------:R-:W-:-:S12]  /*1e8d0*/  IMAD.MOV.U32 R15, RZ, RZ, -0x1 ;  /* 0xffffffffff0f7424 */ /* 0x000fd800078e00ff */
[----:B0-----:R-:W-:Y:S05]  /*1e8e0*/  WARPSYNC.COLLECTIVE R15, `(.L_x_1849) ;  /* 0x000000000f087348 */ /* 0x001fea0003c00000 */
[----:B------:R-:W-:Y:S01]  /*1e8f0*/  VOTE.ANY R14, PT, P6 ;  /* 0x00000000000e7806 */ /* 0x000fe200030e0100 */
[----:B0-----:R-:W-:Y:S06]  /*1e900*/  ENDCOLLECTIVE ;  /* 0x000000000000791b */ /* 0x001fec0003800000 */
.L_x_1849:
[----:B------:R-:W-:Y:S05]  /*1e910*/  BSYNC B0 ;  /* 0x0000000000007941 */ /* 0x000fea0003800000 */
.L_x_1848:
[----:B------:R-:W-:Y:S01]  /*1e920*/  IMAD.MOV.U32 R3, RZ, RZ, R14 ;  /* 0x000000ffff037224 */ /* 0x000fe200078e000e */
[----:B------:R-:W-:Y:S01]  /*1e930*/  MOV R11, 0x1f ;  /* 0x0000001f000b7802 */ /* 0x000fe20000000f00 */
[----:B------:R-:W-:Y:S02]  /*1e940*/  IMAD.MOV.U32 R13, RZ, RZ, R5 ;  /* 0x000000ffff0d7224 */ /* 0x000fe400078e0005 */
[----:B------:R-:W0:Y:S01]  /*1e950*/  POPC R4, R3 ;  /* 0x0000000300047309 */ /* 0x000e220000000000 */
[----:B------:R-:W-:Y:S02]  /*1e960*/  IMAD.MOV.U32 R15, RZ, RZ, -0x1 ;  /* 0xffffffffff0f7424 */ /* 0x000fe400078e00ff */
[----:B0-----:R-:W-:-:S07]  /*1e970*/  IMAD.MOV.U32 R12, RZ, RZ, R4 ;  /* 0x000000ffff0c7224 */ /* 0x001fce00078e0004 */
[----:B------:R-:W-:Y:S05]  /*1e980*/  WARPSYNC.COLLECTIVE R15, `(.L_x_1850) ;  /* 0x000000000f087348 */ /* 0x000fea0003c00000 */
[----:B------:R0:W1:Y:S02]  /*1e990*/  SHFL.IDX P6, R14, R13, R12, R11 ;  /* 0x0000000c0d0e7389 */ /* 0x00006400000c000b */
[----:B01----:R-:W-:Y:S01]  /*1e9a0*/  ENDCOLLECTIVE ;  /* 0x000000000000791b */ /* 0x003fe20003800000 */
.L_x_1850:
[----:B------:R-:W-:Y:S01]  /*1e9b0*/  IMAD.MOV.U32 R5, RZ, RZ, R14 ;  /* 0x000000ffff057224 */ /* 0x000fe200078e000e */
[----:B------:R-:W-:Y:S06]  /*1e9c0*/  BRA `(.L_x_1851) ;  /* 0xffffffa000347947 */ /* 0x000fec000383ffff */
.L_x_1646:
[----:B------:R-:W-:Y:S01]  /*1e9d0*/  BSSY B0, `(.L_x_1852) ;  /* 0x0000007000007945 */ /* 0x000fe20003800000 */
[----:B------:R-:W-:Y:S02]  /*1e9e0*/  IMAD.MOV.U32 R13, RZ, RZ, R2 ;  /* 0x000000ffff0d7224 */ /* 0x000fe400078e0002 */
[----:B------:R-:W-:Y:S02]  /*1e9f0*/  IMAD.MOV.U32 R11, RZ, RZ, 0x1f ;  /* 0x0000001fff0b7424 */ /* 0x000fe400078e00ff */
[----:B------:R-:W-:-:S07]  /*1ea00*/  IMAD.MOV.U32 R15, RZ, RZ, -0x1 ;  /* 0xffffffffff0f7424 */ /* 0x000fce00078e00ff */
[----:B012---:R-:W-:Y:S05]  /*1ea10*/  WARPSYNC.COLLECTIVE R15, `(.L_x_1853) ;  /* 0x000000000f087348 */ /* 0x007fea0003c00000 */
[----:B------:R3:W4:Y:S02]  /*1ea20*/  SHFL.IDX P6, R14, R13, R12, R11 ;  /* 0x0000000c0d0e7389 */ /* 0x00072400000c000b */
[----:B01234-:R-:W-:Y:S01]  /*1ea30*/  ENDCOLLECTIVE ;  /* 0x000000000000791b */ /* 0x01ffe20003800000 */
.L_x_1853:
[----:B------:R-:W-:Y:S05]  /*1ea40*/  BSYNC B0 ;  /* 0x0000000000007941 */ /* 0x000fea0003800000 */
.L_x_1852:
[----:B------:R-:W-:Y:S05]  /*1ea50*/  BRA `(.L_x_1645) ;  /* 0xffffffa0002c7947 */ /* 0x000fea000383ffff */
.L_x_1650:
[----:B-1----:R1:W0:Y:S02]  /*1ea60*/  SYNCS.PHASECHK.TRANS64.TRYWAIT P0, [R5+URZ+0x32420], R0 ;  /* 0x03242000050075a7 */ /* 0x002224000800017f */
[----:B0-----:R-:W-:Y:S05]  /*1ea70*/  @!P0 NANOSLEEP.SYNCS 0x989680 ;  /* 0x009896800000895d */ /* 0x001fea0003900000 */
[----:B------:R-:W0:Y:S02]  /*1ea80*/  @!P0 SYNCS.PHASECHK.TRANS64 P0, [R5+URZ+0x32420], R0 ;  /* 0x03242000050085a7 */ /* 0x000e24000800007f */
[----:B0-----:R-:W-:Y:S05]  /*1ea90*/  @!P0 BRA `(.L_x_1650) ;  /* 0xfffffffc00f08947 */ /* 0x001fea000383ffff */
[----:B------:R-:W-:Y:S05]  /*1eaa0*/  BRA `(.L_x_1854) ;  /* 0xffffffa400187947 */ /* 0x000fea000383ffff */
.L_x_1651:
[----:B------:R-:W5:Y:S01]  /*1eab0*/  S2R R2, SR_TID.X ;  /* 0x0000000000027919 */ /* 0x000f620000002100 */
[----:B------:R-:W-:Y:S01]  /*1eac0*/  BSSY B0, `(.L_x_1855) ;  /* 0x000000a000007945 */ /* 0x000fe20003800000 */
[----:B------:R-:W-:Y:S02]  /*1ead0*/  IMAD.MOV.U32 R12, RZ, RZ, RZ ;  /* 0x000000ffff0c7224 */ /* 0x000fe400078e00ff */
[----:B------:R-:W-:Y:S02]  /*1eae0*/  IMAD.MOV.U32 R11, RZ, RZ, 0x1f ;  /* 0x0000001fff0b7424 */ /* 0x000fe400078e00ff */
[----:B------:R-:W-:Y:S01]  /*1eaf0*/  IMAD.MOV.U32 R15, RZ, RZ, -0x1 ;  /* 0xffffffffff0f7424 */ /* 0x000fe200078e00ff */
[----:B-----5:R-:W-:-:S04]  /*1eb00*/  SHF.R.U32.HI R2, RZ, 0x5, R2 ;  /* 0x00000005ff027819 */ /* 0x020fc80000011602 */
[----:B------:R-:W-:-:S04]  /*1eb10*/  LOP3.LUT R2, R2, 0x3, RZ, 0xc0, !PT ;  /* 0x0000000302027812 */ /* 0x000fc800078ec0ff */
[----:B------:R-:W-:-:S07]  /*1eb20*/  MOV R13, R2 ;  /* 0x00000002000d7202 */ /* 0x000fce0000000f00 */
[----:B01234-:R-:W-:Y:S05]  /*1eb30*/  WARPSYNC.COLLECTIVE R15, `(.L_x_1856) ;  /* 0x000000000f087348 */ /* 0x01ffea0003c00000 */
[----:B------:R0:W0:Y:S02]  /*1eb40*/  SHFL.IDX P6, R14, R13, R12, R11 ;  /* 0x0000000c0d0e7389 */ /* 0x00002400000c000b */
[----:B01234-:R-:W-:Y:S01]  /*1eb50*/  ENDCOLLECTIVE ;  /* 0x000000000000791b */ /* 0x01ffe20003800000 */
.L_x_1856:
[----:B------:R-:W-:Y:S05]  /*1eb60*/  BSYNC B0 ;  /* 0x0000000000007941 */ /* 0x000fea0003800000 */
.L_x_1855:
[----:B------:R-:W-:Y:S05]  /*1eb70*/  BRA `(.L_x_1857) ;  /* 0xffffffa400007947 */ /* 0x000fea000383ffff */
.L_x_1652:
[----:B------:R-:W-:Y:S01]  /*1eb80*/  BSSY B0, `(.L_x_1858) ;  /* 0x0000006000007945 */ /* 0x000fe20003800000 */
[----:B------:R-:W-:-:S07]  /*1eb90*/  IMAD.MOV.U32 R15, RZ, RZ, -0x1 ;  /* 0xffffffffff0f7424 */ /* 0x000fce00078e00ff */
[----:B-1234-:R-:W-:Y:S05]  /*1eba0*/  WARPSYNC.COLLECTIVE R15, `(.L_x_1859) ;  /* 0x000000000f0c7348 */ /* 0x01efea0003c00000 */
[----:B------:R-:W-:Y:S02]  /*1ebb0*/  ELECT P6, UR62, PT ;  /* 0x00000000003e782f */ /* 0x000fe400038c0000 */
[----:B------:R-:W-:Y:S01]  /*1ebc0*/  MOV R14, UR62 ;  /* 0x0000003e000e7c02 */ /* 0x000fe20008000f00 */
[----:B-1234-:R-:W-:Y:S10]  /*1ebd0*/  ENDCOLLECTIVE ;  /* 0x000000000000791b */ /* 0x01eff40003800000 */
.L_x_1859:
[----:B------:R-:W-:Y:S05]  /*1ebe0*/  BSYNC B0 ;  /* 0x0000000000007941 */ /* 0x000fea0003800000 */
.L_x_1858:
[----:B------:R-:W-:Y:S05]  /*1ebf0*/  BRA `(.L_x_1860) ;  /* 0xffffffa000f47947 */ /* 0x000fea000383ffff */
.L_x_1654:
[----:B0-----:R0:W1:Y:S02]  /*1ec00*/  SYNCS.PHASECHK.TRANS64.TRYWAIT P1, [R3+URZ+0x32440], R2 ;  /* 0x03244002030075a7 */ /* 0x001064000802017f */
[----:B-1----:R-:W-:Y:S05]  /*1ec10*/  @!P1 NANOSLEEP.SYNCS 0x989680 ;  /* 0x009896800000995d */ /* 0x002fea0003900000 */
[----:B------:R-:W1:Y:S02]  /*1ec20*/  @!P1 SYNCS.PHASECHK.TRANS64 P1, [R3+URZ+0x32440], R2 ;  /* 0x03244002030095a7 */ /* 0x000e64000802007f */
[----:B-1----:R-:W-:Y:S05]  /*1ec30*/  @!P1 BRA `(.L_x_1654) ;  /* 0xfffffffc00f09947 */ /* 0x002fea000383ffff */
[----:B------:R-:W-:Y:S05]  /*1ec40*/  BRA `(.L_x_1861) ;  /* 0xffffffa400147947 */ /* 0x000fea000383ffff */
.L_x_1656:
[----:B-1----:R1:W0:Y:S02]  /*1ec50*/  SYNCS.PHASECHK.TRANS64.TRYWAIT P1, [R25+URZ+0x32440], R0 ;  /* 0x03244000190075a7 */ /* 0x002224000802017f */
[----:B0-----:R-:W-:Y:S05]  /*1ec60*/  @!P1 NANOSLEEP.SYNCS 0x989680 ;  /* 0x009896800000995d */ /* 0x001fea0003900000 */
[----:B------:R-:W0:Y:S02]  /*1ec70*/  @!P1 SYNCS.PHASECHK.TRANS64 P1, [R25+URZ+0x32440], R0 ;  /* 0x03244000190095a7 */ /* 0x000e24000802007f */
[----:B0-----:R-:W-:Y:S05]  /*1ec80*/  @!P1 BRA `(.L_x_1656) ;  /* 0xfffffffc00f09947 */ /* 0x001fea000383ffff */
[----:B------:R-:W-:Y:S05]  /*1ec90*/  BRA `(.L_x_1862) ;  /* 0xffffffa400207947 */ /* 0x000fea000383ffff */
.L_x_1658:
[----:B------:R0:W0:Y:S02]  /*1eca0*/  SYNCS.PHASECHK.TRANS64.TRYWAIT P1, [R3+URZ+0x32460], R2 ;  /* 0x03246002030075a7 */ /* 0x000024000802017f */
[----:B0-----:R-:W-:Y:S05]  /*1ecb0*/  @!P1 NANOSLEEP.SYNCS 0x989680 ;  /* 0x009896800000995d */ /* 0x001fea0003900000 */
[----:B------:R-:W0:Y:S02]  /*1ecc0*/  @!P1 SYNCS.PHASECHK.TRANS64 P1, [R3+URZ+0x32460], R2 ;  /* 0x03246002030095a7 */ /* 0x000e24000802007f */
[----:B0-----:R-:W-:Y:S05]  /*1ecd0*/  @!P1 BRA `(.L_x_1658) ;  /* 0xfffffffc00f09947 */ /* 0x001fea000383ffff */
[----:B------:R-:W-:Y:S05]  /*1ece0*/  BRA `(.L_x_1863) ;  /* 0xffffffa4001c7947 */ /* 0x000fea000383ffff */
.L_x_1864:
        /* <DEDUP_REMOVED lines=9> */
.L_x_6453:


//--------------------- .text._ZN7cutlass13device_kernelIN5flash11enable_sm90INS1_16FlashAttnFwdSm90INS1_25CollectiveMainloopFwdSm90ILi2EN4cute5tupleIJNS5_1CILi1EEES8_S8_EEENS6_IJNS7_ILi128EEENS7_ILi96EEENS7_ILi64EEEEEELi256ENS_6half_tEfNS_4arch4Sm90ELb0ELb1ELb1ELb0ELb1ELb0ELb0ELb1ELb0ELb1ELb0ELb0EEENS1_21CollectiveEpilogueFwdINS6_IJSA_NS7_ILi256EEESB_EEES9_SE_SG_Li256ELb0ELb1ELb0ELb0EEENS1_30DynamicPersistentTileSchedulerILi256ELi128ELb0ELb1ELb1EEEEEEEEEvNT_6ParamsE --------------------------
	.section	.text._ZN7cutlass13device_kernelIN5flash11enable_sm90INS1_16FlashAttnFwdSm90INS1_25CollectiveMainloopFwdSm90ILi2EN4cute5tupleIJNS5_1CILi1EEES8_S8_EEENS6_IJNS7_ILi128EEENS7_ILi96EEENS7_ILi64EEEEEELi256ENS_6half_tEfNS_4arch4Sm90ELb0ELb1ELb1ELb0ELb1ELb0ELb0ELb1ELb0ELb1ELb0ELb0EEENS1_21CollectiveEpilogueFwdINS6_IJSA_NS7_ILi256EEESB_EEES9_SE_SG_Li256ELb0ELb1ELb0ELb0EEENS1_30DynamicPersistentTileSchedulerILi256ELi128ELb0ELb1ELb1EEEEEEEEEvNT_6ParamsE,"ax",@progbits
	.align	128
.text._ZN7cutlass13device_kernelIN5flash11enable_sm90INS1_16FlashAttnFwdSm90INS1_25CollectiveMainloopFwdSm90ILi2EN4cute5tupleIJNS5_1CILi1EEES8_S8_EEENS6_IJNS7_ILi128EEENS7_ILi96EEENS7_ILi64EEEEEELi256ENS_6half_tEfNS_4arch4Sm90ELb0ELb1ELb1ELb0ELb1ELb0ELb0ELb1ELb0ELb1ELb0ELb0EEENS1_21CollectiveEpilogueFwdINS6_IJSA_NS7_ILi256EEESB_EEES9_SE_SG_Li256ELb0ELb1ELb0ELb0EEENS1_30DynamicPersistentTileSchedulerILi256ELi128ELb0ELb1ELb1EEEEEEEEEvNT_6ParamsE:
        .type           _ZN7cutlass13device_kernelIN5flash11enable_sm90INS1_16FlashAttnFwdSm90INS1_25CollectiveMainloopFwdSm90ILi2EN4cute5tupleIJNS5_1CILi1EEES8_S8_EEENS6_IJNS7_ILi128EEENS7_ILi96EEENS7_ILi64EEEEEELi256ENS_6half_tEfNS_4arch4Sm90ELb0ELb1ELb1ELb0ELb1ELb0ELb0ELb1ELb0ELb1ELb0ELb0EEENS1_21CollectiveEpilogueFwdINS6_IJSA_NS7_ILi256EEESB_EEES9_SE_SG_Li256ELb0ELb1ELb0ELb0EEENS1_30DynamicPersistentTileSchedulerILi256ELi128ELb0ELb1ELb1EEEEEEEEEvNT_6ParamsE,@function
        .size           _ZN7cutlass13device_kernelIN5flash11enable_sm90INS1_16FlashAttnFwdSm90INS1_25CollectiveMainloopFwdSm90ILi2EN4cute5tupleIJNS5_1CILi1EEES8_S8_EEENS6_IJNS7_ILi128EEENS7_ILi96EEENS7_ILi64EEEEEELi256ENS_6half_tEfNS_4arch4Sm90ELb0ELb1ELb1ELb0ELb1ELb0ELb0ELb1ELb0ELb1ELb0ELb0EEENS1_21CollectiveEpilogueFwdINS6_IJSA_NS7_ILi256EEESB_EEES9_SE_SG_Li256ELb0ELb1ELb0ELb0EEENS1_30DynamicPersistentTileSchedulerILi256ELi128ELb0ELb1ELb1EEEEEEEEEvNT_6ParamsE,(.L_x_6454 - _ZN7cutlass13device_kernelIN5flash11enable_sm90INS1_16FlashAttnFwdSm90INS1_25CollectiveMainloopFwdSm90ILi2EN4cute5tupleIJNS5_1CILi1EEES8_S8_EEENS6_IJNS7_ILi128EEENS7_ILi96EEENS7_ILi64EEEEEELi256ENS_6half_tEfNS_4arch4Sm90ELb0ELb1ELb1ELb0ELb1ELb0ELb0ELb1ELb0ELb1ELb0ELb0EEENS1_21CollectiveEpilogueFwdINS6_IJSA_NS7_ILi256EEESB_EEES9_SE_SG_Li256ELb0ELb1ELb0ELb0EEENS1_30DynamicPersistentTileSchedulerILi256ELi128ELb0ELb1ELb1EEEEEEEEEvNT_6ParamsE)
        .other          _ZN7cutlass13device_kernelIN5flash11enable_sm90INS1_16FlashAttnFwdSm90INS1_25CollectiveMainloopFwdSm90ILi2EN4cute5tupleIJNS5_1CILi1EEES8_S8_EEENS6_IJNS7_ILi128EEENS7_ILi96EEENS7_ILi64EEEEEELi256ENS_6half_tEfNS_4arch4Sm90ELb0ELb1ELb1ELb0ELb1ELb0ELb0ELb1ELb0ELb1ELb0ELb0EEENS1_21CollectiveEpilogueFwdINS6_IJSA_NS7_ILi256EEESB_EEES9_SE_SG_Li256ELb0ELb1ELb0ELb0EEENS1_30DynamicPersistentTileSchedulerILi256ELi128ELb0ELb1ELb1EEEEEEEEEvNT_6ParamsE,@"STO_CUDA_ENTRY STV_DEFAULT"
_ZN7cutlass13device_kernelIN5flash11enable_sm90INS1_16FlashAttnFwdSm90INS1_25CollectiveMainloopFwdSm90ILi2EN4cute5tupleIJNS5_1CILi1EEES8_S8_EEENS6_IJNS7_ILi128EEENS7_ILi96EEENS7_ILi64EEEEEELi256ENS_6half_tEfNS_4arch4Sm90ELb0ELb1ELb1ELb0ELb1ELb0ELb0ELb1ELb0ELb1ELb0ELb0EEENS1_21CollectiveEpilogueFwdINS6_IJSA_NS7_ILi256EEESB_EEES9_SE_SG_Li256ELb0ELb1ELb0ELb0EEENS1_30DynamicPersistentTileSchedulerILi256ELi128ELb0ELb1ELb1EEEEEEEEEvNT_6ParamsE:
        /* <DEDUP_REMOVED lines=45> */
.L_x_1865:
        /* <DEDUP_REMOVED lines=22> */
.L_x_1866:
        /* <DEDUP_REMOVED lines=18> */
.L_x_1867:
        /* <DEDUP_REMOVED lines=22> */
.L_x_1868:
        /* <DEDUP_REMOVED lines=23> */
.L_x_1869:
        /* <DEDUP_REMOVED lines=8> */
.L_x_1871:
[----:B------:R-:W-:-:S08]  /*08a0*/  NOP ;  /* 0x0000000000007918 */ /* 0x000fd00000000000 */
[----:B------:R-:W0:Y:S02]  /*08b0*/  USETMAXREG.TRY_ALLOC.CTAPOOL UP0, 0xe8 ;  /* 0x000000e8000079c8 */ /* 0x000e240008000600 */
[----:B0-----:R-:W-:-:S13]  /*08c0*/  PLOP3.LUT P0, PT, PT, PT, UP0, 0x80, 0x0 ;  /* 0x000000000000781c */ /* 0x001fda0003f0f008 */
[----:B------:R-:W-:Y:S05]  /*08d0*/  @!P0 BRA `(.L_x_1871) ;  /* 0xfffffffc00f08947 */ /* 0x000fea000383ffff */
[----:B------:R-:W-:Y:S01]  /*08e0*/  SHF.R.U32.HI R0, RZ, 0x7, R5 ;  /* 0x00000007ff007819 */ /* 0x000fe20000011605 */
[----:B------:R-:W0:Y:S08]  /*08f0*/  S2UR UR4, SR_CTAID.X ;  /* 0x00000000000479c3 */ /* 0x000e300000002500 */
[----:B------:R-:W-:Y:S08]  /*0900*/  BAR.ARV 0x4, 0x180 ;  /* 0x0106000000007b1d */ /* 0x000ff00000002000 */
        /* <DEDUP_REMOVED lines=13> */
[CC--:B------:R-:W-:Y:S02]  /*09e0*/  LEA.HI R4, R0.reuse, R213.reuse, RZ, 0x5 ;  /* 0x000000d500047211 */ /* 0x0c0fe400078f28ff */
[----:B------:R-:W-:Y:S02]  /*09f0*/  LOP3.LUT R204, R3, 0xffffff80, RZ, 0xc0, !PT ;  /* 0xffffff8003cc7812 */ /* 0x000fe400078ec0ff */
[----:B------:R-:W-:Y:S01]  /*0a00*/  LEA.HI R2, R0, R213, RZ, 0x4 ;  /* 0x000000d500027211 */ /* 0x000fe200078f20ff */
[----:B------:R-:W-:Y:S01]  /*0a10*/  IMAD.SHL.U32 R6, R4, 0x20, RZ ;  /* 0x0000002004067824 */ /* 0x000fe200078e00ff */
[----:B------:R-:W-:Y:S01]  /*0a20*/  SHF.R.S32.HI R206, RZ, 0x7, R3 ;  /* 0x00000007ffce7819 */ /* 0x000fe20000011403 */
[----:B------:R-:W-:Y:S01]  /*0a30*/  IMAD.IADD R204, R213, 0x1, -R204 ;  /* 0x00000001d5cc7824 */ /* 0x000fe200078e0acc */
[----:B------:R-:W-:-:S02]  /*0a40*/  SHF.R.S32.HI R5, RZ, 0x4, R2 ;  /* 0x00000004ff057819 */ /* 0x000fc40000011402 */
[----:B------:R-:W-:Y:S02]  /*0a50*/  LOP3.LUT R7, R6, 0xfffffc00, RZ, 0xc0, !PT ;  /* 0xfffffc0006077812 */ /* 0x000fe400078ec0ff */
[----:B------:R-:W-:Y:S02]  /*0a60*/  SHF.R.S32.HI R9, RZ, 0x1f, R204 ;  /* 0x0000001fff097819 */ /* 0x000fe400000114cc */
[----:B------:R-:W-:Y:S02]  /*0a70*/  LEA.HI R6, R0, R213, RZ, 0x2 ;  /* 0x000000d500067211 */ /* 0x000fe400078f10ff */
[----:B------:R-:W-:Y:S02]  /*0a80*/  LEA.HI R8, R9, R204, RZ, 0x2 ;  /* 0x000000cc09087211 */ /* 0x000fe400078f10ff */
[----:B------:R-:W-:Y:S02]  /*0a90*/  LOP3.LUT R4, R2, 0x3fffff0, RZ, 0xc0, !PT ;  /* 0x03fffff002047812 */ /* 0x000fe400078ec0ff */
[----:B------:R-:W-:-:S02]  /*0aa0*/  SHF.R.S32.HI R10, RZ, 0x2, R8 ;  /* 0x00000002ff0a7819 */ /* 0x000fc40000011408 */
[----:B------:R-:W-:Y:S01]  /*0ab0*/  SHF.R.S32.HI R11, RZ, 0x1f, R8 ;  /* 0x0000001fff0b7819 */ /* 0x000fe20000011408 */
[----:B------:R-:W-:Y:S01]  /*0ac0*/  IMAD.IADD R4, R213, 0x1, -R4 ;  /* 0x00000001d5047824 */ /* 0x000fe200078e0a04 */
[----:B------:R-:W-:Y:S02]  /*0ad0*/  LOP3.LUT R6, R6, 0xfffffffc, RZ, 0xc0, !PT ;  /* 0xfffffffc06067812 */ /* 0x000fe400078ec0ff */
[----:B------:R-:W-:Y:S01]  /*0ae0*/  LEA.HI R11, R11, R10, RZ, 0x3 ;  /* 0x0000000a0b0b7211 */ /* 0x000fe200078f18ff */
[----:B------:R-:W-:Y:S01]  /*0af0*/  IMAD R7, R4, 0x40, R7 ;  /* 0x0000004004077824 */ /* 0x000fe200078e0207 */
[----:B------:R-:W-:Y:S01]  /*0b00*/  LEA.HI R0, R0, R213, RZ, 0x3 ;  /* 0x000000d500007211 */ /* 0x000fe200078f18ff */
[----:B------:R-:W-:Y:S01]  /*0b10*/  IMAD.IADD R6, R213, 0x1, -R6 ;  /* 0x00000001d5067824 */ /* 0x000fe200078e0a06 */
[----:B------:R-:W-:Y:S02]  /*0b20*/  LEA.HI R2, R2, R5, RZ, 0x1 ;  /* 0x0000000502027211 */ /* 0x000fe400078f08ff */
[----:B------:R-:W-:-:S02]  /*0b30*/  LOP3.LUT R11, R11, 0xfffffff8, RZ, 0xc0, !PT ;  /* 0xfffffff80b0b7812 */ /* 0x000fc400078ec0ff */
[----:B------:R-:W-:Y:S02]  /*0b40*/  LEA.HI R9, R9, R204, RZ, 0x5 ;  /* 0x000000cc09097211 */ /* 0x000fe400078f28ff */
[----:B------:R-:W-:Y:S01]  /*0b50*/  LEA.HI R3, R3, R206, RZ, 0x1 ;  /* 0x000000ce03037211 */ /* 0x000fe200078f08ff */
[----:B------:R-:W-:Y:S01]  /*0b60*/  IMAD.IADD R10, R10, 0x1, -R11 ;  /* 0x000000010a0a7824 */ /* 0x000fe200078e0a0b */
[----:B------:R-:W-:Y:S02]  /*0b70*/  LOP3.LUT R202, R0, 0xfffffff8, RZ, 0xc0, !PT ;  /* 0xfffffff800ca7812 */ /* 0x000fe400078ec0ff */
[----:B------:R-:W-:Y:S02]  /*0b80*/  LOP3.LUT R2, R2, 0x1ffffffe, RZ, 0xc0, !PT ;  /* 0x1ffffffe02027812 */ /* 0x000fe400078ec0ff */
[----:B------:R-:W-:Y:S01]  /*0b90*/  SHF.R.S32.HI R9, RZ, 0x5, R9 ;  /* 0x00000005ff097819 */ /* 0x000fe20000011409 */
[----:B------:R-:W-:Y:S01]  /*0ba0*/  IMAD.IADD R202, R213, 0x1, -R202 ;  /* 0x00000001d5ca7824 */ /* 0x000fe200078e0aca */
[----:B------:R-:W-:Y:S01]  /*0bb0*/  LOP3.LUT R3, R3, 0x3fffffe, RZ, 0xc0, !PT ;  /* 0x03fffffe03037812 */ /* 0x000fe200078ec0ff */
[----:B------:R-:W-:Y:S01]  /*0bc0*/  IMAD.IADD R2, R5, 0x1, -R2 ;  /* 0x0000000105027824 */ /* 0x000fe200078e0a02 */
[----:B------:R-:W-:Y:S01]  /*0bd0*/  LEA.HI R4, R6, R6, RZ, 0x1 ;  /* 0x0000000606047211 */ /* 0x000fe200078f08ff */
[----:B------:R-:W-:Y:S01]  /*0be0*/  IMAD R10, R9, 0x10, R10 ;  /* 0x00000010090a7824 */ /* 0x000fe200078e020a */
[----:B------:R-:W-:Y:S01]  /*0bf0*/  SHF.R.S32.HI R203, RZ, 0x3, R0 ;  /* 0x00000003ffcb7819 */ /* 0x000fe20000011400 */
[----:B------:R-:W-:Y:S01]  /*0c00*/  IMAD.IADD R3, R206, 0x1, -R3 ;  /* 0x00000001ce037824 */ /* 0x000fe200078e0a03 */
[----:B------:R-:W-:Y:S01]  /*0c10*/  LOP3.LUT R5, R4, 0x1ffffffe, RZ, 0xc0, !PT ;  /* 0x1ffffffe04057812 */ /* 0x000fe200078ec0ff */
[----:B------:R-:W-:-:S02]  /*0c20*/  IMAD.SHL.U32 R19, R202, 0x8, RZ ;  /* 0x00000008ca137824 */ /* 0x000fc400078e00ff */
[----:B------:R-:W-:Y:S01]  /*0c30*/  IMAD R207, R3, 0x40, R10 ;  /* 0x0000004003cf7824 */ /* 0x000fe200078e020a */
[----:B------:R-:W-:Y:S01]  /*0c40*/  LOP3.LUT R3, R8, 0x7ffffffc, RZ, 0xc0, !PT ;  /* 0x7ffffffc08037812 */ /* 0x000fe200078ec0ff */
[C---:B------:R-:W-:Y:S01]  /*0c50*/  VIADD R200, R19.reuse, 0x40 ;  /* 0x0000004013c87836 */ /* 0x040fe20000000000 */
[----:B------:R-:W-:Y:S01]  /*0c60*/  SHF.R.S32.HI R212, RZ, 0x1f, R19 ;  /* 0x0000001fffd47819 */ /* 0x000fe20000011413 */
[C---:B------:R-:W-:Y:S02]  /*0c70*/  VIADD R23, R19.reuse, 0x80 ;  /* 0x0000008013177836 */ /* 0x040fe40000000000 */
[----:B------:R-:W-:Y:S01]  /*0c80*/  VIADD R201, R19, 0xc0 ;  /* 0x000000c013c97836 */ /* 0x000fe20000000000 */
[----:B------:R-:W-:Y:S01]  /*0c90*/  SHF.R.S32.HI R211, RZ, 0x1f, R200 ;  /* 0x0000001fffd37819 */ /* 0x000fe200000114c8 */
[----:B------:R-:W-:Y:S01]  /*0ca0*/  IMAD.IADD R22, R6, 0x1, -R5 ;  /* 0x0000000106167824 */ /* 0x000fe200078e0a05 */
[----:B------:R-:W-:Y:S01]  /*0cb0*/  SHF.R.S32.HI R210, RZ, 0x1f, R23 ;  /* 0x0000001fffd27819 */ /* 0x000fe20000011417 */
[----:B------:R-:W-:Y:S01]  /*0cc0*/  IMAD R208, R2, 0x8, R7 ;  /* 0x0000000802d07824 */ /* 0x000fe200078e0207 */
[----:B------:R-:W-:Y:S01]  /*0cd0*/  SHF.R.S32.HI R209, RZ, 0x1f, R201 ;  /* 0x0000001fffd17819 */ /* 0x000fe200000114c9 */
[----:B------:R-:W-:-:S02]  /*0ce0*/  IMAD.IADD R18, R204, 0x1, -R3 ;  /* 0x00000001cc127824 */ /* 0x000fc400078e0a03 */
[----:B------:R-:W-:-:S07]  /*0cf0*/  IMAD R22, R22, 0x8, R207 ;  /* 0x0000000816167824 */ /* 0x000fce00078e02cf */
.L_x_1976:
[----:B------:R-:W-:Y:S01]  /*0d00*/  ULDC UR5, c[0x0][0xc60] ;  /* 0x0003180000057ab9 */ /* 0x000fe20000000800 */
[----:B------:R-:W-:Y:S01]  /*0d10*/  UMOV UR8, UR4 ;  /* 0x0000000400087c82 */ /* 0x000fe20008000000 */
[----:B------:R-:W-:-:S11]  /*0d20*/  UISETP.NE.AND UP0, UPT, UR5, 0x1, UPT ;  /* 0x000000010500788c */ /* 0x000fd6000bf05270 */
[----:B------:R-:W-:Y:S01]  /*0d30*/  @UP0 ULDC UR6, c[0x0][0xc64] ;  /* 0x0003190000060ab9 */ /* 0x000fe20000000800 */
[----:B------:R-:W-:Y:S01]  /*0d40*/  @UP0 ULDC UR9, c[0x0][0xc68] ;  /* 0x00031a0000090ab9 */ /* 0x000fe20000000800 */
[----:B------:R-:W-:-:S04]  /*0d50*/  UIMAD.WIDE.U32 UR6, UR4, UR6, URZ ;  /* 0x00000006040672a5 */ /* 0x000fc8000f8e003f */
[----:B------:R-:W-:-:S03]  /*0d60*/  @UP0 USHF.R.U32.HI UR8, URZ, UR9, UR7 ;  /* 0x000000093f080299 */ /* 0x000fc60008011607 */
[----:B------:R-:W-:Y:S02]  /*0d70*/  ULDC UR6, c[0x0][0xc78] ;  /* 0x00031e0000067ab9 */ /* 0x000fe40000000800 */
[----:B------:R-:W-:Y:S02]  /*0d80*/  UISETP.GE.AND UP0, UPT, UR8, UR6, UPT ;  /* 0x000000060800728c */ /* 0x000fe4000bf06270 */
[----:B------:R-:W-:-:S04]  /*0d90*/  UIADD3 UR6, -UR8, URZ, URZ ;  /* 0x0000003f08067290 */ /* 0x000fc8000fffe13f */
[----:B------:R-:W-:Y:S01]  /*0da0*/  PLOP3.LUT P0, PT, PT, PT, UP0, 0x80, 0x0 ;  /* 0x000000000000781c */ /* 0x000fe20003f0f008 */
[----:B------:R-:W-:-:S12]  /*0db0*/  UIMAD UR9, UR5, UR6, UR4 ;  /* 0x00000006050972a4 */ /* 0x000fd8000f8e0204 */
[----:B01234-:R-:W-:Y:S05]  /*0dc0*/  @!P0 BRA `(.L_x_1872) ;  /* 0x0000000000208947 */ /* 0x01ffea0003800000 */
[----:B------:R-:W-:Y:S01]  /*0dd0*/  ULDC UR7, c[0x0][0xc6c] ;  /* 0x00031b0000077ab9 */ /* 0x000fe20000000800 */
[----:B------:R-:W-:Y:S01]  /*0de0*/  UMOV UR6, UR9 ;  /* 0x0000000900067c82 */ /* 0x000fe20008000000 */
[----:B------:R-:W-:-:S11]  /*0df0*/  UISETP.NE.AND UP0, UPT, UR7, 0x1, UPT ;  /* 0x000000010700788c */ /* 0x000fd6000bf05270 */
[----:B------:R-:W-:Y:S02]  /*0e00*/  @UP0 ULDC.64 UR10, c[0x0][0xc70] ;  /* 0x00031c00000a0ab9 */ /* 0x000fe40000000a00 */
[----:B------:R-:W-:-:S04]  /*0e10*/  UIMAD.WIDE.U32 UR4, UR9, UR10, URZ ;  /* 0x0000000a090472a5 */ /* 0x000fc8000f8e003f */
[----:B------:R-:W-:-:S04]  /*0e20*/  @UP0 USHF.R.U32.HI UR6, URZ, UR11, UR5 ;  /* 0x0000000b3f060299 */ /* 0x000fc80008011605 */
[----:B------:R-:W-:Y:S01]  /*0e30*/  UIMAD UR4, UR6, UR7, URZ ;  /* 0x00000007060472a4 */ /* 0x000fe2000f8e023f */
[----:B------:R-:W-:Y:S11]  /*0e40*/  BRA `(.L_x_1873) ;  /* 0x00000000001c7947 */ /* 0x000ff60003800000 */
.L_x_1872:
[----:B------:R-:W-:Y:S01]  /*0e50*/  ULDC UR7, c[0x0][0xc54] ;  /* 0x0003150000077ab9 */ /* 0x000fe20000000800 */
[----:B------:R-:W-:Y:S01]  /*0e60*/  UMOV UR6, UR9 ;  /* 0x0000000900067c82 */ /* 0x000fe20008000000 */
[----:B------:R-:W-:-:S11]  /*0e70*/  UISETP.NE.AND UP0, UPT, UR7, 0x1, UPT ;  /* 0x000000010700788c */ /* 0x000fd6000bf05270 */
[----:B------:R-:W-:Y:S02]  /*0e80*/  @UP0 ULDC.64 UR10, c[0x0][0xc58] ;  /* 0x00031600000a0ab9 */ /* 0x000fe40000000a00 */
[----:B------:R-:W-:-:S04]  /*0e90*/  UIMAD.WIDE.U32 UR4, UR9, UR10, URZ ;  /* 0x0000000a090472a5 */ /* 0x000fc8000f8e003f */
[----:B------:R-:W-:-:S04]  /*0ea0*/  @UP0 USHF.R.U32.HI UR6, URZ, UR11, UR5 ;  /* 0x0000000b3f060299 */ /* 0x000fc80008011605 */
[----:B------:R-:W-:-:S12]  /*0eb0*/  UIMAD UR4, UR6, UR7, URZ ;  /* 0x00000007060472a4 */ /* 0x000fd8000f8e023f */
.L_x_1873:
[----:B------:R-:W0:Y:S01]  /*0ec0*/  LDC R205, c[0x0][0x448] ;  /* 0x00011200ffcd7b82 */ /* 0x000e220000000800 */
[----:B------:R-:W-:Y:S01]  /*0ed0*/  ULOP3.LUT UR6, URZ, UR6, URZ, 0x33, !UPT ;  /* 0x000000063f067292 */ /* 0x000fe2000f8e333f */
[----:B------:R-:W-:Y:S01]  /*0ee0*/  LOP3.LUT R16, R16, 0xffefffff, RZ, 0xc0, !PT ;  /* 0xffefffff10107812 */ /* 0x000fe200078ec0ff */
[----:B------:R-:W-:Y:S01]  /*0ef0*/  ULDC UR43, c[0x0][0xc48] ;  /* 0x00031200002b7ab9 */ /* 0x000fe20000000800 */
[----:B------:R-:W-:Y:S01]  /*0f00*/  ULDC UR5, c[0x0][0xc3c] ;  /* 0x00030f0000057ab9 */ /* 0x000fe20000000800 */
[----:B------:R-:W-:Y:S02]  /*0f10*/  UISETP.NE.AND UP0, UPT, UR43, 0x1, UPT ;  /* 0x000000012b00788c */ /* 0x000fe4000bf05270 */
[----:B------:R-:W-:Y:S01]  /*0f20*/  UIADD3 UR6, UR6, UR5, URZ ;  /* 0x0000000506067290 */ /* 0x000fe2000fffe03f */
[----:B------:R-:W1:Y:S01]  /*0f30*/  LDC.64 R8, c[0x0][0x9e0] ;  /* 0x00027800ff087b82 */ /* 0x000e620000000a00 */
[----:B------:R-:W-:Y:S02]  /*0f40*/  UIADD3 UR4, UR9, -UR4, URZ ;  /* 0x8000000409047290 */ /* 0x000fe4000fffe03f */
[----:B------:R-:W-:Y:S01]  /*0f50*/  USHF.L.U32 UR41, UR6, 0x7, URZ ;  /* 0x0000000706297899 */ /* 0x000fe2000800063f */
[----:B------:R-:W-:Y:S01]  /*0f60*/  ULDC.64 UR10, c[0x0][0x418] ;  /* 0x00010600000a7ab9 */ /* 0x000fe20000000a00 */
[----:B------:R-:W-:Y:S01]  /*0f70*/  ULDC UR7, c[0x0][0xc54] ;  /* 0x0003150000077ab9 */ /* 0x000fe20000000800 */
[----:B------:R-:W-:-:S02]  /*0f80*/  ISETP.NE.U32.AND P0, PT, RZ, UR10, PT ;  /* 0x0000000aff007c0c */ /* 0x000fc4000bf05070 */
[----:B------:R-:W2:Y:S01]  /*0f90*/  LDC R6, c[0x0][0x288] ;  /* 0x0000a200ff067b82 */ /* 0x000ea20000000800 */
[----:B------:R-:W-:Y:S02]  /*0fa0*/  UIADD3 UR6, UR41, 0x7f, URZ ;  /* 0x0000007f29067890 */ /* 0x000fe4000fffe03f */
[----:B------:R-:W-:Y:S01]  /*0fb0*/  UIMAD UR8, UR8, UR7, UR4 ;  /* 0x00000007080872a4 */ /* 0x000fe2000f8e0204 */
[----:B------:R-:W-:Y:S02]  /*0fc0*/  ISETP.NE.AND.EX P0, PT, RZ, UR11, PT, P0 ;  /* 0x0000000bff007c0c */ /* 0x000fe4000bf05300 */
[----:B------:R-:W-:Y:S01]  /*0fd0*/  @UP0 ULDC UR4, c[0x0][0xc4c] ;  /* 0x0003130000040ab9 */ /* 0x000fe20000000800 */
[----:B------:R-:W-:Y:S01]  /*0fe0*/  @UP0 ULDC UR7, c[0x0][0xc50] ;  /* 0x0003140000070ab9 */ /* 0x000fe20000000800 */
[----:B0-----:R-:W-:Y:S01]  /*0ff0*/  ISETP.NE.AND P2, PT, R205, 0x1, PT ;  /* 0x00000001cd00780c */ /* 0x001fe20003f45270 */
[----:B------:R-:W0:Y:S01]  /*1000*/  LDC R0, c[0x0][0x424] ;  /* 0x00010900ff007b82 */ /* 0x000e220000000800 */
[----:B------:R-:W-:Y:S01]  /*1010*/  UIMAD.WIDE.U32 UR4, UR8, UR4, URZ ;  /* 0x00000004080472a5 */ /* 0x000fe2000f8e003f */
[----:B------:R-:W-:Y:S01]  /*1020*/  IMAD.U32 R2, RZ, RZ, UR6 ;  /* 0x00000006ff027e24 */ /* 0x000fe2000f8e00ff */
[----:B------:R-:W-:-:S02]  /*1030*/  UMOV UR42, UR8 ;  /* 0x00000008002a7c82 */ /* 0x000fc40008000000 */
[----:B------:R-:W-:Y:S01]  /*1040*/  @UP0 USHF.R.U32.HI UR42, URZ, UR7, UR5 ;  /* 0x000000073f2a0299 */ /* 0x000fe20008011605 */
[----:B-1----:R-:W-:Y:S02]  /*1050*/  ISETP.GE.AND P1, PT, R9, 0x1, PT ;  /* 0x000000010900780c */ /* 0x002fe40003f26270 */
[----:B------:R-:W1:Y:S01]  /*1060*/  LDC R7, c[0x0][0x2f0] ;  /* 0x0000bc00ff077b82 */ /* 0x000e620000000800 */
[----:B------:R-:W-:-:S03]  /*1070*/  UIADD3 UR4, -UR42, URZ, URZ ;  /* 0x0000003f2a047290 */ /* 0x000fc6000fffe13f */
[----:B------:R-:W-:Y:S01]  /*1080*/  @P2 LOP3.LUT R16, R16, 0x100000, RZ, 0xfc, !PT ;  /* 0x0010000010102812 */ /* 0x000fe200078efcff */
[----:B------:R-:W-:Y:S01]  /*1090*/  UIMAD UR43, UR43, UR4, UR8 ;  /* 0x000000042b2b72a4 */ /* 0x000fe2000f8e0208 */
[----:B--2---:R-:W-:Y:S02]  /*10a0*/  IADD3 R5, -R6, 0x1, RZ ;  /* 0x0000000106057810 */ /* 0x004fe40007ffe1ff */
[----:B------:R-:W2:Y:S01]  /*10b0*/  @P2 LDC R3, c[0x0][0x44c] ;  /* 0x00011300ff032b82 */ /* 0x000ea20000000800 */
[----:B------:R-:W-:-:S04]  /*10c0*/  LOP3.LUT R16, R16, 0xfff7ffff, RZ, 0xc0, !PT ;  /* 0xfff7ffff10107812 */ /* 0x000fc800078ec0ff */
[----:B------:R-:W-:-:S03]  /*10d0*/  @P1 LOP3.LUT R16, R16, 0x80000, RZ, 0xfc, !PT ;  /* 0x0008000010101812 */ /* 0x000fc600078efcff */
[----:B------:R-:W3:Y:S01]  /*10e0*/  @P2 LDC R4, c[0x0][0x450] ;  /* 0x00011400ff042b82 */ /* 0x000ee20000000800 */
[----:B0-----:R-:W-:-:S05]  /*10f0*/  SEL R0, R0, 0x1, P0 ;  /* 0x0000000100007807 */ /* 0x001fca0000000000 */
[CC--:B-1----:R-:W-:Y:S02]  /*1100*/  IMAD R5, R0.reuse, R7.reuse, R5 ;  /* 0x0000000700057224 */ /* 0x0c2fe400078e0205 */
[----:B------:R-:W-:Y:S02]  /*1110*/  IMAD R17, R0, R7, RZ ;  /* 0x0000000700117224 */ /* 0x000fe400078e02ff */
[----:B--2---:R-:W-:-:S05]  /*1120*/  @P2 IMAD.HI.U32 R3, R3, UR6, RZ ;  /* 0x0000000603032c27 */ /* 0x004fca000f8e00ff */
[----:B---3--:R-:W-:-:S05]  /*1130*/  @P2 SHF.R.U32.HI R2, RZ, R4, R3 ;  /* 0x00000004ff022219 */ /* 0x008fca0000011603 */
[----:B------:R-:W-:-:S04]  /*1140*/  IMAD.IADD R11, R5, 0x1, R2 ;  /* 0x00000001050b7824 */ /* 0x000fc800078e0202 */
[----:B------:R-:W-:Y:S01]  /*1150*/  IMAD.IADD R2, R11, 0x1, R8 ;  /* 0x000000010b027824 */ /* 0x000fe200078e0208 */
[----:B------:R-:W-:Y:S06]  /*1160*/  @!P1 BRA `(.L_x_1874) ;  /* 0x0000000000409947 */ /* 0x000fec0003800000 */
[C---:B------:R-:W-:Y:S01]  /*1170*/  ISETP.GT.AND P0, PT, R11.reuse, RZ, PT ;  /* 0x000000ff0b00720c */ /* 0x040fe20003f04270 */
[----:B------:R-:W-:-:S12]  /*1180*/  VIADD R3, R11, 0xffffffff ;  /* 0xffffffff0b037836 */ /* 0x000fd80000000000 */
[----:B------:R-:W-:Y:S05]  /*1190*/  @P0 BRA `(.L_x_1875) ;  /* 0x00000000001c0947 */ /* 0x000fea0003800000 */
[----:B------:R-:W-:Y:S01]  /*11a0*/  ISETP.NE.AND P0, PT, R9, 0x1, PT ;  /* 0x000000010900780c */ /* 0x000fe20003f05270 */
[----:B------:R-:W-:-:S12]  /*11b0*/  IMAD.MOV R3, RZ, RZ, -R11 ;  /* 0x000000ffff037224 */ /* 0x000fd800078e0a0b */
[----:B------:R-:W0:Y:S02]  /*11c0*/  @P0 LDC.64 R4, c[0x0][0x9e8] ;  /* 0x00027a00ff040b82 */ /* 0x000e240000000a00 */
[----:B0-----:R-:W-:-:S05]  /*11d0*/  @P0 IMAD.HI.U32 R4, R3, R4, RZ ;  /* 0x0000000403040227 */ /* 0x001fca00078e00ff */
[----:B------:R-:W-:-:S04]  /*11e0*/  @P0 SHF.R.U32.HI R3, RZ, R5, R4 ;  /* 0x00000005ff030219 */ /* 0x000fc80000011604 */
[----:B------:R-:W-:Y:S01]  /*11f0*/  LOP3.LUT R3, RZ, R3, RZ, 0x33, !PT ;  /* 0x00000003ff037212 */ /* 0x000fe200078e33ff */
[----:B------:R-:W-:Y:S06]  /*1200*/  BRA `(.L_x_1876) ;  /* 0x0000000000107947 */ /* 0x000fec0003800000 */
.L_x_1875:
[----:B------:R-:W-:-:S13]  /*1210*/  ISETP.NE.AND P0, PT, R9, 0x1, PT ;  /* 0x000000010900780c */ /* 0x000fda0003f05270 */
[----:B------:R-:W0:Y:S02]  /*1220*/  @P0 LDC.64 R4, c[0x0][0x9e8] ;  /* 0x00027a00ff040b82 */ /* 0x000e240000000a00 */
[----:B0-----:R-:W-:-:S05]  /*1230*/  @P0 IMAD.HI.U32 R4, R3, R4, RZ ;  /* 0x0000000403040227 */ /* 0x001fca00078e00ff */
[----:B------:R-:W-:-:S07]  /*1240*/  @P0 SHF.R.U32.HI R3, RZ, R5, R4 ;  /* 0x00000005ff030219 */ /* 0x000fce0000011604 */
.L_x_1876:
[----:B------:R-:W-:-:S05]  /*1250*/  IMAD R3, R3, R9, R9 ;  /* 0x0000000903037224 */ /* 0x000fca00078e0209 */
[----:B------:R-:W-:-:S07]  /*1260*/  VIMNMX R2, R2, R3, PT ;  /* 0x0000000302027248 */ /* 0x000fce0003fe0100 */
.L_x_1874:
[----:B------:R-:W0:Y:S01]  /*1270*/  @P2 LDC R4, c[0x0][0x44c] ;  /* 0x00011300ff042b82 */ /* 0x000e220000000800 */
[----:B------:R-:W-:Y:S01]  /*1280*/  IMAD.U32 R3, RZ, RZ, UR41 ;  /* 0x00000029ff037e24 */ /* 0x000fe2000f8e00ff */
[----:B------:R-:W-:Y:S01]  /*1290*/  ULDC UR4, c[0x0][0x9dc] ;  /* 0x0002770000047ab9 */ /* 0x000fe20000000800 */
[-C--:B------:R-:W-:Y:S02]  /*12a0*/  IMAD R6, R0, R7.reuse, -R6 ;  /* 0x0000000700067224 */ /* 0x080fe400078e0a06 */
[----:B------:R-:W-:Y:S02]  /*12b0*/  VIADD R2, R2, 0x5f ;  /* 0x0000005f02027836 */ /* 0x000fe40000000000 */
[----:B------:R-:W-:Y:S01]  /*12c0*/  IMAD R0, R0, R7, 0x5f ;  /* 0x0000005f00007424 */ /* 0x000fe200078e0207 */
[----:B------:R-:W1:Y:S01]  /*12d0*/  @P2 LDC R5, c[0x0][0x450] ;  /* 0x00011400ff052b82 */ /* 0x000e620000000800 */
[----:B------:R-:W-:-:S04]  /*12e0*/  IMAD.HI R2, R2, 0x2aaaaaab, RZ ;  /* 0x2aaaaaab02027827 */ /* 0x000fc800078e02ff */
[----:B------:R-:W-:-:S04]  /*12f0*/  IMAD.HI R0, R0, 0x2aaaaaab, RZ ;  /* 0x2aaaaaab00007827 */ /* 0x000fc800078e02ff */
[----:B0-----:R-:W-:-:S05]  /*1300*/  @P2 IMAD.HI.U32 R4, R4, UR41, RZ ;  /* 0x0000002904042c27 */ /* 0x001fca000f8e00ff */
[----:B-1----:R-:W-:Y:S02]  /*1310*/  @P2 SHF.R.U32.HI R3, RZ, R5, R4 ;  /* 0x00000005ff032219 */ /* 0x002fe40000011604 */
[----:B------:R-:W-:-:S03]  /*1320*/  SHF.R.U32.HI R5, RZ, 0x1f, R2 ;  /* 0x0000001fff057819 */ /* 0x000fc60000011602 */
[----:B------:R-:W-:Y:S01]  /*1330*/  IMAD.IADD R6, R6, 0x1, R3 ;  /* 0x0000000106067824 */ /* 0x000fe200078e0203 */
[----:B------:R-:W-:Y:S02]  /*1340*/  SHF.R.U32.HI R3, RZ, 0x1f, R0 ;  /* 0x0000001fff037819 */ /* 0x000fe40000011600 */
[----:B------:R-:W-:Y:S01]  /*1350*/  LEA.HI.SX32 R176, R2, R5, 0x1c ;  /* 0x0000000502b07211 */ /* 0x000fe200078fe2ff */
[----:B------:R-:W-:Y:S01]  /*1360*/  VIADD R4, R6, -UR4 ;  /* 0x8000000406047c36 */ /* 0x000fe20008000000 */
[----:B------:R-:W-:-:S04]  /*1370*/  LEA.HI.SX32 R3, R0, R3, 0x1c ;  /* 0x0000000300037211 */ /* 0x000fc800078fe2ff */
[----:B------:R-:W-:Y:S02]  /*1380*/  R2UR UR4, R4 ;  /* 0x00000000040472ca */ /* 0x000fe400000e0000 */
[----:B------:R-:W-:Y:S01]  /*1390*/  VIMNMX R176, R3, R176, PT ;  /* 0x000000b003b07248 */ /* 0x000fe20003fe0100 */
[----:B------:R-:W-:-:S12]  /*13a0*/  @!P1 BRA `(.L_x_1877) ;  /* 0x0000000000449947 */ /* 0x000fd80003800000 */
[----:B------:R-:W-:-:S13]  /*13b0*/  ISETP.GT.AND P0, PT, R6, -0x1, PT ;  /* 0xffffffff0600780c */ /* 0x000fda0003f04270 */
[----:B------:R-:W-:Y:S05]  /*13c0*/  @P0 BRA `(.L_x_1878) ;  /* 0x00000000001c0947 */ /* 0x000fea0003800000 */
[----:B------:R-:W-:Y:S02]  /*13d0*/  ISETP.NE.AND P0, PT, R9, 0x1, PT ;  /* 0x000000010900780c */ /* 0x000fe40003f05270 */
[----:B------:R-:W-:-:S11]  /*13e0*/  LOP3.LUT R3, RZ, R6, RZ, 0x33, !PT ;  /* 0x00000006ff037212 */ /* 0x000fd600078e33ff */
[----:B------:R-:W0:Y:S02]  /*13f0*/  @P0 LDC.64 R4, c[0x0][0x9e8] ;  /* 0x00027a00ff040b82 */ /* 0x000e240000000a00 */
[----:B0-----:R-:W-:-:S05]  /*1400*/  @P0 IMAD.HI.U32 R0, R3, R4, RZ ;  /* 0x0000000403000227 */ /* 0x001fca00078e00ff */
[----:B------:R-:W-:-:S04]  /*1410*/  @P0 SHF.R.U32.HI R3, RZ, R5, R0 ;  /* 0x00000005ff030219 */ /* 0x000fc80000011600 */
[----:B------:R-:W-:Y:S01]  /*1420*/  LOP3.LUT R6, RZ, R3, RZ, 0x33, !PT ;  /* 0x00000003ff067212 */ /* 0x000fe200078e33ff */
[----:B------:R-:W-:Y:S06]  /*1430*/  BRA `(.L_x_1879) ;  /* 0x0000000000107947 */ /* 0x000fec0003800000 */
.L_x_1878:
[----:B------:R-:W-:-:S13]  /*1440*/  ISETP.NE.AND P0, PT, R9, 0x1, PT ;  /* 0x000000010900780c */ /* 0x000fda0003f05270 */
[----:B------:R-:W0:Y:S02]  /*1450*/  @P0 LDC.64 R2, c[0x0][0x9e8] ;  /* 0x00027a00ff020b82 */ /* 0x000e240000000a00 */
[----:B0-----:R-:W-:-:S05]  /*1460*/  @P0 IMAD.HI.U32 R0, R6, R2, RZ ;  /* 0x0000000206000227 */ /* 0x001fca00078e00ff */
[----:B------:R-:W-:-:S07]  /*1470*/  @P0 SHF.R.U32.HI R6, RZ, R3, R0 ;  /* 0x00000003ff060219 */ /* 0x000fce0000011600 */
.L_x_1879:
[----:B------:R-:W-:-:S05]  /*1480*/  IMAD R6, R6, R9, RZ ;  /* 0x0000000906067224 */ /* 0x000fca00078e02ff */
[----:B------:R-:W-:-:S13]  /*1490*/  R2UR UR5, R6 ;  /* 0x00000000060572ca */ /* 0x000fda00000e0000 */
[----:B------:R-:W-:-:S04]  /*14a0*/  UISETP.LT.AND UP0, UPT, UR4, UR5, UPT ;  /* 0x000000050400728c */ /* 0x000fc8000bf01270 */
[----:B------:R-:W-:-:S12]  /*14b0*/  USEL UR4, UR4, UR5, !UP0 ;  /* 0x0000000504047287 */ /* 0x000fd8000c000000 */
.L_x_1877:
[----:B------:R-:W-:Y:S01]  /*14c0*/  UIMAD.WIDE UR4, UR4, 0x2aaaaaab, URZ ;  /* 0x2aaaaaab040478a5 */ /* 0x000fe2000f8e023f */
[----:B------:R-:W-:Y:S02]  /*14d0*/  PLOP3.LUT P0, PT, PT, PT, PT, 0x80, 0x0 ;  /* 0x000000000000781c */ /* 0x000fe40003f0f070 */
[----:B------:R-:W-:Y:S01]  /*14e0*/  CS2R R2, SRZ ;  /* 0x0000000000027805 */ /* 0x000fe2000001ff00 */
[----:B------:R-:W-:Y:S01]  /*14f0*/  IMAD.MOV.U32 R0, RZ, RZ, RZ ;  /* 0x000000ffff007224 */ /* 0x000fe200078e00ff */
[----:B------:R-:W-:Y:S01]  /*1500*/  USHF.R.U32.HI UR4, URZ, 0x1f, UR5 ;  /* 0x0000001f3f047899 */ /* 0x000fe20008011605 */
[----:B------:R-:W-:Y:S02]  /*1510*/  CS2R R168, SRZ ;  /* 0x0000000000a87805 */ /* 0x000fe4000001ff00 */
[----:B------:R-:W-:Y:S02]  /*1520*/  CS2R R148, SRZ ;  /* 0x0000000000947805 */ /* 0x000fe4000001ff00 */
[----:B------:R-:W-:Y:S01]  /*1530*/  CS2R R166, SRZ ;  /* 0x0000000000a67805 */ /* 0x000fe2000001ff00 */
[----:B------:R-:W-:Y:S01]  /*1540*/  ULEA.HI.SX32 UR4, UR5, UR4, 0x1c ;  /* 0x0000000405047291 */ /* 0x000fe2000f8fe23f */
[----:B------:R-:W-:-:S02]  /*1550*/  CS2R R144, SRZ ;  /* 0x0000000000907805 */ /* 0x000fc4000001ff00 */
[----:B------:R-:W-:Y:S02]  /*1560*/  CS2R R164, SRZ ;  /* 0x0000000000a47805 */ /* 0x000fe4000001ff00 */
[----:B------:R-:W-:Y:S01]  /*1570*/  CS2R R140, SRZ ;  /* 0x00000000008c7805 */ /* 0x000fe2000001ff00 */
[----:B------:R-:W-:Y:S01]  /*1580*/  UISETP.LT.AND UP0, UPT, URZ, UR4, UPT ;  /* 0x000000043f00728c */ /* 0x000fe2000bf01270 */
[----:B------:R-:W-:Y:S02]  /*1590*/  CS2R R128, SRZ ;  /* 0x0000000000807805 */ /* 0x000fe4000001ff00 */
[----:B------:R-:W-:Y:S02]  /*15a0*/  CS2R R124, SRZ ;  /* 0x00000000007c7805 */ /* 0x000fe4000001ff00 */
[----:B------:R-:W-:Y:S01]  /*15b0*/  CS2R R136, SRZ ;  /* 0x0000000000887805 */ /* 0x000fe2000001ff00 */
[----:B------:R-:W-:Y:S01]  /*15c0*/  USEL UR44, URZ, UR4, !UP0 ;  /* 0x000000043f2c7287 */ /* 0x000fe2000c000000 */
[----:B------:R-:W-:-:S02]  /*15d0*/  CS2R R100, SRZ ;  /* 0x0000000000647805 */ /* 0x000fc4000001ff00 */
[----:B------:R-:W-:Y:S02]  /*15e0*/  CS2R R96, SRZ ;  /* 0x0000000000607805 */ /* 0x000fe4000001ff00 */
[----:B------:R-:W-:Y:S02]  /*15f0*/  CS2R R132, SRZ ;  /* 0x0000000000847805 */ /* 0x000fe4000001ff00 */
[----:B------:R-:W-:Y:S02]  /*1600*/  CS2R R92, SRZ ;  /* 0x00000000005c7805 */ /* 0x000fe4000001ff00 */
[----:B------:R-:W-:Y:S02]  /*1610*/  CS2R R88, SRZ ;  /* 0x0000000000587805 */ /* 0x000fe4000001ff00 */
[----:B------:R-:W-:Y:S02]  /*1620*/  ISETP.GT.AND P1, PT, R176, UR44, PT ;  /* 0x0000002cb0007c0c */ /* 0x000fe4000bf24270 */
        /* <DEDUP_REMOVED lines=49> */
[----:B------:R-:W-:Y:S01]  /*1940*/  CS2R R24, SRZ ;  /* 0x0000000000187805 */ /* 0x000fe2000001ff00 */
[----:B------:R-:W-:Y:S06]  /*1950*/  @!P1 BRA `(.L_x_1880) ;  /* 0x000000cc00cc9947 */ /* 0x000fec0003800000 */
        /* <DEDUP_REMOVED lines=31> */
.L_x_1881:
[----:B------:R-:W0:Y:S01]  /*1b50*/  S2R R3, SR_CgaCtaId ;  /* 0x0000000000037919 */ /* 0x000e220000008800 */
[----:B------:R-:W-:Y:S01]  /*1b60*/  ULEA.HI UR4, UR36, UR36, URZ, 0x1 ;  /* 0x0000002424047291 */ /* 0x000fe2000f8f083f */
[----:B------:R-:W-:Y:S01]  /*1b70*/  MOV R6, 0x400 ;  /* 0x0000040000067802 */ /* 0x000fe20000000f00 */
[----:B------:R-:W1:Y:S02]  /*1b80*/  S2R R2, SR_TID.X ;  /* 0x0000000000027919 */ /* 0x000e640000002100 */
[----:B------:R-:W-:-:S04]  /*1b90*/  ULOP3.LUT UR4, UR4, 0xfffffffe, URZ, 0xc0, !UPT ;  /* 0xfffffffe04047892 */ /* 0x000fc8000f8ec03f */
[----:B------:R-:W-:-:S06]  /*1ba0*/  UIADD3 UR4, UR36, -UR4, URZ ;  /* 0x8000000424047290 */ /* 0x000fcc000fffe03f */
[----:B------:R-:W-:Y:S01]  /*1bb0*/  IMAD.U32 R0, RZ, RZ, UR4 ;  /* 0x00000004ff007e24 */ /* 0x000fe2000f8e00ff */
[----:B0-----:R-:W-:-:S04]  /*1bc0*/  LEA R6, R3, R6, 0x18 ;  /* 0x0000000603067211 */ /* 0x001fc800078ec0ff */
[----:B------:R-:W-:Y:S02]  /*1bd0*/  SHF.L.U32 R3, R0, 0x1f, RZ ;  /* 0x0000001f00037819 */ /* 0x000fe400000006ff */
[----:B-1----:R-:W-:Y:S02]  /*1be0*/  SHF.R.U32.HI R2, RZ, 0x7, R2 ;  /* 0x00000007ff027819 */ /* 0x002fe40000011602 */
[----:B------:R-:W0:Y:S03]  /*1bf0*/  SYNCS.PHASECHK.TRANS64.TRYWAIT P0, [R6+URZ+0x22800], R3 ;  /* 0x02280003060075a7 */ /* 0x000e26000800017f */
[----:B------:R-:W-:Y:S01]  /*1c00*/  VIADD R7, R2, 0x8 ;  /* 0x0000000802077836 */ /* 0x000fe20000000000 */
[----:B0-----:R-:W-:Y:S06]  /*1c10*/  @!P0 BRA `(.L_x_1882) ;  /* 0x0000013400f88947 */ /* 0x001fec0003800000 */
.L_x_2046:
[----:B------:R-:W-:Y:S01]  /*1c20*/  IMAD.U32 R0, RZ, RZ, UR40 ;  /* 0x00000028ff007e24 */ /* 0x000fe2000f8e00ff */
[----:B------:R-:W-:Y:S05]  /*1c30*/  WARPSYNC.ALL ;  /* 0x0000000000007948 */ /* 0x000fea0003800000 */
[----:B------:R1:W-:Y:S01]  /*1c40*/  BAR.SYNC.DEFER_BLOCKING R7, 0x100 ;  /* 0x000400070000751d */ /* 0x0003e20000010000 */
[----:B------:R-:W-:-:S13]  /*1c50*/  ISETP.NE.AND P0, PT, R0, 0x3, PT ;  /* 0x000000030000780c */ /* 0x000fda0003f05270 */
[----:B-1----:R-:W-:Y:S05]  /*1c60*/  @!P0 BRA `(.L_x_1883) ;  /* 0x0000000000048947 */ /* 0x002fea0003800000 */
[----:B------:R-:W-:Y:S01]  /*1c70*/  BPT.TRAP 0x1 ;  /* 0x000000040000795c */ /* 0x000fe20000300000 */
.L_x_1883:
[----:B------:R-:W-:Y:S01]  /*1c80*/  R2UR UR24, R6 ;  /* 0x00000000061872ca */ /* 0x000fe200000e0000 */
[----:B------:R-:W-:-:S05]  /*1c90*/  IMAD.U32 R9, RZ, RZ, UR37 ;  /* 0x00000025ff097e24 */ /* 0x000fca000f8e00ff */
[----:B------:R-:W-:-:S07]  /*1ca0*/  SHF.L.U32 R9, R9, 0x1f, RZ ;  /* 0x0000001f09097819 */ /* 0x000fce00000006ff */
[----:B------:R-:W-:-:S09]  /*1cb0*/  ULEA UR24, UR38, UR24, 0x3 ;  /* 0x0000001826187291 */ /* 0x000fd2000f8e183f */
[----:B------:R1:W2:Y:S01]  /*1cc0*/  SYNCS.PHASECHK.TRANS64.TRYWAIT P1, [UR24+0x22830], R9 ;  /* 0x02283009ff0075a7 */ /* 0x0002a20008020158 */
[----:B------:R-:W-:Y:S05]  /*1cd0*/  @!P0 BRA `(.L_x_1884) ;  /* 0x0000000000048947 */ /* 0x000fea0003800000 */
[----:B------:R-:W-:Y:S01]  /*1ce0*/  BPT.TRAP 0x1 ;  /* 0x000000040000795c */ /* 0x000fe20000300000 */
.L_x_1884:
[----:B--2---:R-:W-:Y:S05]  /*1cf0*/  @P1 BRA `(.L_x_1885) ;  /* 0x0000000000081947 */ /* 0x004fea0003800000 */
[----:B------:R-:W2:Y:S02]  /*1d00*/  SYNCS.PHASECHK.TRANS64.TRYWAIT P1, [UR24+0x22830], R9 ;  /* 0x02283009ff0075a7 */ /* 0x000ea40008020158 */
[----:B--2---:R-:W-:Y:S05]  /*1d10*/  @!P1 BRA `(.L_x_1886) ;  /* 0x0000013400cc9947 */ /* 0x004fea0003800000 */
.L_x_1885:
[----:B------:R-:W-:Y:S01]  /*1d20*/  R2UR UR4, R6 ;  /* 0x00000000060472ca */ /* 0x000fe200000e0000 */
[----:B------:R-:W-:Y:S01]  /*1d30*/  ULOP3.LUT UR20, UR45, 0x10000, URZ, 0xfc, !UPT ;  /* 0x000100002d147892 */ /* 0x000fe2000f8efc3f */
[----:B------:R-:W-:Y:S01]  /*1d40*/  WARPGROUP.ARRIVE ;  /* 0x00000000000079c5 */ /* 0x000fe20000000000 */
[----:B------:R-:W-:Y:S01]  /*1d50*/  UMOV UR21, 0x40000040 ;  /* 0x4000004000157882 */ /* 0x000fe20000000000 */
[----:B------:R-:W-:Y:S01]  /*1d60*/  UMOV UR23, 0x40000040 ;  /* 0x4000004000177882 */ /* 0x000fe20000000000 */
[----:B------:R-:W-:-:S03]  /*1d70*/  UIADD3 UR8, UR20, 0x2, URZ ;  /* 0x0000000214087890 */ /* 0x000fc6000fffe03f */
[----:B--2---:R-:W2:Y:S01]  /*1d80*/  S2R R0, SR_TID.X ;  /* 0x0000000000007919 */ /* 0x004ea20000002100 */
[----:B------:R-:W-:Y:S01]  /*1d90*/  UMOV UR9, 0x40000040 ;  /* 0x4000004000097882 */ /* 0x000fe20000000000 */
[----:B------:R-:W-:Y:S01]  /*1da0*/  UMOV UR11, 0x40000040 ;  /* 0x40000040000b7882 */ /* 0x000fe20000000000 */
[----:B------:R-:W-:Y:S01]  /*1db0*/  UIADD3 UR12, UR20, 0x4, URZ ;  /* 0x00000004140c7890 */ /* 0x000fe2000fffe03f */
[----:B------:R-:W-:Y:S01]  /*1dc0*/  UMOV UR13, 0x40000040 ;  /* 0x40000040000d7882 */ /* 0x000fe20000000000 */
[----:B------:R-:W-:Y:S01]  /*1dd0*/  UMOV UR15, 0x40000040 ;  /* 0x40000040000f7882 */ /* 0x000fe20000000000 */
[----:B------:R-:W-:Y:S02]  /*1de0*/  UIADD3 UR4, UR4, 0x1c400, URZ ;  /* 0x0001c40004047890 */ /* 0x000fe4000fffe03f */
[----:B------:R-:W-:Y:S02]  /*1df0*/  UIADD3 UR16, UR20, 0x6, URZ ;  /* 0x0000000614107890 */ /* 0x000fe4000fffe03f */
[----:B------:R-:W-:Y:S01]  /*1e00*/  USHF.R.U32.HI UR4, URZ, 0x4, UR4 ;  /* 0x000000043f047899 */ /* 0x000fe20008011604 */
[----:B------:R-:W-:Y:S01]  /*1e10*/  UMOV UR17, 0x40000040 ;  /* 0x4000004000117882 */ /* 0x000fe20000000000 */
[----:B------:R-:W-:-:S02]  /*1e20*/  UMOV UR19, 0x40000040 ;  /* 0x4000004000137882 */ /* 0x000fc40000000000 */
[----:B------:R-:W-:-:S04]  /*1e30*/  ULOP3.LUT UR4, UR4, 0x3fff, URZ, 0xc0, !UPT ;  /* 0x00003fff04047892 */ /* 0x000fc8000f8ec03f */
[----:B------:R-:W-:-:S04]  /*1e40*/  ULOP3.LUT UR4, UR4, 0x10000, URZ, 0xfc, !UPT ;  /* 0x0001000004047892 */ /* 0x000fc8000f8efc3f */
[----:B------:R-:W-:-:S04]  /*1e50*/  UIMAD UR22, UR38, 0x300, UR4 ;  /* 0x00000300261678a4 */ /* 0x000fc8000f8e0204 */
[----:B------:R-:W-:Y:S02]  /*1e60*/  UIADD3 UR10, UR22, 0x2, URZ ;  /* 0x00000002160a7890 */ /* 0x000fe4000fffe03f */
[----:B------:R-:W-:Y:S02]  /*1e70*/  UIADD3 UR14, UR22, 0x4, URZ ;  /* 0x00000004160e7890 */ /* 0x000fe4000fffe03f */
[----:B------:R-:W-:Y:S02]  /*1e80*/  UIADD3 UR18, UR22, 0x6, URZ ;  /* 0x0000000616127890 */ /* 0x000fe4000fffe03f */
[----:B------:R-:W-:Y:S01]  /*1e90*/  HGMMA.64x96x16.F32 R24, gdesc[UR20], RZ, !UPT, gsb0 ;  /* 0x01600000141879f0 */ /* 0x000fe2000c0008ff */
[----:B--2---:R-:W-:-:S04]  /*1ea0*/  SHF.R.U32.HI R0, RZ, 0x7, R0 ;  /* 0x00000007ff007819 */ /* 0x004fc80000011600 */
        /* <DEDUP_REMOVED lines=14> */
.L_x_1887:
[----:B------:R-:W-:Y:S01]  /*1f90*/  ISETP.NE.AND P2, PT, R205, 0x1, PT ;  /* 0x00000001cd00780c */ /* 0x000fe20003f45270 */
[----:B------:R-:W2:Y:S01]  /*1fa0*/  S2UR UR6, SR_CgaCtaId ;  /* 0x00000000000679c3 */ /* 0x000ea20000008800 */
[----:B------:R-:W-:Y:S01]  /*1fb0*/  ULDC UR7, c[0x0][0x9d8] ;  /* 0x0002760000077ab9 */ /* 0x000fe20000000800 */
[----:B------:R-:W-:Y:S02]  /*1fc0*/  VIADD R8, R22, UR41 ;  /* 0x0000002916087c36 */ /* 0x000fe40008000000 */
[----:B------:R-:W-:Y:S01]  /*1fd0*/  FMUL.FTZ R25, R25, UR7 ;  /* 0x0000000719197c20 */ /* 0x000fe20008410000 */
[----:B------:R-:W-:Y:S01]  /*1fe0*/  UIADD3 UR5, UR24, 0x22840, URZ ;  /* 0x0002284018057890 */ /* 0x000fe2000fffe03f */
[----:B------:R-:W-:Y:S01]  /*1ff0*/  FMUL.FTZ R33, R33, UR7 ;  /* 0x0000000721217c20 */ /* 0x000fe20008410000 */
[----:B------:R-:W-:Y:S01]  /*2000*/  IMAD R14, R176, -0x60, R17 ;  /* 0xffffffa0b00e7824 */ /* 0x000fe200078e0211 */
[----:B------:R3:W4:Y:S01]  /*2010*/  MUFU.TANH R20, R25 ;  /* 0x0000001900147308 */ /* 0x0007220000002400 */
[----:B------:R-:W-:Y:S01]  /*2020*/  FMUL.FTZ R4, R26, UR7 ;  /* 0x000000071a047c20 */ /* 0x000fe20008410000 */
[----:B------:R-:W-:Y:S01]  /*2030*/  FMUL.FTZ R0, R27, UR7 ;  /* 0x000000071b007c20 */ /* 0x000fe20008410000 */
[----:B------:R-:W-:Y:S01]  /*2040*/  FMUL.FTZ R10, R31, UR7 ;  /* 0x000000071f0a7c20 */ /* 0x000fe20008410000 */
[----:B------:R-:W-:Y:S01]  /*2050*/  FMUL.FTZ R15, R24, UR7 ;  /* 0x00000007180f7c20 */ /* 0x000fe20008410000 */
[----:B------:R-:W5:Y:S01]  /*2060*/  @P2 LDC R13, c[0x0][0x44c] ;  /* 0x00011300ff0d2b82 */ /* 0x000f620000000800 */
[----:B------:R-:W-:Y:S01]  /*2070*/  FMUL.FTZ R28, R28, UR7 ;  /* 0x000000071c1c7c20 */ /* 0x000fe20008410000 */
[----:B------:R-:W-:Y:S01]  /*2080*/  FMUL.FTZ R29, R29, UR7 ;  /* 0x000000071d1d7c20 */ /* 0x000fe20008410000 */
[----:B------:R0:W1:Y:S01]  /*2090*/  MUFU.TANH R26, R33 ;  /* 0x00000021001a7308 */ /* 0x0000620000002400 */
[----:B---3--:R-:W-:Y:S01]  /*20a0*/  FMUL.FTZ R25, R34, UR7 ;  /* 0x0000000722197c20 */ /* 0x008fe20008410000 */
[----:B------:R-:W-:-:S02]  /*20b0*/  IMAD.MOV.U32 R34, RZ, RZ, R8 ;  /* 0x000000ffff227224 */ /* 0x000fc400078e0008 */
[----:B------:R-:W-:Y:S01]  /*20c0*/  FMUL.FTZ R2, R30, UR7 ;  /* 0x000000071e027c20 */ /* 0x000fe20008410000 */
[----:B------:R-:W-:Y:S01]  /*20d0*/  FMUL.FTZ R32, R32, UR7 ;  /* 0x0000000720207c20 */ /* 0x000fe20008410000 */
[----:B------:R-:W3:Y:S01]  /*20e0*/  @P2 LDC R21, c[0x0][0x450] ;  /* 0x00011400ff152b82 */ /* 0x000ee20000000800 */
[----:B------:R-:W-:Y:S01]  /*20f0*/  FMUL.FTZ R27, R35, UR7 ;  /* 0x00000007231b7c20 */ /* 0x000fe20008410000 */
[----:B------:R-:W-:Y:S01]  /*2100*/  FMUL.FTZ R37, R37, UR7 ;  /* 0x0000000725257c20 */ /* 0x000fe20008410000 */
[----:B------:R-:W-:Y:S01]  /*2110*/  FMUL.FTZ R31, R38, UR7 ;  /* 0x00000007261f7c20 */ /* 0x000fe20008410000 */
[----:B--2---:R-:W-:Y:S01]  /*2120*/  UPRMT UR5, UR6, 0x654, UR5 ;  /* 0x0000065406057896 */ /* 0x004fe20008000005 */
[----:B0-----:R-:W-:Y:S01]  /*2130*/  FMUL.FTZ R33, R39, UR7 ;  /* 0x0000000727217c20 */ /* 0x001fe20008410000 */
[----:B------:R-:W-:Y:S01]  /*2140*/  FMUL.FTZ R40, R40, UR7 ;  /* 0x0000000728287c20 */ /* 0x000fe20008410000 */
        /* <DEDUP_REMOVED lines=9> */
[----:B-----5:R-:W-:-:S04]  /*21e0*/  @P2 IMAD.HI.U32 R12, R8, R13, RZ ;  /* 0x0000000d080c2227 */ /* 0x020fc800078e00ff */
[----:B------:R-:W-:Y:S01]  /*21f0*/  FMUL.FTZ R50, R50, UR7 ;  /* 0x0000000732327c20 */ /* 0x000fe20008410000 */
[----:B------:R-:W0:Y:S01]  /*2200*/  LDC R8, c[0x0][0x288] ;  /* 0x0000a200ff087b82 */ /* 0x000e220000000800 */
[----:B------:R-:W-:Y:S01]  /*2210*/  FMUL.FTZ R51, R51, UR7 ;  /* 0x0000000733337c20 */ /* 0x000fe20008410000 */
[----:B------:R-:W-:Y:S01]  /*2220*/  FMUL.FTZ R52, R52, UR7 ;  /* 0x0000000734347c20 */ /* 0x000fe20008410000 */
[----:B------:R-:W-:Y:S01]  /*2230*/  FMUL.FTZ R53, R53, UR7 ;  /* 0x0000000735357c20 */ /* 0x000fe20008410000 */
[----:B------:R-:W-:Y:S01]  /*2240*/  FMUL.FTZ R54, R54, UR7 ;  /* 0x0000000736367c20 */ /* 0x000fe20008410000 */
[----:B------:R-:W-:Y:S01]  /*2250*/  FMUL.FTZ R55, R55, UR7 ;  /* 0x0000000737377c20 */ /* 0x000fe20008410000 */
[----:B---3--:R-:W-:Y:S01]  /*2260*/  @P2 SHF.R.U32.HI R34, RZ, R21, R12 ;  /* 0x00000015ff222219 */ /* 0x008fe2000001160c */
[----:B------:R-:W-:Y:S01]  /*2270*/  FMUL.FTZ R56, R56, UR7 ;  /* 0x0000000738387c20 */ /* 0x000fe20008410000 */
[----:B------:R-:W-:Y:S01]  /*2280*/  FMUL.FTZ R57, R57, UR7 ;  /* 0x0000000739397c20 */ /* 0x000fe20008410000 */
[----:B------:R-:W-:Y:S01]  /*2290*/  FMUL.FTZ R58, R58, UR7 ;  /* 0x000000073a3a7c20 */ /* 0x000fe20008410000 */
[----:B------:R-:W-:Y:S01]  /*22a0*/  FMUL.FTZ R59, R59, UR7 ;  /* 0x000000073b3b7c20 */ /* 0x000fe20008410000 */
[----:B------:R-:W2:Y:S01]  /*22b0*/  SHFL.IDX PT, R73, R34, RZ, 0x1c1f ;  /* 0x001c1fff22497589 */ /* 0x000ea200000e0000 */
        /* <DEDUP_REMOVED lines=12> */
[----:B------:R-:W-:Y:S01]  /*2380*/  VIADD R21, R14, 0x61 ;  /* 0x000000610e157836 */ /* 0x000fe20000000000 */
[----:B------:R-:W-:Y:S01]  /*2390*/  LOP3.LUT P1, RZ, R16, 0x80000, RZ, 0xc0, !PT ;  /* 0x0008000010ff7812 */ /* 0x000fe2000782c0ff */
[----:B------:R3:W0:Y:S01]  /*23a0*/  MUFU.TANH R24, R29 ;  /* 0x0000001d00187308 */ /* 0x0006220000002400 */
[----:B------:R-:W-:Y:S01]  /*23b0*/  ULDC UR15, c[0x0][0x9dc] ;  /* 0x00027700000f7ab9 */ /* 0x000fe20000000800 */
[----:B------:R-:W-:Y:S01]  /*23c0*/  SYNCS.ARRIVE.TRANS64.RED.A1T0 RZ, [UR5], RZ ;  /* 0x000000ffffff79a7 */ /* 0x000fe20008100405 */
[----:B------:R-:W-:Y:S01]  /*23d0*/  ULOP3.LUT UR5, URZ, UR15, URZ, 0x33, !UPT ;  /* 0x0000000f3f057292 */ /* 0x000fe2000f8e333f */
[----:B------:R-:W-:Y:S01]  /*23e0*/  IMAD.MOV.U32 R35, RZ, RZ, -0x60 ;  /* 0xffffffa0ff237424 */ /* 0x000fe200078e00ff */
[----:B------:R-:W-:Y:S01]  /*23f0*/  ULDC UR11, c[0x0][0x9e0] ;  /* 0x00027800000b7ab9 */ /* 0x000fe20000000800 */
[----:B------:R-:W-:-:S02]  /*2400*/  FMUL.FTZ R36, R36, UR7 ;  /* 0x0000000724247c20 */ /* 0x000fc40008410000 */
[----:B------:R-:W1:Y:S01]  /*2410*/  MUFU.TANH R15, R15 ;  /* 0x0000000f000f7308 */ /* 0x000e620000002400 */
[----:B---3--:R-:W-:Y:S02]  /*2420*/  IMAD R29, R18, -0x2, R21 ;  /* 0xfffffffe121d7824 */ /* 0x008fe400078e0215 */
[----:B------:R-:W-:Y:S02]  /*2430*/  VIADD R21, R14, 0x60 ;  /* 0x000000600e157836 */ /* 0x000fe40000000000 */
[----:B0-----:R-:W-:Y:S02]  /*2440*/  IMAD.IADD R29, R29, 0x1, -R8 ;  /* 0x000000011d1d7824 */ /* 0x001fe400078e0a08 */
[----:B------:R-:W-:Y:S01]  /*2450*/  IMAD R38, R18, -0x2, R21 ;  /* 0xfffffffe12267824 */ /* 0x000fe200078e0215 */
[----:B------:R-:W0:Y:S01]  /*2460*/  MUFU.TANH R4, R4 ;  /* 0x0000000400047308 */ /* 0x000e220000002400 */
[----:B------:R-:W-:Y:S02]  /*2470*/  VIADD R39, R29, UR11 ;  /* 0x0000000b1d277c36 */ /* 0x000fe40008000000 */
[----:B------:R-:W-:-:S02]  /*2480*/  IMAD R67, R176, R35, 0x60 ;  /* 0x00000060b0437424 */ /* 0x000fc400078e0223 */
[----:B------:R-:W-:Y:S01]  /*2490*/  VIADD R66, R29, UR5 ;  /* 0x000000051d427c36 */ /* 0x000fe20008000000 */
[----:B--2---:R-:W-:Y:S01]  /*24a0*/  VIADDMNMX R35, R73, R39, R38, PT ;  /* 0x0000002749237246 */ /* 0x004fe20003800126 */
[----:B------:R-:W-:Y:S01]  /*24b0*/  IMAD R70, R18, -0x2, R67 ;  /* 0xfffffffe12467824 */ /* 0x000fe200078e0243 */
[----:B------:R-:W2:Y:S08]  /*24c0*/  MUFU.TANH R0, R0 ;  /* 0x0000000000007308 */ /* 0x000eb00000002400 */
[----:B------:R-:W3:Y:S08]  /*24d0*/  MUFU.TANH R28, R28 ;  /* 0x0000001c001c7308 */ /* 0x000ef00000002400 */
        /* <DEDUP_REMOVED lines=40> */
[----:B------:R5:W0:Y:S02]  /*2760*/  MUFU.TANH R30, R36 ;  /* 0x00000024001e7308 */ /* 0x000a240000002400 */
[----:B-----5:R-:W-:Y:S01]  /*2770*/  IMAD.IADD R36, R66, 0x1, R73 ;  /* 0x0000000142247824 */ /* 0x020fe200078e0249 */
[----:B-1234-:R-:W-:Y:S06]  /*2780*/  @!P1 BRA `(.L_x_1888) ;  /* 0x00000000005c9947 */ /* 0x01efec0003800000 */
[----:B------:R-:W-:Y:S01]  /*2790*/  IADD3 R21, R17, -R8, R73 ;  /* 0x8000000811157210 */ /* 0x000fe20007ffe049 */
[----:B------:R-:W-:Y:S03]  /*27a0*/  BSSY B0, `(.L_x_1889) ;  /* 0x0000012000007945 */ /* 0x000fe60003800000 */
[----:B------:R-:W-:-:S13]  /*27b0*/  ISETP.GT.AND P1, PT, R21, -0x1, PT ;  /* 0xffffffff1500780c */ /* 0x000fda0003f24270 */
[----:B------:R-:W-:Y:S05]  /*27c0*/  @P1 BRA `(.L_x_1890) ;  /* 0x0000000000241947 */ /* 0x000fea0003800000 */
[----:B------:R-:W-:Y:S01]  /*27d0*/  ULDC UR5, c[0x0][0x9e4] ;  /* 0x0002790000057ab9 */ /* 0x000fe20000000800 */
[----:B------:R-:W-:Y:S01]  /*27e0*/  LOP3.LUT R21, RZ, R21, RZ, 0x33, !PT ;  /* 0x00000015ff157212 */ /* 0x000fe200078e33ff */
[----:B------:R-:W-:-:S05]  /*27f0*/  IMAD.U32 R72, RZ, RZ, UR5 ;  /* 0x00000005ff487e24 */ /* 0x000fca000f8e00ff */
[----:B------:R-:W-:-:S13]  /*2800*/  ISETP.NE.AND P1, PT, R72, 0x1, PT ;  /* 0x000000014800780c */ /* 0x000fda0003f25270 */
[----:B------:R-:W1:Y:S02]  /*2810*/  @P1 LDC.64 R74, c[0x0][0x9e8] ;  /* 0x00027a00ff4a1b82 */ /* 0x000e640000000a00 */
[----:B-1----:R-:W-:-:S05]  /*2820*/  @P1 IMAD.HI.U32 R14, R21, R74, RZ ;  /* 0x0000004a150e1227 */ /* 0x002fca00078e00ff */
[----:B------:R-:W-:-:S04]  /*2830*/  @P1 SHF.R.U32.HI R21, RZ, R75, R14 ;  /* 0x0000004bff151219 */ /* 0x000fc8000001160e */
[----:B------:R-:W-:Y:S01]  /*2840*/  LOP3.LUT R21, RZ, R21, RZ, 0x33, !PT ;  /* 0x00000015ff157212 */ /* 0x000fe200078e33ff */
[----:B------:R-:W-:Y:S06]  /*2850*/  BRA `(.L_x_1891) ;  /* 0x0000000000187947 */ /* 0x000fec0003800000 */
.L_x_1890:
[----:B------:R-:W-:Y:S02]  /*2860*/  ULDC UR5, c[0x0][0x9e4] ;  /* 0x0002790000057ab9 */ /* 0x000fe40000000800 */
[----:B------:R-:W-:-:S05]  /*2870*/  IMAD.U32 R72, RZ, RZ, UR5 ;  /* 0x00000005ff487e24 */ /* 0x000fca000f8e00ff */
[----:B------:R-:W-:-:S13]  /*2880*/  ISETP.NE.AND P1, PT, R72, 0x1, PT ;  /* 0x000000014800780c */ /* 0x000fda0003f25270 */
[----:B------:R-:W1:Y:S02]  /*2890*/  @P1 LDC.64 R74, c[0x0][0x9e8] ;  /* 0x00027a00ff4a1b82 */ /* 0x000e640000000a00 */
[----:B-1----:R-:W-:-:S05]  /*28a0*/  @P1 IMAD.HI.U32 R14, R21, R74, RZ ;  /* 0x0000004a150e1227 */ /* 0x002fca00078e00ff */
[----:B------:R-:W-:-:S07]  /*28b0*/  @P1 SHF.R.U32.HI R21, RZ, R75, R14 ;  /* 0x0000004bff151219 */ /* 0x000fce000001160e */
.L_x_1891:
[----:B------:R-:W-:Y:S05]  /*28c0*/  BSYNC B0 ;  /* 0x0000000000007941 */ /* 0x000fea0003800000 */
.L_x_1889:
[----:B------:R-:W-:-:S05]  /*28d0*/  IMAD R21, R21, R72, R70 ;  /* 0x0000004815157224 */ /* 0x000fca00078e0246 */
[----:B------:R-:W-:Y:S02]  /*28e0*/  VIADDMNMX R35, R21, R72, R35, PT ;  /* 0x0000004815237246 */ /* 0x000fe40003800123 */
[----:B------:R-:W-:-:S07]  /*28f0*/  VIMNMX R36, R36, R21, !PT ;  /* 0x0000001524247248 */ /* 0x000fce0007fe0100 */
.L_x_1888:
[C---:B------:R-:W-:Y:S02]  /*2900*/  ISETP.GE.AND P6, PT, R67.reuse, 0x9, PT ;  /* 0x000000094300780c */ /* 0x040fe40003fc6270 */
[----:B------:R-:W-:Y:S02]  /*2910*/  ISETP.GE.AND P1, PT, R67, 0x2, PT ;  /* 0x000000024300780c */ /* 0x000fe40003f26270 */
[C---:B------:R-:W-:Y:S02]  /*2920*/  ISETP.GT.AND P2, PT, R36.reuse, 0x8, !P6 ;  /* 0x000000082400780c */ /* 0x040fe40007744270 */
[----:B------:R-:W-:Y:S02]  /*2930*/  ISETP.GT.AND P3, PT, R36, 0x1, !P1 ;  /* 0x000000012400780c */ /* 0x000fe40004f64270 */
[----:B------:R-:W-:Y:S02]  /*2940*/  ISETP.LT.OR P2, PT, R35, 0x9, P2 ;  /* 0x000000092300780c */ /* 0x000fe40001741670 */
[----:B------:R-:W-:-:S02]  /*2950*/  ISETP.GE.AND P4, PT, R67, 0xa, PT ;  /* 0x0000000a4300780c */ /* 0x000fc40003f86270 */
[----:B------:R-:W-:Y:S02]  /*2960*/  FSEL R74, R28, -INF , !P2 ;  /* 0xff8000001c4a7808 */ /* 0x000fe40005000000 */
[C---:B------:R-:W-:Y:S02]  /*2970*/  ISETP.LT.OR P3, PT, R35.reuse, 0x2, P3 ;  /* 0x000000022300780c */ /* 0x040fe40001f61670 */
[----:B------:R-:W-:Y:S02]  /*2980*/  ISETP.GT.AND P2, PT, R36, 0x9, !P4 ;  /* 0x000000092400780c */ /* 0x000fe40006744270 */
[----:B------:R-:W-:Y:S02]  /*2990*/  FSEL R72, R20, -INF , !P3 ;  /* 0xff80000014487808 */ /* 0x000fe40005800000 */
[----:B------:R-:W-:Y:S02]  /*29a0*/  ISETP.LT.OR P2, PT, R35, 0xa, P2 ;  /* 0x0000000a2300780c */ /* 0x000fe40001741670 */
[----:B------:R-:W-:-:S02]  /*29b0*/  ISETP.GE.AND P3, PT, R67, 0x11, PT ;  /* 0x000000114300780c */ /* 0x000fc40003f66270 */
[----:B------:R-:W-:Y:S02]  /*29c0*/  FSEL R76, R24, -INF , !P2 ;  /* 0xff800000184c7808 */ /* 0x000fe40005000000 */
[----:B------:R-:W-:Y:S02]  /*29d0*/  ISETP.GT.AND P2, PT, R36, 0x10, !P3 ;  /* 0x000000102400780c */ /* 0x000fe40005f44270 */
[----:B------:R-:W-:Y:S02]  /*29e0*/  P2R R73, PR, RZ, 0x8 ;  /* 0x00000008ff497803 */ /* 0x000fe40000000000 */
[----:B------:R-:W-:Y:S02]  /*29f0*/  ISETP.LT.OR P2, PT, R35, 0x11, P2 ;  /* 0x000000112300780c */ /* 0x000fe40001741670 */
[----:B------:R-:W-:Y:S02]  /*2a00*/  ISETP.GE.AND P3, PT, R67, 0x12, PT ;  /* 0x000000124300780c */ /* 0x000fe40003f66270 */
[----:B0-----:R-:W-:-:S02]  /*2a10*/  FSEL R78, R32, -INF , !P2 ;  /* 0xff800000204e7808 */ /* 0x001fc40005000000 */
[----:B------:R-:W-:Y:S02]  /*2a20*/  ISETP.GT.AND P2, PT, R36, 0x11, !P3 ;  /* 0x000000112400780c */ /* 0x000fe40005f44270 */
[----:B------:R-:W-:Y:S02]  /*2a30*/  P2R R75, PR, RZ, 0x8 ;  /* 0x00000008ff4b7803 */ /* 0x000fe40000000000 */
[----:B------:R-:W-:Y:S02]  /*2a40*/  ISETP.LT.OR P2, PT, R35, 0x12, P2 ;  /* 0x000000122300780c */ /* 0x000fe40001741670 */
[----:B------:R-:W-:Y:S02]  /*2a50*/  ISETP.GE.AND P3, PT, R67, 0x19, PT ;  /* 0x000000194300780c */ /* 0x000fe40003f66270 */
[----:B------:R-:W-:Y:S02]  /*2a60*/  FSEL R80, R26, -INF , !P2 ;  /* 0xff8000001a507808 */ /* 0x000fe40005000000 */
[----:B------:R-:W-:-:S02]  /*2a70*/  ISETP.GT.AND P2, PT, R36, 0x18, !P3 ;  /* 0x000000182400780c */ /* 0x000fc40005f44270 */
[----:B------:R-:W-:Y:S02]  /*2a80*/  P2R R77, PR, RZ, 0x8 ;  /* 0x00000008ff4d7803 */ /* 0x000fe40000000000 */
[----:B------:R-:W-:Y:S02]  /*2a90*/  ISETP.LT.OR P2, PT, R35, 0x19, P2 ;  /* 0x000000192300780c */ /* 0x000fe40001741670 */
[----:B------:R-:W-:Y:S02]  /*2aa0*/  ISETP.GE.AND P3, PT, R67, 0x1a, PT ;  /* 0x0000001a4300780c */ /* 0x000fe40003f66270 */
[----:B------:R-:W-:Y:S02]  /*2ab0*/  FSEL R82, R30, -INF , !P2 ;  /* 0xff8000001e527808 */ /* 0x000fe40005000000 */
[----:B------:R-:W-:Y:S02]  /*2ac0*/  ISETP.GT.AND P2, PT, R36, 0x19, !P3 ;  /* 0x000000192400780c */ /* 0x000fe40005f44270 */
[----:B------:R-:W-:-:S02]  /*2ad0*/  P2R R79, PR, RZ, 0x8 ;  /* 0x00000008ff4f7803 */ /* 0x000fc40000000000 */
[----:B------:R-:W-:Y:S02]  /*2ae0*/  ISETP.LT.OR P2, PT, R35, 0x1a, P2 ;  /* 0x0000001a2300780c */ /* 0x000fe40001741670 */
[----:B------:R-:W-:Y:S02]  /*2af0*/  ISETP.GE.AND P3, PT, R67, 0x21, PT ;  /* 0x000000214300780c */ /* 0x000fe40003f66270 */
[----:B------:R-:W-:Y:S02]  /*2b00*/  FSEL R84, R37, -INF , !P2 ;  /* 0xff80000025547808 */ /* 0x000fe40005000000 */
[----:B------:R-:W-:Y:S01]  /*2b10*/  ISETP.GT.AND P2, PT, R36, 0x20, !P3 ;  /* 0x000000202400780c */ /* 0x000fe20005f44270 */
[----:B------:R-:W0:Y:S01]  /*2b20*/  SHFL.IDX PT, R37, R34, 0x1, 0x1c1f ;  /* 0x003c1f0022257f89 */ /* 0x000e2200000e0000 */
[----:B------:R-:W-:Y:S02]  /*2b30*/  P2R R81, PR, RZ, 0x8 ;  /* 0x00000008ff517803 */ /* 0x000fe40000000000 */
[----:B------:R-:W-:-:S02]  /*2b40*/  ISETP.LT.OR P2, PT, R35, 0x21, P2 ;  /* 0x000000212300780c */ /* 0x000fc40001741670 */
[----:B------:R-:W-:Y:S02]  /*2b50*/  ISETP.GE.AND P3, PT, R67, 0x22, PT ;  /* 0x000000224300780c */ /* 0x000fe40003f66270 */
[----:B------:R-:W-:Y:S02]  /*2b60*/  FSEL R86, R40, -INF , !P2 ;  /* 0xff80000028567808 */ /* 0x000fe40005000000 */
[----:B------:R-:W-:Y:S02]  /*2b70*/  ISETP.GT.AND P2, PT, R36, 0x21, !P3 ;  /* 0x000000212400780c */ /* 0x000fe40005f44270 */
[----:B------:R-:W-:Y:S02]  /*2b80*/  P2R R83, PR, RZ, 0x8 ;  /* 0x00000008ff537803 */ /* 0x000fe40000000000 */
[----:B------:R-:W-:Y:S02]  /*2b90*/  ISETP.LT.OR P2, PT, R35, 0x22, P2 ;  /* 0x000000222300780c */ /* 0x000fe40001741670 */
[----:B------:R-:W-:-:S02]  /*2ba0*/  ISETP.GE.AND P3, PT, R67, 0x29, PT ;  /* 0x000000294300780c */ /* 0x000fc40003f66270 */
[----:B------:R-:W-:Y:S02]  /*2bb0*/  FSEL R88, R41, -INF , !P2 ;  /* 0xff80000029587808 */ /* 0x000fe40005000000 */
[----:B------:R-:W-:Y:S02]  /*2bc0*/  ISETP.GT.AND P2, PT, R36, 0x28, !P3 ;  /* 0x000000282400780c */ /* 0x000fe40005f44270 */
[----:B------:R-:W-:Y:S02]  /*2bd0*/  P2R R85, PR, RZ, 0x8 ;  /* 0x00000008ff557803 */ /* 0x000fe40000000000 */
[----:B------:R-:W-:Y:S02]  /*2be0*/  ISETP.LT.OR P2, PT, R35, 0x29, P2 ;  /* 0x000000292300780c */ /* 0x000fe40001741670 */
[----:B------:R-:W-:Y:S02]  /*2bf0*/  ISETP.GE.AND P3, PT, R67, 0x2a, PT ;  /* 0x0000002a4300780c */ /* 0x000fe40003f66270 */
[----:B------:R-:W-:-:S02]  /*2c00*/  FSEL R90, R44, -INF , !P2 ;  /* 0xff8000002c5a7808 */ /* 0x000fc40005000000 */
[C---:B------:R-:W-:Y:S02]  /*2c10*/  ISETP.GT.AND P2, PT, R36.reuse, 0x29, !P3 ;  /* 0x000000292400780c */ /* 0x040fe40005f44270 */
        /* <DEDUP_REMOVED lines=14> */
[----:B------:R-:W-:Y:S02]  /*2d00*/  ISETP.GT.AND P2, PT, R36, 0x38, !P3 ;  /* 0x000000382400780c */ /* 0x000fe40005f44270 */
        /* <DEDUP_REMOVED lines=32> */
[----:B------:R-:W-:Y:S02]  /*2f10*/  P2R R71, PR, RZ, 0x10 ;  /* 0x00000010ff477803 */ /* 0x000fe40000000000 */
[----:B------:R-:W-:Y:S02]  /*2f20*/  FSEL R21, R64, -INF , !P2 ;  /* 0xff80000040157808 */ /* 0x000fe40005000000 */
[----:B------:R-:W-:-:S04]  /*2f30*/  ISETP.GE.AND P2, PT, R67, 0x52, PT ;  /* 0x000000524300780c */ /* 0x000fc80003f46270 */
[----:B------:R-:W-:-:S04]  /*2f40*/  ISETP.GT.AND P3, PT, R36, 0x51, !P2 ;  /* 0x000000512400780c */ /* 0x000fc80005764270 */
[----:B------:R-:W-:-:S04]  /*2f50*/  ISETP.LT.OR P3, PT, R35, 0x52, P3 ;  /* 0x000000522300780c */ /* 0x000fc80001f61670 */
[----:B------:R-:W-:Y:S02]  /*2f60*/  FSEL R20, R65, -INF , !P3 ;  /* 0xff80000041147808 */ /* 0x000fe40005800000 */
[----:B------:R-:W-:-:S04]  /*2f70*/  ISETP.GE.AND P3, PT, R67, 0x59, PT ;  /* 0x000000594300780c */ /* 0x000fc80003f66270 */
[----:B------:R-:W-:-:S04]  /*2f80*/  ISETP.GT.AND P4, PT, R36, 0x58, !P3 ;  /* 0x000000582400780c */ /* 0x000fc80005f84270 */
[----:B------:R-:W-:-:S04]  /*2f90*/  ISETP.LT.OR P4, PT, R35, 0x59, P4 ;  /* 0x000000592300780c */ /* 0x000fc80002781670 */
[----:B------:R-:W-:Y:S02]  /*2fa0*/  FSEL R14, R68, -INF , !P4 ;  /* 0xff800000440e7808 */ /* 0x000fe40006000000 */
[----:B------:R-:W-:-:S04]  /*2fb0*/  ISETP.GE.AND P4, PT, R67, 0x1, PT ;  /* 0x000000014300780c */ /* 0x000fc80003f86270 */
[----:B------:R-:W-:-:S04]  /*2fc0*/  ISETP.GT.AND P5, PT, R36, RZ, !P4 ;  /* 0x000000ff2400720c */ /* 0x000fc800067a4270 */
[----:B------:R-:W-:-:S04]  /*2fd0*/  ISETP.LT.OR P5, PT, R35, 0x1, P5 ;  /* 0x000000012300780c */ /* 0x000fc80002fa1670 */
[----:B------:R-:W-:Y:S02]  /*2fe0*/  FSEL R52, R15, -INF , !P5 ;  /* 0xff8000000f347808 */ /* 0x000fe40006800000 */
[----:B------:R-:W-:-:S04]  /*2ff0*/  ISETP.GE.AND P5, PT, R67, 0x5a, PT ;  /* 0x0000005a4300780c */ /* 0x000fc80003fa6270 */
[----:B------:R-:W-:Y:S02]  /*3000*/  P2R R64, PR, RZ, 0x20 ;  /* 0x00000020ff407803 */ /* 0x000fe40000000000 */
[----:B------:R-:W-:Y:S01]  /*3010*/  ISETP.GT.AND P5, PT, R36, 0x59, !P5 ;  /* 0x000000592400780c */ /* 0x000fe20006fa4270 */
[----:B0-----:R-:W-:-:S03]  /*3020*/  IMAD.IADD R36, R66, 0x1, R37 ;  /* 0x0000000142247824 */ /* 0x001fc600078e0225 */
[----:B------:R-:W-:Y:S02]  /*3030*/  ISETP.LT.OR P5, PT, R35, 0x5a, P5 ;  /* 0x0000005a2300780c */ /* 0x000fe40002fa1670 */
[----:B------:R-:W-:Y:S02]  /*3040*/  VIADDMNMX R35, R37, R39, R38, PT ;  /* 0x0000002725237246 */ /* 0x000fe40003800126 */
[----:B------:R-:W-:Y:S02]  /*3050*/  FSEL R15, R69, -INF , !P5 ;  /* 0xff800000450f7808 */ /* 0x000fe40006800000 */
[----:B------:R-:W-:-:S13]  /*3060*/  LOP3.LUT P5, RZ, R16, 0x80000, RZ, 0xc0, !PT ;  /* 0x0008000010ff7812 */ /* 0x000fda00078ac0ff */
[----:B------:R-:W-:Y:S05]  /*3070*/  @!P5 BRA `(.L_x_1892) ;  /* 0x00000000005cd947 */ /* 0x000fea0003800000 */
        /* <DEDUP_REMOVED lines=8> */
[----:B------:R-:W0:Y:S02]  /*3100*/  @P5 LDC.64 R40, c[0x0][0x9e8] ;  /* 0x00027a00ff285b82 */ /* 0x000e240000000a00 */
[----:B0-----:R-:W-:-:S05]  /*3110*/  @P5 IMAD.HI.U32 R34, R37, R40, RZ ;  /* 0x0000002825225227 */ /* 0x001fca00078e00ff */
[----:B------:R-:W-:-:S04]  /*3120*/  @P5 SHF.R.U32.HI R37, RZ, R41, R34 ;  /* 0x00000029ff255219 */ /* 0x000fc80000011622 */
[----:B------:R-:W-:Y:S01]  /*3130*/  LOP3.LUT R37, RZ, R37, RZ, 0x33, !PT ;  /* 0x00000025ff257212 */ /* 0x000fe200078e33ff */
[----:B------:R-:W-:Y:S06]  /*3140*/  BRA `(.L_x_1895) ;  /* 0x0000000000187947 */ /* 0x000fec0003800000 */
.L_x_1894:
[----:B------:R-:W-:Y:S02]  /*3150*/  ULDC UR5, c[0x0][0x9e4] ;  /* 0x0002790000057ab9 */ /* 0x000fe40000000800 */
[----:B------:R-:W-:-:S05]  /*3160*/  IMAD.U32 R38, RZ, RZ, UR5 ;  /* 0x00000005ff267e24 */ /* 0x000fca000f8e00ff */
[----:B------:R-:W-:-:S13]  /*3170*/  ISETP.NE.AND P5, PT, R38, 0x1, PT ;  /* 0x000000012600780c */ /* 0x000fda0003fa5270 */
[----:B------:R-:W0:Y:S02]  /*3180*/  @P5 LDC.64 R40, c[0x0][0x9e8] ;  /* 0x00027a00ff285b82 */ /* 0x000e240000000a00 */
[----:B0-----:R-:W-:-:S05]  /*3190*/  @P5 IMAD.HI.U32 R34, R37, R40, RZ ;  /* 0x0000002825225227 */ /* 0x001fca00078e00ff */
[----:B------:R-:W-:-:S07]  /*31a0*/  @P5 SHF.R.U32.HI R37, RZ, R41, R34 ;  /* 0x00000029ff255219 */ /* 0x000fce0000011622 */
.L_x_1895:
[----:B------:R-:W-:Y:S05]  /*31b0*/  BSYNC B0 ;  /* 0x0000000000007941 */ /* 0x000fea0003800000 */
.L_x_1893:
[----:B------:R-:W-:-:S05]  /*31c0*/  IMAD R37, R37, R38, R70 ;  /* 0x0000002625257224 */ /* 0x000fca00078e0246 */
[----:B------:R-:W-:Y:S02]  /*31d0*/  VIADDMNMX R35, R37, R38, R35, PT ;  /* 0x0000002625237246 */ /* 0x000fe40003800123 */
[----:B------:R-:W-:-:S07]  /*31e0*/  VIMNMX R36, R36, R37, !PT ;  /* 0x0000002524247248 */ /* 0x000fce0007fe0100 */
.L_x_1892:
[C---:B------:R-:W-:Y:S01]  /*31f0*/  ISETP.GT.AND P1, PT, R36.reuse, 0x1, !P1 ;  /* 0x000000012400780c */ /* 0x040fe20004f24270 */
[----:B------:R-:W-:Y:S01]  /*3200*/  ULDC UR14, c[0x0][0x988] ;  /* 0x00026200000e7ab9 */ /* 0x000fe20000000800 */
[----:B------:R-:W-:Y:S02]  /*3210*/  ISETP.GT.AND P6, PT, R36, 0x8, !P6 ;  /* 0x000000082400780c */ /* 0x000fe400077c4270 */
[C---:B------:R-:W-:Y:S02]  /*3220*/  ISETP.LT.OR P1, PT, R35.reuse, 0x2, P1 ;  /* 0x000000022300780c */ /* 0x040fe40000f21670 */
[----:B------:R-:W-:Y:S02]  /*3230*/  ISETP.LT.OR P6, PT, R35, 0x9, P6 ;  /* 0x000000092300780c */ /* 0x000fe400037c1670 */
[----:B------:R-:W-:Y:S02]  /*3240*/  FSEL R34, R0, -INF , !P1 ;  /* 0xff80000000227808 */ /* 0x000fe40004800000 */
[----:B------:R-:W-:-:S02]  /*3250*/  ISETP.NE.AND P1, PT, R71, RZ, PT ;  /* 0x000000ff4700720c */ /* 0x000fc40003f25270 */
[----:B------:R-:W-:Y:S02]  /*3260*/  FSEL R37, R2, -INF , !P6 ;  /* 0xff80000002257808 */ /* 0x000fe40007000000 */
[----:B------:R-:W-:Y:S02]  /*3270*/  ISETP.GT.AND P1, PT, R36, 0x9, !P1 ;  /* 0x000000092400780c */ /* 0x000fe40004f24270 */
[----:B------:R-:W-:Y:S02]  /*3280*/  ISETP.NE.AND P6, PT, R77, RZ, PT ;  /* 0x000000ff4d00720c */ /* 0x000fe40003fc5270 */
[----:B------:R-:W-:Y:S02]  /*3290*/  ISETP.LT.OR P1, PT, R35, 0xa, P1 ;  /* 0x0000000a2300780c */ /* 0x000fe40000f21670 */
[----:B------:R-:W-:Y:S02]  /*32a0*/  ISETP.NE.AND P5, PT, R79, RZ, PT ;  /* 0x000000ff4f00720c */ /* 0x000fe40003fa5270 */
[----:B------:R-:W-:-:S02]  /*32b0*/  FSEL R38, R10, -INF , !P1 ;  /* 0xff8000000a267808 */ /* 0x000fc40004800000 */
[----:B------:R-:W-:Y:S02]  /*32c0*/  ISETP.NE.AND P1, PT, R73, RZ, PT ;  /* 0x000000ff4900720c */ /* 0x000fe40003f25270 */
[C---:B------:R-:W-:Y:S02]  /*32d0*/  ISETP.GT.AND P4, PT, R36.reuse, RZ, !P4 ;  /* 0x000000ff2400720c */ /* 0x040fe40006784270 */
[C---:B------:R-:W-:Y:S02]  /*32e0*/  ISETP.GT.AND P1, PT, R36.reuse, 0x10, !P1 ;  /* 0x000000102400780c */ /* 0x040fe40004f24270 */
[C---:B------:R-:W-:Y:S02]  /*32f0*/  ISETP.LT.OR P4, PT, R35.reuse, 0x1, P4 ;  /* 0x000000012300780c */ /* 0x040fe40002781670 */
[----:B------:R-:W-:Y:S02]  /*3300*/  ISETP.LT.OR P1, PT, R35, 0x11, P1 ;  /* 0x000000112300780c */ /* 0x000fe40000f21670 */
[----:B------:R-:W-:-:S02]  /*3310*/  ISETP.GT.AND P2, PT, R36, 0x51, !P2 ;  /* 0x000000512400780c */ /* 0x000fc40005744270 */
[----:B------:R-:W-:Y:S02]  /*3320*/  FSEL R39, R25, -INF , !P1 ;  /* 0xff80000019277808 */ /* 0x000fe40004800000 */
[----:B------:R-:W-:Y:S02]  /*3330*/  ISETP.NE.AND P1, PT, R75, RZ, PT ;  /* 0x000000ff4b00720c */ /* 0x000fe40003f25270 */
[C---:B------:R-:W-:Y:S02]  /*3340*/  ISETP.LT.OR P2, PT, R35.reuse, 0x52, P2 ;  /* 0x000000522300780c */ /* 0x040fe40001741670 */
[C---:B------:R-:W-:Y:S02]  /*3350*/  ISETP.GT.AND P1, PT, R36.reuse, 0x11, !P1 ;  /* 0x000000112400780c */ /* 0x040fe40004f24270 */
[----:B------:R-:W-:Y:S02]  /*3360*/  ISETP.GT.AND P3, PT, R36, 0x58, !P3 ;  /* 0x000000582400780c */ /* 0x000fe40005f64270 */
[----:B------:R-:W-:-:S02]  /*3370*/  ISETP.LT.OR P1, PT, R35, 0x12, P1 ;  /* 0x000000122300780c */ /* 0x000fc40000f21670 */
[----:B------:R-:W-:Y:S02]  /*3380*/  ISETP.LT.OR P3, PT, R35, 0x59, P3 ;  /* 0x000000592300780c */ /* 0x000fe40001f61670 */
[----:B------:R-:W-:Y:S02]  /*3390*/  FSEL R40, R27, -INF , !P1 ;  /* 0xff8000001b287808 */ /* 0x000fe40004800000 */
[----:B------:R-:W-:Y:S02]  /*33a0*/  ISETP.GT.AND P1, PT, R36, 0x18, !P6 ;  /* 0x000000182400780c */ /* 0x000fe40007724270 */
[----:B------:R-:W-:Y:S02]  /*33b0*/  FSEL R27, R4, -INF , !P4 ;  /* 0xff800000041b7808 */ /* 0x000fe40006000000 */
[----:B------:R-:W-:Y:S02]  /*33c0*/  ISETP.LT.OR P1, PT, R35, 0x19, P1 ;  /* 0x000000192300780c */ /* 0x000fe40000f21670 */
[----:B------:R-:W-:-:S02]  /*33d0*/  FMNMX.FTZ R4, R52, R72, !PT ;  /* 0x0000004834047209 */ /* 0x000fc40007810000 */
[----:B------:R-:W-:Y:S02]  /*33e0*/  FSEL R31, R31, -INF , !P1 ;  /* 0xff8000001f1f7808 */ /* 0x000fe40004800000 */
[----:B------:R-:W-:Y:S02]  /*33f0*/  ISETP.GT.AND P1, PT, R36, 0x19, !P5 ;  /* 0x000000192400780c */ /* 0x000fe40006f24270 */
[----:B------:R-:W-:Y:S02]  /*3400*/  FMNMX.FTZ R4, R74, R4, !PT ;  /* 0x000000044a047209 */ /* 0x000fe40007810000 */
[----:B------:R-:W-:Y:S02]  /*3410*/  ISETP.LT.OR P1, PT, R35, 0x1a, P1 ;  /* 0x0000001a2300780c */ /* 0x000fe40000f21670 */
[----:B------:R-:W-:Y:S02]  /*3420*/  FMNMX.FTZ R4, R76, R4, !PT ;  /* 0x000000044c047209 */ /* 0x000fe40007810000 */
[----:B------:R-:W-:-:S02]  /*3430*/  FSEL R33, R33, -INF , !P1 ;  /* 0xff80000021217808 */ /* 0x000fc40004800000 */
[----:B------:R-:W-:Y:S02]  /*3440*/  ISETP.NE.AND P1, PT, R81, RZ, PT ;  /* 0x000000ff5100720c */ /* 0x000fe40003f25270 */
[----:B------:R-:W-:Y:S02]  /*3450*/  FMNMX.FTZ R4, R78, R4, !PT ;  /* 0x000000044e047209 */ /* 0x000fe40007810000 */
[----:B------:R-:W-:Y:S02]  /*3460*/  ISETP.GT.AND P1, PT, R36, 0x20, !P1 ;  /* 0x000000202400780c */ /* 0x000fe40004f24270 */
[----:B------:R-:W-:Y:S02]  /*3470*/  FMNMX.FTZ R4, R80, R4, !PT ;  /* 0x0000000450047209 */ /* 0x000fe40007810000 */
[----:B------:R-:W-:Y:S02]  /*3480*/  ISETP.LT.OR P1, PT, R35, 0x21, P1 ;  /* 0x000000212300780c */ /* 0x000fe40000f21670 */
[----:B------:R-:W-:-:S02]  /*3490*/  FMNMX.FTZ R4, R82, R4, !PT ;  /* 0x0000000452047209 */ /* 0x000fc40007810000 */
[----:B------:R-:W-:Y:S02]  /*34a0*/  FSEL R41, R42, -INF , !P1 ;  /* 0xff8000002a297808 */ /* 0x000fe40004800000 */
[----:B------:R-:W-:Y:S02]  /*34b0*/  ISETP.NE.AND P1, PT, R83, RZ, PT ;  /* 0x000000ff5300720c */ /* 0x000fe40003f25270 */
[----:B------:R-:W-:Y:S02]  /*34c0*/  FMNMX.FTZ R4, R84, R4, !PT ;  /* 0x0000000454047209 */ /* 0x000fe40007810000 */
[----:B------:R-:W-:Y:S02]  /*34d0*/  ISETP.GT.AND P1, PT, R36, 0x21, !P1 ;  /* 0x000000212400780c */ /* 0x000fe40004f24270 */
[----:B------:R-:W-:Y:S02]  /*34e0*/  FMNMX.FTZ R4, R86, R4, !PT ;  /* 0x0000000456047209 */ /* 0x000fe40007810000 */
[----:B------:R-:W-:-:S02]  /*34f0*/  ISETP.LT.OR P1, PT, R35, 0x22, P1 ;  /* 0x000000222300780c */ /* 0x000fc40000f21670 */
[----:B------:R-:W-:Y:S02]  /*3500*/  FMNMX.FTZ R4, R88, R4, !PT ;  /* 0x0000000458047209 */ /* 0x000fe40007810000 */
[----:B------:R-:W-:Y:S02]  /*3510*/  FSEL R42, R43, -INF , !P1 ;  /* 0xff8000002b2a7808 */ /* 0x000fe40004800000 */
[----:B------:R-:W-:Y:S02]  /*3520*/  ISETP.NE.AND P1, PT, R85, RZ, PT ;  /* 0x000000ff5500720c */ /* 0x000fe40003f25270 */
[----:B------:R-:W-:Y:S02]  /*3530*/  FMNMX.FTZ R4, R90, R4, !PT ;  /* 0x000000045a047209 */ /* 0x000fe40007810000 */
[----:B------:R-:W-:Y:S02]  /*3540*/  ISETP.GT.AND P1, PT, R36, 0x28, !P1 ;  /* 0x000000282400780c */ /* 0x000fe40004f24270 */
[----:B------:R-:W-:-:S02]  /*3550*/  FMNMX.FTZ R4, R92, R4, !PT ;  /* 0x000000045c047209 */ /* 0x000fc40007810000 */
[----:B------:R-:W-:Y:S02]  /*3560*/  ISETP.LT.OR P1, PT, R35, 0x29, P1 ;  /* 0x000000292300780c */ /* 0x000fe40000f21670 */
[----:B------:R-:W-:Y:S02]  /*3570*/  FMNMX.FTZ R4, R94, R4, !PT ;  /* 0x000000045e047209 */ /* 0x000fe40007810000 */
[----:B------:R-:W-:Y:S02]  /*3580*/  FSEL R43, R46, -INF , !P1 ;  /* 0xff8000002e2b7808 */ /* 0x000fe40004800000 */
[----:B------:R-:W-:Y:S02]  /*3590*/  ISETP.NE.AND P1, PT, R44, RZ, PT ;  /* 0x000000ff2c00720c */ /* 0x000fe40003f25270 */
[----:B------:R-:W-:Y:S02]  /*35a0*/  ISETP.NE.AND P6, PT, R56, RZ, PT ;  /* 0x000000ff3800720c */ /* 0x000fe40003fc5270 */
[----:B------:R-:W-:-:S02]  /*35b0*/  ISETP.GT.AND P1, PT, R36, 0x29, !P1 ;  /* 0x000000292400780c */ /* 0x000fc40004f24270 */
[----:B------:R-:W-:Y:S02]  /*35c0*/  ISETP.NE.AND P5, PT, R57, RZ, PT ;  /* 0x000000ff3900720c */ /* 0x000fe40003fa5270 */
[----:B------:R-:W-:Y:S02]  /*35d0*/  ISETP.LT.OR P1, PT, R35, 0x2a, P1 ;  /* 0x0000002a2300780c */ /* 0x000fe40000f21670 */
[----:B------:R-:W-:Y:S02]  /*35e0*/  FSEL R12, R12, -INF , !P3 ;  /* 0xff8000000c0c7808 */ /* 0x000fe40005800000 */
[----:B------:R-:W-:Y:S02]  /*35f0*/  FSEL R44, R47, -INF , !P1 ;  /* 0xff8000002f2c7808 */ /* 0x000fe40004800000 */
[----:B------:R-:W-:-:S04]  /*3600*/  ISETP.NE.AND P1, PT, R45, RZ, PT ;  /* 0x000000ff2d00720c */ /* 0x000fc80003f25270 */
[----:B------:R-:W-:-:S04]  /*3610*/  ISETP.GT.AND P1, PT, R36, 0x30, !P1 ;  /* 0x000000302400780c */ /* 0x000fc80004f24270 */
[----:B------:R-:W-:-:S04]  /*3620*/  ISETP.LT.OR P1, PT, R35, 0x31, P1 ;  /* 0x000000312300780c */ /* 0x000fc80000f21670 */
[----:B------:R-:W-:Y:S02]  /*3630*/  FSEL R45, R50, -INF , !P1 ;  /* 0xff800000322d7808 */ /* 0x000fe40004800000 */
[----:B------:R-:W-:Y:S02]  /*3640*/  ISETP.NE.AND P1, PT, R48, RZ, PT ;  /* 0x000000ff3000720c */ /* 0x000fe40003f25270 */
[----:B------:R-:W-:Y:S02]  /*3650*/  FMNMX.FTZ R50, R27, R34, !PT ;  /* 0x000000221b327209 */ /* 0x000fe40007810000 */
[----:B------:R-:W-:-:S04]  /*3660*/  ISETP.GT.AND P1, PT, R36, 0x31, !P1 ;  /* 0x000000312400780c */ /* 0x000fc80004f24270 */
[----:B------:R-:W-:-:S04]  /*3670*/  ISETP.LT.OR P1, PT, R35, 0x32, P1 ;  /* 0x000000322300780c */ /* 0x000fc80000f21670 */
        /* <DEDUP_REMOVED lines=8> */
[----:B------:R-:W-:Y:S02]  /*3700*/  FMNMX.FTZ R49, R29, R4, !PT ;  /* 0x000000041d317209 */ /* 0x000fe40007810000 */
[----:B------:R-:W-:Y:S02]  /*3710*/  ISETP.NE.AND P1, PT, R87, RZ, PT ;  /* 0x000000ff5700720c */ /* 0x000fe40003f25270 */
[----:B------:R-:W-:Y:S02]  /*3720*/  FMNMX.FTZ R49, R28, R49, !PT ;  /* 0x000000311c317209 */ /* 0x000fe40007810000 */
[----:B------:R-:W-:-:S02]  /*3730*/  ISETP.GT.AND P1, PT, R36, 0x39, !P1 ;  /* 0x000000392400780c */ /* 0x000fc40004f24270 */
[----:B------:R-:W-:Y:S02]  /*3740*/  FMNMX.FTZ R49, R26, R49, !PT ;  /* 0x000000311a317209 */ /* 0x000fe40007810000 */
[----:B------:R-:W-:Y:S02]  /*3750*/  ISETP.LT.OR P1, PT, R35, 0x3a, P1 ;  /* 0x0000003a2300780c */ /* 0x000fe40000f21670 */
[----:B------:R-:W-:Y:S02]  /*3760*/  FMNMX.FTZ R4, R24, R49, !PT ;  /* 0x0000003118047209 */ /* 0x000fe40007810000 */
[----:B------:R-:W-:Y:S02]  /*3770*/  FSEL R25, R55, -INF , !P1 ;  /* 0xff80000037197808 */ /* 0x000fe40004800000 */
[----:B------:R-:W-:Y:S02]  /*3780*/  FMNMX.FTZ R49, R21, R4, !PT ;  /* 0x0000000415317209 */ /* 0x000fe40007810000 */
[----:B------:R-:W-:-:S02]  /*3790*/  ISETP.NE.AND P1, PT, R53, RZ, PT ;  /* 0x000000ff3500720c */ /* 0x000fc40003f25270 */
[----:B------:R-:W-:Y:S02]  /*37a0*/  FMNMX.FTZ R49, R20, R49, !PT ;  /* 0x0000003114317209 */ /* 0x000fe40007810000 */
[----:B------:R-:W-:Y:S02]  /*37b0*/  ISETP.GT.AND P1, PT, R36, 0x40, !P1 ;  /* 0x000000402400780c */ /* 0x000fe40004f24270 */
[----:B------:R-:W-:Y:S02]  /*37c0*/  FMNMX.FTZ R4, R14, R49, !PT ;  /* 0x000000310e047209 */ /* 0x000fe40007810000 */
[----:B------:R-:W-:Y:S02]  /*37d0*/  ISETP.LT.OR P1, PT, R35, 0x41, P1 ;  /* 0x000000412300780c */ /* 0x000fe40000f21670 */
[----:B------:R-:W-:Y:S02]  /*37e0*/  FMNMX.FTZ R49, R15, R4, !PT ;  /* 0x000000040f317209 */ /* 0x000fe40007810000 */
[----:B------:R-:W-:-:S02]  /*37f0*/  FSEL R10, R58, -INF , !P1 ;  /* 0xff8000003a0a7808 */ /* 0x000fc40004800000 */
[----:B------:R-:W-:Y:S01]  /*3800*/  ISETP.GT.AND P1, PT, R36, 0x41, !P6 ;  /* 0x000000412400780c */ /* 0x000fe20007724270 */
[----:B------:R-:W0:Y:S01]  /*3810*/  SHFL.BFLY PT, R4, R49, 0x2, 0x1f ;  /* 0x0c401f0031047f89 */ /* 0x000e2200000e0000 */
[----:B------:R-:W-:Y:S02]  /*3820*/  ISETP.NE.AND P6, PT, R61, RZ, PT ;  /* 0x000000ff3d00720c */ /* 0x000fe40003fc5270 */
[----:B------:R-:W-:-:S04]  /*3830*/  ISETP.LT.OR P1, PT, R35, 0x42, P1 ;  /* 0x000000422300780c */ /* 0x000fc80000f21670 */
[----:B------:R-:W-:Y:S02]  /*3840*/  FSEL R2, R59, -INF , !P1 ;  /* 0xff8000003b027808 */ /* 0x000fe40004800000 */
[----:B------:R-:W-:Y:S02]  /*3850*/  ISETP.GT.AND P1, PT, R36, 0x48, !P5 ;  /* 0x000000482400780c */ /* 0x000fe40006f24270 */
[----:B------:R-:W-:Y:S02]  /*3860*/  ISETP.NE.AND P5, PT, R60, RZ, PT ;  /* 0x000000ff3c00720c */ /* 0x000fe40003fa5270 */
[----:B------:R-:W-:-:S04]  /*3870*/  ISETP.LT.OR P1, PT, R35, 0x49, P1 ;  /* 0x000000492300780c */ /* 0x000fc80000f21670 */
[----:B------:R-:W-:Y:S02]  /*3880*/  FSEL R0, R62, -INF , !P1 ;  /* 0xff8000003e007808 */ /* 0x000fe40004800000 */
[----:B0-----:R-:W-:Y:S02]  /*3890*/  FMNMX.FTZ R51, R49, R4, !PT ;  /* 0x0000000431337209 */ /* 0x001fe40007810000 */
[----:B------:R-:W-:-:S03]  /*38a0*/  FMNMX.FTZ R49, R37, R50, !PT ;  /* 0x0000003225317209 */ /* 0x000fc60007810000 */
[----:B------:R-:W0:Y:S01]  /*38b0*/  SHFL.BFLY PT, R4, R51, 0x1, 0x1f ;  /* 0x0c201f0033047f89 */ /* 0x000e2200000e0000 */
[----:B------:R-:W-:-:S04]  /*38c0*/  FMNMX.FTZ R50, R38, R49, !PT ;  /* 0x0000003126327209 */ /* 0x000fc80007810000 */
[----:B------:R-:W-:-:S04]  /*38d0*/  FMNMX.FTZ R49, R39, R50, !PT ;  /* 0x0000003227317209 */ /* 0x000fc80007810000 */
[----:B------:R-:W-:-:S04]  /*38e0*/  FMNMX.FTZ R50, R40, R49, !PT ;  /* 0x0000003128327209 */ /* 0x000fc80007810000 */
[----:B------:R-:W-:-:S04]  /*38f0*/  FMNMX.FTZ R50, R31, R50, !PT ;  /* 0x000000321f327209 */ /* 0x000fc80007810000 */
[----:B------:R-:W-:-:S04]  /*3900*/  FMNMX.FTZ R50, R33, R50, !PT ;  /* 0x0000003221327209 */ /* 0x000fc80007810000 */
[----:B------:R-:W-:Y:S02]  /*3910*/  FMNMX.FTZ R49, R41, R50, !PT ;  /* 0x0000003229317209 */ /* 0x000fe40007810000 */
[----:B0-----:R-:W-:Y:S02]  /*3920*/  FMNMX.FTZ R4, R51, R4, !PT ;  /* 0x0000000433047209 */ /* 0x001fe40007810000 */
[----:B------:R-:W-:Y:S02]  /*3930*/  FMNMX.FTZ R50, R42, R49, !PT ;  /* 0x000000312a327209 */ /* 0x000fe40007810000 */
[C---:B------:R-:W-:Y:S01]  /*3940*/  FSETP.NEU.FTZ.AND P1, PT, R4.reuse, -INF , PT ;  /* 0xff8000000400780b */ /* 0x040fe20003f3d000 */
[----:B------:R-:W-:Y:S01]  /*3950*/  FMUL.FTZ R48, R4, UR14 ;  /* 0x0000000e04307c20 */ /* 0x000fe20008410000 */
[----:B------:R-:W-:-:S04]  /*3960*/  FMNMX.FTZ R49, R43, R50, !PT ;  /* 0x000000322b317209 */ /* 0x000fc80007810000 */
[----:B------:R-:W-:Y:S02]  /*3970*/  FMNMX.FTZ R50, R44, R49, !PT ;  /* 0x000000312c327209 */ /* 0x000fe40007810000 */
[----:B------:R-:W-:Y:S02]  /*3980*/  FSEL R53, R48, RZ, P1 ;  /* 0x000000ff30357208 */ /* 0x000fe40000800000 */
[----:B------:R-:W-:Y:S02]  /*3990*/  FMNMX.FTZ R49, R45, R50, !PT ;  /* 0x000000322d317209 */ /* 0x000fe40007810000 */
[----:B------:R-:W-:Y:S01]  /*39a0*/  ISETP.GT.AND P1, PT, R36, 0x49, !P5 ;  /* 0x000000492400780c */ /* 0x000fe20006f24270 */
[--C-:B------:R-:W-:Y:S01]  /*39b0*/  FFMA.FTZ R52, R52, UR14, -R53.reuse ;  /* 0x0000000e34347c23 */ /* 0x100fe20008010835 */
[----:B------:R-:W-:Y:S01]  /*39c0*/  FMNMX.FTZ R50, R46, R49, !PT ;  /* 0x000000312e327209 */ /* 0x000fe20007810000 */
[--C-:B------:R-:W-:Y:S01]  /*39d0*/  FFMA.FTZ R51, R72, UR14, -R53.reuse ;  /* 0x0000000e48337c23 */ /* 0x100fe20008010835 */
[----:B------:R-:W-:Y:S01]  /*39e0*/  ISETP.LT.OR P1, PT, R35, 0x4a, P1 ;  /* 0x0000004a2300780c */ /* 0x000fe20000f21670 */
[--C-:B------:R-:W-:Y:S01]  /*39f0*/  FFMA.FTZ R54, R74, UR14, -R53.reuse ;  /* 0x0000000e4a367c23 */ /* 0x100fe20008010835 */
[----:B------:R-:W-:Y:S01]  /*3a00*/  FMNMX.FTZ R50, R47, R50, !PT ;  /* 0x000000322f327209 */ /* 0x000fe20007810000 */
[----:B------:R-:W-:Y:S01]  /*3a10*/  MUFU.EX2 R52, R52 ;  /* 0x0000003400347308 */ /* 0x000fe20000000800 */
[----:B------:R-:W-:Y:S01]  /*3a20*/  FSEL R48, R63, -INF , !P1 ;  /* 0xff8000003f307808 */ /* 0x000fe20004800000 */
[--C-:B------:R-:W-:Y:S01]  /*3a30*/  FFMA.FTZ R55, R76, UR14, -R53.reuse ;  /* 0x0000000e4c377c23 */ /* 0x100fe20008010835 */
[----:B------:R-:W-:Y:S01]  /*3a40*/  FMNMX.FTZ R49, R25, R50, !PT ;  /* 0x0000003219317209 */ /* 0x000fe20007810000 */
[--C-:B------:R-:W-:Y:S01]  /*3a50*/  FFMA.FTZ R56, R78, UR14, -R53.reuse ;  /* 0x0000000e4e387c23 */ /* 0x100fe20008010835 */
[----:B------:R-:W-:Y:S01]  /*3a60*/  ISETP.GT.AND P1, PT, R36, 0x50, !P6 ;  /* 0x000000502400780c */ /* 0x000fe20007724270 */
[--C-:B------:R-:W-:Y:S01]  /*3a70*/  FFMA.FTZ R57, R80, UR14, -R53.reuse ;  /* 0x0000000e50397c23 */ /* 0x100fe20008010835 */
[----:B------:R-:W-:Y:S01]  /*3a80*/  FMNMX.FTZ R49, R10, R49, !PT ;  /* 0x000000310a317209 */ /* 0x000fe20007810000 */
[----:B------:R-:W0:Y:S01]  /*3a90*/  MUFU.EX2 R51, R51 ;  /* 0x0000003300337308 */ /* 0x000e220000000800 */
[----:B------:R-:W-:Y:S01]  /*3aa0*/  ISETP.LT.OR P1, PT, R35, 0x51, P1 ;  /* 0x000000512300780c */ /* 0x000fe20000f21670 */
[--C-:B------:R-:W-:Y:S01]  /*3ab0*/  FFMA.FTZ R58, R82, UR14, -R53.reuse ;  /* 0x0000000e523a7c23 */ /* 0x100fe20008010835 */
[----:B------:R-:W-:Y:S01]  /*3ac0*/  FMNMX.FTZ R49, R2, R49, !PT ;  /* 0x0000003102317209 */ /* 0x000fe20007810000 */
[--C-:B------:R-:W-:Y:S01]  /*3ad0*/  FFMA.FTZ R30, R30, UR14, -R53.reuse ;  /* 0x0000000e1e1e7c23 */ /* 0x100fe20008010835 */
[----:B------:R-:W-:Y:S01]  /*3ae0*/  ISETP.NE.AND P5, PT, R64, RZ, PT ;  /* 0x000000ff4000720c */ /* 0x000fe20003fa5270 */
        /* <DEDUP_REMOVED lines=9> */
[----:B------:R-:W-:Y:S01]  /*3b80*/  FSEL R36, R5, -INF , !P2 ;  /* 0xff80000005247808 */ /* 0x000fe20005000000 */
[----:B------:R-:W1:Y:S01]  /*3b90*/  MUFU.EX2 R55, R55 ;  /* 0x0000003700377308 */ /* 0x000e620000000800 */
[----:B------:R-:W-:Y:S01]  /*3ba0*/  FMNMX.FTZ R5, R11, R50, !PT ;  /* 0x000000320b057209 */ /* 0x000fe20007810000 */
[--C-:B------:R-:W-:Y:S01]  /*3bb0*/  FFMA.FTZ R49, R88, UR14, -R53.reuse ;  /* 0x0000000e58317c23 */ /* 0x100fe20008010835 */
[----:B------:R-:W-:Y:S01]  /*3bc0*/  ISETP.LT.OR P4, PT, R35, 0x5a, P4 ;  /* 0x0000005a2300780c */ /* 0x000fe20002781670 */
[--C-:B------:R-:W-:Y:S01]  /*3bd0*/  FFMA.FTZ R24, R24, UR14, -R53.reuse ;  /* 0x0000000e18187c23 */ /* 0x100fe20008010835 */
[----:B------:R-:W-:Y:S01]  /*3be0*/  FMNMX.FTZ R5, R36, R5, !PT ;  /* 0x0000000524057209 */ /* 0x000fe20007810000 */
[--C-:B------:R-:W-:Y:S01]  /*3bf0*/  FFMA.FTZ R35, R90, UR14, -R53.reuse ;  /* 0x0000000e5a237c23 */ /* 0x100fe20008010835 */
[----:B------:R-:W-:Y:S01]  /*3c00*/  FSEL R13, R13, -INF , !P4 ;  /* 0xff8000000d0d7808 */ /* 0x000fe20006000000 */
[----:B------:R-:W-:Y:S01]  /*3c10*/  MUFU.EX2 R56, R56 ;  /* 0x0000003800387308 */ /* 0x000fe20000000800 */
[----:B------:R-:W-:Y:S01]  /*3c20*/  FMNMX.FTZ R50, R12, R5, !PT ;  /* 0x000000050c327209 */ /* 0x000fe20007810000 */
[--C-:B------:R-:W-:Y:S01]  /*3c30*/  FFMA.FTZ R62, R94, UR14, -R53.reuse ;  /* 0x0000000e5e3e7c23 */ /* 0x100fe20008010835 */
[--C-:B------:R-:W-:Y:S01]  /*3c40*/  FFMA.FTZ R63, R96, UR14, -R53.reuse ;  /* 0x0000000e603f7c23 */ /* 0x100fe20008010835 */
[--C-:B------:R-:W-:Y:S01]  /*3c50*/  FFMA.FTZ R32, R32, UR14, -R53.reuse ;  /* 0x0000000e20207c23 */ /* 0x100fe20008010835 */
[----:B------:R-:W-:Y:S01]  /*3c60*/  FMNMX.FTZ R50, R13, R50, !PT ;  /* 0x000000320d327209 */ /* 0x000fe20007810000 */
[--C-:B------:R-:W-:Y:S01]  /*3c70*/  FFMA.FTZ R26, R26, UR14, -R53.reuse ;  /* 0x0000000e1a1a7c23 */ /* 0x100fe20008010835 */
[--C-:B------:R-:W-:Y:S01]  /*3c80*/  FFMA.FTZ R21, R21, UR14, -R53.reuse ;  /* 0x0000000e15157c23 */ /* 0x100fe20008010835 */
[----:B------:R-:W2:Y:S01]  /*3c90*/  MUFU.EX2 R57, R57 ;  /* 0x0000003900397308 */ /* 0x000ea20000000800 */
[--C-:B------:R-:W-:Y:S01]  /*3ca0*/  FFMA.FTZ R20, R20, UR14, -R53.reuse ;  /* 0x0000000e14147c23 */ /* 0x100fe20008010835 */
[----:B------:R-:W3:Y:S01]  /*3cb0*/  SHFL.BFLY PT, R5, R50, 0x2, 0x1f ;  /* 0x0c401f0032057f89 */ /* 0x000ee200000e0000 */
[--C-:B------:R-:W-:Y:S01]  /*3cc0*/  FFMA.FTZ R14, R14, UR14, -R53.reuse ;  /* 0x0000000e0e0e7c23 */ /* 0x100fe20008010835 */
[----:B------:R-:W-:Y:S01]  /*3cd0*/  FFMA.FTZ R15, R15, UR14, -R53 ;  /* 0x0000000e0f0f7c23 */ /* 0x000fe20008010835 */
[----:B0-----:R-:W-:-:S02]  /*3ce0*/  F2FP.F16.F32.PACK_AB R152, R51, R52 ;  /* 0x000000343398723e */ /* 0x001fc400000000ff */
[----:B-1----:R-:W-:Y:S01]  /*3cf0*/  F2FP.F16.F32.PACK_AB R154, R55, R54 ;  /* 0x00000036379a723e */ /* 0x002fe200000000ff */
[----:B------:R-:W-:Y:S08]  /*3d00*/  MUFU.EX2 R58, R58 ;  /* 0x0000003a003a7308 */ /* 0x000ff00000000800 */
[----:B------:R-:W-:Y:S01]  /*3d10*/  MUFU.EX2 R65, R30 ;  /* 0x0000001e00417308 */ /* 0x000fe20000000800 */
[----:B--2---:R-:W-:-:S07]  /*3d20*/  F2FP.F16.F32.PACK_AB R156, R57, R56 ;  /* 0x00000038399c723e */ /* 0x004fce00000000ff */
[----:B------:R-:W0:Y:S01]  /*3d30*/  MUFU.EX2 R59, R59 ;  /* 0x0000003b003b7308 */ /* 0x000e220000000800 */
[----:B---3--:R-:W-:Y:S01]  /*3d40*/  FMNMX.FTZ R29, R50, R5, !PT ;  /* 0x00000005321d7209 */ /* 0x008fe20007810000 */
[----:B------:R-:W-:-:S04]  /*3d50*/  FFMA.FTZ R50, R28, UR14, -R53 ;  /* 0x0000000e1c327c23 */ /* 0x000fc80008010835 */
[----:B------:R-:W1:Y:S02]  /*3d60*/  SHFL.BFLY PT, R28, R29, 0x1, 0x1f ;  /* 0x0c201f001d1c7f89 */ /* 0x000e6400000e0000 */
[----:B------:R-:W-:Y:S08]  /*3d70*/  MUFU.EX2 R162, R61 ;  /* 0x0000003d00a27308 */ /* 0x000ff00000000800 */
[----:B------:R-:W-:Y:S01]  /*3d80*/  MUFU.EX2 R60, R60 ;  /* 0x0000003c003c7308 */ /* 0x000fe20000000800 */
[----:B0-----:R-:W-:-:S07]  /*3d90*/  F2FP.F16.F32.PACK_AB R158, R59, R58 ;  /* 0x0000003a3b9e723e */ /* 0x001fce00000000ff */
[----:B------:R0:W-:Y:S01]  /*3da0*/  MUFU.EX2 R61, R50 ;  /* 0x00000032003d7308 */ /* 0x0001e20000000800 */
[----:B-1----:R-:W-:Y:S01]  /*3db0*/  FMNMX.FTZ R5, R29, R28, !PT ;  /* 0x0000001c1d057209 */ /* 0x002fe20007810000 */
[----:B------:R-:W-:-:S06]  /*3dc0*/  FADD.FTZ R29, R52, R51 ;  /* 0x00000033341d7221 */ /* 0x000fcc0000010000 */
[----:B------:R-:W-:Y:S01]  /*3dd0*/  MUFU.EX2 R67, R24 ;  /* 0x0000001800437308 */ /* 0x000fe20000000800 */
[C---:B------:R-:W-:Y:S01]  /*3de0*/  FSETP.NEU.FTZ.AND P1, PT, R5.reuse, -INF , PT ;  /* 0xff8000000500780b */ /* 0x040fe20003f3d000 */
[----:B------:R-:W-:Y:S01]  /*3df0*/  FMUL.FTZ R28, R5, UR14 ;  /* 0x0000000e051c7c20 */ /* 0x000fe20008410000 */
[----:B------:R-:W-:-:S04]  /*3e00*/  FADD.FTZ R30, R54, R29 ;  /* 0x0000001d361e7221 */ /* 0x000fc80000010000 */
[----:B------:R-:W-:Y:S01]  /*3e10*/  FSEL R28, R28, RZ, P1 ;  /* 0x000000ff1c1c7208 */ /* 0x000fe20000800000 */
[----:B------:R-:W-:Y:S01]  /*3e20*/  FADD.FTZ R29, R55, R30 ;  /* 0x0000001e371d7221 */ /* 0x000fe20000010000 */
[----:B------:R-:W1:Y:S03]  /*3e30*/  MUFU.EX2 R49, R49 ;  /* 0x0000003100317308 */ /* 0x000e660000000800 */
        /* <DEDUP_REMOVED lines=9> */
[----:B0-----:R-:W-:Y:S01]  /*3ed0*/  FADD.FTZ R50, R56, R29 ;  /* 0x0000001d38327221 */ /* 0x001fe20000010000 */
[--C-:B------:R-:W-:Y:S01]  /*3ee0*/  FFMA.FTZ R41, R41, UR14, -R28.reuse ;  /* 0x0000000e29297c23 */ /* 0x100fe2000801081c */
[--C-:B------:R-:W-:Y:S01]  /*3ef0*/  FFMA.FTZ R42, R42, UR14, -R28.reuse ;  /* 0x0000000e2a2a7c23 */ /* 0x100fe2000801081c */
        /* <DEDUP_REMOVED lines=11> */
[--C-:B------:R-:W-:Y:S01]  /*3fb0*/  FFMA.FTZ R48, R48, UR14, -R28.reuse ;  /* 0x0000000e30307c23 */ /* 0x100fe2000801081c */
[--C-:B------:R-:W-:Y:S01]  /*3fc0*/  FFMA.FTZ R11, R11, UR14, -R28.reuse ;  /* 0x0000000e0b0b7c23 */ /* 0x100fe2000801081c */
[--C-:B------:R-:W-:Y:S01]  /*3fd0*/  FFMA.FTZ R36, R36, UR14, -R28.reuse ;  /* 0x0000000e24247c23 */ /* 0x100fe2000801081c */
[--C-:B------:R-:W-:Y:S01]  /*3fe0*/  FFMA.FTZ R12, R12, UR14, -R28.reuse ;  /* 0x0000000e0c0c7c23 */ /* 0x100fe2000801081c */
[----:B------:R-:W-:Y:S01]  /*3ff0*/  FFMA.FTZ R13, R13, UR14, -R28 ;  /* 0x0000000e0d0d7c23 */ /* 0x000fe2000801081c */
[----:B-1----:R-:W-:-:S02]  /*4000*/  F2FP.F16.F32.PACK_AB R160, R49, R60 ;  /* 0x0000003c31a0723e */ /* 0x002fc400000000ff */
[----:B------:R-:W1:Y:S01]  /*4010*/  MUFU.EX2 R38, R38 ;  /* 0x0000002600267308 */ /* 0x000e620000000800 */
[----:B0-----:R-:W-:Y:S01]  /*4020*/  FADD.FTZ R30, R27, R34 ;  /* 0x000000221b1e7221 */ /* 0x001fe20000010000 */
[----:B------:R-:W-:-:S06]  /*4030*/  F2FP.F16.F32.PACK_AB R153, R34, R27 ;  /* 0x0000001b2299723e */ /* 0x000fcc00000000ff */
[----:B------:R-:W-:Y:S01]  /*4040*/  MUFU.EX2 R39, R39 ;  /* 0x0000002700277308 */ /* 0x000fe20000000800 */
[----:B--2---:R-:W-:-:S07]  /*4050*/  FADD.FTZ R29, R37, R30 ;  /* 0x0000001e251d7221 */ /* 0x004fce0000010000 */
[----:B------:R-:W0:Y:S01]  /*4060*/  MUFU.EX2 R40, R40 ;  /* 0x0000002800287308 */ /* 0x000e220000000800 */
[----:B-1----:R-:W-:-:S07]  /*4070*/  F2FP.F16.F32.PACK_AB R155, R38, R37 ;  /* 0x00000025269b723e */ /* 0x002fce00000000ff */
[----:B------:R1:W-:Y:S08]  /*4080*/  MUFU.EX2 R24, R33 ;  /* 0x0000002100187308 */ /* 0x0003f00000000800 */
[----:B------:R-:W2:Y:S01]  /*4090*/  MUFU.EX2 R31, R31 ;  /* 0x0000001f001f7308 */ /* 0x000ea20000000800 */
[----:B-1----:R-:W-:Y:S01]  /*40a0*/  FADD.FTZ R33, R57, R50 ;  /* 0x0000003239217221 */ /* 0x002fe20000010000 */
[----:B------:R-:W-:Y:S01]  /*40b0*/  FADD.FTZ R50, R38, R29 ;  /* 0x0000001d26327221 */ /* 0x000fe20000010000 */
[----:B0-----:R-:W-:-:S02]  /*40c0*/  F2FP.F16.F32.PACK_AB R157, R40, R39 ;  /* 0x00000027289d723e */ /* 0x001fc400000000ff */
[----:B------:R-:W-:Y:S01]  /*40d0*/  FADD.FTZ R66, R58, R33 ;  /* 0x000000213a427221 */ /* 0x000fe20000010000 */
[----:B------:R-:W-:Y:S02]  /*40e0*/  FADD.FTZ R29, R39, R50 ;  /* 0x00000032271d7221 */ /* 0x000fe40000010000 */
[----:B------:R-:W-:Y:S01]  /*40f0*/  MUFU.EX2 R35, R35 ;  /* 0x0000002300237308 */ /* 0x000fe20000000800 */
[----:B------:R-:W-:Y:S01]  /*4100*/  FADD.FTZ R33, R59, R66 ;  /* 0x000000423b217221 */ /* 0x000fe20000010000 */
[----:B------:R-:W-:-:S03]  /*4110*/  FADD.FTZ R50, R40, R29 ;  /* 0x0000001d28327221 */ /* 0x000fc60000010000 */
[----:B------:R-:W-:-:S03]  /*4120*/  FADD.FTZ R66, R60, R33 ;  /* 0x000000213c427221 */ /* 0x000fc60000010000 */
[----:B------:R-:W-:Y:S01]  /*4130*/  MUFU.EX2 R41, R41 ;  /* 0x0000002900297308 */ /* 0x000fe20000000800 */
[----:B------:R-:W-:Y:S01]  /*4140*/  FADD.FTZ R66, R49, R66 ;  /* 0x0000004231427221 */ /* 0x000fe20000010000 */
[----:B--2---:R-:W-:Y:S01]  /*4150*/  FADD.FTZ R29, R31, R50 ;  /* 0x000000321f1d7221 */ /* 0x004fe20000010000 */
[----:B------:R-:W-:-:S03]  /*4160*/  F2FP.F16.F32.PACK_AB R159, R24, R31 ;  /* 0x0000001f189f723e */ /* 0x000fc600000000ff */
[----:B------:R-:W-:Y:S02]  /*4170*/  FADD.FTZ R50, R24, R29 ;  /* 0x0000001d18327221 */ /* 0x000fe40000010000 */
[----:B------:R-:W-:Y:S08]  /*4180*/  MUFU.EX2 R62, R62 ;  /* 0x0000003e003e7308 */ /* 0x000ff00000000800 */
[----:B------:R-:W0:Y:S08]  /*4190*/  MUFU.EX2 R42, R42 ;  /* 0x0000002a002a7308 */ /* 0x000e300000000800 */
[----:B------:R-:W1:Y:S08]  /*41a0*/  MUFU.EX2 R63, R63 ;  /* 0x0000003f003f7308 */ /* 0x000e700000000800 */
[----:B------:R-:W-:Y:S01]  /*41b0*/  MUFU.EX2 R43, R43 ;  /* 0x0000002b002b7308 */ /* 0x000fe20000000800 */
[----:B0-----:R-:W-:-:S07]  /*41c0*/  F2FP.F16.F32.PACK_AB R161, R42, R41 ;  /* 0x000000292aa1723e */ /* 0x001fce00000000ff */
[----:B------:R-:W0:Y:S01]  /*41d0*/  MUFU.EX2 R32, R32 ;  /* 0x0000002000207308 */ /* 0x000e220000000800 */
[----:B-1----:R-:W-:-:S07]  /*41e0*/  F2FP.F16.F32.PACK_AB R164, R63, R62 ;  /* 0x0000003e3fa4723e */ /* 0x002fce00000000ff */
[----:B------:R1:W-:Y:S08]  /*41f0*/  MUFU.EX2 R30, R25 ;  /* 0x00000019001e7308 */ /* 0x0003f00000000800 */
[----:B------:R-:W2:Y:S01]  /*4200*/  MUFU.EX2 R44, R44 ;  /* 0x0000002c002c7308 */ /* 0x000ea20000000800 */
[----:B-1----:R-:W-:Y:S01]  /*4210*/  FADD.FTZ R25, R35, R66 ;  /* 0x0000004223197221 */ /* 0x002fe20000010000 */
[----:B0-----:R-:W-:-:S03]  /*4220*/  F2FP.F16.F32.PACK_AB R166, R65, R32 ;  /* 0x0000002041a6723e */ /* 0x001fc600000000ff */
[C---:B------:R-:W-:Y:S01]  /*4230*/  FADD.FTZ R29, R162.reuse, R25 ;  /* 0x00000019a21d7221 */ /* 0x040fe20000010000 */
[----:B------:R-:W-:Y:S01]  /*4240*/  FADD.FTZ R25, R41, R50 ;  /* 0x0000003229197221 */ /* 0x000fe20000010000 */
[----:B------:R-:W-:Y:S01]  /*4250*/  F2FP.F16.F32.PACK_AB R162, R162, R35 ;  /* 0x00000023a2a2723e */ /* 0x000fe200000000ff */
[----:B------:R-:W-:Y:S01]  /*4260*/  MUFU.EX2 R45, R45 ;  /* 0x0000002d002d7308 */ /* 0x000fe20000000800 */
[----:B------:R-:W-:Y:S01]  /*4270*/  FADD.FTZ R66, R62, R29 ;  /* 0x0000001d3e427221 */ /* 0x000fe20000010000 */
[----:B------:R-:W-:-:S03]  /*4280*/  FADD.FTZ R50, R42, R25 ;  /* 0x000000192a327221 */ /* 0x000fc60000010000 */
[----:B------:R-:W-:Y:S01]  /*4290*/  FADD.FTZ R29, R63, R66 ;  /* 0x000000423f1d7221 */ /* 0x000fe20000010000 */
[----:B------:R-:W-:Y:S02]  /*42a0*/  FADD.FTZ R25, R43, R50 ;  /* 0x000000322b197221 */ /* 0x000fe40000010000 */
[----:B------:R-:W0:Y:S01]  /*42b0*/  MUFU.EX2 R64, R64 ;  /* 0x0000004000407308 */ /* 0x000e220000000800 */
[----:B------:R-:W-:Y:S01]  /*42c0*/  FADD.FTZ R50, R32, R29 ;  /* 0x0000001d20327221 */ /* 0x000fe20000010000 */
[----:B--2---:R-:W-:-:S03]  /*42d0*/  F2FP.F16.F32.PACK_AB R163, R44, R43 ;  /* 0x0000002b2ca3723e */ /* 0x004fc600000000ff */
[----:B------:R-:W-:-:S03]  /*42e0*/  FADD.FTZ R29, R65, R50 ;  /* 0x00000032411d7221 */ /* 0x000fc60000010000 */
[----:B------:R-:W1:Y:S08]  /*42f0*/  MUFU.EX2 R46, R46 ;  /* 0x0000002e002e7308 */ /* 0x000e700000000800 */
[----:B------:R-:W2:Y:S01]  /*4300*/  MUFU.EX2 R47, R47 ;  /* 0x0000002f002f7308 */ /* 0x000ea20000000800 */
[----:B0-----:R-:W-:Y:S01]  /*4310*/  FADD.FTZ R28, R64, R29 ;  /* 0x0000001d401c7221 */ /* 0x001fe20000010000 */
[----:B------:R-:W-:-:S03]  /*4320*/  F2FP.F16.F32.PACK_AB R168, R61, R64 ;  /* 0x000000403da8723e */ /* 0x000fc600000000ff */
[----:B------:R-:W-:-:S03]  /*4330*/  FADD.FTZ R29, R61, R28 ;  /* 0x0000001c3d1d7221 */ /* 0x000fc60000010000 */
[----:B------:R-:W0:Y:S01]  /*4340*/  MUFU.EX2 R26, R26 ;  /* 0x0000001a001a7308 */ /* 0x000e220000000800 */
[----:B-1----:R-:W-:-:S07]  /*4350*/  F2FP.F16.F32.PACK_AB R165, R46, R45 ;  /* 0x0000002d2ea5723e */ /* 0x002fce00000000ff */
[----:B------:R1:W-:Y:S01]  /*4360*/  MUFU.EX2 R169, R2 ;  /* 0x0000000200a97308 */ /* 0x0003e20000000800 */
[----:B--2---:R-:W-:-:S07]  /*4370*/  F2FP.F16.F32.PACK_AB R167, R30, R47 ;  /* 0x0000002f1ea7723e */ /* 0x004fce00000000ff */
[----:B------:R-:W2:Y:S01]  /*4380*/  MUFU.EX2 R10, R10 ;  /* 0x0000000a000a7308 */ /* 0x000ea20000000800 */
[----:B-1----:R-:W-:Y:S01]  /*4390*/  FADD.FTZ R2, R44, R25 ;  /* 0x000000192c027221 */ /* 0x002fe20000010000 */
[----:B0-----:R-:W-:-:S03]  /*43a0*/  F2FP.F16.F32.PACK_AB R170, R67, R26 ;  /* 0x0000001a43aa723e */ /* 0x001fc600000000ff */
[----:B------:R-:W-:-:S03]  /*43b0*/  FADD.FTZ R25, R45, R2 ;  /* 0x000000022d197221 */ /* 0x000fc60000010000 */
[----:B------:R-:W0:Y:S01]  /*43c0*/  MUFU.EX2 R21, R21 ;  /* 0x0000001500157308 */ /* 0x000e220000000800 */
[----:B------:R-:W-:-:S04]  /*43d0*/  FADD.FTZ R2, R46, R25 ;  /* 0x000000192e027221 */ /* 0x000fc80000010000 */
[----:B------:R-:W-:Y:S01]  /*43e0*/  FADD.FTZ R25, R47, R2 ;  /* 0x000000022f197221 */ /* 0x000fe20000010000 */
[----:B------:R-:W-:Y:S02]  /*43f0*/  FADD.FTZ R2, R26, R29 ;  /* 0x0000001d1a027221 */ /* 0x000fe40000010000 */
[----:B------:R-:W1:Y:S01]  /*4400*/  MUFU.EX2 R20, R20 ;  /* 0x0000001400147308 */ /* 0x000e620000000800 */
[----:B------:R-:W-:Y:S01]  /*4410*/  FADD.FTZ R25, R30, R25 ;  /* 0x000000191e197221 */ /* 0x000fe20000010000 */
[----:B------:R-:W-:-:S03]  /*4420*/  FADD.FTZ R28, R67, R2 ;  /* 0x00000002431c7221 */ /* 0x000fc60000010000 */
[----:B--2---:R-:W-:-:S03]  /*4430*/  FADD.FTZ R2, R10, R25 ;  /* 0x000000190a027221 */ /* 0x004fc60000010000 */
[----:B------:R-:W2:Y:S01]  /*4440*/  MUFU.EX2 R0, R0 ;  /* 0x0000000000007308 */ /* 0x000ea20000000800 */
[----:B0-----:R-:W-:Y:S01]  /*4450*/  FADD.FTZ R29, R21, R28 ;  /* 0x0000001c151d7221 */ /* 0x001fe20000010000 */
[C---:B------:R-:W-:Y:S01]  /*4460*/  FADD.FTZ R25, R169.reuse, R2 ;  /* 0x00000002a9197221 */ /* 0x040fe20000010000 */
[----:B------:R-:W-:-:S05]  /*4470*/  F2FP.F16.F32.PACK_AB R169, R169, R10 ;  /* 0x0000000aa9a9723e */ /* 0x000fca00000000ff */
        /* <DEDUP_REMOVED lines=17> */
[----:B------:R-:W-:-:S03]  /*4590*/  F2FP.F16.F32.PACK_AB R173, R36, R11 ;  /* 0x0000000b24ad723e */ /* 0x000fc600000000ff */
[----:B--2---:R-:W-:-:S04]  /*45a0*/  FADD.FTZ R14, R12, R15 ;  /* 0x0000000f0c0e7221 */ /* 0x004fc80000010000 */
[C---:B0-----:R-:W-:Y:S01]  /*45b0*/  FADD.FTZ R0, R13.reuse, R14 ;  /* 0x0000000e0d007221 */ /* 0x041fe20000010000 */
[----:B------:R-:W-:Y:S01]  /*45c0*/  F2FP.F16.F32.PACK_AB R175, R13, R12 ;  /* 0x0000000c0daf723e */ /* 0x000fe200000000ff */
[----:B------:R-:W-:Y:S06]  /*45d0*/  @!P0 BRA `(.L_x_1896) ;  /* 0x0000000000048947 */ /* 0x000fec0003800000 */
[----:B------:R-:W-:Y:S01]  /*45e0*/  BPT.TRAP 0x1 ;  /* 0x000000040000795c */ /* 0x000fe20000300000 */
.L_x_1896:
[----:B------:R0:W1:Y:S01]  /*45f0*/  SYNCS.PHASECHK.TRANS64.TRYWAIT P1, [UR24+0x22850], R9 ;  /* 0x02285009ff0075a7 */ /* 0x0000620008020158 */
[----:B------:R-:W-:Y:S05]  /*4600*/  @!P0 BRA `(.L_x_1897) ;  /* 0x0000000000048947 */ /* 0x000fea0003800000 */
[----:B------:R-:W-:Y:S01]  /*4610*/  BPT.TRAP 0x1 ;  /* 0x000000040000795c */ /* 0x000fe20000300000 */
.L_x_1897:
[----:B-1----:R-:W-:Y:S05]  /*4620*/  @P1 BRA `(.L_x_1898) ;  /* 0x0000000000081947 */ /* 0x002fea0003800000 */
[----:B------:R-:W1:Y:S02]  /*4630*/  SYNCS.PHASECHK.TRANS64.TRYWAIT P1, [UR24+0x22850], R9 ;  /* 0x02285009ff0075a7 */ /* 0x000e640008020158 */
[----:B-1----:R-:W-:Y:S05]  /*4640*/  @!P1 BRA `(.L_x_1899) ;  /* 0x0000010c00989947 */ /* 0x002fea0003800000 */
.L_x_1898:
[----:B------:R-:W-:Y:S01]  /*4650*/  R2UR UR5, R6 ;  /* 0x00000000060572ca */ /* 0x000fe200000e0000 */
[----:B------:R2:W-:Y:S06]  /*4660*/  BAR.SYNC.DEFER_BLOCKING R7, 0x100 ;  /* 0x000400070000751d */ /* 0x0005ec0000010000 */
[----:B------:R-:W-:-:S06]  /*4670*/  UMOV UR7, 0x40000040 ;  /* 0x4000004000077882 */ /* 0x000fcc0000000000 */
[----:B------:R-:W-:-:S04]  /*4680*/  UIADD3 UR5, UR5, 0x400, URZ ;  /* 0x0000040005057890 */ /* 0x000fc8000fffe03f */
[----:B------:R-:W-:-:S04]  /*4690*/  USHF.R.U32.HI UR5, URZ, 0x4, UR5 ;  /* 0x000000043f057899 */ /* 0x000fc80008011605 */
[----:B------:R-:W-:-:S04]  /*46a0*/  ULOP3.LUT UR5, UR5, 0x3fff, URZ, 0xc0, !UPT ;  /* 0x00003fff05057892 */ /* 0x000fc8000f8ec03f */
[----:B------:R-:W-:Y:S01]  /*46b0*/  ULOP3.LUT UR5, UR5, 0x3000000, URZ, 0xfc, !UPT ;  /* 0x0300000005057892 */ /* 0x000fe2000f8efc3f */
[----:B------:R-:W-:-:S03]  /*46c0*/  WARPGROUP.ARRIVE ;  /* 0x00000000000079c5 */ /* 0x000fc60000000000 */
[----:B------:R-:W-:-:S07]  /*46d0*/  UIMAD UR10, UR38, 0xc00, UR5 ;  /* 0x00000c00260a78a4 */ /* 0x000fce000f8e0205 */
        /* <DEDUP_REMOVED lines=35> */
.L_x_1900:
[----:B------:R-:W-:Y:S01]  /*4910*/  ISETP.NE.AND P2, PT, R205, 0x1, PT ;  /* 0x00000001cd00780c */ /* 0x000fe20003f45270 */
[----:B------:R-:W2:Y:S01]  /*4920*/  S2UR UR6, SR_CgaCtaId ;  /* 0x00000000000679c3 */ /* 0x000ea20000008800 */
[----:B------:R-:W-:Y:S01]  /*4930*/  UIADD3 UR24, UR24, 0x22860, URZ ;  /* 0x0002286018187890 */ /* 0x000fe2000fffe03f */
[----:B------:R-:W-:-:S10]  /*4940*/  LOP3.LUT P1, RZ, R16, 0x80000, RZ, 0xc0, !PT ;  /* 0x0008000010ff7812 */ /* 0x000fd4000782c0ff */
[----:B------:R-:W3:Y:S08]  /*4950*/  @P2 LDC R6, c[0x0][0x44c] ;  /* 0x00011300ff062b82 */ /* 0x000ef00000000800 */
[----:B-1----:R-:W1:Y:S01]  /*4960*/  @P2 LDC R10, c[0x0][0x450] ;  /* 0x00011400ff0a2b82 */ /* 0x002e620000000800 */
[----:B--2---:R-:W-:-:S09]  /*4970*/  UPRMT UR24, UR6, 0x654, UR24 ;  /* 0x0000065406187896 */ /* 0x004fd20008000018 */
[----:B------:R-:W-:Y:S01]  /*4980*/  SYNCS.ARRIVE.TRANS64.RED.A1T0 RZ, [UR24], RZ ;  /* 0x000000ffffff79a7 */ /* 0x000fe20008100418 */
[----:B---3--:R-:W-:-:S04]  /*4990*/  @P2 IMAD.HI.U32 R7, R6, UR41, RZ ;  /* 0x0000002906072c27 */ /* 0x008fc8000f8e00ff */
[----:B------:R-:W-:Y:S01]  /*49a0*/  IMAD.U32 R6, RZ, RZ, UR41 ;  /* 0x00000029ff067e24 */ /* 0x000fe2000f8e00ff */
[----:B-1----:R-:W-:-:S04]  /*49b0*/  @P2 SHF.R.U32.HI R6, RZ, R10, R7 ;  /* 0x0000000aff062219 */ /* 0x002fc80000011607 */
[----:B------:R-:W-:-:S05]  /*49c0*/  IADD3 R7, R6, -R8, R17 ;  /* 0x8000000806077210 */ /* 0x000fca0007ffe011 */
[----:B------:R-:W-:-:S05]  /*49d0*/  VIADD R6, R7, UR11 ;  /* 0x0000000b07067c36 */ /* 0x000fca0008000000 */
[----:B------:R-:W-:Y:S01]  /*49e0*/  R2UR UR10, R6 ;  /* 0x00000000060a72ca */ /* 0x000fe200000e0000 */
[----:B------:R-:W-:Y:S01]  /*49f0*/  VIADD R6, R176, 0xfffffffe ;  /* 0xfffffffeb0067836 */ /* 0x000fe20000000000 */
[----:B------:R-:W-:-:S13]  /*4a00*/  @!P1 BRA `(.L_x_1901) ;  /* 0x0000000000549947 */ /* 0x000fda0003800000 */
[C---:B------:R-:W-:Y:S01]  /*4a10*/  ISETP.GT.AND P1, PT, R7.reuse, RZ, PT ;  /* 0x000000ff0700720c */ /* 0x040fe20003f24270 */
[----:B0-----:R-:W-:-:S05]  /*4a20*/  VIADD R9, R7, 0xffffffff ;  /* 0xffffffff07097836 */ /* 0x001fca0000000000 */
[----:B------:R-:W-:-:S07]  /*4a30*/  R2UR UR11, R9 ;  /* 0x00000000090b72ca */ /* 0x000fce00000e0000 */
[----:B------:R-:W-:Y:S08]  /*4a40*/  @P1 BRA `(.L_x_1902) ;  /* 0x0000000000241947 */ /* 0x000ff00003800000 */
[----:B------:R-:W-:Y:S01]  /*4a50*/  R2UR UR11, R7 ;  /* 0x00000000070b72ca */ /* 0x000fe200000e0000 */
[----:B------:R-:W-:Y:S02]  /*4a60*/  ULDC UR18, c[0x0][0x9e4] ;  /* 0x0002790000127ab9 */ /* 0x000fe40000000800 */
[----:B------:R-:W-:-:S10]  /*4a70*/  UISETP.NE.AND UP0, UPT, UR18, 0x1, UPT ;  /* 0x000000011200788c */ /* 0x000fd4000bf05270 */
[----:B------:R-:W-:Y:S01]  /*4a80*/  UIADD3 UR11, -UR11, URZ, URZ ;  /* 0x0000003f0b0b7290 */ /* 0x000fe2000fffe13f */
[----:B------:R-:W-:-:S03]  /*4a90*/  @UP0 ULDC.64 UR22, c[0x0][0x9e8] ;  /* 0x00027a0000160ab9 */ /* 0x000fc60000000a00 */
[----:B------:R-:W-:-:S04]  /*4aa0*/  UIMAD.WIDE.U32 UR6, UR11, UR22, URZ ;  /* 0x000000160b0672a5 */ /* 0x000fc8000f8e003f */
[----:B------:R-:W-:-:S04]  /*4ab0*/  @UP0 USHF.R.U32.HI UR11, URZ, UR23, UR7 ;  /* 0x000000173f0b0299 */ /* 0x000fc80008011607 */
[----:B------:R-:W-:Y:S01]  /*4ac0*/  ULOP3.LUT UR11, URZ, UR11, URZ, 0x33, !UPT ;  /* 0x0000000b3f0b7292 */ /* 0x000fe2000f8e333f */
[----:B------:R-:W-:Y:S11]  /*4ad0*/  BRA `(.L_x_1903) ;  /* 0x0000000000147947 */ /* 0x000ff60003800000 */
.L_x_1902:
[----:B------:R-:W-:Y:S02]  /*4ae0*/  ULDC UR18, c[0x0][0x9e4] ;  /* 0x0002790000127ab9 */ /* 0x000fe40000000800 */
[----:B------:R-:W-:-:S11]  /*4af0*/  UISETP.NE.AND UP0, UPT, UR18, 0x1, UPT ;  /* 0x000000011200788c */ /* 0x000fd6000bf05270 */
[----:B------:R-:W-:Y:S02]  /*4b00*/  @UP0 ULDC.64 UR22, c[0x0][0x9e8] ;  /* 0x00027a0000160ab9 */ /* 0x000fe40000000a00 */
[----:B------:R-:W-:-:S04]  /*4b10*/  UIMAD.WIDE.U32 UR6, UR11, UR22, URZ ;  /* 0x000000160b0672a5 */ /* 0x000fc8000f8e003f */
[----:B------:R-:W-:-:S12]  /*4b20*/  @UP0 USHF.R.U32.HI UR11, URZ, UR23, UR7 ;  /* 0x000000173f0b0299 */ /* 0x000fd80008011607 */
.L_x_1903:
[----:B------:R-:W-:-:S04]  /*4b30*/  UIMAD UR11, UR11, UR18, UR18 ;  /* 0x000000120b0b72a4 */ /* 0x000fc8000f8e0212 */
[----:B------:R-:W-:-:S04]  /*4b40*/  UISETP.LT.AND UP0, UPT, UR10, UR11, UPT ;  /* 0x0000000b0a00728c */ /* 0x000fc8000bf01270 */
[----:B------:R-:W-:-:S12]  /*4b50*/  USEL UR10, UR10, UR11, UP0 ;  /* 0x0000000b0a0a7287 */ /* 0x000fd80008000000 */
.L_x_1901:
[----:B------:R-:W-:-:S04]  /*4b60*/  UIMAD.WIDE UR6, UR10, 0x2aaaaaab, URZ ;  /* 0x2aaaaaab0a0678a5 */ /* 0x000fc8000f8e023f */
[----:B------:R-:W-:-:S04]  /*4b70*/  USHF.R.U32.HI UR6, URZ, 0x1f, UR7 ;  /* 0x0000001f3f067899 */ /* 0x000fc80008011607 */
[----:B------:R-:W-:-:S04]  /*4b80*/  ULEA.HI.SX32 UR6, UR7, UR6, 0x1c ;  /* 0x0000000607067291 */ /* 0x000fc8000f8fe23f */
[----:B------:R-:W-:-:S04]  /*4b90*/  UISETP.LT.AND UP0, UPT, UR44, UR6, UPT ;  /* 0x000000062c00728c */ /* 0x000fc8000bf01270 */
[----:B------:R-:W-:-:S06]  /*4ba0*/  USEL UR6, UR44, UR6, !UP0 ;  /* 0x000000062c067287 */ /* 0x000fcc000c000000 */
[----:B------:R-:W-:-:S13]  /*4bb0*/  ISETP.GE.AND P1, PT, R6, UR6, PT ;  /* 0x0000000606007c0c */ /* 0x000fda000bf26270 */
[----:B------:R-:W-:Y:S05]  /*4bc0*/  @!P1 BRA `(.L_x_1904) ;  /* 0x0000003400909947 */ /* 0x000fea0003800000 */
[----:B------:R-:W-:Y:S01]  /*4bd0*/  IMAD.MOV.U32 R10, RZ, RZ, R5 ;  /* 0x000000ffff0a7224 */ /* 0x000fe200078e0005 */
[----:B------:R-:W-:Y:S01]  /*4be0*/  ULDC UR27, c[0x0][0x9e4] ;  /* 0x00027900001b7ab9 */ /* 0x000fe20000000800 */
[----:B0-----:R-:W-:Y:S01]  /*4bf0*/  IMAD.MOV.U32 R9, RZ, RZ, R4 ;  /* 0x000000ffff097224 */ /* 0x001fe200078e0004 */
[----:B------:R-:W-:Y:S01]  /*4c00*/  ULDC UR25, c[0x0][0x9dc] ;  /* 0x0002770000197ab9 */ /* 0x000fe20000000800 */
[----:B------:R-:W-:Y:S01]  /*4c10*/  ULDC UR26, c[0x0][0x9d8] ;  /* 0x00027600001a7ab9 */ /* 0x000fe20000000800 */
[----:B------:R-:W-:Y:S01]  /*4c20*/  ULDC UR29, c[0x0][0x988] ;  /* 0x00026200001d7ab9 */ /* 0x000fe20000000800 */
[----:B------:R-:W-:-:S05]  /*4c30*/  ULDC UR28, c[0x0][0x9e0] ;  /* 0x00027800001c7ab9 */ /* 0x000fca0000000800 */
.L_x_1923:
[----:B------:R-:W-:-:S04]  /*4c40*/  UIADD3 UR38, UR38, 0x1, URZ ;  /* 0x0000000126267890 */ /* 0x000fc8000fffe03f */
[----:B------:R-:W-:-:S04]  /*4c50*/  UISETP.NE.AND UP0, UPT, UR38, 0x2, UPT ;  /* 0x000000022600788c */ /* 0x000fc8000bf05270 */
[----:B------:R-:W-:Y:S02]  /*4c60*/  USEL UR7, URZ, 0x1, UP0 ;  /* 0x000000013f077887 */ /* 0x000fe40008000000 */
[----:B------:R-:W-:Y:S02]  /*4c70*/  USEL UR38, UR38, URZ, UP0 ;  /* 0x0000003f26267287 */ /* 0x000fe40008000000 */
[----:B------:R-:W-:Y:S01]  /*4c80*/  ULOP3.LUT UR37, UR37, UR7, URZ, 0x3c, !UPT ;  /* 0x0000000725257292 */ /* 0x000fe2000f8e3c3f */
[----:B0-2---:R-:W-:Y:S11]  /*4c90*/  @!P0 BRA `(.L_x_1905) ;  /* 0x0000000000048947 */ /* 0x005ff60003800000 */
[----:B------:R-:W-:Y:S01]  /*4ca0*/  BPT.TRAP 0x1 ;  /* 0x000000040000795c */ /* 0x000fe20000300000 */
.L_x_1905:
        /* <DEDUP_REMOVED lines=9> */
.L_x_1906:
[----:B-1----:R-:W-:Y:S05]  /*4d40*/  @P1 BRA `(.L_x_1907) ;  /* 0x0000000000081947 */ /* 0x002fea0003800000 */
[----:B------:R-:W1:Y:S02]  /*4d50*/  SYNCS.PHASECHK.TRANS64.TRYWAIT P1, [UR24+0x22830], R7 ;  /* 0x02283007ff0075a7 */ /* 0x000e640008020158 */
[----:B-1----:R-:W-:Y:S05]  /*4d60*/  @!P1 BRA `(.L_x_1908) ;  /* 0x0000010400e89947 */ /* 0x002fea0003800000 */
.L_x_1907:
[----:B------:R-:W-:Y:S01]  /*4d70*/  UIMAD UR22, UR38, 0x300, UR4 ;  /* 0x00000300261678a4 */ /* 0x000fe2000f8e0204 */
[----:B------:R-:W-:Y:S01]  /*4d80*/  WARPGROUP.ARRIVE ;  /* 0x00000000000079c5 */ /* 0x000fe20000000000 */
[----:B------:R-:W-:Y:S01]  /*4d90*/  UMOV UR23, 0x40000040 ;  /* 0x4000004000177882 */ /* 0x000fe20000000000 */
[----:B------:R-:W-:Y:S01]  /*4da0*/  UMOV UR11, 0x40000040 ;  /* 0x40000040000b7882 */ /* 0x000fe20000000000 */
[----:B------:R-:W-:-:S03]  /*4db0*/  UIADD3 UR10, UR22, 0x2, URZ ;  /* 0x00000002160a7890 */ /* 0x000fc6000fffe03f */
[----:B------:R-:W2:Y:S01]  /*4dc0*/  S2R R214, SR_TID.X ;  /* 0x0000000000d67919 */ /* 0x000ea20000002100 */
[----:B------:R-:W-:Y:S01]  /*4dd0*/  UIADD3 UR14, UR22, 0x4, URZ ;  /* 0x00000004160e7890 */ /* 0x000fe2000fffe03f */
[----:B------:R-:W-:Y:S01]  /*4de0*/  UMOV UR15, 0x40000040 ;  /* 0x40000040000f7882 */ /* 0x000fe20000000000 */
[----:B------:R-:W-:Y:S01]  /*4df0*/  HGMMA.64x96x16.F32 R152, gdesc[UR20], RZ, !UPT, gsb0 ;  /* 0x01600000149879f0 */ /* 0x000fe2000c0008ff */
[----:B------:R-:W-:Y:S01]  /*4e00*/  UIADD3 UR18, UR22, 0x6, URZ ;  /* 0x0000000616127890 */ /* 0x000fe2000fffe03f */
        /* <DEDUP_REMOVED lines=16> */
.L_x_1909:
[----:B------:R-:W-:Y:S01]  /*4f10*/  ISETP.NE.AND P2, PT, R205, 0x1, PT ;  /* 0x00000001cd00780c */ /* 0x000fe20003f45270 */
[----:B------:R-:W-:Y:S01]  /*4f20*/  FMUL.FTZ R20, R159, UR26 ;  /* 0x0000001a9f147c20 */ /* 0x000fe20008410000 */
[----:B------:R-:W-:Y:S01]  /*4f30*/  FMUL.FTZ R159, R164, UR26 ;  /* 0x0000001aa49f7c20 */ /* 0x000fe20008410000 */
[----:B------:R-:W-:Y:S01]  /*4f40*/  FMUL.FTZ R164, R169, UR26 ;  /* 0x0000001aa9a47c20 */ /* 0x000fe20008410000 */
[----:B------:R-:W-:Y:S01]  /*4f50*/  FMUL.FTZ R169, R178, UR26 ;  /* 0x0000001ab2a97c20 */ /* 0x000fe20008410000 */
[----:B------:R-:W-:Y:S01]  /*4f60*/  FMUL.FTZ R178, R187, UR26 ;  /* 0x0000001abbb27c20 */ /* 0x000fe20008410000 */
[----:B------:R-:W-:Y:S01]  /*4f70*/  FMUL.FTZ R187, R192, UR26 ;  /* 0x0000001ac0bb7c20 */ /* 0x000fe20008410000 */
[----:B------:R-:W-:Y:S01]  /*4f80*/  VIADD R192, R22, UR41 ;  /* 0x0000002916c07c36 */ /* 0x000fe20008000000 */
[----:B------:R-:W3:Y:S01]  /*4f90*/  LDC R8, c[0x0][0x288] ;  /* 0x0000a200ff087b82 */ /* 0x000ee20000000800 */
[----:B------:R-:W-:Y:S01]  /*4fa0*/  FMUL.FTZ R12, R154, UR26 ;  /* 0x0000001a9a0c7c20 */ /* 0x000fe20008410000 */
[----:B------:R-:W-:Y:S01]  /*4fb0*/  FMUL.FTZ R154, R163, UR26 ;  /* 0x0000001aa39a7c20 */ /* 0x000fe20008410000 */
[----:B------:R-:W-:Y:S01]  /*4fc0*/  FMUL.FTZ R163, R168, UR26 ;  /* 0x0000001aa8a37c20 */ /* 0x000fe20008410000 */
[----:B------:R-:W-:Y:S01]  /*4fd0*/  FMUL.FTZ R21, R156, UR26 ;  /* 0x0000001a9c157c20 */ /* 0x000fe20008410000 */
[----:B------:R-:W-:Y:S01]  /*4fe0*/  FMUL.FTZ R168, R173, UR26 ;  /* 0x0000001aada87c20 */ /* 0x000fe20008410000 */
[----:B------:R-:W-:Y:S01]  /*4ff0*/  FMUL.FTZ R11, R152, UR26 ;  /* 0x0000001a980b7c20 */ /* 0x000fe20008410000 */
[----:B------:R-:W-:Y:S01]  /*5000*/  FMUL.FTZ R14, R153, UR26 ;  /* 0x0000001a990e7c20 */ /* 0x000fe20008410000 */
[----:B------:R-:W4:Y:S01]  /*5010*/  @P2 LDC R5, c[0x0][0x44c] ;  /* 0x00011300ff052b82 */ /* 0x000f220000000800 */
[----:B------:R-:W-:Y:S01]  /*5020*/  FMUL.FTZ R13, R155, UR26 ;  /* 0x0000001a9b0d7c20 */ /* 0x000fe20008410000 */
[----:B------:R-:W-:Y:S01]  /*5030*/  FMUL.FTZ R15, R158, UR26 ;  /* 0x0000001a9e0f7c20 */ /* 0x000fe20008410000 */
[----:B------:R-:W-:Y:S01]  /*5040*/  FMUL.FTZ R156, R161, UR26 ;  /* 0x0000001aa19c7c20 */ /* 0x000fe20008410000 */
[----:B------:R-:W-:Y:S01]  /*5050*/  FMUL.FTZ R173, R182, UR26 ;  /* 0x0000001ab6ad7c20 */ /* 0x000fe20008410000 */
[----:B------:R-:W-:Y:S01]  /*5060*/  UIADD3 UR10, UR24, 0x22840, URZ ;  /* 0x00022840180a7890 */ /* 0x000fe2000fffe03f */
[----:B------:R-:W-:Y:S01]  /*5070*/  FMUL.FTZ R152, R157, UR26 ;  /* 0x0000001a9d987c20 */ /* 0x000fe20008410000 */
[----:B------:R-:W-:Y:S01]  /*5080*/  FMUL.FTZ R155, R160, UR26 ;  /* 0x0000001aa09b7c20 */ /* 0x000fe20008410000 */
[----:B-1----:R-:W1:Y:S01]  /*5090*/  @P2 LDC R4, c[0x0][0x450] ;  /* 0x00011400ff042b82 */ /* 0x002e620000000800 */
        /* <DEDUP_REMOVED lines=9> */
[----:B------:R-:W-:-:S02]  /*5130*/  IMAD R191, R6, -0x60, RZ ;  /* 0xffffffa006bf7824 */ /* 0x000fc400078e02ff */
[----:B------:R-:W-:Y:S01]  /*5140*/  FMUL.FTZ R165, R174, UR26 ;  /* 0x0000001aaea57c20 */ /* 0x000fe20008410000 */
[----:B------:R-:W-:Y:S01]  /*5150*/  FMUL.FTZ R166, R175, UR26 ;  /* 0x0000001aafa67c20 */ /* 0x000fe20008410000 */
[----:B------:R-:W-:Y:S01]  /*5160*/  FMUL.FTZ R171, R176, UR26 ;  /* 0x0000001ab0ab7c20 */ /* 0x000fe20008410000 */
[----:B------:R-:W-:Y:S01]  /*5170*/  FMUL.FTZ R172, R177, UR26 ;  /* 0x0000001ab1ac7c20 */ /* 0x000fe20008410000 */
[----:B------:R-:W-:Y:S01]  /*5180*/  FMUL.FTZ R179, R184, UR26 ;  /* 0x0000001ab8b37c20 */ /* 0x000fe20008410000 */
[----:B----4-:R-:W-:-:S04]  /*5190*/  @P2 IMAD.HI.U32 R5, R192, R5, RZ ;  /* 0x00000005c0052227 */ /* 0x010fc800078e00ff */
[----:B------:R-:W-:Y:S01]  /*51a0*/  FMUL.FTZ R175, R180, UR26 ;  /* 0x0000001ab4af7c20 */ /* 0x000fe20008410000 */
[----:B------:R-:W-:Y:S01]  /*51b0*/  FMUL.FTZ R176, R181, UR26 ;  /* 0x0000001ab5b07c20 */ /* 0x000fe20008410000 */
[----:B------:R-:W-:Y:S01]  /*51c0*/  FMUL.FTZ R174, R183, UR26 ;  /* 0x0000001ab7ae7c20 */ /* 0x000fe20008410000 */
[----:B------:R-:W-:Y:S01]  /*51d0*/  FMUL.FTZ R177, R186, UR26 ;  /* 0x0000001abab17c20 */ /* 0x000fe20008410000 */
[----:B------:R-:W-:Y:S01]  /*51e0*/  FMUL.FTZ R184, R189, UR26 ;  /* 0x0000001abdb87c20 */ /* 0x000fe20008410000 */
[----:B------:R-:W-:Y:S01]  /*51f0*/  UPRMT UR10, UR7, 0x654, UR10 ;  /* 0x00000654070a7896 */ /* 0x000fe2000800000a */
[----:B------:R-:W-:Y:S01]  /*5200*/  FMUL.FTZ R180, R185, UR26 ;  /* 0x0000001ab9b47c20 */ /* 0x000fe20008410000 */
[----:B-1----:R-:W-:Y:S01]  /*5210*/  @P2 SHF.R.U32.HI R192, RZ, R4, R5 ;  /* 0x00000004ffc02219 */ /* 0x002fe20000011605 */
[----:B------:R-:W-:Y:S01]  /*5220*/  FMUL.FTZ R183, R188, UR26 ;  /* 0x0000001abcb77c20 */ /* 0x000fe20008410000 */
[----:B------:R-:W-:Y:S01]  /*5230*/  FMUL.FTZ R181, R190, UR26 ;  /* 0x0000001abeb57c20 */ /* 0x000fe20008410000 */
[----:B------:R-:W-:Y:S01]  /*5240*/  FMUL.FTZ R189, R193, UR26 ;  /* 0x0000001ac1bd7c20 */ /* 0x000fe20008410000 */
[----:B------:R-:W-:Y:S01]  /*5250*/  FMUL.FTZ R186, R194, UR26 ;  /* 0x0000001ac2ba7c20 */ /* 0x000fe20008410000 */
[----:B------:R-:W1:Y:S01]  /*5260*/  SHFL.IDX PT, R215, R192, RZ, 0x1c1f ;  /* 0x001c1fffc0d77589 */ /* 0x000e6200000e0000 */
[----:B------:R-:W-:Y:S01]  /*5270*/  FMUL.FTZ R185, R195, UR26 ;  /* 0x0000001ac3b97c20 */ /* 0x000fe20008410000 */
[----:B------:R-:W-:Y:S01]  /*5280*/  FMUL.FTZ R193, R196, UR26 ;  /* 0x0000001ac4c17c20 */ /* 0x000fe20008410000 */
[----:B------:R-:W-:Y:S01]  /*5290*/  FMUL.FTZ R194, R197, UR26 ;  /* 0x0000001ac5c27c20 */ /* 0x000fe20008410000 */
[----:B------:R-:W-:Y:S01]  /*52a0*/  FMUL.FTZ R188, R198, UR26 ;  /* 0x0000001ac6bc7c20 */ /* 0x000fe20008410000 */
[----:B------:R-:W-:-:S02]  /*52b0*/  VIADD R5, R191, 0x1 ;  /* 0x00000001bf057836 */ /* 0x000fc40000000000 */
[----:B------:R-:W-:Y:S01]  /*52c0*/  FMUL.FTZ R190, R199, UR26 ;  /* 0x0000001ac7be7c20 */ /* 0x000fe20008410000 */
[----:B------:R-:W-:Y:S01]  /*52d0*/  LOP3.LUT P1, RZ, R16, 0x80000, RZ, 0xc0, !PT ;  /* 0x0008000010ff7812 */ /* 0x000fe2000782c0ff */
[----:B------:R-:W4:Y:S01]  /*52e0*/  MUFU.TANH R11, R11 ;  /* 0x0000000b000b7308 */ /* 0x000f220000002400 */
[----:B------:R-:W-:Y:S01]  /*52f0*/  IMAD R5, R18, -0x2, R5 ;  /* 0xfffffffe12057824 */ /* 0x000fe200078e0205 */
[----:B------:R-:W-:Y:S01]  /*5300*/  UMOV UR15, UR25 ;  /* 0x00000019000f7c82 */ /* 0x000fe20008000000 */
[----:B------:R-:W-:Y:S01]  /*5310*/  SYNCS.ARRIVE.TRANS64.RED.A1T0 RZ, [UR10], RZ ;  /* 0x000000ffffff79a7 */ /* 0x000fe2000810040a */
[----:B------:R-:W-:Y:S02]  /*5320*/  ULOP3.LUT UR10, URZ, UR15, URZ, 0x33, !UPT ;  /* 0x0000000f3f0a7292 */ /* 0x000fe4000f8e333f */
[----:B---3--:R-:W-:Y:S02]  /*5330*/  IADD3 R5, R5, -R8, R17 ;  /* 0x8000000805057210 */ /* 0x008fe40007ffe011 */
[----:B------:R-:W3:Y:S03]  /*5340*/  MUFU.TANH R14, R14 ;  /* 0x0000000e000e7308 */ /* 0x000ee60000002400 */
[----:B------:R-:W-:-:S02]  /*5350*/  VIADD R199, R5, UR28 ;  /* 0x0000001c05c77c36 */ /* 0x000fc40008000000 */
[----:B------:R-:W-:-:S03]  /*5360*/  VIADD R198, R5, UR10 ;  /* 0x0000000a05c67c36 */ /* 0x000fc60008000000 */
[----:B------:R-:W0:Y:S01]  /*5370*/  MUFU.TANH R12, R12 ;  /* 0x0000000c000c7308 */ /* 0x000e220000002400 */
[----:B-1----:R-:W-:Y:S02]  /*5380*/  IMAD.IADD R197, R199, 0x1, R215 ;  /* 0x00000001c7c57824 */ /* 0x002fe400078e02d7 */
[----:B------:R-:W-:-:S05]  /*5390*/  IMAD.IADD R195, R215, 0x1, R198 ;  /* 0x00000001d7c37824 */ /* 0x000fca00078e02c6 */
[----:B------:R-:W1:Y:S08]  /*53a0*/  MUFU.TANH R13, R13 ;  /* 0x0000000d000d7308 */ /* 0x000e700000002400 */
        /* <DEDUP_REMOVED lines=43> */
[----:B------:R-:W0:Y:S01]  /*5660*/  MUFU.TANH R190, R190 ;  /* 0x000000be00be7308 */ /* 0x000e220000002400 */
[----:B-1-34-:R-:W-:Y:S05]  /*5670*/  @!P1 BRA `(.L_x_1910) ;  /* 0x0000000000589947 */ /* 0x01afea0003800000 */
[----:B------:R-:W-:Y:S01]  /*5680*/  IADD3 R215, R17, -R8, R215 ;  /* 0x8000000811d77210 */ /* 0x000fe20007ffe0d7 */
[----:B------:R-:W-:Y:S03]  /*5690*/  BSSY B0, `(.L_x_1911) ;  /* 0x0000010000007945 */ /* 0x000fe60003800000 */
[----:B------:R-:W-:-:S13]  /*56a0*/  ISETP.GT.AND P1, PT, R215, -0x1, PT ;  /* 0xffffffffd700780c */ /* 0x000fda0003f24270 */
[----:B------:R-:W-:Y:S05]  /*56b0*/  @P1 BRA `(.L_x_1912) ;  /* 0x0000000000201947 */ /* 0x000fea0003800000 */
[----:B------:R-:W-:Y:S01]  /*56c0*/  IMAD.U32 R196, RZ, RZ, UR27 ;  /* 0x0000001bffc47e24 */ /* 0x000fe2000f8e00ff */
[----:B------:R-:W-:-:S04]  /*56d0*/  LOP3.LUT R215, RZ, R215, RZ, 0x33, !PT ;  /* 0x000000d7ffd77212 */ /* 0x000fc800078e33ff */
[----:B------:R-:W-:-:S13]  /*56e0*/  ISETP.NE.AND P1, PT, R196, 0x1, PT ;  /* 0x00000001c400780c */ /* 0x000fda0003f25270 */
[----:B------:R-:W1:Y:S02]  /*56f0*/  @P1 LDC.64 R4, c[0x0][0x9e8] ;  /* 0x00027a00ff041b82 */ /* 0x000e640000000a00 */
[----:B-1----:R-:W-:-:S05]  /*5700*/  @P1 IMAD.HI.U32 R4, R215, R4, RZ ;  /* 0x00000004d7041227 */ /* 0x002fca00078e00ff */
[----:B------:R-:W-:-:S04]  /*5710*/  @P1 SHF.R.U32.HI R215, RZ, R5, R4 ;  /* 0x00000005ffd71219 */ /* 0x000fc80000011604 */
[----:B------:R-:W-:Y:S01]  /*5720*/  LOP3.LUT R215, RZ, R215, RZ, 0x33, !PT ;  /* 0x000000d7ffd77212 */ /* 0x000fe200078e33ff */
[----:B------:R-:W-:Y:S06]  /*5730*/  BRA `(.L_x_1913) ;  /* 0x0000000000147947 */ /* 0x000fec0003800000 */
.L_x_1912:
[----:B------:R-:W-:-:S05]  /*5740*/  IMAD.U32 R196, RZ, RZ, UR27 ;  /* 0x0000001bffc47e24 */ /* 0x000fca000f8e00ff */
[----:B------:R-:W-:-:S13]  /*5750*/  ISETP.NE.AND P1, PT, R196, 0x1, PT ;  /* 0x00000001c400780c */ /* 0x000fda0003f25270 */
[----:B------:R-:W1:Y:S02]  /*5760*/  @P1 LDC.64 R4, c[0x0][0x9e8] ;  /* 0x00027a00ff041b82 */ /* 0x000e640000000a00 */
[----:B-1----:R-:W-:-:S05]  /*5770*/  @P1 IMAD.HI.U32 R4, R215, R4, RZ ;  /* 0x00000004d7041227 */ /* 0x002fca00078e00ff */
[----:B------:R-:W-:-:S07]  /*5780*/  @P1 SHF.R.U32.HI R215, RZ, R5, R4 ;  /* 0x00000005ffd71219 */ /* 0x000fce0000011604 */
.L_x_1913:
[----:B------:R-:W-:Y:S05]  /*5790*/  BSYNC B0 ;  /* 0x0000000000007941 */ /* 0x000fea0003800000 */
.L_x_1911:
[----:B------:R-:W-:-:S04]  /*57a0*/  IMAD R4, R18, -0x2, R191 ;  /* 0xfffffffe12047824 */ /* 0x000fc800078e02bf */
[----:B------:R-:W-:-:S05]  /*57b0*/  IMAD R4, R215, R196, R4 ;  /* 0x000000c4d7047224 */ /* 0x000fca00078e0204 */
[----:B------:R-:W-:Y:S02]  /*57c0*/  VIADDMNMX R197, R4, R196, R197, PT ;  /* 0x000000c404c57246 */ /* 0x000fe400038001c5 */
[----:B------:R-:W-:-:S07]  /*57d0*/  VIMNMX R195, R195, R4, !PT ;  /* 0x00000004c3c37248 */ /* 0x000fce0007fe0100 */
.L_x_1910:
[C---:B------:R-:W-:Y:S02]  /*57e0*/  ISETP.GE.AND P2, PT, R191.reuse, 0x1, PT ;  /* 0x00000001bf00780c */ /* 0x040fe40003f46270 */
[----:B------:R-:W-:Y:S02]  /*57f0*/  LOP3.LUT R16, R16, 0xfffbffff, RZ, 0xc0, !PT ;  /* 0xfffbffff10107812 */ /* 0x000fe400078ec0ff */
[----:B------:R-:W-:Y:S02]  /*5800*/  ISETP.GE.AND P1, PT, R191, 0x2, PT ;  /* 0x00000002bf00780c */ /* 0x000fe40003f26270 */
[----:B------:R-:W-:Y:S02]  /*5810*/  ISETP.GT.AND P3, PT, R195, RZ, !P2 ;  /* 0x000000ffc300720c */ /* 0x000fe40005764270 */
[----:B------:R-:W-:Y:S02]  /*5820*/  ISETP.GE.AND P4, PT, R191, 0x9, PT ;  /* 0x00000009bf00780c */ /* 0x000fe40003f86270 */
[----:B------:R-:W-:-:S03]  /*5830*/  ISETP.LT.OR P3, PT, R197, 0x1, P3 ;  /* 0x00000001c500780c */ /* 0x000fc60001f61670 */
[----:B------:R-:W-:Y:S02]  /*5840*/  @P2 LOP3.LUT R16, R16, 0x40000, RZ, 0xfc, !PT ;  /* 0x0004000010102812 */ /* 0x000fe400078efcff */
[----:B------:R-:W-:Y:S02]  /*5850*/  ISETP.GT.AND P2, PT, R195, 0x1, !P1 ;  /* 0x00000001c300780c */ /* 0x000fe40004f44270 */
[----:B------:R-:W-:Y:S02]  /*5860*/  FSEL R196, R11, -INF , !P3 ;  /* 0xff8000000bc47808 */ /* 0x000fe40005800000 */
[----:B------:R-:W-:Y:S01]  /*5870*/  ISETP.LT.OR P2, PT, R197, 0x2, P2 ;  /* 0x00000002c500780c */ /* 0x000fe20001741670 */
[----:B------:R-:W1:Y:S01]  /*5880*/  SHFL.IDX PT, R11, R192, 0x1, 0x1c1f ;  /* 0x003c1f00c00b7f89 */ /* 0x000e6200000e0000 */
[----:B------:R-:W-:Y:S02]  /*5890*/  ISETP.GE.AND P3, PT, R191, 0xa, PT ;  /* 0x0000000abf00780c */ /* 0x000fe40003f66270 */
[----:B------:R-:W-:-:S02]  /*58a0*/  LOP3.LUT R16, R16, 0xfffffffd, RZ, 0xc0, !PT ;  /* 0xfffffffd10107812 */ /* 0x000fc400078ec0ff */
[----:B------:R-:W-:Y:S02]  /*58b0*/  FSEL R14, R14, -INF , !P2 ;  /* 0xff8000000e0e7808 */ /* 0x000fe40005000000 */
[----:B------:R-:W-:Y:S02]  /*58c0*/  ISETP.GT.AND P2, PT, R195, 0x8, !P4 ;  /* 0x00000008c300780c */ /* 0x000fe40006744270 */
[----:B------:R-:W-:Y:S02]  /*58d0*/  @P4 LOP3.LUT R16, R16, 0x2, RZ, 0xfc, !PT ;  /* 0x0000000210104812 */ /* 0x000fe400078efcff */
[----:B------:R-:W-:Y:S02]  /*58e0*/  ISETP.LT.OR P2, PT, R197, 0x9, P2 ;  /* 0x00000009c500780c */ /* 0x000fe40001741670 */
[----:B------:R-:W-:Y:S02]  /*58f0*/  LOP3.LUT R16, R16, 0xfffffffb, RZ, 0xc0, !PT ;  /* 0xfffffffb10107812 */ /* 0x000fe400078ec0ff */
[----:B0-----:R-:W-:-:S02]  /*5900*/  FSEL R21, R21, -INF , !P2 ;  /* 0xff80000015157808 */ /* 0x001fc40005000000 */
[----:B------:R-:W-:Y:S02]  /*5910*/  @P3 LOP3.LUT R16, R16, 0x4, RZ, 0xfc, !PT ;  /* 0x0000000410103812 */ /* 0x000fe400078efcff */
[----:B------:R-:W-:Y:S02]  /*5920*/  ISETP.GT.AND P2, PT, R195, 0x9, !P3 ;  /* 0x00000009c300780c */ /* 0x000fe40005f44270 */
[----:B------:R-:W-:Y:S02]  /*5930*/  ISETP.GE.AND P3, PT, R191, 0x11, PT ;  /* 0x00000011bf00780c */ /* 0x000fe40003f66270 */
[----:B------:R-:W-:Y:S01]  /*5940*/  ISETP.LT.OR P2, PT, R197, 0xa, P2 ;  /* 0x0000000ac500780c */ /* 0x000fe20001741670 */
[--C-:B-1----:R-:W-:Y:S01]  /*5950*/  IMAD.IADD R199, R199, 0x1, R11.reuse ;  /* 0x00000001c7c77824 */ /* 0x102fe200078e020b */
[----:B------:R-:W-:Y:S01]  /*5960*/  LOP3.LUT R16, R16, 0xfffffff7, RZ, 0xc0, !PT ;  /* 0xfffffff710107812 */ /* 0x000fe200078ec0ff */
[----:B------:R-:W-:Y:S01]  /*5970*/  IMAD.IADD R198, R198, 0x1, R11 ;  /* 0x00000001c6c67824 */ /* 0x000fe200078e020b */
[----:B------:R-:W-:-:S02]  /*5980*/  FSEL R152, R152, -INF , !P2 ;  /* 0xff80000098987808 */ /* 0x000fc40005000000 */
[----:B------:R-:W-:-:S04]  /*5990*/  ISETP.GT.AND P2, PT, R195, 0x10, !P3 ;  /* 0x00000010c300780c */ /* 0x000fc80005f44270 */
[----:B------:R-:W-:Y:S02]  /*59a0*/  ISETP.LT.OR P2, PT, R197, 0x11, P2 ;  /* 0x00000011c500780c */ /* 0x000fe40001741670 */
[----:B------:R-:W-:Y:S02]  /*59b0*/  @P3 LOP3.LUT R16, R16, 0x8, RZ, 0xfc, !PT ;  /* 0x0000000810103812 */ /* 0x000fe400078efcff */
[----:B------:R-:W-:Y:S02]  /*59c0*/  ISETP.GE.AND P3, PT, R191, 0x12, PT ;  /* 0x00000012bf00780c */ /* 0x000fe40003f66270 */
[----:B------:R-:W-:Y:S02]  /*59d0*/  LOP3.LUT R16, R16, 0xffffffef, RZ, 0xc0, !PT ;  /* 0xffffffef10107812 */ /* 0x000fe400078ec0ff */
[----:B------:R-:W-:Y:S02]  /*59e0*/  FSEL R155, R155, -INF , !P2 ;  /* 0xff8000009b9b7808 */ /* 0x000fe40005000000 */
[----:B------:R-:W-:-:S04]  /*59f0*/  ISETP.GT.AND P2, PT, R195, 0x11, !P3 ;  /* 0x00000011c300780c */ /* 0x000fc80005f44270 */
[----:B------:R-:W-:-:S03]  /*5a00*/  ISETP.LT.OR P2, PT, R197, 0x12, P2 ;  /* 0x00000012c500780c */ /* 0x000fc60001741670 */
        /* <DEDUP_REMOVED lines=68> */
[----:B------:R-:W-:Y:S02]  /*5e50*/  FSEL R179, R179, -INF , !P2 ;  /* 0xff800000b3b37808 */ /* 0x000fe40005000000 */
[----:B------:R-:W-:Y:S02]  /*5e60*/  LOP3.LUT R16, R16, 0xffffffbf, RZ, 0xc0, !PT ;  /* 0xffffffbf10107812 */ /* 0x000fe400078ec0ff */
[----:B------:R-:W-:-:S04]  /*5e70*/  ISETP.GT.AND P2, PT, R195, 0x41, !P3 ;  /* 0x00000041c300780c */ /* 0x000fc80005f44270 */
[----:B------:R-:W-:-:S03]  /*5e80*/  ISETP.LT.OR P2, PT, R197, 0x42, P2 ;  /* 0x00000042c500780c */ /* 0x000fc60001741670 */
[----:B------:R-:W-:Y:S02]  /*5e90*/  @P3 LOP3.LUT R16, R16, 0x40, RZ, 0xfc, !PT ;  /* 0x0000004010103812 */ /* 0x000fe400078efcff */
[----:B------:R-:W-:Y:S02]  /*5ea0*/  ISETP.GE.AND P3, PT, R191, 0x49, PT ;  /* 0x00000049bf00780c */ /* 0x000fe40003f66270 */
[----:B------:R-:W-:Y:S02]  /*5eb0*/  FSEL R180, R180, -INF , !P2 ;  /* 0xff800000b4b47808 */ /* 0x000fe40005000000 */
[----:B------:R-:W-:Y:S02]  /*5ec0*/  ISETP.GT.AND P2, PT, R195, 0x48, !P3 ;  /* 0x00000048c300780c */ /* 0x000fe40005f44270 */
[----:B------:R-:W-:Y:S02]  /*5ed0*/  LOP3.LUT R16, R16, 0xffffffdf, RZ, 0xc0, !PT ;  /* 0xffffffdf10107812 */ /* 0x000fe400078ec0ff */
[----:B------:R-:W-:-:S04]  /*5ee0*/  ISETP.LT.OR P2, PT, R197, 0x49, P2 ;  /* 0x00000049c500780c */ /* 0x000fc80001741670 */
[----:B------:R-:W-:Y:S02]  /*5ef0*/  FSEL R183, R183, -INF , !P2 ;  /* 0xff800000b7b77808 */ /* 0x000fe40005000000 */
[----:B------:R-:W-:Y:S02]  /*5f00*/  ISETP.GE.AND P2, PT, R191, 0x4a, PT ;  /* 0x0000004abf00780c */ /* 0x000fe40003f46270 */
[----:B------:R-:W-:Y:S02]  /*5f10*/  @P3 LOP3.LUT R16, R16, 0x20, RZ, 0xfc, !PT ;  /* 0x0000002010103812 */ /* 0x000fe400078efcff */
[----:B------:R-:W-:Y:S02]  /*5f20*/  ISETP.GT.AND P3, PT, R195, 0x49, !P2 ;  /* 0x00000049c300780c */ /* 0x000fe40005764270 */
[----:B------:R-:W-:Y:S02]  /*5f30*/  LOP3.LUT R16, R16, 0xfffffffe, RZ, 0xc0, !PT ;  /* 0xfffffffe10107812 */ /* 0x000fe400078ec0ff */
[----:B------:R-:W-:-:S04]  /*5f40*/  ISETP.LT.OR P3, PT, R197, 0x4a, P3 ;  /* 0x0000004ac500780c */ /* 0x000fc80001f61670 */
        /* <DEDUP_REMOVED lines=13> */
[----:B------:R-:W-:-:S13]  /*6020*/  ISETP.GE.AND P6, PT, R191, 0x5a, PT ;  /* 0x0000005abf00780c */ /* 0x000fda0003fc6270 */
[----:B------:R-:W-:Y:S02]  /*6030*/  @P6 LOP3.LUT R16, R16, 0x1, RZ, 0xfc, !PT ;  /* 0x0000000110106812 */ /* 0x000fe400078efcff */
[----:B------:R-:W-:-:S04]  /*6040*/  ISETP.GT.AND P6, PT, R195, 0x59, !P6 ;  /* 0x00000059c300780c */ /* 0x000fc800077c4270 */
[----:B------:R-:W-:-:S04]  /*6050*/  ISETP.LT.OR P6, PT, R197, 0x5a, P6 ;  /* 0x0000005ac500780c */ /* 0x000fc800037c1670 */
[----:B------:R-:W-:Y:S02]  /*6060*/  FSEL R194, R194, -INF , !P6 ;  /* 0xff800000c2c27808 */ /* 0x000fe40007000000 */
[----:B------:R-:W-:-:S13]  /*6070*/  LOP3.LUT P6, RZ, R16, 0x80000, RZ, 0xc0, !PT ;  /* 0x0008000010ff7812 */ /* 0x000fda00078cc0ff */
[----:B------:R-:W-:Y:S05]  /*6080*/  @!P6 BRA `(.L_x_1914) ;  /* 0x000000000058e947 */ /* 0x000fea0003800000 */
[----:B------:R-:W-:Y:S01]  /*6090*/  IADD3 R11, R17, -R8, R11 ;  /* 0x80000008110b7210 */ /* 0x000fe20007ffe00b */
[----:B------:R-:W-:Y:S03]  /*60a0*/  BSSY B0, `(.L_x_1915) ;  /* 0x0000010000007945 */ /* 0x000fe60003800000 */
[----:B------:R-:W-:-:S13]  /*60b0*/  ISETP.GT.AND P6, PT, R11, -0x1, PT ;  /* 0xffffffff0b00780c */ /* 0x000fda0003fc4270 */
[----:B------:R-:W-:Y:S05]  /*60c0*/  @P6 BRA `(.L_x_1916) ;  /* 0x0000000000206947 */ /* 0x000fea0003800000 */
[----:B------:R-:W-:Y:S01]  /*60d0*/  IMAD.U32 R192, RZ, RZ, UR27 ;  /* 0x0000001bffc07e24 */ /* 0x000fe2000f8e00ff */
[----:B------:R-:W-:-:S04]  /*60e0*/  LOP3.LUT R11, RZ, R11, RZ, 0x33, !PT ;  /* 0x0000000bff0b7212 */ /* 0x000fc800078e33ff */
[----:B------:R-:W-:-:S13]  /*60f0*/  ISETP.NE.AND P6, PT, R192, 0x1, PT ;  /* 0x00000001c000780c */ /* 0x000fda0003fc5270 */
[----:B------:R-:W0:Y:S02]  /*6100*/  @P6 LDC.64 R4, c[0x0][0x9e8] ;  /* 0x00027a00ff046b82 */ /* 0x000e240000000a00 */
[----:B0-----:R-:W-:-:S05]  /*6110*/  @P6 IMAD.HI.U32 R4, R11, R4, RZ ;  /* 0x000000040b046227 */ /* 0x001fca00078e00ff */
[----:B------:R-:W-:-:S04]  /*6120*/  @P6 SHF.R.U32.HI R11, RZ, R5, R4 ;  /* 0x00000005ff0b6219 */ /* 0x000fc80000011604 */
[----:B------:R-:W-:Y:S01]  /*6130*/  LOP3.LUT R11, RZ, R11, RZ, 0x33, !PT ;  /* 0x0000000bff0b7212 */ /* 0x000fe200078e33ff */
[----:B------:R-:W-:Y:S06]  /*6140*/  BRA `(.L_x_1917) ;  /* 0x0000000000147947 */ /* 0x000fec0003800000 */
.L_x_1916:
[----:B------:R-:W-:-:S05]  /*6150*/  IMAD.U32 R192, RZ, RZ, UR27 ;  /* 0x0000001bffc07e24 */ /* 0x000fca000f8e00ff */
[----:B------:R-:W-:-:S13]  /*6160*/  ISETP.NE.AND P6, PT, R192, 0x1, PT ;  /* 0x00000001c000780c */ /* 0x000fda0003fc5270 */
[----:B------:R-:W0:Y:S02]  /*6170*/  @P6 LDC.64 R4, c[0x0][0x9e8] ;  /* 0x00027a00ff046b82 */ /* 0x000e240000000a00 */
[----:B0-----:R-:W-:-:S05]  /*6180*/  @P6 IMAD.HI.U32 R4, R11, R4, RZ ;  /* 0x000000040b046227 */ /* 0x001fca00078e00ff */
[----:B------:R-:W-:-:S07]  /*6190*/  @P6 SHF.R.U32.HI R11, RZ, R5, R4 ;  /* 0x00000005ff0b6219 */ /* 0x000fce0000011604 */
.L_x_1917:
[----:B------:R-:W-:Y:S05]  /*61a0*/  BSYNC B0 ;  /* 0x0000000000007941 */ /* 0x000fea0003800000 */
.L_x_1915:
[----:B------:R-:W-:-:S04]  /*61b0*/  IMAD R191, R18, -0x2, R191 ;  /* 0xfffffffe12bf7824 */ /* 0x000fc800078e02bf */
[----:B------:R-:W-:-:S05]  /*61c0*/  IMAD R11, R11, R192, R191 ;  /* 0x000000c00b0b7224 */ /* 0x000fca00078e02bf */
[----:B------:R-:W-:Y:S02]  /*61d0*/  VIADDMNMX R199, R11, R192, R199, PT ;  /* 0x000000c00bc77246 */ /* 0x000fe400038001c7 */
[----:B------:R-:W-:-:S07]  /*61e0*/  VIMNMX R198, R198, R11, !PT ;  /* 0x0000000bc6c67248 */ /* 0x000fce0007fe0100 */
.L_x_1914:
[----:B------:R-:W-:Y:S01]  /*61f0*/  ISETP.GT.AND P1, PT, R198, 0x1, !P1 ;  /* 0x00000001c600780c */ /* 0x000fe20004f24270 */
[----:B------:R-:W-:Y:S01]  /*6200*/  UMOV UR14, UR29 ;  /* 0x0000001d000e7c82 */ /* 0x000fe20008000000 */
[----:B------:R-:W-:Y:S02]  /*6210*/  LOP3.LUT P6, RZ, R16, 0x10000, RZ, 0xc0, !PT ;  /* 0x0001000010ff7812 */ /* 0x000fe400078cc0ff */
[----:B------:R-:W-:Y:S02]  /*6220*/  ISETP.LT.OR P1, PT, R199, 0x2, P1 ;  /* 0x00000002c700780c */ /* 0x000fe40000f21670 */
[----:B------:R-:W-:Y:S02]  /*6230*/  FMNMX.FTZ R5, R196, R9, !PT ;  /* 0x00000009c4057209 */ /* 0x000fe40007810000 */
[----:B------:R-:W-:Y:S02]  /*6240*/  FSEL R13, R13, -INF , !P1 ;  /* 0xff8000000d0d7808 */ /* 0x000fe40004800000 */
[----:B------:R-:W-:-:S02]  /*6250*/  LOP3.LUT P1, RZ, R16, 0x2, RZ, 0xc0, !PT ;  /* 0x0000000210ff7812 */ /* 0x000fc4000782c0ff */
[----:B------:R-:W-:Y:S02]  /*6260*/  FMNMX.FTZ R4, R14, R5, !PT ;  /* 0x000000050e047209 */ /* 0x000fe40007810000 */
[----:B------:R-:W-:Y:S02]  /*6270*/  ISETP.GT.AND P1, PT, R198, 0x8, !P1 ;  /* 0x00000008c600780c */ /* 0x000fe40004f24270 */
[----:B------:R-:W-:Y:S02]  /*6280*/  FMNMX.FTZ R5, R21, R4, !PT ;  /* 0x0000000415057209 */ /* 0x000fe40007810000 */
[----:B------:R-:W-:Y:S02]  /*6290*/  ISETP.LT.OR P1, PT, R199, 0x9, P1 ;  /* 0x00000009c700780c */ /* 0x000fe40000f21670 */
[----:B------:R-:W-:Y:S02]  /*62a0*/  FMNMX.FTZ R4, R152, R5, !PT ;  /* 0x0000000598047209 */ /* 0x000fe40007810000 */
[----:B------:R-:W-:-:S02]  /*62b0*/  FSEL R15, R15, -INF , !P1 ;  /* 0xff8000000f0f7808 */ /* 0x000fc40004800000 */
[----:B------:R-:W-:Y:S02]  /*62c0*/  LOP3.LUT P1, RZ, R16, 0x4, RZ, 0xc0, !PT ;  /* 0x0000000410ff7812 */ /* 0x000fe4000782c0ff */
[----:B------:R-:W-:Y:S02]  /*62d0*/  FMNMX.FTZ R5, R155, R4, !PT ;  /* 0x000000049b057209 */ /* 0x000fe40007810000 */
[----:B------:R-:W-:Y:S02]  /*62e0*/  ISETP.GT.AND P1, PT, R198, 0x9, !P1 ;  /* 0x00000009c600780c */ /* 0x000fe40004f24270 */
[----:B------:R-:W-:Y:S02]  /*62f0*/  FMNMX.FTZ R4, R156, R5, !PT ;  /* 0x000000059c047209 */ /* 0x000fe40007810000 */
[----:B------:R-:W-:Y:S02]  /*6300*/  ISETP.LT.OR P1, PT, R199, 0xa, P1 ;  /* 0x0000000ac700780c */ /* 0x000fe40000f21670 */
[----:B------:R-:W-:-:S02]  /*6310*/  FMNMX.FTZ R5, R159, R4, !PT ;  /* 0x000000049f057209 */ /* 0x000fc40007810000 */
[----:B------:R-:W-:Y:S02]  /*6320*/  FSEL R20, R20, -INF , !P1 ;  /* 0xff80000014147808 */ /* 0x000fe40004800000 */
[----:B------:R-:W-:Y:S02]  /*6330*/  LOP3.LUT P1, RZ, R16, 0x8, RZ, 0xc0, !PT ;  /* 0x0000000810ff7812 */ /* 0x000fe4000782c0ff */
[----:B------:R-:W-:Y:S02]  /*6340*/  FMNMX.FTZ R4, R160, R5, !PT ;  /* 0x00000005a0047209 */ /* 0x000fe40007810000 */
[----:B------:R-:W-:Y:S02]  /*6350*/  ISETP.GT.AND P1, PT, R198, 0x10, !P1 ;  /* 0x00000010c600780c */ /* 0x000fe40004f24270 */
[----:B------:R-:W-:Y:S02]  /*6360*/  FMNMX.FTZ R5, R163, R4, !PT ;  /* 0x00000004a3057209 */ /* 0x000fe40007810000 */
[----:B------:R-:W-:-:S02]  /*6370*/  ISETP.LT.OR P1, PT, R199, 0x11, P1 ;  /* 0x00000011c700780c */ /* 0x000fc40000f21670 */
[----:B------:R-:W-:Y:S02]  /*6380*/  FMNMX.FTZ R4, R164, R5, !PT ;  /* 0x00000005a4047209 */ /* 0x000fe40007810000 */
[----:B------:R-:W-:Y:S02]  /*6390*/  FSEL R153, R153, -INF , !P1 ;  /* 0xff80000099997808 */ /* 0x000fe40004800000 */
[----:B------:R-:W-:Y:S02]  /*63a0*/  LOP3.LUT P1, RZ, R16, 0x10, RZ, 0xc0, !PT ;  /* 0x0000001010ff7812 */ /* 0x000fe4000782c0ff */
[----:B------:R-:W-:Y:S02]  /*63b0*/  FMNMX.FTZ R5, R167, R4, !PT ;  /* 0x00000004a7057209 */ /* 0x000fe40007810000 */
[----:B------:R-:W-:Y:S02]  /*63c0*/  ISETP.GT.AND P1, PT, R198, 0x11, !P1 ;  /* 0x00000011c600780c */ /* 0x000fe40004f24270 */
[----:B------:R-:W-:-:S02]  /*63d0*/  FMNMX.FTZ R4, R168, R5, !PT ;  /* 0x00000005a8047209 */ /* 0x000fc40007810000 */
[----:B------:R-:W-:Y:S02]  /*63e0*/  ISETP.LT.OR P1, PT, R199, 0x12, P1 ;  /* 0x00000012c700780c */ /* 0x000fe40000f21670 */
[----:B------:R-:W-:Y:S02]  /*63f0*/  FMNMX.FTZ R5, R171, R4, !PT ;  /* 0x00000004ab057209 */ /* 0x000fe40007810000 */
[----:B------:R-:W-:Y:S02]  /*6400*/  FSEL R154, R154, -INF , !P1 ;  /* 0xff8000009a9a7808 */ /* 0x000fe40004800000 */
[----:B------:R-:W-:Y:S02]  /*6410*/  LOP3.LUT P1, RZ, R16, 0x20000, RZ, 0xc0, !PT ;  /* 0x0002000010ff7812 */ /* 0x000fe4000782c0ff */
[----:B------:R-:W-:Y:S02]  /*6420*/  FMNMX.FTZ R4, R172, R5, !PT ;  /* 0x00000005ac047209 */ /* 0x000fe40007810000 */
[----:B------:R-:W-:-:S02]  /*6430*/  ISETP.GT.AND P1, PT, R198, 0x18, !P1 ;  /* 0x00000018c600780c */ /* 0x000fc40004f24270 */
[----:B------:R-:W-:Y:S02]  /*6440*/  FMNMX.FTZ R5, R175, R4, !PT ;  /* 0x00000004af057209 */ /* 0x000fe40007810000 */
[----:B------:R-:W-:Y:S02]  /*6450*/  ISETP.LT.OR P1, PT, R199, 0x19, P1 ;  /* 0x00000019c700780c */ /* 0x000fe40000f21670 */
[----:B------:R-:W-:Y:S02]  /*6460*/  FMNMX.FTZ R4, R176, R5, !PT ;  /* 0x00000005b0047209 */ /* 0x000fe40007810000 */
[----:B------:R-:W-:Y:S02]  /*6470*/  FSEL R157, R157, -INF , !P1 ;  /* 0xff8000009d9d7808 */ /* 0x000fe40004800000 */
        /* <DEDUP_REMOVED lines=12> */
[----:B------:R-:W-:Y:S02]  /*6540*/  LOP3.LUT P1, RZ, R16, 0x4000, RZ, 0xc0, !PT ;  /* 0x0000400010ff7812 */ /* 0x000fe4000782c0ff */
[----:B------:R-:W-:-:S02]  /*6550*/  FMNMX.FTZ R4, R189, R4, !PT ;  /* 0x00000004bd047209 */ /* 0x000fc40007810000 */
[----:B------:R-:W-:Y:S02]  /*6560*/  ISETP.GT.AND P1, PT, R198, 0x21, !P1 ;  /* 0x00000021c600780c */ /* 0x000fe40004f24270 */
[----:B------:R-:W-:Y:S02]  /*6570*/  FMNMX.FTZ R5, R193, R4, !PT ;  /* 0x00000004c1057209 */ /* 0x000fe40007810000 */
[----:B------:R-:W-:Y:S02]  /*6580*/  ISETP.LT.OR P1, PT, R199, 0x22, P1 ;  /* 0x00000022c700780c */ /* 0x000fe40000f21670 */
[----:B------:R-:W-:Y:S02]  /*6590*/  FMNMX.FTZ R5, R194, R5, !PT ;  /* 0x00000005c2057209 */ /* 0x000fe40007810000 */
[----:B------:R-:W-:Y:S02]  /*65a0*/  FSEL R162, R162, -INF , !P1 ;  /* 0xff800000a2a27808 */ /* 0x000fe40004800000 */
[C---:B------:R-:W-:Y:S01]  /*65b0*/  LOP3.LUT P1, RZ, R16.reuse, 0x2000, RZ, 0xc0, !PT ;  /* 0x0000200010ff7812 */ /* 0x040fe2000782c0ff */
[----:B------:R-:W0:Y:S01]  /*65c0*/  SHFL.BFLY PT, R4, R5, 0x2, 0x1f ;  /* 0x0c401f0005047f89 */ /* 0x000e2200000e0000 */
[----:B------:R-:W-:-:S02]  /*65d0*/  LOP3.LUT P6, RZ, R16, 0x20, RZ, 0xc0, !PT ;  /* 0x0000002010ff7812 */ /* 0x000fc400078cc0ff */
[C---:B------:R-:W-:Y:S02]  /*65e0*/  ISETP.GT.AND P1, PT, R198.reuse, 0x28, !P1 ;  /* 0x00000028c600780c */ /* 0x040fe40004f24270 */
[----:B------:R-:W-:Y:S02]  /*65f0*/  ISETP.GT.AND P2, PT, R198, 0x49, !P2 ;  /* 0x00000049c600780c */ /* 0x000fe40005744270 */
[C---:B------:R-:W-:Y:S02]  /*6600*/  ISETP.LT.OR P1, PT, R199.reuse, 0x29, P1 ;  /* 0x00000029c700780c */ /* 0x040fe40000f21670 */
[----:B------:R-:W-:Y:S02]  /*6610*/  ISETP.LT.OR P2, PT, R199, 0x4a, P2 ;  /* 0x0000004ac700780c */ /* 0x000fe40001741670 */
[----:B------:R-:W-:Y:S02]  /*6620*/  FSEL R165, R165, -INF , !P1 ;  /* 0xff800000a5a57808 */ /* 0x000fe40004800000 */
[----:B------:R-:W-:-:S02]  /*6630*/  LOP3.LUT P1, RZ, R16, 0x1000, RZ, 0xc0, !PT ;  /* 0x0000100010ff7812 */ /* 0x000fc4000782c0ff */
[C---:B------:R-:W-:Y:S02]  /*6640*/  ISETP.GT.AND P3, PT, R198.reuse, 0x50, !P3 ;  /* 0x00000050c600780c */ /* 0x040fe40005f64270 */
[----:B------:R-:W-:Y:S02]  /*6650*/  ISETP.GT.AND P1, PT, R198, 0x29, !P1 ;  /* 0x00000029c600780c */ /* 0x000fe40004f24270 */
[----:B------:R-:W-:Y:S02]  /*6660*/  FSEL R182, R182, -INF , !P2 ;  /* 0xff800000b6b67808 */ /* 0x000fe40005000000 */
[C---:B------:R-:W-:Y:S02]  /*6670*/  ISETP.LT.OR P1, PT, R199.reuse, 0x2a, P1 ;  /* 0x0000002ac700780c */ /* 0x040fe40000f21670 */
[----:B------:R-:W-:Y:S02]  /*6680*/  ISETP.LT.OR P3, PT, R199, 0x51, P3 ;  /* 0x00000051c700780c */ /* 0x000fe40001f61670 */
[----:B------:R-:W-:-:S02]  /*6690*/  FSEL R166, R166, -INF , !P1 ;  /* 0xff800000a6a67808 */ /* 0x000fc40004800000 */
[----:B------:R-:W-:Y:S02]  /*66a0*/  LOP3.LUT P1, RZ, R16, 0x800, RZ, 0xc0, !PT ;  /* 0x0000080010ff7812 */ /* 0x000fe4000782c0ff */
[----:B0-----:R-:W-:Y:S02]  /*66b0*/  FMNMX.FTZ R192, R5, R4, !PT ;  /* 0x0000000405c07209 */ /* 0x001fe40007810000 */
[C---:B------:R-:W-:Y:S02]  /*66c0*/  ISETP.GT.AND P1, PT, R198.reuse, 0x30, !P1 ;  /* 0x00000030c600780c */ /* 0x040fe40004f24270 */
[----:B------:R-:W-:Y:S01]  /*66d0*/  ISETP.GT.AND P4, PT, R198, 0x51, !P4 ;  /* 0x00000051c600780c */ /* 0x000fe20006784270 */
[----:B------:R-:W0:Y:S01]  /*66e0*/  SHFL.BFLY PT, R11, R192, 0x1, 0x1f ;  /* 0x0c201f00c00b7f89 */ /* 0x000e2200000e0000 */
[----:B------:R-:W-:Y:S02]  /*66f0*/  ISETP.LT.OR P1, PT, R199, 0x31, P1 ;  /* 0x00000031c700780c */ /* 0x000fe40000f21670 */
[----:B------:R-:W-:-:S02]  /*6700*/  FSEL R186, R186, -INF , !P3 ;  /* 0xff800000baba7808 */ /* 0x000fc40005800000 */
[----:B------:R-:W-:Y:S02]  /*6710*/  FSEL R169, R169, -INF , !P1 ;  /* 0xff800000a9a97808 */ /* 0x000fe40004800000 */
[----:B------:R-:W-:Y:S02]  /*6720*/  LOP3.LUT P1, RZ, R16, 0x400, RZ, 0xc0, !PT ;  /* 0x0000040010ff7812 */ /* 0x000fe4000782c0ff */
[C---:B------:R-:W-:Y:S02]  /*6730*/  ISETP.GT.AND P5, PT, R198.reuse, 0x58, !P5 ;  /* 0x00000058c600780c */ /* 0x040fe40006fa4270 */
[----:B------:R-:W-:Y:S02]  /*6740*/  ISETP.GT.AND P1, PT, R198, 0x31, !P1 ;  /* 0x00000031c600780c */ /* 0x000fe40004f24270 */
[C---:B------:R-:W-:Y:S02]  /*6750*/  ISETP.LT.OR P4, PT, R199.reuse, 0x52, P4 ;  /* 0x00000052c700780c */ /* 0x040fe40002781670 */
[----:B------:R-:W-:-:S02]  /*6760*/  ISETP.LT.OR P1, PT, R199, 0x32, P1 ;  /* 0x00000032c700780c */ /* 0x000fc40000f21670 */
[----:B------:R-:W-:Y:S02]  /*6770*/  ISETP.LT.OR P5, PT, R199, 0x59, P5 ;  /* 0x00000059c700780c */ /* 0x000fe40002fa1670 */
[----:B------:R-:W-:Y:S02]  /*6780*/  FSEL R170, R170, -INF , !P1 ;  /* 0xff800000aaaa7808 */ /* 0x000fe40004800000 */
[----:B------:R-:W-:Y:S02]  /*6790*/  LOP3.LUT P1, RZ, R16, 0x200, RZ, 0xc0, !PT ;  /* 0x0000020010ff7812 */ /* 0x000fe4000782c0ff */
[----:B------:R-:W-:Y:S02]  /*67a0*/  FSEL R185, R185, -INF , !P4 ;  /* 0xff800000b9b97808 */ /* 0x000fe40006000000 */
[----:B------:R-:W-:Y:S02]  /*67b0*/  ISETP.GT.AND P1, PT, R198, 0x38, !P1 ;  /* 0x00000038c600780c */ /* 0x000fe40004f24270 */
[----:B0-----:R-:W-:-:S02]  /*67c0*/  FMNMX.FTZ R4, R192, R11, !PT ;  /* 0x0000000bc0047209 */ /* 0x001fc40007810000 */
[----:B------:R-:W-:Y:S02]  /*67d0*/  ISETP.LT.OR P1, PT, R199, 0x39, P1 ;  /* 0x00000039c700780c */ /* 0x000fe40000f21670 */
[----:B------:R-:W-:Y:S02]  /*67e0*/  FSEL R188, R188, -INF , !P5 ;  /* 0xff800000bcbc7808 */ /* 0x000fe40006800000 */
[----:B------:R-:W-:Y:S02]  /*67f0*/  FSEL R173, R173, -INF , !P1 ;  /* 0xff800000adad7808 */ /* 0x000fe40004800000 */
[----:B------:R-:W-:-:S04]  /*6800*/  LOP3.LUT P1, RZ, R16, 0x100, RZ, 0xc0, !PT ;  /* 0x0000010010ff7812 */ /* 0x000fc8000782c0ff */
[----:B------:R-:W-:-:S04]  /*6810*/  ISETP.GT.AND P1, PT, R198, 0x39, !P1 ;  /* 0x00000039c600780c */ /* 0x000fc80004f24270 */
[----:B------:R-:W-:-:S04]  /*6820*/  ISETP.LT.OR P1, PT, R199, 0x3a, P1 ;  /* 0x0000003ac700780c */ /* 0x000fc80000f21670 */
        /* <DEDUP_REMOVED lines=9> */
[----:B------:R-:W-:Y:S02]  /*68c0*/  ISETP.GT.AND P1, PT, R198, 0x48, !P6 ;  /* 0x00000048c600780c */ /* 0x000fe40007724270 */
[----:B------:R-:W-:Y:S02]  /*68d0*/  LOP3.LUT P6, RZ, R16, 0x40000, RZ, 0xc0, !PT ;  /* 0x0004000010ff7812 */ /* 0x000fe400078cc0ff */
[----:B------:R-:W-:-:S04]  /*68e0*/  ISETP.LT.OR P1, PT, R199, 0x49, P1 ;  /* 0x00000049c700780c */ /* 0x000fc80000f21670 */
[----:B------:R-:W-:Y:S02]  /*68f0*/  FSEL R181, R181, -INF , !P1 ;  /* 0xff800000b5b57808 */ /* 0x000fe40004800000 */
[----:B------:R-:W-:Y:S02]  /*6900*/  ISETP.GT.AND P1, PT, R198, RZ, !P6 ;  /* 0x000000ffc600720c */ /* 0x000fe40007724270 */
[----:B------:R-:W-:Y:S02]  /*6910*/  LOP3.LUT P6, RZ, R16, 0x1, RZ, 0xc0, !PT ;  /* 0x0000000110ff7812 */ /* 0x000fe400078cc0ff */
[----:B------:R-:W-:Y:S02]  /*6920*/  ISETP.LT.OR P1, PT, R199, 0x1, P1 ;  /* 0x00000001c700780c */ /* 0x000fe40000f21670 */
[----:B------:R-:W-:Y:S02]  /*6930*/  ISETP.GT.AND P2, PT, R198, 0x59, !P6 ;  /* 0x00000059c600780c */ /* 0x000fe40007744270 */
[----:B------:R-:W-:Y:S01]  /*6940*/  FSEL R11, R12, -INF , !P1 ;  /* 0xff8000000c0b7808 */ /* 0x000fe20004800000 */
[C---:B------:R-:W-:Y:S01]  /*6950*/  FMUL.FTZ R12, R4.reuse, UR14 ;  /* 0x0000000e040c7c20 */ /* 0x040fe20008410000 */
[----:B------:R-:W-:-:S02]  /*6960*/  FSETP.NEU.FTZ.AND P1, PT, R4, -INF , PT ;  /* 0xff8000000400780b */ /* 0x000fc40003f3d000 */
[----:B------:R-:W-:Y:S02]  /*6970*/  FMNMX.FTZ R192, R11, R10, !PT ;  /* 0x0000000a0bc07209 */ /* 0x000fe40007810000 */
[----:B------:R-:W-:Y:S02]  /*6980*/  FSEL R12, R12, RZ, P1 ;  /* 0x000000ff0c0c7208 */ /* 0x000fe40000800000 */
[----:B------:R-:W-:Y:S02]  /*6990*/  FMNMX.FTZ R192, R13, R192, !PT ;  /* 0x000000c00dc07209 */ /* 0x000fe40007810000 */
[----:B------:R-:W-:Y:S01]  /*69a0*/  ISETP.LT.OR P2, PT, R199, 0x5a, P2 ;  /* 0x0000005ac700780c */ /* 0x000fe20001741670 */
[--C-:B------:R-:W-:Y:S01]  /*69b0*/  FFMA.FTZ R191, R196, UR14, -R12.reuse ;  /* 0x0000000ec4bf7c23 */ /* 0x100fe2000801080c */
[----:B------:R-:W-:Y:S01]  /*69c0*/  FMNMX.FTZ R5, R15, R192, !PT ;  /* 0x000000c00f057209 */ /* 0x000fe20007810000 */
[--C-:B------:R-:W-:Y:S01]  /*69d0*/  FFMA.FTZ R14, R14, UR14, -R12.reuse ;  /* 0x0000000e0e0e7c23 */ /* 0x100fe2000801080c */
[----:B------:R-:W-:Y:S01]  /*69e0*/  FSEL R198, R4, RZ, P1 ;  /* 0x000000ff04c67208 */ /* 0x000fe20000800000 */
[--C-:B------:R-:W-:Y:S01]  /*69f0*/  FFMA.FTZ R21, R21, UR14, -R12.reuse ;  /* 0x0000000e15157c23 */ /* 0x100fe2000801080c */
[----:B------:R-:W-:Y:S01]  /*6a00*/  FMNMX.FTZ R192, R20, R5, !PT ;  /* 0x0000000514c07209 */ /* 0x000fe20007810000 */
[----:B------:R-:W-:Y:S01]  /*6a10*/  MUFU.EX2 R191, R191 ;  /* 0x000000bf00bf7308 */ /* 0x000fe20000000800 */
[--C-:B------:R-:W-:Y:S01]  /*6a20*/  FFMA.FTZ R155, R155, UR14, -R12.reuse ;  /* 0x0000000e9b9b7c23 */ /* 0x100fe2000801080c */
[----:B------:R-:W-:Y:S01]  /*6a30*/  FADD.FTZ R198, -R198, R9 ;  /* 0x00000009c6c67221 */ /* 0x000fe20000010100 */
        /* <DEDUP_REMOVED lines=26> */
[----:B------:R-:W-:-:S02]  /*6be0*/  FFMA.FTZ R187, R187, UR14, -R12 ;  /* 0x0000000ebbbb7c23 */ /* 0x000fc4000801080c */
[----:B------:R-:W-:Y:S01]  /*6bf0*/  FMNMX.FTZ R152, R166, R5, !PT ;  /* 0x00000005a6987209 */ /* 0x000fe20007810000 */
[----:B------:R-:W-:Y:S03]  /*6c00*/  MUFU.EX2 R155, R155 ;  /* 0x0000009b009b7308 */ /* 0x000fe60000000800 */
[----:B------:R-:W-:-:S04]  /*6c10*/  FMNMX.FTZ R5, R169, R152, !PT ;  /* 0x00000098a9057209 */ /* 0x000fc80007810000 */
        /* <DEDUP_REMOVED lines=13> */
[----:B------:R-:W-:Y:S01]  /*6cf0*/  MUFU.EX2 R164, R164 ;  /* 0x000000a400a47308 */ /* 0x000fe20000000800 */
[----:B------:R-:W-:Y:S02]  /*6d00*/  FSEL R152, R190, -INF , !P2 ;  /* 0xff800000be987808 */ /* 0x000fe40005000000 */
[----:B------:R-:W-:-:S04]  /*6d10*/  FMNMX.FTZ R5, R188, R5, !PT ;  /* 0x00000005bc057209 */ /* 0x000fc80007810000 */
[----:B------:R-:W-:Y:S01]  /*6d20*/  FMNMX.FTZ R5, R152, R5, !PT ;  /* 0x0000000598057209 */ /* 0x000fe20007810000 */
[----:B------:R-:W-:Y:S04]  /*6d30*/  MUFU.EX2 R167, R167 ;  /* 0x000000a700a77308 */ /* 0x000fe80000000800 */
[----:B------:R-:W0:Y:S04]  /*6d40*/  SHFL.BFLY PT, R190, R5, 0x2, 0x1f ;  /* 0x0c401f0005be7f89 */ /* 0x000e2800000e0000 */
[----:B------:R-:W-:Y:S08]  /*6d50*/  MUFU.EX2 R168, R168 ;  /* 0x000000a800a87308 */ /* 0x000ff00000000800 */
[----:B------:R-:W-:Y:S08]  /*6d60*/  MUFU.EX2 R171, R171 ;  /* 0x000000ab00ab7308 */ /* 0x000ff00000000800 */
[----:B------:R-:W-:Y:S01]  /*6d70*/  MUFU.EX2 R172, R172 ;  /* 0x000000ac00ac7308 */ /* 0x000fe20000000800 */
[----:B0-----:R-:W-:Y:S01]  /*6d80*/  FMNMX.FTZ R195, R5, R190, !PT ;  /* 0x000000be05c37209 */ /* 0x001fe20007810000 */
[--C-:B------:R-:W-:Y:S01]  /*6d90*/  FFMA.FTZ R190, R189, UR14, -R12.reuse ;  /* 0x0000000ebdbe7c23 */ /* 0x100fe2000801080c */
[--C-:B------:R-:W-:Y:S01]  /*6da0*/  FFMA.FTZ R189, R193, UR14, -R12.reuse ;  /* 0x0000000ec1bd7c23 */ /* 0x100fe2000801080c */
[----:B------:R-:W-:-:S04]  /*6db0*/  FFMA.FTZ R12, R194, UR14, -R12 ;  /* 0x0000000ec20c7c23 */ /* 0x000fc8000801080c */
[----:B------:R-:W-:Y:S01]  /*6dc0*/  MUFU.EX2 R175, R175 ;  /* 0x000000af00af7308 */ /* 0x000fe20000000800 */
[----:B------:R-:W0:Y:S07]  /*6dd0*/  SHFL.BFLY PT, R196, R195, 0x1, 0x1f ;  /* 0x0c201f00c3c47f89 */ /* 0x000e2e00000e0000 */
[----:B------:R1:W-:Y:S08]  /*6de0*/  MUFU.EX2 R9, R189 ;  /* 0x000000bd00097308 */ /* 0x0003f00000000800 */
[----:B------:R-:W-:Y:S08]  /*6df0*/  MUFU.EX2 R176, R176 ;  /* 0x000000b000b07308 */ /* 0x000ff00000000800 */
[----:B------:R-:W-:Y:S01]  /*6e00*/  MUFU.EX2 R179, R179 ;  /* 0x000000b300b37308 */ /* 0x000fe20000000800 */
[----:B0-----:R-:W-:Y:S01]  /*6e10*/  FMNMX.FTZ R5, R195, R196, !PT ;  /* 0x000000c4c3057209 */ /* 0x001fe20007810000 */
[----:B------:R-:W-:-:S03]  /*6e20*/  FMUL.FTZ R196, R198, UR14 ;  /* 0x0000000ec6c47c20 */ /* 0x000fc60008410000 */
[C---:B------:R-:W-:Y:S01]  /*6e30*/  FSETP.NEU.FTZ.AND P1, PT, R5.reuse, -INF , PT ;  /* 0xff8000000500780b */ /* 0x040fe20003f3d000 */
[----:B------:R-:W-:Y:S02]  /*6e40*/  FMUL.FTZ R193, R5, UR14 ;  /* 0x0000000e05c17c20 */ /* 0x000fe40008410000 */
[----:B------:R-:W0:Y:S03]  /*6e50*/  MUFU.EX2 R196, R196 ;  /* 0x000000c400c47308 */ /* 0x000e260000000800 */
[----:B------:R-:W-:-:S05]  /*6e60*/  FSEL R193, R193, RZ, P1 ;  /* 0x000000ffc1c17208 */ /* 0x000fca0000800000 */
[--C-:B------:R-:W-:Y:S01]  /*6e70*/  FFMA.FTZ R194, R13, UR14, -R193.reuse ;  /* 0x0000000e0dc27c23 */ /* 0x100fe200080108c1 */
[--C-:B-1----:R-:W-:Y:S01]  /*6e80*/  FFMA.FTZ R189, R157, UR14, -R193.reuse ;  /* 0x0000000e9dbd7c23 */ /* 0x102fe200080108c1 */
[--C-:B------:R-:W-:Y:S01]  /*6e90*/  FFMA.FTZ R198, R154, UR14, -R193.reuse ;  /* 0x0000000e9ac67c23 */ /* 0x100fe200080108c1 */
[----:B------:R-:W-:Y:S01]  /*6ea0*/  MUFU.EX2 R180, R180 ;  /* 0x000000b400b47308 */ /* 0x000fe20000000800 */
[--C-:B------:R-:W-:Y:S01]  /*6eb0*/  FFMA.FTZ R197, R165, UR14, -R193.reuse ;  /* 0x0000000ea5c57c23 */ /* 0x100fe200080108c1 */
[--C-:B------:R-:W-:Y:S01]  /*6ec0*/  FFMA.FTZ R195, R166, UR14, -R193.reuse ;  /* 0x0000000ea6c37c23 */ /* 0x100fe200080108c1 */
[--C-:B------:R-:W-:Y:S01]  /*6ed0*/  FFMA.FTZ R11, R11, UR14, -R193.reuse ;  /* 0x0000000e0b0b7c23 */ /* 0x100fe200080108c1 */
[--C-:B------:R-:W-:Y:S01]  /*6ee0*/  FFMA.FTZ R20, R20, UR14, -R193.reuse ;  /* 0x0000000e14147c23 */ /* 0x100fe200080108c1 */
[----:B------:R-:W-:Y:S01]  /*6ef0*/  FFMA.FTZ R162, R162, UR14, -R193 ;  /* 0x0000000ea2a27c23 */ /* 0x000fe200080108c1 */
[----:B0-----:R-:W-:Y:S01]  /*6f00*/  FFMA.FTZ R13, R196, R2, R191 ;  /* 0x00000002c40d7223 */ /* 0x001fe200000100bf */
[--C-:B------:R-:W-:Y:S01]  /*6f10*/  FFMA.FTZ R161, R161, UR14, -R193.reuse ;  /* 0x0000000ea1a17c23 */ /* 0x100fe200080108c1 */
[----:B------:R-:W-:Y:S01]  /*6f20*/  MUFU.EX2 R183, R183 ;  /* 0x000000b700b77308 */ /* 0x000fe20000000800 */
[----:B------:R-:W-:Y:S01]  /*6f30*/  FFMA.FTZ R169, R169, UR14, -R193 ;  /* 0x0000000ea9a97c23 */ /* 0x000fe200080108c1 */
[----:B------:R-:W-:Y:S01]  /*6f40*/  FADD.FTZ R2, R14, R13 ;  /* 0x0000000d0e027221 */ /* 0x000fe20000010000 */
[--C-:B------:R-:W-:Y:S01]  /*6f50*/  FFMA.FTZ R13, R15, UR14, -R193.reuse ;  /* 0x0000000e0f0d7c23 */ /* 0x100fe200080108c1 */
[--C-:B------:R-:W-:Y:S01]  /*6f60*/  FFMA.FTZ R173, R173, UR14, -R193.reuse ;  /* 0x0000000eadad7c23 */ /* 0x100fe200080108c1 */
[--C-:B------:R-:W-:Y:S01]  /*6f70*/  FFMA.FTZ R177, R177, UR14, -R193.reuse ;  /* 0x0000000eb1b17c23 */ /* 0x100fe200080108c1 */
[----:B------:R-:W-:Y:S01]  /*6f80*/  FADD.FTZ R15, R21, R2 ;  /* 0x00000002150f7221 */ /* 0x000fe20000010000 */
[--C-:B------:R-:W-:Y:S01]  /*6f90*/  FFMA.FTZ R181, R181, UR14, -R193.reuse ;  /* 0x0000000eb5b57c23 */ /* 0x100fe200080108c1 */
[----:B------:R-:W-:Y:S01]  /*6fa0*/  MUFU.EX2 R184, R184 ;  /* 0x000000b800b87308 */ /* 0x000fe20000000800 */
[----:B------:R-:W-:Y:S01]  /*6fb0*/  FFMA.FTZ R182, R182, UR14, -R193 ;  /* 0x0000000eb6b67c23 */ /* 0x000fe200080108c1 */
[----:B------:R-:W-:Y:S01]  /*6fc0*/  FADD.FTZ R2, R192, R15 ;  /* 0x0000000fc0027221 */ /* 0x000fe20000010000 */
[--C-:B------:R-:W-:Y:S01]  /*6fd0*/  FFMA.FTZ R186, R186, UR14, -R193.reuse ;  /* 0x0000000ebaba7c23 */ /* 0x100fe200080108c1 */
[--C-:B------:R-:W-:Y:S01]  /*6fe0*/  FFMA.FTZ R185, R185, UR14, -R193.reuse ;  /* 0x0000000eb9b97c23 */ /* 0x100fe200080108c1 */
[----:B------:R-:W-:Y:S01]  /*6ff0*/  FFMA.FTZ R188, R188, UR14, -R193 ;  /* 0x0000000ebcbc7c23 */ /* 0x000fe200080108c1 */
[----:B------:R-:W-:Y:S01]  /*7000*/  FADD.FTZ R15, R155, R2 ;  /* 0x000000029b0f7221 */ /* 0x000fe20000010000 */
[-C--:B------:R-:W-:Y:S01]  /*7010*/  FMUL.FTZ R24, R24, R196.reuse ;  /* 0x000000c418187220 */ /* 0x080fe20000410000 */
[----:B------:R-:W-:Y:S01]  /*7020*/  MUFU.EX2 R187, R187 ;  /* 0x000000bb00bb7308 */ /* 0x000fe20000000800 */
[-C--:B------:R-:W-:Y:S01]  /*7030*/  FMUL.FTZ R25, R25, R196.reuse ;  /* 0x000000c419197220 */ /* 0x080fe20000410000 */
[C---:B------:R-:W-:Y:S01]  /*7040*/  FADD.FTZ R2, R156.reuse, R15 ;  /* 0x0000000f9c027221 */ /* 0x040fe20000010000 */
[----:B------:R-:W-:Y:S01]  /*7050*/  FFMA.FTZ R15, R153, UR14, -R193 ;  /* 0x0000000e990f7c23 */ /* 0x000fe200080108c1 */
[----:B------:R-:W-:Y:S01]  /*7060*/  F2FP.F16.F32.PACK_AB R156, R156, R155 ;  /* 0x0000009b9c9c723e */ /* 0x000fe200000000ff */
[-C--:B------:R-:W-:Y:S01]  /*7070*/  FMUL.FTZ R28, R28, R196.reuse ;  /* 0x000000c41c1c7220 */ /* 0x080fe20000410000 */
[----:B------:R-:W-:Y:S01]  /*7080*/  FADD.FTZ R153, R159, R2 ;  /* 0x000000029f997221 */ /* 0x000fe20000010000 */
[-C--:B------:R-:W-:Y:S01]  /*7090*/  FMUL.FTZ R29, R29, R196.reuse ;  /* 0x000000c41d1d7220 */ /* 0x080fe20000410000 */
[----:B------:R-:W-:Y:S01]  /*70a0*/  MUFU.EX2 R190, R190 ;  /* 0x000000be00be7308 */ /* 0x000fe20000000800 */
[-C--:B------:R-:W-:Y:S01]  /*70b0*/  FMUL.FTZ R32, R32, R196.reuse ;  /* 0x000000c420207220 */ /* 0x080fe20000410000 */
[----:B------:R-:W-:Y:S01]  /*70c0*/  FADD.FTZ R2, R160, R153 ;  /* 0x00000099a0027221 */ /* 0x000fe20000010000 */
[-C--:B------:R-:W-:Y:S01]  /*70d0*/  FMUL.FTZ R33, R33, R196.reuse ;  /* 0x000000c421217220 */ /* 0x080fe20000410000 */
[-C--:B------:R-:W-:Y:S01]  /*70e0*/  FMUL.FTZ R36, R36, R196.reuse ;  /* 0x000000c424247220 */ /* 0x080fe20000410000 */
[-C--:B------:R-:W-:Y:S01]  /*70f0*/  FMUL.FTZ R37, R37, R196.reuse ;  /* 0x000000c425257220 */ /* 0x080fe20000410000 */
[----:B------:R-:W-:Y:S01]  /*7100*/  FADD.FTZ R153, R163, R2 ;  /* 0x00000002a3997221 */ /* 0x000fe20000010000 */
[-C--:B------:R-:W-:Y:S01]  /*7110*/  FMUL.FTZ R40, R40, R196.reuse ;  /* 0x000000c428287220 */ /* 0x080fe20000410000 */
[----:B------:R-:W0:Y:S01]  /*7120*/  MUFU.EX2 R12, R12 ;  /* 0x0000000c000c7308 */ /* 0x000e220000000800 */
[-C--:B------:R-:W-:Y:S01]  /*7130*/  FMUL.FTZ R41, R41, R196.reuse ;  /* 0x000000c429297220 */ /* 0x080fe20000410000 */
[----:B------:R-:W-:Y:S01]  /*7140*/  FADD.FTZ R2, R164, R153 ;  /* 0x00000099a4027221 */ /* 0x000fe20000010000 */
[----:B------:R-:W-:Y:S01]  /*7150*/  FSEL R153, R5, RZ, P1 ;  /* 0x000000ff05997208 */ /* 0x000fe20000800000 */
[-C--:B------:R-:W-:Y:S01]  /*7160*/  FMUL.FTZ R44, R44, R196.reuse ;  /* 0x000000c42c2c7220 */ /* 0x080fe20000410000 */
[-C--:B------:R-:W-:Y:S01]  /*7170*/  FMUL.FTZ R45, R45, R196.reuse ;  /* 0x000000c42d2d7220 */ /* 0x080fe20000410000 */
[----:B------:R-:W-:Y:S01]  /*7180*/  FADD.FTZ R157, R167, R2 ;  /* 0x00000002a79d7221 */ /* 0x000fe20000010000 */
[-C--:B------:R-:W-:Y:S01]  /*7190*/  FMUL.FTZ R48, R48, R196.reuse ;  /* 0x000000c430307220 */ /* 0x080fe20000410000 */
[----:B------:R-:W-:Y:S01]  /*71a0*/  FADD.FTZ R2, -R153, R10 ;  /* 0x0000000a99027221 */ /* 0x000fe20000010100 */
[----:B------:R-:W-:Y:S01]  /*71b0*/  MUFU.EX2 R11, R11 ;  /* 0x0000000b000b7308 */ /* 0x000fe20000000800 */
[----:B------:R-:W-:Y:S01]  /*71c0*/  FADD.FTZ R154, R168, R157 ;  /* 0x0000009da89a7221 */ /* 0x000fe20000010000 */
[--C-:B------:R-:W-:Y:S01]  /*71d0*/  FFMA.FTZ R157, R174, UR14, -R193.reuse ;  /* 0x0000000eae9d7c23 */ /* 0x100fe200080108c1 */
[----:B------:R-:W-:Y:S01]  /*71e0*/  FFMA.FTZ R10, R158, UR14, -R193 ;  /* 0x0000000e9e0a7c23 */ /* 0x000fe200080108c1 */
[----:B------:R-:W-:Y:S01]  /*71f0*/  F2FP.F16.F32.PACK_AB R158, R160, R159 ;  /* 0x0000009fa09e723e */ /* 0x000fe200000000ff */
[----:B------:R-:W-:Y:S01]  /*7200*/  FADD.FTZ R153, R171, R154 ;  /* 0x0000009aab997221 */ /* 0x000fe20000010000 */
[----:B------:R-:W-:Y:S01]  /*7210*/  F2FP.F16.F32.PACK_AB R160, R164, R163 ;  /* 0x000000a3a4a0723e */ /* 0x000fe200000000ff */
[-C--:B------:R-:W-:Y:S01]  /*7220*/  FMUL.FTZ R49, R49, R196.reuse ;  /* 0x000000c431317220 */ /* 0x080fe20000410000 */
[----:B------:R-:W-:Y:S01]  /*7230*/  MUFU.EX2 R194, R194 ;  /* 0x000000c200c27308 */ /* 0x000fe20000000800 */
[----:B------:R-:W-:Y:S01]  /*7240*/  FADD.FTZ R154, R172, R153 ;  /* 0x00000099ac9a7221 */ /* 0x000fe20000010000 */
[----:B------:R-:W-:Y:S01]  /*7250*/  FFMA.FTZ R153, R170, UR14, -R193 ;  /* 0x0000000eaa997c23 */ /* 0x000fe200080108c1 */
[----:B0-----:R-:W-:Y:S01]  /*7260*/  F2FP.F16.F32.PACK_AB R174, R12, R9 ;  /* 0x000000090cae723e */ /* 0x001fe200000000ff */
[-C--:B------:R-:W-:Y:S01]  /*7270*/  FMUL.FTZ R52, R52, R196.reuse ;  /* 0x000000c434347220 */ /* 0x080fe20000410000 */
[----:B------:R-:W-:Y:S01]  /*7280*/  FADD.FTZ R165, R175, R154 ;  /* 0x0000009aafa57221 */ /* 0x000fe20000010000 */
[----:B------:R-:W-:Y:S01]  /*7290*/  F2FP.F16.F32.PACK_AB R164, R172, R171 ;  /* 0x000000abaca4723e */ /* 0x000fe200000000ff */
[-C--:B------:R-:W-:Y:S01]  /*72a0*/  FMUL.FTZ R53, R53, R196.reuse ;  /* 0x000000c435357220 */ /* 0x080fe20000410000 */
        /* <DEDUP_REMOVED lines=10> */
[-C--:B------:R-:W-:Y:S01]  /*7350*/  FMUL.FTZ R57, R57, R196.reuse ;  /* 0x000000c439397220 */ /* 0x080fe20000410000 */
[-C--:B------:R-:W-:Y:S01]  /*7360*/  FMUL.FTZ R60, R60, R196.reuse ;  /* 0x000000c43c3c7220 */ /* 0x080fe20000410000 */
[-C--:B------:R-:W-:Y:S01]  /*7370*/  FMUL.FTZ R61, R61, R196.reuse ;  /* 0x000000c43d3d7220 */ /* 0x080fe20000410000 */
        /* <DEDUP_REMOVED lines=10> */
[----:B------:R-:W-:Y:S01]  /*7420*/  FMUL.FTZ R176, R2, UR14 ;  /* 0x0000000e02b07c20 */ /* 0x000fe20008410000 */
        /* <DEDUP_REMOVED lines=8> */
[----:B------:R-:W0:Y:S01]  /*74b0*/  MUFU.EX2 R176, R176 ;  /* 0x000000b000b07308 */ /* 0x000e220000000800 */
[----:B------:R-:W-:Y:S01]  /*74c0*/  FADD.FTZ R2, R12, R21 ;  /* 0x000000150c027221 */ /* 0x000fe20000010000 */
[-C--:B------:R-:W-:Y:S01]  /*74d0*/  FMUL.FTZ R80, R80, R196.reuse ;  /* 0x000000c450507220 */ /* 0x080fe20000410000 */
[-C--:B------:R-:W-:Y:S01]  /*74e0*/  FMUL.FTZ R81, R81, R196.reuse ;  /* 0x000000c451517220 */ /* 0x080fe20000410000 */
[-C--:B------:R-:W-:Y:S01]  /*74f0*/  FMUL.FTZ R84, R84, R196.reuse ;  /* 0x000000c454547220 */ /* 0x080fe20000410000 */
        /* <DEDUP_REMOVED lines=10> */
[----:B------:R-:W-:Y:S01]  /*75a0*/  FMUL.FTZ R104, R104, R196 ;  /* 0x000000c468687220 */ /* 0x000fe20000410000 */
[----:B------:R3:W-:Y:S01]  /*75b0*/  MUFU.EX2 R178, R162 ;  /* 0x000000a200b27308 */ /* 0x0007e20000000800 */
[----:B0-----:R-:W-:Y:S01]  /*75c0*/  FFMA.FTZ R9, R176, R0, R11 ;  /* 0x00000000b0097223 */ /* 0x001fe2000001000b */
[-C--:B------:R-:W-:Y:S01]  /*75d0*/  FMUL.FTZ R105, R105, R196.reuse ;  /* 0x000000c469697220 */ /* 0x080fe20000410000 */
[-C--:B------:R-:W-:Y:S01]  /*75e0*/  FMUL.FTZ R108, R108, R196.reuse ;  /* 0x000000c46c6c7220 */ /* 0x080fe20000410000 */
[-C--:B------:R-:W-:Y:S01]  /*75f0*/  FMUL.FTZ R109, R109, R196.reuse ;  /* 0x000000c46d6d7220 */ /* 0x080fe20000410000 */
[----:B------:R-:W-:Y:S01]  /*7600*/  FADD.FTZ R0, R194, R9 ;  /* 0x00000009c2007221 */ /* 0x000fe20000010000 */
[-C--:B------:R-:W-:Y:S01]  /*7610*/  FMUL.FTZ R112, R112, R196.reuse ;  /* 0x000000c470707220 */ /* 0x080fe20000410000 */
[-C--:B------:R-:W-:Y:S01]  /*7620*/  FMUL.FTZ R113, R113, R196.reuse ;  /* 0x000000c471717220 */ /* 0x080fe20000410000 */
[----:B------:R-:W0:Y:S01]  /*7630*/  MUFU.EX2 R10, R10 ;  /* 0x0000000a000a7308 */ /* 0x000e220000000800 */
[----:B------:R-:W-:Y:S01]  /*7640*/  FADD.FTZ R9, R13, R0 ;  /* 0x000000000d097221 */ /* 0x000fe20000010000 */
[----:B---3--:R-:W-:Y:S01]  /*7650*/  F2FP.F16.F32.PACK_AB R162, R168, R167 ;  /* 0x000000a7a8a2723e */ /* 0x008fe200000000ff */
[-C--:B------:R-:W-:Y:S01]  /*7660*/  FMUL.FTZ R116, R116, R196.reuse ;  /* 0x000000c474747220 */ /* 0x080fe20000410000 */
[----:B------:R-:W-:Y:S01]  /*7670*/  F2FP.F16.F32.PACK_AB R168, R180, R179 ;  /* 0x000000b3b4a8723e */ /* 0x000fe200000000ff */
[----:B------:R-:W-:Y:S01]  /*7680*/  FADD.FTZ R180, R20, R9 ;  /* 0x0000000914b47221 */ /* 0x000fe20000010000 */
[-C--:B------:R-:W-:Y:S01]  /*7690*/  FMUL.FTZ R117, R117, R196.reuse ;  /* 0x000000c475757220 */ /* 0x080fe20000410000 */
[-C--:B------:R-:W-:Y:S01]  /*76a0*/  FMUL.FTZ R120, R120, R196.reuse ;  /* 0x000000c478787220 */ /* 0x080fe20000410000 */
[----:B------:R-:W3:Y:S01]  /*76b0*/  MUFU.EX2 R161, R161 ;  /* 0x000000a100a17308 */ /* 0x000ee20000000800 */
[----:B------:R-:W-:Y:S01]  /*76c0*/  FADD.FTZ R9, R15, R180 ;  /* 0x000000b40f097221 */ /* 0x000fe20000010000 */
[-C--:B------:R-:W-:Y:S01]  /*76d0*/  FMUL.FTZ R121, R121, R196.reuse ;  /* 0x000000c479797220 */ /* 0x080fe20000410000 */
[-C--:B------:R-:W-:Y:S01]  /*76e0*/  FMUL.FTZ R124, R124, R196.reuse ;  /* 0x000000c47c7c7220 */ /* 0x080fe20000410000 */
[-C--:B------:R-:W-:Y:S01]  /*76f0*/  FMUL.FTZ R125, R125, R196.reuse ;  /* 0x000000c47d7d7220 */ /* 0x080fe20000410000 */
[----:B------:R-:W-:Y:S01]  /*7700*/  FADD.FTZ R180, R198, R9 ;  /* 0x00000009c6b47221 */ /* 0x000fe20000010000 */
[-C--:B------:R-:W-:Y:S01]  /*7710*/  FMUL.FTZ R128, R128, R196.reuse ;  /* 0x000000c480807220 */ /* 0x080fe20000410000 */
[-C--:B------:R-:W-:Y:S01]  /*7720*/  FMUL.FTZ R129, R129, R196.reuse ;  /* 0x000000c481817220 */ /* 0x080fe20000410000 */
[----:B------:R-:W4:Y:S01]  /*7730*/  MUFU.EX2 R14, R197 ;  /* 0x000000c5000e7308 */ /* 0x000f220000000800 */
[----:B-1----:R-:W-:Y:S01]  /*7740*/  FADD.FTZ R9, R189, R180 ;  /* 0x000000b4bd097221 */ /* 0x002fe20000010000 */
[----:B0-----:R-:W-:Y:S01]  /*7750*/  F2FP.F16.F32.PACK_AB R159, R10, R189 ;  /* 0x000000bd0a9f723e */ /* 0x001fe200000000ff */
[-C--:B------:R-:W-:Y:S01]  /*7760*/  FMUL.FTZ R132, R132, R196.reuse ;  /* 0x000000c484847220 */ /* 0x080fe20000410000 */
[-C--:B------:R-:W-:Y:S01]  /*7770*/  FMUL.FTZ R133, R133, R196.reuse ;  /* 0x000000c485857220 */ /* 0x080fe20000410000 */
[----:B------:R-:W-:Y:S01]  /*7780*/  FADD.FTZ R184, R10, R9 ;  /* 0x000000090ab87221 */ /* 0x000fe20000010000 */
[-C--:B------:R-:W-:Y:S01]  /*7790*/  FMUL.FTZ R136, R136, R196.reuse ;  /* 0x000000c488887220 */ /* 0x080fe20000410000 */
[-C--:B------:R-:W-:Y:S01]  /*77a0*/  FMUL.FTZ R137, R137, R196.reuse ;  /* 0x000000c489897220 */ /* 0x080fe20000410000 */
[----:B------:R-:W0:Y:S01]  /*77b0*/  MUFU.EX2 R163, R195 ;  /* 0x000000c300a37308 */ /* 0x000e220000000800 */
[----:B---3--:R-:W-:Y:S01]  /*77c0*/  FADD.FTZ R9, R161, R184 ;  /* 0x000000b8a1097221 */ /* 0x008fe20000010000 */
[-C--:B------:R-:W-:Y:S01]  /*77d0*/  FMUL.FTZ R140, R140, R196.reuse ;  /* 0x000000c48c8c7220 */ /* 0x080fe20000410000 */
[-C--:B------:R-:W-:Y:S01]  /*77e0*/  FMUL.FTZ R141, R141, R196.reuse ;  /* 0x000000c48d8d7220 */ /* 0x080fe20000410000 */
[-C--:B------:R-:W-:Y:S01]  /*77f0*/  FMUL.FTZ R144, R144, R196.reuse ;  /* 0x000000c490907220 */ /* 0x080fe20000410000 */
[----:B------:R-:W-:Y:S01]  /*7800*/  FADD.FTZ R9, R178, R9 ;  /* 0x00000009b2097221 */ /* 0x000fe20000010000 */
[-C--:B------:R-:W-:Y:S01]  /*7810*/  FMUL.FTZ R145, R145, R196.reuse ;  /* 0x000000c491917220 */ /* 0x080fe20000410000 */
[-C--:B------:R-:W-:Y:S01]  /*7820*/  FMUL.FTZ R148, R148, R196.reuse ;  /* 0x000000c494947220 */ /* 0x080fe20000410000 */
[----:B------:R-:W1:Y:S01]  /*7830*/  MUFU.EX2 R169, R169 ;  /* 0x000000a900a97308 */ /* 0x000e620000000800 */
[----:B----4-:R-:W-:Y:S01]  /*7840*/  FADD.FTZ R184, R14, R9 ;  /* 0x000000090eb87221 */ /* 0x010fe20000010000 */
[----:B------:R-:W-:Y:S01]  /*7850*/  FMUL.FTZ R149, R149, R196 ;  /* 0x000000c495957220 */ /* 0x000fe20000410000 */
[----:B------:R-:W-:Y:S01]  /*7860*/  F2FP.F16.F32.PACK_AB R155, R20, R13 ;  /* 0x0000000d149b723e */ /* 0x000fe200000000ff */
[-C--:B------:R-:W-:Y:S01]  /*7870*/  FMUL.FTZ R26, R26, R176.reuse ;  /* 0x000000b01a1a7220 */ /* 0x080fe20000410000 */
[----:B------:R-:W-:Y:S01]  /*7880*/  F2FP.F16.F32.PACK_AB R161, R178, R161 ;  /* 0x000000a1b2a1723e */ /* 0x000fe200000000ff */
[-C--:B------:R-:W-:Y:S01]  /*7890*/  FMUL.FTZ R27, R27, R176.reuse ;  /* 0x000000b01b1b7220 */ /* 0x080fe20000410000 */
[----:B------:R-:W-:Y:S01]  /*78a0*/  FMUL.FTZ R30, R30, R176 ;  /* 0x000000b01e1e7220 */ /* 0x000fe20000410000 */
[----:B------:R3:W4:Y:S01]  /*78b0*/  MUFU.EX2 R12, R153 ;  /* 0x00000099000c7308 */ /* 0x0007220000000800 */
        /* <DEDUP_REMOVED lines=8> */
[----:B-1----:R-:W-:Y:S01]  /*7940*/  FADD.FTZ R9, R169, R184 ;  /* 0x000000b8a9097221 */ /* 0x002fe20000010000 */
[----:B---3--:R-:W-:Y:S01]  /*7950*/  F2FP.F16.F32.PACK_AB R153, R194, R11 ;  /* 0x0000000bc299723e */ /* 0x008fe200000000ff */
[-C--:B------:R-:W-:Y:S01]  /*7960*/  FMUL.FTZ R42, R42, R176.reuse ;  /* 0x000000b02a2a7220 */ /* 0x080fe20000410000 */
[-C--:B------:R-:W-:Y:S01]  /*7970*/  FMUL.FTZ R43, R43, R176.reuse ;  /* 0x000000b02b2b7220 */ /* 0x080fe20000410000 */
[-C--:B------:R-:W-:Y:S01]  /*7980*/  FMUL.FTZ R46, R46, R176.reuse ;  /* 0x000000b02e2e7220 */ /* 0x080fe20000410000 */
[-C--:B------:R-:W-:Y:S01]  /*7990*/  FMUL.FTZ R47, R47, R176.reuse ;  /* 0x000000b02f2f7220 */ /* 0x080fe20000410000 */
[-C--:B------:R-:W-:Y:S01]  /*79a0*/  FMUL.FTZ R50, R50, R176.reuse ;  /* 0x000000b032327220 */ /* 0x080fe20000410000 */
[----:B------:R1:W3:Y:S01]  /*79b0*/  MUFU.EX2 R0, R157 ;  /* 0x0000009d00007308 */ /* 0x0002e20000000800 */
[----:B----4-:R-:W-:Y:S01]  /*79c0*/  FADD.FTZ R184, R12, R9 ;  /* 0x000000090cb87221 */ /* 0x010fe20000010000 */
        /* <DEDUP_REMOVED lines=8> */
[----:B-1----:R-:W-:Y:S01]  /*7a50*/  F2FP.F16.F32.PACK_AB R157, R198, R15 ;  /* 0x0000000fc69d723e */ /* 0x002fe200000000ff */
[-C--:B------:R-:W-:Y:S01]  /*7a60*/  FMUL.FTZ R63, R63, R176.reuse ;  /* 0x000000b03f3f7220 */ /* 0x080fe20000410000 */
[-C--:B------:R-:W-:Y:S01]  /*7a70*/  FMUL.FTZ R66, R66, R176.reuse ;  /* 0x000000b042427220 */ /* 0x080fe20000410000 */
[-C--:B------:R-:W-:Y:S01]  /*7a80*/  FMUL.FTZ R67, R67, R176.reuse ;  /* 0x000000b043437220 */ /* 0x080fe20000410000 */
[-C--:B------:R-:W-:Y:S01]  /*7a90*/  FMUL.FTZ R70, R70, R176.reuse ;  /* 0x000000b046467220 */ /* 0x080fe20000410000 */
[-C--:B------:R-:W-:Y:S01]  /*7aa0*/  FMUL.FTZ R71, R71, R176.reuse ;  /* 0x000000b047477220 */ /* 0x080fe20000410000 */
[----:B------:R0:W1:Y:S01]  /*7ab0*/  MUFU.EX2 R180, R165 ;  /* 0x000000a500b47308 */ /* 0x0000620000000800 */
[C---:B---3--:R-:W-:Y:S01]  /*7ac0*/  FADD.FTZ R190, R0.reuse, R9 ;  /* 0x0000000900be7221 */ /* 0x048fe20000010000 */
[----:B------:R-:W-:Y:S01]  /*7ad0*/  F2FP.F16.F32.PACK_AB R167, R0, R167 ;  /* 0x000000a700a7723e */ /* 0x000fe200000000ff */
[-C--:B------:R-:W-:Y:S01]  /*7ae0*/  FMUL.FTZ R74, R74, R176.reuse ;  /* 0x000000b04a4a7220 */ /* 0x080fe20000410000 */
[-C--:B------:R-:W-:Y:S01]  /*7af0*/  FMUL.FTZ R75, R75, R176.reuse ;  /* 0x000000b04b4b7220 */ /* 0x080fe20000410000 */
[-C--:B------:R-:W-:Y:S01]  /*7b00*/  FMUL.FTZ R78, R78, R176.reuse ;  /* 0x000000b04e4e7220 */ /* 0x080fe20000410000 */
[-C--:B------:R-:W-:Y:S01]  /*7b10*/  FMUL.FTZ R79, R79, R176.reuse ;  /* 0x000000b04f4f7220 */ /* 0x080fe20000410000 */
[-C--:B------:R-:W-:Y:S01]  /*7b20*/  FMUL.FTZ R82, R82, R176.reuse ;  /* 0x000000b052527220 */ /* 0x080fe20000410000 */
[----:B------:R-:W3:Y:S01]  /*7b30*/  MUFU.EX2 R171, R181 ;  /* 0x000000b500ab7308 */ /* 0x000ee20000000800 */
[----:B----4-:R-:W-:Y:S01]  /*7b40*/  FADD.FTZ R9, R177, R190 ;  /* 0x000000beb1097221 */ /* 0x010fe20000010000 */
[----:B0-----:R-:W-:Y:S01]  /*7b50*/  F2FP.F16.F32.PACK_AB R165, R12, R169 ;  /* 0x000000a90ca5723e */ /* 0x001fe200000000ff */
[-C--:B------:R-:W-:Y:S01]  /*7b60*/  FMUL.FTZ R83, R83, R176.reuse ;  /* 0x000000b053537220 */ /* 0x080fe20000410000 */
[-C--:B------:R-:W-:Y:S01]  /*7b70*/  FMUL.FTZ R86, R86, R176.reuse ;  /* 0x000000b056567220 */ /* 0x080fe20000410000 */
[-C--:B------:R-:W-:Y:S01]  /*7b80*/  FMUL.FTZ R87, R87, R176.reuse ;  /* 0x000000b057577220 */ /* 0x080fe20000410000 */
[-C--:B------:R-:W-:Y:S01]  /*7b90*/  FMUL.FTZ R90, R90, R176.reuse ;  /* 0x000000b05a5a7220 */ /* 0x080fe20000410000 */
[-C--:B------:R-:W-:Y:S01]  /*7ba0*/  FMUL.FTZ R91, R91, R176.reuse ;  /* 0x000000b05b5b7220 */ /* 0x080fe20000410000 */
[----:B------:R-:W0:Y:S01]  /*7bb0*/  MUFU.EX2 R182, R182 ;  /* 0x000000b600b67308 */ /* 0x000e220000000800 */
[----:B-1----:R-:W-:Y:S01]  /*7bc0*/  F2FP.F16.F32.PACK_AB R169, R180, R177 ;  /* 0x000000b1b4a9723e */ /* 0x002fe200000000ff */
        /* <DEDUP_REMOVED lines=15> */
[----:B-1----:R-:W-:Y:S01]  /*7cc0*/  FADD.FTZ R186, R180, R9 ;  /* 0x00000009b4ba7221 */ /* 0x002fe20000010000 */
[-C--:B------:R-:W-:Y:S01]  /*7cd0*/  FMUL.FTZ R119, R119, R176.reuse ;  /* 0x000000b077777220 */ /* 0x080fe20000410000 */
[-C--:B------:R-:W-:Y:S01]  /*7ce0*/  FMUL.FTZ R122, R122, R176.reuse ;  /* 0x000000b07a7a7220 */ /* 0x080fe20000410000 */
[-C--:B------:R-:W-:Y:S01]  /*7cf0*/  FMUL.FTZ R123, R123, R176.reuse ;  /* 0x000000b07b7b7220 */ /* 0x080fe20000410000 */
[----:B---3--:R-:W-:Y:S01]  /*7d00*/  FADD.FTZ R9, R171, R186 ;  /* 0x000000baab097221 */ /* 0x008fe20000010000 */
[----:B0-----:R-:W-:Y:S01]  /*7d10*/  F2FP.F16.F32.PACK_AB R171, R182, R171 ;  /* 0x000000abb6ab723e */ /* 0x001fe200000000ff */
[-C--:B------:R-:W-:Y:S01]  /*7d20*/  FMUL.FTZ R126, R126, R176.reuse ;  /* 0x000000b07e7e7220 */ /* 0x080fe20000410000 */
[----:B------:R-:W0:Y:S01]  /*7d30*/  MUFU.EX2 R175, R188 ;  /* 0x000000bc00af7308 */ /* 0x000e220000000800 */
[----:B------:R-:W-:Y:S01]  /*7d40*/  FADD.FTZ R190, R182, R9 ;  /* 0x00000009b6be7221 */ /* 0x000fe20000010000 */
[-C--:B------:R-:W-:Y:S01]  /*7d50*/  FMUL.FTZ R127, R127, R176.reuse ;  /* 0x000000b07f7f7220 */ /* 0x080fe20000410000 */
[-C--:B------:R-:W-:Y:S01]  /*7d60*/  FMUL.FTZ R130, R130, R176.reuse ;  /* 0x000000b082827220 */ /* 0x080fe20000410000 */
[-C--:B------:R-:W-:Y:S01]  /*7d70*/  FMUL.FTZ R131, R131, R176.reuse ;  /* 0x000000b083837220 */ /* 0x080fe20000410000 */
[----:B----4-:R-:W-:Y:S01]  /*7d80*/  FADD.FTZ R9, R173, R190 ;  /* 0x000000bead097221 */ /* 0x010fe20000010000 */
[-C--:B------:R-:W-:Y:S01]  /*7d90*/  FMUL.FTZ R134, R134, R176.reuse ;  /* 0x000000b086867220 */ /* 0x080fe20000410000 */
[-C--:B------:R-:W-:Y:S01]  /*7da0*/  FMUL.FTZ R135, R135, R176.reuse ;  /* 0x000000b087877220 */ /* 0x080fe20000410000 */
[----:B------:R-:W1:Y:S01]  /*7db0*/  MUFU.EX2 R186, R193 ;  /* 0x000000c100ba7308 */ /* 0x000e620000000800 */
[C---:B-----5:R-:W-:Y:S01]  /*7dc0*/  FADD.FTZ R10, R184.reuse, R9 ;  /* 0x00000009b80a7221 */ /* 0x060fe20000010000 */
[----:B------:R-:W-:Y:S01]  /*7dd0*/  F2FP.F16.F32.PACK_AB R173, R184, R173 ;  /* 0x000000adb8ad723e */ /* 0x000fe200000000ff */
[-C--:B------:R-:W-:Y:S01]  /*7de0*/  FMUL.FTZ R138, R138, R176.reuse ;  /* 0x000000b08a8a7220 */ /* 0x080fe20000410000 */
[-C--:B------:R-:W-:Y:S01]  /*7df0*/  FMUL.FTZ R139, R139, R176.reuse ;  /* 0x000000b08b8b7220 */ /* 0x080fe20000410000 */
[-C--:B------:R-:W-:Y:S01]  /*7e00*/  FMUL.FTZ R142, R142, R176.reuse ;  /* 0x000000b08e8e7220 */ /* 0x080fe20000410000 */
[-C--:B------:R-:W-:Y:S01]  /*7e10*/  FMUL.FTZ R143, R143, R176.reuse ;  /* 0x000000b08f8f7220 */ /* 0x080fe20000410000 */
[-C--:B------:R-:W-:Y:S01]  /*7e20*/  FMUL.FTZ R146, R146, R176.reuse ;  /* 0x000000b092927220 */ /* 0x080fe20000410000 */
[-C--:B------:R-:W-:Y:S01]  /*7e30*/  FMUL.FTZ R147, R147, R176.reuse ;  /* 0x000000b093937220 */ /* 0x080fe20000410000 */
[----:B0-----:R-:W-:Y:S01]  /*7e40*/  FADD.FTZ R9, R175, R10 ;  /* 0x0000000aaf097221 */ /* 0x001fe20000010000 */
[-C--:B------:R-:W-:Y:S01]  /*7e50*/  FMUL.FTZ R150, R150, R176.reuse ;  /* 0x000000b096967220 */ /* 0x080fe20000410000 */
[----:B------:R-:W-:-:S02]  /*7e60*/  FMUL.FTZ R151, R151, R176 ;  /* 0x000000b097977220 */ /* 0x000fc40000410000 */
[C---:B-1----:R-:W-:Y:S01]  /*7e70*/  FADD.FTZ R0, R186.reuse, R9 ;  /* 0x00000009ba007221 */ /* 0x042fe20000010000 */
[----:B------:R-:W-:Y:S01]  /*7e80*/  F2FP.F16.F32.PACK_AB R175, R186, R175 ;  /* 0x000000afbaaf723e */ /* 0x000fe200000000ff */
[----:B------:R-:W-:Y:S06]  /*7e90*/  @!P0 BRA `(.L_x_1918) ;  /* 0x0000000000048947 */ /* 0x000fec0003800000 */
[----:B------:R-:W-:Y:S01]  /*7ea0*/  BPT.TRAP 0x1 ;  /* 0x000000040000795c */ /* 0x000fe20000300000 */
.L_x_1918:
[----:B------:R0:W1:Y:S01]  /*7eb0*/  SYNCS.PHASECHK.TRANS64.TRYWAIT P1, [UR24+0x22850], R7 ;  /* 0x02285007ff0075a7 */ /* 0x0000620008020158 */
[----:B------:R-:W-:Y:S05]  /*7ec0*/  @!P0 BRA `(.L_x_1919) ;  /* 0x0000000000048947 */ /* 0x000fea0003800000 */
[----:B------:R-:W-:Y:S01]  /*7ed0*/  BPT.TRAP 0x1 ;  /* 0x000000040000795c */ /* 0x000fe20000300000 */
.L_x_1919:
[----:B------:R-:W-:Y:S01]  /*7ee0*/  VIADD R9, R214, 0x8 ;  /* 0x00000008d6097836 */ /* 0x000fe20000000000 */
[----:B-1----:R-:W-:Y:S06]  /*7ef0*/  @P1 BRA `(.L_x_1920) ;  /* 0x0000000000081947 */ /* 0x002fec0003800000 */
[----:B------:R-:W1:Y:S02]  /*7f00*/  SYNCS.PHASECHK.TRANS64.TRYWAIT P1, [UR24+0x22850], R7 ;  /* 0x02285007ff0075a7 */ /* 0x000e640008020158 */
[----:B-1----:R-:W-:Y:S05]  /*7f10*/  @!P1 BRA `(.L_x_1921) ;  /* 0x000000d400949947 */ /* 0x002fea0003800000 */
.L_x_1920:
        /* <DEDUP_REMOVED lines=37> */
[----:B---3--:R-:W-:Y:S05]  /*8170*/  @!P0 BRA `(.L_x_1922) ;  /* 0x0000000000048947 */ /* 0x008fea0003800000 */
[----:B------:R-:W-:Y:S01]  /*8180*/  BPT.TRAP 0x1 ;  /* 0x000000040000795c */ /* 0x000fe20000300000 */
.L_x_1922:
[----:B------:R-:W-:Y:S01]  /*8190*/  UIADD3 UR24, UR24, 0x22860, URZ ;  /* 0x0002286018187890 */ /* 0x000fe2000fffe03f */
[C---:B------:R-:W-:Y:S01]  /*81a0*/  ISETP.GT.AND P1, PT, R6.reuse, UR6, PT ;  /* 0x0000000606007c0c */ /* 0x040fe2000bf24270 */
[----:B------:R-:W-:Y:S02]  /*81b0*/  VIADD R6, R6, 0xffffffff ;  /* 0xffffffff06067836 */ /* 0x000fe40000000000 */
[----:B------:R-:W-:Y:S01]  /*81c0*/  UPRMT UR24, UR7, 0x654, UR24 ;  /* 0x0000065407187896 */ /* 0x000fe20008000018 */
[----:B-1----:R-:W-:Y:S02]  /*81d0*/  IMAD.MOV.U32 R10, RZ, RZ, R5 ;  /* 0x000000ffff0a7224 */ /* 0x002fe400078e0005 */
[----:B------:R-:W-:-:S06]  /*81e0*/  IMAD.MOV.U32 R9, RZ, RZ, R4 ;  /* 0x000000ffff097224 */ /* 0x000fcc00078e0004 */
[----:B------:R-:W-:Y:S01]  /*81f0*/  SYNCS.ARRIVE.TRANS64.RED.A1T0 RZ, [UR24], RZ ;  /* 0x000000ffffff79a7 */ /* 0x000fe20008100418 */
[----:B------:R-:W-:Y:S05]  /*8200*/  @P1 BRA `(.L_x_1923) ;  /* 0xffffffc8008c1947 */ /* 0x000fea000383ffff */
.L_x_1904:
[----:B------:R-:W-:Y:S01]  /*8210*/  ISETP.NE.AND P2, PT, R205, 0x1, PT ;  /* 0x00000001cd00780c */ /* 0x000fe20003f45270 */
[----:B------:R-:W-:Y:S01]  /*8220*/  UIADD3 UR6, UR41, 0x7f, URZ ;  /* 0x0000007f29067890 */ /* 0x000fe2000fffe03f */
[----:B------:R-:W-:Y:S02]  /*8230*/  IADD3 R8, R17, 0x1, -R8 ;  /* 0x0000000111087810 */ /* 0x000fe40007ffe808 */
[----:B------:R-:W-:-:S09]  /*8240*/  LOP3.LUT P1, RZ, R16, 0x80000, RZ, 0xc0, !PT ;  /* 0x0008000010ff7812 */ /* 0x000fd2000782c0ff */
[----:B0-----:R-:W0:Y:S08]  /*8250*/  @P2 LDC R7, c[0x0][0x44c] ;  /* 0x00011300ff072b82 */ /* 0x001e300000000800 */
[----:B------:R-:W1:Y:S01]  /*8260*/  @P2 LDC R10, c[0x0][0x450] ;  /* 0x00011400ff0a2b82 */ /* 0x000e620000000800 */
[----:B0-----:R-:W-:-:S04]  /*8270*/  @P2 IMAD.HI.U32 R9, R7, UR6, RZ ;  /* 0x0000000607092c27 */ /* 0x001fc8000f8e00ff */
[----:B------:R-:W-:Y:S01]  /*8280*/  IMAD.U32 R7, RZ, RZ, UR6 ;  /* 0x00000006ff077e24 */ /* 0x000fe2000f8e00ff */
[----:B-1----:R-:W-:-:S05]  /*8290*/  @P2 SHF.R.U32.HI R7, RZ, R10, R9 ;  /* 0x0000000aff072219 */ /* 0x002fca0000011609 */
[----:B------:R-:W-:-:S04]  /*82a0*/  IMAD.IADD R7, R8, 0x1, R7 ;  /* 0x0000000108077824 */ /* 0x000fc800078e0207 */
[----:B------:R-:W-:-:S05]  /*82b0*/  VIADD R8, R7, -UR15 ;  /* 0x8000000f07087c36 */ /* 0x000fca0008000000 */
[----:B------:R-:W-:Y:S01]  /*82c0*/  R2UR UR11, R8 ;  /* 0x00000000080b72ca */ /* 0x000fe200000e0000 */
[----:B------:R-:W-:-:S14]  /*82d0*/  @!P1 BRA `(.L_x_1924) ;  /* 0x0000000000509947 */ /* 0x000fdc0003800000 */
[----:B------:R-:W-:-:S13]  /*82e0*/  R2UR UR10, R7 ;  /* 0x00000000070a72ca */ /* 0x000fda00000e0000 */
[----:B------:R-:W-:-:S06]  /*82f0*/  UISETP.GT.AND UP0, UPT, UR10, -0x1, UPT ;  /* 0xffffffff0a00788c */ /* 0x000fcc000bf04270 */
[----:B------:R-:W-:-:S13]  /*8300*/  PLOP3.LUT P1, PT, PT, PT, UP0, 0x80, 0x0 ;  /* 0x000000000000781c */ /* 0x000fda0003f2f008 */
[----:B------:R-:W-:Y:S05]  /*8310*/  @P1 BRA `(.L_x_1925) ;  /* 0x0000000000201947 */ /* 0x000fea0003800000 */
[----:B------:R-:W-:Y:S01]  /*8320*/  ULDC UR15, c[0x0][0x9e4] ;  /* 0x00027900000f7ab9 */ /* 0x000fe20000000800 */
[----:B------:R-:W-:Y:S02]  /*8330*/  ULOP3.LUT UR10, URZ, UR10, URZ, 0x33, !UPT ;  /* 0x0000000a3f0a7292 */ /* 0x000fe4000f8e333f */
[----:B------:R-:W-:-:S11]  /*8340*/  UISETP.NE.AND UP0, UPT, UR15, 0x1, UPT ;  /* 0x000000010f00788c */ /* 0x000fd6000bf05270 */
[----:B------:R-:W-:Y:S02]  /*8350*/  @UP0 ULDC.64 UR18, c[0x0][0x9e8] ;  /* 0x00027a0000120ab9 */ /* 0x000fe40000000a00 */
[----:B------:R-:W-:-:S04]  /*8360*/  UIMAD.WIDE.U32 UR6, UR10, UR18, URZ ;  /* 0x000000120a0672a5 */ /* 0x000fc8000f8e003f */
[----:B------:R-:W-:-:S04]  /*8370*/  @UP0 USHF.R.U32.HI UR10, URZ, UR19, UR7 ;  /* 0x000000133f0a0299 */ /* 0x000fc80008011607 */
[----:B------:R-:W-:Y:S01]  /*8380*/  ULOP3.LUT UR10, URZ, UR10, URZ, 0x33, !UPT ;  /* 0x0000000a3f0a7292 */ /* 0x000fe2000f8e333f */
[----:B------:R-:W-:Y:S11]  /*8390*/  BRA `(.L_x_1926) ;  /* 0x0000000000147947 */ /* 0x000ff60003800000 */
.L_x_1925:
[----:B------:R-:W-:Y:S02]  /*83a0*/  ULDC UR15, c[0x0][0x9e4] ;  /* 0x00027900000f7ab9 */ /* 0x000fe40000000800 */
[----:B------:R-:W-:-:S11]  /*83b0*/  UISETP.NE.AND UP0, UPT, UR15, 0x1, UPT ;  /* 0x000000010f00788c */ /* 0x000fd6000bf05270 */
[----:B------:R-:W-:Y:S02]  /*83c0*/  @UP0 ULDC.64 UR18, c[0x0][0x9e8] ;  /* 0x00027a0000120ab9 */ /* 0x000fe40000000a00 */
[----:B------:R-:W-:-:S04]  /*83d0*/  UIMAD.WIDE.U32 UR6, UR10, UR18, URZ ;  /* 0x000000120a0672a5 */ /* 0x000fc8000f8e003f */
[----:B------:R-:W-:-:S12]  /*83e0*/  @UP0 USHF.R.U32.HI UR10, URZ, UR19, UR7 ;  /* 0x000000133f0a0299 */ /* 0x000fd80008011607 */
.L_x_1926:
[----:B------:R-:W-:-:S04]  /*83f0*/  UIMAD UR10, UR10, UR15, URZ ;  /* 0x0000000f0a0a72a4 */ /* 0x000fc8000f8e023f */
[----:B------:R-:W-:-:S04]  /*8400*/  UISETP.LT.AND UP0, UPT, UR11, UR10, UPT ;  /* 0x0000000a0b00728c */ /* 0x000fc8000bf01270 */
[----:B------:R-:W-:-:S12]  /*8410*/  USEL UR11, UR11, UR10, !UP0 ;  /* 0x0000000a0b0b7287 */ /* 0x000fd8000c000000 */
.L_x_1924:
[----:B------:R-:W-:-:S04]  /*8420*/  UIADD3 UR6, UR11, 0x5f, URZ ;  /* 0x0000005f0b067890 */ /* 0x000fc8000fffe03f */
        /* <DEDUP_REMOVED lines=9> */
[----:B------:R-:W-:Y:S01]  /*84c0*/  IMAD.MOV.U32 R9, RZ, RZ, R4 ;  /* 0x000000ffff097224 */ /* 0x000fe200078e0004 */
[----:B------:R-:W-:Y:S01]  /*84d0*/  ULDC UR25, c[0x0][0x988] ;  /* 0x0002620000197ab9 */ /* 0x000fe20000000800 */
[----:B------:R-:W-:-:S07]  /*84e0*/  IMAD.MOV.U32 R7, RZ, RZ, R6 ;  /* 0x000000ffff077224 */ /* 0x000fce00078e0006 */
.L_x_1938:
[----:B------:R-:W-:Y:S01]  /*84f0*/  UIADD3 UR38, UR38, 0x1, URZ ;  /* 0x0000000126267890 */ /* 0x000fe2000fffe03f */
[C---:B------:R-:W-:Y:S01]  /*8500*/  ISETP.GT.AND P1, PT, R7.reuse, UR24, PT ;  /* 0x0000001807007c0c */ /* 0x040fe2000bf24270 */
[----:B------:R-:W-:Y:S02]  /*8510*/  VIADD R7, R7, 0xffffffff ;  /* 0xffffffff07077836 */ /* 0x000fe40000000000 */
[----:B------:R-:W-:-:S04]  /*8520*/  UISETP.NE.AND UP0, UPT, UR38, 0x2, UPT ;  /* 0x000000022600788c */ /* 0x000fc8000bf05270 */
[----:B------:R-:W-:Y:S02]  /*8530*/  USEL UR6, URZ, 0x1, UP0 ;  /* 0x000000013f067887 */ /* 0x000fe40008000000 */
[----:B------:R-:W-:Y:S02]  /*8540*/  USEL UR38, UR38, URZ, UP0 ;  /* 0x0000003f26267287 */ /* 0x000fe40008000000 */
[----:B------:R-:W-:Y:S01]  /*8550*/  ULOP3.LUT UR37, UR37, UR6, URZ, 0x3c, !UPT ;  /* 0x0000000625257292 */ /* 0x000fe2000f8e3c3f */
[----:B0-----:R-:W-:Y:S11]  /*8560*/  @!P0 BRA `(.L_x_1928) ;  /* 0x0000000000048947 */ /* 0x001ff60003800000 */
[----:B------:R-:W-:Y:S01]  /*8570*/  BPT.TRAP 0x1 ;  /* 0x000000040000795c */ /* 0x000fe20000300000 */
.L_x_1928:
        /* <DEDUP_REMOVED lines=9> */
.L_x_1929:
[----:B-1----:R-:W-:Y:S05]  /*8610*/  @P2 BRA `(.L_x_1930) ;  /* 0x0000000000082947 */ /* 0x002fea0003800000 */
[----:B------:R-:W1:Y:S02]  /*8620*/  SYNCS.PHASECHK.TRANS64.TRYWAIT P2, [UR27+0x22830], R6 ;  /* 0x02283006ff0075a7 */ /* 0x000e64000804015b */
[----:B-1----:R-:W-:Y:S05]  /*8630*/  @!P2 BRA `(.L_x_1931) ;  /* 0x000000cc00e4a947 */ /* 0x002fea0003800000 */
.L_x_1930:
[----:B------:R-:W-:Y:S01]  /*8640*/  UIMAD UR22, UR38, 0x300, UR4 ;  /* 0x00000300261678a4 */ /* 0x000fe2000f8e0204 */
[----:B------:R-:W-:Y:S01]  /*8650*/  WARPGROUP.ARRIVE ;  /* 0x00000000000079c5 */ /* 0x000fe20000000000 */
[----:B------:R-:W-:Y:S01]  /*8660*/  UMOV UR23, 0x40000040 ;  /* 0x4000004000177882 */ /* 0x000fe20000000000 */
[----:B------:R-:W-:Y:S01]  /*8670*/  UMOV UR11, 0x40000040 ;  /* 0x40000040000b7882 */ /* 0x000fe20000000000 */
[----:B------:R-:W-:-:S03]  /*8680*/  UIADD3 UR10, UR22, 0x2, URZ ;  /* 0x00000002160a7890 */ /* 0x000fc6000fffe03f */
[----:B------:R-:W3:Y:S01]  /*8690*/  S2R R217, SR_TID.X ;  /* 0x0000000000d97919 */ /* 0x000ee20000002100 */
[----:B------:R-:W-:Y:S01]  /*86a0*/  UIADD3 UR14, UR22, 0x4, URZ ;  /* 0x00000004160e7890 */ /* 0x000fe2000fffe03f */
[----:B------:R-:W-:Y:S01]  /*86b0*/  UMOV UR15, 0x40000040 ;  /* 0x40000040000f7882 */ /* 0x000fe20000000000 */
[----:B------:R-:W-:Y:S01]  /*86c0*/  HGMMA.64x96x16.F32 R152, gdesc[UR20], RZ, !UPT, gsb0 ;  /* 0x01600000149879f0 */ /* 0x000fe2000c0008ff */
[----:B------:R-:W-:Y:S01]  /*86d0*/  UIADD3 UR18, UR22, 0x6, URZ ;  /* 0x0000000616127890 */ /* 0x000fe2000fffe03f */
[----:B------:R-:W-:Y:S01]  /*86e0*/  UMOV UR19, 0x40000040 ;  /* 0x4000004000137882 */ /* 0x000fe20000000000 */
[----:B---3--:R-:W-:-:S04]  /*86f0*/  SHF.R.U32.HI R217, RZ, 0x7, R217 ;  /* 0x00000007ffd97819 */ /* 0x008fc800000116d9 */
[----:B-12---:R-:W-:Y:S01]  /*8700*/  IADD3 R3, -R217, 0xb, RZ ;  /* 0x0000000bd9037810 */ /* 0x006fe20007ffe1ff */
        /* <DEDUP_REMOVED lines=13> */
.L_x_1932:
        /* <DEDUP_REMOVED lines=40> */
[----:B------:R-:W-:Y:S01]  /*8a60*/  UMOV UR14, UR25 ;  /* 0x00000019000e7c82 */ /* 0x000fe20008000000 */
        /* <DEDUP_REMOVED lines=9> */
[----:B------:R-:W-:-:S04]  /*8b00*/  UIADD3 UR6, UR27, 0x22840, URZ ;  /* 0x000228401b067890 */ /* 0x000fc8000fffe03f */
[----:B------:R-:W2:Y:S01]  /*8b10*/  MUFU.TANH R155, R155 ;  /* 0x0000009b009b7308 */ /* 0x000ea20000002400 */
[----:B---3--:R-:W-:Y:S01]  /*8b20*/  FMNMX.FTZ R173, R21, R4, !PT ;  /* 0x0000000415ad7209 */ /* 0x008fe20007810000 */
[----:B------:R-:W-:-:S06]  /*8b30*/  UPRMT UR6, UR26, 0x654, UR6 ;  /* 0x000006541a067896 */ /* 0x000fcc0008000006 */
[----:B------:R-:W3:Y:S01]  /*8b40*/  MUFU.TANH R157, R157 ;  /* 0x0000009d009d7308 */ /* 0x000ee20000002400 */
[----:B----4-:R-:W-:Y:S01]  /*8b50*/  FMNMX.FTZ R4, R152, R173, !PT ;  /* 0x000000ad98047209 */ /* 0x010fe20007810000 */
[----:B------:R-:W-:Y:S01]  /*8b60*/  FMUL.FTZ R173, R189, UR28 ;  /* 0x0000001cbdad7c20 */ /* 0x000fe20008410000 */
[----:B------:R-:W-:Y:S01]  /*8b70*/  FMUL.FTZ R189, R198, UR28 ;  /* 0x0000001cc6bd7c20 */ /* 0x000fe20008410000 */
[----:B------:R-:W-:Y:S04]  /*8b80*/  SYNCS.ARRIVE.TRANS64.RED.A1T0 RZ, [UR6], RZ ;  /* 0x000000ffffff79a7 */ /* 0x000fe80008100406 */
        /* <DEDUP_REMOVED lines=37> */
[----:B------:R-:W-:Y:S01]  /*8de0*/  FMUL.FTZ R183, R186, UR28 ;  /* 0x0000001cbab77c20 */ /* 0x000fe20008410000 */
[----:B------:R-:W-:-:S03]  /*8df0*/  FMUL.FTZ R186, R191, UR28 ;  /* 0x0000001cbfba7c20 */ /* 0x000fc60008410000 */
        /* <DEDUP_REMOVED lines=10> */
[----:B------:R-:W-:Y:S01]  /*8ea0*/  FMUL.FTZ R190, R199, UR28 ;  /* 0x0000001cc7be7c20 */ /* 0x000fe20008410000 */
[----:B------:R-:W1:Y:S06]  /*8eb0*/  SHFL.BFLY PT, R193, R192, 0x1, 0x1f ;  /* 0x0c201f00c0c17f89 */ /* 0x000e6c00000e0000 */
[----:B------:R-:W4:Y:S08]  /*8ec0*/  MUFU.TANH R156, R156 ;  /* 0x0000009c009c7308 */ /* 0x000f300000002400 */
[----:B------:R-:W4:Y:S08]  /*8ed0*/  MUFU.TANH R158, R158 ;  /* 0x0000009e009e7308 */ /* 0x000f300000002400 */
[----:B------:R-:W4:Y:S01]  /*8ee0*/  MUFU.TANH R160, R160 ;  /* 0x000000a000a07308 */ /* 0x000f220000002400 */
[----:B-1----:R-:W-:-:S05]  /*8ef0*/  FMNMX.FTZ R4, R192, R193, !PT ;  /* 0x000000c1c0047209 */ /* 0x002fca0007810000 */
[C---:B------:R-:W-:Y:S02]  /*8f00*/  FMUL.FTZ R192, R4.reuse, UR14 ;  /* 0x0000000e04c07c20 */ /* 0x040fe40008410000 */
[----:B------:R-:W1:Y:S01]  /*8f10*/  MUFU.TANH R162, R162 ;  /* 0x000000a200a27308 */ /* 0x000e620000002400 */
[----:B------:R-:W-:Y:S01]  /*8f20*/  FADD.FTZ R9, -R4, R9 ;  /* 0x0000000904097221 */ /* 0x000fe20000010100 */
[--C-:B------:R-:W-:Y:S01]  /*8f30*/  FFMA.FTZ R194, R10, UR14, -R192.reuse ;  /* 0x0000000e0ac27c23 */ /* 0x100fe200080108c0 */
[----:B---3--:R-:W-:Y:S01]  /*8f40*/  FMNMX.FTZ R10, R12, R191, !PT ;  /* 0x000000bf0c0a7209 */ /* 0x008fe20007810000 */
[--C-:B------:R-:W-:Y:S01]  /*8f50*/  FFMA.FTZ R193, R5, UR14, -R192.reuse ;  /* 0x0000000e05c17c23 */ /* 0x100fe200080108c0 */
[--C-:B------:R-:W-:Y:S01]  /*8f60*/  FFMA.FTZ R196, R152, UR14, -R192.reuse ;  /* 0x0000000e98c47c23 */ /* 0x100fe200080108c0 */
[--C-:B------:R-:W-:Y:S01]  /*8f70*/  FFMA.FTZ R197, R177, UR14, -R192.reuse ;  /* 0x0000000eb1c57c23 */ /* 0x100fe200080108c0 */
[----:B-----5:R-:W-:Y:S01]  /*8f80*/  FMNMX.FTZ R191, R15, R10, !PT ;  /* 0x0000000a0fbf7209 */ /* 0x020fe20007810000 */
[----:B------:R-:W3:Y:S01]  /*8f90*/  MUFU.TANH R164, R164 ;  /* 0x000000a400a47308 */ /* 0x000ee20000002400 */
[----:B------:R-:W-:Y:S01]  /*8fa0*/  FMUL.FTZ R9, R9, UR14 ;  /* 0x0000000e09097c20 */ /* 0x000fe20008410000 */
        /* <DEDUP_REMOVED lines=20> */
[----:B------:R-:W-:Y:S01]  /*90f0*/  FFMA.FTZ R13, R163, UR14, -R192 ;  /* 0x0000000ea30d7c23 */ /* 0x000fe200080108c0 */
[----:B------:R-:W-:Y:S01]  /*9100*/  FMNMX.FTZ R5, R160, R5, !PT ;  /* 0x00000005a0057209 */ /* 0x000fe20007810000 */
[----:B------:R-:W4:Y:S03]  /*9110*/  MUFU.TANH R179, R179 ;  /* 0x000000b300b37308 */ /* 0x000f260000002400 */
[----:B-1----:R-:W-:-:S04]  /*9120*/  FMNMX.FTZ R5, R162, R5, !PT ;  /* 0x00000005a2057209 */ /* 0x002fc80007810000 */
        /* <DEDUP_REMOVED lines=22> */
[----:B------:R-:W0:Y:S01]  /*9290*/  MUFU.EX2 R9, R9 ;  /* 0x0000000900097308 */ /* 0x000e220000000800 */
[----:B--2---:R-:W-:Y:S01]  /*92a0*/  FMNMX.FTZ R5, R189, R10, !PT ;  /* 0x0000000abd057209 */ /* 0x004fe20007810000 */
[--C-:B------:R-:W-:Y:S01]  /*92b0*/  FFMA.FTZ R10, R166, UR14, -R192.reuse ;  /* 0x0000000ea60a7c23 */ /* 0x100fe200080108c0 */
[--C-:B------:R-:W-:Y:S01]  /*92c0*/  FFMA.FTZ R166, R168, UR14, -R192.reuse ;  /* 0x0000000ea8a67c23 */ /* 0x100fe200080108c0 */
[--C-:B------:R-:W-:Y:S01]  /*92d0*/  FFMA.FTZ R168, R170, UR14, -R192.reuse ;  /* 0x0000000eaaa87c23 */ /* 0x100fe200080108c0 */
[--C-:B------:R-:W-:Y:S01]  /*92e0*/  FFMA.FTZ R170, R172, UR14, -R192.reuse ;  /* 0x0000000eacaa7c23 */ /* 0x100fe200080108c0 */
[--C-:B------:R-:W-:Y:S01]  /*92f0*/  FFMA.FTZ R172, R174, UR14, -R192.reuse ;  /* 0x0000000eaeac7c23 */ /* 0x100fe200080108c0 */
[----:B------:R-:W-:Y:S01]  /*9300*/  FFMA.FTZ R174, R180, UR14, -R192 ;  /* 0x0000000eb4ae7c23 */ /* 0x000fe200080108c0 */
        /* <DEDUP_REMOVED lines=19> */
[----:B------:R-:W-:Y:S01]  /*9440*/  MUFU.EX2 R216, R216 ;  /* 0x000000d800d87308 */ /* 0x000fe20000000800 */
[----:B---3--:R-:W-:Y:S01]  /*9450*/  FADD.FTZ R2, R193, R2 ;  /* 0x00000002c1027221 */ /* 0x008fe20000010000 */
[-C--:B------:R-:W-:Y:S01]  /*9460*/  FMUL.FTZ R49, R49, R9.reuse ;  /* 0x0000000931317220 */ /* 0x080fe20000410000 */
[-C--:B------:R-:W-:Y:S01]  /*9470*/  FMUL.FTZ R52, R52, R9.reuse ;  /* 0x0000000934347220 */ /* 0x080fe20000410000 */
[-C--:B------:R-:W-:Y:S01]  /*9480*/  FMUL.FTZ R53, R53, R9.reuse ;  /* 0x0000000935357220 */ /* 0x080fe20000410000 */
[-C--:B------:R-:W-:Y:S01]  /*9490*/  FMUL.FTZ R56, R56, R9.reuse ;  /* 0x0000000938387220 */ /* 0x080fe20000410000 */
[----:B-1----:R-:W-:Y:S01]  /*94a0*/  FMNMX.FTZ R152, R5, R152, !PT ;  /* 0x0000009805987209 */ /* 0x002fe20007810000 */
[-C--:B------:R-:W-:Y:S01]  /*94b0*/  FMUL.FTZ R57, R57, R9.reuse ;  /* 0x0000000939397220 */ /* 0x080fe20000410000 */
        /* <DEDUP_REMOVED lines=32> */
[C---:B------:R-:W-:Y:S01]  /*96c0*/  FADD.FTZ R8, -R5.reuse, R8 ;  /* 0x0000000805087221 */ /* 0x040fe20000010100 */
[----:B------:R-:W-:Y:S01]  /*96d0*/  FMUL.FTZ R199, R5, UR14 ;  /* 0x0000000e05c77c20 */ /* 0x000fe20008410000 */
[----:B------:R-:W-:Y:S01]  /*96e0*/  MUFU.EX2 R14, R14 ;  /* 0x0000000e000e7308 */ /* 0x000fe20000000800 */
[-C--:B------:R-:W-:Y:S01]  /*96f0*/  FMUL.FTZ R112, R112, R9.reuse ;  /* 0x0000000970707220 */ /* 0x080fe20000410000 */
        /* <DEDUP_REMOVED lines=10> */
[----:B0-----:R-:W-:Y:S01]  /*97a0*/  FADD.FTZ R153, R195, R2 ;  /* 0x00000002c3997221 */ /* 0x001fe20000010000 */
        /* <DEDUP_REMOVED lines=11> */
[----:B------:R-:W1:Y:S01]  /*9860*/  MUFU.EX2 R11, R11 ;  /* 0x0000000b000b7308 */ /* 0x000e620000000800 */
[--C-:B------:R-:W-:Y:S01]  /*9870*/  FFMA.FTZ R184, R184, UR14, -R199.reuse ;  /* 0x0000000eb8b87c23 */ /* 0x100fe200080108c7 */
[--C-:B------:R-:W-:Y:S01]  /*9880*/  FFMA.FTZ R186, R186, UR14, -R199.reuse ;  /* 0x0000000ebaba7c23 */ /* 0x100fe200080108c7 */
[--C-:B------:R-:W-:Y:S01]  /*9890*/  FFMA.FTZ R187, R187, UR14, -R199.reuse ;  /* 0x0000000ebbbb7c23 */ /* 0x100fe200080108c7 */
[--C-:B------:R-:W-:Y:S01]  /*98a0*/  FFMA.FTZ R188, R188, UR14, -R199.reuse ;  /* 0x0000000ebcbc7c23 */ /* 0x100fe200080108c7 */
[--C-:B------:R-:W-:Y:S01]  /*98b0*/  FFMA.FTZ R189, R189, UR14, -R199.reuse ;  /* 0x0000000ebdbd7c23 */ /* 0x100fe200080108c7 */
[----:B------:R-:W-:Y:S01]  /*98c0*/  FFMA.FTZ R190, R190, UR14, -R199 ;  /* 0x0000000ebebe7c23 */ /* 0x000fe200080108c7 */
        /* <DEDUP_REMOVED lines=26> */
[----:B0-----:R-:W-:Y:S01]  /*9a70*/  FADD.FTZ R154, R180, R215 ;  /* 0x000000d7b49a7221 */ /* 0x001fe20000010000 */
[----:B------:R-:W-:Y:S01]  /*9a80*/  FADD.FTZ R152, R196, R153 ;  /* 0x00000099c4987221 */ /* 0x000fe20000010000 */
[----:B------:R-:W-:Y:S01]  /*9a90*/  F2FP.F16.F32.PACK_AB R155, R180, R155 ;  /* 0x0000009bb49b723e */ /* 0x000fe200000000ff */
[-C--:B------:R-:W-:Y:S01]  /*9aa0*/  FMUL.FTZ R148, R148, R9.reuse ;  /* 0x0000000994947220 */ /* 0x080fe20000410000 */
[----:B------:R-:W-:Y:S01]  /*9ab0*/  FMUL.FTZ R149, R149, R9 ;  /* 0x0000000995957220 */ /* 0x000fe20000410000 */
[----:B------:R-:W-:Y:S01]  /*9ac0*/  FADD.FTZ R153, R21, R152 ;  /* 0x0000009815997221 */ /* 0x000fe20000010000 */
[-C--:B------:R-:W-:Y:S01]  /*9ad0*/  FMUL.FTZ R26, R26, R177.reuse ;  /* 0x000000b11a1a7220 */ /* 0x080fe20000410000 */
[----:B------:R-:W0:Y:S01]  /*9ae0*/  MUFU.EX2 R159, R159 ;  /* 0x0000009f009f7308 */ /* 0x000e220000000800 */
[-C--:B------:R-:W-:Y:S01]  /*9af0*/  FMUL.FTZ R27, R27, R177.reuse ;  /* 0x000000b11b1b7220 */ /* 0x080fe20000410000 */
[----:B------:R-:W-:Y:S01]  /*9b00*/  FADD.FTZ R153, R198, R153 ;  /* 0x00000099c6997221 */ /* 0x000fe20000010000 */
        /* <DEDUP_REMOVED lines=29> */
[----:B------:R-:W5:Y:S01]  /*9ce0*/  MUFU.EX2 R161, R161 ;  /* 0x000000a100a17308 */ /* 0x000f620000000800 */
[----:B-1----:R-:W-:Y:S01]  /*9cf0*/  FADD.FTZ R181, R157, R154 ;  /* 0x0000009a9db57221 */ /* 0x002fe20000010000 */
[----:B--2---:R-:W-:Y:S01]  /*9d00*/  F2FP.F16.F32.PACK_AB R157, R20, R157 ;  /* 0x0000009d149d723e */ /* 0x004fe200000000ff */
[-C--:B------:R-:W-:Y:S01]  /*9d10*/  FMUL.FTZ R82, R82, R177.reuse ;  /* 0x000000b152527220 */ /* 0x080fe20000410000 */
[-C--:B------:R-:W-:Y:S01]  /*9d20*/  FMUL.FTZ R83, R83, R177.reuse ;  /* 0x000000b153537220 */ /* 0x080fe20000410000 */
[----:B------:R-:W-:Y:S01]  /*9d30*/  FADD.FTZ R154, R20, R181 ;  /* 0x000000b5149a7221 */ /* 0x000fe20000010000 */
[-C--:B------:R-:W-:Y:S01]  /*9d40*/  FMUL.FTZ R86, R86, R177.reuse ;  /* 0x000000b156567220 */ /* 0x080fe20000410000 */
[----:B------:R-:W-:Y:S01]  /*9d50*/  FMUL.FTZ R87, R87, R177 ;  /* 0x000000b157577220 */ /* 0x000fe20000410000 */
[----:B------:R-:W1:Y:S01]  /*9d60*/  MUFU.EX2 R162, R162 ;  /* 0x000000a200a27308 */ /* 0x000e620000000800 */
[----:B0-----:R-:W-:Y:S01]  /*9d70*/  FADD.FTZ R183, R159, R154 ;  /* 0x0000009a9fb77221 */ /* 0x001fe20000010000 */
[----:B------:R-:W-:Y:S01]  /*9d80*/  FADD.FTZ R154, R14, R153 ;  /* 0x000000990e9a7221 */ /* 0x000fe20000010000 */
[----:B---3--:R-:W-:Y:S01]  /*9d90*/  F2FP.F16.F32.PACK_AB R159, R176, R159 ;  /* 0x0000009fb09f723e */ /* 0x008fe200000000ff */
[-C--:B------:R-:W-:Y:S01]  /*9da0*/  FMUL.FTZ R90, R90, R177.reuse ;  /* 0x000000b15a5a7220 */ /* 0x080fe20000410000 */
[----:B------:R-:W-:Y:S01]  /*9db0*/  FADD.FTZ R152, R176, R183 ;  /* 0x000000b7b0987221 */ /* 0x000fe20000010000 */
[-C--:B------:R-:W-:Y:S01]  /*9dc0*/  FMUL.FTZ R91, R91, R177.reuse ;  /* 0x000000b15b5b7220 */ /* 0x080fe20000410000 */
[-C--:B------:R-:W-:Y:S01]  /*9dd0*/  FMUL.FTZ R94, R94, R177.reuse ;  /* 0x000000b15e5e7220 */ /* 0x080fe20000410000 */
[----:B------:R-:W0:Y:S01]  /*9de0*/  MUFU.EX2 R13, R13 ;  /* 0x0000000d000d7308 */ /* 0x000e220000000800 */
[----:B----4-:R-:W-:Y:S01]  /*9df0*/  FADD.FTZ R153, R15, R152 ;  /* 0x000000980f997221 */ /* 0x010fe20000010000 */
[C---:B-----5:R-:W-:Y:S01]  /*9e00*/  FADD.FTZ R156, R161.reuse, R154 ;  /* 0x0000009aa19c7221 */ /* 0x060fe20000010000 */
[----:B------:R-:W-:Y:S01]  /*9e10*/  F2FP.F16.F32.PACK_AB R160, R161, R14 ;  /* 0x0000000ea1a0723e */ /* 0x000fe200000000ff */
[-C--:B------:R-:W-:Y:S01]  /*9e20*/  FMUL.FTZ R95, R95, R177.reuse ;  /* 0x000000b15f5f7220 */ /* 0x080fe20000410000 */
[----:B------:R-:W-:Y:S01]  /*9e30*/  F2FP.F16.F32.PACK_AB R152, R193, R194 ;  /* 0x000000c2c198723e */ /* 0x000fe200000000ff */
[----:B------:R-:W-:Y:S01]  /*9e40*/  FMUL.FTZ R98, R98, R177 ;  /* 0x000000b162627220 */ /* 0x000fe20000410000 */
[----:B------:R-:W-:Y:S01]  /*9e50*/  F2FP.F16.F32.PACK_AB R154, R216, R195 ;  /* 0x000000c3d89a723e */ /* 0x000fe200000000ff */
[----:B------:R-:W2:Y:S01]  /*9e60*/  MUFU.EX2 R163, R163 ;  /* 0x000000a300a37308 */ /* 0x000ea20000000800 */
[C---:B-1----:R-:W-:Y:S01]  /*9e70*/  FADD.FTZ R158, R162.reuse, R153 ;  /* 0x00000099a29e7221 */ /* 0x042fe20000010000 */
[----:B------:R-:W-:Y:S01]  /*9e80*/  F2FP.F16.F32.PACK_AB R153, R11, R8 ;  /* 0x000000080b99723e */ /* 0x000fe200000000ff */
[----:B------:R-:W-:Y:S01]  /*9e90*/  FMUL.FTZ R99, R99, R177 ;  /* 0x000000b163637220 */ /* 0x000fe20000410000 */
[----:B------:R-:W-:Y:S01]  /*9ea0*/  F2FP.F16.F32.PACK_AB R161, R162, R15 ;  /* 0x0000000fa2a1723e */ /* 0x000fe200000000ff */
[-C--:B------:R-:W-:Y:S01]  /*9eb0*/  FMUL.FTZ R102, R102, R177.reuse ;  /* 0x000000b166667220 */ /* 0x080fe20000410000 */
[-C--:B------:R-:W-:Y:S01]  /*9ec0*/  FMUL.FTZ R103, R103, R177.reuse ;  /* 0x000000b167677220 */ /* 0x080fe20000410000 */
[----:B------:R-:W-:Y:S01]  /*9ed0*/  FMUL.FTZ R106, R106, R177 ;  /* 0x000000b16a6a7220 */ /* 0x000fe20000410000 */
[----:B------:R-:W1:Y:S01]  /*9ee0*/  MUFU.EX2 R214, R214 ;  /* 0x000000d600d67308 */ /* 0x000e620000000800 */
[----:B0-----:R-:W-:Y:S01]  /*9ef0*/  FADD.FTZ R183, R13, R156 ;  /* 0x0000009c0db77221 */ /* 0x001fe20000010000 */
[----:B------:R-:W-:Y:S01]  /*9f00*/  F2FP.F16.F32.PACK_AB R156, R196, R191 ;  /* 0x000000bfc49c723e */ /* 0x000fe200000000ff */
[-C--:B------:R-:W-:Y:S01]  /*9f10*/  FMUL.FTZ R107, R107, R177.reuse ;  /* 0x000000b16b6b7220 */ /* 0x080fe20000410000 */
[-C--:B------:R-:W-:Y:S01]  /*9f20*/  FMUL.FTZ R110, R110, R177.reuse ;  /* 0x000000b16e6e7220 */ /* 0x080fe20000410000 */
[-C--:B------:R-:W-:Y:S01]  /*9f30*/  FMUL.FTZ R111, R111, R177.reuse ;  /* 0x000000b16f6f7220 */ /* 0x080fe20000410000 */
[-C--:B------:R-:W-:Y:S01]  /*9f40*/  FMUL.FTZ R114, R114, R177.reuse ;  /* 0x000000b172727220 */ /* 0x080fe20000410000 */
[----:B------:R-:W-:Y:S01]  /*9f50*/  FMUL.FTZ R115, R115, R177 ;  /* 0x000000b173737220 */ /* 0x000fe20000410000 */
[----:B------:R-:W0:Y:S01]  /*9f60*/  MUFU.EX2 R164, R164 ;  /* 0x000000a400a47308 */ /* 0x000e220000000800 */
[----:B--2---:R-:W-:Y:S01]  /*9f70*/  FADD.FTZ R185, R163, R158 ;  /* 0x0000009ea3b97221 */ /* 0x004fe20000010000 */
[----:B------:R-:W-:Y:S01]  /*9f80*/  F2FP.F16.F32.PACK_AB R158, R198, R21 ;  /* 0x00000015c69e723e */ /* 0x000fe200000000ff */
[-C--:B------:R-:W-:Y:S01]  /*9f90*/  FMUL.FTZ R118, R118, R177.reuse ;  /* 0x000000b176767220 */ /* 0x080fe20000410000 */
[-C--:B------:R-:W-:Y:S01]  /*9fa0*/  FMUL.FTZ R119, R119, R177.reuse ;  /* 0x000000b177777220 */ /* 0x080fe20000410000 */
[-C--:B------:R-:W-:Y:S01]  /*9fb0*/  FMUL.FTZ R122, R122, R177.reuse ;  /* 0x000000b17a7a7220 */ /* 0x080fe20000410000 */
[-C--:B------:R-:W-:Y:S01]  /*9fc0*/  FMUL.FTZ R123, R123, R177.reuse ;  /* 0x000000b17b7b7220 */ /* 0x080fe20000410000 */
[----:B------:R-:W-:Y:S01]  /*9fd0*/  FMUL.FTZ R126, R126, R177 ;  /* 0x000000b17e7e7220 */ /* 0x000fe20000410000 */
[----:B------:R-:W2:Y:S01]  /*9fe0*/  MUFU.EX2 R10, R10 ;  /* 0x0000000a000a7308 */ /* 0x000ea20000000800 */
        /* <DEDUP_REMOVED lines=19> */
[----:B------:R-:W-:-:S04]  /*a120*/  FMUL.FTZ R151, R151, R177 ;  /* 0x000000b197977220 */ /* 0x000fc80000410000 */
[----:B------:R-:W2:Y:S01]  /*a130*/  MUFU.EX2 R175, R175 ;  /* 0x000000af00af7308 */ /* 0x000ea20000000800 */
[----:B-1----:R-:W-:-:S07]  /*a140*/  FADD.FTZ R20, R12, R185 ;  /* 0x000000b90c147221 */ /* 0x002fce0000010000 */
[----:B------:R-:W1:Y:S01]  /*a150*/  MUFU.EX2 R166, R166 ;  /* 0x000000a600a67308 */ /* 0x000e620000000800 */
[C---:B0-----:R-:W-:Y:S01]  /*a160*/  FADD.FTZ R21, R165.reuse, R8 ;  /* 0x00000008a5157221 */ /* 0x041fe20000010000 */
[----:B------:R-:W-:-:S06]  /*a170*/  F2FP.F16.F32.PACK_AB R164, R165, R10 ;  /* 0x0000000aa5a4723e */ /* 0x000fcc00000000ff */
[----:B------:R-:W0:Y:S01]  /*a180*/  MUFU.EX2 R167, R167 ;  /* 0x000000a700a77308 */ /* 0x000e220000000800 */
[C---:B--2---:R-:W-:Y:S01]  /*a190*/  FADD.FTZ R183, R175.reuse, R20 ;  /* 0x00000014afb77221 */ /* 0x044fe20000010000 */
[----:B------:R-:W-:-:S03]  /*a1a0*/  F2FP.F16.F32.PACK_AB R165, R175, R12 ;  /* 0x0000000cafa5723e */ /* 0x000fc600000000ff */
[----:B------:R-:W-:-:S03]  /*a1b0*/  FADD.FTZ R14, R0, R183 ;  /* 0x000000b7000e7221 */ /* 0x000fc60000010000 */
[----:B------:R-:W2:Y:S01]  /*a1c0*/  MUFU.EX2 R179, R179 ;  /* 0x000000b300b37308 */ /* 0x000ea20000000800 */
[----:B-1----:R-:W-:-:S07]  /*a1d0*/  FADD.FTZ R8, R166, R21 ;  /* 0x00000015a6087221 */ /* 0x002fce0000010000 */
[----:B------:R-:W1:Y:S01]  /*a1e0*/  MUFU.EX2 R168, R168 ;  /* 0x000000a800a87308 */ /* 0x000e620000000800 */
[C---:B0-----:R-:W-:Y:S01]  /*a1f0*/  FADD.FTZ R15, R167.reuse, R8 ;  /* 0x00000008a70f7221 */ /* 0x041fe20000010000 */
[----:B------:R-:W-:-:S06]  /*a200*/  F2FP.F16.F32.PACK_AB R166, R167, R166 ;  /* 0x000000a6a7a6723e */ /* 0x000fcc00000000ff */
[----:B------:R-:W0:Y:S01]  /*a210*/  MUFU.EX2 R2, R2 ;  /* 0x0000000200027308 */ /* 0x000e220000000800 */
[C---:B--2---:R-:W-:Y:S01]  /*a220*/  FADD.FTZ R21, R179.reuse, R14 ;  /* 0x0000000eb3157221 */ /* 0x044fe20000010000 */
[----:B------:R-:W-:-:S06]  /*a230*/  F2FP.F16.F32.PACK_AB R167, R179, R0 ;  /* 0x00000000b3a7723e */ /* 0x000fcc00000000ff */
[----:B------:R-:W2:Y:S01]  /*a240*/  MUFU.EX2 R169, R169 ;  /* 0x000000a900a97308 */ /* 0x000ea20000000800 */
[----:B-1----:R-:W-:-:S07]  /*a250*/  FADD.FTZ R8, R168, R15 ;  /* 0x0000000fa8087221 */ /* 0x002fce0000010000 */
[----:B------:R-:W1:Y:S01]  /*a260*/  MUFU.EX2 R181, R184 ;  /* 0x000000b800b57308 */ /* 0x000e620000000800 */
[----:B0-----:R-:W-:-:S07]  /*a270*/  FADD.FTZ R14, R2, R21 ;  /* 0x00000015020e7221 */ /* 0x001fce0000010000 */
[----:B------:R-:W0:Y:S01]  /*a280*/  MUFU.EX2 R170, R170 ;  /* 0x000000aa00aa7308 */ /* 0x000e220000000800 */
[C---:B--2---:R-:W-:Y:S01]  /*a290*/  FADD.FTZ R13, R169.reuse, R8 ;  /* 0x00000008a90d7221 */ /* 0x044fe20000010000 */
[----:B------:R-:W-:-:S06]  /*a2a0*/  F2FP.F16.F32.PACK_AB R168, R169, R168 ;  /* 0x000000a8a9a8723e */ /* 0x000fcc00000000ff */
[----:B------:R-:W2:Y:S01]  /*a2b0*/  MUFU.EX2 R178, R178 ;  /* 0x000000b200b27308 */ /* 0x000ea20000000800 */
[C---:B-1----:R-:W-:Y:S01]  /*a2c0*/  FADD.FTZ R15, R181.reuse, R14 ;  /* 0x0000000eb50f7221 */ /* 0x042fe20000010000 */
[----:B------:R-:W-:-:S06]  /*a2d0*/  F2FP.F16.F32.PACK_AB R169, R181, R2 ;  /* 0x00000002b5a9723e */ /* 0x000fcc00000000ff */
[----:B------:R-:W1:Y:S01]  /*a2e0*/  MUFU.EX2 R171, R171 ;  /* 0x000000ab00ab7308 */ /* 0x000e620000000800 */
[----:B0-----:R-:W-:-:S07]  /*a2f0*/  FADD.FTZ R8, R170, R13 ;  /* 0x0000000daa087221 */ /* 0x001fce0000010000 */
[----:B------:R-:W0:Y:S01]  /*a300*/  MUFU.EX2 R11, R186 ;  /* 0x000000ba000b7308 */ /* 0x000e220000000800 */
[----:B--2---:R-:W-:-:S07]  /*a310*/  FADD.FTZ R10, R178, R15 ;  /* 0x0000000fb20a7221 */ /* 0x004fce0000010000 */
[----:B------:R-:W2:Y:S01]  /*a320*/  MUFU.EX2 R172, R172 ;  /* 0x000000ac00ac7308 */ /* 0x000ea20000000800 */
[C---:B-1----:R-:W-:Y:S01]  /*a330*/  FADD.FTZ R13, R171.reuse, R8 ;  /* 0x00000008ab0d7221 */ /* 0x042fe20000010000 */
[----:B------:R-:W-:-:S06]  /*a340*/  F2FP.F16.F32.PACK_AB R170, R171, R170 ;  /* 0x000000aaabaa723e */ /* 0x000fcc00000000ff */
[----:B------:R-:W1:Y:S01]  /*a350*/  MUFU.EX2 R187, R187 ;  /* 0x000000bb00bb7308 */ /* 0x000e620000000800 */
[C---:B0-----:R-:W-:Y:S01]  /*a360*/  FADD.FTZ R10, R11.reuse, R10 ;  /* 0x0000000a0b0a7221 */ /* 0x041fe20000010000 */
[----:B------:R-:W-:-:S06]  /*a370*/  F2FP.F16.F32.PACK_AB R171, R11, R178 ;  /* 0x000000b20bab723e */ /* 0x000fcc00000000ff */
[----:B------:R-:W0:Y:S01]  /*a380*/  MUFU.EX2 R173, R173 ;  /* 0x000000ad00ad7308 */ /* 0x000e220000000800 */
[----:B--2---:R-:W-:-:S07]  /*a390*/  FADD.FTZ R0, R172, R13 ;  /* 0x0000000dac007221 */ /* 0x004fce0000010000 */
        /* <DEDUP_REMOVED lines=11> */
[----:B0-----:R-:W-:Y:S01]  /*a450*/  FADD.FTZ R11, R189, R0 ;  /* 0x00000000bd0b7221 */ /* 0x001fe20000010000 */
[C---:B--2---:R-:W-:Y:S01]  /*a460*/  FADD.FTZ R2, R197.reuse, R2 ;  /* 0x00000002c5027221 */ /* 0x044fe20000010000 */
[----:B------:R-:W-:Y:S02]  /*a470*/  F2FP.F16.F32.PACK_AB R174, R197, R174 ;  /* 0x000000aec5ae723e */ /* 0x000fe400000000ff */
[C---:B-1----:R-:W-:Y:S01]  /*a480*/  FADD.FTZ R0, R190.reuse, R11 ;  /* 0x0000000bbe007221 */ /* 0x042fe20000010000 */
[----:B------:R-:W-:Y:S01]  /*a490*/  F2FP.F16.F32.PACK_AB R175, R190, R189 ;  /* 0x000000bdbeaf723e */ /* 0x000fe200000000ff */
[----:B------:R-:W-:Y:S06]  /*a4a0*/  @!P0 BRA `(.L_x_1933) ;  /* 0x0000000000048947 */ /* 0x000fec0003800000 */
[----:B------:R-:W-:Y:S01]  /*a4b0*/  BPT.TRAP 0x1 ;  /* 0x000000040000795c */ /* 0x000fe20000300000 */
.L_x_1933:
[----:B------:R0:W1:Y:S01]  /*a4c0*/  SYNCS.PHASECHK.TRANS64.TRYWAIT P2, [UR27+0x22850], R6 ;  /* 0x02285006ff0075a7 */ /* 0x000062000804015b */
[----:B------:R-:W-:Y:S05]  /*a4d0*/  @!P0 BRA `(.L_x_1934) ;  /* 0x0000000000048947 */ /* 0x000fea0003800000 */
[----:B------:R-:W-:Y:S01]  /*a4e0*/  BPT.TRAP 0x1 ;  /* 0x000000040000795c */ /* 0x000fe20000300000 */
.L_x_1934:
[----:B------:R-:W-:Y:S01]  /*a4f0*/  VIADD R8, R217, 0x8 ;  /* 0x00000008d9087836 */ /* 0x000fe20000000000 */
[----:B-1----:R-:W-:Y:S06]  /*a500*/  @P2 BRA `(.L_x_1935) ;  /* 0x0000000000082947 */ /* 0x002fec0003800000 */
[----:B------:R-:W1:Y:S02]  /*a510*/  SYNCS.PHASECHK.TRANS64.TRYWAIT P2, [UR27+0x22850], R6 ;  /* 0x02285006ff0075a7 */ /* 0x000e64000804015b */
[----:B-1----:R-:W-:Y:S05]  /*a520*/  @!P2 BRA `(.L_x_1936) ;  /* 0x000000b00040a947 */ /* 0x002fea0003800000 */
.L_x_1935:
        /* <DEDUP_REMOVED lines=39> */
.L_x_1937:
[----:B------:R-:W-:Y:S01]  /*a7a0*/  UIADD3 UR27, UR27, 0x22860, URZ ;  /* 0x000228601b1b7890 */ /* 0x000fe2000fffe03f */
[----:B------:R-:W-:Y:S02]  /*a7b0*/  IMAD.MOV.U32 R8, RZ, RZ, R5 ;  /* 0x000000ffff087224 */ /* 0x000fe400078e0005 */
[----:B-1----:R-:W-:Y:S01]  /*a7c0*/  IMAD.MOV.U32 R9, RZ, RZ, R4 ;  /* 0x000000ffff097224 */ /* 0x002fe200078e0004 */
[----:B------:R-:W-:-:S09]  /*a7d0*/  UPRMT UR27, UR26, 0x654, UR27 ;  /* 0x000006541a1b7896 */ /* 0x000fd2000800001b */
[----:B------:R-:W-:Y:S01]  /*a7e0*/  SYNCS.ARRIVE.TRANS64.RED.A1T0 RZ, [UR27], RZ ;  /* 0x000000ffffff79a7 */ /* 0x000fe2000810041b */
[----:B------:R-:W-:Y:S05]  /*a7f0*/  @P1 BRA `(.L_x_1938) ;  /* 0xffffffdc003c1947 */ /* 0x000fea000383ffff */
[----:B0-----:R-:W-:-:S07]  /*a800*/  IMAD.MOV.U32 R6, RZ, RZ, R7 ;  /* 0x000000ffff067224 */ /* 0x001fce00078e0007 */
.L_x_1927:
[----:B------:R-:W-:-:S13]  /*a810*/  ISETP.GE.AND P1, PT, R6, UR44, PT ;  /* 0x0000002c06007c0c */ /* 0x000fda000bf26270 */
[----:B------:R-:W-:Y:S05]  /*a820*/  @!P1 BRA `(.L_x_1939) ;  /* 0x00000034008c9947 */ /* 0x000fea0003800000 */
[----:B------:R-:W-:Y:S01]  /*a830*/  IMAD.MOV.U32 R9, RZ, RZ, R5 ;  /* 0x000000ffff097224 */ /* 0x000fe200078e0005 */
[----:B------:R-:W-:Y:S01]  /*a840*/  ULDC UR27, c[0x0][0x9e4] ;  /* 0x00027900001b7ab9 */ /* 0x000fe20000000800 */
[----:B------:R-:W-:Y:S01]  /*a850*/  IMAD.MOV.U32 R8, RZ, RZ, R4 ;  /* 0x000000ffff087224 */ /* 0x000fe200078e0004 */
[----:B------:R-:W-:Y:S01]  /*a860*/  ULDC UR28, c[0x0][0x9dc] ;  /* 0x00027700001c7ab9 */ /* 0x000fe20000000800 */
[----:B------:R-:W-:Y:S01]  /*a870*/  ULDC UR29, c[0x0][0x288] ;  /* 0x0000a200001d7ab9 */ /* 0x000fe20000000800 */
[----:B------:R-:W-:Y:S01]  /*a880*/  ULDC UR30, c[0x0][0x9d8] ;  /* 0x00027600001e7ab9 */ /* 0x000fe20000000800 */
[----:B------:R-:W-:Y:S01]  /*a890*/  ULDC UR26, c[0x0][0x988] ;  /* 0x00026200001a7ab9 */ /* 0x000fe20000000800 */
[----:B------:R-:W-:-:S05]  /*a8a0*/  ULDC UR31, c[0x0][0x9e0] ;  /* 0x00027800001f7ab9 */ /* 0x000fca0000000800 */
.L_x_1958:
[----:B------:R-:W-:-:S04]  /*a8b0*/  UIADD3 UR38, UR38, 0x1, URZ ;  /* 0x0000000126267890 */ /* 0x000fc8000fffe03f */
[----:B------:R-:W-:-:S04]  /*a8c0*/  UISETP.NE.AND UP0, UPT, UR38, 0x2, UPT ;  /* 0x000000022600788c */ /* 0x000fc8000bf05270 */
[----:B------:R-:W-:Y:S02]  /*a8d0*/  USEL UR6, URZ, 0x1, UP0 ;  /* 0x000000013f067887 */ /* 0x000fe40008000000 */
[----:B------:R-:W-:Y:S02]  /*a8e0*/  USEL UR38, UR38, URZ, UP0 ;  /* 0x0000003f26267287 */ /* 0x000fe40008000000 */
[----:B------:R-:W-:Y:S01]  /*a8f0*/  ULOP3.LUT UR37, UR37, UR6, URZ, 0x3c, !UPT ;  /* 0x0000000625257292 */ /* 0x000fe2000f8e3c3f */
[----:B01----:R-:W-:Y:S11]  /*a900*/  @!P0 BRA `(.L_x_1940) ;  /* 0x0000000000048947 */ /* 0x003ff60003800000 */
[----:B------:R-:W-:Y:S01]  /*a910*/  BPT.TRAP 0x1 ;  /* 0x000000040000795c */ /* 0x000fe20000300000 */
.L_x_1940:
        /* <DEDUP_REMOVED lines=9> */
.L_x_1941:
[----:B-1----:R-:W-:Y:S05]  /*a9b0*/  @P1 BRA `(.L_x_1942) ;  /* 0x0000000000081947 */ /* 0x002fea0003800000 */
[----:B------:R-:W1:Y:S02]  /*a9c0*/  SYNCS.PHASECHK.TRANS64.TRYWAIT P1, [UR25+0x22830], R7 ;  /* 0x02283007ff0075a7 */ /* 0x000e640008020159 */
[----:B-1----:R-:W-:Y:S05]  /*a9d0*/  @!P1 BRA `(.L_x_1943) ;  /* 0x000000ac002c9947 */ /* 0x002fea0003800000 */
.L_x_1942:
        /* <DEDUP_REMOVED lines=12> */
[----:B--2---:R-:W-:Y:S01]  /*aaa0*/  IADD3 R3, -R215, 0xb, RZ ;  /* 0x0000000bd7037810 */ /* 0x004fe20007ffe1ff */
        /* <DEDUP_REMOVED lines=13> */
.L_x_1944:
[----:B------:R-:W-:Y:S01]  /*ab80*/  ISETP.NE.AND P2, PT, R205, 0x1, PT ;  /* 0x00000001cd00780c */ /* 0x000fe20003f45270 */
[----:B------:R-:W-:Y:S01]  /*ab90*/  FMUL.FTZ R10, R154, UR30 ;  /* 0x0000001e9a0a7c20 */ /* 0x000fe20008410000 */
[----:B------:R-:W-:Y:S01]  /*aba0*/  FMUL.FTZ R154, R160, UR30 ;  /* 0x0000001ea09a7c20 */ /* 0x000fe20008410000 */
[----:B------:R-:W-:Y:S01]  /*abb0*/  FMUL.FTZ R160, R170, UR30 ;  /* 0x0000001eaaa07c20 */ /* 0x000fe20008410000 */
[----:B------:R-:W-:Y:S01]  /*abc0*/  FMUL.FTZ R170, R176, UR30 ;  /* 0x0000001eb0aa7c20 */ /* 0x000fe20008410000 */
[----:B------:R-:W-:Y:S01]  /*abd0*/  FMUL.FTZ R176, R186, UR30 ;  /* 0x0000001ebab07c20 */ /* 0x000fe20008410000 */
[----:B------:R-:W-:Y:S01]  /*abe0*/  FMUL.FTZ R186, R192, UR30 ;  /* 0x0000001ec0ba7c20 */ /* 0x000fe20008410000 */
[----:B------:R-:W-:Y:S02]  /*abf0*/  VIADD R192, R22, UR41 ;  /* 0x0000002916c07c36 */ /* 0x000fe40008000000 */
[----:B------:R-:W-:Y:S01]  /*ac00*/  FMUL.FTZ R21, R157, UR30 ;  /* 0x0000001e9d157c20 */ /* 0x000fe20008410000 */
[----:B------:R-:W-:Y:S01]  /*ac10*/  FMUL.FTZ R157, R167, UR30 ;  /* 0x0000001ea79d7c20 */ /* 0x000fe20008410000 */
[----:B------:R-:W-:Y:S01]  /*ac20*/  FMUL.FTZ R167, R173, UR30 ;  /* 0x0000001eada77c20 */ /* 0x000fe20008410000 */
[----:B------:R-:W-:Y:S01]  /*ac30*/  FMUL.FTZ R20, R156, UR30 ;  /* 0x0000001e9c147c20 */ /* 0x000fe20008410000 */
[----:B------:R-:W-:Y:S01]  /*ac40*/  FMUL.FTZ R173, R183, UR30 ;  /* 0x0000001eb7ad7c20 */ /* 0x000fe20008410000 */
[----:B------:R-:W3:Y:S01]  /*ac50*/  @P2 LDC R5, c[0x0][0x44c] ;  /* 0x00011300ff052b82 */ /* 0x000ee20000000800 */
[----:B------:R-:W-:Y:S01]  /*ac60*/  UIADD3 UR6, UR25, 0x22840, URZ ;  /* 0x0002284019067890 */ /* 0x000fe2000fffe03f */
[----:B------:R-:W-:Y:S01]  /*ac70*/  FMUL.FTZ R12, R152, UR30 ;  /* 0x0000001e980c7c20 */ /* 0x000fe20008410000 */
[----:B------:R-:W-:Y:S01]  /*ac80*/  FMUL.FTZ R13, R153, UR30 ;  /* 0x0000001e990d7c20 */ /* 0x000fe20008410000 */
[----:B------:R-:W-:Y:S01]  /*ac90*/  FMUL.FTZ R11, R155, UR30 ;  /* 0x0000001e9b0b7c20 */ /* 0x000fe20008410000 */
[----:B------:R-:W-:Y:S01]  /*aca0*/  FMUL.FTZ R14, R158, UR30 ;  /* 0x0000001e9e0e7c20 */ /* 0x000fe20008410000 */
        /* <DEDUP_REMOVED lines=16> */
[----:B------:R-:W-:Y:S01]  /*adb0*/  FMUL.FTZ R172, R182, UR30 ;  /* 0x0000001eb6ac7c20 */ /* 0x000fe20008410000 */
[----:B------:R-:W-:Y:S01]  /*adc0*/  FMUL.FTZ R171, R177, UR30 ;  /* 0x0000001eb1ab7c20 */ /* 0x000fe20008410000 */
[----:B---3--:R-:W-:-:S04]  /*add0*/  @P2 IMAD.HI.U32 R5, R192, R5, RZ ;  /* 0x00000005c0052227 */ /* 0x008fc800078e00ff */
        /* <DEDUP_REMOVED lines=17> */
[----:B------:R-:W-:Y:S01]  /*aef0*/  FMUL.FTZ R193, R197, UR30 ;  /* 0x0000001ec5c17c20 */ /* 0x000fe20008410000 */
[----:B------:R-:W-:Y:S01]  /*af00*/  FMUL.FTZ R187, R198, UR30 ;  /* 0x0000001ec6bb7c20 */ /* 0x000fe20008410000 */
[----:B------:R-:W-:-:S02]  /*af10*/  VIADD R5, R189, 0x1 ;  /* 0x00000001bd057836 */ /* 0x000fc40000000000 */
[----:B------:R-:W-:Y:S01]  /*af20*/  FMUL.FTZ R190, R199, UR30 ;  /* 0x0000001ec7be7c20 */ /* 0x000fe20008410000 */
[----:B------:R-:W-:Y:S01]  /*af30*/  LOP3.LUT P1, RZ, R16, 0x80000, RZ, 0xc0, !PT ;  /* 0x0008000010ff7812 */ /* 0x000fe2000782c0ff */
[----:B------:R-:W3:Y:S01]  /*af40*/  MUFU.TANH R12, R12 ;  /* 0x0000000c000c7308 */ /* 0x000ee20000002400 */
[----:B------:R-:W-:Y:S01]  /*af50*/  IMAD R4, R18, -0x2, R5 ;  /* 0xfffffffe12047824 */ /* 0x000fe200078e0205 */
[----:B------:R-:W-:Y:S01]  /*af60*/  SYNCS.ARRIVE.TRANS64.RED.A1T0 RZ, [UR6], RZ ;  /* 0x000000ffffff79a7 */ /* 0x000fe20008100406 */
[----:B------:R-:W-:-:S03]  /*af70*/  ULOP3.LUT UR6, URZ, UR28, URZ, 0x33, !UPT ;  /* 0x0000001c3f067292 */ /* 0x000fc6000f8e333f */
[----:B------:R-:W-:Y:S02]  /*af80*/  IADD3 R4, R4, -UR29, R17 ;  /* 0x8000001d04047c10 */ /* 0x000fe4000fffe011 */
[----:B------:R-:W4:Y:S03]  /*af90*/  MUFU.TANH R13, R13 ;  /* 0x0000000d000d7308 */ /* 0x000f260000002400 */
[C---:B------:R-:W-:Y:S02]  /*afa0*/  VIADD R198, R4.reuse, UR31 ;  /* 0x0000001f04c67c36 */ /* 0x040fe40008000000 */
[----:B------:R-:W-:Y:S02]  /*afb0*/  VIADD R197, R4, UR6 ;  /* 0x0000000604c57c36 */ /* 0x000fe40008000000 */
[----:B-1----:R-:W-:Y:S01]  /*afc0*/  IMAD.IADD R196, R198, 0x1, R214 ;  /* 0x00000001c6c47824 */ /* 0x002fe200078e02d6 */
[----:B------:R-:W1:Y:S01]  /*afd0*/  MUFU.TANH R10, R10 ;  /* 0x0000000a000a7308 */ /* 0x000e620000002400 */
[----:B------:R-:W-:-:S07]  /*afe0*/  IMAD.IADD R194, R214, 0x1, R197 ;  /* 0x00000001d6c27824 */ /* 0x000fce00078e02c5 */
        /* <DEDUP_REMOVED lines=46> */
[----:B------:R-:W-:Y:S01]  /*b2d0*/  IADD3 R195, R17, -UR29, R214 ;  /* 0x8000001d11c37c10 */ /* 0x000fe2000fffe0d6 */
        /* <DEDUP_REMOVED lines=11> */
.L_x_1947:
[----:B------:R-:W-:-:S05]  /*b390*/  IMAD.U32 R199, RZ, RZ, UR27 ;  /* 0x0000001bffc77e24 */ /* 0x000fca000f8e00ff */
[----:B------:R-:W-:-:S13]  /*b3a0*/  ISETP.NE.AND P1, PT, R199, 0x1, PT ;  /* 0x00000001c700780c */ /* 0x000fda0003f25270 */
[----:B------:R-:W1:Y:S02]  /*b3b0*/  @P1 LDC.64 R4, c[0x0][0x9e8] ;  /* 0x00027a00ff041b82 */ /* 0x000e640000000a00 */
[----:B-1----:R-:W-:-:S05]  /*b3c0*/  @P1 IMAD.HI.U32 R4, R195, R4, RZ ;  /* 0x00000004c3041227 */ /* 0x002fca00078e00ff */
[----:B------:R-:W-:-:S07]  /*b3d0*/  @P1 SHF.R.U32.HI R195, RZ, R5, R4 ;  /* 0x00000005ffc31219 */ /* 0x000fce0000011604 */
.L_x_1948:
[----:B------:R-:W-:Y:S05]  /*b3e0*/  BSYNC B0 ;  /* 0x0000000000007941 */ /* 0x000fea0003800000 */
.L_x_1946:
[----:B------:R-:W-:-:S04]  /*b3f0*/  IMAD R4, R18, -0x2, R189 ;  /* 0xfffffffe12047824 */ /* 0x000fc800078e02bd */
[----:B------:R-:W-:-:S05]  /*b400*/  IMAD R195, R195, R199, R4 ;  /* 0x000000c7c3c37224 */ /* 0x000fca00078e0204 */
[----:B------:R-:W-:Y:S02]  /*b410*/  VIADDMNMX R196, R195, R199, R196, PT ;  /* 0x000000c7c3c47246 */ /* 0x000fe400038001c4 */
[----:B------:R-:W-:-:S07]  /*b420*/  VIMNMX R194, R194, R195, !PT ;  /* 0x000000c3c2c27248 */ /* 0x000fce0007fe0100 */
.L_x_1945:
[C---:B------:R-:W-:Y:S01]  /*b430*/  ISETP.GE.AND P2, PT, R189.reuse, 0x1, PT ;  /* 0x00000001bd00780c */ /* 0x040fe20003f46270 */
[----:B------:R-:W1:Y:S01]  /*b440*/  SHFL.IDX PT, R192, R192, 0x1, 0x1c1f ;  /* 0x003c1f00c0c07f89 */ /* 0x000e6200000e0000 */
[----:B------:R-:W-:Y:S02]  /*b450*/  LOP3.LUT R16, R16, 0xfffbffff, RZ, 0xc0, !PT ;  /* 0xfffbffff10107812 */ /* 0x000fe400078ec0ff */
[C---:B------:R-:W-:Y:S02]  /*b460*/  ISETP.GE.AND P1, PT, R189.reuse, 0x2, PT ;  /* 0x00000002bd00780c */ /* 0x040fe40003f26270 */
[----:B------:R-:W-:Y:S02]  /*b470*/  ISETP.GT.AND P3, PT, R194, RZ, !P2 ;  /* 0x000000ffc200720c */ /* 0x000fe40005764270 */
[----:B------:R-:W-:Y:S02]  /*b480*/  ISETP.GE.AND P4, PT, R189, 0x9, PT ;  /* 0x00000009bd00780c */ /* 0x000fe40003f86270 */
[----:B------:R-:W-:-:S03]  /*b490*/  ISETP.LT.OR P3, PT, R196, 0x1, P3 ;  /* 0x00000001c400780c */ /* 0x000fc60001f61670 */
[----:B------:R-:W-:Y:S02]  /*b4a0*/  @P2 LOP3.LUT R16, R16, 0x40000, RZ, 0xfc, !PT ;  /* 0x0004000010102812 */ /* 0x000fe400078efcff */
[----:B------:R-:W-:Y:S02]  /*b4b0*/  ISETP.GT.AND P2, PT, R194, 0x1, !P1 ;  /* 0x00000001c200780c */ /* 0x000fe40004f44270 */
[----:B------:R-:W-:Y:S02]  /*b4c0*/  FSEL R195, R12, -INF , !P3 ;  /* 0xff8000000cc37808 */ /* 0x000fe40005800000 */
[----:B------:R-:W-:Y:S02]  /*b4d0*/  ISETP.LT.OR P2, PT, R196, 0x2, P2 ;  /* 0x00000002c400780c */ /* 0x000fe40001741670 */
[----:B------:R-:W-:Y:S02]  /*b4e0*/  ISETP.GE.AND P3, PT, R189, 0xa, PT ;  /* 0x0000000abd00780c */ /* 0x000fe40003f66270 */
[----:B------:R-:W-:-:S02]  /*b4f0*/  LOP3.LUT R16, R16, 0xfffffffd, RZ, 0xc0, !PT ;  /* 0xfffffffd10107812 */ /* 0x000fc400078ec0ff */
[----:B------:R-:W-:Y:S01]  /*b500*/  FSEL R13, R13, -INF , !P2 ;  /* 0xff8000000d0d7808 */ /* 0x000fe20005000000 */
[--C-:B-1----:R-:W-:Y:S01]  /*b510*/  IMAD.IADD R198, R198, 0x1, R192.reuse ;  /* 0x00000001c6c67824 */ /* 0x102fe200078e02c0 */
[----:B------:R-:W-:Y:S01]  /*b520*/  ISETP.GT.AND P2, PT, R194, 0x8, !P4 ;  /* 0x00000008c200780c */ /* 0x000fe20006744270 */
[----:B------:R-:W-:Y:S01]  /*b530*/  IMAD.IADD R197, R197, 0x1, R192 ;  /* 0x00000001c5c57824 */ /* 0x000fe200078e02c0 */
[----:B------:R-:W-:Y:S02]  /*b540*/  @P4 LOP3.LUT R16, R16, 0x2, RZ, 0xfc, !PT ;  /* 0x0000000210104812 */ /* 0x000fe400078efcff */
[----:B------:R-:W-:Y:S02]  /*b550*/  ISETP.LT.OR P2, PT, R196, 0x9, P2 ;  /* 0x00000009c400780c */ /* 0x000fe40001741670 */
[----:B------:R-:W-:Y:S02]  /*b560*/  LOP3.LUT R16, R16, 0xfffffffb, RZ, 0xc0, !PT ;  /* 0xfffffffb10107812 */ /* 0x000fe400078ec0ff */
[----:B0-----:R-:W-:-:S02]  /*b570*/  FSEL R20, R20, -INF , !P2 ;  /* 0xff80000014147808 */ /* 0x001fc40005000000 */
[----:B------:R-:W-:Y:S02]  /*b580*/  @P3 LOP3.LUT R16, R16, 0x4, RZ, 0xfc, !PT ;  /* 0x0000000410103812 */ /* 0x000fe400078efcff */
[----:B------:R-:W-:Y:S02]  /*b590*/  ISETP.GT.AND P2, PT, R194, 0x9, !P3 ;  /* 0x00000009c200780c */ /* 0x000fe40005f44270 */
[----:B------:R-:W-:Y:S02]  /*b5a0*/  ISETP.GE.AND P3, PT, R189, 0x11, PT ;  /* 0x00000011bd00780c */ /* 0x000fe40003f66270 */
[----:B------:R-:W-:Y:S02]  /*b5b0*/  ISETP.LT.OR P2, PT, R196, 0xa, P2 ;  /* 0x0000000ac400780c */ /* 0x000fe40001741670 */
[----:B------:R-:W-:Y:S02]  /*b5c0*/  LOP3.LUT R16, R16, 0xfffffff7, RZ, 0xc0, !PT ;  /* 0xfffffff710107812 */ /* 0x000fe400078ec0ff */
        /* <DEDUP_REMOVED lines=113> */
[----:B------:R-:W-:Y:S01]  /*bce0*/  IADD3 R199, R17, -UR29, R192 ;  /* 0x8000001d11c77c10 */ /* 0x000fe2000fffe0c0 */
        /* <DEDUP_REMOVED lines=11> */
.L_x_1951:
[----:B------:R-:W-:-:S05]  /*bda0*/  IMAD.U32 R12, RZ, RZ, UR27 ;  /* 0x0000001bff0c7e24 */ /* 0x000fca000f8e00ff */
[----:B------:R-:W-:-:S13]  /*bdb0*/  ISETP.NE.AND P6, PT, R12, 0x1, PT ;  /* 0x000000010c00780c */ /* 0x000fda0003fc5270 */
[----:B------:R-:W0:Y:S02]  /*bdc0*/  @P6 LDC.64 R4, c[0x0][0x9e8] ;  /* 0x00027a00ff046b82 */ /* 0x000e240000000a00 */
[----:B0-----:R-:W-:-:S05]  /*bdd0*/  @P6 IMAD.HI.U32 R4, R199, R4, RZ ;  /* 0x00000004c7046227 */ /* 0x001fca00078e00ff */
[----:B------:R-:W-:-:S07]  /*bde0*/  @P6 SHF.R.U32.HI R199, RZ, R5, R4 ;  /* 0x00000005ffc76219 */ /* 0x000fce0000011604 */
.L_x_1952:
[----:B------:R-:W-:Y:S05]  /*bdf0*/  BSYNC B0 ;  /* 0x0000000000007941 */ /* 0x000fea0003800000 */
.L_x_1950:
[----:B------:R-:W-:-:S04]  /*be00*/  IMAD R189, R18, -0x2, R189 ;  /* 0xfffffffe12bd7824 */ /* 0x000fc800078e02bd */
[----:B------:R-:W-:-:S05]  /*be10*/  IMAD R199, R199, R12, R189 ;  /* 0x0000000cc7c77224 */ /* 0x000fca00078e02bd */
[----:B------:R-:W-:Y:S02]  /*be20*/  VIADDMNMX R198, R199, R12, R198, PT ;  /* 0x0000000cc7c67246 */ /* 0x000fe400038001c6 */
[----:B------:R-:W-:-:S07]  /*be30*/  VIMNMX R197, R197, R199, !PT ;  /* 0x000000c7c5c57248 */ /* 0x000fce0007fe0100 */
.L_x_1949:
        /* <DEDUP_REMOVED lines=95> */
[----:B------:R-:W-:Y:S01]  /*c430*/  FSEL R187, R187, -INF , !P5 ;  /* 0xff800000bbbb7808 */ /* 0x000fe20006800000 */
[----:B------:R-:W-:Y:S01]  /*c440*/  FMUL.FTZ R12, R4, UR14 ;  /* 0x0000000e040c7c20 */ /* 0x000fe20008410000 */
        /* <DEDUP_REMOVED lines=17> */
[C---:B------:R-:W-:Y:S02]  /*c560*/  ISETP.GT.AND P1, PT, R197.reuse, RZ, !P6 ;  /* 0x000000ffc500720c */ /* 0x040fe40007724270 */
[----:B------:R-:W-:Y:S02]  /*c570*/  LOP3.LUT P6, RZ, R16, 0x1, RZ, 0xc0, !PT ;  /* 0x0000000110ff7812 */ /* 0x000fe400078cc0ff */
[----:B------:R-:W-:Y:S02]  /*c580*/  ISETP.LT.OR P1, PT, R198, 0x1, P1 ;  /* 0x00000001c600780c */ /* 0x000fe40000f21670 */
[----:B------:R-:W-:Y:S02]  /*c590*/  ISETP.GT.AND P2, PT, R197, 0x59, !P6 ;  /* 0x00000059c500780c */ /* 0x000fe40007744270 */
[----:B------:R-:W-:-:S02]  /*c5a0*/  FSEL R10, R10, -INF , !P1 ;  /* 0xff8000000a0a7808 */ /* 0x000fc40004800000 */
[----:B------:R-:W-:Y:S02]  /*c5b0*/  FSETP.NEU.FTZ.AND P1, PT, R4, -INF , PT ;  /* 0xff8000000400780b */ /* 0x000fe40003f3d000 */
[----:B------:R-:W-:Y:S02]  /*c5c0*/  FMNMX.FTZ R192, R10, R9, !PT ;  /* 0x000000090ac07209 */ /* 0x000fe40007810000 */
[----:B------:R-:W-:Y:S02]  /*c5d0*/  FSEL R12, R12, RZ, P1 ;  /* 0x000000ff0c0c7208 */ /* 0x000fe40000800000 */
[----:B------:R-:W-:Y:S02]  /*c5e0*/  FMNMX.FTZ R5, R11, R192, !PT ;  /* 0x000000c00b057209 */ /* 0x000fe40007810000 */
[----:B------:R-:W-:Y:S01]  /*c5f0*/  ISETP.LT.OR P2, PT, R198, 0x5a, P2 ;  /* 0x0000005ac600780c */ /* 0x000fe20001741670 */
[--C-:B------:R-:W-:Y:S01]  /*c600*/  FFMA.FTZ R189, R195, UR14, -R12.reuse ;  /* 0x0000000ec3bd7c23 */ /* 0x100fe2000801080c */
[----:B------:R-:W-:Y:S01]  /*c610*/  FMNMX.FTZ R194, R14, R5, !PT ;  /* 0x000000050ec27209 */ /* 0x000fe20007810000 */
[--C-:B------:R-:W-:Y:S01]  /*c620*/  FFMA.FTZ R195, R13, UR14, -R12.reuse ;  /* 0x0000000e0dc37c23 */ /* 0x100fe2000801080c */
[--C-:B------:R-:W-:Y:S01]  /*c630*/  FFMA.FTZ R13, R20, UR14, -R12.reuse ;  /* 0x0000000e140d7c23 */ /* 0x100fe2000801080c */
[--C-:B------:R-:W-:Y:S01]  /*c640*/  FFMA.FTZ R196, R21, UR14, -R12.reuse ;  /* 0x0000000e15c47c23 */ /* 0x100fe2000801080c */
[----:B------:R-:W-:Y:S01]  /*c650*/  FMNMX.FTZ R5, R15, R194, !PT ;  /* 0x000000c20f057209 */ /* 0x000fe20007810000 */
[--C-:B------:R-:W-:Y:S01]  /*c660*/  FFMA.FTZ R21, R154, UR14, -R12.reuse ;  /* 0x0000000e9a157c23 */ /* 0x100fe2000801080c */
[----:B------:R-:W-:Y:S01]  /*c670*/  FSEL R190, R190, -INF , !P2 ;  /* 0xff800000bebe7808 */ /* 0x000fe20005000000 */
[----:B------:R0:W-:Y:S01]  /*c680*/  MUFU.EX2 R192, R195 ;  /* 0x000000c300c07308 */ /* 0x0001e20000000800 */
[----:B------:R-:W-:Y:S01]  /*c690*/  FMNMX.FTZ R20, R152, R5, !PT ;  /* 0x0000000598147209 */ /* 0x000fe20007810000 */
[----:B------:R-:W-:-:S03]  /*c6a0*/  FFMA.FTZ R158, R158, UR14, -R12 ;  /* 0x0000000e9e9e7c23 */ /* 0x000fc6000801080c */
[----:B------:R-:W-:-:S03]  /*c6b0*/  FMNMX.FTZ R5, R153, R20, !PT ;  /* 0x0000001499057209 */ /* 0x000fc60007810000 */
[----:B------:R-:W-:Y:S01]  /*c6c0*/  MUFU.EX2 R189, R189 ;  /* 0x000000bd00bd7308 */ /* 0x000fe20000000800 */
[----:B------:R-:W-:Y:S02]  /*c6d0*/  FMNMX.FTZ R194, R156, R5, !PT ;  /* 0x000000059cc27209 */ /* 0x000fe40007810000 */
[----:B0-----:R-:W-:Y:S02]  /*c6e0*/  FSEL R195, R4, RZ, P1 ;  /* 0x000000ff04c37208 */ /* 0x001fe40000800000 */
[----:B------:R-:W-:Y:S01]  /*c6f0*/  FMNMX.FTZ R5, R157, R194, !PT ;  /* 0x000000c29d057209 */ /* 0x000fe20007810000 */
[--C-:B------:R-:W-:Y:S01]  /*c700*/  FFMA.FTZ R194, R155, UR14, -R12.reuse ;  /* 0x0000000e9bc27c23 */ /* 0x100fe2000801080c */
[----:B------:R-:W-:Y:S01]  /*c710*/  FFMA.FTZ R155, R159, UR14, -R12 ;  /* 0x0000000e9f9b7c23 */ /* 0x000fe2000801080c */
[----:B------:R-:W-:Y:S01]  /*c720*/  FADD.FTZ R195, -R195, R8 ;  /* 0x00000008c3c37221 */ /* 0x000fe20000010100 */
[----:B------:R-:W-:Y:S01]  /*c730*/  FMNMX.FTZ R154, R160, R5, !PT ;  /* 0x00000005a09a7209 */ /* 0x000fe20007810000 */
[--C-:B------:R-:W-:Y:S01]  /*c740*/  FFMA.FTZ R159, R162, UR14, -R12.reuse ;  /* 0x0000000ea29f7c23 */ /* 0x100fe2000801080c */
[--C-:B------:R-:W-:Y:S01]  /*c750*/  FFMA.FTZ R162, R163, UR14, -R12.reuse ;  /* 0x0000000ea3a27c23 */ /* 0x100fe2000801080c */
[----:B------:R-:W-:Y:S01]  /*c760*/  FMUL.FTZ R8, R195, UR14 ;  /* 0x0000000ec3087c20 */ /* 0x000fe20008410000 */
[----:B------:R-:W-:Y:S01]  /*c770*/  FMNMX.FTZ R5, R161, R154, !PT ;  /* 0x0000009aa1057209 */ /* 0x000fe20007810000 */
[--C-:B------:R-:W-:Y:S01]  /*c780*/  FFMA.FTZ R163, R166, UR14, -R12.reuse ;  /* 0x0000000ea6a37c23 */ /* 0x100fe2000801080c */
[--C-:B------:R-:W-:Y:S01]  /*c790*/  FFMA.FTZ R166, R167, UR14, -R12.reuse ;  /* 0x0000000ea7a67c23 */ /* 0x100fe2000801080c */
[--C-:B------:R-:W-:Y:S01]  /*c7a0*/  FFMA.FTZ R167, R170, UR14, -R12.reuse ;  /* 0x0000000eaaa77c23 */ /* 0x100fe2000801080c */
[----:B------:R-:W-:Y:S01]  /*c7b0*/  FMNMX.FTZ R154, R164, R5, !PT ;  /* 0x00000005a49a7209 */ /* 0x000fe20007810000 */
[----:B------:R-:W0:Y:S01]  /*c7c0*/  MUFU.EX2 R8, R8 ;  /* 0x0000000800087308 */ /* 0x000e220000000800 */
        /* <DEDUP_REMOVED lines=15> */
[----:B------:R3:W4:Y:S01]  /*c8c0*/  MUFU.EX2 R20, R196 ;  /* 0x000000c400147308 */ /* 0x0007220000000800 */
[----:B------:R-:W-:Y:S01]  /*c8d0*/  FFMA.FTZ R191, R193, UR14, -R12 ;  /* 0x0000000ec1bf7c23 */ /* 0x000fe2000801080c */
[----:B0-----:R-:W-:Y:S01]  /*c8e0*/  FMUL.FTZ R24, R24, R8 ;  /* 0x0000000818187220 */ /* 0x001fe20000410000 */
[----:B------:R-:W-:Y:S01]  /*c8f0*/  FMNMX.FTZ R5, R173, R154, !PT ;  /* 0x0000009aad057209 */ /* 0x000fe20007810000 */
[-C--:B------:R-:W-:Y:S01]  /*c900*/  FMUL.FTZ R25, R25, R8.reuse ;  /* 0x0000000819197220 */ /* 0x080fe20000410000 */
[-C--:B------:R-:W-:Y:S01]  /*c910*/  FMUL.FTZ R28, R28, R8.reuse ;  /* 0x000000081c1c7220 */ /* 0x080fe20000410000 */
[-C--:B------:R-:W-:Y:S01]  /*c920*/  FMUL.FTZ R29, R29, R8.reuse ;  /* 0x000000081d1d7220 */ /* 0x080fe20000410000 */
[----:B------:R-:W-:Y:S01]  /*c930*/  FMNMX.FTZ R154, R176, R5, !PT ;  /* 0x00000005b09a7209 */ /* 0x000fe20007810000 */
[----:B------:R-:W0:Y:S01]  /*c940*/  MUFU.EX2 R21, R21 ;  /* 0x0000001500157308 */ /* 0x000e220000000800 */
[-C--:B------:R-:W-:Y:S01]  /*c950*/  FMUL.FTZ R32, R32, R8.reuse ;  /* 0x0000000820207220 */ /* 0x080fe20000410000 */
[----:B------:R-:W-:Y:S01]  /*c960*/  FMUL.FTZ R33, R33, R8 ;  /* 0x0000000821217220 */ /* 0x000fe20000410000 */
[----:B------:R-:W-:Y:S01]  /*c970*/  FMNMX.FTZ R5, R177, R154, !PT ;  /* 0x0000009ab1057209 */ /* 0x000fe20007810000 */
[-C--:B------:R-:W-:Y:S01]  /*c980*/  FMUL.FTZ R36, R36, R8.reuse ;  /* 0x0000000824247220 */ /* 0x080fe20000410000 */
[-C--:B------:R-:W-:Y:S01]  /*c990*/  FMUL.FTZ R37, R37, R8.reuse ;  /* 0x0000000825257220 */ /* 0x080fe20000410000 */
[-C--:B------:R-:W-:Y:S01]  /*c9a0*/  FMUL.FTZ R40, R40, R8.reuse ;  /* 0x0000000828287220 */ /* 0x080fe20000410000 */
[----:B------:R-:W-:Y:S01]  /*c9b0*/  FMNMX.FTZ R154, R180, R5, !PT ;  /* 0x00000005b49a7209 */ /* 0x000fe20007810000 */
[----:B------:R-:W5:Y:S01]  /*c9c0*/  MUFU.EX2 R194, R194 ;  /* 0x000000c200c27308 */ /* 0x000f620000000800 */
[-C--:B------:R-:W-:Y:S01]  /*c9d0*/  FMUL.FTZ R41, R41, R8.reuse ;  /* 0x0000000829297220 */ /* 0x080fe20000410000 */
[----:B------:R-:W-:Y:S01]  /*c9e0*/  FMUL.FTZ R44, R44, R8 ;  /* 0x000000082c2c7220 */ /* 0x000fe20000410000 */
[----:B------:R-:W-:Y:S01]  /*c9f0*/  FMNMX.FTZ R154, R181, R154, !PT ;  /* 0x0000009ab59a7209 */ /* 0x000fe20007810000 */
[-C--:B------:R-:W-:Y:S01]  /*ca00*/  FMUL.FTZ R45, R45, R8.reuse ;  /* 0x000000082d2d7220 */ /* 0x080fe20000410000 */
[-C--:B------:R-:W-:Y:S01]  /*ca10*/  FMUL.FTZ R48, R48, R8.reuse ;  /* 0x0000000830307220 */ /* 0x080fe20000410000 */
[----:B------:R-:W-:Y:S01]  /*ca20*/  FMUL.FTZ R49, R49, R8 ;  /* 0x0000000831317220 */ /* 0x000fe20000410000 */
[----:B------:R-:W-:Y:S01]  /*ca30*/  FMNMX.FTZ R5, R185, R154, !PT ;  /* 0x0000009ab9057209 */ /* 0x000fe20007810000 */
[----:B------:R-:W2:Y:S01]  /*ca40*/  MUFU.EX2 R158, R158 ;  /* 0x0000009e009e7308 */ /* 0x000ea20000000800 */
[-C--:B------:R-:W-:Y:S01]  /*ca50*/  FMUL.FTZ R52, R52, R8.reuse ;  /* 0x0000000834347220 */ /* 0x080fe20000410000 */
[-C--:B------:R-:W-:Y:S01]  /*ca60*/  FMUL.FTZ R53, R53, R8.reuse ;  /* 0x0000000835357220 */ /* 0x080fe20000410000 */
        /* <DEDUP_REMOVED lines=11> */
[-C--:B------:R-:W-:Y:S01]  /*cb20*/  FMUL.FTZ R69, R69, R8.reuse ;  /* 0x0000000845457220 */ /* 0x080fe20000410000 */
[-C--:B------:R-:W-:Y:S01]  /*cb30*/  FMUL.FTZ R72, R72, R8.reuse ;  /* 0x0000000848487220 */ /* 0x080fe20000410000 */
[----:B------:R-:W1:Y:S01]  /*cb40*/  SHFL.BFLY PT, R154, R5, 0x2, 0x1f ;  /* 0x0c401f00059a7f89 */ /* 0x000e6200000e0000 */
[----:B------:R-:W2:Y:S01]  /*cb50*/  MUFU.EX2 R159, R159 ;  /* 0x0000009f009f7308 */ /* 0x000ea20000000800 */
        /* <DEDUP_REMOVED lines=21> */
[----:B------:R-:W-:Y:S01]  /*ccb0*/  FMUL.FTZ R112, R112, R8 ;  /* 0x0000000870707220 */ /* 0x000fe20000410000 */
[----:B-1----:R-:W-:Y:S01]  /*ccc0*/  FMNMX.FTZ R154, R5, R154, !PT ;  /* 0x0000009a059a7209 */ /* 0x002fe20007810000 */
[----:B------:R-:W-:Y:S01]  /*ccd0*/  MUFU.EX2 R166, R166 ;  /* 0x000000a600a67308 */ /* 0x000fe20000000800 */
[-C--:B------:R-:W-:Y:S01]  /*cce0*/  FMUL.FTZ R113, R113, R8.reuse ;  /* 0x0000000871717220 */ /* 0x080fe20000410000 */
[-C--:B------:R-:W-:Y:S01]  /*ccf0*/  FMUL.FTZ R116, R116, R8.reuse ;  /* 0x0000000874747220 */ /* 0x080fe20000410000 */
[-C--:B------:R-:W-:Y:S01]  /*cd00*/  FMUL.FTZ R117, R117, R8.reuse ;  /* 0x0000000875757220 */ /* 0x080fe20000410000 */
[----:B------:R-:W1:Y:S01]  /*cd10*/  SHFL.BFLY PT, R5, R154, 0x1, 0x1f ;  /* 0x0c201f009a057f89 */ /* 0x000e6200000e0000 */
        /* <DEDUP_REMOVED lines=11> */
[----:B------:R-:W2:Y:S01]  /*cdd0*/  MUFU.EX2 R170, R170 ;  /* 0x000000aa00aa7308 */ /* 0x000ea20000000800 */
[-C--:B------:R-:W-:Y:S01]  /*cde0*/  FMUL.FTZ R140, R140, R8.reuse ;  /* 0x000000088c8c7220 */ /* 0x080fe20000410000 */
[-C--:B------:R-:W-:Y:S01]  /*cdf0*/  FMUL.FTZ R141, R141, R8.reuse ;  /* 0x000000088d8d7220 */ /* 0x080fe20000410000 */
[-C--:B------:R-:W-:Y:S01]  /*ce00*/  FMUL.FTZ R144, R144, R8.reuse ;  /* 0x0000000890907220 */ /* 0x080fe20000410000 */
[-C--:B------:R-:W-:Y:S01]  /*ce10*/  FMUL.FTZ R145, R145, R8.reuse ;  /* 0x0000000891917220 */ /* 0x080fe20000410000 */
[-C--:B------:R-:W-:Y:S01]  /*ce20*/  FMUL.FTZ R148, R148, R8.reuse ;  /* 0x0000000894947220 */ /* 0x080fe20000410000 */
[----:B------:R-:W-:-:S02]  /*ce30*/  FMUL.FTZ R149, R149, R8 ;  /* 0x0000000895957220 */ /* 0x000fc40000410000 */
[----:B------:R-:W-:Y:S01]  /*ce40*/  MUFU.EX2 R171, R171 ;  /* 0x000000ab00ab7308 */ /* 0x000fe20000000800 */
[----:B-1----:R-:W-:-:S04]  /*ce50*/  FMNMX.FTZ R5, R154, R5, !PT ;  /* 0x000000059a057209 */ /* 0x002fc80007810000 */
[C---:B------:R-:W-:Y:S01]  /*ce60*/  FSETP.NEU.FTZ.AND P1, PT, R5.reuse, -INF , PT ;  /* 0xff8000000500780b */ /* 0x040fe20003f3d000 */
[----:B------:R-:W-:Y:S02]  /*ce70*/  FMUL.FTZ R154, R5, UR14 ;  /* 0x0000000e059a7c20 */ /* 0x000fe40008410000 */
[----:B------:R-:W-:Y:S03]  /*ce80*/  MUFU.EX2 R174, R174 ;  /* 0x000000ae00ae7308 */ /* 0x000fe60000000800 */
[----:B------:R-:W-:-:S05]  /*ce90*/  FSEL R154, R154, RZ, P1 ;  /* 0x000000ff9a9a7208 */ /* 0x000fca0000800000 */
[----:B------:R-:W-:Y:S01]  /*cea0*/  MUFU.EX2 R175, R175 ;  /* 0x000000af00af7308 */ /* 0x000fe20000000800 */
[--C-:B------:R-:W-:Y:S01]  /*ceb0*/  FFMA.FTZ R193, R10, UR14, -R154.reuse ;  /* 0x0000000e0ac17c23 */ /* 0x100fe2000801089a */
[--C-:B------:R-:W-:Y:S01]  /*cec0*/  FFMA.FTZ R10, R11, UR14, -R154.reuse ;  /* 0x0000000e0b0a7c23 */ /* 0x100fe2000801089a */
[----:B------:R-:W-:Y:S01]  /*ced0*/  FFMA.FTZ R11, R8, R2, R189 ;  /* 0x00000002080b7223 */ /* 0x000fe200000100bd */
[--C-:B------:R-:W-:Y:S01]  /*cee0*/  FFMA.FTZ R12, R15, UR14, -R154.reuse ;  /* 0x0000000e0f0c7c23 */ /* 0x100fe2000801089a */
[--C-:B---3--:R-:W-:Y:S01]  /*cef0*/  FFMA.FTZ R196, R157, UR14, -R154.reuse ;  /* 0x0000000e9dc47c23 */ /* 0x108fe2000801089a */
        /* <DEDUP_REMOVED lines=9> */
[----:B----4-:R-:W-:Y:S01]  /*cf90*/  FADD.FTZ R2, R20, R195 ;  /* 0x000000c314027221 */ /* 0x010fe20000010000 */
[--C-:B------:R-:W-:Y:S01]  /*cfa0*/  FFMA.FTZ R195, R156, UR14, -R154.reuse ;  /* 0x0000000e9cc37c23 */ /* 0x100fe2000801089a */
[----:B------:R-:W-:Y:S01]  /*cfb0*/  FFMA.FTZ R169, R169, UR14, -R154 ;  /* 0x0000000ea9a97c23 */ /* 0x000fe2000801089a */
[----:B------:R-:W-:Y:S01]  /*cfc0*/  MUFU.EX2 R179, R179 ;  /* 0x000000b300b37308 */ /* 0x000fe20000000800 */
[----:B0-----:R-:W-:Y:S01]  /*cfd0*/  FADD.FTZ R15, R21, R2 ;  /* 0x00000002150f7221 */ /* 0x001fe20000010000 */
[--C-:B------:R-:W-:Y:S01]  /*cfe0*/  FFMA.FTZ R173, R173, UR14, -R154.reuse ;  /* 0x0000000eadad7c23 */ /* 0x100fe2000801089a */
[--C-:B------:R-:W-:Y:S01]  /*cff0*/  FFMA.FTZ R177, R177, UR14, -R154.reuse ;  /* 0x0000000eb1b17c23 */ /* 0x100fe2000801089a */
[--C-:B------:R-:W-:Y:S01]  /*d000*/  FFMA.FTZ R180, R180, UR14, -R154.reuse ;  /* 0x0000000eb4b47c23 */ /* 0x100fe2000801089a */
[----:B-----5:R-:W-:Y:S01]  /*d010*/  FADD.FTZ R15, R194, R15 ;  /* 0x0000000fc20f7221 */ /* 0x020fe20000010000 */
[--C-:B------:R-:W-:Y:S01]  /*d020*/  FFMA.FTZ R181, R181, UR14, -R154.reuse ;  /* 0x0000000eb5b57c23 */ /* 0x100fe2000801089a */
[--C-:B------:R-:W-:Y:S01]  /*d030*/  FFMA.FTZ R185, R185, UR14, -R154.reuse ;  /* 0x0000000eb9b97c23 */ /* 0x100fe2000801089a */
[----:B------:R-:W-:Y:S01]  /*d040*/  MUFU.EX2 R182, R182 ;  /* 0x000000b600b67308 */ /* 0x000fe20000000800 */
[----:B--2---:R-:W-:Y:S01]  /*d050*/  FADD.FTZ R2, R158, R15 ;  /* 0x0000000f9e027221 */ /* 0x004fe20000010000 */
[--C-:B------:R-:W-:Y:S01]  /*d060*/  FFMA.FTZ R15, R153, UR14, -R154.reuse ;  /* 0x0000000e990f7c23 */ /* 0x100fe2000801089a */
[--C-:B------:R-:W-:Y:S01]  /*d070*/  FFMA.FTZ R184, R184, UR14, -R154.reuse ;  /* 0x0000000eb8b87c23 */ /* 0x100fe2000801089a */
[----:B------:R-:W-:Y:S01]  /*d080*/  FFMA.FTZ R187, R187, UR14, -R154 ;  /* 0x0000000ebbbb7c23 */ /* 0x000fe2000801089a */
[----:B------:R-:W-:Y:S01]  /*d090*/  FADD.FTZ R2, R155, R2 ;  /* 0x000000029b027221 */ /* 0x000fe20000010000 */
[----:B------:R-:W-:Y:S01]  /*d0a0*/  FFMA.FTZ R190, R190, UR14, -R154 ;  /* 0x0000000ebebe7c23 */ /* 0x000fe2000801089a */
[----:B------:R-:W-:Y:S01]  /*d0b0*/  F2FP.F16.F32.PACK_AB R156, R194, R21 ;  /* 0x00000015c29c723e */ /* 0x000fe200000000ff */
[----:B------:R-:W-:Y:S01]  /*d0c0*/  MUFU.EX2 R183, R183 ;  /* 0x000000b700b77308 */ /* 0x000fe20000000800 */
[----:B------:R-:W-:Y:S01]  /*d0d0*/  FADD.FTZ R153, R159, R2 ;  /* 0x000000029f997221 */ /* 0x000fe20000010000 */
[----:B------:R-:W-:-:S02]  /*d0e0*/  FSEL R2, R5, RZ, P1 ;  /* 0x000000ff05027208 */ /* 0x000fc40000800000 */
[----:B------:R-:W-:Y:S01]  /*d0f0*/  F2FP.F16.F32.PACK_AB R164, R170, R167 ;  /* 0x000000a7aaa4723e */ /* 0x000fe200000000ff */
[----:B------:R-:W-:Y:S01]  /*d100*/  FADD.FTZ R152, R162, R153 ;  /* 0x00000099a2987221 */ /* 0x000fe20000010000 */
[----:B------:R-:W-:Y:S01]  /*d110*/  F2FP.F16.F32.PACK_AB R158, R155, R158 ;  /* 0x0000009e9b9e723e */ /* 0x000fe200000000ff */
[----:B------:R-:W-:Y:S01]  /*d120*/  FADD.FTZ R2, -R2, R9 ;  /* 0x0000000902027221 */ /* 0x000fe20000010100 */
[----:B------:R-:W0:Y:S01]  /*d130*/  MUFU.EX2 R186, R186 ;  /* 0x000000ba00ba7308 */ /* 0x000e220000000800 */
[----:B------:R-:W-:-:S04]  /*d140*/  FADD.FTZ R153, R163, R152 ;  /* 0x00000098a3997221 */ /* 0x000fc80000010000 */
[----:B------:R-:W-:Y:S01]  /*d150*/  FADD.FTZ R152, R166, R153 ;  /* 0x00000099a6987221 */ /* 0x000fe20000010000 */
[----:B------:R-:W-:Y:S02]  /*d160*/  FFMA.FTZ R153, R172, UR14, -R154 ;  /* 0x0000000eac997c23 */ /* 0x000fe4000801089a */
[----:B------:R-:W2:Y:S01]  /*d170*/  MUFU.EX2 R188, R188 ;  /* 0x000000bc00bc7308 */ /* 0x000ea20000000800 */
[----:B------:R-:W-:-:S04]  /*d180*/  FADD.FTZ R9, R167, R152 ;  /* 0x00000098a7097221 */ /* 0x000fc80000010000 */
[----:B------:R-:W-:Y:S01]  /*d190*/  FADD.FTZ R152, R170, R9 ;  /* 0x00000009aa987221 */ /* 0x000fe20000010000 */
[----:B------:R-:W-:Y:S01]  /*d1a0*/  FFMA.FTZ R9, R168, UR14, -R154 ;  /* 0x0000000ea8097c23 */ /* 0x000fe2000801089a */
[----:B-1----:R-:W-:Y:S01]  /*d1b0*/  F2FP.F16.F32.PACK_AB R168, R178, R175 ;  /* 0x000000afb2a8723e */ /* 0x002fe200000000ff */
[----:B------:R-:W-:Y:S01]  /*d1c0*/  MUFU.EX2 R193, R193 ;  /* 0x000000c100c17308 */ /* 0x000fe20000000800 */
[----:B------:R-:W-:Y:S01]  /*d1d0*/  FADD.FTZ R157, R171, R152 ;  /* 0x00000098ab9d7221 */ /* 0x000fe20000010000 */
[----:B0-----:R-:W-:Y:S02]  /*d1e0*/  F2FP.F16.F32.PACK_AB R172, R186, R183 ;  /* 0x000000b7baac723e */ /* 0x001fe400000000ff */
[----:B------:R-:W-:Y:S01]  /*d1f0*/  F2FP.F16.F32.PACK_AB R170, R182, R179 ;  /* 0x000000b3b6aa723e */ /* 0x000fe200000000ff */
[----:B------:R-:W-:Y:S01]  /*d200*/  FADD.FTZ R152, R174, R157 ;  /* 0x0000009dae987221 */ /* 0x000fe20000010000 */
[----:B------:R-:W-:Y:S01]  /*d210*/  FFMA.FTZ R157, R176, UR14, -R154 ;  /* 0x0000000eb09d7c23 */ /* 0x000fe2000801089a */
[----:B------:R-:W-:Y:S01]  /*d220*/  F2FP.F16.F32.PACK_AB R154, R20, R13 ;  /* 0x0000000d149a723e */ /* 0x000fe200000000ff */
[----:B------:R-:W-:Y:S01]  /*d230*/  MUFU.EX2 R10, R10 ;  /* 0x0000000a000a7308 */ /* 0x000fe20000000800 */
[----:B------:R-:W-:-:S04]  /*d240*/  FADD.FTZ R199, R175, R152 ;  /* 0x00000098afc77221 */ /* 0x000fc80000010000 */
[----:B------:R-:W-:Y:S01]  /*d250*/  FADD.FTZ R152, R178, R199 ;  /* 0x000000c7b2987221 */ /* 0x000fe20000010000 */
[----:B------:R-:W-:Y:S02]  /*d260*/  FMUL.FTZ R178, R2, UR14 ;  /* 0x0000000e02b27c20 */ /* 0x000fe40008410000 */
[----:B------:R-:W-:Y:S01]  /*d270*/  MUFU.EX2 R11, R11 ;  /* 0x0000000b000b7308 */ /* 0x000fe20000000800 */
[----:B------:R-:W-:Y:S01]  /*d280*/  FADD.FTZ R199, R179, R152 ;  /* 0x00000098b3c77221 */ /* 0x000fe20000010000 */
[----:B------:R-:W-:-:S03]  /*d290*/  F2FP.F16.F32.PACK_AB R152, R192, R189 ;  /* 0x000000bdc098723e */ /* 0x000fc600000000ff */
[----:B------:R-:W-:-:S03]  /*d2a0*/  FADD.FTZ R20, R182, R199 ;  /* 0x000000c7b6147221 */ /* 0x000fc60000010000 */
[----:B------:R-:W0:Y:S01]  /*d2b0*/  MUFU.EX2 R178, R178 ;  /* 0x000000b200b27308 */ /* 0x000e220000000800 */
[----:B------:R-:W-:-:S04]  /*d2c0*/  FADD.FTZ R21, R183, R20 ;  /* 0x00000014b7157221 */ /* 0x000fc80000010000 */
[----:B------:R-:W-:-:S03]  /*d2d0*/  FADD.FTZ R21, R186, R21 ;  /* 0x00000015ba157221 */ /* 0x000fc60000010000 */
[----:B------:R-:W1:Y:S01]  /*d2e0*/  MUFU.EX2 R12, R12 ;  /* 0x0000000c000c7308 */ /* 0x000e620000000800 */
[----:B--2---:R-:W-:-:S07]  /*d2f0*/  FADD.FTZ R2, R188, R21 ;  /* 0x00000015bc027221 */ /* 0x004fce0000010000 */
[----:B------:R-:W2:Y:S01]  /*d300*/  MUFU.EX2 R14, R14 ;  /* 0x0000000e000e7308 */ /* 0x000ea20000000800 */
        /* <DEDUP_REMOVED lines=9> */
[----:B-1----:R-:W-:Y:S01]  /*d3a0*/  F2FP.F16.F32.PACK_AB R155, R12, R11 ;  /* 0x0000000b0c9b723e */ /* 0x002fe200000000ff */
[-C--:B------:R-:W-:Y:S01]  /*d3b0*/  FMUL.FTZ R35, R35, R178.reuse ;  /* 0x000000b223237220 */ /* 0x080fe20000410000 */
[-C--:B------:R-:W-:Y:S01]  /*d3c0*/  FMUL.FTZ R38, R38, R178.reuse ;  /* 0x000000b226267220 */ /* 0x080fe20000410000 */
[----:B------:R-:W-:Y:S01]  /*d3d0*/  FADD.FTZ R21, R12, R21 ;  /* 0x000000150c157221 */ /* 0x000fe20000010000 */
[-C--:B------:R-:W-:Y:S01]  /*d3e0*/  FMUL.FTZ R39, R39, R178.reuse ;  /* 0x000000b227277220 */ /* 0x080fe20000410000 */
[-C--:B------:R-:W-:Y:S01]  /*d3f0*/  FMUL.FTZ R42, R42, R178.reuse ;  /* 0x000000b22a2a7220 */ /* 0x080fe20000410000 */
[----:B------:R-:W1:Y:S01]  /*d400*/  MUFU.EX2 R195, R195 ;  /* 0x000000c300c37308 */ /* 0x000e620000000800 */
[----:B--2---:R-:W-:Y:S01]  /*d410*/  FADD.FTZ R186, R14, R21 ;  /* 0x000000150eba7221 */ /* 0x004fe20000010000 */
[-C--:B------:R-:W-:Y:S01]  /*d420*/  FMUL.FTZ R43, R43, R178.reuse ;  /* 0x000000b22b2b7220 */ /* 0x080fe20000410000 */
        /* <DEDUP_REMOVED lines=21> */
[----:B------:R1:W3:Y:S01]  /*d580*/  MUFU.EX2 R161, R160 ;  /* 0x000000a000a17308 */ /* 0x0002e20000000800 */
        /* <DEDUP_REMOVED lines=8> */
[----:B-1----:R-:W-:Y:S01]  /*d610*/  F2FP.F16.F32.PACK_AB R160, R162, R159 ;  /* 0x0000009fa2a0723e */ /* 0x002fe200000000ff */
[-C--:B------:R-:W-:Y:S01]  /*d620*/  FMUL.FTZ R91, R91, R178.reuse ;  /* 0x000000b25b5b7220 */ /* 0x080fe20000410000 */
[----:B------:R-:W-:Y:S01]  /*d630*/  F2FP.F16.F32.PACK_AB R162, R166, R163 ;  /* 0x000000a3a6a2723e */ /* 0x000fe200000000ff */
[-C--:B------:R-:W-:Y:S01]  /*d640*/  FMUL.FTZ R94, R94, R178.reuse ;  /* 0x000000b25e5e7220 */ /* 0x080fe20000410000 */
[----:B------:R-:W-:Y:S01]  /*d650*/  F2FP.F16.F32.PACK_AB R166, R174, R171 ;  /* 0x000000abaea6723e */ /* 0x000fe200000000ff */
[----:B------:R-:W-:Y:S01]  /*d660*/  FMUL.FTZ R95, R95, R178 ;  /* 0x000000b25f5f7220 */ /* 0x000fe20000410000 */
[----:B------:R-:W-:Y:S01]  /*d670*/  F2FP.F16.F32.PACK_AB R174, R191, R188 ;  /* 0x000000bcbfae723e */ /* 0x000fe200000000ff */
[----:B------:R-:W1:Y:S01]  /*d680*/  MUFU.EX2 R13, R197 ;  /* 0x000000c5000d7308 */ /* 0x000e620000000800 */
[C---:B0-----:R-:W-:Y:S01]  /*d690*/  FADD.FTZ R188, R196.reuse, R21 ;  /* 0x00000015c4bc7221 */ /* 0x041fe20000010000 */
[----:B------:R-:W-:Y:S01]  /*d6a0*/  F2FP.F16.F32.PACK_AB R159, R196, R195 ;  /* 0x000000c3c49f723e */ /* 0x000fe200000000ff */
[-C--:B------:R-:W-:Y:S01]  /*d6b0*/  FMUL.FTZ R98, R98, R178.reuse ;  /* 0x000000b262627220 */ /* 0x080fe20000410000 */
[-C--:B------:R-:W-:Y:S01]  /*d6c0*/  FMUL.FTZ R99, R99, R178.reuse ;  /* 0x000000b263637220 */ /* 0x080fe20000410000 */
[----:B---3--:R-:W-:Y:S01]  /*d6d0*/  FADD.FTZ R21, R161, R188 ;  /* 0x000000bca1157221 */ /* 0x008fe20000010000 */
[-C--:B------:R-:W-:Y:S01]  /*d6e0*/  FMUL.FTZ R102, R102, R178.reuse ;  /* 0x000000b266667220 */ /* 0x080fe20000410000 */
[-C--:B------:R-:W-:Y:S01]  /*d6f0*/  FMUL.FTZ R103, R103, R178.reuse ;  /* 0x000000b267677220 */ /* 0x080fe20000410000 */
        /* <DEDUP_REMOVED lines=35> */
[----:B0-----:R-:W-:Y:S01]  /*d930*/  F2FP.F16.F32.PACK_AB R153, R10, R193 ;  /* 0x000000c10a99723e */ /* 0x001fe200000000ff */
[----:B------:R-:W-:-:S04]  /*d940*/  FMUL.FTZ R151, R151, R178 ;  /* 0x000000b297977220 */ /* 0x000fc80000410000 */
[----:B------:R0:W1:Y:S08]  /*d950*/  MUFU.EX2 R169, R157 ;  /* 0x0000009d00a97308 */ /* 0x0000700000000800 */
[----:B------:R-:W4:Y:S01]  /*d960*/  MUFU.EX2 R186, R177 ;  /* 0x000000b100ba7308 */ /* 0x000f220000000800 */
[----:B0-----:R-:W-:-:S07]  /*d970*/  F2FP.F16.F32.PACK_AB R157, R15, R14 ;  /* 0x0000000e0f9d723e */ /* 0x001fce00000000ff */
[----:B------:R0:W5:Y:S08]  /*d980*/  MUFU.EX2 R171, R180 ;  /* 0x000000b400ab7308 */ /* 0x0001700000000800 */
[----:B------:R-:W5:Y:S01]  /*d990*/  MUFU.EX2 R188, R181 ;  /* 0x000000b500bc7308 */ /* 0x000f620000000800 */
[----:B0-----:R-:W-:-:S04]  /*d9a0*/  FADD.FTZ R180, R182, R21 ;  /* 0x00000015b6b47221 */ /* 0x001fc80000010000 */
[----:B---3--:R-:W-:Y:S01]  /*d9b0*/  FADD.FTZ R21, R167, R180 ;  /* 0x000000b4a7157221 */ /* 0x008fe20000010000 */
[C---:B--2---:R-:W-:Y:S02]  /*d9c0*/  F2FP.F16.F32.PACK_AB R167, R0.reuse, R167 ;  /* 0x000000a700a7723e */ /* 0x044fe400000000ff */
[----:B------:R-:W0:Y:S01]  /*d9d0*/  MUFU.EX2 R173, R185 ;  /* 0x000000b900ad7308 */ /* 0x000e220000000800 */
[----:B------:R-:W-:-:S04]  /*d9e0*/  FADD.FTZ R180, R0, R21 ;  /* 0x0000001500b47221 */ /* 0x000fc80000010000 */
[----:B-1----:R-:W-:Y:S01]  /*d9f0*/  FADD.FTZ R21, R169, R180 ;  /* 0x000000b4a9157221 */ /* 0x002fe20000010000 */
[C---:B----4-:R-:W-:Y:S02]  /*da00*/  F2FP.F16.F32.PACK_AB R169, R186.reuse, R169 ;  /* 0x000000a9baa9723e */ /* 0x050fe400000000ff */
[----:B------:R-:W1:Y:S01]  /*da10*/  MUFU.EX2 R184, R184 ;  /* 0x000000b800b87308 */ /* 0x000e620000000800 */
[----:B------:R-:W-:-:S04]  /*da20*/  FADD.FTZ R180, R186, R21 ;  /* 0x00000015bab47221 */ /* 0x000fc80000010000 */
[----:B-----5:R-:W-:Y:S01]  /*da30*/  FADD.FTZ R21, R171, R180 ;  /* 0x000000b4ab157221 */ /* 0x020fe20000010000 */
[C---:B------:R-:W-:Y:S02]  /*da40*/  F2FP.F16.F32.PACK_AB R171, R188.reuse, R171 ;  /* 0x000000abbcab723e */ /* 0x040fe400000000ff */
[----:B------:R-:W2:Y:S01]  /*da50*/  MUFU.EX2 R175, R187 ;  /* 0x000000bb00af7308 */ /* 0x000ea20000000800 */
[----:B------:R-:W-:-:S04]  /*da60*/  FADD.FTZ R180, R188, R21 ;  /* 0x00000015bcb47221 */ /* 0x000fc80000010000 */
[----:B0-----:R-:W-:-:S03]  /*da70*/  FADD.FTZ R11, R173, R180 ;  /* 0x000000b4ad0b7221 */ /* 0x001fc60000010000 */
        /* <DEDUP_REMOVED lines=8> */
.L_x_1953:
[----:B------:R0:W1:Y:S01]  /*db00*/  SYNCS.PHASECHK.TRANS64.TRYWAIT P1, [UR25+0x22850], R7 ;  /* 0x02285007ff0075a7 */ /* 0x0000620008020159 */
[----:B------:R-:W-:Y:S05]  /*db10*/  @!P0 BRA `(.L_x_1954) ;  /* 0x0000000000048947 */ /* 0x000fea0003800000 */
[----:B------:R-:W-:Y:S01]  /*db20*/  BPT.TRAP 0x1 ;  /* 0x000000040000795c */ /* 0x000fe20000300000 */
.L_x_1954:
[----:B------:R-:W-:Y:S01]  /*db30*/  VIADD R8, R215, 0x8 ;  /* 0x00000008d7087836 */ /* 0x000fe20000000000 */
[----:B-1----:R-:W-:Y:S06]  /*db40*/  @P1 BRA `(.L_x_1955) ;  /* 0x0000000000081947 */ /* 0x002fec0003800000 */
[----:B------:R-:W1:Y:S02]  /*db50*/  SYNCS.PHASECHK.TRANS64.TRYWAIT P1, [UR25+0x22850], R7 ;  /* 0x02285007ff0075a7 */ /* 0x000e640008020159 */
[----:B-1----:R-:W-:Y:S05]  /*db60*/  @!P1 BRA `(.L_x_1956) ;  /* 0x0000007800e09947 */ /* 0x002fea0003800000 */
.L_x_1955:
        /* <DEDUP_REMOVED lines=39> */
.L_x_1957:
[----:B------:R-:W-:Y:S01]  /*dde0*/  UIADD3 UR25, UR25, 0x22860, URZ ;  /* 0x0002286019197890 */ /* 0x000fe2000fffe03f */
[C---:B------:R-:W-:Y:S01]  /*ddf0*/  ISETP.GT.AND P1, PT, R6.reuse, UR44, PT ;  /* 0x0000002c06007c0c */ /* 0x040fe2000bf24270 */
[----:B------:R-:W-:Y:S02]  /*de00*/  VIADD R6, R6, 0xffffffff ;  /* 0xffffffff06067836 */ /* 0x000fe40000000000 */
[----:B------:R-:W-:Y:S01]  /*de10*/  UPRMT UR25, UR24, 0x654, UR25 ;  /* 0x0000065418197896 */ /* 0x000fe20008000019 */
[----:B------:R-:W-:Y:S02]  /*de20*/  IMAD.MOV.U32 R9, RZ, RZ, R5 ;  /* 0x000000ffff097224 */ /* 0x000fe400078e0005 */
[----:B------:R-:W-:-:S06]  /*de30*/  IMAD.MOV.U32 R8, RZ, RZ, R4 ;  /* 0x000000ffff087224 */ /* 0x000fcc00078e0004 */
[----:B------:R-:W-:Y:S01]  /*de40*/  SYNCS.ARRIVE.TRANS64.RED.A1T0 RZ, [UR25], RZ ;  /* 0x000000ffffff79a7 */ /* 0x000fe20008100419 */
[----:B------:R-:W-:Y:S05]  /*de50*/  @P1 BRA `(.L_x_1958) ;  /* 0xffffffc800941947 */ /* 0x000fea000383ffff */
.L_x_1939:
[----:B01----:R-:W0:Y:S01]  /*de60*/  SHFL.BFLY PT, R7, R2, 0x2, 0x1f ;  /* 0x0c401f0002077f89 */ /* 0x003e2200000e0000 */
[----:B------:R-:W-:Y:S01]  /*de70*/  IMAD.MOV.U32 R8, RZ, RZ, RZ ;  /* 0x000000ffff087224 */ /* 0x000fe200078e00ff */
[----:B------:R-:W-:Y:S01]  /*de80*/  UIADD3 UR38, UR38, 0x1, URZ ;  /* 0x0000000126267890 */ /* 0x000fe2000fffe03f */
[----:B------:R2:W-:Y:S06]  /*de90*/  BAR.ARV R3, 0x100 ;  /* 0x000400030000751d */ /* 0x0005ec0000002000 */
[----:B------:R-:W-:Y:S02]  /*dea0*/  UISETP.NE.AND UP0, UPT, UR38, 0x2, UPT ;  /* 0x000000022600788c */ /* 0x000fe4000bf05270 */
[----:B------:R-:W-:Y:S06]  /*deb0*/  BAR.ARV 0x8, 0x180 ;  /* 0x0206000000007b1d */ /* 0x000fec0000002000 */
[----:B--2---:R-:W-:Y:S01]  /*dec0*/  IMAD.MOV.U32 R3, RZ, RZ, -0x800000 ;  /* 0xff800000ff037424 */ /* 0x004fe200078e00ff */
[----:B------:R-:W-:Y:S01]  /*ded0*/  USEL UR4, URZ, 0x1, UP0 ;  /* 0x000000013f047887 */ /* 0x000fe20008000000 */
[----:B------:R-:W1:Y:S01]  /*dee0*/  SHFL.BFLY PT, R9, R0, 0x2, 0x1f ;  /* 0x0c401f0000097f89 */ /* 0x000e6200000e0000 */
[----:B------:R-:W-:Y:S01]  /*def0*/  PLOP3.LUT P0, PT, PT, PT, PT, 0x8, 0x0 ;  /* 0x000000000000781c */ /* 0x000fe20003f0e170 */
[----:B------:R-:W-:Y:S01]  /*df00*/  UIADD3 UR36, UR36, 0x1, URZ ;  /* 0x0000000124247890 */ /* 0x000fe2000fffe03f */
[----:B0-----:R-:W-:Y:S01]  /*df10*/  FADD.FTZ R7, R7, R2 ;  /* 0x0000000207077221 */ /* 0x001fe20000010000 */
[----:B------:R-:W-:Y:S01]  /*df20*/  IMAD.MOV.U32 R2, RZ, RZ, -0x800000 ;  /* 0xff800000ff027424 */ /* 0x000fe200078e00ff */
[----:B------:R-:W-:-:S02]  /*df30*/  USEL UR38, UR38, URZ, UP0 ;  /* 0x0000003f26267287 */ /* 0x000fc40008000000 */
[----:B------:R-:W-:Y:S01]  /*df40*/  ULOP3.LUT UR37, UR37, UR4, URZ, 0x3c, !UPT ;  /* 0x0000000425257292 */ /* 0x000fe2000f8e3c3f */
[----:B------:R-:W0:Y:S01]  /*df50*/  SHFL.BFLY PT, R6, R7, 0x1, 0x1f ;  /* 0x0c201f0007067f89 */ /* 0x000e2200000e0000 */
[----:B-1----:R-:W-:Y:S01]  /*df60*/  FADD.FTZ R9, R9, R0 ;  /* 0x0000000009097221 */ /* 0x002fe20000010000 */
[----:B------:R-:W-:Y:S02]  /*df70*/  IMAD.MOV.U32 R0, RZ, RZ, RZ ;  /* 0x000000ffff007224 */ /* 0x000fe400078e00ff */
[----:B0-----:R-:W-:Y:S01]  /*df80*/  FADD.FTZ R10, R7, R6 ;  /* 0x00000006070a7221 */ /* 0x001fe20000010000 */
[----:B------:R-:W-:Y:S01]  /*df90*/  IMAD.U32 R7, RZ, RZ, UR14 ;  /* 0x0000000eff077e24 */ /* 0x000fe2000f8e00ff */
[----:B------:R-:W0:Y:S03]  /*dfa0*/  SHFL.BFLY PT, R6, R9, 0x1, 0x1f ;  /* 0x0c201f0009067f89 */ /* 0x000e2600000e0000 */
[----:B------:R-:W-:-:S13]  /*dfb0*/  FSETP.NE.FTZ.AND P1, PT, R10, RZ, PT ;  /* 0x000000ff0a00720b */ /* 0x000fda0003f35000 */
[----:B------:R-:W1:Y:S01]  /*dfc0*/  @P1 MUFU.RCP R8, R10 ;  /* 0x0000000a00081308 */ /* 0x000e620000001000 */
[----:B------:R-:W-:Y:S01]  /*dfd0*/  @P1 FMUL.FTZ R7, R7, 0.69314718246459960938 ;  /* 0x3f31721807071820 */ /* 0x000fe20000410000 */
[----:B0-----:R-:W-:Y:S01]  /*dfe0*/  FADD.FTZ R11, R9, R6 ;  /* 0x00000006090b7221 */ /* 0x001fe20000010000 */
[----:B------:R-:W-:-:S05]  /*dff0*/  IMAD.U32 R9, RZ, RZ, UR14 ;  /* 0x0000000eff097e24 */ /* 0x000fca000f8e00ff */
[----:B------:R-:W0:Y:S01]  /*e000*/  @P1 MUFU.LG2 R6, R10 ;  /* 0x0000000a00061308 */ /* 0x000e220000000c00 */
[----:B------:R-:W-:Y:S01]  /*e010*/  FSETP.NE.FTZ.AND P2, PT, R11, RZ, PT ;  /* 0x000000ff0b00720b */ /* 0x000fe20003f55000 */
        /* <DEDUP_REMOVED lines=64> */
[----:B------:R-:W1:Y:S01]  /*e420*/  @P2 MUFU.RCP R0, R11 ;  /* 0x0000000b00002308 */ /* 0x000e620000001000 */
[----:B------:R-:W-:Y:S01]  /*e430*/  @P2 FMUL.FTZ R9, R9, 0.69314718246459960938 ;  /* 0x3f31721809092820 */ /* 0x000fe20000410000 */
[----:B0-----:R-:W-:-:S04]  /*e440*/  @P1 FMUL.FTZ R6, R6, 0.69314718246459960938 ;  /* 0x3f31721806061820 */ /* 0x001fc80000410000 */
[----:B------:R-:W-:Y:S02]  /*e450*/  @P1 FFMA.FTZ R3, R7, R4, R6 ;  /* 0x0000000407031223 */ /* 0x000fe40000010006 */
[----:B------:R-:W0:Y:S01]  /*e460*/  @P2 MUFU.LG2 R8, R11 ;  /* 0x0000000b00082308 */ /* 0x000e220000000c00 */
        /* <DEDUP_REMOVED lines=66> */
.L_x_1880:
[----:B------:R-:W0:Y:S01]  /*e890*/  S2R R5, SR_CgaCtaId ;  /* 0x0000000000057919 */ /* 0x000e220000008800 */
[----:B------:R-:W-:Y:S01]  /*e8a0*/  MOV R176, 0x400 ;  /* 0x0000040000b07802 */ /* 0x000fe20000000f00 */
[----:B------:R-:W-:Y:S01]  /*e8b0*/  BSSY B0, `(.L_x_1959) ;  /* 0x000028f000007945 */ /* 0x000fe20003800000 */
[----:B------:R-:W-:Y:S02]  /*e8c0*/  BAR.SYNC.DEFER_BLOCKING 0x5, 0x180 ;  /* 0x0146000000007b1d */ /* 0x000fe40000010000 */
[----:B0-----:R-:W-:-:S05]  /*e8d0*/  LEA R176, R5, R176, 0x18 ;  /* 0x000000b005b07211 */ /* 0x001fca00078ec0ff */
[----:B------:R-:W0:Y:S02]  /*e8e0*/  LDS R4, [R176+0x228d0] ;  /* 0x0228d000b0047984 */ /* 0x000e240000000800 */
[----:B0-----:R-:W-:Y:S01]  /*e8f0*/  R2UR UR4, R4 ;  /* 0x00000000040472ca */ /* 0x001fe200000e0000 */
[----:B------:R-:W-:Y:S06]  /*e900*/  BAR.ARV 0x4, 0x180 ;  /* 0x0106000000007b1d */ /* 0x000fec0000002000 */
[----:B------:R-:W-:Y:S08]  /*e910*/  @P0 BRA `(.L_x_1960) ;  /* 0x0000001c004c0947 */ /* 0x000ff00003800000 */
[----:B------:R-:W0:Y:S01]  /*e920*/  S2R R5, SR_SWINHI ;  /* 0x0000000000057919 */ /* 0x000e220000002f00 */
[----:B------:R-:W1:Y:S01]  /*e930*/  LDC R205, c[0x0][0xbe8] ;  /* 0x0002fa00ffcd7b82 */ /* 0x000e620000000800 */
[----:B------:R-:W-:Y:S01]  /*e940*/  F2FP.F16.F32.PACK_AB R24, R25, R24 ;  /* 0x000000181918723e */ /* 0x000fe200000000ff */
[----:B------:R-:W-:Y:S01]  /*e950*/  USHF.R.S32.HI UR10, URZ, 0x1f, UR43 ;  /* 0x0000001f3f0a7899 */ /* 0x000fe2000801142b */
[----:B------:R-:W-:Y:S01]  /*e960*/  F2FP.F16.F32.PACK_AB R25, R27, R26 ;  /* 0x0000001a1b19723e */ /* 0x000fe200000000ff */
[----:B------:R-:W-:Y:S01]  /*e970*/  ULDC.64 UR8, c[0x0][0xb90] ;  /* 0x0002e40000087ab9 */ /* 0x000fe20000000a00 */
[----:B------:R-:W-:Y:S01]  /*e980*/  F2FP.F16.F32.PACK_AB R27, R31, R30 ;  /* 0x0000001e1f1b723e */ /* 0x000fe200000000ff */
[----:B------:R-:W-:Y:S01]  /*e990*/  UIMAD UR5, UR10, UR8, URZ ;  /* 0x000000080a0572a4 */ /* 0x000fe2000f8e023f */
[----:B------:R-:W-:Y:S01]  /*e9a0*/  F2FP.F16.F32.PACK_AB R26, R29, R28 ;  /* 0x0000001c1d1a723e */ /* 0x000fe200000000ff */
[----:B------:R-:W-:Y:S01]  /*e9b0*/  UIMAD.WIDE.U32 UR6, UR43, UR8, URZ ;  /* 0x000000082b0672a5 */ /* 0x000fe2000f8e003f */
[----:B------:R-:W-:Y:S01]  /*e9c0*/  F2FP.F16.F32.PACK_AB R136, R137, R136 ;  /* 0x000000888988723e */ /* 0x000fe200000000ff */
[----:B------:R-:W-:Y:S01]  /*e9d0*/  UIMAD UR5, UR43, UR9, UR5 ;  /* 0x000000092b0572a4 */ /* 0x000fe2000f8e0205 */
[----:B------:R-:W-:Y:S01]  /*e9e0*/  F2FP.F16.F32.PACK_AB R137, R128, R124 ;  /* 0x0000007c8089723e */ /* 0x000fe200000000ff */
[----:B------:R-:W-:Y:S01]  /*e9f0*/  USHF.R.S32.HI UR12, URZ, 0x1f, UR42 ;  /* 0x0000001f3f0c7899 */ /* 0x000fe2000801142a */
[----:B------:R-:W-:Y:S01]  /*ea00*/  F2FP.F16.F32.PACK_AB R144, R145, R144 ;  /* 0x000000909190723e */ /* 0x000fe200000000ff */
[----:B------:R-:W-:Y:S01]  /*ea10*/  ULDC.64 UR8, c[0x0][0xb98] ;  /* 0x0002e60000087ab9 */ /* 0x000fe20000000a00 */
[----:B------:R-:W-:Y:S01]  /*ea20*/  UIADD3 UR7, UR7, UR5, URZ ;  /* 0x0000000507077290 */ /* 0x000fe2000fffe03f */
[----:B------:R-:W-:Y:S01]  /*ea30*/  F2FP.F16.F32.PACK_AB R145, R167, R166 ;  /* 0x000000a6a791723e */ /* 0x000fe200000000ff */
[----:B------:R-:W-:-:S02]  /*ea40*/  UIMAD UR5, UR12, UR8, URZ ;  /* 0x000000080c0572a4 */ /* 0x000fc4000f8e023f */
[----:B------:R-:W-:Y:S02]  /*ea50*/  UIMAD.WIDE.U32 UR6, UR42, UR8, UR6 ;  /* 0x000000082a0672a5 */ /* 0x000fe4000f8e0006 */
[----:B------:R-:W-:-:S03]  /*ea60*/  UIMAD UR5, UR42, UR9, UR5 ;  /* 0x000000092a0572a4 */ /* 0x000fc6000f8e0205 */
[----:B------:R-:W-:Y:S01]  /*ea70*/  ULDC.64 UR8, c[0x0][0xae8] ;  /* 0x0002ba0000087ab9 */ /* 0x000fe20000000a00 */
[----:B------:R-:W-:Y:S02]  /*ea80*/  MOV R160, R176 ;  /* 0x000000b000a07202 */ /* 0x000fe40000000f00 */
[----:B0-----:R-:W-:Y:S01]  /*ea90*/  MOV R161, R5 ;  /* 0x0000000500a17202 */ /* 0x001fe20000000f00 */
[----:B------:R-:W-:Y:S02]  /*eaa0*/  IMAD R5, R203, 0x40, R19 ;  /* 0x00000040cb057824 */ /* 0x000fe400078e0213 */
[----:B------:R-:W-:-:S04]  /*eab0*/  IMAD.WIDE R20, R208, 0x2, R160 ;  /* 0x00000002d0147825 */ /* 0x000fc800078e02a0 */
[----:B------:R-:W-:Y:S01]  /*eac0*/  IMAD.WIDE R160, R5, 0x2, R160 ;  /* 0x0000000205a07825 */ /* 0x000fe200078e02a0 */
[C---:B------:R-:W-:Y:S02]  /*ead0*/  IADD3 R109, P0, R20.reuse, 0x8060, RZ ;  /* 0x00008060146d7810 */ /* 0x040fe40007f1e0ff */
[C---:B------:R-:W-:Y:S02]  /*eae0*/  IADD3 R113, P5, R20.reuse, 0xc020, RZ ;  /* 0x0000c02014717810 */ /* 0x040fe40007fbe0ff */
[----:B------:R-:W-:Y:S01]  /*eaf0*/  LOP3.LUT R12, R109, 0x380, RZ, 0xc0, !PT ;  /* 0x000003806d0c7812 */ /* 0x000fe200078ec0ff */
[--C-:B------:R-:W-:Y:S01]  /*eb00*/  IMAD.X R13, RZ, RZ, R21.reuse, P0 ;  /* 0x000000ffff0d7224 */ /* 0x100fe200000e0615 */
[C---:B------:R-:W-:Y:S01]  /*eb10*/  IADD3 R7, P3, R20.reuse, 0xc060, RZ ;  /* 0x0000c06014077810 */ /* 0x040fe20007f7e0ff */
[--C-:B------:R-:W-:Y:S01]  /*eb20*/  IMAD.X R9, RZ, RZ, R21.reuse, P5 ;  /* 0x000000ffff097224 */ /* 0x100fe200028e0615 */
[----:B------:R-:W-:Y:S02]  /*eb30*/  IADD3 R112, P2, R20, 0x8040, RZ ;  /* 0x0000804014707810 */ /* 0x000fe40007f5e0ff */
[----:B------:R-:W-:Y:S01]  /*eb40*/  SHF.R.U64 R12, R12, 0x3, RZ ;  /* 0x000000030c0c7819 */ /* 0x000fe200000012ff */
[--C-:B------:R-:W-:Y:S01]  /*eb50*/  IMAD.X R5, RZ, RZ, R21.reuse, P3 ;  /* 0x000000ffff057224 */ /* 0x100fe200018e0615 */
[----:B------:R-:W-:Y:S01]  /*eb60*/  LOP3.LUT R8, R113, 0x380, RZ, 0xc0, !PT ;  /* 0x0000038071087812 */ /* 0x000fe200078ec0ff */
[----:B------:R-:W-:Y:S01]  /*eb70*/  IMAD.X R139, RZ, RZ, R21, P2 ;  /* 0x000000ffff8b7224 */ /* 0x000fe200010e0615 */
[----:B------:R-:W-:-:S02]  /*eb80*/  LOP3.LUT R4, R7, 0x380, RZ, 0xc0, !PT ;  /* 0x0000038007047812 */ /* 0x000fc400078ec0ff */
[----:B------:R-:W-:Y:S02]  /*eb90*/  IADD3 R17, P2, R20, 0x4000, RZ ;  /* 0x0000400014117810 */ /* 0x000fe40007f5e0ff */
[----:B------:R-:W-:Y:S02]  /*eba0*/  LOP3.LUT R12, R12, R109, RZ, 0x3c, !PT ;  /* 0x0000006d0c0c7212 */ /* 0x000fe400078e3cff */
[----:B------:R-:W-:Y:S01]  /*ebb0*/  SHF.R.U64 R8, R8, 0x3, RZ ;  /* 0x0000000308087819 */ /* 0x000fe200000012ff */
[----:B------:R-:W-:Y:S01]  /*ebc0*/  IMAD.X R135, RZ, RZ, R21, P2 ;  /* 0x000000ffff877224 */ /* 0x000fe200010e0615 */
[----:B------:R-:W-:Y:S02]  /*ebd0*/  LOP3.LUT R109, R112, 0x380, RZ, 0xc0, !PT ;  /* 0x00000380706d7812 */ /* 0x000fe400078ec0ff */
[----:B------:R-:W-:Y:S02]  /*ebe0*/  SHF.R.U64 R4, R4, 0x3, RZ ;  /* 0x0000000304047819 */ /* 0x000fe400000012ff */
[----:B------:R-:W-:-:S02]  /*ebf0*/  IADD3 R115, P4, R20, 0xc040, RZ ;  /* 0x0000c04014737810 */ /* 0x000fc40007f9e0ff */
[C---:B------:R-:W-:Y:S02]  /*ec00*/  IADD3 R111, P6, R20.reuse, 0xc000, RZ ;  /* 0x0000c000146f7810 */ /* 0x040fe40007fde0ff */
[C---:B------:R-:W-:Y:S02]  /*ec10*/  IADD3 R103, P1, R20.reuse, 0x20, RZ ;  /* 0x0000002014677810 */ /* 0x040fe40007f3e0ff */
[C---:B------:R-:W-:Y:S01]  /*ec20*/  IADD3 R110, P3, R20.reuse, 0x8020, RZ ;  /* 0x00008020146e7810 */ /* 0x040fe20007f7e0ff */
[--C-:B------:R-:W-:Y:S01]  /*ec30*/  IMAD.X R11, RZ, RZ, R21.reuse, P6 ;  /* 0x000000ffff0b7224 */ /* 0x100fe200030e0615 */
[----:B------:R-:W-:Y:S01]  /*ec40*/  LOP3.LUT R163, R20, 0x380, RZ, 0xc0, !PT ;  /* 0x0000038014a37812 */ /* 0x000fe200078ec0ff */
[--C-:B------:R-:W-:Y:S01]  /*ec50*/  IMAD.X R15, RZ, RZ, R21.reuse, P1 ;  /* 0x000000ffff0f7224 */ /* 0x100fe200008e0615 */
[----:B------:R-:W-:Y:S01]  /*ec60*/  LOP3.LUT R8, R8, R113, RZ, 0x3c, !PT ;  /* 0x0000007108087212 */ /* 0x000fe200078e3cff */
[----:B------:R-:W-:Y:S01]  /*ec70*/  IMAD.X R143, RZ, RZ, R21, P3 ;  /* 0x000000ffff8f7224 */ /* 0x000fe200018e0615 */
[----:B------:R-:W-:-:S02]  /*ec80*/  SHF.R.U64 R109, R109, 0x3, RZ ;  /* 0x000000036d6d7819 */ /* 0x000fc400000012ff */
[----:B------:R-:W-:Y:S01]  /*ec90*/  LOP3.LUT R4, R4, R7, RZ, 0x3c, !PT ;  /* 0x0000000704047212 */ /* 0x000fe200078e3cff */
[--C-:B------:R-:W-:Y:S01]  /*eca0*/  IMAD.X R7, RZ, RZ, R21.reuse, P4 ;  /* 0x000000ffff077224 */ /* 0x100fe200020e0615 */
[----:B------:R-:W-:Y:S02]  /*ecb0*/  IADD3 R113, P2, R160, 0x7000, RZ ;  /* 0x00007000a0717810 */ /* 0x000fe40007f5e0ff */
        /* <DEDUP_REMOVED lines=10> */
[----:B------:R-:W-:Y:S01]  /*ed60*/  SHF.R.U64 R163, R163, 0x3, RZ ;  /* 0x00000003a3a37819 */ /* 0x000fe200000012ff */
[--C-:B------:R-:W-:Y:S01]  /*ed70*/  IMAD.X R157, RZ, RZ, R21.reuse, P1 ;  /* 0x000000ffff9d7224 */ /* 0x100fe200008e0615 */
[----:B------:R-:W-:Y:S01]  /*ed80*/  LOP3.LUT R138, R109, R112, RZ, 0x3c, !PT ;  /* 0x000000706d8a7212 */ /* 0x000fe200078e3cff */
[----:B------:R-:W-:Y:S01]  /*ed90*/  IMAD.X R159, RZ, RZ, R21, P3 ;  /* 0x000000ffff9f7224 */ /* 0x000fe200018e0615 */
[----:B------:R-:W-:-:S02]  /*eda0*/  LOP3.LUT R112, R113, 0x380, RZ, 0xc0, !PT ;  /* 0x0000038071707812 */ /* 0x000fc400078ec0ff */
[----:B------:R-:W-:Y:S01]  /*edb0*/  LOP3.LUT R162, R163, R20, RZ, 0x3c, !PT ;  /* 0x00000014a3a27212 */ /* 0x000fe200078e3cff */
[----:B------:R-:W-:Y:S01]  /*edc0*/  IMAD.MOV.U32 R163, RZ, RZ, R21 ;  /* 0x000000ffffa37224 */ /* 0x000fe200078e0015 */
[----:B------:R-:W-:Y:S02]  /*edd0*/  LOP3.LUT R21, R110, 0x380, RZ, 0xc0, !PT ;  /* 0x000003806e157812 */ /* 0x000fe400078ec0ff */
[----:B------:R-:W-:Y:S02]  /*ede0*/  SHF.R.U64 R112, R112, 0x3, RZ ;  /* 0x0000000370707819 */ /* 0x000fe400000012ff */
[----:B------:R-:W-:Y:S02]  /*edf0*/  LOP3.LUT R20, R107, 0x380, RZ, 0xc0, !PT ;  /* 0x000003806b147812 */ /* 0x000fe400078ec0ff */
[----:B------:R-:W-:Y:S02]  /*ee00*/  SHF.R.U64 R21, R21, 0x3, RZ ;  /* 0x0000000315157819 */ /* 0x000fe400000012ff */
[----:B------:R-:W-:Y:S01]  /*ee10*/  LOP3.LUT R112, R112, R113, RZ, 0x3c, !PT ;  /* 0x0000007170707212 */ /* 0x000fe200078e3cff */
[----:B------:R-:W-:Y:S01]  /*ee20*/  IMAD.X R113, RZ, RZ, R161, P2 ;  /* 0x000000ffff717224 */ /* 0x000fe200010e06a1 */
[----:B------:R-:W-:-:S02]  /*ee30*/  IADD3 R131, P2, R160, 0xe000, RZ ;  /* 0x0000e000a0837810 */ /* 0x000fc40007f5e0ff */
[----:B------:R-:W-:Y:S02]  /*ee40*/  LOP3.LUT R14, R103, 0x380, RZ, 0xc0, !PT ;  /* 0x00000380670e7812 */ /* 0x000fe400078ec0ff */
[----:B------:R-:W-:Y:S02]  /*ee50*/  SHF.R.U64 R20, R20, 0x3, RZ ;  /* 0x0000000314147819 */ /* 0x000fe400000012ff */
[----:B------:R-:W-:Y:S02]  /*ee60*/  LOP3.LUT R142, R21, R110, RZ, 0x3c, !PT ;  /* 0x0000006e158e7212 */ /* 0x000fe400078e3cff */
[----:B------:R-:W-:Y:S02]  /*ee70*/  LOP3.LUT R21, R104, 0x380, RZ, 0xc0, !PT ;  /* 0x0000038068157812 */ /* 0x000fe400078ec0ff */
[----:B------:R-:W-:Y:S02]  /*ee80*/  LOP3.LUT R130, R131, 0x380, RZ, 0xc0, !PT ;  /* 0x0000038083827812 */ /* 0x000fe400078ec0ff */
[----:B------:R-:W-:-:S02]  /*ee90*/  SHF.R.U64 R14, R14, 0x3, RZ ;  /* 0x000000030e0e7819 */ /* 0x000fc400000012ff */
[----:B------:R-:W-:Y:S02]  /*eea0*/  LOP3.LUT R146, R20, R107, RZ, 0x3c, !PT ;  /* 0x0000006b14927212 */ /* 0x000fe400078e3cff */
[----:B------:R-:W-:Y:S02]  /*eeb0*/  LOP3.LUT R20, R105, 0x380, RZ, 0xc0, !PT ;  /* 0x0000038069147812 */ /* 0x000fe400078ec0ff */
[----:B------:R-:W-:Y:S02]  /*eec0*/  SHF.R.U64 R21, R21, 0x3, RZ ;  /* 0x0000000315157819 */ /* 0x000fe400000012ff */
[----:B------:R-:W-:Y:S02]  /*eed0*/  SHF.R.U64 R130, R130, 0x3, RZ ;  /* 0x0000000382827819 */ /* 0x000fe400000012ff */
[----:B------:R-:W-:Y:S02]  /*eee0*/  LOP3.LUT R14, R14, R103, RZ, 0x3c, !PT ;  /* 0x000000670e0e7212 */ /* 0x000fe400078e3cff */
[----:B------:R-:W-:-:S02]  /*eef0*/  LOP3.LUT R103, R106, 0x380, RZ, 0xc0, !PT ;  /* 0x000003806a677812 */ /* 0x000fc400078ec0ff */
[----:B------:R-:W-:Y:S02]  /*ef00*/  SHF.R.U64 R20, R20, 0x3, RZ ;  /* 0x0000000314147819 */ /* 0x000fe400000012ff */
[----:B------:R-:W-:Y:S02]  /*ef10*/  LOP3.LUT R156, R21, R104, RZ, 0x3c, !PT ;  /* 0x00000068159c7212 */ /* 0x000fe400078e3cff */
[----:B------:R-:W-:Y:S02]  /*ef20*/  IADD3 R21, P3, R160, 0x1000, RZ ;  /* 0x00001000a0157810 */ /* 0x000fe40007f7e0ff */
[----:B------:R-:W-:Y:S01]  /*ef30*/  LOP3.LUT R130, R130, R131, RZ, 0x3c, !PT ;  /* 0x0000008382827212 */ /* 0x000fe200078e3cff */
[----:B------:R-:W-:Y:S01]  /*ef40*/  IMAD.X R131, RZ, RZ, R161, P2 ;  /* 0x000000ffff837224 */ /* 0x000fe200010e06a1 */
[----:B------:R-:W-:Y:S02]  /*ef50*/  SHF.R.U64 R103, R103, 0x3, RZ ;  /* 0x0000000367677819 */ /* 0x000fe400000012ff */
[----:B------:R-:W-:-:S02]  /*ef60*/  LOP3.LUT R152, R20, R105, RZ, 0x3c, !PT ;  /* 0x0000006914987212 */ /* 0x000fc400078e3cff */
[----:B-1----:R-:W-:Y:S02]  /*ef70*/  ISETP.NE.AND P2, PT, R205, 0x1, PT ;  /* 0x00000001cd00780c */ /* 0x002fe40003f45270 */
[----:B------:R-:W-:Y:S02]  /*ef80*/  LOP3.LUT R10, R111, 0x380, RZ, 0xc0, !PT ;  /* 0x000003806f0a7812 */ /* 0x000fe400078ec0ff */
[----:B------:R-:W-:Y:S02]  /*ef90*/  LOP3.LUT R107, R108, 0x380, RZ, 0xc0, !PT ;  /* 0x000003806c6b7812 */ /* 0x000fe400078ec0ff */
[----:B------:R-:W-:Y:S02]  /*efa0*/  IADD3 R104, P4, R160, 0x2000, RZ ;  /* 0x00002000a0687810 */ /* 0x000fe40007f9e0ff */
[----:B------:R-:W-:Y:S02]  /*efb0*/  LOP3.LUT R105, R102, 0x380, RZ, 0xc0, !PT ;  /* 0x0000038066697812 */ /* 0x000fe400078ec0ff */
[----:B------:R-:W-:-:S02]  /*efc0*/  LOP3.LUT R20, R21, 0x380, RZ, 0xc0, !PT ;  /* 0x0000038015147812 */ /* 0x000fc400078ec0ff */
[----:B------:R-:W-:Y:S02]  /*efd0*/  LOP3.LUT R6, R115, 0x380, RZ, 0xc0, !PT ;  /* 0x0000038073067812 */ /* 0x000fe400078ec0ff */
[----:B------:R-:W-:Y:S02]  /*efe0*/  LOP3.LUT R154, R103, R106, RZ, 0x3c, !PT ;  /* 0x0000006a679a7212 */ /* 0x000fe400078e3cff */
[----:B------:R-:W-:Y:S02]  /*eff0*/  SHF.R.U64 R10, R10, 0x3, RZ ;  /* 0x000000030a0a7819 */ /* 0x000fe400000012ff */
[----:B------:R-:W-:Y:S02]  /*f000*/  SHF.R.U64 R107, R107, 0x3, RZ ;  /* 0x000000036b6b7819 */ /* 0x000fe400000012ff */
[----:B------:R-:W-:Y:S02]  /*f010*/  LOP3.LUT R106, R17, 0x380, RZ, 0xc0, !PT ;  /* 0x00000380116a7812 */ /* 0x000fe400078ec0ff */
[----:B------:R-:W-:-:S02]  /*f020*/  LOP3.LUT R103, R104, 0x380, RZ, 0xc0, !PT ;  /* 0x0000038068677812 */ /* 0x000fc400078ec0ff */
[----:B------:R-:W-:Y:S02]  /*f030*/  SHF.R.U64 R105, R105, 0x3, RZ ;  /* 0x0000000369697819 */ /* 0x000fe400000012ff */
[----:B------:R-:W-:Y:S02]  /*f040*/  SHF.R.U64 R20, R20, 0x3, RZ ;  /* 0x0000000314147819 */ /* 0x000fe400000012ff */
[----:B------:R-:W-:Y:S02]  /*f050*/  SHF.R.U64 R6, R6, 0x3, RZ ;  /* 0x0000000306067819 */ /* 0x000fe400000012ff */
[----:B------:R-:W-:Y:S02]  /*f060*/  LOP3.LUT R10, R10, R111, RZ, 0x3c, !PT ;  /* 0x0000006f0a0a7212 */ /* 0x000fe400078e3cff */
[----:B------:R-:W-:Y:S02]  /*f070*/  LOP3.LUT R150, R107, R108, RZ, 0x3c, !PT ;  /* 0x0000006c6b967212 */ /* 0x000fe400078e3cff */
[----:B------:R-:W-:-:S02]  /*f080*/  SHF.R.U64 R106, R106, 0x3, RZ ;  /* 0x000000036a6a7819 */ /* 0x000fc400000012ff */
[----:B------:R-:W-:Y:S02]  /*f090*/  SHF.R.U64 R103, R103, 0x3, RZ ;  /* 0x0000000367677819 */ /* 0x000fe400000012ff */
[----:B------:R-:W-:Y:S02]  /*f0a0*/  LOP3.LUT R158, R105, R102, RZ, 0x3c, !PT ;  /* 0x00000066699e7212 */ /* 0x000fe400078e3cff */
[----:B------:R-:W-:Y:S01]  /*f0b0*/  LOP3.LUT R20, R20, R21, RZ, 0x3c, !PT ;  /* 0x0000001514147212 */ /* 0x000fe200078e3cff */
[----:B------:R-:W-:Y:S01]  /*f0c0*/  IMAD.X R21, RZ, RZ, R161, P3 ;  /* 0x000000ffff157224 */ /* 0x000fe200018e06a1 */
[C---:B------:R-:W-:Y:S02]  /*f0d0*/  IADD3 R105, P5, R160.reuse, 0x3000, RZ ;  /* 0x00003000a0697810 */ /* 0x040fe40007fbe0ff */
[C---:B------:R-:W-:Y:S02]  /*f0e0*/  IADD3 R107, P6, R160.reuse, 0x4000, RZ ;  /* 0x00004000a06b7810 */ /* 0x040fe40007fde0ff */
[----:B------:R-:W-:-:S02]  /*f0f0*/  IADD3 R109, P0, R160, 0x5000, RZ ;  /* 0x00005000a06d7810 */ /* 0x000fc40007f1e0ff */
[----:B------:R-:W-:Y:S02]  /*f100*/  IADD3 R111, P1, R160, 0x6000, RZ ;  /* 0x00006000a06f7810 */ /* 0x000fe40007f3e0ff */
[----:B------:R-:W-:Y:S01]  /*f110*/  MOV R215, R162 ;  /* 0x000000a200d77202 */ /* 0x000fe20000000f00 */
[----:B------:R-:W-:Y:S01]  /*f120*/  BAR.SYNC.DEFER_BLOCKING 0x1, 0x100 ;  /* 0x0044000000007b1d */ /* 0x000fe20000010000 */
[----:B------:R-:W-:Y:S02]  /*f130*/  LOP3.LUT R6, R6, R115, RZ, 0x3c, !PT ;  /* 0x0000007306067212 */ /* 0x000fe400078e3cff */
[----:B------:R-:W-:Y:S02]  /*f140*/  MOV R163, R4 ;  /* 0x0000000400a37202 */ /* 0x000fe40000000f00 */
[----:B------:R-:W-:Y:S02]  /*f150*/  IADD3 R115, P3, R160, 0x8000, RZ ;  /* 0x00008000a0737810 */ /* 0x000fe40007f7e0ff */
[----:B------:R-:W-:-:S02]  /*f160*/  F2FP.F16.F32.PACK_AB R5, R35, R34 ;  /* 0x000000222305723e */ /* 0x000fc400000000ff */
[----:B------:R-:W-:Y:S01]  /*f170*/  LOP3.LUT R134, R106, R17, RZ, 0x3c, !PT ;  /* 0x000000116a867212 */ /* 0x000fe200078e3cff */
[----:B------:R-:W0:Y:S01]  /*f180*/  @P2 LDC R34, c[0x0][0xbec] ;  /* 0x0002fb00ff222b82 */ /* 0x000e220000000800 */
[----:B------:R-:W-:Y:S01]  /*f190*/  LOP3.LUT R102, R103, R104, RZ, 0x3c, !PT ;  /* 0x0000006867667212 */ /* 0x000fe200078e3cff */
[----:B------:R-:W-:Y:S01]  /*f1a0*/  IMAD.X R103, RZ, RZ, R161, P4 ;  /* 0x000000ffff677224 */ /* 0x000fe200020e06a1 */
[----:B------:R-:W-:Y:S02]  /*f1b0*/  LOP3.LUT R104, R105, 0x380, RZ, 0xc0, !PT ;  /* 0x0000038069687812 */ /* 0x000fe400078ec0ff */
[----:B------:R-:W-:Y:S02]  /*f1c0*/  LOP3.LUT R106, R107, 0x380, RZ, 0xc0, !PT ;  /* 0x000003806b6a7812 */ /* 0x000fe400078ec0ff */
[----:B------:R-:W-:Y:S01]  /*f1d0*/  LOP3.LUT R108, R109, 0x380, RZ, 0xc0, !PT ;  /* 0x000003806d6c7812 */ /* 0x000fe200078ec0ff */
[----:B------:R-:W1:Y:S01]  /*f1e0*/  @P2 LDC R35, c[0x0][0xbf0] ;  /* 0x0002fc00ff232b82 */ /* 0x000e620000000800 */
[----:B------:R-:W-:-:S02]  /*f1f0*/  LOP3.LUT R110, R111, 0x380, RZ, 0xc0, !PT ;  /* 0x000003806f6e7812 */ /* 0x000fc400078ec0ff */
[----:B------:R-:W-:Y:S02]  /*f200*/  LOP3.LUT R114, R115, 0x380, RZ, 0xc0, !PT ;  /* 0x0000038073727812 */ /* 0x000fe400078ec0ff */
[----:B------:R-:W-:Y:S01]  /*f210*/  SHF.R.U64 R104, R104, 0x3, RZ ;  /* 0x0000000368687819 */ /* 0x000fe200000012ff */
[----:B------:R2:W-:Y:S01]  /*f220*/  STSM.16.M88.4 [R215], R24 ;  /* 0x00000018d7007844 */ /* 0x0005e20000000200 */
[----:B------:R-:W-:Y:S02]  /*f230*/  SHF.R.U64 R106, R106, 0x3, RZ ;  /* 0x000000036a6a7819 */ /* 0x000fe400000012ff */
[----:B------:R-:W-:Y:S02]  /*f240*/  SHF.R.U64 R108, R108, 0x3, RZ ;  /* 0x000000036c6c7819 */ /* 0x000fe400000012ff */
[----:B------:R-:W-:Y:S02]  /*f250*/  SHF.R.U64 R110, R110, 0x3, RZ ;  /* 0x000000036e6e7819 */ /* 0x000fe400000012ff */
[----:B------:R-:W-:-:S02]  /*f260*/  SHF.R.U64 R114, R114, 0x3, RZ ;  /* 0x0000000372727819 */ /* 0x000fc400000012ff */
        /* <DEDUP_REMOVED lines=8> */
[C---:B------:R-:W-:Y:S02]  /*f2f0*/  IADD3 R117, P4, R160.reuse, 0x9000, RZ ;  /* 0x00009000a0757810 */ /* 0x040fe40007f9e0ff */
[----:B------:R-:W-:-:S02]  /*f300*/  IADD3 R119, P5, R160, 0xa000, RZ ;  /* 0x0000a000a0777810 */ /* 0x000fc40007fbe0ff */
[----:B------:R-:W-:Y:S01]  /*f310*/  LOP3.LUT R114, R114, R115, RZ, 0x3c, !PT ;  /* 0x0000007372727212 */ /* 0x000fe200078e3cff */
[----:B------:R-:W-:Y:S01]  /*f320*/  IMAD.X R115, RZ, RZ, R161, P3 ;  /* 0x000000ffff737224 */ /* 0x000fe200018e06a1 */
[C---:B------:R-:W-:Y:S02]  /*f330*/  IADD3 R121, P6, R160.reuse, 0xb000, RZ ;  /* 0x0000b000a0797810 */ /* 0x040fe40007fde0ff */
[C---:B------:R-:W-:Y:S02]  /*f340*/  IADD3 R123, P0, R160.reuse, 0xc000, RZ ;  /* 0x0000c000a07b7810 */ /* 0x040fe40007f1e0ff */
[C---:B------:R-:W-:Y:S02]  /*f350*/  IADD3 R127, P1, R160.reuse, 0xd000, RZ ;  /* 0x0000d000a07f7810 */ /* 0x040fe40007f3e0ff */
[----:B------:R-:W-:Y:S02]  /*f360*/  IADD3 R30, P3, R160, 0xf000, RZ ;  /* 0x0000f000a01e7810 */ /* 0x000fe40007f7e0ff */
[----:B------:R-:W-:-:S02]  /*f370*/  LOP3.LUT R116, R117, 0x380, RZ, 0xc0, !PT ;  /* 0x0000038075747812 */ /* 0x000fc400078ec0ff */
[----:B------:R-:W-:Y:S01]  /*f380*/  LOP3.LUT R118, R119, 0x380, RZ, 0xc0, !PT ;  /* 0x0000038077767812 */ /* 0x000fe200078ec0ff */
[----:B------:R-:W-:Y:S01]  /*f390*/  IMAD.X R31, RZ, RZ, R161, P3 ;  /* 0x000000ffff1f7224 */ /* 0x000fe200018e06a1 */
[----:B------:R-:W-:Y:S02]  /*f3a0*/  LOP3.LUT R120, R121, 0x380, RZ, 0xc0, !PT ;  /* 0x0000038079787812 */ /* 0x000fe400078ec0ff */
[----:B------:R-:W-:Y:S02]  /*f3b0*/  LOP3.LUT R122, R123, 0x380, RZ, 0xc0, !PT ;  /* 0x000003807b7a7812 */ /* 0x000fe400078ec0ff */
[----:B------:R-:W-:Y:S02]  /*f3c0*/  LOP3.LUT R126, R127, 0x380, RZ, 0xc0, !PT ;  /* 0x000003807f7e7812 */ /* 0x000fe400078ec0ff */
[----:B------:R-:W-:Y:S02]  /*f3d0*/  LOP3.LUT R29, R160, 0x380, RZ, 0xc0, !PT ;  /* 0x00000380a01d7812 */ /* 0x000fe400078ec0ff */
[----:B------:R-:W-:-:S02]  /*f3e0*/  LOP3.LUT R17, R30, 0x380, RZ, 0xc0, !PT ;  /* 0x000003801e117812 */ /* 0x000fc400078ec0ff */
[----:B------:R-:W-:Y:S02]  /*f3f0*/  MOV R162, R6 ;  /* 0x0000000600a27202 */ /* 0x000fe40000000f00 */
[----:B------:R-:W-:Y:S02]  /*f400*/  SHF.R.U64 R116, R116, 0x3, RZ ;  /* 0x0000000374747819 */ /* 0x000fe400000012ff */
[----:B------:R-:W-:Y:S02]  /*f410*/  SHF.R.U64 R118, R118, 0x3, RZ ;  /* 0x0000000376767819 */ /* 0x000fe400000012ff */
[----:B------:R-:W-:Y:S02]  /*f420*/  SHF.R.U64 R120, R120, 0x3, RZ ;  /* 0x0000000378787819 */ /* 0x000fe400000012ff */
[----:B------:R-:W-:Y:S02]  /*f430*/  SHF.R.U64 R122, R122, 0x3, RZ ;  /* 0x000000037a7a7819 */ /* 0x000fe400000012ff */
[----:B------:R-:W-:-:S02]  /*f440*/  SHF.R.U64 R126, R126, 0x3, RZ ;  /* 0x000000037e7e7819 */ /* 0x000fc400000012ff */
[----:B------:R-:W-:Y:S02]  /*f450*/  SHF.R.U64 R29, R29, 0x3, RZ ;  /* 0x000000031d1d7819 */ /* 0x000fe400000012ff */
[----:B------:R-:W-:Y:S01]  /*f460*/  F2FP.F16.F32.PACK_AB R6, R37, R175 ;  /* 0x000000af2506723e */ /* 0x000fe200000000ff */
[----:B------:R-:W-:Y:S01]  /*f470*/  VIADD R37, R22, UR41 ;  /* 0x0000002916257c36 */ /* 0x000fe20008000000 */
[----:B------:R-:W-:Y:S02]  /*f480*/  SHF.R.U64 R17, R17, 0x3, RZ ;  /* 0x0000000311117819 */ /* 0x000fe400000012ff */
        /* <DEDUP_REMOVED lines=11> */
[----:B------:R-:W-:Y:S01]  /*f540*/  IMAD.MOV.U32 R29, RZ, RZ, R161 ;  /* 0x000000ffff1d7224 */ /* 0x000fe200078e00a1 */
[----:B------:R-:W-:Y:S01]  /*f550*/  LOP3.LUT R30, R17, R30, RZ, 0x3c, !PT ;  /* 0x0000001e111e7212 */ /* 0x000fe200078e3cff */
[----:B0-----:R-:W-:Y:S01]  /*f560*/  @P2 IMAD.HI.U32 R34, R37, R34, RZ ;  /* 0x0000002225222227 */ /* 0x001fe200078e00ff */
[----:B------:R-:W-:-:S02]  /*f570*/  MOV R161, R8 ;  /* 0x0000000800a17202 */ /* 0x000fc40000000f00 */
[----:B------:R-:W-:Y:S02]  /*f580*/  MOV R160, R10 ;  /* 0x0000000a00a07202 */ /* 0x000fe40000000f00 */
[----:B------:R-:W-:Y:S02]  /*f590*/  MOV R214, R14 ;  /* 0x0000000e00d67202 */ /* 0x000fe40000000f00 */
[----:B------:R-:W-:Y:S01]  /*f5a0*/  F2FP.F16.F32.PACK_AB R4, R33, R174 ;  /* 0x000000ae2104723e */ /* 0x000fe200000000ff */
[----:B------:R-:W-:Y:S01]  /*f5b0*/  IMAD.MOV.U32 R33, RZ, RZ, R37 ;  /* 0x000000ffff217224 */ /* 0x000fe200078e0025 */
[----:B------:R-:W-:Y:S02]  /*f5c0*/  F2FP.F16.F32.PACK_AB R7, R39, R38 ;  /* 0x000000262707723e */ /* 0x000fe400000000ff */
[----:B------:R-:W-:Y:S02]  /*f5d0*/  MOV R17, R12 ;  /* 0x0000000c00117202 */ /* 0x000fe40000000f00 */
[----:B------:R-:W-:Y:S01]  /*f5e0*/  MOV R152, R152 ;  /* 0x0000009800987202 */ /* 0x000fe20000000f00 */
[----:B------:R0:W-:Y:S01]  /*f5f0*/  STSM.16.M88.4 [R214], R4 ;  /* 0x00000004d6007844 */ /* 0x0001e20000000200 */
[----:B------:R-:W-:-:S02]  /*f600*/  F2FP.F16.F32.PACK_AB R8, R41, R177 ;  /* 0x000000b12908723e */ /* 0x000fc400000000ff */
[----:B------:R-:W-:Y:S02]  /*f610*/  F2FP.F16.F32.PACK_AB R9, R43, R42 ;  /* 0x0000002a2b09723e */ /* 0x000fe400000000ff */
[----:B------:R-:W-:Y:S02]  /*f620*/  F2FP.F16.F32.PACK_AB R10, R45, R178 ;  /* 0x000000b22d0a723e */ /* 0x000fe400000000ff */
[----:B------:R-:W-:Y:S02]  /*f630*/  F2FP.F16.F32.PACK_AB R11, R47, R46 ;  /* 0x0000002e2f0b723e */ /* 0x000fe400000000ff */
[----:B------:R-:W-:Y:S02]  /*f640*/  MOV R158, R158 ;  /* 0x0000009e009e7202 */ /* 0x000fe40000000f00 */
[----:B------:R-:W-:Y:S01]  /*f650*/  F2FP.F16.F32.PACK_AB R12, R49, R179 ;  /* 0x000000b3310c723e */ /* 0x000fe200000000ff */
[----:B------:R3:W-:Y:S01]  /*f660*/  STSM.16.M88.4 [R152], R8 ;  /* 0x0000000898007844 */ /* 0x0007e20000000200 */
[----:B------:R-:W-:-:S02]  /*f670*/  F2FP.F16.F32.PACK_AB R13, R51, R50 ;  /* 0x00000032330d723e */ /* 0x000fc400000000ff */
[----:B------:R-:W-:Y:S02]  /*f680*/  F2FP.F16.F32.PACK_AB R14, R53, R180 ;  /* 0x000000b4350e723e */ /* 0x000fe400000000ff */
[----:B------:R-:W-:Y:S02]  /*f690*/  F2FP.F16.F32.PACK_AB R15, R55, R54 ;  /* 0x00000036370f723e */ /* 0x000fe400000000ff */
[----:B------:R-:W-:Y:S02]  /*f6a0*/  MOV R134, R134 ;  /* 0x0000008600867202 */ /* 0x000fe40000000f00 */
[----:B--2---:R-:W-:Y:S01]  /*f6b0*/  F2FP.F16.F32.PACK_AB R24, R57, R181 ;  /* 0x000000b53918723e */ /* 0x004fe200000000ff */
[----:B------:R-:W-:Y:S01]  /*f6c0*/  STSM.16.M88.4 [R158], R12 ;  /* 0x0000000c9e007844 */ /* 0x000fe20000000200 */
[----:B------:R-:W-:Y:S02]  /*f6d0*/  F2FP.F16.F32.PACK_AB R25, R59, R58 ;  /* 0x0000003a3b19723e */ /* 0x000fe400000000ff */
[----:B------:R-:W-:-:S02]  /*f6e0*/  F2FP.F16.F32.PACK_AB R26, R61, R182 ;  /* 0x000000b63d1a723e */ /* 0x000fc400000000ff */
[----:B------:R-:W-:Y:S02]  /*f6f0*/  F2FP.F16.F32.PACK_AB R27, R63, R62 ;  /* 0x0000003e3f1b723e */ /* 0x000fe400000000ff */
[----:B-1----:R-:W-:Y:S02]  /*f700*/  @P2 SHF.R.U32.HI R33, RZ, R35, R34 ;  /* 0x00000023ff212219 */ /* 0x002fe40000011622 */
[----:B------:R-:W-:Y:S01]  /*f710*/  MOV R156, R156 ;  /* 0x0000009c009c7202 */ /* 0x000fe20000000f00 */
[----:B------:R1:W-:Y:S01]  /*f720*/  STSM.16.M88.4 [R134], R24 ;  /* 0x0000001886007844 */ /* 0x0003e20000000200 */
[----:B0-----:R-:W-:Y:S02]  /*f730*/  F2FP.F16.F32.PACK_AB R4, R65, R183 ;  /* 0x000000b74104723e */ /* 0x001fe400000000ff */
[----:B------:R-:W-:Y:S02]  /*f740*/  F2FP.F16.F32.PACK_AB R5, R67, R66 ;  /* 0x000000424305723e */ /* 0x000fe400000000ff */
[----:B------:R-:W-:-:S02]  /*f750*/  F2FP.F16.F32.PACK_AB R6, R69, R184 ;  /* 0x000000b84506723e */ /* 0x000fc400000000ff */
[----:B------:R-:W-:Y:S02]  /*f760*/  F2FP.F16.F32.PACK_AB R7, R71, R70 ;  /* 0x000000464707723e */ /* 0x000fe400000000ff */
[----:B------:R-:W-:Y:S02]  /*f770*/  MOV R154, R154 ;  /* 0x0000009a009a7202 */ /* 0x000fe40000000f00 */
[----:B---3--:R-:W-:Y:S01]  /*f780*/  F2FP.F16.F32.PACK_AB R8, R73, R185 ;  /* 0x000000b94908723e */ /* 0x008fe200000000ff */
[----:B------:R-:W-:Y:S01]  /*f790*/  STSM.16.M88.4 [R156], R4 ;  /* 0x000000049c007844 */ /* 0x000fe20000000200 */
[----:B------:R-:W-:Y:S02]  /*f7a0*/  F2FP.F16.F32.PACK_AB R9, R75, R74 ;  /* 0x0000004a4b09723e */ /* 0x000fe400000000ff */
[----:B------:R-:W-:Y:S01]  /*f7b0*/  F2FP.F16.F32.PACK_AB R10, R77, R186 ;  /* 0x000000ba4d0a723e */ /* 0x000fe200000000ff */
[----:B-1----:R-:W-:Y:S01]  /*f7c0*/  IMAD.MOV R24, RZ, RZ, -R33 ;  /* 0x000000ffff187224 */ /* 0x002fe200078e0a21 */
[----:B------:R-:W-:-:S02]  /*f7d0*/  F2FP.F16.F32.PACK_AB R11, R79, R78 ;  /* 0x0000004e4f0b723e */ /* 0x000fc400000000ff */
[----:B------:R-:W-:Y:S01]  /*f7e0*/  MOV R150, R150 ;  /* 0x0000009600967202 */ /* 0x000fe20000000f00 */
[----:B------:R-:W-:Y:S01]  /*f7f0*/  IMAD R35, R205, R24, R37 ;  /* 0x00000018cd237224 */ /* 0x000fe200078e0225 */
[----:B------:R-:W-:Y:S01]  /*f800*/  F2FP.F16.F32.PACK_AB R12, R81, R187 ;  /* 0x000000bb510c723e */ /* 0x000fe200000000ff */
[----:B------:R0:W-:Y:S01]  /*f810*/  STSM.16.M88.4 [R154], R8 ;  /* 0x000000089a007844 */ /* 0x0001e20000000200 */
[----:B------:R-:W-:Y:S02]  /*f820*/  F2FP.F16.F32.PACK_AB R13, R83, R82 ;  /* 0x00000052530d723e */ /* 0x000fe400000000ff */
[----:B------:R-:W-:Y:S02]  /*f830*/  F2FP.F16.F32.PACK_AB R14, R85, R188 ;  /* 0x000000bc550e723e */ /* 0x000fe400000000ff */
[----:B------:R-:W-:Y:S02]  /*f840*/  F2FP.F16.F32.PACK_AB R15, R87, R86 ;  /* 0x00000056570f723e */ /* 0x000fe400000000ff */
[----:B------:R-:W-:-:S02]  /*f850*/  MOV R146, R146 ;  /* 0x0000009200927202 */ /* 0x000fc40000000f00 */
[----:B------:R-:W-:Y:S01]  /*f860*/  F2FP.F16.F32.PACK_AB R24, R89, R189 ;  /* 0x000000bd5918723e */ /* 0x000fe200000000ff */
[----:B------:R1:W-:Y:S01]  /*f870*/  STSM.16.M88.4 [R150], R12 ;  /* 0x0000000c96007844 */ /* 0x0003e20000000200 */
[----:B------:R-:W-:Y:S02]  /*f880*/  F2FP.F16.F32.PACK_AB R25, R91, R90 ;  /* 0x0000005a5b19723e */ /* 0x000fe400000000ff */
[----:B------:R-:W-:Y:S02]  /*f890*/  F2FP.F16.F32.PACK_AB R26, R93, R190 ;  /* 0x000000be5d1a723e */ /* 0x000fe400000000ff */
[----:B------:R-:W-:Y:S01]  /*f8a0*/  F2FP.F16.F32.PACK_AB R27, R95, R94 ;  /* 0x0000005e5f1b723e */ /* 0x000fe200000000ff */
[----:B0-----:R-:W-:Y:S01]  /*f8b0*/  IMAD.U32 R10, RZ, RZ, UR5 ;  /* 0x00000005ff0a7e24 */ /* 0x001fe2000f8e00ff */
[----:B------:R-:W-:Y:S01]  /*f8c0*/  SHF.R.S32.HI R9, RZ, 0x1f, R33 ;  /* 0x0000001fff097819 */ /* 0x000fe20000011421 */
[----:B------:R-:W-:Y:S01]  /*f8d0*/  ULDC UR5, c[0x0][0xa88] ;  /* 0x0002a20000057ab9 */ /* 0x000fe20000000800 */
[----:B------:R-:W-:Y:S01]  /*f8e0*/  SHF.R.S32.HI R8, RZ, 0x1f, R35 ;  /* 0x0000001fff087819 */ /* 0x000fe20000011423 */
[----:B------:R0:W-:Y:S01]  /*f8f0*/  STSM.16.M88.4 [R146], R24 ;  /* 0x0000001892007844 */ /* 0x0001e20000000200 */
[----:B------:R-:W-:-:S02]  /*f900*/  MOV R142, R142 ;  /* 0x0000008e008e7202 */ /* 0x000fc40000000f00 */
[----:B------:R-:W-:Y:S02]  /*f910*/  F2FP.F16.F32.PACK_AB R4, R97, R191 ;  /* 0x000000bf6104723e */ /* 0x000fe400000000ff */
[----:B------:R-:W-:Y:S01]  /*f920*/  F2FP.F16.F32.PACK_AB R5, R99, R98 ;  /* 0x000000626305723e */ /* 0x000fe200000000ff */
[----:B-1----:R-:W-:Y:S01]  /*f930*/  VIADD R15, R207, UR41 ;  /* 0x00000029cf0f7c36 */ /* 0x002fe20008000000 */
[----:B------:R-:W-:Y:S02]  /*f940*/  IADD3 R12, P0, R33, UR6, RZ ;  /* 0x00000006210c7c10 */ /* 0x000fe4000ff1e0ff */
[----:B------:R-:W-:Y:S02]  /*f950*/  F2FP.F16.F32.PACK_AB R6, R101, R192 ;  /* 0x000000c06506723e */ /* 0x000fe400000000ff */
[----:B------:R-:W-:Y:S01]  /*f960*/  IADD3.X R13, R9, UR7, R10, P0, !PT ;  /* 0x00000007090d7c10 */ /* 0x000fe200087fe40a */
[----:B------:R-:W-:Y:S01]  /*f970*/  ULDC.64 UR6, c[0x0][0xb88] ;  /* 0x0002e20000067ab9 */ /* 0x000fe20000000a00 */
[----:B------:R-:W-:Y:S01]  /*f980*/  F2FP.F16.F32.PACK_AB R7, R36, R32 ;  /* 0x000000202407723e */ /* 0x000fe200000000ff */
[----:B------:R-:W-:Y:S01]  /*f990*/  IMAD R8, R8, UR6, RZ ;  /* 0x0000000608087c24 */ /* 0x000fe2000f8e02ff */
[----:B------:R-:W-:Y:S01]  /*f9a0*/  F2FP.F16.F32.PACK_AB R11, R52, R48 ;  /* 0x00000030340b723e */ /* 0x000fe200000000ff */
[C---:B------:R-:W-:Y:S01]  /*f9b0*/  IMAD.WIDE.U32 R12, R35.reuse, UR6, R12 ;  /* 0x00000006230c7c25 */ /* 0x040fe2000f8e000c */
[----:B------:R-:W-:Y:S01]  /*f9c0*/  LOP3.LUT P0, RZ, R204, 0x3, RZ, 0xc0, !PT ;  /* 0x00000003ccff7812 */ /* 0x000fe2000780c0ff */
[----:B------:R1:W-:Y:S01]  /*f9d0*/  STSM.16.M88.4 [R142], R4 ;  /* 0x000000048e007844 */ /* 0x0003e20000000200 */
[----:B------:R-:W-:Y:S01]  /*f9e0*/  MOV R138, R138 ;  /* 0x0000008a008a7202 */ /* 0x000fe20000000f00 */
[----:B------:R-:W-:Y:S01]  /*f9f0*/  IMAD R35, R35, UR7, R8 ;  /* 0x0000000723237c24 */ /* 0x000fe2000f8e0208 */
[----:B------:R-:W-:Y:S01]  /*fa00*/  ULDC.64 UR6, c[0x0][0xb50] ;  /* 0x0002d40000067ab9 */ /* 0x000fe20000000a00 */
[----:B------:R-:W-:Y:S01]  /*fa10*/  IMAD R52, R205, UR5, RZ ;  /* 0x00000005cd347c24 */ /* 0x000fe2000f8e02ff */
[----:B------:R-:W-:-:S02]  /*fa20*/  F2FP.F16.F32.PACK_AB R8, R169, R193 ;  /* 0x000000c1a908723e */ /* 0x000fc400000000ff */
[----:B------:R-:W-:Y:S02]  /*fa30*/  F2FP.F16.F32.PACK_AB R9, R44, R40 ;  /* 0x000000282c09723e */ /* 0x000fe400000000ff */
[----:B------:R-:W-:Y:S02]  /*fa40*/  F2FP.F16.F32.PACK_AB R10, R170, R194 ;  /* 0x000000c2aa0a723e */ /* 0x000fe400000000ff */
[----:B0-----:R-:W-:Y:S02]  /*fa50*/  LEA R24, P3, R12, UR6, 0x2 ;  /* 0x000000060c187c11 */ /* 0x001fe4000f8610ff */
[----:B------:R-:W-:Y:S01]  /*fa60*/  ISETP.GE.OR P1, PT, R15, R52, P0 ;  /* 0x000000340f00720c */ /* 0x000fe20000726670 */
[----:B------:R0:W-:Y:S01]  /*fa70*/  STSM.16.M88.4 [R138], R8 ;  /* 0x000000088a007844 */ /* 0x0001e20000000200 */
[----:B------:R-:W-:Y:S01]  /*fa80*/  F2FP.F16.F32.PACK_AB R14, R133, R132 ;  /* 0x00000084850e723e */ /* 0x000fe200000000ff */
[----:B-1----:R-:W-:Y:S01]  /*fa90*/  VIADD R5, R15, 0x8 ;  /* 0x000000080f057836 */ /* 0x002fe20000000000 */
[----:B------:R-:W-:Y:S01]  /*faa0*/  F2FP.F16.F32.PACK_AB R4, R171, R195 ;  /* 0x000000c3ab04723e */ /* 0x000fe200000000ff */
[----:B------:R-:W-:Y:S01]  /*fab0*/  IMAD.IADD R7, R13, 0x1, R35 ;  /* 0x000000010d077824 */ /* 0x000fe200078e0223 */
[----:B------:R-:W-:Y:S01]  /*fac0*/  F2FP.F16.F32.PACK_AB R6, R172, R196 ;  /* 0x000000c4ac06723e */ /* 0x000fe200000000ff */
[----:B------:R-:W-:Y:S01]  /*fad0*/  SHFL.IDX PT, R44, R24, RZ, 0x1c1f ;  /* 0x001c1fff182c7589 */ /* 0x000fe200000e0000 */
[----:B------:R-:W-:-:S02]  /*fae0*/  ISETP.GE.OR P0, PT, R5, R52, P0 ;  /* 0x000000340500720c */ /* 0x000fc40000706670 */
[----:B------:R-:W-:Y:S01]  /*faf0*/  LEA.HI.X R25, R12, UR7, R7, 0x2, P3 ;  /* 0x000000070c197c11 */ /* 0x000fe200098f1407 */
[----:B------:R-:W-:Y:S01]  /*fb00*/  SHFL.IDX PT, R46, R24, 0x1, 0x1c1f ;  /* 0x003c1f00182e7f89 */ /* 0x000fe200000e0000 */
[----:B------:R-:W-:Y:S02]  /*fb10*/  F2FP.F16.F32.PACK_AB R5, R60, R56 ;  /* 0x000000383c05723e */ /* 0x000fe400000000ff */
[----:B------:R-:W-:Y:S01]  /*fb20*/  F2FP.F16.F32.PACK_AB R7, R68, R64 ;  /* 0x000000404407723e */ /* 0x000fe200000000ff */
[----:B------:R-:W1:Y:S01]  /*fb30*/  SHFL.IDX PT, R45, R25, RZ, 0x1c1f ;  /* 0x001c1fff192d7589 */ /* 0x000e6200000e0000 */
[----:B------:R-:W-:Y:S02]  /*fb40*/  F2FP.F16.F32.PACK_AB R12, R129, R199 ;  /* 0x000000c7810c723e */ /* 0x000fe400000000ff */
[----:B0-----:R-:W-:Y:S01]  /*fb50*/  F2FP.F16.F32.PACK_AB R8, R173, R197 ;  /* 0x000000c5ad08723e */ /* 0x001fe200000000ff */
[----:B------:R-:W-:Y:S01]  /*fb60*/  STSM.16.M88.4 [R17], R4 ;  /* 0x0000000411007844 */ /* 0x000fe20000000200 */
[----:B------:R-:W-:-:S02]  /*fb70*/  F2FP.F16.F32.PACK_AB R9, R76, R72 ;  /* 0x000000484c09723e */ /* 0x000fc400000000ff */
[----:B------:R-:W-:Y:S01]  /*fb80*/  F2FP.F16.F32.PACK_AB R10, R125, R198 ;  /* 0x000000c67d0a723e */ /* 0x000fe200000000ff */
[----:B------:R-:W0:Y:S01]  /*fb90*/  SHFL.IDX PT, R47, R25, 0x1, 0x1c1f ;  /* 0x003c1f00192f7f89 */ /* 0x000e2200000e0000 */
[----:B------:R-:W-:Y:S02]  /*fba0*/  F2FP.F16.F32.PACK_AB R11, R84, R80 ;  /* 0x00000050540b723e */ /* 0x000fe400000000ff */
[----:B------:R-:W-:Y:S02]  /*fbb0*/  F2FP.F16.F32.PACK_AB R13, R92, R88 ;  /* 0x000000585c0d723e */ /* 0x000fe400000000ff */
[----:B------:R-:W-:Y:S01]  /*fbc0*/  F2FP.F16.F32.PACK_AB R15, R100, R96 ;  /* 0x00000060640f723e */ /* 0x000fe200000000ff */
[----:B------:R-:W-:Y:S01]  /*fbd0*/  STSM.16.M88.4 [R160], R8 ;  /* 0x00000008a0007844 */ /* 0x000fe20000000200 */
[----:B------:R-:W-:Y:S02]  /*fbe0*/  F2FP.F16.F32.PACK_AB R138, R141, R140 ;  /* 0x0000008c8d8a723e */ /* 0x000fe400000000ff */
[----:B------:R-:W-:Y:S01]  /*fbf0*/  F2FP.F16.F32.PACK_AB R139, R165, R164 ;  /* 0x000000a4a58b723e */ /* 0x000fe200000000ff */
[----:B------:R-:W-:Y:S01]  /*fc00*/  STSM.16.M88.4 [R161], R12 ;  /* 0x0000000ca1007844 */ /* 0x000fe20000000200 */
[----:B------:R-:W-:-:S02]  /*fc10*/  F2FP.F16.F32.PACK_AB R146, R149, R148 ;  /* 0x000000949592723e */ /* 0x000fc400000000ff */
[----:B------:R-:W-:Y:S01]  /*fc20*/  F2FP.F16.F32.PACK_AB R147, R0, R168 ;  /* 0x000000a80093723e */ /* 0x000fe200000000ff */
[----:B------:R-:W-:Y:S04]  /*fc30*/  STSM.16.M88.4 [R162], R136 ;  /* 0x00000088a2007844 */ /* 0x000fe80000000200 */
[----:B------:R-:W-:Y:S01]  /*fc40*/  STSM.16.M88.4 [R163], R144 ;  /* 0x00000090a3007844 */ /* 0x000fe20000000200 */
[----:B------:R-:W-:Y:S01]  /*fc50*/  BAR.SYNC.DEFER_BLOCKING 0x1, 0x100 ;  /* 0x0044000000007b1d */ /* 0x000fe20000010000 */
[----:B------:R-:W-:Y:S01]  /*fc60*/  IMAD R0, R202, 0x20, R203 ;  /* 0x00000020ca007824 */ /* 0x000fe200078e02cb */
[----:B------:R-:W-:-:S04]  /*fc70*/  UIMAD UR5, UR10, UR8, URZ ;  /* 0x000000080a0572a4 */ /* 0x000fc8000f8e023f */
[----:B-1----:R1:W-:Y:S01]  /*fc80*/  @!P1 ST.E desc[UR46][R44.64], R3 ;  /* 0x000000032c009985 */ /* 0x0023e2000c10192e */
[----:B------:R-:W-:Y:S01]  /*fc90*/  UIMAD.WIDE.U32 UR6, UR43, UR8, URZ ;  /* 0x000000082b0672a5 */ /* 0x000fe2000f8e003f */
[----:B------:R-:W-:Y:S02]  /*fca0*/  ULDC.64 UR10, c[0x0][0xaf0] ;  /* 0x0002bc00000a7ab9 */ /* 0x000fe40000000a00 */
[----:B0-----:R0:W-:Y:S01]  /*fcb0*/  @!P0 ST.E desc[UR46][R46.64], R2 ;  /* 0x000000022e008985 */ /* 0x0011e2000c10192e */
[----:B------:R-:W-:-:S03]  /*fcc0*/  UIMAD UR5, UR43, UR9, UR5 ;  /* 0x000000092b0572a4 */ /* 0x000fc6000f8e0205 */
[----:B------:R2:W5:Y:S01]  /*fcd0*/  LD.E.128 R32, desc[UR46][R20.64] ;  /* 0x0000002e14207980 */ /* 0x000562000c101d00 */
[----:B-1----:R-:W1:Y:S01]  /*fce0*/  @P2 LDC R3, c[0x0][0xbf0] ;  /* 0x0002fc00ff032b82 */ /* 0x002e620000000800 */
[----:B------:R-:W-:Y:S02]  /*fcf0*/  UIMAD UR8, UR12, UR10, URZ ;  /* 0x0000000a0c0872a4 */ /* 0x000fe4000f8e023f */
[----:B------:R3:W5:Y:S05]  /*fd00*/  LD.E.128 R24, desc[UR46][R28.64] ;  /* 0x0000002e1c187980 */ /* 0x00076a000c101d00 */
[----:B0-----:R-:W0:Y:S01]  /*fd10*/  @P2 LDC R2, c[0x0][0xbec] ;  /* 0x0002fb00ff022b82 */ /* 0x001e220000000800 */
[----:B--2---:R-:W-:Y:S01]  /*fd20*/  VIADD R21, R0, UR41 ;  /* 0x0000002900157c36 */ /* 0x004fe20008000000 */
[----:B------:R-:W-:Y:S01]  /*fd30*/  UIADD3 UR7, UR7, UR5, URZ ;  /* 0x0000000507077290 */ /* 0x000fe2000fffe03f */
[----:B------:R-:W5:Y:S01]  /*fd40*/  LD.E.128 R100, desc[UR46][R102.64] ;  /* 0x0000002e66647980 */ /* 0x000f62000c101d00 */
[----:B------:R-:W-:Y:S01]  /*fd50*/  UIMAD UR5, UR42, UR11, UR8 ;  /* 0x0000000b2a0572a4 */ /* 0x000fe2000f8e0208 */
[----:B------:R-:W-:Y:S01]  /*fd60*/  IMAD.MOV.U32 R17, RZ, RZ, R21 ;  /* 0x000000ffff117224 */ /* 0x000fe200078e0015 */
[----:B------:R-:W-:Y:S01]  /*fd70*/  UIMAD.WIDE.U32 UR42, UR42, UR10, UR6 ;  /* 0x0000000a2a2a72a5 */ /* 0x000fe2000f8e0006 */
[----:B------:R3:W5:Y:S02]  /*fd80*/  LD.E.128 R4, desc[UR46][R104.64] ;  /* 0x0000002e68047980 */ /* 0x000764000c101d00 */
[----:B------:R-:W-:Y:S01]  /*fd90*/  ULDC.64 UR6, c[0x0][0xae0] ;  /* 0x0002b80000067ab9 */ /* 0x000fe20000000a00 */
[----:B------:R-:W-:Y:S01]  /*fda0*/  UIADD3 UR5, UR43, UR5, URZ ;  /* 0x000000052b057290 */ /* 0x000fe2000fffe03f */
[----:B------:R3:W5:Y:S04]  /*fdb0*/  LD.E.128 R8, desc[UR46][R106.64] ;  /* 0x0000002e6a087980 */ /* 0x000768000c101d00 */
[----:B------:R3:W5:Y:S04]  /*fdc0*/  LD.E.128 R12, desc[UR46][R108.64] ;  /* 0x0000002e6c0c7980 */ /* 0x000768000c101d00 */
[----:B------:R3:W5:Y:S04]  /*fdd0*/  LD.E.128 R36, desc[UR46][R110.64] ;  /* 0x0000002e6e247980 */ /* 0x000768000c101d00 */
[----:B------:R3:W5:Y:S01]  /*fde0*/  LD.E.128 R40, desc[UR46][R112.64] ;  /* 0x0000002e70287980 */ /* 0x000762000c101d00 */
[----:B0-----:R-:W-:-:S03]  /*fdf0*/  @P2 IMAD.HI.U32 R0, R21, R2, RZ ;  /* 0x0000000215002227 */ /* 0x001fc600078e00ff */
[----:B------:R3:W5:Y:S02]  /*fe00*/  LD.E.128 R60, desc[UR46][R114.64] ;  /* 0x0000002e723c7980 */ /* 0x000764000c101d00 */
[----:B-1----:R-:W-:Y:S02]  /*fe10*/  @P2 SHF.R.U32.HI R17, RZ, R3, R0 ;  /* 0x00000003ff112219 */ /* 0x002fe40000011600 */
[----:B------:R3:W5:Y:S02]  /*fe20*/  LD.E.128 R56, desc[UR46][R116.64] ;  /* 0x0000002e74387980 */ /* 0x000764000c101d00 */
[--C-:B------:R-:W-:Y:S01]  /*fe30*/  SHF.R.S32.HI R0, RZ, 0x1f, R17.reuse ;  /* 0x0000001fff007819 */ /* 0x100fe20000011411 */
[----:B------:R-:W-:Y:S01]  /*fe40*/  IMAD.MOV R20, RZ, RZ, -R17 ;  /* 0x000000ffff147224 */ /* 0x000fe200078e0a11 */
[----:B------:R3:W5:Y:S01]  /*fe50*/  LD.E.128 R44, desc[UR46][R118.64] ;  /* 0x0000002e762c7980 */ /* 0x000762000c101d00 */
[----:B------:R-:W-:Y:S02]  /*fe60*/  IMAD.U32 R3, RZ, RZ, UR43 ;  /* 0x0000002bff037e24 */ /* 0x000fe4000f8e00ff */
[----:B------:R-:W-:Y:S01]  /*fe70*/  IMAD R0, R0, UR6, RZ ;  /* 0x0000000600007c24 */ /* 0x000fe2000f8e02ff */
[----:B------:R3:W5:Y:S01]  /*fe80*/  LD.E.128 R48, desc[UR46][R120.64] ;  /* 0x0000002e78307980 */ /* 0x000762000c101d00 */
[----:B------:R-:W-:-:S02]  /*fe90*/  IMAD R205, R205, R20, R21 ;  /* 0x00000014cdcd7224 */ /* 0x000fc400078e0215 */
[----:B------:R-:W-:Y:S01]  /*fea0*/  IMAD.U32 R2, RZ, RZ, UR42 ;  /* 0x0000002aff027e24 */ /* 0x000fe2000f8e00ff */
[----:B------:R3:W5:Y:S01]  /*feb0*/  LD.E.128 R64, desc[UR46][R122.64] ;  /* 0x0000002e7a407980 */ /* 0x000762000c101d00 */
[----:B------:R-:W-:Y:S02]  /*fec0*/  IMAD.U32 R3, RZ, RZ, UR5 ;  /* 0x00000005ff037e24 */ /* 0x000fe4000f8e00ff */
[----:B------:R-:W-:Y:S01]  /*fed0*/  IMAD R21, R17, UR7, R0 ;  /* 0x0000000711157c24 */ /* 0x000fe2000f8e0200 */
[----:B------:R-:W5:Y:S01]  /*fee0*/  LD.E.128 R124, desc[UR46][R126.64] ;  /* 0x0000002e7e7c7980 */ /* 0x000f62000c101d00 */
[----:B------:R-:W-:-:S03]  /*fef0*/  SHF.R.S32.HI R0, RZ, 0x1f, R205 ;  /* 0x0000001fff007819 */ /* 0x000fc600000114cd */
[----:B------:R-:W5:Y:S01]  /*ff00*/  LD.E.128 R128, desc[UR46][R130.64] ;  /* 0x0000002e82807980 */ /* 0x000f62000c101d00 */
[----:B------:R-:W-:Y:S01]  /*ff10*/  IMAD.WIDE.U32 R2, R17, UR6, R2 ;  /* 0x0000000611027c25 */ /* 0x000fe2000f8e0002 */
[----:B------:R-:W-:Y:S02]  /*ff20*/  ULDC.64 UR6, c[0x0][0xad8] ;  /* 0x0002b60000067ab9 */ /* 0x000fe40000000a00 */
[----:B------:R-:W5:Y:S01]  /*ff30*/  LD.E.128 R28, desc[UR46][R30.64] ;  /* 0x0000002e1e1c7980 */ /* 0x000f62000c101d00 */
[----:B------:R-:W-:Y:S01]  /*ff40*/  VIADD R53, R203, UR41 ;  /* 0x00000029cb357c36 */ /* 0x000fe20008000000 */
        /* <DEDUP_REMOVED lines=11> */
[-C--:B------:R-:W-:Y:S01]  /*10000*/  ISETP.GE.AND P1, PT, R17, R52.reuse, PT ;  /* 0x000000341100720c */ /* 0x080fe20003f26270 */
[----:B------:R-:W-:Y:S01]  /*10010*/  ULDC.64 UR6, c[0x0][0xa80] ;  /* 0x0002a00000067ab9 */ /* 0x000fe20000000a00 */
[C---:B------:R-:W-:Y:S01]  /*10020*/  ISETP.GE.AND P2, PT, R53.reuse, R52, PT ;  /* 0x000000343500720c */ /* 0x040fe20003f46270 */
[----:B------:R-:W-:Y:S01]  /*10030*/  VIADD R17, R53, 0x40 ;  /* 0x0000004035117836 */ /* 0x000fe20000000000 */
[----:B------:R-:W-:Y:S01]  /*10040*/  LEA R0, P3, R2, UR6, 0x1 ;  /* 0x0000000602007c11 */ /* 0x000fe2000f8608ff */
[----:B------:R-:W-:-:S02]  /*10050*/  IMAD.IADD R3, R3, 0x1, R21 ;  /* 0x0000000103037824 */ /* 0x000fc400078e0215 */
[----:B------:R-:W-:Y:S01]  /*10060*/  VIADD R176, R176, 0x22820 ;  /* 0x00022820b0b07836 */ /* 0x000fe20000000000 */
[----:B------:R-:W-:Y:S02]  /*10070*/  ISETP.GE.AND P0, PT, R17, R52, PT ;  /* 0x000000341100720c */ /* 0x000fe40003f06270 */
[----:B------:R-:W-:Y:S02]  /*10080*/  LEA.HI.X R17, R2, UR7, R3, 0x1, P3 ;  /* 0x0000000702117c11 */ /* 0x000fe400098f0c03 */
[----:B------:R-:W-:Y:S01]  /*10090*/  PRMT R176, RZ, 0x654, R176 ;  /* 0x00000654ffb07816 */ /* 0x000fe200000000b0 */
[----:B0-----:R3:W0:Y:S01]  /*100a0*/  SHFL.IDX PT, R68, R0, RZ, 0x181f ;  /* 0x00181fff00447589 */ /* 0x00162200000e0000 */
[----:B------:R-:W-:Y:S02]  /*100b0*/  BSSY B1, `(.L_x_1961) ;  /* 0x0000015000017945 */ /* 0x000fe40003800000 */
[----:B------:R3:W-:Y:S01]  /*100c0*/  SYNCS.ARRIVE.TRANS64.RED.A1T0 RZ, [R176+URZ], RZ ;  /* 0x000000ffb0ff79a7 */ /* 0x0007e2000810043f */
[----:B------:R3:W1:Y:S01]  /*100d0*/  SHFL.IDX PT, R70, R17, RZ, 0x181f ;  /* 0x00181fff11467589 */ /* 0x00066200000e0000 */
[----:B------:R-:W-:Y:S05]  /*100e0*/  @P2 BRA `(.L_x_1962) ;  /* 0x0000000000442947 */ /* 0x000fea0003800000 */
[----:B------:R-:W-:Y:S02]  /*100f0*/  ULDC UR5, c[0x0][0xac8] ;  /* 0x0002b20000057ab9 */ /* 0x000fe40000000800 */
[----:B------:R-:W-:Y:S02]  /*10100*/  ISETP.GE.AND P5, PT, R19, UR5, PT ;  /* 0x0000000513007c0c */ /* 0x000fe4000bfa6270 */
[----:B------:R-:W-:Y:S02]  /*10110*/  ISETP.GE.AND P4, PT, R200, UR5, PT ;  /* 0x00000005c8007c0c */ /* 0x000fe4000bf86270 */
[----:B------:R-:W-:Y:S02]  /*10120*/  ISETP.GE.AND P3, PT, R23, UR5, PT ;  /* 0x0000000517007c0c */ /* 0x000fe4000bf66270 */
[----:B------:R-:W-:-:S07]  /*10130*/  ISETP.GE.AND P2, PT, R201, UR5, PT ;  /* 0x00000005c9007c0c */ /* 0x000fce000bf46270 */
[----:B0-----:R-:W-:-:S04]  /*10140*/  @!P5 LEA R2, P6, R19, R68, 0x1 ;  /* 0x000000441302d211 */ /* 0x001fc800078c08ff */
[----:B-1----:R-:W-:Y:S02]  /*10150*/  @!P5 LEA.HI.X R3, R19, R70, R212, 0x1, P6 ;  /* 0x000000461303d211 */ /* 0x002fe400030f0cd4 */
        /* <DEDUP_REMOVED lines=10> */
.L_x_1962:
[----:B------:R-:W-:Y:S05]  /*10200*/  BSYNC B1 ;  /* 0x0000000000017941 */ /* 0x000fea0003800000 */
.L_x_1961:
[----:B--2--5:R2:W4:Y:S01]  /*10210*/  SHFL.IDX PT, R24, R17, 0x1, 0x181f ;  /* 0x00381f0011187f89 */ /* 0x02452200000e0000 */
        /* <DEDUP_REMOVED lines=9> */
[C---:B------:R-:W-:Y:S02]  /*102b0*/  @!P3 LEA R8, P5, R200.reuse, R20, 0x1 ;  /* 0x00000014c808b211 */ /* 0x040fe400078a08ff */
        /* <DEDUP_REMOVED lines=10> */
.L_x_1964:
[----:B------:R-:W-:Y:S05]  /*10360*/  BSYNC B1 ;  /* 0x0000000000017941 */ /* 0x000fea0003800000 */
.L_x_1963:
        /* <DEDUP_REMOVED lines=11> */
[----:B------:R-:W-:Y:S02]  /*10420*/  @!P1 LEA R10, P4, R23, R12, 0x1 ;  /* 0x0000000c170a9211 */ /* 0x000fe400078808ff */
[----:B------:R-:W-:Y:S02]  /*10430*/  @!P3 LEA.HI.X R3, R19, R14, R212, 0x1, P6 ;  /* 0x0000000e1303b211 */ /* 0x000fe400030f0cd4 */
        /* <DEDUP_REMOVED lines=8> */
.L_x_1966:
[----:B------:R-:W-:Y:S05]  /*104c0*/  BSYNC B1 ;  /* 0x0000000000017941 */ /* 0x000fea0003800000 */
.L_x_1965:
[----:B0-----:R-:W-:Y:S01]  /*104d0*/  VIADD R3, R53, 0x60 ;  /* 0x0000006035037836 */ /* 0x001fe20000000000 */
[----:B------:R0:W0:Y:S04]  /*104e0*/  SHFL.IDX PT, R12, R17, 0x3, 0x181f ;  /* 0x00781f00110c7f89 */ /* 0x00002800000e0000 */
[----:B------:R-:W-:Y:S01]  /*104f0*/  ISETP.GE.AND P0, PT, R3, R52, PT ;  /* 0x000000340300720c */ /* 0x000fe20003f06270 */
[----:B--23--:R-:W2:-:S12]  /*10500*/  SHFL.IDX PT, R0, R0, 0x3, 0x181f ;  /* 0x00781f0000007f89 */ /* 0x00ce9800000e0000 */
[----:B------:R-:W-:Y:S05]  /*10510*/  @P0 BRA `(.L_x_1967) ;  /* 0x0000000c00200947 */ /* 0x000fea0003800000 */
[----:B------:R-:W-:Y:S02]  /*10520*/  ULDC UR5, c[0x0][0xac8] ;  /* 0x0002b20000057ab9 */ /* 0x000fe40000000800 */
[----:B------:R-:W-:Y:S02]  /*10530*/  ISETP.GE.AND P3, PT, R19, UR5, PT ;  /* 0x0000000513007c0c */ /* 0x000fe4000bf66270 */
[----:B------:R-:W-:Y:S02]  /*10540*/  ISETP.GE.AND P4, PT, R200, UR5, PT ;  /* 0x00000005c8007c0c */ /* 0x000fe4000bf86270 */
[----:B------:R-:W-:-:S09]  /*10550*/  ISETP.GE.AND P5, PT, R23, UR5, PT ;  /* 0x0000000517007c0c */ /* 0x000fd2000bfa6270 */
[-C--:B--2---:R-:W-:Y:S02]  /*10560*/  @!P3 LEA R2, P0, R19, R0.reuse, 0x1 ;  /* 0x000000001302b211 */ /* 0x084fe400078008ff */
[CC--:B------:R-:W-:Y:S02]  /*10570*/  @!P4 LEA R8, P1, R200.reuse, R0.reuse, 0x1 ;  /* 0x00000000c808c211 */ /* 0x0c0fe400078208ff */
        /* <DEDUP_REMOVED lines=9> */
[----:B---3--:R-:W-:-:S04]  /*10610*/  LEA R2, P0, R201, R0, 0x1 ;  /* 0x00000000c9027211 */ /* 0x008fc800078008ff */
[----:B------:R-:W-:-:S05]  /*10620*/  LEA.HI.X R3, R201, R12, R209, 0x1, P0 ;  /* 0x0000000cc9037211 */ /* 0x000fca00000f0cd1 */
[----:B------:R0:W-:Y:S01]  /*10630*/  ST.E.128 desc[UR46][R2.64], R28 ;  /* 0x0000001c02007985 */ /* 0x0001e2000c101d2e */
[----:B------:R-:W-:Y:S05]  /*10640*/  BRA `(.L_x_1967) ;  /* 0x0000000800d47947 */ /* 0x000fea0003800000 */
.L_x_1960:
[----:B------:R-:W0:Y:S01]  /*10650*/  LDC R8, c[0x0][0xbe8] ;  /* 0x0002fa00ff087b82 */ /* 0x000e220000000800 */
[----:B------:R-:W-:Y:S01]  /*10660*/  ISETP.GE.AND P0, PT, R213, 0x80, PT ;  /* 0x00000080d500780c */ /* 0x000fe20003f06270 */
[----:B------:R-:W-:Y:S01]  /*10670*/  USHF.R.S32.HI UR8, URZ, 0x1f, UR43 ;  /* 0x0000001f3f087899 */ /* 0x000fe2000801142b */
[----:B------:R-:W-:Y:S01]  /*10680*/  BSSY B1, `(.L_x_1968) ;  /* 0x000002f000017945 */ /* 0x000fe20003800000 */
[----:B------:R-:W-:Y:S01]  /*10690*/  USHF.R.S32.HI UR9, URZ, 0x1f, UR42 ;  /* 0x0000001f3f097899 */ /* 0x000fe2000801142a */
[----:B------:R-:W-:Y:S01]  /*106a0*/  IMAD R6, R202, 0x20, R203 ;  /* 0x00000020ca067824 */ /* 0x000fe200078e02cb */
[----:B0-----:R-:W-:-:S13]  /*106b0*/  ISETP.NE.AND P1, PT, R8, 0x1, PT ;  /* 0x000000010800780c */ /* 0x001fda0003f25270 */
[----:B------:R-:W0:Y:S08]  /*106c0*/  @P1 LDC R9, c[0x0][0xbec] ;  /* 0x0002fb00ff091b82 */ /* 0x000e300000000800 */
[----:B------:R-:W1:Y:S01]  /*106d0*/  @P1 LDC R11, c[0x0][0xbf0] ;  /* 0x0002fc00ff0b1b82 */ /* 0x000e620000000800 */
[----:B------:R-:W-:Y:S05]  /*106e0*/  @P0 BRA `(.L_x_1969) ;  /* 0x0000000000a00947 */ /* 0x000fea0003800000 */
[----:B------:R-:W2:Y:S01]  /*106f0*/  S2R R4, SR_TID.X ;  /* 0x0000000000047919 */ /* 0x000ea20000002100 */
[----:B------:R-:W3:Y:S01]  /*10700*/  LDC R3, c[0x0][0xbe8] ;  /* 0x0002fa00ff037b82 */ /* 0x000ee20000000800 */
[----:B------:R-:W-:Y:S01]  /*10710*/  IMAD.U32 R7, RZ, RZ, UR41 ;  /* 0x00000029ff077e24 */ /* 0x000fe2000f8e00ff */
[----:B------:R-:W-:Y:S02]  /*10720*/  ULDC UR5, c[0x0][0xa88] ;  /* 0x0002a20000057ab9 */ /* 0x000fe40000000800 */
[----:B---3--:R-:W-:Y:S02]  /*10730*/  IMAD R5, R3, UR5, RZ ;  /* 0x0000000503057c24 */ /* 0x008fe4000f8e02ff */
[----:B--2---:R-:W-:-:S04]  /*10740*/  IADD3 R4, R7, -0x80, R4 ;  /* 0xffffff8007047810 */ /* 0x004fc80007ffe004 */
[----:B------:R-:W-:-:S13]  /*10750*/  ISETP.GE.AND P0, PT, R4, R5, PT ;  /* 0x000000050400720c */ /* 0x000fda0003f06270 */
[----:B------:R-:W-:Y:S05]  /*10760*/  @P0 BRA `(.L_x_1969) ;  /* 0x0000000000800947 */ /* 0x000fea0003800000 */
[----:B------:R-:W-:Y:S01]  /*10770*/  ISETP.NE.AND P0, PT, R3, 0x1, PT ;  /* 0x000000010300780c */ /* 0x000fe20003f05270 */
[----:B------:R-:W-:Y:S01]  /*10780*/  ULDC.64 UR10, c[0x0][0xb90] ;  /* 0x0002e400000a7ab9 */ /* 0x000fe20000000a00 */
[----:B------:R-:W-:Y:S01]  /*10790*/  IMAD.MOV.U32 R2, RZ, RZ, R4 ;  /* 0x000000ffff027224 */ /* 0x000fe200078e0004 */
[----:B------:R-:W-:Y:S02]  /*107a0*/  UIMAD UR5, UR8, UR10, URZ ;  /* 0x0000000a080572a4 */ /* 0x000fe4000f8e023f */
[----:B------:R-:W-:Y:S02]  /*107b0*/  UIMAD.WIDE.U32 UR6, UR43, UR10, URZ ;  /* 0x0000000a2b0672a5 */ /* 0x000fe4000f8e003f */
[----:B------:R-:W-:-:S03]  /*107c0*/  UIMAD UR5, UR43, UR11, UR5 ;  /* 0x0000000b2b0572a4 */ /* 0x000fc6000f8e0205 */
[----:B------:R-:W-:Y:S01]  /*107d0*/  ULDC.64 UR10, c[0x0][0xb98] ;  /* 0x0002e600000a7ab9 */ /* 0x000fe20000000a00 */
[----:B------:R-:W-:Y:S02]  /*107e0*/  UIADD3 UR7, UR7, UR5, URZ ;  /* 0x0000000507077290 */ /* 0x000fe4000fffe03f */
[----:B------:R-:W2:Y:S01]  /*107f0*/  @P0 LDC R5, c[0x0][0xbec] ;  /* 0x0002fb00ff050b82 */ /* 0x000ea20000000800 */
[----:B------:R-:W-:Y:S02]  /*10800*/  UIMAD UR5, UR9, UR10, URZ ;  /* 0x0000000a090572a4 */ /* 0x000fe4000f8e023f */
[----:B------:R-:W-:Y:S02]  /*10810*/  UIMAD.WIDE.U32 UR6, UR42, UR10, UR6 ;  /* 0x0000000a2a0672a5 */ /* 0x000fe4000f8e0006 */
[----:B------:R-:W-:-:S03]  /*10820*/  UIMAD UR5, UR42, UR11, UR5 ;  /* 0x0000000b2a0572a4 */ /* 0x000fc6000f8e0205 */
[----:B------:R-:W3:Y:S01]  /*10830*/  @P0 LDC R7, c[0x0][0xbf0] ;  /* 0x0002fc00ff070b82 */ /* 0x000ee20000000800 */
[----:B------:R-:W-:Y:S01]  /*10840*/  ULDC.64 UR10, c[0x0][0xb88] ;  /* 0x0002e200000a7ab9 */ /* 0x000fe20000000a00 */
[----:B--2---:R-:W-:-:S05]  /*10850*/  @P0 IMAD.HI.U32 R0, R4, R5, RZ ;  /* 0x0000000504000227 */ /* 0x004fca00078e00ff */
[----:B---3--:R-:W-:-:S05]  /*10860*/  @P0 SHF.R.U32.HI R2, RZ, R7, R0 ;  /* 0x00000007ff020219 */ /* 0x008fca0000011600 */
[----:B------:R-:W-:-:S04]  /*10870*/  IMAD.MOV R5, RZ, RZ, -R2 ;  /* 0x000000ffff057224 */ /* 0x000fc800078e0a02 */
[----:B------:R-:W-:Y:S01]  /*10880*/  IMAD R5, R3, R5, R4 ;  /* 0x0000000503057224 */ /* 0x000fe200078e0204 */
[----:B------:R-:W-:Y:S01]  /*10890*/  SHF.R.S32.HI R3, RZ, 0x1f, R2 ;  /* 0x0000001fff037819 */ /* 0x000fe20000011402 */
[----:B------:R-:W-:Y:S01]  /*108a0*/  IMAD.U32 R4, RZ, RZ, UR5 ;  /* 0x00000005ff047e24 */ /* 0x000fe2000f8e00ff */
        /* <DEDUP_REMOVED lines=12> */
.L_x_1969:
[----:B------:R-:W-:Y:S05]  /*10970*/  BSYNC B1 ;  /* 0x0000000000017941 */ /* 0x000fea0003800000 */
.L_x_1968:
[----:B------:R-:W-:Y:S01]  /*10980*/  ULDC.64 UR10, c[0x0][0xae8] ;  /* 0x0002ba00000a7ab9 */ /* 0x000fe20000000a00 */
[----:B------:R-:W-:Y:S01]  /*10990*/  VIADD R6, R6, UR41 ;  /* 0x0000002906067c36 */ /* 0x000fe20008000000 */
[----:B------:R-:W-:Y:S01]  /*109a0*/  UIMAD UR5, UR8, UR10, URZ ;  /* 0x0000000a080572a4 */ /* 0x000fe2000f8e023f */
[----:B------:R-:W-:Y:S01]  /*109b0*/  BSSY B1, `(.L_x_1970) ;  /* 0x000003c000017945 */ /* 0x000fe20003800000 */
[----:B------:R-:W-:Y:S01]  /*109c0*/  UIMAD.WIDE.U32 UR6, UR43, UR10, URZ ;  /* 0x0000000a2b0672a5 */ /* 0x000fe2000f8e003f */
[----:B0-----:R-:W-:Y:S01]  /*109d0*/  @P1 IMAD.HI.U32 R0, R6, R9, RZ ;  /* 0x0000000906001227 */ /* 0x001fe200078e00ff */
[----:B------:R-:W-:-:S03]  /*109e0*/  UIMAD UR5, UR43, UR11, UR5 ;  /* 0x0000000b2b0572a4 */ /* 0x000fc6000f8e0205 */
[----:B------:R-:W-:Y:S01]  /*109f0*/  ULDC.64 UR10, c[0x0][0xaf0] ;  /* 0x0002bc00000a7ab9 */ /* 0x000fe20000000a00 */
[----:B------:R-:W-:Y:S01]  /*10a00*/  UIADD3 UR7, UR7, UR5, URZ ;  /* 0x0000000507077290 */ /* 0x000fe2000fffe03f */
[----:B--2---:R-:W-:Y:S01]  /*10a10*/  IMAD.MOV.U32 R5, RZ, RZ, R6 ;  /* 0x000000ffff057224 */ /* 0x004fe200078e0006 */
[----:B------:R-:W-:Y:S01]  /*10a20*/  UIMAD UR5, UR9, UR10, URZ ;  /* 0x0000000a090572a4 */ /* 0x000fe2000f8e023f */
[----:B-1----:R-:W-:-:S03]  /*10a30*/  @P1 SHF.R.U32.HI R5, RZ, R11, R0 ;  /* 0x0000000bff051219 */ /* 0x002fc60000011600 */
[----:B------:R-:W-:Y:S01]  /*10a40*/  UIMAD UR5, UR42, UR11, UR5 ;  /* 0x0000000b2a0572a4 */ /* 0x000fe2000f8e0205 */
[--C-:B------:R-:W-:Y:S01]  /*10a50*/  SHF.R.S32.HI R0, RZ, 0x1f, R5.reuse ;  /* 0x0000001fff007819 */ /* 0x100fe20000011405 */
[----:B------:R-:W-:Y:S01]  /*10a60*/  UIMAD.WIDE.U32 UR42, UR42, UR10, UR6 ;  /* 0x0000000a2a2a72a5 */ /* 0x000fe2000f8e0006 */
[----:B------:R-:W-:Y:S02]  /*10a70*/  IMAD.MOV R7, RZ, RZ, -R5 ;  /* 0x000000ffff077224 */ /* 0x000fe400078e0a05 */
[----:B------:R-:W-:Y:S01]  /*10a80*/  ULDC.64 UR6, c[0x0][0xae0] ;  /* 0x0002b80000067ab9 */ /* 0x000fe20000000a00 */
[----:B------:R-:W-:Y:S01]  /*10a90*/  UIADD3 UR5, UR43, UR5, URZ ;  /* 0x000000052b057290 */ /* 0x000fe2000fffe03f */
[----:B------:R-:W-:Y:S02]  /*10aa0*/  IMAD R0, R0, UR6, RZ ;  /* 0x0000000600007c24 */ /* 0x000fe4000f8e02ff */
[----:B------:R-:W-:Y:S02]  /*10ab0*/  IMAD R7, R8, R7, R6 ;  /* 0x0000000708077224 */ /* 0x000fe400078e0206 */
[----:B------:R-:W-:-:S02]  /*10ac0*/  IMAD.U32 R3, RZ, RZ, UR43 ;  /* 0x0000002bff037e24 */ /* 0x000fc4000f8e00ff */
[----:B------:R-:W-:Y:S02]  /*10ad0*/  IMAD.U32 R2, RZ, RZ, UR42 ;  /* 0x0000002aff027e24 */ /* 0x000fe4000f8e00ff */
[----:B------:R-:W-:Y:S01]  /*10ae0*/  IMAD.U32 R3, RZ, RZ, UR5 ;  /* 0x00000005ff037e24 */ /* 0x000fe2000f8e00ff */
[----:B------:R-:W-:Y:S01]  /*10af0*/  ULDC UR5, c[0x0][0xa88] ;  /* 0x0002a20000057ab9 */ /* 0x000fe20000000800 */
[C---:B------:R-:W-:Y:S01]  /*10b00*/  IMAD R9, R5.reuse, UR7, R0 ;  /* 0x0000000705097c24 */ /* 0x040fe2000f8e0200 */
[----:B------:R-:W-:Y:S01]  /*10b10*/  SHF.R.S32.HI R0, RZ, 0x1f, R7 ;  /* 0x0000001fff007819 */ /* 0x000fe20000011407 */
[----:B------:R-:W-:Y:S01]  /*10b20*/  IMAD.WIDE.U32 R2, R5, UR6, R2 ;  /* 0x0000000605027c25 */ /* 0x000fe2000f8e0002 */
[----:B------:R-:W-:-:S03]  /*10b30*/  ULDC.64 UR6, c[0x0][0xad8] ;  /* 0x0002b60000067ab9 */ /* 0x000fc60000000a00 */
[----:B------:R-:W-:Y:S02]  /*10b40*/  IMAD.IADD R3, R3, 0x1, R9 ;  /* 0x0000000103037824 */ /* 0x000fe400078e0209 */
[----:B------:R-:W-:Y:S02]  /*10b50*/  IMAD R4, R0, UR6, RZ ;  /* 0x0000000600047c24 */ /* 0x000fe4000f8e02ff */
[----:B------:R-:W-:Y:S02]  /*10b60*/  VIADD R6, R203, UR41 ;  /* 0x00000029cb067c36 */ /* 0x000fe40008000000 */
[----:B------:R-:W-:Y:S02]  /*10b70*/  IMAD R9, R8, UR5, RZ ;  /* 0x0000000508097c24 */ /* 0x000fe4000f8e02ff */
[C---:B------:R-:W-:Y:S02]  /*10b80*/  IMAD R5, R7.reuse, UR7, R4 ;  /* 0x0000000707057c24 */ /* 0x040fe4000f8e0204 */
[----:B------:R-:W-:Y:S01]  /*10b90*/  IMAD.WIDE.U32 R2, R7, UR6, R2 ;  /* 0x0000000607027c25 */ /* 0x000fe2000f8e0002 */
[----:B------:R-:W-:Y:S01]  /*10ba0*/  ISETP.GE.AND P2, PT, R6, R9, PT ;  /* 0x000000090600720c */ /* 0x000fe20003f46270 */
[----:B------:R-:W-:-:S02]  /*10bb0*/  ULDC.64 UR6, c[0x0][0xa80] ;  /* 0x0002a00000067ab9 */ /* 0x000fc40000000a00 */
[----:B------:R-:W-:Y:S01]  /*10bc0*/  VIADD R0, R6, 0x20 ;  /* 0x0000002006007836 */ /* 0x000fe20000000000 */
[----:B------:R-:W-:Y:S01]  /*10bd0*/  LEA R4, P3, R2, UR6, 0x1 ;  /* 0x0000000602047c11 */ /* 0x000fe2000f8608ff */
[----:B------:R-:W-:-:S03]  /*10be0*/  IMAD.IADD R3, R3, 0x1, R5 ;  /* 0x0000000103037824 */ /* 0x000fc600078e0205 */
[-C--:B------:R-:W-:Y:S01]  /*10bf0*/  ISETP.GE.AND P1, PT, R0, R9.reuse, PT ;  /* 0x000000090000720c */ /* 0x080fe20003f26270 */
[----:B------:R-:W-:Y:S01]  /*10c00*/  VIADD R0, R6, 0x40 ;  /* 0x0000004006007836 */ /* 0x000fe20000000000 */
[----:B------:R-:W-:Y:S02]  /*10c10*/  LEA.HI.X R5, R2, UR7, R3, 0x1, P3 ;  /* 0x0000000702057c11 */ /* 0x000fe400098f0c03 */
[----:B------:R0:W1:Y:S02]  /*10c20*/  SHFL.IDX PT, R2, R4, RZ, 0x181f ;  /* 0x00181fff04027589 */ /* 0x00006400000e0000 */
[----:B------:R-:W-:Y:S02]  /*10c30*/  ISETP.GE.AND P0, PT, R0, R9, PT ;  /* 0x000000090000720c */ /* 0x000fe40003f06270 */
[----:B------:R0:W2:Y:S01]  /*10c40*/  SHFL.IDX PT, R0, R5, RZ, 0x181f ;  /* 0x00181fff05007589 */ /* 0x0000a200000e0000 */
[----:B------:R-:W-:Y:S10]  /*10c50*/  @P2 BRA `(.L_x_1971) ;  /* 0x0000000000442947 */ /* 0x000ff40003800000 */
        /* <DEDUP_REMOVED lines=17> */
.L_x_1971:
[----:B------:R-:W-:Y:S05]  /*10d70*/  BSYNC B1 ;  /* 0x0000000000017941 */ /* 0x000fea0003800000 */
.L_x_1970:
        /* <DEDUP_REMOVED lines=21> */
.L_x_1973:
[----:B------:R-:W-:Y:S05]  /*10ed0*/  BSYNC B1 ;  /* 0x0000000000017941 */ /* 0x000fea0003800000 */
.L_x_1972:
        /* <DEDUP_REMOVED lines=21> */
.L_x_1975:
[----:B------:R-:W-:Y:S05]  /*11030*/  BSYNC B1 ;  /* 0x0000000000017941 */ /* 0x000fea0003800000 */
.L_x_1974:
[----:B---3--:R-:W-:Y:S01]  /*11040*/  VIADD R3, R6, 0x60 ;  /* 0x0000006006037836 */ /* 0x008fe20000000000 */
[----:B0-----:R0:W3:Y:S04]  /*11050*/  SHFL.IDX PT, R0, R5, 0x3, 0x181f ;  /* 0x00781f0005007f89 */ /* 0x0010e800000e0000 */
        /* <DEDUP_REMOVED lines=8> */
[-C--:B-12-4-:R-:W-:Y:S02]  /*110e0*/  @!P3 LEA R4, P6, R19, R2.reuse, 0x1 ;  /* 0x000000021304b211 */ /* 0x096fe400078c08ff */
[CC--:B------:R-:W-:Y:S02]  /*110f0*/  @!P2 LEA R6, P5, R200.reuse, R2.reuse, 0x1 ;  /* 0x00000002c806a211 */ /* 0x0c0fe400078a08ff */
        /* <DEDUP_REMOVED lines=10> */
.L_x_1967:
[----:B------:R-:W-:Y:S05]  /*111a0*/  BSYNC B0 ;  /* 0x0000000000007941 */ /* 0x000fea0003800000 */
.L_x_1959:
[----:B------:R-:W-:Y:S02]  /*111b0*/  ULDC UR5, c[0x0][0xc38] ;  /* 0x00030e0000057ab9 */ /* 0x000fe40000000800 */
[----:B------:R-:W-:-:S06]  /*111c0*/  UISETP.GE.AND UP0, UPT, UR4, UR5, UPT ;  /* 0x000000050400728c */ /* 0x000fcc000bf06270 */
[----:B------:R-:W-:-:S13]  /*111d0*/  PLOP3.LUT P0, PT, PT, PT, UP0, 0x80, 0x0 ;  /* 0x000000000000781c */ /* 0x000fda0003f0f008 */
[----:B------:R-:W-:Y:S05]  /*111e0*/  @!P0 BRA `(.L_x_1976) ;  /* 0xfffffef800c48947 */ /* 0x000fea000383ffff */
[----:B------:R-:W-:Y:S05]  /*111f0*/  EXIT ;  /* 0x000000000000794d */ /* 0x000fea0003800000 */
.L_x_1870:
[----:B------:R-:W-:-:S08]  /*11200*/  NOP ;  /* 0x0000000000007918 */ /* 0x000fd00000000000 */
[----:B------:R-:W0:-:S00]  /*11210*/  USETMAXREG.DEALLOC.CTAPOOL 0x28 ;  /* 0x00000028000079c8 */ /* 0x000e0000080e0500 */
[----:B0-----:R-:W-:-:S06]  /*11220*/  LOP3.LUT R0, R0, 0x3, RZ, 0xc0, !PT ;  /* 0x0000000300007812 */ /* 0x001fcc00078ec0ff */
[----:B------:R-:W0:Y:S01]  /*11230*/  S2UR UR5, SR_CTAID.X ;  /* 0x00000000000579c3 */ /* 0x000e220000002500 */
[----:B------:R-:W-:Y:S01]  /*11240*/  LOP3.LUT R16, R16, 0xfffffdff, RZ, 0xc0, !PT ;  /* 0xfffffdff10107812 */ /* 0x000fe200078ec0ff */
[----:B------:R-:W-:Y:S01]  /*11250*/  STL [R1], RZ ;  /* 0x000000ff01007387 */ /* 0x000fe20000100800 */
[----:B------:R-:W-:Y:S02]  /*11260*/  IMAD.MOV.U32 R18, RZ, RZ, RZ ;  /* 0x000000ffff127224 */ /* 0x000fe400078e00ff */
[----:B------:R-:W-:Y:S01]  /*11270*/  IMAD.MOV.U32 R25, RZ, RZ, 0x1 ;  /* 0x00000001ff197424 */ /* 0x000fe200078e00ff */
[----:B------:R1:W2:Y:S02]  /*11280*/  SHFL.IDX PT, R2, R0, RZ, 0x1f ;  /* 0x00001fff00027589 */ /* 0x0002a400000e0000 */
[----:B-1----:R-:W0:Y:S01]  /*11290*/  LDC R0, c[0x0][0xc38] ;  /* 0x00030e00ff007b82 */ /* 0x002e220000000800 */
[----:B--2---:R-:W-:-:S13]  /*112a0*/  ISETP.NE.AND P0, PT, R2, RZ, PT ;  /* 0x000000ff0200720c */ /* 0x004fda0003f05270 */
[----:B------:R-:W-:Y:S01]  /*112b0*/  @P0 LOP3.LUT R16, R16, 0x200, RZ, 0xfc, !PT ;  /* 0x0000020010100812 */ /* 0x000fe200078efcff */
[----:B------:R-:W-:Y:S06]  /*112c0*/  @P0 BAR.ARV 0x4, 0x180 ;  /* 0x0106000000000b1d */ /* 0x000fec0000002000 */
[----:B0-----:R-:W-:-:S13]  /*112d0*/  ISETP.LE.AND P0, PT, R0, UR5, PT ;  /* 0x0000000500007c0c */ /* 0x001fda000bf03270 */
[----:B------:R-:W-:Y:S05]  /*112e0*/  @P0 BRA `(.L_x_1977) ;  /* 0x0000003c005c0947 */ /* 0x000fea0003800000 */
[----:B------:R-:W-:Y:S01]  /*112f0*/  IMAD.SHL.U32 R28, R5, 0x8, RZ ;  /* 0x00000008051c7824 */ /* 0x000fe200078e00ff */
[----:B------:R-:W-:Y:S01]  /*11300*/  ULDC UR4, c[0x0][0x320] ;  /* 0x0000c80000047ab9 */ /* 0x000fe20000000800 */
[----:B------:R-:W-:Y:S01]  /*11310*/  LOP3.LUT R16, R16, 0xffffffef, RZ, 0xc0, !PT ;  /* 0xffffffef10107812 */ /* 0x000fe200078ec0ff */
[----:B------:R-:W0:Y:S01]  /*11320*/  S2UR UR8, SR_CgaCtaId ;  /* 0x00000000000879c3 */ /* 0x000e220000008800 */
[----:B------:R-:W-:Y:S01]  /*11330*/  ULDC.64 UR36, c[0x0][0x2f0] ;  /* 0x0000bc0000247ab9 */ /* 0x000fe20000000a00 */
[C---:B------:R-:W-:Y:S01]  /*11340*/  LOP3.LUT R0, R28.reuse, 0x1f8, RZ, 0xc0, !PT ;  /* 0x000001f81c007812 */ /* 0x040fe200078ec0ff */
[----:B------:R-:W-:Y:S01]  /*11350*/  ULDC.64 UR6, c[0x0][0x418] ;  /* 0x0001060000067ab9 */ /* 0x000fe20000000a00 */
[----:B------:R-:W-:Y:S01]  /*11360*/  LOP3.LUT R7, R28, 0x38, RZ, 0xc0, !PT ;  /* 0x000000381c077812 */ /* 0x000fe200078ec0ff */
[----:B------:R-:W-:Y:S01]  /*11370*/  UISETP.NE.U32.AND UP0, UPT, UR6, URZ, UPT ;  /* 0x0000003f0600728c */ /* 0x000fe2000bf05070 */
[----:B------:R-:W-:Y:S01]  /*11380*/  LOP3.LUT R3, R0, 0x38, R5, 0x78, !PT ;  /* 0x0000003800037812 */ /* 0x000fe200078e7805 */
[----:B------:R-:W-:Y:S01]  /*11390*/  ULDC UR9, c[0x0][0x2b8] ;  /* 0x0000ae0000097ab9 */ /* 0x000fe20000000800 */
[C---:B------:R-:W-:Y:S01]  /*113a0*/  LOP3.LUT R0, R7.reuse, 0x40, RZ, 0xfc, !PT ;  /* 0x0000004007007812 */ /* 0x040fe200078efcff */
[----:B------:R-:W-:Y:S01]  /*113b0*/  UISETP.NE.AND.EX UP0, UPT, UR7, URZ, UPT, UP0 ;  /* 0x0000003f0700728c */ /* 0x000fe2000bf05300 */
[C---:B------:R-:W-:Y:S01]  /*113c0*/  LOP3.LUT R2, R7.reuse, 0x80, RZ, 0xfc, !PT ;  /* 0x0000008007027812 */ /* 0x040fe200078efcff */
[----:B------:R-:W-:Y:S01]  /*113d0*/  IMAD.U32 R31, RZ, RZ, UR5 ;  /* 0x00000005ff1f7e24 */ /* 0x000fe2000f8e00ff */
[----:B------:R-:W-:Y:S01]  /*113e0*/  ISETP.GE.AND P2, PT, R0, UR4, PT ;  /* 0x0000000400007c0c */ /* 0x000fe2000bf46270 */
[----:B------:R-:W-:Y:S01]  /*113f0*/  UMOV UR7, 0x400 ;  /* 0x0000040000077882 */ /* 0x000fe20000000000 */
[----:B------:R-:W-:Y:S01]  /*11400*/  ISETP.GE.AND P1, PT, R2, UR4, PT ;  /* 0x0000000402007c0c */ /* 0x000fe2000bf26270 */
[----:B------:R-:W-:Y:S01]  /*11410*/  ULDC UR38, c[0x0][0x288] ;  /* 0x0000a20000267ab9 */ /* 0x000fe20000000800 */
[C---:B------:R-:W-:Y:S01]  /*11420*/  ISETP.GE.AND P0, PT, R7.reuse, UR4, PT ;  /* 0x0000000407007c0c */ /* 0x040fe2000bf06270 */
[----:B------:R-:W-:Y:S01]  /*11430*/  ULDC UR6, c[0x0][0x448] ;  /* 0x0001120000067ab9 */ /* 0x000fe20000000800 */
[----:B------:R-:W-:Y:S01]  /*11440*/  SEL R2, RZ, 0xffffffff, P2 ;  /* 0xffffffffff027807 */ /* 0x000fe20001000000 */
[----:B------:R-:W-:Y:S01]  /*11450*/  IMAD.MOV.U32 R25, RZ, RZ, 0x1 ;  /* 0x00000001ff197424 */ /* 0x000fe200078e00ff */
[----:B------:R-:W-:Y:S01]  /*11460*/  LOP3.LUT R4, R7, 0xc0, RZ, 0xfc, !PT ;  /* 0x000000c007047812 */ /* 0x000fe200078efcff */
[----:B------:R-:W-:Y:S01]  /*11470*/  IMAD.MOV.U32 R18, RZ, RZ, RZ ;  /* 0x000000ffff127224 */ /* 0x000fe200078e00ff */
[----:B------:R-:W-:Y:S01]  /*11480*/  LOP3.LUT R28, R3, 0x200, R28, 0xf8, !PT ;  /* 0x00000200031c7812 */ /* 0x000fe200078ef81c */
[----:B------:R-:W-:Y:S01]  /*11490*/  IMAD.SHL.U32 R3, R2, 0x2, RZ ;  /* 0x0000000202037824 */ /* 0x000fe200078e00ff */
[----:B------:R-:W-:Y:S01]  /*114a0*/  SEL R0, RZ, 0x1, P0 ;  /* 0x00000001ff007807 */ /* 0x000fe20000000000 */
[----:B0-----:R-:W-:Y:S01]  /*114b0*/  ULEA UR7, UR8, UR7, 0x18 ;  /* 0x0000000708077291 */ /* 0x001fe2000f8ec03f */
[----:B------:R-:W-:Y:S01]  /*114c0*/  @P2 LOP3.LUT R16, R16, 0x10, RZ, 0xfc, !PT ;  /* 0x0000001010102812 */ /* 0x000fe200078efcff */
[----:B------:R-:W-:Y:S01]  /*114d0*/  ULOP3.LUT UR48, UR39, 0x2, URZ, 0xfc, !UPT ;  /* 0x0000000227307892 */ /* 0x000fe2000f8efc3f */
[----:B------:R-:W-:Y:S01]  /*114e0*/  LOP3.LUT R0, R3, 0x2, R0, 0xe2, !PT ;  /* 0x0000000203007812 */ /* 0x000fe200078ee200 */
[----:B------:R-:W-:Y:S01]  /*114f0*/  ULDC UR50, c[0x0][0xc] ;  /* 0x0000030000327ab9 */ /* 0x000fe20000000800 */
[----:B------:R-:W-:Y:S01]  /*11500*/  LOP3.LUT R16, R16, 0xfffffff7, RZ, 0xc0, !PT ;  /* 0xfffffff710107812 */ /* 0x000fe200078ec0ff */
[----:B------:R-:W-:Y:S01]  /*11510*/  IMAD.U32 R17, RZ, RZ, UR7 ;  /* 0x00000007ff117e24 */ /* 0x000fe2000f8e00ff */
[----:B------:R-:W-:-:S02]  /*11520*/  SEL R3, RZ, 0x4, P1 ;  /* 0x00000004ff037807 */ /* 0x000fc40000800000 */
[----:B------:R-:W-:Y:S01]  /*11530*/  @P1 LOP3.LUT R16, R16, 0x8, RZ, 0xfc, !PT ;  /* 0x0000000810101812 */ /* 0x000fe200078efcff */
[----:B------:R-:W-:Y:S01]  /*11540*/  IMAD R32, R28, 0x2, R17 ;  /* 0x000000021c207824 */ /* 0x000fe200078e0211 */
[----:B------:R-:W-:Y:S01]  /*11550*/  ISETP.GE.AND P1, PT, R7, UR37, PT ;  /* 0x0000002507007c0c */ /* 0x000fe2000bf26270 */
[----:B------:R-:W-:Y:S01]  /*11560*/  UIMAD UR37, UR6, UR38, URZ ;  /* 0x00000026062572a4 */ /* 0x000fe2000f8e023f */
[----:B------:R-:W-:Y:S02]  /*11570*/  LOP3.LUT R16, R16, 0xffffffdf, RZ, 0xc0, !PT ;  /* 0xffffffdf10107812 */ /* 0x000fe400078ec0ff */
[----:B------:R-:W-:Y:S01]  /*11580*/  LOP3.LUT R6, R0, R3, RZ, 0xfc, !PT ;  /* 0x0000000300067212 */ /* 0x000fe200078efcff */
[C---:B------:R-:W-:Y:S01]  /*11590*/  IMAD.SHL.U32 R0, R5.reuse, 0x10, RZ ;  /* 0x0000001005007824 */ /* 0x040fe200078e00ff */
[----:B------:R-:W-:Y:S02]  /*115a0*/  @P0 LOP3.LUT R16, R16, 0x20, RZ, 0xfc, !PT ;  /* 0x0000002010100812 */ /* 0x000fe400078efcff */
[----:B------:R-:W-:Y:S01]  /*115b0*/  ISETP.GE.AND P0, PT, R4, UR4, PT ;  /* 0x0000000404007c0c */ /* 0x000fe2000bf06270 */
[----:B------:R0:W-:Y:S01]  /*115c0*/  STL [R1+0x4], R6 ;  /* 0x0000040601007387 */ /* 0x0001e20000100800 */
[----:B------:R-:W-:Y:S01]  /*115d0*/  LOP3.LUT R16, R16, 0xfffffffb, RZ, 0xc0, !PT ;  /* 0xfffffffb10107812 */ /* 0x000fe200078ec0ff */
[----:B------:R-:W-:Y:S01]  /*115e0*/  ULDC UR4, c[0x0][0x424] ;  /* 0x0001090000047ab9 */ /* 0x000fe20000000800 */
[----:B------:R-:W-:Y:S01]  /*115f0*/  LOP3.LUT R8, R5, 0x7f, RZ, 0xc0, !PT ;  /* 0x0000007f05087812 */ /* 0x000fe200078ec0ff */
[----:B------:R0:W-:Y:S01]  /*11600*/  STL [R1], RZ ;  /* 0x000000ff01007387 */ /* 0x0001e20000100800 */
[----:B------:R-:W-:Y:S01]  /*11610*/  USEL UR4, UR4, 0x1, UP0 ;  /* 0x0000000104047887 */ /* 0x000fe20008000000 */
[----:B------:R-:W-:-:S02]  /*11620*/  SEL R35, RZ, 0x8, P0 ;  /* 0x00000008ff237807 */ /* 0x000fc40000000000 */
[----:B------:R-:W-:Y:S01]  /*11630*/  SHF.R.U32.HI R33, RZ, 0x3, R8 ;  /* 0x00000003ff217819 */ /* 0x000fe20000011608 */
[----:B------:R-:W-:Y:S01]  /*11640*/  UIMAD UR36, UR4, UR36, URZ ;  /* 0x00000024042472a4 */ /* 0x000fe2000f8e023f */
[----:B------:R-:W-:Y:S02]  /*11650*/  LOP3.LUT R35, R6, R35, RZ, 0xfc, !PT ;  /* 0x0000002306237212 */ /* 0x000fe400078efcff */
[----:B------:R-:W-:Y:S01]  /*11660*/  @P0 LOP3.LUT R16, R16, 0x4, RZ, 0xfc, !PT ;  /* 0x0000000410100812 */ /* 0x000fe200078efcff */
[----:B------:R-:W-:Y:S01]  /*11670*/  UIADD3 UR4, UR36, 0x5f, URZ ;  /* 0x0000005f24047890 */ /* 0x000fe2000fffe03f */
[----:B------:R-:W-:Y:S01]  /*11680*/  LOP3.LUT R0, R33, 0x70, R0, 0xf8, !PT ;  /* 0x0000007021007812 */ /* 0x000fe200078ef800 */
[----:B------:R-:W-:Y:S01]  /*11690*/  UIADD3 UR49, UR36, 0x1, -UR38 ;  /* 0x0000000124317890 */ /* 0x000fe2000fffe826 */
[----:B------:R-:W-:Y:S01]  /*116a0*/  LOP3.LUT R16, R16, 0xfffffffe, RZ, 0xc0, !PT ;  /* 0xfffffffe10107812 */ /* 0x000fe200078ec0ff */
[----:B------:R-:W-:Y:S02]  /*116b0*/  UIMAD.WIDE UR4, UR4, 0x2aaaaaab, URZ ;  /* 0x2aaaaaab040478a5 */ /* 0x000fe4000f8e023f */
[----:B------:R-:W-:Y:S01]  /*116c0*/  UIADD3 UR38, UR36, -UR38, URZ ;  /* 0x8000002624267290 */ /* 0x000fe2000fffe03f */
[----:B------:R-:W-:Y:S01]  /*116d0*/  @P1 LOP3.LUT R16, R16, 0x1, RZ, 0xfc, !PT ;  /* 0x0000000110101812 */ /* 0x000fe200078efcff */
[----:B------:R-:W-:Y:S01]  /*116e0*/  USHF.R.U32.HI UR40, URZ, 0x1f, UR5 ;  /* 0x0000001f3f287899 */ /* 0x000fe20008011605 */
[----:B------:R-:W-:-:S02]  /*116f0*/  ISETP.GE.AND P1, PT, R7, UR9, PT ;  /* 0x0000000907007c0c */ /* 0x000fc4000bf26270 */
[----:B------:R-:W-:Y:S01]  /*11700*/  LOP3.LUT R16, R16, 0xfffffeff, RZ, 0xc0, !PT ;  /* 0xfffffeff10107812 */ /* 0x000fe200078ec0ff */
[----:B------:R-:W-:-:S10]  /*11710*/  ULEA.HI.SX32 UR40, UR5, UR40, 0x1c ;  /* 0x0000002805287291 */ /* 0x000fd4000f8fe23f */
[----:B0-----:R-:W-:-:S07]  /*11720*/  @P1 LOP3.LUT R16, R16, 0x100, RZ, 0xfc, !PT ;  /* 0x0000010010101812 */ /* 0x001fce00078efcff */
.L_x_2032:
[----:B------:R-:W-:Y:S01]  /*11730*/  ULDC UR7, c[0x0][0xc60] ;  /* 0x0003180000077ab9 */ /* 0x000fe20000000800 */
[C---:B------:R-:W-:Y:S01]  /*11740*/  R2UR UR41, R31.reuse ;  /* 0x000000001f2972ca */ /* 0x040fe200000e0000 */
[----:B------:R-:W-:Y:S01]  /*11750*/  UISETP.NE.AND UP0, UPT, UR7, 0x1, UPT ;  /* 0x000000010700788c */ /* 0x000fe2000bf05270 */
[----:B------:R-:W-:-:S10]  /*11760*/  R2UR UR6, R31 ;  /* 0x000000001f0672ca */ /* 0x000fd400000e0000 */
        /* <DEDUP_REMOVED lines=9> */
[----:B012--5:R-:W-:Y:S05]  /*11800*/  @P0 BRA `(.L_x_1978) ;  /* 0x0000000000200947 */ /* 0x027fea0003800000 */
        /* <DEDUP_REMOVED lines=8> */
.L_x_1978:
[----:B------:R-:W-:Y:S01]  /*11890*/  ULDC UR8, c[0x0][0xc54] ;  /* 0x0003150000087ab9 */ /* 0x000fe20000000800 */
[----:B------:R-:W-:Y:S01]  /*118a0*/  UMOV UR6, UR7 ;  /* 0x0000000700067c82 */ /* 0x000fe20008000000 */
[----:B------:R-:W-:-:S11]  /*118b0*/  UISETP.NE.AND UP0, UPT, UR8, 0x1, UPT ;  /* 0x000000010800788c */ /* 0x000fd6000bf05270 */
[----:B------:R-:W-:Y:S02]  /*118c0*/  @UP0 ULDC.64 UR10, c[0x0][0xc58] ;  /* 0x00031600000a0ab9 */ /* 0x000fe40000000a00 */
[----:B------:R-:W-:-:S04]  /*118d0*/  UIMAD.WIDE.U32 UR4, UR7, UR10, URZ ;  /* 0x0000000a070472a5 */ /* 0x000fc8000f8e003f */
[----:B------:R-:W-:-:S04]  /*118e0*/  @UP0 USHF.R.U32.HI UR6, URZ, UR11, UR5 ;  /* 0x0000000b3f060299 */ /* 0x000fc80008011605 */
[----:B------:R-:W-:-:S12]  /*118f0*/  UIMAD UR4, UR6, UR8, URZ ;  /* 0x00000008060472a4 */ /* 0x000fd8000f8e023f */
.L_x_1979:
[----:B------:R-:W-:Y:S01]  /*11900*/  ULDC UR5, c[0x0][0xc48] ;  /* 0x0003120000057ab9 */ /* 0x000fe20000000800 */
[----:B------:R-:W-:Y:S01]  /*11910*/  ULDC.64 UR8, c[0x0][0xa28] ;  /* 0x00028a0000087ab9 */ /* 0x000fe20000000a00 */
[----:B------:R-:W-:Y:S01]  /*11920*/  UISETP.NE.AND UP1, UPT, UR5, 0x1, UPT ;  /* 0x000000010500788c */ /* 0x000fe2000bf25270 */
[----:B------:R-:W-:Y:S01]  /*11930*/  IMAD.MOV.U32 R30, RZ, RZ, RZ ;  /* 0x000000ffff1e7224 */ /* 0x000fe200078e00ff */
[----:B------:R-:W-:Y:S02]  /*11940*/  UIADD3 UR4, UR7, -UR4, URZ ;  /* 0x8000000407047290 */ /* 0x000fe4000fffe03f */
[----:B------:R-:W-:Y:S01]  /*11950*/  UISETP.NE.U32.AND UP0, UPT, UR8, URZ, UPT ;  /* 0x0000003f0800728c */ /* 0x000fe2000bf05070 */
[----:B------:R-:W-:Y:S02]  /*11960*/  ULDC UR5, c[0x0][0xc54] ;  /* 0x0003150000057ab9 */ /* 0x000fe40000000800 */
[----:B------:R-:W-:Y:S02]  /*11970*/  UIMAD UR41, UR41, UR5, UR4 ;  /* 0x00000005292972a4 */ /* 0x000fe4000f8e0204 */
[----:B------:R-:W-:-:S02]  /*11980*/  UISETP.NE.AND.EX UP0, UPT, UR9, URZ, UPT, UP0 ;  /* 0x0000003f0900728c */ /* 0x000fc4000bf05300 */
[----:B------:R-:W-:Y:S01]  /*11990*/  @UP1 ULDC UR4, c[0x0][0xc4c] ;  /* 0x0003130000041ab9 */ /* 0x000fe20000000800 */
[----:B------:R-:W-:Y:S01]  /*119a0*/  @UP1 ULDC UR7, c[0x0][0xc50] ;  /* 0x0003140000071ab9 */ /* 0x000fe20000000800 */
[----:B------:R-:W-:Y:S02]  /*119b0*/  UIMAD.WIDE.U32 UR4, UR41, UR4, URZ ;  /* 0x00000004290472a5 */ /* 0x000fe4000f8e003f */
[----:B------:R-:W-:Y:S01]  /*119c0*/  UMOV UR42, UR41 ;  /* 0x00000029002a7c82 */ /* 0x000fe20008000000 */
[----:B------:R-:W-:Y:S01]  /*119d0*/  ULOP3.LUT UR6, UR6, 0x1ffffff, URZ, 0x3c, !UPT ;  /* 0x01ffffff06067892 */ /* 0x000fe2000f8e3c3f */
[----:B------:R-:W-:Y:S01]  /*119e0*/  PLOP3.LUT P0, PT, PT, PT, UP0, 0x80, 0x0 ;  /* 0x000000000000781c */ /* 0x000fe20003f0f008 */
[----:B------:R-:W-:-:S03]  /*119f0*/  @UP1 USHF.R.U32.HI UR42, URZ, UR7, UR5 ;  /* 0x000000073f2a1299 */ /* 0x000fc60008011605 */
[----:B------:R-:W-:Y:S02]  /*11a00*/  @UP0 ULDC.64 UR4, c[0x0][0xa28] ;  /* 0x00028a0000040ab9 */ /* 0x000fe40000000a00 */
[----:B------:R-:W-:-:S06]  /*11a10*/  @UP0 UIMAD.WIDE UR4, UR42, 0x4, UR4 ;  /* 0x000000042a0408a5 */ /* 0x000fcc000f8e0204 */
[----:B------:R-:W-:Y:S01]  /*11a20*/  IMAD.U32 R3, RZ, RZ, UR5 ;  /* 0x00000005ff037e24 */ /* 0x000fe2000f8e00ff */
[----:B------:R-:W-:Y:S01]  /*11a30*/  ULDC UR5, c[0x0][0x448] ;  /* 0x0001120000057ab9 */ /* 0x000fe20000000800 */
[----:B------:R-:W-:Y:S01]  /*11a40*/  IMAD.U32 R2, RZ, RZ, UR4 ;  /* 0x00000004ff027e24 */ /* 0x000fe2000f8e00ff */
[----:B------:R-:W-:Y:S01]  /*11a50*/  ULDC UR4, c[0x0][0xc3c] ;  /* 0x00030f0000047ab9 */ /* 0x000fe20000000800 */
[----:B------:R-:W-:Y:S02]  /*11a60*/  UISETP.NE.AND UP2, UPT, UR5, 0x1, UPT ;  /* 0x000000010500788c */ /* 0x000fe4000bf45270 */
[----:B------:R-:W-:Y:S01]  /*11a70*/  UIADD3 UR6, UR6, UR4, URZ ;  /* 0x0000000406067290 */ /* 0x000fe2000fffe03f */
[----:B------:R0:W5:Y:S01]  /*11a80*/  @P0 LDG.E R30, desc[UR46][R2.64] ;  /* 0x0000002e021e0981 */ /* 0x000162000c1e1900 */
[----:B------:R-:W-:Y:S02]  /*11a90*/  UP2UR UR51, UPR, URZ, 0x4 ;  /* 0x000000043f337883 */ /* 0x000fe40008000000 */
[----:B------:R-:W-:-:S04]  /*11aa0*/  USHF.L.U32 UR43, UR6, 0x7, URZ ;  /* 0x00000007062b7899 */ /* 0x000fc8000800063f */
[----:B------:R-:W-:Y:S01]  /*11ab0*/  UIADD3 UR6, UR43, 0x7f, URZ ;  /* 0x0000007f2b067890 */ /* 0x000fe2000fffe03f */
[----:B------:R-:W-:Y:S01]  /*11ac0*/  @UP2 ULDC UR4, c[0x0][0x44c] ;  /* 0x0001130000042ab9 */ /* 0x000fe20000000800 */
[----:B------:R-:W-:Y:S02]  /*11ad0*/  @UP2 ULDC UR7, c[0x0][0x450] ;  /* 0x0001140000072ab9 */ /* 0x000fe40000000800 */
[----:B------:R-:W-:-:S04]  /*11ae0*/  UIMAD.WIDE.U32 UR4, UR6, UR4, URZ ;  /* 0x00000004060472a5 */ /* 0x000fc8000f8e003f */
[----:B------:R-:W-:-:S03]  /*11af0*/  @UP2 USHF.R.U32.HI UR6, URZ, UR7, UR5 ;  /* 0x000000073f062299 */ /* 0x000fc60008011605 */
[----:B------:R-:W-:Y:S01]  /*11b00*/  ULDC.64 UR4, c[0x0][0x9e0] ;  /* 0x0002780000047ab9 */ /* 0x000fe20000000a00 */
[----:B------:R-:W-:Y:S02]  /*11b10*/  UIADD3 UR6, UR49, UR6, URZ ;  /* 0x0000000631067290 */ /* 0x000fe4000fffe03f */
[----:B------:R-:W-:Y:S02]  /*11b20*/  UISETP.GE.AND UP0, UPT, UR5, 0x1, UPT ;  /* 0x000000010500788c */ /* 0x000fe4000bf06270 */
[----:B------:R-:W-:-:S04]  /*11b30*/  UIADD3 UR4, UR6, UR4, URZ ;  /* 0x0000000406047290 */ /* 0x000fc8000fffe03f */
[----:B------:R-:W-:-:S13]  /*11b40*/  PLOP3.LUT P0, PT, PT, PT, UP0, 0x40, 0x0 ;  /* 0x000000000000781c */ /* 0x000fda0003f0e808 */
[----:B0-----:R-:W-:Y:S05]  /*11b50*/  @P0 BRA `(.L_x_1980) ;  /* 0x0000000000440947 */ /* 0x001fea0003800000 */
[----:B------:R-:W-:Y:S01]  /*11b60*/  ISETP.LT.AND P0, PT, RZ, UR6, PT ;  /* 0x00000006ff007c0c */ /* 0x000fe2000bf01270 */
[----:B------:R-:W-:-:S12]  /*11b70*/  UIADD3 UR8, UR6, -0x1, URZ ;  /* 0xffffffff06087890 */ /* 0x000fd8000fffe03f */
[----:B------:R-:W-:Y:S05]  /*11b80*/  @P0 BRA `(.L_x_1981) ;  /* 0x00000000001c0947 */ /* 0x000fea0003800000 */
[----:B------:R-:W-:Y:S02]  /*11b90*/  UISETP.NE.AND UP1, UPT, UR5, 0x1, UPT ;  /* 0x000000010500788c */ /* 0x000fe4000bf25270 */
[----:B------:R-:W-:-:S09]  /*11ba0*/  UIADD3 UR8, -UR6, URZ, URZ ;  /* 0x0000003f06087290 */ /* 0x000fd2000fffe13f */
[----:B------:R-:W-:Y:S02]  /*11bb0*/  @UP1 ULDC.64 UR10, c[0x0][0x9e8] ;  /* 0x00027a00000a1ab9 */ /* 0x000fe40000000a00 */
[----:B------:R-:W-:-:S04]  /*11bc0*/  UIMAD.WIDE.U32 UR6, UR8, UR10, URZ ;  /* 0x0000000a080672a5 */ /* 0x000fc8000f8e003f */
[----:B------:R-:W-:-:S04]  /*11bd0*/  @UP1 USHF.R.U32.HI UR8, URZ, UR11, UR7 ;  /* 0x0000000b3f081299 */ /* 0x000fc80008011607 */
[----:B------:R-:W-:Y:S01]  /*11be0*/  ULOP3.LUT UR8, URZ, UR8, URZ, 0x33, !UPT ;  /* 0x000000083f087292 */ /* 0x000fe2000f8e333f */
[----:B------:R-:W-:Y:S11]  /*11bf0*/  BRA `(.L_x_1982) ;  /* 0x0000000000107947 */ /* 0x000ff60003800000 */
.L_x_1981:
[----:B------:R-:W-:-:S11]  /*11c00*/  UISETP.NE.AND UP1, UPT, UR5, 0x1, UPT ;  /* 0x000000010500788c */ /* 0x000fd6000bf25270 */
[----:B------:R-:W-:Y:S02]  /*11c10*/  @UP1 ULDC.64 UR10, c[0x0][0x9e8] ;  /* 0x00027a00000a1ab9 */ /* 0x000fe40000000a00 */
[----:B------:R-:W-:-:S04]  /*11c20*/  UIMAD.WIDE.U32 UR6, UR8, UR10, URZ ;  /* 0x0000000a080672a5 */ /* 0x000fc8000f8e003f */
[----:B------:R-:W-:-:S12]  /*11c30*/  @UP1 USHF.R.U32.HI UR8, URZ, UR11, UR7 ;  /* 0x0000000b3f081299 */ /* 0x000fd80008011607 */
.L_x_1982:
[----:B------:R-:W-:-:S04]  /*11c40*/  UIMAD UR8, UR8, UR5, UR5 ;  /* 0x00000005080872a4 */ /* 0x000fc8000f8e0205 */
[----:B------:R-:W-:-:S04]  /*11c50*/  UISETP.LT.AND UP1, UPT, UR4, UR8, UPT ;  /* 0x000000080400728c */ /* 0x000fc8000bf21270 */
[----:B------:R-:W-:-:S12]  /*11c60*/  USEL UR4, UR4, UR8, UP1 ;  /* 0x0000000804047287 */ /* 0x000fd80008800000 */
.L_x_1980:
[----:B------:R-:W-:Y:S01]  /*11c70*/  UISETP.NE.AND UP1, UPT, UR51, URZ, UPT ;  /* 0x0000003f3300728c */ /* 0x000fe2000bf25270 */
[----:B------:R-:W-:Y:S01]  /*11c80*/  PLOP3.LUT P0, PT, PT, PT, UP0, 0x40, 0x0 ;  /* 0x000000000000781c */ /* 0x000fe20003f0e808 */
[----:B------:R-:W-:Y:S01]  /*11c90*/  UIADD3 UR6, UR4, 0x5f, URZ ;  /* 0x0000005f04067890 */ /* 0x000fe2000fffe03f */
[----:B------:R-:W-:-:S03]  /*11ca0*/  UMOV UR10, UR43 ;  /* 0x0000002b000a7c82 */ /* 0x000fc60008000000 */
[----:B------:R-:W-:-:S04]  /*11cb0*/  UIMAD.WIDE UR6, UR6, 0x2aaaaaab, URZ ;  /* 0x2aaaaaab060678a5 */ /* 0x000fc8000f8e023f */
[----:B------:R-:W-:Y:S01]  /*11cc0*/  USHF.R.U32.HI UR4, URZ, 0x1f, UR7 ;  /* 0x0000001f3f047899 */ /* 0x000fe20008011607 */
[----:B------:R-:W-:Y:S02]  /*11cd0*/  @UP1 ULDC UR8, c[0x0][0x44c] ;  /* 0x0001130000081ab9 */ /* 0x000fe40000000800 */
[----:B------:R-:W-:Y:S01]  /*11ce0*/  @UP1 ULDC UR6, c[0x0][0x450] ;  /* 0x0001140000061ab9 */ /* 0x000fe20000000800 */
[----:B------:R-:W-:Y:S02]  /*11cf0*/  UIMAD.WIDE.U32 UR8, UR43, UR8, URZ ;  /* 0x000000082b0872a5 */ /* 0x000fe4000f8e003f */
[----:B------:R-:W-:Y:S02]  /*11d00*/  ULEA.HI.SX32 UR4, UR7, UR4, 0x1c ;  /* 0x0000000407047291 */ /* 0x000fe4000f8fe23f */
[----:B------:R-:W-:Y:S02]  /*11d10*/  @UP1 USHF.R.U32.HI UR10, URZ, UR6, UR9 ;  /* 0x000000063f0a1299 */ /* 0x000fe40008011609 */
[----:B------:R-:W-:-:S02]  /*11d20*/  UISETP.LT.AND UP1, UPT, UR40, UR4, UPT ;  /* 0x000000042800728c */ /* 0x000fc4000bf21270 */
[----:B------:R-:W-:Y:S01]  /*11d30*/  UIADD3 UR6, UR38, UR10, URZ ;  /* 0x0000000a26067290 */ /* 0x000fe2000fffe03f */
[----:B------:R-:W-:Y:S01]  /*11d40*/  ULDC UR8, c[0x0][0x9dc] ;  /* 0x0002770000087ab9 */ /* 0x000fe20000000800 */
[----:B------:R-:W-:Y:S02]  /*11d50*/  USEL UR44, UR40, UR4, UP1 ;  /* 0x00000004282c7287 */ /* 0x000fe40008800000 */
[----:B------:R-:W-:Y:S01]  /*11d60*/  UIADD3 UR8, UR6, -UR8, URZ ;  /* 0x8000000806087290 */ /* 0x000fe2000fffe03f */
[----:B------:R-:W-:Y:S11]  /*11d70*/  @P0 BRA `(.L_x_1983) ;  /* 0x0000000000480947 */ /* 0x000ff60003800000 */
[----:B------:R-:W-:Y:S02]  /*11d80*/  UMOV UR4, UR6 ;  /* 0x0000000600047c82 */ /* 0x000fe40008000000 */
[----:B------:R-:W-:-:S06]  /*11d90*/  UISETP.GT.AND UP0, UPT, UR4, -0x1, UPT ;  /* 0xffffffff0400788c */ /* 0x000fcc000bf04270 */
[----:B------:R-:W-:-:S13]  /*11da0*/  PLOP3.LUT P0, PT, PT, PT, UP0, 0x80, 0x0 ;  /* 0x000000000000781c */ /* 0x000fda0003f0f008 */
[----:B------:R-:W-:Y:S05]  /*11db0*/  @P0 BRA `(.L_x_1984) ;  /* 0x00000000001c0947 */ /* 0x000fea0003800000 */
[----:B------:R-:W-:Y:S02]  /*11dc0*/  UISETP.NE.AND UP0, UPT, UR5, 0x1, UPT ;  /* 0x000000010500788c */ /* 0x000fe4000bf05270 */
[----:B------:R-:W-:-:S09]  /*11dd0*/  ULOP3.LUT UR4, URZ, UR4, URZ, 0x33, !UPT ;  /* 0x000000043f047292 */ /* 0x000fd2000f8e333f */
[----:B------:R-:W-:Y:S02]  /*11de0*/  @UP0 ULDC.64 UR10, c[0x0][0x9e8] ;  /* 0x00027a00000a0ab9 */ /* 0x000fe40000000a00 */
[----:B------:R-:W-:-:S04]  /*11df0*/  UIMAD.WIDE.U32 UR6, UR4, UR10, URZ ;  /* 0x0000000a040672a5 */ /* 0x000fc8000f8e003f */
[----:B------:R-:W-:-:S04]  /*11e00*/  @UP0 USHF.R.U32.HI UR4, URZ, UR11, UR7 ;  /* 0x0000000b3f040299 */ /* 0x000fc80008011607 */
[----:B------:R-:W-:Y:S01]  /*11e10*/  ULOP3.LUT UR4, URZ, UR4, URZ, 0x33, !UPT ;  /* 0x000000043f047292 */ /* 0x000fe2000f8e333f */
[----:B------:R-:W-:Y:S11]  /*11e20*/  BRA `(.L_x_1985) ;  /* 0x0000000000107947 */ /* 0x000ff60003800000 */
.L_x_1984:
[----:B------:R-:W-:-:S11]  /*11e30*/  UISETP.NE.AND UP0, UPT, UR5, 0x1, UPT ;  /* 0x000000010500788c */ /* 0x000fd6000bf05270 */
[----:B------:R-:W-:Y:S02]  /*11e40*/  @UP0 ULDC.64 UR10, c[0x0][0x9e8] ;  /* 0x00027a00000a0ab9 */ /* 0x000fe40000000a00 */
[----:B------:R-:W-:-:S04]  /*11e50*/  UIMAD.WIDE.U32 UR6, UR4, UR10, URZ ;  /* 0x0000000a040672a5 */ /* 0x000fc8000f8e003f */
[----:B------:R-:W-:-:S12]  /*11e60*/  @UP0 USHF.R.U32.HI UR4, URZ, UR11, UR7 ;  /* 0x0000000b3f040299 */ /* 0x000fd80008011607 */
.L_x_1985:
[----:B------:R-:W-:-:S04]  /*11e70*/  UIMAD UR4, UR4, UR5, URZ ;  /* 0x00000005040472a4 */ /* 0x000fc8000f8e023f */
[----:B------:R-:W-:-:S04]  /*11e80*/  UISETP.LT.AND UP0, UPT, UR8, UR4, UPT ;  /* 0x000000040800728c */ /* 0x000fc8000bf01270 */
[----:B------:R-:W-:-:S12]  /*11e90*/  USEL UR8, UR8, UR4, !UP0 ;  /* 0x0000000408087287 */ /* 0x000fd8000c000000 */
.L_x_1983:
[----:B------:R-:W-:Y:S01]  /*11ea0*/  UIMAD.WIDE UR4, UR8, 0x2aaaaaab, URZ ;  /* 0x2aaaaaab080478a5 */ /* 0x000fe2000f8e023f */
[----:B------:R-:W-:Y:S03]  /*11eb0*/  BSSY B7, `(.L_x_1986) ;  /* 0x0000301000077945 */ /* 0x000fe60003800000 */
[----:B------:R-:W-:-:S04]  /*11ec0*/  USHF.R.U32.HI UR4, URZ, 0x1f, UR5 ;  /* 0x0000001f3f047899 */ /* 0x000fc80008011605 */
[----:B------:R-:W-:-:S04]  /*11ed0*/  ULEA.HI.SX32 UR4, UR5, UR4, 0x1c ;  /* 0x0000000405047291 */ /* 0x000fc8000f8fe23f */
[----:B------:R-:W-:-:S04]  /*11ee0*/  UISETP.LT.AND UP0, UPT, URZ, UR4, UPT ;  /* 0x000000043f00728c */ /* 0x000fc8000bf01270 */
[----:B------:R-:W-:-:S04]  /*11ef0*/  USEL UR45, URZ, UR4, !UP0 ;  /* 0x000000043f2d7287 */ /* 0x000fc8000c000000 */
[----:B------:R-:W-:-:S06]  /*11f00*/  UISETP.GT.AND UP0, UPT, UR44, UR45, UPT ;  /* 0x0000002d2c00728c */ /* 0x000fcc000bf04270 */
[----:B------:R-:W-:-:S13]  /*11f10*/  PLOP3.LUT P0, PT, PT, PT, UP0, 0x80, 0x0 ;  /* 0x000000000000781c */ /* 0x000fda0003f0f008 */
[----:B------:R-:W-:Y:S05]  /*11f20*/  @P0 BRA `(.L_x_1987) ;  /* 0x0000000000440947 */ /* 0x000fea0003800000 */
[----:B------:R-:W0:Y:S02]  /*11f30*/  S2R R0, SR_TID.X ;  /* 0x0000000000007919 */ /* 0x000e240000002100 */
[----:B0-----:R-:W-:-:S04]  /*11f40*/  LOP3.LUT R0, R0, 0x7f, RZ, 0xc0, !PT ;  /* 0x0000007f00007812 */ /* 0x001fc800078ec0ff */
[----:B------:R-:W-:-:S13]  /*11f50*/  ISETP.NE.AND P0, PT, R0, RZ, PT ;  /* 0x000000ff0000720c */ /* 0x000fda0003f05270 */
[----:B------:R-:W-:Y:S05]  /*11f60*/  @P0 BRA `(.L_x_1988) ;  /* 0x0000002c00d40947 */ /* 0x000fea0003800000 */
[----:B------:R-:W0:Y:S01]  /*11f70*/  S2R R7, SR_LANEID ;  /* 0x0000000000077919 */ /* 0x000e220000000000 */
[----:B------:R-:W-:Y:S01]  /*11f80*/  VOTEU.ANY UR4, UPT, PT ;  /* 0x0000000000047886 */ /* 0x000fe200038e0100 */
[----:B------:R-:W1:Y:S01]  /*11f90*/  LDC.64 R2, c[0x0][0xc80] ;  /* 0x00032000ff027b82 */ /* 0x000e620000000a00 */
[----:B------:R-:W0:Y:S08]  /*11fa0*/  FLO.U32 R0, UR4 ;  /* 0x0000000400007d00 */ /* 0x000e3000080e0000 */
[----:B------:R-:W1:Y:S01]  /*11fb0*/  POPC R5, UR4 ;  /* 0x0000000400057d09 */ /* 0x000e620008000000 */
[----:B0-----:R-:W-:-:S13]  /*11fc0*/  ISETP.EQ.U32.AND P1, PT, R0, R7, PT ;  /* 0x000000070000720c */ /* 0x001fda0003f22070 */
[----:B-1----:R-:W2:Y:S01]  /*11fd0*/  @P1 ATOMG.E.ADD.STRONG.GPU PT, R3, desc[UR46][R2.64], R5 ;  /* 0x00000005020319a8 */ /* 0x002ea200081ee1ee */
[----:B------:R-:W0:Y:S02]  /*11fe0*/  S2R R4, SR_LTMASK ;  /* 0x0000000000047919 */ /* 0x000e240000003900 */
[----:B0-----:R-:W-:-:S04]  /*11ff0*/  LOP3.LUT R4, R4, UR4, RZ, 0xc0, !PT ;  /* 0x0000000404047c12 */ /* 0x001fc8000f8ec0ff */
[----:B------:R-:W0:Y:S01]  /*12000*/  POPC R31, R4 ;  /* 0x00000004001f7309 */ /* 0x000e220000000000 */
[----:B--2---:R-:W0:Y:S02]  /*12010*/  SHFL.IDX PT, R0, R3, R0, 0x1f ;  /* 0x00001f0003007589 */ /* 0x004e2400000e0000 */
[----:B0-----:R-:W-:Y:S01]  /*12020*/  IADD3 R31, R0, UR50, R31 ;  /* 0x00000032001f7c10 */ /* 0x001fe2000fffe01f */
[----:B------:R-:W-:Y:S06]  /*12030*/  BRA `(.L_x_1988) ;  /* 0x0000002c00a07947 */ /* 0x000fec0003800000 */
.L_x_1987:
[----:B------:R-:W-:Y:S01]  /*12040*/  VIADD R0, R17, 0x1c400 ;  /* 0x0001c40011007836 */ /* 0x000fe20000000000 */
[----:B------:R-:W-:Y:S04]  /*12050*/  BSSY B6, `(.L_x_1989) ;  /* 0x0000013000067945 */ /* 0x000fe80003800000 */
[----:B------:R-:W-:-:S13]  /*12060*/  LOP3.LUT P0, RZ, R0, 0x3ff, RZ, 0xc0, !PT ;  /* 0x000003ff00ff7812 */ /* 0x000fda000780c0ff */
[----:B------:R-:W-:Y:S05]  /*12070*/  @!P0 BRA `(.L_x_1990) ;  /* 0x0000000000408947 */ /* 0x000fea0003800000 */
[----:B------:R-:W-:Y:S01]  /*12080*/  MOV R2, 0x0 ;  /* 0x0000000000027802 */ /* 0x000fe20000000f00 */
[----:B------:R-:W-:Y:S01]  /*12090*/  ULDC.64 UR4, c[0x4][0x98] ;  /* 0x0100260000047ab9 */ /* 0x000fe20000000a00 */
[----:B------:R-:W-:Y:S01]  /*120a0*/  ULDC.64 UR6, c[0x4][0xa0] ;  /* 0x0100280000067ab9 */ /* 0x000fe20000000a00 */
[----:B------:R-:W-:Y:S02]  /*120b0*/  IMAD.U32 R4, RZ, RZ, UR4 ;  /* 0x00000004ff047e24 */ /* 0x000fe4000f8e00ff */
        /* <DEDUP_REMOVED lines=8> */
[----:B------:R-:W-:Y:S02]  /*12140*/  IMAD.MOV.U32 R12, RZ, RZ, 0x1 ;  /* 0x00000001ff0c7424 */ /* 0x000fe400078e00ff */
[----:B------:R-:W-:-:S07]  /*12150*/  IMAD.MOV.U32 R13, RZ, RZ, RZ ;  /* 0x000000ffff0d7224 */ /* 0x000fce00078e00ff */
[----:B------:R-:W-:-:S07]  /*12160*/  LEPC R20, `(.L_x_1990) ;  /* 0x000000001014794e */ /* 0x000fce0000000000 */
[----:B0----5:R-:W-:Y:S05]  /*12170*/  CALL.ABS.NOINC R2 ;  /* 0x0000000002007343 */ /* 0x021fea0003c00000 */
.L_x_1990:
[----:B------:R-:W-:Y:S05]  /*12180*/  BSYNC B6 ;  /* 0x0000000000067941 */ /* 0x000fea0003800000 */
.L_x_1989:
        /* <DEDUP_REMOVED lines=9> */
[----:B------:R-:W-:Y:S02]  /*12220*/  IMAD.U32 R4, RZ, RZ, UR6 ;  /* 0x00000006ff047e24 */ /* 0x000fe4000f8e00ff */
[----:B------:R-:W-:Y:S02]  /*12230*/  IMAD.U32 R5, RZ, RZ, UR7 ;  /* 0x00000007ff057e24 */ /* 0x000fe4000f8e00ff */
[----:B------:R-:W-:Y:S02]  /*12240*/  IMAD.U32 R6, RZ, RZ, UR8 ;  /* 0x00000008ff067e24 */ /* 0x000fe4000f8e00ff */
[----:B------:R-:W-:-:S02]  /*12250*/  IMAD.U32 R7, RZ, RZ, UR9 ;  /* 0x00000009ff077e24 */ /* 0x000fc4000f8e00ff */
[----:B------:R-:W-:Y:S02]  /*12260*/  IMAD.U32 R10, RZ, RZ, UR4 ;  /* 0x00000004ff0a7e24 */ /* 0x000fe4000f8e00ff */
[----:B------:R-:W-:Y:S02]  /*12270*/  IMAD.U32 R11, RZ, RZ, UR5 ;  /* 0x00000005ff0b7e24 */ /* 0x000fe4000f8e00ff */
[----:B------:R-:W-:Y:S02]  /*12280*/  IMAD.MOV.U32 R8, RZ, RZ, 0x70 ;  /* 0x00000070ff087424 */ /* 0x000fe400078e00ff */
[----:B------:R-:W-:Y:S02]  /*12290*/  IMAD.MOV.U32 R12, RZ, RZ, 0x1 ;  /* 0x00000001ff0c7424 */ /* 0x000fe400078e00ff */
[----:B0-----:R-:W-:-:S07]  /*122a0*/  IMAD.MOV.U32 R13, RZ, RZ, RZ ;  /* 0x000000ffff0d7224 */ /* 0x001fce00078e00ff */
[----:B------:R-:W-:-:S07]  /*122b0*/  LEPC R20, `(.L_x_1993) ;  /* 0x000000001014794e */ /* 0x000fce0000000000 */
[----:B-1---5:R-:W-:Y:S05]  /*122c0*/  CALL.ABS.NOINC R2 ;  /* 0x0000000002007343 */ /* 0x022fea0003c00000 */
.L_x_1993:
[----:B------:R0:W1:Y:S01]  /*122d0*/  LDC.64 R2, c[0x4][R19] ;  /* 0x0100000013027b82 */ /* 0x0000620000000a00 */
[----:B------:R-:W-:Y:S01]  /*122e0*/  ULDC.64 UR4, c[0x4][0x98] ;  /* 0x0100260000047ab9 */ /* 0x000fe20000000a00 */
[----:B------:R-:W-:Y:S01]  /*122f0*/  ULDC.64 UR6, c[0x4][0xa0] ;  /* 0x0100280000067ab9 */ /* 0x000fe20000000a00 */
[----:B------:R-:W-:Y:S02]  /*12300*/  IMAD.U32 R4, RZ, RZ, UR4 ;  /* 0x00000004ff047e24 */ /* 0x000fe4000f8e00ff */
        /* <DEDUP_REMOVED lines=11> */
.L_x_1992:
[----:B------:R-:W-:Y:S05]  /*123c0*/  BSYNC B6 ;  /* 0x0000000000067941 */ /* 0x000fea0003800000 */
.L_x_1991:
[----:B------:R-:W-:Y:S01]  /*123d0*/  ULDC.64 UR4, c[0x0][0x9f8] ;  /* 0x00027e0000047ab9 */ /* 0x000fe20000000a00 */
[----:B------:R-:W-:Y:S01]  /*123e0*/  IMAD.U32 R27, RZ, RZ, UR42 ;  /* 0x0000002aff1b7e24 */ /* 0x000fe2000f8e00ff */
[----:B------:R-:W-:Y:S01]  /*123f0*/  UISETP.NE.U32.AND UP0, UPT, UR4, URZ, UPT ;  /* 0x0000003f0400728c */ /* 0x000fe2000bf05070 */
[----:B------:R-:W0:Y:S03]  /*12400*/  LDC R10, c[0x0][0x430] ;  /* 0x00010c00ff0a7b82 */ /* 0x000e260000000800 */
[----:B------:R-:W-:-:S06]  /*12410*/  UISETP.NE.AND.EX UP0, UPT, UR5, URZ, UPT, UP0 ;  /* 0x0000003f0500728c */ /* 0x000fcc000bf05300 */
[----:B------:R-:W-:-:S05]  /*12420*/  PLOP3.LUT P0, PT, PT, PT, UP0, 0x80, 0x0 ;  /* 0x000000000000781c */ /* 0x000fca0003f0f008 */
[----:B------:R-:W-:Y:S02]  /*12430*/  @UP0 ULDC.64 UR4, c[0x0][0x9f8] ;  /* 0x00027e0000040ab9 */ /* 0x000fe40000000a00 */
[----:B------:R-:W-:-:S06]  /*12440*/  @UP0 UIMAD.WIDE UR4, UR42, 0x4, UR4 ;  /* 0x000000042a0408a5 */ /* 0x000fcc000f8e0204 */
[----:B------:R-:W-:Y:S01]  /*12450*/  IMAD.U32 R2, RZ, RZ, UR4 ;  /* 0x00000004ff027e24 */ /* 0x000fe2000f8e00ff */
[----:B------:R-:W-:Y:S01]  /*12460*/  ULDC UR4, c[0x0][0xc48] ;  /* 0x0003120000047ab9 */ /* 0x000fe20000000800 */
[----:B------:R-:W-:-:S05]  /*12470*/  IMAD.U32 R3, RZ, RZ, UR5 ;  /* 0x00000005ff037e24 */ /* 0x000fca000f8e00ff */
[----:B------:R1:W5:Y:S01]  /*12480*/  @P0 LDG.E R27, desc[UR46][R2.64] ;  /* 0x0000002e021b0981 */ /* 0x000362000c1e1900 */
[----:B------:R-:W-:Y:S01]  /*12490*/  UMOV UR5, 0xffffffff ;  /* 0xffffffff00057882 */ /* 0x000fe20000000000 */
[----:B------:R-:W-:Y:S02]  /*124a0*/  IMAD.U32 R0, RZ, RZ, UR44 ;  /* 0x0000002cff007e24 */ /* 0x000fe4000f8e00ff */
[----:B------:R-:W-:Y:S02]  /*124b0*/  IMAD.U32 R19, RZ, RZ, UR4 ;  /* 0x00000004ff137e24 */ /* 0x000fe4000f8e00ff */
[----:B------:R-:W-:Y:S01]  /*124c0*/  VIADD R0, R0, 0xffffffff ;  /* 0xffffffff00007836 */ /* 0x000fe20000000000 */
[----:B------:R-:W-:Y:S06]  /*124d0*/  BRA.DIV UR5, `(.L_x_1994) ;  /* 0x00000032059c7947 */ /* 0x000fec000b800000 */
.L_x_2048:
[----:B------:R-:W2:Y:S01]  /*124e0*/  S2R R8, SR_TID.X ;  /* 0x0000000000087919 */ /* 0x000ea20000002100 */
[----:B0-----:R-:W-:Y:S01]  /*124f0*/  ISETP.NE.AND P1, PT, R10, 0x1, PT ;  /* 0x000000010a00780c */ /* 0x001fe20003f25270 */
[----:B------:R-:W-:Y:S01]  /*12500*/  IMAD.MOV.U32 R24, RZ, RZ, RZ ;  /* 0x000000ffff187224 */ /* 0x000fe200078e00ff */
[----:B-----5:R-:W-:Y:S02]  /*12510*/  SHF.R.S32.HI R29, RZ, 0x1f, R27 ;  /* 0x0000001fff1d7819 */ /* 0x020fe4000001141b */
[----:B------:R-:W-:-:S09]  /*12520*/  LOP3.LUT R16, R16, 0xffffff7f, RZ, 0xc0, !PT ;  /* 0xffffff7f10107812 */ /* 0x000fd200078ec0ff */
[----:B-1----:R-:W0:Y:S01]  /*12530*/  @P1 LDC R3, c[0x0][0x434] ;  /* 0x00010d00ff031b82 */ /* 0x002e220000000800 */
[----:B------:R-:W-:-:S07]  /*12540*/  @P1 LOP3.LUT R16, R16, 0x80, RZ, 0xfc, !PT ;  /* 0x0000008010101812 */ /* 0x000fce00078efcff */
[----:B------:R-:W1:Y:S01]  /*12550*/  @P1 LDC R5, c[0x0][0x438] ;  /* 0x00010e00ff051b82 */ /* 0x000e620000000800 */
[----:B--2---:R-:W-:-:S05]  /*12560*/  IMAD.SHL.U32 R8, R8, 0x10, RZ ;  /* 0x0000001008087824 */ /* 0x004fca00078e00ff */
[----:B------:R-:W-:-:S05]  /*12570*/  LOP3.LUT R8, R33, 0x70, R8, 0xf8, !PT ;  /* 0x0000007021087812 */ /* 0x000fca00078ef808 */
[----:B------:R-:W-:-:S04]  /*12580*/  IMAD R7, R0, 0x60, R8 ;  /* 0x0000006000077824 */ /* 0x000fc800078e0208 */
[C---:B------:R-:W-:Y:S01]  /*12590*/  IMAD.IADD R34, R7.reuse, 0x1, R30 ;  /* 0x0000000107227824 */ /* 0x040fe200078e021e */
[----:B------:R-:W-:-:S03]  /*125a0*/  ISETP.GE.AND P0, PT, R7, UR36, PT ;  /* 0x0000002407007c0c */ /* 0x000fc6000bf06270 */
[----:B0-----:R-:W-:Y:S01]  /*125b0*/  @P1 IMAD.HI.U32 R2, R34, R3, RZ ;  /* 0x0000000322021227 */ /* 0x001fe200078e00ff */
[----:B------:R-:W-:-:S03]  /*125c0*/  ISETP.GT.U32.OR P0, PT, R8, 0x5f, P0 ;  /* 0x0000005f0800780c */ /* 0x000fc60000704470 */
[----:B------:R-:W-:Y:S01]  /*125d0*/  IMAD.MOV.U32 R9, RZ, RZ, R34 ;  /* 0x000000ffff097224 */ /* 0x000fe200078e0022 */
[----:B-1----:R-:W-:-:S09]  /*125e0*/  @P1 SHF.R.U32.HI R9, RZ, R5, R2 ;  /* 0x00000005ff091219 */ /* 0x002fd20000011602 */
[----:B------:R-:W0:Y:S01]  /*125f0*/  @!P0 LDC.64 R6, c[0x0][0x428] ;  /* 0x00010a00ff068b82 */ /* 0x000e220000000a00 */
[----:B------:R-:W-:-:S07]  /*12600*/  @!P0 SHF.R.S32.HI R3, RZ, 0x1f, R9 ;  /* 0x0000001fff038819 */ /* 0x000fce0000011409 */
[----:B------:R-:W1:Y:S01]  /*12610*/  @!P0 LDC.64 R4, c[0x0][0x418] ;  /* 0x00010600ff048b82 */ /* 0x000e620000000a00 */
[----:B0-----:R-:W-:-:S04]  /*12620*/  @!P0 IMAD R2, R29, R6, RZ ;  /* 0x000000061d028224 */ /* 0x001fc800078e02ff */
[----:B------:R-:W-:Y:S02]  /*12630*/  @!P0 IMAD R7, R27, R7, R2 ;  /* 0x000000071b078224 */ /* 0x000fe400078e0202 */
[----:B------:R-:W-:-:S04]  /*12640*/  @!P0 IMAD.MOV.U32 R2, RZ, RZ, R9 ;  /* 0x000000ffff028224 */ /* 0x000fc800078e0009 */
[----:B------:R-:W-:-:S04]  /*12650*/  @!P0 IMAD.WIDE.U32 R2, R27, R6, R2 ;  /* 0x000000061b028225 */ /* 0x000fc800078e0002 */
[----:B------:R-:W-:Y:S01]  /*12660*/  @!P0 IMAD.IADD R3, R3, 0x1, R7 ;  /* 0x0000000103038824 */ /* 0x000fe200078e0207 */
[----:B-1----:R-:W-:-:S04]  /*12670*/  @!P0 LEA R4, P1, R2, R4, 0x2 ;  /* 0x0000000402048211 */ /* 0x002fc800078210ff */
[----:B------:R-:W-:-:S05]  /*12680*/  @!P0 LEA.HI.X R5, R2, R5, R3, 0x2, P1 ;  /* 0x0000000502058211 */ /* 0x000fca00008f1403 */
[----:B------:R0:W5:Y:S01]  /*12690*/  @!P0 LDG.E R24, desc[UR46][R4.64] ;  /* 0x0000002e04188981 */ /* 0x000162000c1e1900 */
[----:B------:R-:W-:Y:S01]  /*126a0*/  ISETP.GT.U32.AND P0, PT, R8, 0x5f, PT ;  /* 0x0000005f0800780c */ /* 0x000fe20003f04070 */
[----:B------:R-:W-:Y:S01]  /*126b0*/  IMAD R2, RZ, RZ, -UR42 ;  /* 0x8000002aff027e24 */ /* 0x000fe2000f8e02ff */
[----:B------:R-:W-:Y:S01]  /*126c0*/  LOP3.LUT R16, R16, 0xffffffbf, RZ, 0xc0, !PT ;  /* 0xffffffbf10107812 */ /* 0x000fe200078ec0ff */
[----:B------:R-:W-:Y:S02]  /*126d0*/  IMAD.MOV R3, RZ, RZ, -R9 ;  /* 0x000000ffff037224 */ /* 0x000fe400078e0a09 */
[----:B------:R-:W-:Y:S02]  /*126e0*/  IMAD R19, R19, R2, UR41 ;  /* 0x0000002913137e24 */ /* 0x000fe4000f8e0202 */
[----:B------:R-:W-:Y:S02]  /*126f0*/  IMAD R34, R10, R3, R34 ;  /* 0x000000030a227224 */ /* 0x000fe400078e0222 */
[----:B0-----:R-:W-:Y:S01]  /*12700*/  IMAD.U32 R4, RZ, RZ, UR48 ;  /* 0x00000030ff047e24 */ /* 0x001fe2000f8e00ff */
[----:B------:R-:W-:-:S04]  /*12710*/  SHF.R.S32.HI R26, RZ, 0x1f, R19 ;  /* 0x0000001fff1a7819 */ /* 0x000fc80000011413 */
[----:B------:R-:W-:-:S13]  /*12720*/  ISETP.NE.AND P2, PT, R4, 0x3, PT ;  /* 0x000000030400780c */ /* 0x000fda0003f45270 */
[----:B------:R-:W-:-:S04]  /*12730*/  @P2 LOP3.LUT R16, R16, 0x40, RZ, 0xfc, !PT ;  /* 0x0000004010102812 */ /* 0x000fc800078efcff */
[----:B------:R-:W-:-:S04]  /*12740*/  LOP3.LUT R16, R16, 0xfffffffd, RZ, 0xc0, !PT ;  /* 0xfffffffd10107812 */ /* 0x000fc800078ec0ff */
[----:B------:R-:W-:Y:S01]  /*12750*/  @P0 LOP3.LUT R16, R16, 0x2, RZ, 0xfc, !PT ;  /* 0x0000000210100812 */ /* 0x000fe200078efcff */
[----:B------:R-:W-:Y:S06]  /*12760*/  @!P2 BRA `(.L_x_1995) ;  /* 0x000000000004a947 */ /* 0x000fec0003800000 */
[----:B------:R-:W-:Y:S01]  /*12770*/  BPT.TRAP 0x1 ;  /* 0x000000040000795c */ /* 0x000fe20000300000 */
.L_x_1995:
[----:B------:R-:W-:Y:S01]  /*12780*/  IMAD R22, R18, 0x8, R17 ;  /* 0x0000000812167824 */ /* 0x000fe200078e0211 */
[----:B------:R-:W-:Y:S01]  /*12790*/  SHF.L.U32 R3, R25, 0x1f, RZ ;  /* 0x0000001f19037819 */ /* 0x000fe200000006ff */
[----:B------:R-:W-:Y:S03]  /*127a0*/  BSSY B0, `(.L_x_1996) ;  /* 0x0000003000007945 */ /* 0x000fe60003800000 */
[----:B------:R-:W0:Y:S02]  /*127b0*/  SYNCS.PHASECHK.TRANS64.TRYWAIT P0, [R22+URZ+0x22840], R3 ;  /* 0x02284003160075a7 */ /* 0x000e24000800017f */
[----:B0-----:R-:W-:Y:S05]  /*127c0*/  @!P0 BRA `(.L_x_1997) ;  /* 0x00000030000c8947 */ /* 0x001fea0003800000 */
.L_x_2049:
[----:B------:R-:W-:Y:S05]  /*127d0*/  BSYNC B0 ;  /* 0x0000000000007941 */ /* 0x000fea0003800000 */
.L_x_1996:
[----:B------:R-:W-:Y:S01]  /*127e0*/  SHF.R.S32.HI R36, RZ, 0x1f, R34 ;  /* 0x0000001fff247819 */ /* 0x000fe20000011422 */
[----:B------:R-:W-:Y:S01]  /*127f0*/  ULDC.64 UR4, c[0x0][0x300] ;  /* 0x0000c00000047ab9 */ /* 0x000fe20000000a00 */
[----:B------:R-:W1:Y:S01]  /*12800*/  S2R R8, SR_TID.X ;  /* 0x0000000000087919 */ /* 0x000e620000002100 */
[----:B-----5:R-:W-:Y:S02]  /*12810*/  SHF.R.S32.HI R37, RZ, 0x1f, R24 ;  /* 0x0000001fff257819 */ /* 0x020fe40000011418 */
[----:B0-----:R-:W-:Y:S01]  /*12820*/  IMAD R3, R36, UR4, RZ ;  /* 0x0000000424037c24 */ /* 0x001fe2000f8e02ff */
        /* <DEDUP_REMOVED lines=16> */
[----:B------:R-:W-:Y:S01]  /*12930*/  IMAD.MOV.U32 R3, RZ, RZ, -0x60 ;  /* 0xffffffa0ff037424 */ /* 0x000fe200078e00ff */
[----:B------:R-:W-:Y:S01]  /*12940*/  UMOV UR4, 0xffffffff ;  /* 0xffffffff00047882 */ /* 0x000fe20000000000 */
[----:B-1----:R-:W-:Y:S01]  /*12950*/  IMAD.SHL.U32 R8, R8, 0x8, RZ ;  /* 0x0000000808087824 */ /* 0x002fe200078e00ff */
[----:B------:R-:W-:Y:S01]  /*12960*/  LEA.HI.X R5, R2, UR5, R5, 0x1, P0 ;  /* 0x0000000502057c11 */ /* 0x000fe200080f0c05 */
[----:B------:R-:W-:-:S03]  /*12970*/  IMAD R0, R0, R3, UR36 ;  /* 0x0000002400007e24 */ /* 0x000fc6000f8e0203 */
[----:B------:R-:W-:Y:S01]  /*12980*/  LOP3.LUT R8, R8, 0x38, RZ, 0xc0, !PT ;  /* 0x0000003808087812 */ /* 0x000fe200078ec0ff */
[----:B------:R-:W-:Y:S02]  /*12990*/  IMAD.IADD R23, R0, 0x1, -R33 ;  /* 0x0000000100177824 */ /* 0x000fe400078e0a21 */
[----:B------:R-:W-:-:S03]  /*129a0*/  IMAD R0, R18, 0x1800, R28 ;  /* 0x0000180012007824 */ /* 0x000fc600078e021c */
[----:B------:R-:W-:Y:S01]  /*129b0*/  ISETP.GE.AND P0, PT, R23, 0x1, PT ;  /* 0x000000011700780c */ /* 0x000fe20003f06270 */
[----:B------:R-:W-:-:S12]  /*129c0*/  BRA.DIV UR4, `(.L_x_1998) ;  /* 0x0000002e04a07947 */ /* 0x000fd8000b800000 */
[----:B------:R-:W0:Y:S01]  /*129d0*/  SHFL.IDX PT, R14, R4, RZ, 0x181f ;  /* 0x00181fff040e7589 */ /* 0x000e2200000e0000 */
[----:B------:R-:W-:-:S03]  /*129e0*/  @P0 IMAD R7, R0, 0x2, R17 ;  /* 0x0000000200070824 */ /* 0x000fc600078e0211 */
[----:B------:R-:W1:Y:S04]  /*129f0*/  SHFL.IDX PT, R2, R5, RZ, 0x181f ;  /* 0x00181fff05027589 */ /* 0x000e6800000e0000 */
[----:B------:R-:W-:Y:S01]  /*12a00*/  SHFL.IDX PT, R6, R5, 0x1, 0x181f ;  /* 0x00381f0005067f89 */ /* 0x000fe200000e0000 */
[----:B0-----:R-:W-:-:S05]  /*12a10*/  @P0 LEA R14, P1, R8, R14, 0x1 ;  /* 0x0000000e080e0211 */ /* 0x001fca00078208ff */
[----:B-1----:R-:W-:Y:S02]  /*12a20*/  @P0 IMAD.X R3, RZ, RZ, R2, P1 ;  /* 0x000000ffff030224 */ /* 0x002fe400008e0602 */
[----:B------:R-:W-:Y:S02]  /*12a30*/  @P0 IMAD.MOV.U32 R2, RZ, RZ, R14 ;  /* 0x000000ffff020224 */ /* 0x000fe400078e000e */
[----:B------:R-:W0:Y:S04]  /*12a40*/  SHFL.IDX PT, R14, R4, 0x1, 0x181f ;  /* 0x00381f00040e7f89 */ /* 0x000e2800000e0000 */
[----:B------:R0:W-:Y:S01]  /*12a50*/  @P0 LDGSTS.E.BYPASS.LTC128B.128 [R7+0x1c400], desc[UR46][R2.64], !P2 ;  /* 0x1c40000002070fae */ /* 0x0001e2000d101d6e */
[----:B------:R-:W-:-:S13]  /*12a60*/  ISETP.GE.AND P0, PT, R23, 0x11, PT ;  /* 0x000000111700780c */ /* 0x000fda0003f06270 */
[----:B------:R-:W-:Y:S01]  /*12a70*/  @P0 IMAD R9, R0, 0x2, R17 ;  /* 0x0000000200090824 */ /* 0x000fe200078e0211 */
[----:B0-----:R-:W-:Y:S02]  /*12a80*/  @P0 LEA R2, P1, R8, R14, 0x1 ;  /* 0x0000000e08020211 */ /* 0x001fe400078208ff */
[----:B------:R-:W0:Y:S03]  /*12a90*/  SHFL.IDX PT, R14, R4, 0x2, 0x181f ;  /* 0x00581f00040e7f89 */ /* 0x000e2600000e0000 */
[----:B------:R-:W-:Y:S02]  /*12aa0*/  @P0 IMAD.X R3, RZ, RZ, R6, P1 ;  /* 0x000000ffff030224 */ /* 0x000fe400008e0606 */
[----:B------:R-:W1:Y:S04]  /*12ab0*/  SHFL.IDX PT, R6, R5, 0x2, 0x181f ;  /* 0x00581f0005067f89 */ /* 0x000e6800000e0000 */
[----:B------:R0:W-:Y:S01]  /*12ac0*/  @P0 LDGSTS.E.BYPASS.LTC128B.128 [R9+0x1cc00], desc[UR46][R2.64], !P2 ;  /* 0x1cc0000002090fae */ /* 0x0001e2000d101d6e */
[----:B------:R-:W-:-:S13]  /*12ad0*/  ISETP.GE.AND P0, PT, R23, 0x21, PT ;  /* 0x000000211700780c */ /* 0x000fda0003f06270 */
[----:B------:R-:W-:Y:S01]  /*12ae0*/  @P0 IMAD R7, R0, 0x2, R17 ;  /* 0x0000000200070824 */ /* 0x000fe200078e0211 */
[----:B0-----:R-:W-:Y:S02]  /*12af0*/  @P0 LEA R2, P1, R8, R14, 0x1 ;  /* 0x0000000e08020211 */ /* 0x001fe400078208ff */
[----:B------:R-:W0:Y:S03]  /*12b00*/  SHFL.IDX PT, R14, R4, 0x3, 0x181f ;  /* 0x00781f00040e7f89 */ /* 0x000e2600000e0000 */
[----:B-1----:R-:W-:Y:S02]  /*12b10*/  @P0 IMAD.X R3, RZ, RZ, R6, P1 ;  /* 0x000000ffff030224 */ /* 0x002fe400008e0606 */
        /* <DEDUP_REMOVED lines=9> */
[----:B------:R-:W-:-:S03]  /*12bb0*/  ISETP.GE.AND P0, PT, R23, 0x41, PT ;  /* 0x000000411700780c */ /* 0x000fc60003f06270 */
[----:B------:R-:W2:Y:S10]  /*12bc0*/  SHFL.IDX PT, R5, R5, 0x5, 0x181f ;  /* 0x00b81f0005057f89 */ /* 0x000eb400000e0000 */
[----:B------:R-:W-:Y:S01]  /*12bd0*/  @P0 IMAD R7, R0, 0x2, R17 ;  /* 0x0000000200070824 */ /* 0x000fe200078e0211 */
[----:B0-----:R-:W-:-:S02]  /*12be0*/  @P0 LEA R2, P1, R8, R14, 0x1 ;  /* 0x0000000e08020211 */ /* 0x001fc400078208ff */
[----:B------:R0:W3:Y:S03]  /*12bf0*/  SHFL.IDX PT, R14, R4, 0x5, 0x181f ;  /* 0x00b81f00040e7f89 */ /* 0x0000e600000e0000 */
[----:B-1----:R-:W-:-:S05]  /*12c00*/  @P0 IMAD.X R3, RZ, RZ, R6, P1 ;  /* 0x000000ffff030224 */ /* 0x002fca00008e0606 */
[----:B------:R0:W-:Y:S03]  /*12c10*/  @P0 LDGSTS.E.BYPASS.LTC128B.128 [R7+0x1e400], desc[UR46][R2.64], !P2 ;  /* 0x1e40000002070fae */ /* 0x0001e6000d101d6e */
.L_x_2063:
[----:B------:R-:W-:-:S13]  /*12c20*/  ISETP.GE.AND P0, PT, R23, 0x51, PT ;  /* 0x000000511700780c */ /* 0x000fda0003f06270 */
[----:B0--3--:R-:W-:-:S05]  /*12c30*/  @P0 LEA R2, P1, R8, R14, 0x1 ;  /* 0x0000000e08020211 */ /* 0x009fca00078208ff */
[----:B--2---:R-:W-:Y:S02]  /*12c40*/  @P0 IMAD.X R3, RZ, RZ, R5, P1 ;  /* 0x000000ffff030224 */ /* 0x004fe400008e0605 */
[----:B------:R-:W-:-:S05]  /*12c50*/  @P0 IMAD R5, R0, 0x2, R17 ;  /* 0x0000000200050824 */ /* 0x000fca00078e0211 */
[----:B------:R-:W-:Y:S01]  /*12c60*/  @!PT LDS RZ, [RZ] ;  /* 0x00000000fffff984 */ /* 0x000fe20000000800 */
[----:B------:R-:W-:Y:S01]  /*12c70*/  @!PT LDS RZ, [RZ] ;  /* 0x00000000fffff984 */ /* 0x000fe20000000800 */
[----:B------:R-:W-:Y:S01]  /*12c80*/  @!PT LDS RZ, [RZ] ;  /* 0x00000000fffff984 */ /* 0x000fe20000000800 */
[----:B------:R0:W-:Y:S01]  /*12c90*/  @P0 LDGSTS.E.BYPASS.LTC128B.128 [R5+0x1ec00], desc[UR46][R2.64], !P2 ;  /* 0x1ec0000002050fae */ /* 0x0001e2000d101d6e */
[----:B------:R-:W-:Y:S01]  /*12ca0*/  PLOP3.LUT P0, PT, PT, PT, PT, 0x80, 0x0 ;  /* 0x000000000000781c */ /* 0x000fe20003f0f070 */
[----:B------:R-:W-:-:S12]  /*12cb0*/  NOP ;  /* 0x0000000000007918 */ /* 0x000fd80000000000 */
.L_x_1999:
        /* <DEDUP_REMOVED lines=11> */
.L_x_2000:
[----:B------:R-:W-:Y:S01]  /*12d70*/  VIADD R0, R17, 0x18400 ;  /* 0x0001840011007836 */ /* 0x000fe20000000000 */
[----:B------:R1:W-:Y:S06]  /*12d80*/  SYNCS.ARRIVE.TRANS64.A1T0 RZ, [R22+URZ+0x22830], RZ ;  /* 0x022830ff16ff79a7 */ /* 0x0003ec000810003f */
[----:B------:R-:W-:Y:S05]  /*12d90*/  WARPSYNC.ALL ;  /* 0x0000000000007948 */ /* 0x000fea0003800000 */
[----:B------:R-:W-:Y:S01]  /*12da0*/  BAR.SYNC.DEFER_BLOCKING 0x8, 0x180 ;  /* 0x0206000000007b1d */ /* 0x000fe20000010000 */
[----:B------:R-:W-:-:S05]  /*12db0*/  LOP3.LUT P0, RZ, R0, 0x3ff, RZ, 0xc0, !PT ;  /* 0x000003ff00ff7812 */ /* 0x000fca000780c0ff */
[----:B------:R-:W-:Y:S08]  /*12dc0*/  BSSY B6, `(.L_x_2001) ;  /* 0x0000012000067945 */ /* 0x000ff00003800000 */
[----:B------:R-:W-:Y:S05]  /*12dd0*/  @!P0 BRA `(.L_x_2002) ;  /* 0x0000000000408947 */ /* 0x000fea0003800000 */
[----:B0-----:R-:W-:Y:S01]  /*12de0*/  MOV R2, 0x0 ;  /* 0x0000000000027802 */ /* 0x001fe20000000f00 */
[----:B------:R-:W-:Y:S01]  /*12df0*/  ULDC.64 UR6, c[0x4][0x98] ;  /* 0x0100260000067ab9 */ /* 0x000fe20000000a00 */
[----:B------:R-:W-:Y:S01]  /*12e00*/  ULDC.64 UR8, c[0x4][0xa0] ;  /* 0x0100280000087ab9 */ /* 0x000fe20000000a00 */
[----:B------:R-:W-:Y:S01]  /*12e10*/  ULDC.64 UR4, c[0x4][0x20] ;  /* 0x0100080000047ab9 */ /* 0x000fe20000000a00 */
[----:B------:R-:W-:Y:S02]  /*12e20*/  IMAD.U32 R4, RZ, RZ, UR6 ;  /* 0x00000006ff047e24 */ /* 0x000fe4000f8e00ff */
[----:B------:R-:W0:Y:S01]  /*12e30*/  LDC.64 R2, c[0x4][R2] ;  /* 0x0100000002027b82 */ /* 0x000e220000000a00 */
[----:B------:R-:W-:Y:S02]  /*12e40*/  IMAD.U32 R5, RZ, RZ, UR7 ;  /* 0x00000007ff057e24 */ /* 0x000fe4000f8e00ff */
        /* <DEDUP_REMOVED lines=8> */
[----:B01----:R-:W-:Y:S05]  /*12ed0*/  CALL.ABS.NOINC R2 ;  /* 0x0000000002007343 */ /* 0x003fea0003c00000 */
.L_x_2002:
[----:B------:R-:W-:Y:S05]  /*12ee0*/  BSYNC B6 ;  /* 0x0000000000067941 */ /* 0x000fea0003800000 */
.L_x_2001:
[----:B0-----:R-:W0:Y:S01]  /*12ef0*/  S2R R2, SR_TID.X ;  /* 0x0000000000027919 */ /* 0x001e220000002100 */
[----:B------:R-:W-:Y:S01]  /*12f00*/  UISETP.NE.AND UP0, UPT, UR51, URZ, UPT ;  /* 0x0000003f3300728c */ /* 0x000fe2000bf05270 */
[----:B------:R-:W-:Y:S01]  /*12f10*/  R2UR UR6, R26 ;  /* 0x000000001a0672ca */ /* 0x000fe200000e0000 */
[----:B------:R-:W-:Y:S01]  /*12f20*/  ULDC.64 UR8, c[0x0][0x2d8] ;  /* 0x0000b60000087ab9 */ /* 0x000fe20000000a00 */
[----:B------:R-:W-:Y:S01]  /*12f30*/  R2UR UR7, R19 ;  /* 0x00000000130772ca */ /* 0x000fe200000e0000 */
[----:B------:R-:W2:Y:S01]  /*12f40*/  S2R R8, SR_TID.X ;  /* 0x0000000000087919 */ /* 0x000ea20000002100 */
[----:B------:R-:W-:Y:S02]  /*12f50*/  LOP3.LUT P5, RZ, R16, 0x100, RZ, 0xc0, !PT ;  /* 0x0000010010ff7812 */ /* 0x000fe400078ac0ff */
[----:B------:R-:W-:-:S04]  /*12f60*/  PLOP3.LUT P0, PT, PT, PT, UP0, 0x80, 0x0 ;  /* 0x000000000000781c */ /* 0x000fc80003f0f008 */
[----:B------:R-:W-:-:S03]  /*12f70*/  @UP0 ULDC UR4, c[0x0][0x44c] ;  /* 0x0001130000040ab9 */ /* 0x000fc60000000800 */
[----:B------:R-:W-:-:S04]  /*12f80*/  UIMAD UR6, UR6, UR8, URZ ;  /* 0x00000008060672a4 */ /* 0x000fc8000f8e023f */
[----:B------:R-:W-:Y:S02]  /*12f90*/  UIMAD UR7, UR7, UR9, UR6 ;  /* 0x00000009070772a4 */ /* 0x000fe4000f8e0206 */
[----:B------:R-:W-:Y:S01]  /*12fa0*/  USHF.R.S32.HI UR6, URZ, 0x1f, UR42 ;  /* 0x0000001f3f067899 */ /* 0x000fe2000801142a */
[----:B0-----:R-:W-:-:S05]  /*12fb0*/  IMAD.SHL.U32 R2, R2, 0x10, RZ ;  /* 0x0000001002027824 */ /* 0x001fca00078e00ff */
[----:B------:R-:W-:Y:S01]  /*12fc0*/  LOP3.LUT R2, R33, 0x70, R2, 0xf8, !PT ;  /* 0x0000007021027812 */ /* 0x000fe200078ef802 */
[----:B--2---:R-:W-:-:S04]  /*12fd0*/  IMAD.SHL.U32 R8, R8, 0x8, RZ ;  /* 0x0000000808087824 */ /* 0x004fc800078e00ff */
[----:B------:R-:W-:Y:S01]  /*12fe0*/  VIADD R0, R2, UR43 ;  /* 0x0000002b02007c36 */ /* 0x000fe20008000000 */
[----:B------:R-:W-:-:S03]  /*12ff0*/  LOP3.LUT R8, R8, 0x38, RZ, 0xc0, !PT ;  /* 0x0000003808087812 */ /* 0x000fc600078ec0ff */
[----:B------:R-:W-:Y:S01]  /*13000*/  @P0 IMAD.HI.U32 R3, R0, UR4, RZ ;  /* 0x0000000400030c27 */ /* 0x000fe2000f8e00ff */
[----:B------:R-:W-:Y:S01]  /*13010*/  PLOP3.LUT P0, PT, PT, PT, UP0, 0x80, 0x0 ;  /* 0x000000000000781c */ /* 0x000fe20003f0f008 */
[----:B------:R-:W-:Y:S02]  /*13020*/  @UP0 ULDC UR4, c[0x0][0x450] ;  /* 0x0001140000040ab9 */ /* 0x000fe40000000800 */
[----:B------:R-:W-:-:S10]  /*13030*/  IMAD.MOV.U32 R2, RZ, RZ, R0 ;  /* 0x000000ffff027224 */ /* 0x000fd400078e0000 */
[----:B------:R-:W-:Y:S02]  /*13040*/  @P0 SHF.R.U32.HI R2, RZ, UR4, R3 ;  /* 0x00000004ff020c19 */ /* 0x000fe40008011603 */
[----:B------:R-:W-:-:S03]  /*13050*/  R2UR UR4, R19 ;  /* 0x00000000130472ca */ /* 0x000fc600000e0000 */
[----:B------:R-:W-:-:S10]  /*13060*/  IMAD.MOV R5, RZ, RZ, -R2 ;  /* 0x000000ffff057224 */ /* 0x000fd400078e0a02 */
[----:B------:R-:W-:-:S03]  /*13070*/  UIMAD.WIDE.U32 UR4, UR4, UR8, URZ ;  /* 0x00000008040472a5 */ /* 0x000fc6000f8e003f */
[----:B------:R-:W-:Y:S01]  /*13080*/  ULDC.64 UR8, c[0x0][0x2e0] ;  /* 0x0000b80000087ab9 */ /* 0x000fe20000000a00 */
[----:B------:R-:W-:Y:S02]  /*13090*/  UIADD3 UR5, UR5, UR7, URZ ;  /* 0x0000000705057290 */ /* 0x000fe4000fffe03f */
[----:B------:R-:W-:Y:S01]  /*130a0*/  UIMAD UR6, UR6, UR8, URZ ;  /* 0x00000008060672a4 */ /* 0x000fe2000f8e023f */
[----:B------:R-:W-:Y:S01]  /*130b0*/  ULDC UR7, c[0x0][0x448] ;  /* 0x0001120000077ab9 */ /* 0x000fe20000000800 */
[----:B------:R-:W-:Y:S01]  /*130c0*/  UIMAD.WIDE.U32 UR4, UR42, UR8, UR4 ;  /* 0x000000082a0472a5 */ /* 0x000fe2000f8e0004 */
[----:B------:R-:W-:Y:S01]  /*130d0*/  IMAD R5, R5, UR7, R0 ;  /* 0x0000000705057c24 */ /* 0x000fe2000f8e0200 */
[----:B------:R-:W-:Y:S01]  /*130e0*/  UIMAD UR6, UR42, UR9, UR6 ;  /* 0x000000092a0672a4 */ /* 0x000fe2000f8e0206 */
[----:B------:R-:W-:Y:S02]  /*130f0*/  SHF.R.S32.HI R0, RZ, 0x1f, R2 ;  /* 0x0000001fff007819 */ /* 0x000fe40000011402 */
[----:B------:R-:W-:Y:S01]  /*13100*/  ULDC.64 UR8, c[0x0][0x2d0] ;  /* 0x0000b40000087ab9 */ /* 0x000fe20000000a00 */
[----:B------:R-:W-:Y:S01]  /*13110*/  UIADD3 UR5, UR5, UR6, URZ ;  /* 0x0000000605057290 */ /* 0x000fe2000fffe03f */
[----:B------:R-:W-:-:S02]  /*13120*/  IMAD.U32 R9, RZ, RZ, UR8 ;  /* 0x00000008ff097e24 */ /* 0x000fc4000f8e00ff */
[----:B------:R-:W-:Y:S01]  /*13130*/  IMAD R3, R0, UR8, RZ ;  /* 0x0000000800037c24 */ /* 0x000fe2000f8e02ff */
[----:B------:R-:W-:-:S03]  /*13140*/  SHF.R.S32.HI R0, RZ, 0x1f, R5 ;  /* 0x0000001fff007819 */ /* 0x000fc60000011405 */
[C---:B------:R-:W-:Y:S02]  /*13150*/  IMAD R7, R2.reuse, UR9, R3 ;  /* 0x0000000902077c24 */ /* 0x040fe4000f8e0203 */
[----:B------:R-:W-:Y:S01]  /*13160*/  IMAD.WIDE.U32 R2, R2, R9, UR4 ;  /* 0x0000000402027e25 */ /* 0x000fe2000f8e0009 */
        /* <DEDUP_REMOVED lines=12> */
[----:B------:R-:W-:-:S03]  /*13230*/  VIADD R4, R33, UR43 ;  /* 0x0000002b21047c36 */ /* 0x000fc60008000000 */
[----:B------:R-:W2:Y:S01]  /*13240*/  SHFL.IDX PT, R2, R5, RZ, 0x181f ;  /* 0x00181fff05027589 */ /* 0x000ea200000e0000 */
[C---:B------:R-:W-:Y:S01]  /*13250*/  VIADD R7, R4.reuse, 0x10 ;  /* 0x0000001004077836 */ /* 0x040fe20000000000 */
[----:B------:R-:W-:Y:S02]  /*13260*/  ISETP.GE.AND P0, PT, R4, UR37, PT ;  /* 0x0000002504007c0c */ /* 0x000fe4000bf06270 */
[----:B------:R-:W-:Y:S11]  /*13270*/  SHFL.IDX PT, R6, R5, 0x1, 0x181f ;  /* 0x00381f0005067f89 */ /* 0x000ff600000e0000 */
        /* <DEDUP_REMOVED lines=40> */
[----:B------:R-:W-:-:S03]  /*13500*/  ISETP.GE.AND P0, PT, R7, UR37, PT ;  /* 0x0000002507007c0c */ /* 0x000fc6000bf06270 */
[----:B------:R-:W3:Y:S10]  /*13510*/  SHFL.IDX PT, R5, R5, 0x7, 0x181f ;  /* 0x00f81f0005057f89 */ /* 0x000ef400000e0000 */
[----:B0-----:R-:W-:-:S02]  /*13520*/  @!P0 LEA R2, P1, R8, R14, 0x1 ;  /* 0x0000000e08028211 */ /* 0x001fc400078208ff */
[----:B------:R0:W4:Y:S03]  /*13530*/  SHFL.IDX PT, R14, R0, 0x7, 0x181f ;  /* 0x00f81f00000e7f89 */ /* 0x00012600000e0000 */
[----:B--2---:R-:W-:-:S05]  /*13540*/  @!P0 IMAD.X R3, RZ, RZ, R6, P1 ;  /* 0x000000ffff038224 */ /* 0x004fca00008e0606 */
[----:B------:R0:W-:Y:S03]  /*13550*/  @!P0 LDGSTS.E.BYPASS.LTC128B.128 [R32+0x1b400], desc[UR46][R2.64], !P5 ;  /* 0x1b40000002208fae */ /* 0x0001e6000e901d6e */
.L_x_2080:
[----:B------:R-:W-:-:S05]  /*13560*/  VIADD R4, R4, 0x70 ;  /* 0x0000007004047836 */ /* 0x000fca0000000000 */
[----:B------:R-:W-:-:S13]  /*13570*/  ISETP.GE.AND P0, PT, R4, UR37, PT ;  /* 0x0000002504007c0c */ /* 0x000fda000bf06270 */
[----:B0---4-:R-:W-:-:S05]  /*13580*/  @!P0 LEA R2, P1, R8, R14, 0x1 ;  /* 0x0000000e08028211 */ /* 0x011fca00078208ff */
[----:B---3--:R-:W-:-:S05]  /*13590*/  @!P0 IMAD.X R3, RZ, RZ, R5, P1 ;  /* 0x000000ffff038224 */ /* 0x008fca00008e0605 */
[----:B------:R-:W-:Y:S01]  /*135a0*/  @!PT LDS RZ, [RZ] ;  /* 0x00000000fffff984 */ /* 0x000fe20000000800 */
[----:B------:R-:W-:Y:S01]  /*135b0*/  @!PT LDS RZ, [RZ] ;  /* 0x00000000fffff984 */ /* 0x000fe20000000800 */
[----:B------:R-:W-:Y:S01]  /*135c0*/  @!PT LDS RZ, [RZ] ;  /* 0x00000000fffff984 */ /* 0x000fe20000000800 */
[----:B------:R0:W-:Y:S01]  /*135d0*/  @!P0 LDGSTS.E.BYPASS.LTC128B.128 [R32+0x1bc00], desc[UR46][R2.64], !P5 ;  /* 0x1bc0000002208fae */ /* 0x0001e2000e901d6e */
[----:B------:R-:W-:Y:S01]  /*135e0*/  PLOP3.LUT P0, PT, PT, PT, PT, 0x80, 0x0 ;  /* 0x000000000000781c */ /* 0x000fe20003f0f070 */
[----:B------:R-:W-:-:S12]  /*135f0*/  NOP ;  /* 0x0000000000007918 */ /* 0x000fd80000000000 */
.L_x_2004:
[----:B------:R-:W-:Y:S02]  /*13600*/  PLOP3.LUT P1, PT, P1, P0, PT, 0xa2, 0x0 ;  /* 0x000000000000781c */ /* 0x000fe40000f21472 */
[----:B------:R-:W-:-:S08]  /*13610*/  @P0 R2UR P1, UR4, R17 ;  /* 0x00000000110402ca */ /* 0x000fd00000020000 */
[----:B------:R-:W-:-:S05]  /*13620*/  @P0 PLOP3.LUT P0, PT, P1, PT, PT, 0x80, 0x0 ;  /* 0x000000000000081c */ /* 0x000fca0000f0f070 */
[----:B------:R-:W-:Y:S01]  /*13630*/  @!P1 SYNCS.ARRIVE.TRANS64.RED.A0T1 RZ, [UR4+0x22800], RZ ;  /* 0x022800ffffff99a7 */ /* 0x000fe20008200404 */
[----:B------:R-:W-:Y:S07]  /*13640*/  @!P1 ARRIVES.LDGSTSBAR.64.TRANSCNT [UR4+0x22800] ;  /* 0x02280000ff0099b0 */ /* 0x000fee0008000a84 */
[----:B------:R-:W-:Y:S05]  /*13650*/  @P0 BRA.U.ANY `(.L_x_2004) ;  /* 0xfffffffd00e80947 */ /* 0x000fea000393ffff */
[----:B0-----:R-:W2:Y:S02]  /*13660*/  LDL.LU R2, [R1] ;  /* 0x0000000001027983 */ /* 0x001ea40000300800 */
[----:B--2---:R-:W-:-:S05]  /*13670*/  VIADD R2, R2, 0x1 ;  /* 0x0000000102027836 */ /* 0x004fca0000000000 */
[----:B------:R0:W-:Y:S01]  /*13680*/  STL [R1], R2 ;  /* 0x0000000201007387 */ /* 0x0001e20000100800 */
        /* <DEDUP_REMOVED lines=9> */
.L_x_2081:
[----:B------:R-:W-:Y:S05]  /*13720*/  BSYNC B0 ;  /* 0x0000000000007941 */ /* 0x000fea0003800000 */
.L_x_2005:
[----:B------:R-:W-:-:S05]  /*13730*/  IMAD.U32 R2, RZ, RZ, UR48 ;  /* 0x00000030ff027e24 */ /* 0x000fca000f8e00ff */
[----:B------:R-:W-:-:S13]  /*13740*/  ISETP.NE.AND P0, PT, R2, 0x3, PT ;  /* 0x000000030200780c */ /* 0x000fda0003f05270 */
[----:B------:R-:W-:Y:S05]  /*13750*/  @!P0 BRA `(.L_x_2007) ;  /* 0x0000000000048947 */ /* 0x000fea0003800000 */
[----:B------:R-:W-:Y:S01]  /*13760*/  BPT.TRAP 0x1 ;  /* 0x000000040000795c */ /* 0x000fe20000300000 */
.L_x_2007:
[----:B------:R-:W-:Y:S01]  /*13770*/  SHF.L.U32 R3, R25, 0x1f, RZ ;  /* 0x0000001f19037819 */ /* 0x000fe200000006ff */
[----:B------:R-:W-:Y:S03]  /*13780*/  BSSY B0, `(.L_x_2008) ;  /* 0x0000003000007945 */ /* 0x000fe60003800000 */
[----:B------:R-:W2:Y:S02]  /*13790*/  SYNCS.PHASECHK.TRANS64.TRYWAIT P0, [R22+URZ+0x22860], R3 ;  /* 0x02286003160075a7 */ /* 0x000ea4000800017f */
[----:B--2---:R-:W-:Y:S05]  /*137a0*/  @!P0 BRA `(.L_x_2009) ;  /* 0x00000030001c8947 */ /* 0x004fea0003800000 */
.L_x_2082:
[----:B------:R-:W-:Y:S05]  /*137b0*/  BSYNC B0 ;  /* 0x0000000000007941 */ /* 0x000fea0003800000 */
.L_x_2008:
[----:B------:R-:W-:Y:S01]  /*137c0*/  ULDC.64 UR4, c[0x0][0x328] ;  /* 0x0000ca0000047ab9 */ /* 0x000fe20000000a00 */
[----:B------:R-:W-:Y:S01]  /*137d0*/  IMAD R4, R18, 0x6000, R28 ;  /* 0x0000600012047824 */ /* 0x000fe200078e021c */
[----:B------:R-:W-:Y:S01]  /*137e0*/  LOP3.LUT P4, RZ, R35, 0x8, RZ, 0xc0, !PT ;  /* 0x0000000823ff7812 */ /* 0x000fe2000788c0ff */
[----:B--2---:R-:W-:-:S04]  /*137f0*/  IMAD R3, R36, UR4, RZ ;  /* 0x0000000424037c24 */ /* 0x004fc8000f8e02ff */
        /* <DEDUP_REMOVED lines=8> */
[----:B0-----:R-:W-:Y:S02]  /*13880*/  IMAD R0, R26, UR4, RZ ;  /* 0x000000041a007c24 */ /* 0x001fe4000f8e02ff */
        /* <DEDUP_REMOVED lines=9> */
[----:B------:R-:W2:Y:S01]  /*13920*/  LDL R3, [R1+0x4] ;  /* 0x0000040001037983 */ /* 0x000ea20000100800 */
[----:B------:R-:W-:Y:S01]  /*13930*/  IMAD R4, R4, 0x2, R17 ;  /* 0x0000000204047824 */ /* 0x000fe200078e0211 */
[----:B------:R-:W-:Y:S01]  /*13940*/  LOP3.LUT P1, RZ, R35, 0x2, RZ, 0xc0, !PT ;  /* 0x0000000223ff7812 */ /* 0x000fe2000782c0ff */
[----:B------:R-:W0:Y:S01]  /*13950*/  S2R R2, SR_TID.X ;  /* 0x0000000000027919 */ /* 0x000e220000002100 */
[----:B------:R-:W3:Y:S01]  /*13960*/  SHFL.IDX PT, R14, R5, RZ, 0x181f ;  /* 0x00181fff050e7589 */ /* 0x000ee200000e0000 */
[----:B0-----:R-:W-:-:S05]  /*13970*/  IMAD.SHL.U32 R2, R2, 0x8, RZ ;  /* 0x0000000802027824 */ /* 0x001fca00078e00ff */
[----:B------:R-:W-:-:S05]  /*13980*/  LOP3.LUT R2, R2, 0x38, RZ, 0xc0, !PT ;  /* 0x0000003802027812 */ /* 0x000fca00078ec0ff */
[----:B------:R-:W-:-:S05]  /*13990*/  IMAD.SHL.U32 R0, R2, 0x2, RZ ;  /* 0x0000000202007824 */ /* 0x000fca00078e00ff */
[----:B---3--:R-:W-:Y:S02]  /*139a0*/  IADD3 R2, P0, R14, R0, RZ ;  /* 0x000000000e027210 */ /* 0x008fe40007f1e0ff */
[----:B------:R-:W-:Y:S01]  /*139b0*/  SHFL.IDX PT, R14, R5, 0x1, 0x181f ;  /* 0x00381f00050e7f89 */ /* 0x000fe200000e0000 */
[----:B--2---:R-:W-:-:S03]  /*139c0*/  IMAD.MOV.U32 R7, RZ, RZ, R3 ;  /* 0x000000ffff077224 */ /* 0x004fc600078e0003 */
[----:B------:R-:W0:Y:S02]  /*139d0*/  SHFL.IDX PT, R3, R6, RZ, 0x181f ;  /* 0x00181fff06037589 */ /* 0x000e2400000e0000 */
[----:B------:R-:W-:Y:S01]  /*139e0*/  LOP3.LUT P2, RZ, R7, 0x1, RZ, 0xc0, !PT ;  /* 0x0000000107ff7812 */ /* 0x000fe2000784c0ff */
[----:B0-----:R-:W-:-:S03]  /*139f0*/  IMAD.X R3, RZ, RZ, R3, P0 ;  /* 0x000000ffff037224 */ /* 0x001fc600000e0603 */
[----:B------:R-:W-:-:S13]  /*13a00*/  ISETP.LT.OR P0, PT, R23, 0x1, !P2 ;  /* 0x000000011700780c */ /* 0x000fda0005701670 */
[----:B------:R-:W-:Y:S01]  /*13a10*/  LDGSTS.E.BYPASS.LTC128B.128 [R4+0x400], desc[UR46][R2.64], !P0 ;  /* 0x0040000002047fae */ /* 0x000fe2000c101d6e */
[----:B------:R-:W-:-:S13]  /*13a20*/  ISETP.LT.OR P0, PT, R23, 0x1, !P1 ;  /* 0x000000011700780c */ /* 0x000fda0004f01670 */
[----:B------:R-:W-:Y:S01]  /*13a30*/  LDGSTS.E.BYPASS.LTC128B.128 [R4+0x3400], desc[UR46][R2.64+0x80], !P0 ;  /* 0x0340008002047fae */ /* 0x000fe2000c101d6e */
[----:B------:R-:W-:-:S04]  /*13a40*/  LOP3.LUT P0, RZ, R35, 0x4, RZ, 0xc0, !PT ;  /* 0x0000000423ff7812 */ /* 0x000fc8000780c0ff */
[----:B------:R-:W-:-:S13]  /*13a50*/  ISETP.LT.OR P3, PT, R23, 0x1, !P0 ;  /* 0x000000011700780c */ /* 0x000fda0004761670 */
[----:B------:R-:W-:Y:S01]  /*13a60*/  LDGSTS.E.BYPASS.LTC128B.128 [R4+0x6400], desc[UR46][R2.64+0x100], !P3 ;  /* 0x0640010002047fae */ /* 0x000fe2000d901d6e */
[----:B------:R-:W-:-:S13]  /*13a70*/  ISETP.LT.OR P3, PT, R23, 0x1, !P4 ;  /* 0x000000011700780c */ /* 0x000fda0006761670 */
[----:B------:R0:W-:Y:S01]  /*13a80*/  LDGSTS.E.BYPASS.LTC128B.128 [R4+0x9400], desc[UR46][R2.64+0x180], !P3 ;  /* 0x0940018002047fae */ /* 0x0001e2000d901d6e */
[----:B------:R-:W-:-:S03]  /*13a90*/  IADD3 R8, P3, R14, R0, RZ ;  /* 0x000000000e087210 */ /* 0x000fc60007f7e0ff */
[----:B------:R-:W-:Y:S04]  /*13aa0*/  SHFL.IDX PT, R14, R5, 0x2, 0x181f ;  /* 0x00581f00050e7f89 */ /* 0x000fe800000e0000 */
[----:B0-----:R-:W0:Y:S02]  /*13ab0*/  SHFL.IDX PT, R3, R6, 0x1, 0x181f ;  /* 0x00381f0006037f89 */ /* 0x001e2400000e0000 */
[----:B0-----:R-:W-:Y:S01]  /*13ac0*/  IMAD.X R9, RZ, RZ, R3, P3 ;  /* 0x000000ffff097224 */ /* 0x001fe200018e0603 */
[----:B------:R-:W-:Y:S01]  /*13ad0*/  ISETP.LT.OR P3, PT, R23, 0x11, !P2 ;  /* 0x000000111700780c */ /* 0x000fe20005761670 */
        /* <DEDUP_REMOVED lines=11> */
[----:B------:R-:W-:-:S13]  /*13b90*/  ISETP.LT.OR P3, PT, R23, 0x21, !P2 ;  /* 0x000000211700780c */ /* 0x000fda0005761670 */
        /* <DEDUP_REMOVED lines=24> */
[----:B------:R-:W-:-:S13]  /*13d20*/  ISETP.LT.OR P3, PT, R23, 0x41, !P2 ;  /* 0x000000411700780c */ /* 0x000fda0005761670 */
[----:B------:R3:W-:Y:S01]  /*13d30*/  LDGSTS.E.BYPASS.LTC128B.128 [R4+0x2400], desc[UR46][R2.64], !P3 ;  /* 0x0240000002047fae */ /* 0x0007e2000d901d6e */
[----:B------:R-:W-:-:S13]  /*13d40*/  ISETP.LT.OR P3, PT, R23, 0x41, !P1 ;  /* 0x000000411700780c */ /* 0x000fda0004f61670 */
[----:B------:R3:W-:Y:S01]  /*13d50*/  LDGSTS.E.BYPASS.LTC128B.128 [R4+0x5400], desc[UR46][R2.64+0x80], !P3 ;  /* 0x0540008002047fae */ /* 0x0007e2000d901d6e */
[----:B------:R-:W-:-:S13]  /*13d60*/  ISETP.LT.OR P3, PT, R23, 0x41, !P0 ;  /* 0x000000411700780c */ /* 0x000fda0004761670 */
[----:B------:R3:W-:Y:S01]  /*13d70*/  LDGSTS.E.BYPASS.LTC128B.128 [R4+0x8400], desc[UR46][R2.64+0x100], !P3 ;  /* 0x0840010002047fae */ /* 0x0007e2000d901d6e */
[----:B------:R-:W-:-:S13]  /*13d80*/  ISETP.LT.OR P3, PT, R23, 0x41, !P4 ;  /* 0x000000411700780c */ /* 0x000fda0006761670 */
[----:B--2-4-:R3:W-:Y:S02]  /*13d90*/  LDGSTS.E.BYPASS.LTC128B.128 [R4+0xb400], desc[UR46][R2.64+0x180], !P3 ;  /* 0x0b40018002047fae */ /* 0x0147e4000d901d6e */
.L_x_2096:
[C---:B------:R-:W-:Y:S02]  /*13da0*/  ISETP.LT.OR P2, PT, R23.reuse, 0x51, !P2 ;  /* 0x000000511700780c */ /* 0x040fe40005741670 */
[C---:B------:R-:W-:Y:S02]  /*13db0*/  ISETP.LT.OR P1, PT, R23.reuse, 0x51, !P1 ;  /* 0x000000511700780c */ /* 0x040fe40004f21670 */
[----:B------:R-:W-:Y:S02]  /*13dc0*/  ISETP.LT.OR P0, PT, R23, 0x51, !P0 ;  /* 0x000000511700780c */ /* 0x000fe40004701670 */
[----:B0--3--:R-:W-:-:S05]  /*13dd0*/  IADD3 R2, P3, R14, R0, RZ ;  /* 0x000000000e027210 */ /* 0x009fca0007f7e0ff */
[----:B------:R-:W-:-:S05]  /*13de0*/  IMAD.X R3, RZ, RZ, R6, P3 ;  /* 0x000000ffff037224 */ /* 0x000fca00018e0606 */
[----:B------:R-:W-:Y:S01]  /*13df0*/  @!PT LDS RZ, [RZ] ;  /* 0x00000000fffff984 */ /* 0x000fe20000000800 */
[----:B------:R-:W-:Y:S01]  /*13e00*/  @!PT LDS RZ, [RZ] ;  /* 0x00000000fffff984 */ /* 0x000fe20000000800 */
[----:B------:R-:W-:Y:S01]  /*13e10*/  @!PT LDS RZ, [RZ] ;  /* 0x00000000fffff984 */ /* 0x000fe20000000800 */
[----:B------:R0:W-:Y:S04]  /*13e20*/  LDGSTS.E.BYPASS.LTC128B.128 [R4+0x2c00], desc[UR46][R2.64], !P2 ;  /* 0x02c0000002047fae */ /* 0x0001e8000d101d6e */
[----:B------:R0:W-:Y:S04]  /*13e30*/  LDGSTS.E.BYPASS.LTC128B.128 [R4+0x5c00], desc[UR46][R2.64+0x80], !P1 ;  /* 0x05c0008002047fae */ /* 0x0001e8000c901d6e */
[----:B------:R0:W-:Y:S01]  /*13e40*/  LDGSTS.E.BYPASS.LTC128B.128 [R4+0x8c00], desc[UR46][R2.64+0x100], !P0 ;  /* 0x08c0010002047fae */ /* 0x0001e2000c101d6e */
[----:B------:R-:W-:-:S13]  /*13e50*/  ISETP.LT.OR P0, PT, R23, 0x51, !P4 ;  /* 0x000000511700780c */ /* 0x000fda0006701670 */
[----:B------:R0:W-:Y:S01]  /*13e60*/  LDGSTS.E.BYPASS.LTC128B.128 [R4+0xbc00], desc[UR46][R2.64+0x180], !P0 ;  /* 0x0bc0018002047fae */ /* 0x0001e2000c101d6e */
[----:B------:R-:W-:Y:S01]  /*13e70*/  PLOP3.LUT P0, PT, PT, PT, PT, 0x80, 0x0 ;  /* 0x000000000000781c */ /* 0x000fe20003f0f070 */
[----:B------:R-:W-:-:S12]  /*13e80*/  NOP ;  /* 0x0000000000007918 */ /* 0x000fd80000000000 */
.L_x_2011:
        /* <DEDUP_REMOVED lines=11> */
.L_x_2012:
[----:B------:R-:W-:Y:S01]  /*13f40*/  UIADD3 UR4, UR44, -0x2, URZ ;  /* 0xfffffffe2c047890 */ /* 0x000fe2000fffe03f */
[----:B------:R0:W-:Y:S03]  /*13f50*/  SYNCS.ARRIVE.TRANS64.A1T0 RZ, [R22+URZ+0x22850], RZ ;  /* 0x022850ff16ff79a7 */ /* 0x0001e6000810003f */
[----:B------:R-:W-:-:S06]  /*13f60*/  UISETP.GE.AND UP0, UPT, UR4, UR45, UPT ;  /* 0x0000002d0400728c */ /* 0x000fcc000bf06270 */
[----:B------:R-:W-:-:S13]  /*13f70*/  PLOP3.LUT P0, PT, PT, PT, UP0, 0x40, 0x0 ;  /* 0x000000000000781c */ /* 0x000fda0003f0e808 */
[----:B0-----:R-:W-:Y:S05]  /*13f80*/  @P0 BRA `(.L_x_2013) ;  /* 0x0000000c00700947 */ /* 0x001fea0003800000 */
[----:B------:R-:W-:Y:S01]  /*13f90*/  BSSY B0, `(.L_x_2013) ;  /* 0x00000db000007945 */ /* 0x000fe20003800000 */
[----:B------:R-:W-:-:S07]  /*13fa0*/  IMAD.U32 R20, RZ, RZ, UR4 ;  /* 0x00000004ff147e24 */ /* 0x000fce000f8e00ff */
.L_x_2026:
[----:B0-----:R-:W0:Y:S01]  /*13fb0*/  S2R R2, SR_TID.X ;  /* 0x0000000000027919 */ /* 0x001e220000002100 */
[----:B------:R-:W2:Y:S01]  /*13fc0*/  LDC R3, c[0x0][0x430] ;  /* 0x00010c00ff037b82 */ /* 0x000ea20000000800 */
[----:B------:R-:W-:Y:S02]  /*13fd0*/  IMAD R8, R20, 0x60, R30 ;  /* 0x0000006014087824 */ /* 0x000fe400078e021e */
[----:B------:R-:W-:Y:S01]  /*13fe0*/  VIADD R18, R18, 0x1 ;  /* 0x0000000112127836 */ /* 0x000fe20000000000 */
[----:B--2---:R-:W-:Y:S01]  /*13ff0*/  ISETP.NE.AND P0, PT, R3, 0x1, PT ;  /* 0x000000010300780c */ /* 0x004fe20003f05270 */
[----:B0-----:R-:W-:-:S05]  /*14000*/  IMAD.SHL.U32 R2, R2, 0x10, RZ ;  /* 0x0000001002027824 */ /* 0x001fca00078e00ff */
[----:B------:R-:W-:-:S07]  /*14010*/  LOP3.LUT R2, R33, 0x70, R2, 0xf8, !PT ;  /* 0x0000007021027812 */ /* 0x000fce00078ef802 */
[----:B------:R-:W0:Y:S01]  /*14020*/  @P0 LDC R3, c[0x0][0x434] ;  /* 0x00010d00ff030b82 */ /* 0x000e220000000800 */
[C---:B------:R-:W-:Y:S01]  /*14030*/  ISETP.GT.U32.AND P1, PT, R2.reuse, 0x5f, PT ;  /* 0x0000005f0200780c */ /* 0x040fe20003f24070 */
[----:B------:R-:W-:-:S06]  /*14040*/  IMAD.IADD R8, R2, 0x1, R8 ;  /* 0x0000000102087824 */ /* 0x000fcc00078e0208 */
[----:B------:R-:W2:Y:S01]  /*14050*/  @P0 LDC R7, c[0x0][0x438] ;  /* 0x00010e00ff070b82 */ /* 0x000ea20000000800 */
[----:B------:R-:W-:-:S07]  /*14060*/  IMAD.MOV.U32 R9, RZ, RZ, R8 ;  /* 0x000000ffff097224 */ /* 0x000fce00078e0008 */
[----:B------:R-:W3:Y:S01]  /*14070*/  @!P1 LDC.64 R4, c[0x0][0x428] ;  /* 0x00010a00ff049b82 */ /* 0x000ee20000000a00 */
[----:B0-----:R-:W-:-:S05]  /*14080*/  @P0 IMAD.HI.U32 R2, R8, R3, RZ ;  /* 0x0000000308020227 */ /* 0x001fca00078e00ff */
[----:B--2---:R-:W-:Y:S02]  /*14090*/  @P0 SHF.R.U32.HI R9, RZ, R7, R2 ;  /* 0x00000007ff090219 */ /* 0x004fe40000011602 */
[----:B------:R-:W0:Y:S02]  /*140a0*/  @!P1 LDC.64 R6, c[0x0][0x418] ;  /* 0x00010600ff069b82 */ /* 0x000e240000000a00 */
[----:B------:R-:W-:Y:S01]  /*140b0*/  @!P1 SHF.R.S32.HI R3, RZ, 0x1f, R9 ;  /* 0x0000001fff039819 */ /* 0x000fe20000011409 */
[----:B---3--:R-:W-:-:S04]  /*140c0*/  @!P1 IMAD R2, R29, R4, RZ ;  /* 0x000000041d029224 */ /* 0x008fc800078e02ff */
[----:B------:R-:W-:Y:S02]  /*140d0*/  @!P1 IMAD R5, R27, R5, R2 ;  /* 0x000000051b059224 */ /* 0x000fe400078e0202 */
[----:B------:R-:W-:-:S04]  /*140e0*/  @!P1 IMAD.MOV.U32 R2, RZ, RZ, R9 ;  /* 0x000000ffff029224 */ /* 0x000fc800078e0009 */
[----:B------:R-:W-:-:S04]  /*140f0*/  @!P1 IMAD.WIDE.U32 R2, R27, R4, R2 ;  /* 0x000000041b029225 */ /* 0x000fc800078e0002 */
[----:B------:R-:W-:Y:S02]  /*14100*/  @!P1 IMAD.IADD R3, R5, 0x1, R3 ;  /* 0x0000000105039824 */ /* 0x000fe400078e0203 */
[----:B------:R-:W-:Y:S01]  /*14110*/  IMAD.MOV.U32 R4, RZ, RZ, RZ ;  /* 0x000000ffff047224 */ /* 0x000fe200078e00ff */
[----:B0-----:R-:W-:Y:S01]  /*14120*/  @!P1 LEA R6, P0, R2, R6, 0x2 ;  /* 0x0000000602069211 */ /* 0x001fe200078010ff */
[----:B-1----:R-:W-:-:S03]  /*14130*/  IMAD.U32 R10, RZ, RZ, UR48 ;  /* 0x00000030ff0a7e24 */ /* 0x002fc6000f8e00ff */
[----:B------:R-:W-:Y:S02]  /*14140*/  @!P1 LEA.HI.X R7, R2, R7, R3, 0x2, P0 ;  /* 0x0000000702079211 */ /* 0x000fe400000f1403 */
[----:B------:R-:W-:-:S03]  /*14150*/  ISETP.NE.AND P0, PT, R18, 0x2, PT ;  /* 0x000000021200780c */ /* 0x000fc60003f05270 */
[----:B------:R0:W5:Y:S01]  /*14160*/  @!P1 LDG.E R4, desc[UR46][R6.64] ;  /* 0x0000002e06049981 */ /* 0x000162000c1e1900 */
[----:B------:R-:W-:Y:S02]  /*14170*/  ISETP.NE.AND P1, PT, R10, 0x3, PT ;  /* 0x000000030a00780c */ /* 0x000fe40003f25270 */
[----:B------:R-:W-:Y:S01]  /*14180*/  SEL R2, RZ, 0x1, P0 ;  /* 0x00000001ff027807 */ /* 0x000fe20000000000 */
[----:B------:R-:W-:Y:S01]  /*14190*/  IMAD.MOV R5, RZ, RZ, -R9 ;  /* 0x000000ffff057224 */ /* 0x000fe200078e0a09 */
[----:B------:R-:W-:Y:S05]  /*141a0*/  YIELD ;  /* 0x0000000000007946 */ /* 0x000fea0003800000 */
[----:B------:R-:W-:Y:S01]  /*141b0*/  LOP3.LUT R25, R25, R2, RZ, 0x3c, !PT ;  /* 0x0000000219197212 */ /* 0x000fe200078e3cff */
[----:B------:R-:W-:Y:S01]  /*141c0*/  ULDC UR4, c[0x0][0x430] ;  /* 0x00010c0000047ab9 */ /* 0x000fe20000000800 */
[----:B------:R-:W-:Y:S01]  /*141d0*/  IMAD.MOV.U32 R2, RZ, RZ, R20 ;  /* 0x000000ffff027224 */ /* 0x000fe200078e0014 */
[----:B------:R-:W-:Y:S01]  /*141e0*/  SEL R18, R18, RZ, P0 ;  /* 0x000000ff12127207 */ /* 0x000fe20000000000 */
[----:B------:R-:W-:-:S02]  /*141f0*/  IMAD R5, R5, UR4, R8 ;  /* 0x0000000405057c24 */ /* 0x000fc4000f8e0208 */
[----:B------:R-:W-:Y:S01]  /*14200*/  VIADD R20, R20, 0xffffffff ;  /* 0xffffffff14147836 */ /* 0x000fe20000000000 */
[----:B------:R-:W-:Y:S01]  /*14210*/  ISETP.GT.AND P2, PT, R2, UR45, PT ;  /* 0x0000002d02007c0c */ /* 0x000fe2000bf44270 */
[----:B0-----:R-:W-:-:S12]  /*14220*/  @!P1 BRA `(.L_x_2014) ;  /* 0x0000000000049947 */ /* 0x001fd80003800000 */
[----:B------:R-:W-:Y:S01]  /*14230*/  BPT.TRAP 0x1 ;  /* 0x000000040000795c */ /* 0x000fe20000300000 */
.L_x_2014:
[----:B------:R-:W-:Y:S01]  /*14240*/  IMAD R10, R18, 0x8, R17 ;  /* 0x00000008120a7824 */ /* 0x000fe200078e0211 */
[----:B------:R-:W-:Y:S01]  /*14250*/  SHF.L.U32 R24, R25, 0x1f, RZ ;  /* 0x0000001f19187819 */ /* 0x000fe200000006ff */
[----:B------:R-:W-:Y:S01]  /*14260*/  BSSY B1, `(.L_x_2015) ;  /* 0x0000004000017945 */ /* 0x000fe20003800000 */
[----:B-1----:R-:W-:Y:S02]  /*14270*/  SHF.R.S32.HI R22, RZ, 0x1f, R5 ;  /* 0x0000001fff167819 */ /* 0x002fe40000011405 */
[----:B------:R-:W0:Y:S02]  /*14280*/  SYNCS.PHASECHK.TRANS64.TRYWAIT P0, [R10+URZ+0x22840], R24 ;  /* 0x022840180a0075a7 */ /* 0x000e24000800017f */
[----:B0-----:R-:W-:Y:S05]  /*14290*/  @!P0 BRA `(.L_x_2016) ;  /* 0x0000002c00b88947 */ /* 0x001fea0003800000 */
.L_x_2097:
[----:B------:R-:W-:Y:S05]  /*142a0*/  BSYNC B1 ;  /* 0x0000000000017941 */ /* 0x000fea0003800000 */
.L_x_2015:
        /* <DEDUP_REMOVED lines=26> */
[----:B------:R-:W3:Y:S04]  /*14450*/  SHFL.IDX PT, R6, R9, 0x1, 0x181f ;  /* 0x00381f0009067f89 */ /* 0x000ee800000e0000 */
[----:B------:R-:W4:Y:S01]  /*14460*/  SHFL.IDX PT, R7, R21, 0x1, 0x181f ;  /* 0x00381f0015077f89 */ /* 0x000f2200000e0000 */
[----:B-1----:R-:W-:-:S03]  /*14470*/  IADD3 R2, P0, R14, R0, RZ ;  /* 0x000000000e027210 */ /* 0x002fc60007f1e0ff */
[----:B------:R-:W1:Y:S02]  /*14480*/  SHFL.IDX PT, R14, R9, 0x2, 0x181f ;  /* 0x00581f00090e7f89 */ /* 0x000e6400000e0000 */
[----:B--2---:R-:W-:Y:S01]  /*14490*/  IMAD.X R3, RZ, RZ, R3, P0 ;  /* 0x000000ffff037224 */ /* 0x004fe200000e0603 */
[----:B---3--:R-:W-:-:S04]  /*144a0*/  IADD3 R6, P0, R6, R0, RZ ;  /* 0x0000000006067210 */ /* 0x008fc80007f1e0ff */
[----:B------:R2:W-:Y:S01]  /*144b0*/  LDGSTS.E.BYPASS.LTC128B.128 [R8+0x1c400], desc[UR46][R2.64], !P1 ;  /* 0x1c40000002087fae */ /* 0x0005e2000c901d6e */
[----:B----4-:R-:W-:-:S05]  /*144c0*/  IMAD.X R7, RZ, RZ, R7, P0 ;  /* 0x000000ffff077224 */ /* 0x010fca00000e0607 */
[----:B------:R3:W-:Y:S04]  /*144d0*/  LDGSTS.E.BYPASS.LTC128B.128 [R8+0x1cc00], desc[UR46][R6.64], !P1 ;  /* 0x1cc0000006087fae */ /* 0x0007e8000c901d6e */
[----:B--2---:R-:W2:Y:S01]  /*144e0*/  SHFL.IDX PT, R3, R21, 0x2, 0x181f ;  /* 0x00581f0015037f89 */ /* 0x004ea200000e0000 */
[----:B-1----:R-:W-:-:S03]  /*144f0*/  IADD3 R2, P0, R14, R0, RZ ;  /* 0x000000000e027210 */ /* 0x002fc60007f1e0ff */
[----:B------:R-:W1:Y:S04]  /*14500*/  SHFL.IDX PT, R14, R9, 0x3, 0x181f ;  /* 0x00781f00090e7f89 */ /* 0x000e6800000e0000 */
[----:B---3--:R-:W3:Y:S01]  /*14510*/  SHFL.IDX PT, R7, R21, 0x3, 0x181f ;  /* 0x00781f0015077f89 */ /* 0x008ee200000e0000 */
[----:B--2---:R-:W-:-:S05]  /*14520*/  IMAD.X R3, RZ, RZ, R3, P0 ;  /* 0x000000ffff037224 */ /* 0x004fca00000e0603 */
[----:B------:R2:W-:Y:S01]  /*14530*/  LDGSTS.E.BYPASS.LTC128B.128 [R8+0x1d400], desc[UR46][R2.64], !P1 ;  /* 0x1d40000002087fae */ /* 0x0005e2000c901d6e */
[----:B-1----:R-:W-:-:S03]  /*14540*/  IADD3 R6, P0, R14, R0, RZ ;  /* 0x000000000e067210 */ /* 0x002fc60007f1e0ff */
[----:B------:R-:W1:Y:S02]  /*14550*/  SHFL.IDX PT, R14, R9, 0x4, 0x181f ;  /* 0x00981f00090e7f89 */ /* 0x000e6400000e0000 */
[----:B---3--:R-:W-:-:S05]  /*14560*/  IMAD.X R7, RZ, RZ, R7, P0 ;  /* 0x000000ffff077224 */ /* 0x008fca00000e0607 */
[----:B------:R3:W-:Y:S04]  /*14570*/  LDGSTS.E.BYPASS.LTC128B.128 [R8+0x1dc00], desc[UR46][R6.64], !P1 ;  /* 0x1dc0000006087fae */ /* 0x0007e8000c901d6e */
[----:B--2---:R-:W2:Y:S04]  /*14580*/  SHFL.IDX PT, R3, R21, 0x4, 0x181f ;  /* 0x00981f0015037f89 */ /* 0x004ea800000e0000 */
[----:B------:R-:W4:Y:S01]  /*14590*/  SHFL.IDX PT, R21, R21, 0x5, 0x181f ;  /* 0x00b81f0015157f89 */ /* 0x000f2200000e0000 */
[----:B-1----:R-:W-:-:S03]  /*145a0*/  IADD3 R2, P0, R14, R0, RZ ;  /* 0x000000000e027210 */ /* 0x002fc60007f1e0ff */
[----:B------:R3:W1:Y:S02]  /*145b0*/  SHFL.IDX PT, R14, R9, 0x5, 0x181f ;  /* 0x00b81f00090e7f89 */ /* 0x00066400000e0000 */
[----:B--2---:R-:W-:-:S05]  /*145c0*/  IMAD.X R3, RZ, RZ, R3, P0 ;  /* 0x000000ffff037224 */ /* 0x004fca00000e0603 */
[----:B----4-:R3:W-:Y:S03]  /*145d0*/  LDGSTS.E.BYPASS.LTC128B.128 [R8+0x1e400], desc[UR46][R2.64], !P1 ;  /* 0x1e40000002087fae */ /* 0x0107e6000c901d6e */
.L_x_2111:
[----:B-1-3--:R-:W-:-:S05]  /*145e0*/  IADD3 R2, P0, R14, R0, RZ ;  /* 0x000000000e027210 */ /* 0x00afca0007f1e0ff */
[----:B------:R-:W-:Y:S01]  /*145f0*/  IMAD.X R3, RZ, RZ, R21, P0 ;  /* 0x000000ffff037224 */ /* 0x000fe200000e0615 */
[----:B------:R-:W-:-:S04]  /*14600*/  PLOP3.LUT P0, PT, PT, PT, PT, 0x80, 0x0 ;  /* 0x000000000000781c */ /* 0x000fc80003f0f070 */
[----:B------:R-:W-:Y:S01]  /*14610*/  @!PT LDS RZ, [RZ] ;  /* 0x00000000fffff984 */ /* 0x000fe20000000800 */
[----:B------:R-:W-:Y:S01]  /*14620*/  @!PT LDS RZ, [RZ] ;  /* 0x00000000fffff984 */ /* 0x000fe20000000800 */
[----:B------:R-:W-:Y:S01]  /*14630*/  @!PT LDS RZ, [RZ] ;  /* 0x00000000fffff984 */ /* 0x000fe20000000800 */
[----:B------:R1:W-:Y:S01]  /*14640*/  LDGSTS.E.BYPASS.LTC128B.128 [R8+0x1ec00], desc[UR46][R2.64], !P1 ;  /* 0x1ec0000002087fae */ /* 0x0003e2000c901d6e */
[----:B------:R-:W-:-:S08]  /*14650*/  NOP ;  /* 0x0000000000007918 */ /* 0x000fd00000000000 */
.L_x_2018:
        /* <DEDUP_REMOVED lines=11> */
.L_x_2019:
[----:B------:R1:W-:Y:S01]  /*14710*/  SYNCS.ARRIVE.TRANS64.A1T0 RZ, [R10+URZ+0x22830], RZ ;  /* 0x022830ff0aff79a7 */ /* 0x0003e2000810003f */
[----:B------:R-:W-:Y:S05]  /*14720*/  @!P3 BRA `(.L_x_2020) ;  /* 0x000000000004b947 */ /* 0x000fea0003800000 */
[----:B------:R-:W-:Y:S01]  /*14730*/  BPT.TRAP 0x1 ;  /* 0x000000040000795c */ /* 0x000fe20000300000 */
.L_x_2020:
[----:B------:R-:W2:Y:S01]  /*14740*/  SYNCS.PHASECHK.TRANS64.TRYWAIT P0, [R10+URZ+0x22860], R24 ;  /* 0x022860180a0075a7 */ /* 0x000ea2000800017f */
[----:B------:R-:W-:Y:S04]  /*14750*/  BSSY B1, `(.L_x_2021) ;  /* 0x0000002000017945 */ /* 0x000fe80003800000 */
[----:B--2---:R-:W-:Y:S05]  /*14760*/  @!P0 BRA `(.L_x_2022) ;  /* 0x0000003000288947 */ /* 0x004fea0003800000 */
.L_x_2112:
[----:B------:R-:W-:Y:S05]  /*14770*/  BSYNC B1 ;  /* 0x0000000000017941 */ /* 0x000fea0003800000 */
.L_x_2021:
        /* <DEDUP_REMOVED lines=8> */
[----:B------:R-:W-:Y:S01]  /*14800*/  ULDC.64 UR4, c[0x0][0x338] ;  /* 0x0000ce0000047ab9 */ /* 0x000fe20000000a00 */
[----:B------:R-:W-:-:S02]  /*14810*/  IMAD R22, R18, 0x6000, R28 ;  /* 0x0000600012167824 */ /* 0x000fc400078e021c */
        /* <DEDUP_REMOVED lines=16> */
[----:B------:R-:W-:-:S03]  /*14920*/  IMAD R22, R22, 0x2, R17 ;  /* 0x0000000216167824 */ /* 0x000fc600078e0211 */
[----:B------:R-:W4:Y:S04]  /*14930*/  SHFL.IDX PT, R3, R23, RZ, 0x181f ;  /* 0x00181fff17037589 */ /* 0x000f2800000e0000 */
[----:B------:R-:W-:Y:S04]  /*14940*/  SHFL.IDX PT, R4, R23, 0x1, 0x181f ;  /* 0x00381f0017047f89 */ /* 0x000fe800000e0000 */
[----:B------:R-:W-:Y:S04]  /*14950*/  SHFL.IDX PT, R5, R23, 0x3, 0x181f ;  /* 0x00781f0017057f89 */ /* 0x000fe800000e0000 */
[----:B0-2---:R-:W-:Y:S01]  /*14960*/  SHFL.IDX PT, R24, R23, 0x4, 0x181f ;  /* 0x00981f0017187f89 */ /* 0x005fe200000e0000 */
[----:B---3--:R-:W-:-:S03]  /*14970*/  IADD3 R2, P0, R14, R0, RZ ;  /* 0x000000000e027210 */ /* 0x008fc60007f1e0ff */
[----:B------:R-:W0:Y:S02]  /*14980*/  SHFL.IDX PT, R14, R21, 0x1, 0x181f ;  /* 0x00381f00150e7f89 */ /* 0x000e2400000e0000 */
[----:B----4-:R-:W-:-:S05]  /*14990*/  IMAD.X R3, RZ, RZ, R3, P0 ;  /* 0x000000ffff037224 */ /* 0x010fca00000e0603 */
[----:B------:R-:W-:Y:S04]  /*149a0*/  LDGSTS.E.BYPASS.LTC128B.128 [R22+0x400], desc[UR46][R2.64], !P5 ;  /* 0x0040000002167fae */ /* 0x000fe8000e901d6e */
[----:B------:R-:W-:Y:S04]  /*149b0*/  LDGSTS.E.BYPASS.LTC128B.128 [R22+0x3400], desc[UR46][R2.64+0x80], !P4 ;  /* 0x0340008002167fae */ /* 0x000fe8000e101d6e */
[----:B------:R-:W-:Y:S04]  /*149c0*/  LDGSTS.E.BYPASS.LTC128B.128 [R22+0x6400], desc[UR46][R2.64+0x100], !P3 ;  /* 0x0640010002167fae */ /* 0x000fe8000d901d6e */
[----:B------:R2:W-:Y:S01]  /*149d0*/  LDGSTS.E.BYPASS.LTC128B.128 [R22+0x9400], desc[UR46][R2.64+0x180], !P1 ;  /* 0x0940018002167fae */ /* 0x0005e2000c901d6e */
[----:B0-----:R-:W-:-:S03]  /*149e0*/  IADD3 R8, P0, R14, R0, RZ ;  /* 0x000000000e087210 */ /* 0x001fc60007f1e0ff */
[----:B------:R-:W0:Y:S02]  /*149f0*/  SHFL.IDX PT, R14, R21, 0x2, 0x181f ;  /* 0x00581f00150e7f89 */ /* 0x000e2400000e0000 */
[----:B------:R-:W-:Y:S02]  /*14a00*/  IMAD.X R9, RZ, RZ, R4, P0 ;  /* 0x000000ffff097224 */ /* 0x000fe400000e0604 */
[----:B------:R-:W3:Y:S04]  /*14a10*/  SHFL.IDX PT, R4, R23, 0x2, 0x181f ;  /* 0x00581f0017047f89 */ /* 0x000ee800000e0000 */
[----:B------:R4:W-:Y:S04]  /*14a20*/  LDGSTS.E.BYPASS.LTC128B.128 [R22+0xc00], desc[UR46][R8.64], !P5 ;  /* 0x00c0000008167fae */ /* 0x0009e8000e901d6e */
[----:B------:R4:W-:Y:S04]  /*14a30*/  LDGSTS.E.BYPASS.LTC128B.128 [R22+0x3c00], desc[UR46][R8.64+0x80], !P4 ;  /* 0x03c0008008167fae */ /* 0x0009e8000e101d6e */
[----:B------:R4:W-:Y:S04]  /*14a40*/  LDGSTS.E.BYPASS.LTC128B.128 [R22+0x6c00], desc[UR46][R8.64+0x100], !P3 ;  /* 0x06c0010008167fae */ /* 0x0009e8000d901d6e */
[----:B------:R4:W-:Y:S01]  /*14a50*/  LDGSTS.E.BYPASS.LTC128B.128 [R22+0x9c00], desc[UR46][R8.64+0x180], !P1 ;  /* 0x09c0018008167fae */ /* 0x0009e2000c901d6e */
[----:B0-----:R-:W-:-:S03]  /*14a60*/  IADD3 R6, P0, R14, R0, RZ ;  /* 0x000000000e067210 */ /* 0x001fc60007f1e0ff */
[----:B------:R-:W-:Y:S04]  /*14a70*/  SHFL.IDX PT, R23, R23, 0x5, 0x181f ;  /* 0x00b81f0017177f89 */ /* 0x000fe800000e0000 */
[----:B------:R-:W0:Y:S01]  /*14a80*/  SHFL.IDX PT, R14, R21, 0x3, 0x181f ;  /* 0x00781f00150e7f89 */ /* 0x000e2200000e0000 */
[----:B---3--:R-:W-:-:S05]  /*14a90*/  IMAD.X R7, RZ, RZ, R4, P0 ;  /* 0x000000ffff077224 */ /* 0x008fca00000e0604 */
[----:B------:R4:W-:Y:S04]  /*14aa0*/  LDGSTS.E.BYPASS.LTC128B.128 [R22+0x1400], desc[UR46][R6.64], !P5 ;  /* 0x0140000006167fae */ /* 0x0009e8000e901d6e */
[----:B------:R4:W-:Y:S04]  /*14ab0*/  LDGSTS.E.BYPASS.LTC128B.128 [R22+0x4400], desc[UR46][R6.64+0x80], !P4 ;  /* 0x0440008006167fae */ /* 0x0009e8000e101d6e */
[----:B------:R4:W-:Y:S04]  /*14ac0*/  LDGSTS.E.BYPASS.LTC128B.128 [R22+0x7400], desc[UR46][R6.64+0x100], !P3 ;  /* 0x0740010006167fae */ /* 0x0009e8000d901d6e */
[----:B------:R4:W-:Y:S01]  /*14ad0*/  LDGSTS.E.BYPASS.LTC128B.128 [R22+0xa400], desc[UR46][R6.64+0x180], !P1 ;  /* 0x0a40018006167fae */ /* 0x0009e2000c901d6e */
[----:B0-----:R-:W-:-:S03]  /*14ae0*/  IADD3 R4, P0, R14, R0, RZ ;  /* 0x000000000e047210 */ /* 0x001fc60007f1e0ff */
[----:B------:R-:W2:Y:S02]  /*14af0*/  SHFL.IDX PT, R14, R21, 0x4, 0x181f ;  /* 0x00981f00150e7f89 */ /* 0x000ea400000e0000 */
[----:B------:R-:W-:-:S05]  /*14b00*/  IMAD.X R5, RZ, RZ, R5, P0 ;  /* 0x000000ffff057224 */ /* 0x000fca00000e0605 */
[----:B------:R4:W-:Y:S04]  /*14b10*/  LDGSTS.E.BYPASS.LTC128B.128 [R22+0x1c00], desc[UR46][R4.64], !P5 ;  /* 0x01c0000004167fae */ /* 0x0009e8000e901d6e */
[----:B------:R4:W-:Y:S04]  /*14b20*/  LDGSTS.E.BYPASS.LTC128B.128 [R22+0x4c00], desc[UR46][R4.64+0x80], !P4 ;  /* 0x04c0008004167fae */ /* 0x0009e8000e101d6e */
[----:B------:R4:W-:Y:S04]  /*14b30*/  LDGSTS.E.BYPASS.LTC128B.128 [R22+0x7c00], desc[UR46][R4.64+0x100], !P3 ;  /* 0x07c0010004167fae */ /* 0x0009e8000d901d6e */
[----:B------:R4:W-:Y:S01]  /*14b40*/  LDGSTS.E.BYPASS.LTC128B.128 [R22+0xac00], desc[UR46][R4.64+0x180], !P1 ;  /* 0x0ac0018004167fae */ /* 0x0009e2000c901d6e */
[----:B--2---:R-:W-:-:S03]  /*14b50*/  IADD3 R2, P0, R14, R0, RZ ;  /* 0x000000000e027210 */ /* 0x004fc60007f1e0ff */
[----:B------:R4:W0:Y:S02]  /*14b60*/  SHFL.IDX PT, R14, R21, 0x5, 0x181f ;  /* 0x00b81f00150e7f89 */ /* 0x00082400000e0000 */
[----:B------:R-:W-:-:S05]  /*14b70*/  IMAD.X R3, RZ, RZ, R24, P0 ;  /* 0x000000ffff037224 */ /* 0x000fca00000e0618 */
[----:B------:R4:W-:Y:S04]  /*14b80*/  LDGSTS.E.BYPASS.LTC128B.128 [R22+0x2400], desc[UR46][R2.64], !P5 ;  /* 0x0240000002167fae */ /* 0x0009e8000e901d6e */
[----:B------:R4:W-:Y:S04]  /*14b90*/  LDGSTS.E.BYPASS.LTC128B.128 [R22+0x5400], desc[UR46][R2.64+0x80], !P4 ;  /* 0x0540008002167fae */ /* 0x0009e8000e101d6e */
[----:B------:R4:W-:Y:S04]  /*14ba0*/  LDGSTS.E.BYPASS.LTC128B.128 [R22+0x8400], desc[UR46][R2.64+0x100], !P3 ;  /* 0x0840010002167fae */ /* 0x0009e8000d901d6e */
[----:B------:R4:W-:Y:S02]  /*14bb0*/  LDGSTS.E.BYPASS.LTC128B.128 [R22+0xb400], desc[UR46][R2.64+0x180], !P1 ;  /* 0x0b40018002167fae */ /* 0x0009e4000c901d6e */
.L_x_2126:
[----:B0---4-:R-:W-:-:S05]  /*14bc0*/  IADD3 R2, P0, R14, R0, RZ ;  /* 0x000000000e027210 */ /* 0x011fca0007f1e0ff */
        /* <DEDUP_REMOVED lines=10> */
.L_x_2024:
        /* <DEDUP_REMOVED lines=11> */
.L_x_2025:
[----:B------:R0:W-:Y:S01]  /*14d20*/  SYNCS.ARRIVE.TRANS64.A1T0 RZ, [R10+URZ+0x22850], RZ ;  /* 0x022850ff0aff79a7 */ /* 0x0001e2000810003f */
[----:B------:R-:W-:Y:S05]  /*14d30*/  @P2 BRA `(.L_x_2026) ;  /* 0xfffffff0009c2947 */ /* 0x000fea000383ffff */
[----:B------:R-:W-:Y:S05]  /*14d40*/  BSYNC B0 ;  /* 0x0000000000007941 */ /* 0x000fea0003800000 */
.L_x_2013:
[----:B------:R-:W2:Y:S01]  /*14d50*/  S2R R2, SR_TID.X ;  /* 0x0000000000027919 */ /* 0x000ea20000002100 */
[----:B------:R-:W-:Y:S01]  /*14d60*/  VIADD R18, R18, 0x1 ;  /* 0x0000000112127836 */ /* 0x000fe20000000000 */
[----:B------:R-:W-:Y:S04]  /*14d70*/  BSSY B0, `(.L_x_2027) ;  /* 0x0000013000007945 */ /* 0x000fe80003800000 */
[----:B------:R-:W-:-:S04]  /*14d80*/  ISETP.NE.AND P0, PT, R18, 0x2, PT ;  /* 0x000000021200780c */ /* 0x000fc80003f05270 */
[----:B------:R-:W-:Y:S02]  /*14d90*/  SEL R18, R18, RZ, P0 ;  /* 0x000000ff12127207 */ /* 0x000fe40000000000 */
[----:B------:R-:W-:Y:S02]  /*14da0*/  SEL R0, RZ, 0x1, P0 ;  /* 0x00000001ff007807 */ /* 0x000fe40000000000 */
[----:B--2---:R-:W-:-:S04]  /*14db0*/  LOP3.LUT R2, R2, 0x7f, RZ, 0xc0, !PT ;  /* 0x0000007f02027812 */ /* 0x004fc800078ec0ff */
[----:B------:R-:W-:-:S13]  /*14dc0*/  ISETP.NE.AND P0, PT, R2, RZ, PT ;  /* 0x000000ff0200720c */ /* 0x000fda0003f05270 */
[----:B------:R-:W-:Y:S05]  /*14dd0*/  @P0 BRA `(.L_x_2028) ;  /* 0x0000000000300947 */ /* 0x000fea0003800000 */
[----:B------:R-:W2:Y:S01]  /*14de0*/  S2R R7, SR_LANEID ;  /* 0x0000000000077919 */ /* 0x000ea20000000000 */
[----:B------:R-:W-:Y:S01]  /*14df0*/  VOTEU.ANY UR4, UPT, PT ;  /* 0x0000000000047886 */ /* 0x000fe200038e0100 */
[----:B------:R-:W3:Y:S01]  /*14e00*/  LDC.64 R2, c[0x0][0xc80] ;  /* 0x00032000ff027b82 */ /* 0x000ee20000000a00 */
[----:B------:R-:W2:Y:S08]  /*14e10*/  FLO.U32 R4, UR4 ;  /* 0x0000000400047d00 */ /* 0x000eb000080e0000 */
[----:B------:R-:W3:Y:S01]  /*14e20*/  POPC R5, UR4 ;  /* 0x0000000400057d09 */ /* 0x000ee20008000000 */
[----:B--2---:R-:W-:-:S13]  /*14e30*/  ISETP.EQ.U32.AND P1, PT, R4, R7, PT ;  /* 0x000000070400720c */ /* 0x004fda0003f22070 */
[----:B---3--:R-:W2:Y:S01]  /*14e40*/  @P1 ATOMG.E.ADD.STRONG.GPU PT, R3, desc[UR46][R2.64], R5 ;  /* 0x00000005020319a8 */ /* 0x008ea200081ee1ee */
[----:B------:R-:W3:Y:S02]  /*14e50*/  S2R R6, SR_LTMASK ;  /* 0x0000000000067919 */ /* 0x000ee40000003900 */
[----:B---3--:R-:W-:-:S04]  /*14e60*/  LOP3.LUT R6, R6, UR4, RZ, 0xc0, !PT ;  /* 0x0000000406067c12 */ /* 0x008fc8000f8ec0ff */
[----:B------:R-:W3:Y:S01]  /*14e70*/  POPC R31, R6 ;  /* 0x00000006001f7309 */ /* 0x000ee20000000000 */
[----:B--2---:R-:W3:Y:S02]  /*14e80*/  SHFL.IDX PT, R4, R3, R4, 0x1f ;  /* 0x00001f0403047589 */ /* 0x004ee400000e0000 */
[----:B---3--:R-:W-:-:S07]  /*14e90*/  IADD3 R31, R4, UR50, R31 ;  /* 0x00000032041f7c10 */ /* 0x008fce000fffe01f */
.L_x_2028:
[----:B------:R-:W-:Y:S05]  /*14ea0*/  BSYNC B0 ;  /* 0x0000000000007941 */ /* 0x000fea0003800000 */
.L_x_2027:
[----:B------:R-:W-:-:S07]  /*14eb0*/  LOP3.LUT R25, R25, R0, RZ, 0x3c, !PT ;  /* 0x0000000019197212 */ /* 0x000fce00078e3cff */
.L_x_1988:
[----:B------:R-:W-:Y:S05]  /*14ec0*/  BSYNC B7 ;  /* 0x0000000000077941 */ /* 0x000fea0003800000 */
.L_x_1986:
[----:B------:R-:W-:-:S13]  /*14ed0*/  LOP3.LUT P1, RZ, R16, 0x200, RZ, 0xc0, !PT ;  /* 0x0000020010ff7812 */ /* 0x000fda000782c0ff */
[----:B------:R-:W-:Y:S05]  /*14ee0*/  @!P1 BRA `(.L_x_2029) ;  /* 0x0000000000249947 */ /* 0x000fea0003800000 */
[----:B------:R-:W-:Y:S05]  /*14ef0*/  WARPSYNC.ALL ;  /* 0x0000000000007948 */ /* 0x000fea0003800000 */
[----:B------:R-:W2:Y:S08]  /*14f00*/  S2UR UR5, SR_CgaCtaId ;  /* 0x00000000000579c3 */ /* 0x000eb00000008800 */
[----:B------:R-:W-:Y:S06]  /*14f10*/  BAR.SYNC.DEFER_BLOCKING 0x5, 0x180 ;  /* 0x0146000000007b1d */ /* 0x000fec0000010000 */
[----:B------:R-:W-:-:S02]  /*14f20*/  UMOV UR4, 0x400 ;  /* 0x0000040000047882 */ /* 0x000fc40000000000 */
[----:B--2---:R-:W-:-:S06]  /*14f30*/  ULEA UR4, UR5, UR4, 0x18 ;  /* 0x0000000405047291 */ /* 0x004fcc000f8ec03f */
[----:B------:R-:W-:-:S05]  /*14f40*/  IMAD.U32 R17, RZ, RZ, UR4 ;  /* 0x00000004ff117e24 */ /* 0x000fca000f8e00ff */
[----:B------:R2:W3:Y:S01]  /*14f50*/  LDS R31, [R17+0x228d0] ;  /* 0x0228d000111f7984 */ /* 0x0004e20000000800 */
[----:B------:R-:W-:Y:S06]  /*14f60*/  BAR.ARV 0x4, 0x180 ;  /* 0x0106000000007b1d */ /* 0x000fec0000002000 */
[----:B------:R-:W-:Y:S05]  /*14f70*/  BRA `(.L_x_2030) ;  /* 0x00000000002c7947 */ /* 0x000fea0003800000 */
.L_x_2029:
[----:B------:R-:W-:-:S03]  /*14f80*/  UMOV UR4, 0xffffffff ;  /* 0xffffffff00047882 */ /* 0x000fc60000000000 */
[----:B------:R-:W-:Y:S05]  /*14f90*/  BRA.DIV UR4, `(.L_x_2031) ;  /* 0x0000002e04f87947 */ /* 0x000fea000b800000 */
[----:B------:R2:W3:Y:S02]  /*14fa0*/  SHFL.IDX PT, R14, R31, RZ, 0x1f ;  /* 0x00001fff1f0e7589 */ /* 0x0004e400000e0000 */
.L_x_2129:
[----:B------:R-:W4:Y:S01]  /*14fb0*/  @!P0 S2R R3, SR_CgaCtaId ;  /* 0x0000000000038919 */ /* 0x000f220000008800 */
[----:B------:R-:W-:Y:S05]  /*14fc0*/  WARPSYNC.ALL ;  /* 0x0000000000007948 */ /* 0x000fea0003800000 */
[----:B------:R-:W-:Y:S01]  /*14fd0*/  BAR.SYNC.DEFER_BLOCKING 0x4, 0x180 ;  /* 0x0106000000007b1d */ /* 0x000fe20000010000 */
[----:B------:R-:W-:-:S04]  /*14fe0*/  @!P0 MOV R0, 0x400 ;  /* 0x0000040000008802 */ /* 0x000fc80000000f00 */
[----:B----4-:R-:W-:-:S05]  /*14ff0*/  @!P0 LEA R17, R3, R0, 0x18 ;  /* 0x0000000003118211 */ /* 0x010fca00078ec0ff */
[----:B------:R2:W-:Y:S02]  /*15000*/  @!P0 STS [R17+0x228d0], R31 ;  /* 0x0228d01f11008388 */ /* 0x0005e40000000800 */
[----:B--23--:R-:W-:Y:S01]  /*15010*/  IMAD.MOV.U32 R31, RZ, RZ, R14 ;  /* 0x000000ffff1f7224 */ /* 0x00cfe200078e000e */
[----:B------:R-:W-:Y:S06]  /*15020*/  BAR.ARV 0x5, 0x180 ;  /* 0x0146000000007b1d */ /* 0x000fec0000002000 */
.L_x_2030:
[----:B------:R-:W-:Y:S02]  /*15030*/  ULDC UR4, c[0x0][0xc38] ;  /* 0x00030e0000047ab9 */ /* 0x000fe40000000800 */
[----:B---3--:R-:W-:-:S13]  /*15040*/  ISETP.GE.AND P0, PT, R31, UR4, PT ;  /* 0x000000041f007c0c */ /* 0x008fda000bf06270 */
[----:B------:R-:W-:Y:S05]  /*15050*/  @!P0 BRA `(.L_x_2032) ;  /* 0xffffffc400b48947 */ /* 0x000fea000383ffff */
.L_x_1977:
[----:B------:R-:W3:Y:S01]  /*15060*/  LDL.LU R0, [R1] ;  /* 0x0000000001007983 */ /* 0x000ee20000300800 */
[----:B------:R-:W-:Y:S01]  /*15070*/  BSSY B0, `(.L_x_2033) ;  /* 0x000000b000007945 */ /* 0x000fe20003800000 */
[----:B------:R-:W4:Y:S01]  /*15080*/  S2R R5, SR_CgaCtaId ;  /* 0x0000000000057919 */ /* 0x000f220000008800 */
[----:B---3--:R-:W-:-:S05]  /*15090*/  VIADD R0, R0, 0x1 ;  /* 0x0000000100007836 */ /* 0x008fca0000000000 */
[----:B------:R-:W-:-:S04]  /*150a0*/  LEA.HI R2, R0, R0, RZ, 0x1 ;  /* 0x0000000000027211 */ /* 0x000fc800078f08ff */
[----:B------:R-:W-:Y:S02]  /*150b0*/  LOP3.LUT R3, R2, 0xfffffffe, RZ, 0xc0, !PT ;  /* 0xfffffffe02037812 */ /* 0x000fe400078ec0ff */
[----:B------:R-:W-:-:S03]  /*150c0*/  MOV R2, 0x400 ;  /* 0x0000040000027802 */ /* 0x000fc60000000f00 */
[----:B------:R-:W-:Y:S01]  /*150d0*/  IMAD.IADD R0, R0, 0x1, -R3 ;  /* 0x0000000100007824 */ /* 0x000fe200078e0a03 */
[----:B----4-:R-:W-:-:S04]  /*150e0*/  LEA R5, R5, R2, 0x18 ;  /* 0x0000000205057211 */ /* 0x010fc800078ec0ff */
[----:B------:R-:W-:-:S04]  /*150f0*/  SHF.L.U32 R0, R0, 0x1f, RZ ;  /* 0x0000001f00007819 */ /* 0x000fc800000006ff */
[----:B------:R-:W3:Y:S02]  /*15100*/  SYNCS.PHASECHK.TRANS64.TRYWAIT P0, [R5+URZ+0x22820], R0 ;  /* 0x02282000050075a7 */ /* 0x000ee4000800017f */
[----:B---3--:R-:W-:Y:S05]  /*15110*/  @!P0 BRA `(.L_x_2034) ;  /* 0x0000002c00c08947 */ /* 0x008fea0003800000 */
.L_x_2130:
[----:B------:R-:W-:Y:S05]  /*15120*/  BSYNC B0 ;  /* 0x0000000000007941 */ /* 0x000fea0003800000 */
.L_x_2033:
[----:B------:R-:W-:-:S03]  /*15130*/  UMOV UR4, 0xffffffff ;  /* 0xffffffff00047882 */ /* 0x000fc60000000000 */
[----:B------:R-:W-:Y:S05]  /*15140*/  BRA.DIV UR4, `(.L_x_2035) ;  /* 0x0000002e04c87947 */ /* 0x000fea000b800000 */
[----:B---3--:R-:W3:Y:S02]  /*15150*/  S2R R0, SR_TID.X ;  /* 0x0000000000007919 */ /* 0x008ee40000002100 */
[----:B---3--:R-:W-:-:S04]  /*15160*/  SHF.R.U32.HI R0, RZ, 0x5, R0 ;  /* 0x00000005ff007819 */ /* 0x008fc80000011600 */
[----:B------:R-:W-:-:S05]  /*15170*/  LOP3.LUT R0, R0, 0x3, RZ, 0xc0, !PT ;  /* 0x0000000300007812 */ /* 0x000fca00078ec0ff */
[----:B------:R3:W4:Y:S02]  /*15180*/  SHFL.IDX PT, R14, R0, RZ, 0x1f ;  /* 0x00001fff000e7589 */ /* 0x00072400000e0000 */
.L_x_2133:
[----:B----4-:R-:W-:Y:S01]  /*15190*/  ISETP.NE.AND P0, PT, R14, RZ, PT ;  /* 0x000000ff0e00720c */ /* 0x010fe20003f05270 */
[----:B------:R-:W-:-:S12]  /*151a0*/  BSSY B0, `(.L_x_2036) ;  /* 0x0000024000007945 */ /* 0x000fd80003800000 */
[----:B------:R-:W-:Y:S05]  /*151b0*/  @P0 BRA `(.L_x_2037) ;  /* 0x0000000000880947 */ /* 0x000fea0003800000 */
[----:B------:R-:W-:-:S03]  /*151c0*/  UMOV UR4, 0xffffffff ;  /* 0xffffffff00047882 */ /* 0x000fc60000000000 */
[----:B------:R-:W-:Y:S05]  /*151d0*/  BRA.DIV UR4, `(.L_x_2038) ;  /* 0x0000002e04d87947 */ /* 0x000fea000b800000 */
[----:B------:R-:W-:-:S13]  /*151e0*/  ELECT P6, URZ, PT ;  /* 0x00000000003f782f */ /* 0x000fda00038c0000 */
.L_x_2136:
[----:B------:R-:W-:Y:S05]  /*151f0*/  @!P6 BRA `(.L_x_2037) ;  /* 0x000000000078e947 */ /* 0x000fea0003800000 */
[----:B------:R-:W-:-:S06]  /*15200*/  ULOP3.LUT UR4, UR39, 0x2, URZ, 0xfc, !UPT ;  /* 0x0000000227047892 */ /* 0x000fcc000f8efc3f */
[----:B---3--:R-:W-:-:S05]  /*15210*/  IMAD.U32 R0, RZ, RZ, UR4 ;  /* 0x00000004ff007e24 */ /* 0x008fca000f8e00ff */
[----:B------:R-:W-:-:S13]  /*15220*/  ISETP.NE.AND P0, PT, R0, 0x3, PT ;  /* 0x000000030000780c */ /* 0x000fda0003f05270 */
[----:B------:R-:W-:Y:S05]  /*15230*/  @!P0 BRA `(.L_x_2039) ;  /* 0x0000000000048947 */ /* 0x000fea0003800000 */
[----:B------:R-:W-:Y:S01]  /*15240*/  BPT.TRAP 0x1 ;  /* 0x000000040000795c */ /* 0x000fe20000300000 */
.L_x_2039:
[C---:B------:R-:W-:Y:S01]  /*15250*/  IMAD R3, R18.reuse, 0x8, R5 ;  /* 0x0000000812037824 */ /* 0x040fe200078e0205 */
[----:B------:R-:W-:Y:S01]  /*15260*/  SHF.L.U32 R2, R25, 0x1f, RZ ;  /* 0x0000001f19027819 */ /* 0x000fe200000006ff */
[----:B------:R-:W-:-:S03]  /*15270*/  VIADD R18, R18, 0x1 ;  /* 0x0000000112127836 */ /* 0x000fc60000000000 */
[----:B------:R-:W3:Y:S02]  /*15280*/  SYNCS.PHASECHK.TRANS64.TRYWAIT P1, [R3+URZ+0x22840], R2 ;  /* 0x02284002030075a7 */ /* 0x000ee4000802017f */
[----:B------:R-:W-:-:S04]  /*15290*/  ISETP.NE.AND P2, PT, R18, 0x2, PT ;  /* 0x000000021200780c */ /* 0x000fc80003f45270 */
[----:B------:R-:W-:Y:S01]  /*152a0*/  SEL R0, RZ, 0x1, P2 ;  /* 0x00000001ff007807 */ /* 0x000fe20001000000 */
[----:B---3--:R-:W-:Y:S08]  /*152b0*/  @!P1 BRA `(.L_x_2040) ;  /* 0x0000002c00c09947 */ /* 0x008ff00003800000 */
.L_x_2137:
[----:B------:R-:W-:Y:S02]  /*152c0*/  SEL R18, R18, RZ, P2 ;  /* 0x000000ff12127207 */ /* 0x000fe40001000000 */
[----:B------:R-:W-:Y:S01]  /*152d0*/  LOP3.LUT R0, R25, R0, RZ, 0x3c, !PT ;  /* 0x0000000019007212 */ /* 0x000fe200078e3cff */
[----:B------:R-:W-:Y:S06]  /*152e0*/  @!P0 BRA `(.L_x_2041) ;  /* 0x0000000000048947 */ /* 0x000fec0003800000 */
[----:B------:R-:W-:Y:S01]  /*152f0*/  BPT.TRAP 0x1 ;  /* 0x000000040000795c */ /* 0x000fe20000300000 */
.L_x_2041:
[----:B------:R-:W-:Y:S01]  /*15300*/  IMAD R5, R18, 0x8, R5 ;  /* 0x0000000812057824 */ /* 0x000fe200078e0205 */
[----:B------:R-:W-:-:S04]  /*15310*/  SHF.L.U32 R0, R0, 0x1f, RZ ;  /* 0x0000001f00007819 */ /* 0x000fc800000006ff */
[----:B------:R-:W4:Y:S02]  /*15320*/  SYNCS.PHASECHK.TRANS64.TRYWAIT P1, [R5+URZ+0x22840], R0 ;  /* 0x02284000050075a7 */ /* 0x000f24000802017f */
[----:B----4-:R-:W-:Y:S05]  /*15330*/  @!P1 BRA `(.L_x_2042) ;  /* 0x0000002c00b49947 */ /* 0x010fea0003800000 */
.L_x_2138:
[----:B------:R-:W-:Y:S05]  /*15340*/  @!P0 BRA `(.L_x_2043) ;  /* 0x0000000000048947 */ /* 0x000fea0003800000 */
[----:B------:R-:W-:Y:S01]  /*15350*/  BPT.TRAP 0x1 ;  /* 0x000000040000795c */ /* 0x000fe20000300000 */
.L_x_2043:
[----:B------:R-:W0:Y:S02]  /*15360*/  SYNCS.PHASECHK.TRANS64.TRYWAIT P1, [R3+URZ+0x22860], R2 ;  /* 0x02286002030075a7 */ /* 0x000e24000802017f */
[----:B0-----:R-:W-:Y:S05]  /*15370*/  @!P1 BRA `(.L_x_2044) ;  /* 0x0000002c00b89947 */ /* 0x001fea0003800000 */
.L_x_2139:
[----:B------:R-:W-:Y:S05]  /*15380*/  @!P0 BRA `(.L_x_2045) ;  /* 0x0000000000048947 */ /* 0x000fea0003800000 */
[----:B------:R-:W-:Y:S01]  /*15390*/  BPT.TRAP 0x1 ;  /* 0x000000040000795c */ /* 0x000fe20000300000 */
.L_x_2045:
[----:B------:R0:W0:Y:S02]  /*153a0*/  SYNCS.PHASECHK.TRANS64.TRYWAIT P0, [R5+URZ+0x22860], R0 ;  /* 0x02286000050075a7 */ /* 0x000024000800017f */
[----:B0-----:R-:W-:Y:S05]  /*153b0*/  @!P0 NANOSLEEP.SYNCS 0x989680 ;  /* 0x009896800000895d */ /* 0x001fea0003900000 */
[----:B------:R-:W0:Y:S02]  /*153c0*/  @!P0 SYNCS.PHASECHK.TRANS64 P0, [R5+URZ+0x22860], R0 ;  /* 0x02286000050085a7 */ /* 0x000e24000800007f */
[----:B0-----:R-:W-:Y:S05]  /*153d0*/  @!P0 BRA `(.L_x_2045) ;  /* 0xfffffffc00f08947 */ /* 0x001fea000383ffff */
.L_x_2037:
[----:B------:R-:W-:Y:S05]  /*153e0*/  BSYNC B0 ;  /* 0x0000000000007941 */ /* 0x000fea0003800000 */
.L_x_2036:
[----:B------:R-:W-:Y:S05]  /*153f0*/  EXIT ;  /* 0x000000000000794d */ /* 0x000fea0003800000 */
.L_x_1882:
[----:B0-----:R0:W1:Y:S02]  /*15400*/  SYNCS.PHASECHK.TRANS64.TRYWAIT P0, [R6+URZ+0x22800], R3 ;  /* 0x02280003060075a7 */ /* 0x001064000800017f */
[----:B-1----:R-:W-:Y:S05]  /*15410*/  @!P0 NANOSLEEP.SYNCS 0x989680 ;  /* 0x009896800000895d */ /* 0x002fea0003900000 */
[----:B------:R-:W1:Y:S02]  /*15420*/  @!P0 SYNCS.PHASECHK.TRANS64 P0, [R6+URZ+0x22800], R3 ;  /* 0x02280003060085a7 */ /* 0x000e64000800007f */
[----:B-1----:R-:W-:Y:S05]  /*15430*/  @!P0 BRA `(.L_x_1882) ;  /* 0xfffffffc00f08947 */ /* 0x002fea000383ffff */
[----:B------:R-:W-:Y:S05]  /*15440*/  BRA `(.L_x_2046) ;  /* 0xfffffec400f47947 */ /* 0x000fea000383ffff */
.L_x_1886:
[----:B--2---:R-:W-:-:S04]  /*15450*/  IMAD.U32 R0, RZ, RZ, UR24 ;  /* 0x00000018ff007e24 */ /* 0x004fc8000f8e00ff */
[----:B------:R2:W3:Y:S03]  /*15460*/  SYNCS.PHASECHK.TRANS64.TRYWAIT P1, [R0+URZ+0x22830], R9 ;  /* 0x02283009000075a7 */ /* 0x0004e6000802017f */
[----:B---3--:R-:W-:Y:S05]  /*15470*/  @!P1 NANOSLEEP.SYNCS 0x989680 ;  /* 0x009896800000995d */ /* 0x008fea0003900000 */
[----:B------:R-:W3:Y:S02]  /*15480*/  @!P1 SYNCS.PHASECHK.TRANS64 P1, [R0+URZ+0x22830], R9 ;  /* 0x02283009000095a7 */ /* 0x000ee4000802007f */
[----:B---3--:R-:W-:Y:S05]  /*15490*/  @!P1 BRA `(.L_x_1886) ;  /* 0xfffffffc00ec9947 */ /* 0x008fea000383ffff */
[----:B------:R-:W-:Y:S05]  /*154a0*/  BRA `(.L_x_1885) ;  /* 0xfffffec8001c7947 */ /* 0x000fea000383ffff */
.L_x_1899:
[----:B-1----:R-:W-:-:S04]  /*154b0*/  IMAD.U32 R10, RZ, RZ, UR24 ;  /* 0x00000018ff0a7e24 */ /* 0x002fc8000f8e00ff */
[----:B------:R1:W2:Y:S03]  /*154c0*/  SYNCS.PHASECHK.TRANS64.TRYWAIT P1, [R10+URZ+0x22850], R9 ;  /* 0x022850090a0075a7 */ /* 0x0002a6000802017f */
[----:B--2---:R-:W-:Y:S05]  /*154d0*/  @!P1 NANOSLEEP.SYNCS 0x989680 ;  /* 0x009896800000995d */ /* 0x004fea0003900000 */
[----:B------:R-:W2:Y:S02]  /*154e0*/  @!P1 SYNCS.PHASECHK.TRANS64 P1, [R10+URZ+0x22850], R9 ;  /* 0x022850090a0095a7 */ /* 0x000ea4000802007f */
[----:B--2---:R-:W-:Y:S05]  /*154f0*/  @!P1 BRA `(.L_x_1899) ;  /* 0xfffffffc00ec9947 */ /* 0x004fea000383ffff */
[----:B------:R-:W-:Y:S05]  /*15500*/  BRA `(.L_x_1898) ;  /* 0xfffffef000507947 */ /* 0x000fea000383ffff */
.L_x_1908:
[----:B-1----:R-:W-:-:S04]  /*15510*/  IMAD.U32 R4, RZ, RZ, UR24 ;  /* 0x00000018ff047e24 */ /* 0x002fc8000f8e00ff */
[----:B------:R1:W2:Y:S03]  /*15520*/  SYNCS.PHASECHK.TRANS64.TRYWAIT P1, [R4+URZ+0x22830], R7 ;  /* 0x02283007040075a7 */ /* 0x0002a6000802017f */
[----:B--2---:R-:W-:Y:S05]  /*15530*/  @!P1 NANOSLEEP.SYNCS 0x989680 ;  /* 0x009896800000995d */ /* 0x004fea0003900000 */
[----:B------:R-:W2:Y:S02]  /*15540*/  @!P1 SYNCS.PHASECHK.TRANS64 P1, [R4+URZ+0x22830], R7 ;  /* 0x02283007040095a7 */ /* 0x000ea4000802007f */
[----:B--2---:R-:W-:Y:S05]  /*15550*/  @!P1 BRA `(.L_x_1908) ;  /* 0xfffffffc00ec9947 */ /* 0x004fea000383ffff */
[----:B------:R-:W-:Y:S05]  /*15560*/  BRA `(.L_x_1907) ;  /* 0xfffffef800007947 */ /* 0x000fea000383ffff */
.L_x_1921:
[----:B-1----:R-:W-:-:S04]  /*15570*/  IMAD.U32 R10, RZ, RZ, UR24 ;  /* 0x00000018ff0a7e24 */ /* 0x002fc8000f8e00ff */
[----:B------:R1:W3:Y:S03]  /*15580*/  SYNCS.PHASECHK.TRANS64.TRYWAIT P1, [R10+URZ+0x22850], R7 ;  /* 0x022850070a0075a7 */ /* 0x0002e6000802017f */
[----:B---3--:R-:W-:Y:S05]  /*15590*/  @!P1 NANOSLEEP.SYNCS 0x989680 ;  /* 0x009896800000995d */ /* 0x008fea0003900000 */
[----:B------:R-:W3:Y:S02]  /*155a0*/  @!P1 SYNCS.PHASECHK.TRANS64 P1, [R10+URZ+0x22850], R7 ;  /* 0x022850070a0095a7 */ /* 0x000ee4000802007f */
[----:B---3--:R-:W-:Y:S05]  /*155b0*/  @!P1 BRA `(.L_x_1921) ;  /* 0xfffffffc00ec9947 */ /* 0x008fea000383ffff */
[----:B------:R-:W-:Y:S05]  /*155c0*/  BRA `(.L_x_1920) ;  /* 0xffffff2800547947 */ /* 0x000fea000383ffff */
.L_x_1931:
[----:B-12---:R-:W-:-:S04]  /*155d0*/  IMAD.U32 R3, RZ, RZ, UR27 ;  /* 0x0000001bff037e24 */ /* 0x006fc8000f8e00ff */
[----:B------:R1:W2:Y:S03]  /*155e0*/  SYNCS.PHASECHK.TRANS64.TRYWAIT P2, [R3+URZ+0x22830], R6 ;  /* 0x02283006030075a7 */ /* 0x0002a6000804017f */
[----:B--2---:R-:W-:Y:S05]  /*155f0*/  @!P2 NANOSLEEP.SYNCS 0x989680 ;  /* 0x009896800000a95d */ /* 0x004fea0003900000 */
[----:B------:R-:W2:Y:S02]  /*15600*/  @!P2 SYNCS.PHASECHK.TRANS64 P2, [R3+URZ+0x22830], R6 ;  /* 0x022830060300a5a7 */ /* 0x000ea4000804007f */
[----:B--2---:R-:W-:Y:S05]  /*15610*/  @!P2 BRA `(.L_x_1931) ;  /* 0xfffffffc00eca947 */ /* 0x004fea000383ffff */
[----:B------:R-:W-:Y:S05]  /*15620*/  BRA `(.L_x_1930) ;  /* 0xffffff3000047947 */ /* 0x000fea000383ffff */
.L_x_1936:
[----:B-1----:R-:W-:-:S04]  /*15630*/  IMAD.U32 R9, RZ, RZ, UR27 ;  /* 0x0000001bff097e24 */ /* 0x002fc8000f8e00ff */
[----:B------:R1:W2:Y:S03]  /*15640*/  SYNCS.PHASECHK.TRANS64.TRYWAIT P2, [R9+URZ+0x22850], R6 ;  /* 0x02285006090075a7 */ /* 0x0002a6000804017f */
[----:B--2---:R-:W-:Y:S05]  /*15650*/  @!P2 NANOSLEEP.SYNCS 0x989680 ;  /* 0x009896800000a95d */ /* 0x004fea0003900000 */
[----:B------:R-:W2:Y:S02]  /*15660*/  @!P2 SYNCS.PHASECHK.TRANS64 P2, [R9+URZ+0x22850], R6 ;  /* 0x022850060900a5a7 */ /* 0x000ea4000804007f */
[----:B--2---:R-:W-:Y:S05]  /*15670*/  @!P2 BRA `(.L_x_1936) ;  /* 0xfffffffc00eca947 */ /* 0x004fea000383ffff */
[----:B------:R-:W-:Y:S05]  /*15680*/  BRA `(.L_x_1935) ;  /* 0xffffff4c00a87947 */ /* 0x000fea000383ffff */
.L_x_1943:
[----:B-1----:R-:W-:-:S04]  /*15690*/  IMAD.U32 R4, RZ, RZ, UR25 ;  /* 0x00000019ff047e24 */ /* 0x002fc8000f8e00ff */
[----:B------:R1:W3:Y:S03]  /*156a0*/  SYNCS.PHASECHK.TRANS64.TRYWAIT P1, [R4+URZ+0x22830], R7 ;  /* 0x02283007040075a7 */ /* 0x0002e6000802017f */
[----:B---3--:R-:W-:Y:S05]  /*156b0*/  @!P1 NANOSLEEP.SYNCS 0x989680 ;  /* 0x009896800000995d */ /* 0x008fea0003900000 */
[----:B------:R-:W3:Y:S02]  /*156c0*/  @!P1 SYNCS.PHASECHK.TRANS64 P1, [R4+URZ+0x22830], R7 ;  /* 0x02283007040095a7 */ /* 0x000ee4000802007f */
[----:B---3--:R-:W-:Y:S05]  /*156d0*/  @!P1 BRA `(.L_x_1943) ;  /* 0xfffffffc00ec9947 */ /* 0x008fea000383ffff */
[----:B------:R-:W-:Y:S05]  /*156e0*/  BRA `(.L_x_1942) ;  /* 0xffffff5000bc7947 */ /* 0x000fea000383ffff */
.L_x_1956:
[----:B-1----:R-:W-:-:S04]  /*156f0*/  IMAD.U32 R10, RZ, RZ, UR25 ;  /* 0x00000019ff0a7e24 */ /* 0x002fc8000f8e00ff */
[----:B------:R1:W2:Y:S03]  /*15700*/  SYNCS.PHASECHK.TRANS64.TRYWAIT P1, [R10+URZ+0x22850], R7 ;  /* 0x022850070a0075a7 */ /* 0x0002a6000802017f */
[----:B--2---:R-:W-:Y:S05]  /*15710*/  @!P1 NANOSLEEP.SYNCS 0x989680 ;  /* 0x009896800000995d */ /* 0x004fea0003900000 */
[----:B------:R-:W2:Y:S02]  /*15720*/  @!P1 SYNCS.PHASECHK.TRANS64 P1, [R10+URZ+0x22850], R7 ;  /* 0x022850070a0095a7 */ /* 0x000ea4000802007f */
[----:B--2---:R-:W-:Y:S05]  /*15730*/  @!P1 BRA `(.L_x_1956) ;  /* 0xfffffffc00ec9947 */ /* 0x004fea000383ffff */
[----:B------:R-:W-:Y:S05]  /*15740*/  BRA `(.L_x_1955) ;  /* 0xffffff8400087947 */ /* 0x000fea000383ffff */
.L_x_1994:
[----:B------:R-:W2:Y:S01]  /*15750*/  S2R R20, SR_TID.X ;  /* 0x0000000000147919 */ /* 0x000ea20000002100 */
[----:B------:R-:W-:Y:S02]  /*15760*/  IMAD.MOV.U32 R12, RZ, RZ, RZ ;  /* 0x000000ffff0c7224 */ /* 0x000fe400078e00ff */
[----:B------:R-:W-:Y:S02]  /*15770*/  IMAD.MOV.U32 R11, RZ, RZ, 0x1f ;  /* 0x0000001fff0b7424 */ /* 0x000fe400078e00ff */
[----:B------:R-:W-:Y:S01]  /*15780*/  IMAD.MOV.U32 R15, RZ, RZ, -0x1 ;  /* 0xffffffffff0f7424 */ /* 0x000fe200078e00ff */
[----:B--2---:R-:W-:-:S04]  /*15790*/  SHF.R.U32.HI R20, RZ, 0x5, R20 ;  /* 0x00000005ff147819 */ /* 0x004fc80000011614 */
[----:B------:R-:W-:-:S05]  /*157a0*/  LOP3.LUT R20, R20, 0x3, RZ, 0xc0, !PT ;  /* 0x0000000314147812 */ /* 0x000fca00078ec0ff */
[----:B------:R-:W-:-:S07]  /*157b0*/  IMAD.MOV.U32 R13, RZ, RZ, R20 ;  /* 0x000000ffff0d7224 */ /* 0x000fce00078e0014 */
[----:B01---5:R-:W-:Y:S05]  /*157c0*/  WARPSYNC.COLLECTIVE R15, `(.L_x_2047) ;  /* 0x000000000f087348 */ /* 0x023fea0003c00000 */
[----:B------:R2:W3:Y:S02]  /*157d0*/  SHFL.IDX P6, R14, R13, R12, R11 ;  /* 0x0000000c0d0e7389 */ /* 0x0004e400000c000b */
[----:B0123-5:R-:W-:Y:S01]  /*157e0*/  ENDCOLLECTIVE ;  /* 0x000000000000791b */ /* 0x02ffe20003800000 */
.L_x_2047:
[----:B------:R-:W-:Y:S05]  /*157f0*/  BRA `(.L_x_2048) ;  /* 0xffffffcc00387947 */ /* 0x000fea000383ffff */
.L_x_1997:
[----:B0-----:R0:W1:Y:S02]  /*15800*/  SYNCS.PHASECHK.TRANS64.TRYWAIT P0, [R22+URZ+0x22840], R3 ;  /* 0x02284003160075a7 */ /* 0x001064000800017f */
[----:B-1----:R-:W-:Y:S05]  /*15810*/  @!P0 NANOSLEEP.SYNCS 0x989680 ;  /* 0x009896800000895d */ /* 0x002fea0003900000 */
[----:B------:R-:W1:Y:S02]  /*15820*/  @!P0 SYNCS.PHASECHK.TRANS64 P0, [R22+URZ+0x22840], R3 ;  /* 0x02284003160085a7 */ /* 0x000e64000800007f */
[----:B-1----:R-:W-:Y:S05]  /*15830*/  @!P0 BRA `(.L_x_1997) ;  /* 0xfffffffc00f08947 */ /* 0x002fea000383ffff */
[----:B------:R-:W-:Y:S05]  /*15840*/  BRA `(.L_x_2049) ;  /* 0xffffffcc00e07947 */ /* 0x000fea000383ffff */
.L_x_1998:
        /* <DEDUP_REMOVED lines=8> */
.L_x_2051:
[----:B------:R-:W-:Y:S05]  /*158d0*/  BSYNC B0 ;  /* 0x0000000000007941 */ /* 0x000fea0003800000 */
.L_x_2050:
        /* <DEDUP_REMOVED lines=9> */
.L_x_2052:
[----:B------:R-:W-:Y:S02]  /*15970*/  IMAD.MOV.U32 R13, RZ, RZ, R5 ;  /* 0x000000ffff0d7224 */ /* 0x000fe400078e0005 */
[----:B------:R-:W-:Y:S01]  /*15980*/  IMAD.MOV.U32 R12, RZ, RZ, 0x1 ;  /* 0x00000001ff0c7424 */ /* 0x000fe200078e00ff */
[----:B------:R-:W-:-:S05]  /*15990*/  @P0 LEA R14, P1, R8, R14, 0x1 ;  /* 0x0000000e080e0211 */ /* 0x000fca00078208ff */
[----:B------:R-:W-:Y:S02]  /*159a0*/  @P0 IMAD.X R3, RZ, RZ, R2, P1 ;  /* 0x000000ffff030224 */ /* 0x000fe400008e0602 */
[----:B------:R-:W-:-:S07]  /*159b0*/  @P0 IMAD.MOV.U32 R2, RZ, RZ, R14 ;  /* 0x000000ffff020224 */ /* 0x000fce00078e000e */
[----:B------:R-:W-:Y:S05]  /*159c0*/  WARPSYNC.COLLECTIVE R15, `(.L_x_2053) ;  /* 0x000000000f087348 */ /* 0x000fea0003c00000 */
[----:B------:R0:W1:Y:S02]  /*159d0*/  SHFL.IDX P6, R14, R13, R12, R11 ;  /* 0x0000000c0d0e7389 */ /* 0x00006400000c000b */
[----:B01----:R-:W-:Y:S01]  /*159e0*/  ENDCOLLECTIVE ;  /* 0x000000000000791b */ /* 0x003fe20003800000 */
.L_x_2053:
[----:B------:R-:W-:Y:S01]  /*159f0*/  @!PT LDS RZ, [RZ] ;  /* 0x00000000fffff984 */ /* 0x000fe20000000800 */
[----:B------:R-:W-:Y:S01]  /*15a00*/  @!PT LDS RZ, [RZ] ;  /* 0x00000000fffff984 */ /* 0x000fe20000000800 */
[----:B------:R-:W-:Y:S01]  /*15a10*/  @!PT LDS RZ, [RZ] ;  /* 0x00000000fffff984 */ /* 0x000fe20000000800 */
[----:B------:R0:W-:Y:S01]  /*15a20*/  @P0 LDGSTS.E.BYPASS.LTC128B.128 [R7+0x1c400], desc[UR46][R2.64], !P2 ;  /* 0x1c40000002070fae */ /* 0x0001e2000d101d6e */
[----:B------:R-:W-:Y:S01]  /*15a30*/  ISETP.GE.AND P0, PT, R23, 0x11, PT ;  /* 0x000000111700780c */ /* 0x000fe20003f06270 */
[----:B------:R-:W-:-:S12]  /*15a40*/  IMAD.MOV.U32 R13, RZ, RZ, R4 ;  /* 0x000000ffff0d7224 */ /* 0x000fd800078e0004 */
[----:B------:R-:W-:Y:S02]  /*15a50*/  @P0 IMAD R9, R0, 0x2, R17 ;  /* 0x0000000200090824 */ /* 0x000fe400078e0211 */
[----:B0-----:R-:W-:-:S07]  /*15a60*/  IMAD.MOV.U32 R6, RZ, RZ, R14 ;  /* 0x000000ffff067224 */ /* 0x001fce00078e000e */
[----:B------:R-:W-:Y:S05]  /*15a70*/  WARPSYNC.COLLECTIVE R15, `(.L_x_2054) ;  /* 0x000000000f087348 */ /* 0x000fea0003c00000 */
[----:B------:R0:W1:Y:S02]  /*15a80*/  SHFL.IDX P6, R14, R13, R12, R11 ;  /* 0x0000000c0d0e7389 */ /* 0x00006400000c000b */
[----:B01----:R-:W-:Y:S01]  /*15a90*/  ENDCOLLECTIVE ;  /* 0x000000000000791b */ /* 0x003fe20003800000 */
.L_x_2054:
[----:B------:R-:W-:Y:S02]  /*15aa0*/  IMAD.MOV.U32 R13, RZ, RZ, R5 ;  /* 0x000000ffff0d7224 */ /* 0x000fe400078e0005 */
[----:B------:R-:W-:Y:S01]  /*15ab0*/  IMAD.MOV.U32 R12, RZ, RZ, 0x2 ;  /* 0x00000002ff0c7424 */ /* 0x000fe200078e00ff */
[----:B------:R-:W-:-:S13]  /*15ac0*/  @P0 LEA R2, P1, R8, R14, 0x1 ;  /* 0x0000000e08020211 */ /* 0x000fda00078208ff */
[----:B------:R-:W-:Y:S05]  /*15ad0*/  WARPSYNC.COLLECTIVE R15, `(.L_x_2055) ;  /* 0x000000000f087348 */ /* 0x000fea0003c00000 */
[----:B------:R0:W1:Y:S02]  /*15ae0*/  SHFL.IDX P6, R14, R13, R12, R11 ;  /* 0x0000000c0d0e7389 */ /* 0x00006400000c000b */
[----:B01----:R-:W-:Y:S01]  /*15af0*/  ENDCOLLECTIVE ;  /* 0x000000000000791b */ /* 0x003fe20003800000 */
.L_x_2055:
[----:B------:R-:W-:-:S05]  /*15b00*/  @P0 IMAD.X R3, RZ, RZ, R6, P1 ;  /* 0x000000ffff030224 */ /* 0x000fca00008e0606 */
        /* <DEDUP_REMOVED lines=11> */
.L_x_2056:
[----:B------:R-:W-:Y:S02]  /*15bc0*/  IMAD.MOV.U32 R13, RZ, RZ, R5 ;  /* 0x000000ffff0d7224 */ /* 0x000fe400078e0005 */
[----:B------:R-:W-:Y:S01]  /*15bd0*/  IMAD.MOV.U32 R12, RZ, RZ, 0x3 ;  /* 0x00000003ff0c7424 */ /* 0x000fe200078e00ff */
[----:B------:R-:W-:-:S13]  /*15be0*/  @P0 LEA R2, P1, R8, R14, 0x1 ;  /* 0x0000000e08020211 */ /* 0x000fda00078208ff */
[----:B------:R-:W-:Y:S05]  /*15bf0*/  WARPSYNC.COLLECTIVE R15, `(.L_x_2057) ;  /* 0x000000000f087348 */ /* 0x000fea0003c00000 */
[----:B------:R0:W1:Y:S02]  /*15c00*/  SHFL.IDX P6, R14, R13, R12, R11 ;  /* 0x0000000c0d0e7389 */ /* 0x00006400000c000b */
[----:B01----:R-:W-:Y:S01]  /*15c10*/  ENDCOLLECTIVE ;  /* 0x000000000000791b */ /* 0x003fe20003800000 */
.L_x_2057:
        /* <DEDUP_REMOVED lines=12> */
.L_x_2058:
[----:B------:R-:W-:Y:S02]  /*15ce0*/  IMAD.MOV.U32 R13, RZ, RZ, R5 ;  /* 0x000000ffff0d7224 */ /* 0x000fe400078e0005 */
[----:B------:R-:W-:Y:S01]  /*15cf0*/  IMAD.MOV.U32 R12, RZ, RZ, 0x4 ;  /* 0x00000004ff0c7424 */ /* 0x000fe200078e00ff */
[----:B------:R-:W-:-:S13]  /*15d00*/  @P0 LEA R2, P1, R8, R14, 0x1 ;  /* 0x0000000e08020211 */ /* 0x000fda00078208ff */
[----:B------:R-:W-:Y:S05]  /*15d10*/  WARPSYNC.COLLECTIVE R15, `(.L_x_2059) ;  /* 0x000000000f087348 */ /* 0x000fea0003c00000 */
[----:B------:R0:W1:Y:S02]  /*15d20*/  SHFL.IDX P6, R14, R13, R12, R11 ;  /* 0x0000000c0d0e7389 */ /* 0x00006400000c000b */
[----:B01----:R-:W-:Y:S01]  /*15d30*/  ENDCOLLECTIVE ;  /* 0x000000000000791b */ /* 0x003fe20003800000 */
.L_x_2059:
        /* <DEDUP_REMOVED lines=12> */
.L_x_2060:
[----:B------:R-:W-:Y:S02]  /*15e00*/  IMAD.MOV.U32 R13, RZ, RZ, R5 ;  /* 0x000000ffff0d7224 */ /* 0x000fe400078e0005 */
[----:B------:R-:W-:Y:S01]  /*15e10*/  IMAD.MOV.U32 R12, RZ, RZ, 0x5 ;  /* 0x00000005ff0c7424 */ /* 0x000fe200078e00ff */
[----:B------:R-:W-:-:S13]  /*15e20*/  @P0 LEA R2, P1, R8, R14, 0x1 ;  /* 0x0000000e08020211 */ /* 0x000fda00078208ff */
[----:B------:R-:W-:Y:S05]  /*15e30*/  WARPSYNC.COLLECTIVE R15, `(.L_x_2061) ;  /* 0x000000000f087348 */ /* 0x000fea0003c00000 */
[----:B------:R0:W1:Y:S02]  /*15e40*/  SHFL.IDX P6, R14, R13, R12, R11 ;  /* 0x0000000c0d0e7389 */ /* 0x00006400000c000b */
[----:B01----:R-:W-:Y:S01]  /*15e50*/  ENDCOLLECTIVE ;  /* 0x000000000000791b */ /* 0x003fe20003800000 */
.L_x_2061:
[----:B------:R-:W-:-:S05]  /*15e60*/  @P0 IMAD.X R3, RZ, RZ, R6, P1 ;  /* 0x000000ffff030224 */ /* 0x000fca00008e0606 */
[----:B------:R-:W-:Y:S01]  /*15e70*/  @!PT LDS RZ, [RZ] ;  /* 0x00000000fffff984 */ /* 0x000fe20000000800 */
[----:B------:R-:W-:Y:S01]  /*15e80*/  @!PT LDS RZ, [RZ] ;  /* 0x00000000fffff984 */ /* 0x000fe20000000800 */
[----:B------:R-:W-:Y:S01]  /*15e90*/  @!PT LDS RZ, [RZ] ;  /* 0x00000000fffff984 */ /* 0x000fe20000000800 */
[----:B------:R0:W-:Y:S01]  /*15ea0*/  @P0 LDGSTS.E.BYPASS.LTC128B.128 [R7+0x1e400], desc[UR46][R2.64], !P2 ;  /* 0x1e40000002070fae */ /* 0x0001e2000d101d6e */
[----:B------:R-:W-:Y:S02]  /*15eb0*/  IMAD.MOV.U32 R13, RZ, RZ, R4 ;  /* 0x000000ffff0d7224 */ /* 0x000fe400078e0004 */
[----:B------:R-:W-:-:S07]  /*15ec0*/  IMAD.MOV.U32 R5, RZ, RZ, R14 ;  /* 0x000000ffff057224 */ /* 0x000fce00078e000e */
[----:B0-----:R-:W-:Y:S05]  /*15ed0*/  WARPSYNC.COLLECTIVE R15, `(.L_x_2062) ;  /* 0x000000000f087348 */ /* 0x001fea0003c00000 */
[----:B------:R1:W2:Y:S02]  /*15ee0*/  SHFL.IDX P6, R14, R13, R12, R11 ;  /* 0x0000000c0d0e7389 */ /* 0x0002a400000c000b */
[----:B012---:R-:W-:Y:S01]  /*15ef0*/  ENDCOLLECTIVE ;  /* 0x000000000000791b */ /* 0x007fe20003800000 */
.L_x_2062:
[----:B------:R-:W-:Y:S05]  /*15f00*/  BRA `(.L_x_2063) ;  /* 0xffffffcc00447947 */ /* 0x000fea000383ffff */
.L_x_2003:
[----:B------:R-:W-:Y:S02]  /*15f10*/  IMAD.MOV.U32 R13, RZ, RZ, R5 ;  /* 0x000000ffff0d7224 */ /* 0x000fe400078e0005 */
[----:B------:R-:W-:Y:S02]  /*15f20*/  IMAD.MOV.U32 R12, RZ, RZ, RZ ;  /* 0x000000ffff0c7224 */ /* 0x000fe400078e00ff */
[----:B------:R-:W-:Y:S02]  /*15f30*/  IMAD.MOV.U32 R11, RZ, RZ, 0x181f ;  /* 0x0000181fff0b7424 */ /* 0x000fe400078e00ff */
[----:B------:R-:W-:Y:S02]  /*15f40*/  IMAD.MOV.U32 R15, RZ, RZ, -0x1 ;  /* 0xffffffffff0f7424 */ /* 0x000fe400078e00ff */
[----:B------:R-:W-:-:S07]  /*15f50*/  VIADD R4, R33, UR43 ;  /* 0x0000002b21047c36 */ /* 0x000fce0008000000 */
[----:B-1----:R-:W-:Y:S05]  /*15f60*/  WARPSYNC.COLLECTIVE R15, `(.L_x_2064) ;  /* 0x000000000f087348 */ /* 0x002fea0003c00000 */
[----:B------:R0:W2:Y:S02]  /*15f70*/  SHFL.IDX P6, R14, R13, R12, R11 ;  /* 0x0000000c0d0e7389 */ /* 0x0000a400000c000b */
[----:B012---:R-:W-:Y:S01]  /*15f80*/  ENDCOLLECTIVE ;  /* 0x000000000000791b */ /* 0x007fe20003800000 */
.L_x_2064:
[C---:B------:R-:W-:Y:S01]  /*15f90*/  VIADD R6, R4.reuse, 0x10 ;  /* 0x0000001004067836 */ /* 0x040fe20000000000 */
[----:B------:R-:W-:Y:S01]  /*15fa0*/  ISETP.GE.AND P0, PT, R4, UR37, PT ;  /* 0x0000002504007c0c */ /* 0x000fe2000bf06270 */
[----:B------:R-:W-:Y:S02]  /*15fb0*/  IMAD.MOV.U32 R13, RZ, RZ, R0 ;  /* 0x000000ffff0d7224 */ /* 0x000fe400078e0000 */
[----:B------:R-:W-:-:S10]  /*15fc0*/  IMAD.MOV.U32 R2, RZ, RZ, R14 ;  /* 0x000000ffff027224 */ /* 0x000fd400078e000e */
[----:B------:R-:W-:Y:S05]  /*15fd0*/  WARPSYNC.COLLECTIVE R15, `(.L_x_2065) ;  /* 0x000000000f087348 */ /* 0x000fea0003c00000 */
[----:B------:R0:W1:Y:S02]  /*15fe0*/  SHFL.IDX P6, R14, R13, R12, R11 ;  /* 0x0000000c0d0e7389 */ /* 0x00006400000c000b */
[----:B01----:R-:W-:Y:S01]  /*15ff0*/  ENDCOLLECTIVE ;  /* 0x000000000000791b */ /* 0x003fe20003800000 */
.L_x_2065:
[----:B------:R-:W-:Y:S02]  /*16000*/  IMAD.MOV.U32 R13, RZ, RZ, R5 ;  /* 0x000000ffff0d7224 */ /* 0x000fe400078e0005 */
[----:B------:R-:W-:Y:S01]  /*16010*/  IMAD.MOV.U32 R12, RZ, RZ, 0x1 ;  /* 0x00000001ff0c7424 */ /* 0x000fe200078e00ff */
[----:B------:R-:W-:-:S05]  /*16020*/  @!P0 LEA R14, P1, R8, R14, 0x1 ;  /* 0x0000000e080e8211 */ /* 0x000fca00078208ff */
[----:B------:R-:W-:Y:S02]  /*16030*/  @!P0 IMAD.X R3, RZ, RZ, R2, P1 ;  /* 0x000000ffff038224 */ /* 0x000fe400008e0602 */
[----:B------:R-:W-:-:S07]  /*16040*/  @!P0 IMAD.MOV.U32 R2, RZ, RZ, R14 ;  /* 0x000000ffff028224 */ /* 0x000fce00078e000e */
[----:B------:R-:W-:Y:S05]  /*16050*/  WARPSYNC.COLLECTIVE R15, `(.L_x_2066) ;  /* 0x000000000f087348 */ /* 0x000fea0003c00000 */
[----:B------:R0:W1:Y:S02]  /*16060*/  SHFL.IDX P6, R14, R13, R12, R11 ;  /* 0x0000000c0d0e7389 */ /* 0x00006400000c000b */
[----:B01----:R-:W-:Y:S01]  /*16070*/  ENDCOLLECTIVE ;  /* 0x000000000000791b */ /* 0x003fe20003800000 */
.L_x_2066:
[----:B------:R-:W-:Y:S01]  /*16080*/  @!PT LDS RZ, [RZ] ;  /* 0x00000000fffff984 */ /* 0x000fe20000000800 */
[----:B------:R-:W-:Y:S01]  /*16090*/  @!PT LDS RZ, [RZ] ;  /* 0x00000000fffff984 */ /* 0x000fe20000000800 */
[----:B------:R-:W-:Y:S01]  /*160a0*/  @!PT LDS RZ, [RZ] ;  /* 0x00000000fffff984 */ /* 0x000fe20000000800 */
[----:B------:R0:W-:Y:S01]  /*160b0*/  @!P0 LDGSTS.E.BYPASS.LTC128B.128 [R32+0x18400], desc[UR46][R2.64], !P5 ;  /* 0x1840000002208fae */ /* 0x0001e2000e901d6e */
[----:B------:R-:W-:Y:S01]  /*160c0*/  ISETP.GE.AND P0, PT, R6, UR37, PT ;  /* 0x0000002506007c0c */ /* 0x000fe2000bf06270 */
[----:B------:R-:W-:Y:S02]  /*160d0*/  IMAD.MOV.U32 R13, RZ, RZ, R0 ;  /* 0x000000ffff0d7224 */ /* 0x000fe400078e0000 */
[----:B------:R-:W-:-:S10]  /*160e0*/  IMAD.MOV.U32 R6, RZ, RZ, R14 ;  /* 0x000000ffff067224 */ /* 0x000fd400078e000e */
[----:B0-----:R-:W-:Y:S05]  /*160f0*/  WARPSYNC.COLLECTIVE R15, `(.L_x_2067) ;  /* 0x000000000f087348 */ /* 0x001fea0003c00000 */
[----:B------:R1:W2:Y:S02]  /*16100*/  SHFL.IDX P6, R14, R13, R12, R11 ;  /* 0x0000000c0d0e7389 */ /* 0x0002a400000c000b */
[----:B012---:R-:W-:Y:S01]  /*16110*/  ENDCOLLECTIVE ;  /* 0x000000000000791b */ /* 0x007fe20003800000 */
.L_x_2067:
[----:B------:R-:W-:Y:S02]  /*16120*/  IMAD.MOV.U32 R13, RZ, RZ, R5 ;  /* 0x000000ffff0d7224 */ /* 0x000fe400078e0005 */
[----:B------:R-:W-:Y:S01]  /*16130*/  IMAD.MOV.U32 R12, RZ, RZ, 0x2 ;  /* 0x00000002ff0c7424 */ /* 0x000fe200078e00ff */
[----:B------:R-:W-:-:S13]  /*16140*/  @!P0 LEA R2, P1, R8, R14, 0x1 ;  /* 0x0000000e08028211 */ /* 0x000fda00078208ff */
[----:B------:R-:W-:Y:S05]  /*16150*/  WARPSYNC.COLLECTIVE R15, `(.L_x_2068) ;  /* 0x000000000f087348 */ /* 0x000fea0003c00000 */
[----:B------:R0:W1:Y:S02]  /*16160*/  SHFL.IDX P6, R14, R13, R12, R11 ;  /* 0x0000000c0d0e7389 */ /* 0x00006400000c000b */
[----:B01----:R-:W-:Y:S01]  /*16170*/  ENDCOLLECTIVE ;  /* 0x000000000000791b */ /* 0x003fe20003800000 */
.L_x_2068:
[----:B------:R-:W-:Y:S02]  /*16180*/  @!P0 IMAD.X R3, RZ, RZ, R6, P1 ;  /* 0x000000ffff038224 */ /* 0x000fe400008e0606 */
[----:B------:R-:W-:-:S03]  /*16190*/  VIADD R6, R4, 0x20 ;  /* 0x0000002004067836 */ /* 0x000fc60000000000 */
[----:B------:R-:W-:Y:S01]  /*161a0*/  @!PT LDS RZ, [RZ] ;  /* 0x00000000fffff984 */ /* 0x000fe20000000800 */
[----:B------:R-:W-:Y:S01]  /*161b0*/  @!PT LDS RZ, [RZ] ;  /* 0x00000000fffff984 */ /* 0x000fe20000000800 */
[----:B------:R-:W-:Y:S01]  /*161c0*/  @!PT LDS RZ, [RZ] ;  /* 0x00000000fffff984 */ /* 0x000fe20000000800 */
[----:B------:R0:W-:Y:S02]  /*161d0*/  @!P0 LDGSTS.E.BYPASS.LTC128B.128 [R32+0x18c00], desc[UR46][R2.64], !P5 ;  /* 0x18c0000002208fae */ /* 0x0001e4000e901d6e */
[----:B------:R-:W-:Y:S01]  /*161e0*/  ISETP.GE.AND P0, PT, R6, UR37, PT ;  /* 0x0000002506007c0c */ /* 0x000fe2000bf06270 */
[----:B------:R-:W-:Y:S02]  /*161f0*/  IMAD.MOV.U32 R13, RZ, RZ, R0 ;  /* 0x000000ffff0d7224 */ /* 0x000fe400078e0000 */
[----:B------:R-:W-:-:S10]  /*16200*/  IMAD.MOV.U32 R6, RZ, RZ, R14 ;  /* 0x000000ffff067224 */ /* 0x000fd400078e000e */
[----:B0-----:R-:W-:Y:S05]  /*16210*/  WARPSYNC.COLLECTIVE R15, `(.L_x_2069) ;  /* 0x000000000f087348 */ /* 0x001fea0003c00000 */
[----:B------:R1:W2:Y:S02]  /*16220*/  SHFL.IDX P6, R14, R13, R12, R11 ;  /* 0x0000000c0d0e7389 */ /* 0x0002a400000c000b */
[----:B012---:R-:W-:Y:S01]  /*16230*/  ENDCOLLECTIVE ;  /* 0x000000000000791b */ /* 0x007fe20003800000 */
.L_x_2069:
[----:B------:R-:W-:Y:S02]  /*16240*/  IMAD.MOV.U32 R13, RZ, RZ, R5 ;  /* 0x000000ffff0d7224 */ /* 0x000fe400078e0005 */
[----:B------:R-:W-:Y:S01]  /*16250*/  IMAD.MOV.U32 R12, RZ, RZ, 0x3 ;  /* 0x00000003ff0c7424 */ /* 0x000fe200078e00ff */
[----:B------:R-:W-:-:S13]  /*16260*/  @!P0 LEA R2, P1, R8, R14, 0x1 ;  /* 0x0000000e08028211 */ /* 0x000fda00078208ff */
[----:B------:R-:W-:Y:S05]  /*16270*/  WARPSYNC.COLLECTIVE R15, `(.L_x_2070) ;  /* 0x000000000f087348 */ /* 0x000fea0003c00000 */
[----:B------:R0:W1:Y:S02]  /*16280*/  SHFL.IDX P6, R14, R13, R12, R11 ;  /* 0x0000000c0d0e7389 */ /* 0x00006400000c000b */
[----:B01----:R-:W-:Y:S01]  /*16290*/  ENDCOLLECTIVE ;  /* 0x000000000000791b */ /* 0x003fe20003800000 */
.L_x_2070:
        /* <DEDUP_REMOVED lines=12> */
.L_x_2071:
[----:B------:R-:W-:Y:S02]  /*16360*/  IMAD.MOV.U32 R13, RZ, RZ, R5 ;  /* 0x000000ffff0d7224 */ /* 0x000fe400078e0005 */
[----:B------:R-:W-:Y:S01]  /*16370*/  IMAD.MOV.U32 R12, RZ, RZ, 0x4 ;  /* 0x00000004ff0c7424 */ /* 0x000fe200078e00ff */
[----:B------:R-:W-:-:S13]  /*16380*/  @!P0 LEA R2, P1, R8, R14, 0x1 ;  /* 0x0000000e08028211 */ /* 0x000fda00078208ff */
[----:B------:R-:W-:Y:S05]  /*16390*/  WARPSYNC.COLLECTIVE R15, `(.L_x_2072) ;  /* 0x000000000f087348 */ /* 0x000fea0003c00000 */
[----:B------:R0:W1:Y:S02]  /*163a0*/  SHFL.IDX P6, R14, R13, R12, R11 ;  /* 0x0000000c0d0e7389 */ /* 0x00006400000c000b */
[----:B01----:R-:W-:Y:S01]  /*163b0*/  ENDCOLLECTIVE ;  /* 0x000000000000791b */ /* 0x003fe20003800000 */
.L_x_2072:
        /* <DEDUP_REMOVED lines=12> */
.L_x_2073:
[----:B------:R-:W-:Y:S02]  /*16480*/  IMAD.MOV.U32 R13, RZ, RZ, R5 ;  /* 0x000000ffff0d7224 */ /* 0x000fe400078e0005 */
[----:B------:R-:W-:Y:S01]  /*16490*/  IMAD.MOV.U32 R12, RZ, RZ, 0x5 ;  /* 0x00000005ff0c7424 */ /* 0x000fe200078e00ff */
[----:B------:R-:W-:-:S13]  /*164a0*/  @!P0 LEA R2, P1, R8, R14, 0x1 ;  /* 0x0000000e08028211 */ /* 0x000fda00078208ff */
[----:B------:R-:W-:Y:S05]  /*164b0*/  WARPSYNC.COLLECTIVE R15, `(.L_x_2074) ;  /* 0x000000000f087348 */ /* 0x000fea0003c00000 */
[----:B------:R0:W1:Y:S02]  /*164c0*/  SHFL.IDX P6, R14, R13, R12, R11 ;  /* 0x0000000c0d0e7389 */ /* 0x00006400000c000b */
[----:B01----:R-:W-:Y:S01]  /*164d0*/  ENDCOLLECTIVE ;  /* 0x000000000000791b */ /* 0x003fe20003800000 */
.L_x_2074:
        /* <DEDUP_REMOVED lines=12> */
.L_x_2075:
[----:B------:R-:W-:Y:S02]  /*165a0*/  IMAD.MOV.U32 R13, RZ, RZ, R5 ;  /* 0x000000ffff0d7224 */ /* 0x000fe400078e0005 */
[----:B------:R-:W-:Y:S01]  /*165b0*/  IMAD.MOV.U32 R12, RZ, RZ, 0x6 ;  /* 0x00000006ff0c7424 */ /* 0x000fe200078e00ff */
[----:B------:R-:W-:-:S13]  /*165c0*/  @!P0 LEA R2, P1, R8, R14, 0x1 ;  /* 0x0000000e08028211 */ /* 0x000fda00078208ff */
[----:B------:R-:W-:Y:S05]  /*165d0*/  WARPSYNC.COLLECTIVE R15, `(.L_x_2076) ;  /* 0x000000000f087348 */ /* 0x000fea0003c00000 */
[----:B------:R0:W1:Y:S02]  /*165e0*/  SHFL.IDX P6, R14, R13, R12, R11 ;  /* 0x0000000c0d0e7389 */ /* 0x00006400000c000b */
[----:B01----:R-:W-:Y:S01]  /*165f0*/  ENDCOLLECTIVE ;  /* 0x000000000000791b */ /* 0x003fe20003800000 */
.L_x_2076:
        /* <DEDUP_REMOVED lines=12> */
.L_x_2077:
[----:B------:R-:W-:Y:S02]  /*166c0*/  IMAD.MOV.U32 R13, RZ, RZ, R5 ;  /* 0x000000ffff0d7224 */ /* 0x000fe400078e0005 */
[----:B------:R-:W-:Y:S01]  /*166d0*/  IMAD.MOV.U32 R12, RZ, RZ, 0x7 ;  /* 0x00000007ff0c7424 */ /* 0x000fe200078e00ff */
[----:B------:R-:W-:-:S13]  /*166e0*/  @!P0 LEA R2, P1, R8, R14, 0x1 ;  /* 0x0000000e08028211 */ /* 0x000fda00078208ff */
[----:B------:R-:W-:Y:S05]  /*166f0*/  WARPSYNC.COLLECTIVE R15, `(.L_x_2078) ;  /* 0x000000000f087348 */ /* 0x000fea0003c00000 */
[----:B------:R0:W1:Y:S02]  /*16700*/  SHFL.IDX P6, R14, R13, R12, R11 ;  /* 0x0000000c0d0e7389 */ /* 0x00006400000c000b */
[----:B01----:R-:W-:Y:S01]  /*16710*/  ENDCOLLECTIVE ;  /* 0x000000000000791b */ /* 0x003fe20003800000 */
.L_x_2078:
        /* <DEDUP_REMOVED lines=10> */
.L_x_2079:
[----:B------:R-:W-:Y:S05]  /*167c0*/  BRA `(.L_x_2080) ;  /* 0xffffffcc00647947 */ /* 0x000fea000383ffff */
.L_x_2006:
[----:B0-----:R0:W2:Y:S02]  /*167d0*/  SYNCS.PHASECHK.TRANS64.TRYWAIT P0, [R17+URZ+0x22820], R0 ;  /* 0x02282000110075a7 */ /* 0x0010a4000800017f */
[----:B--2---:R-:W-:Y:S05]  /*167e0*/  @!P0 NANOSLEEP.SYNCS 0x989680 ;  /* 0x009896800000895d */ /* 0x004fea0003900000 */
[----:B------:R-:W2:Y:S02]  /*167f0*/  @!P0 SYNCS.PHASECHK.TRANS64 P0, [R17+URZ+0x22820], R0 ;  /* 0x02282000110085a7 */ /* 0x000ea4000800007f */
[----:B--2---:R-:W-:Y:S05]  /*16800*/  @!P0 BRA `(.L_x_2006) ;  /* 0xfffffffc00f08947 */ /* 0x004fea000383ffff */
[----:B------:R-:W-:Y:S05]  /*16810*/  BRA `(.L_x_2081) ;  /* 0xffffffcc00c07947 */ /* 0x000fea000383ffff */
.L_x_2009:
[----:B--2---:R2:W3:Y:S02]  /*16820*/  SYNCS.PHASECHK.TRANS64.TRYWAIT P0, [R22+URZ+0x22860], R3 ;  /* 0x02286003160075a7 */ /* 0x0044e4000800017f */
[----:B---3--:R-:W-:Y:S05]  /*16830*/  @!P0 NANOSLEEP.SYNCS 0x989680 ;  /* 0x009896800000895d */ /* 0x008fea0003900000 */
[----:B------:R-:W3:Y:S02]  /*16840*/  @!P0 SYNCS.PHASECHK.TRANS64 P0, [R22+URZ+0x22860], R3 ;  /* 0x02286003160085a7 */ /* 0x000ee4000800007f */
[----:B---3--:R-:W-:Y:S05]  /*16850*/  @!P0 BRA `(.L_x_2009) ;  /* 0xfffffffc00f08947 */ /* 0x008fea000383ffff */
[----:B------:R-:W-:Y:S05]  /*16860*/  BRA `(.L_x_2082) ;  /* 0xffffffcc00d07947 */ /* 0x000fea000383ffff */
.L_x_2010:
        /* <DEDUP_REMOVED lines=8> */
.L_x_2084:
[----:B------:R-:W-:Y:S05]  /*168f0*/  BSYNC B0 ;  /* 0x0000000000007941 */ /* 0x000fea0003800000 */
.L_x_2083:
[----:B------:R0:W5:Y:S01]  /*16900*/  LDL R7, [R1+0x4] ;  /* 0x0000040001077983 */ /* 0x0001620000100800 */
[----:B------:R-:W-:Y:S01]  /*16910*/  IMAD.MOV.U32 R13, RZ, RZ, R5 ;  /* 0x000000ffff0d7224 */ /* 0x000fe200078e0005 */
[----:B------:R-:W-:Y:S01]  /*16920*/  LOP3.LUT P1, RZ, R35, 0x2, RZ, 0xc0, !PT ;  /* 0x0000000223ff7812 */ /* 0x000fe2000782c0ff */
[----:B------:R-:W-:Y:S01]  /*16930*/  IMAD.MOV.U32 R12, RZ, RZ, RZ ;  /* 0x000000ffff0c7224 */ /* 0x000fe200078e00ff */
[----:B------:R-:W1:Y:S01]  /*16940*/  S2R R8, SR_TID.X ;  /* 0x0000000000087919 */ /* 0x000e620000002100 */
[----:B------:R-:W-:Y:S02]  /*16950*/  IMAD.MOV.U32 R11, RZ, RZ, 0x181f ;  /* 0x0000181fff0b7424 */ /* 0x000fe400078e00ff */
[----:B------:R-:W-:Y:S02]  /*16960*/  IMAD.MOV.U32 R15, RZ, RZ, -0x1 ;  /* 0xffffffffff0f7424 */ /* 0x000fe400078e00ff */
[----:B------:R-:W-:Y:S02]  /*16970*/  IMAD.MOV.U32 R3, RZ, RZ, R14 ;  /* 0x000000ffff037224 */ /* 0x000fe400078e000e */
[----:B0-----:R-:W-:-:S07]  /*16980*/  IMAD R4, R4, 0x2, R17 ;  /* 0x0000000204047824 */ /* 0x001fce00078e0211 */
[----:B-1---5:R-:W-:Y:S05]  /*16990*/  WARPSYNC.COLLECTIVE R15, `(.L_x_2085) ;  /* 0x000000000f087348 */ /* 0x022fea0003c00000 */
[----:B------:R0:W2:Y:S02]  /*169a0*/  SHFL.IDX P6, R14, R13, R12, R11 ;  /* 0x0000000c0d0e7389 */ /* 0x0000a400000c000b */
[----:B012--5:R-:W-:Y:S01]  /*169b0*/  ENDCOLLECTIVE ;  /* 0x000000000000791b */ /* 0x027fe20003800000 */
.L_x_2085:
[----:B------:R-:W-:Y:S02]  /*169c0*/  IMAD.MOV.U32 R13, RZ, RZ, R6 ;  /* 0x000000ffff0d7224 */ /* 0x000fe400078e0006 */
        /* <DEDUP_REMOVED lines=8> */
.L_x_2086:
[----:B------:R-:W-:Y:S02]  /*16a50*/  IMAD.X R3, RZ, RZ, R3, P0 ;  /* 0x000000ffff037224 */ /* 0x000fe400000e0603 */
[----:B------:R-:W-:Y:S01]  /*16a60*/  IMAD.MOV.U32 R13, RZ, RZ, R5 ;  /* 0x000000ffff0d7224 */ /* 0x000fe200078e0005 */
[----:B------:R-:W-:-:S04]  /*16a70*/  LOP3.LUT P2, RZ, R7, 0x1, RZ, 0xc0, !PT ;  /* 0x0000000107ff7812 */ /* 0x000fc8000784c0ff */
[----:B------:R-:W-:-:S13]  /*16a80*/  ISETP.LT.OR P0, PT, R23, 0x1, !P2 ;  /* 0x000000011700780c */ /* 0x000fda0005701670 */
[----:B------:R-:W-:Y:S01]  /*16a90*/  @!PT LDS RZ, [RZ] ;  /* 0x00000000fffff984 */ /* 0x000fe20000000800 */
[----:B------:R-:W-:Y:S01]  /*16aa0*/  @!PT LDS RZ, [RZ] ;  /* 0x00000000fffff984 */ /* 0x000fe20000000800 */
[----:B------:R-:W-:Y:S01]  /*16ab0*/  @!PT LDS RZ, [RZ] ;  /* 0x00000000fffff984 */ /* 0x000fe20000000800 */
[----:B------:R-:W-:Y:S01]  /*16ac0*/  LDGSTS.E.BYPASS.LTC128B.128 [R4+0x400], desc[UR46][R2.64], !P0 ;  /* 0x0040000002047fae */ /* 0x000fe2000c101d6e */
[----:B------:R-:W-:-:S13]  /*16ad0*/  ISETP.LT.OR P0, PT, R23, 0x1, !P1 ;  /* 0x000000011700780c */ /* 0x000fda0004f01670 */
[----:B------:R-:W-:Y:S01]  /*16ae0*/  LDGSTS.E.BYPASS.LTC128B.128 [R4+0x3400], desc[UR46][R2.64+0x80], !P0 ;  /* 0x0340008002047fae */ /* 0x000fe2000c101d6e */
[----:B------:R-:W-:-:S04]  /*16af0*/  LOP3.LUT P0, RZ, R35, 0x4, RZ, 0xc0, !PT ;  /* 0x0000000423ff7812 */ /* 0x000fc8000780c0ff */
        /* <DEDUP_REMOVED lines=8> */
.L_x_2087:
[----:B------:R-:W-:Y:S02]  /*16b80*/  IMAD.MOV.U32 R13, RZ, RZ, R6 ;  /* 0x000000ffff0d7224 */ /* 0x000fe400078e0006 */
[----:B------:R-:W-:Y:S01]  /*16b90*/  IMAD.MOV.U32 R12, RZ, RZ, 0x2 ;  /* 0x00000002ff0c7424 */ /* 0x000fe200078e00ff */
[----:B------:R-:W-:-:S13]  /*16ba0*/  IADD3 R2, P3, R14, R0, RZ ;  /* 0x000000000e027210 */ /* 0x000fda0007f7e0ff */
[----:B------:R-:W-:Y:S05]  /*16bb0*/  WARPSYNC.COLLECTIVE R15, `(.L_x_2088) ;  /* 0x000000000f087348 */ /* 0x000fea0003c00000 */
[----:B------:R0:W1:Y:S02]  /*16bc0*/  SHFL.IDX P6, R14, R13, R12, R11 ;  /* 0x0000000c0d0e7389 */ /* 0x00006400000c000b */
[----:B01----:R-:W-:Y:S01]  /*16bd0*/  ENDCOLLECTIVE ;  /* 0x000000000000791b */ /* 0x003fe20003800000 */
.L_x_2088:
[----:B------:R-:W-:Y:S01]  /*16be0*/  IMAD.X R3, RZ, RZ, R3, P3 ;  /* 0x000000ffff037224 */ /* 0x000fe200018e0603 */
[----:B------:R-:W-:Y:S01]  /*16bf0*/  ISETP.LT.OR P3, PT, R23, 0x11, !P2 ;  /* 0x000000111700780c */ /* 0x000fe20005761670 */
        /* <DEDUP_REMOVED lines=15> */
.L_x_2089:
[----:B------:R-:W-:Y:S02]  /*16cf0*/  IMAD.MOV.U32 R13, RZ, RZ, R6 ;  /* 0x000000ffff0d7224 */ /* 0x000fe400078e0006 */
[----:B------:R-:W-:Y:S01]  /*16d00*/  IMAD.MOV.U32 R12, RZ, RZ, 0x3 ;  /* 0x00000003ff0c7424 */ /* 0x000fe200078e00ff */
[----:B------:R-:W-:-:S13]  /*16d10*/  IADD3 R2, P3, R14, R0, RZ ;  /* 0x000000000e027210 */ /* 0x000fda0007f7e0ff */
[----:B------:R-:W-:Y:S05]  /*16d20*/  WARPSYNC.COLLECTIVE R15, `(.L_x_2090) ;  /* 0x000000000f087348 */ /* 0x000fea0003c00000 */
[----:B------:R0:W1:Y:S02]  /*16d30*/  SHFL.IDX P6, R14, R13, R12, R11 ;  /* 0x0000000c0d0e7389 */ /* 0x00006400000c000b */
[----:B01----:R-:W-:Y:S01]  /*16d40*/  ENDCOLLECTIVE ;  /* 0x000000000000791b */ /* 0x003fe20003800000 */
.L_x_2090:
        /* <DEDUP_REMOVED lines=17> */
.L_x_2091:
[----:B------:R-:W-:Y:S02]  /*16e60*/  IMAD.MOV.U32 R13, RZ, RZ, R6 ;  /* 0x000000ffff0d7224 */ /* 0x000fe400078e0006 */
[----:B------:R-:W-:Y:S01]  /*16e70*/  IMAD.MOV.U32 R12, RZ, RZ, 0x4 ;  /* 0x00000004ff0c7424 */ /* 0x000fe200078e00ff */
[----:B------:R-:W-:-:S13]  /*16e80*/  IADD3 R2, P3, R14, R0, RZ ;  /* 0x000000000e027210 */ /* 0x000fda0007f7e0ff */
[----:B------:R-:W-:Y:S05]  /*16e90*/  WARPSYNC.COLLECTIVE R15, `(.L_x_2092) ;  /* 0x000000000f087348 */ /* 0x000fea0003c00000 */
[----:B------:R0:W1:Y:S02]  /*16ea0*/  SHFL.IDX P6, R14, R13, R12, R11 ;  /* 0x0000000c0d0e7389 */ /* 0x00006400000c000b */
[----:B01----:R-:W-:Y:S01]  /*16eb0*/  ENDCOLLECTIVE ;  /* 0x000000000000791b */ /* 0x003fe20003800000 */
.L_x_2092:
        /* <DEDUP_REMOVED lines=17> */
.L_x_2093:
[----:B------:R-:W-:Y:S02]  /*16fd0*/  IMAD.MOV.U32 R13, RZ, RZ, R6 ;  /* 0x000000ffff0d7224 */ /* 0x000fe400078e0006 */
[----:B------:R-:W-:Y:S01]  /*16fe0*/  IMAD.MOV.U32 R12, RZ, RZ, 0x5 ;  /* 0x00000005ff0c7424 */ /* 0x000fe200078e00ff */
[----:B------:R-:W-:-:S13]  /*16ff0*/  IADD3 R2, P3, R14, R0, RZ ;  /* 0x000000000e027210 */ /* 0x000fda0007f7e0ff */
[----:B------:R-:W-:Y:S05]  /*17000*/  WARPSYNC.COLLECTIVE R15, `(.L_x_2094) ;  /* 0x000000000f087348 */ /* 0x000fea0003c00000 */
[----:B------:R0:W1:Y:S02]  /*17010*/  SHFL.IDX P6, R14, R13, R12, R11 ;  /* 0x0000000c0d0e7389 */ /* 0x00006400000c000b */
[----:B01----:R-:W-:Y:S01]  /*17020*/  ENDCOLLECTIVE ;  /* 0x000000000000791b */ /* 0x003fe20003800000 */
.L_x_2094:
[----:B------:R-:W-:Y:S01]  /*17030*/  IMAD.X R3, RZ, RZ, R3, P3 ;  /* 0x000000ffff037224 */ /* 0x000fe200018e0603 */
[----:B------:R-:W-:Y:S01]  /*17040*/  ISETP.LT.OR P3, PT, R23, 0x41, !P2 ;  /* 0x000000411700780c */ /* 0x000fe20005761670 */
        /* <DEDUP_REMOVED lines=10> */
.L_x_2095:
        /* <DEDUP_REMOVED lines=9> */
.L_x_2016:
[----:B0-----:R0:W1:Y:S02]  /*17180*/  SYNCS.PHASECHK.TRANS64.TRYWAIT P0, [R10+URZ+0x22840], R24 ;  /* 0x022840180a0075a7 */ /* 0x001064000800017f */
[----:B-1----:R-:W-:Y:S05]  /*17190*/  @!P0 NANOSLEEP.SYNCS 0x989680 ;  /* 0x009896800000895d */ /* 0x002fea0003900000 */
[----:B------:R-:W1:Y:S02]  /*171a0*/  @!P0 SYNCS.PHASECHK.TRANS64 P0, [R10+URZ+0x22840], R24 ;  /* 0x022840180a0085a7 */ /* 0x000e64000800007f */
[----:B-1----:R-:W-:Y:S05]  /*171b0*/  @!P0 BRA `(.L_x_2016) ;  /* 0xfffffffc00f08947 */ /* 0x002fea000383ffff */
[----:B------:R-:W-:Y:S05]  /*171c0*/  BRA `(.L_x_2097) ;  /* 0xffffffd000347947 */ /* 0x000fea000383ffff */
.L_x_2017:
        /* <DEDUP_REMOVED lines=8> */
.L_x_2099:
[----:B------:R-:W-:Y:S05]  /*17250*/  BSYNC B1 ;  /* 0x0000000000017941 */ /* 0x000fea0003800000 */
.L_x_2098:
[----:B------:R-:W-:Y:S02]  /*17260*/  IMAD.MOV.U32 R13, RZ, RZ, R9 ;  /* 0x000000ffff0d7224 */ /* 0x000fe400078e0009 */
[----:B------:R-:W-:Y:S02]  /*17270*/  IMAD.MOV.U32 R12, RZ, RZ, RZ ;  /* 0x000000ffff0c7224 */ /* 0x000fe400078e00ff */
[----:B------:R-:W-:Y:S02]  /*17280*/  IMAD.MOV.U32 R11, RZ, RZ, 0x181f ;  /* 0x0000181fff0b7424 */ /* 0x000fe400078e00ff */
[----:B------:R-:W-:Y:S02]  /*17290*/  IMAD.MOV.U32 R15, RZ, RZ, -0x1 ;  /* 0xffffffffff0f7424 */ /* 0x000fe400078e00ff */
[----:B------:R-:W-:Y:S02]  /*172a0*/  IMAD.MOV.U32 R3, RZ, RZ, R14 ;  /* 0x000000ffff037224 */ /* 0x000fe400078e000e */
[----:B------:R-:W-:-:S07]  /*172b0*/  IMAD R8, R8, 0x2, R17 ;  /* 0x0000000208087824 */ /* 0x000fce00078e0211 */
[----:B------:R-:W-:Y:S05]  /*172c0*/  WARPSYNC.COLLECTIVE R15, `(.L_x_2100) ;  /* 0x000000000f087348 */ /* 0x000fea0003c00000 */
[----:B------:R0:W1:Y:S02]  /*172d0*/  SHFL.IDX P6, R14, R13, R12, R11 ;  /* 0x0000000c0d0e7389 */ /* 0x00006400000c000b */
[----:B01----:R-:W-:Y:S01]  /*172e0*/  ENDCOLLECTIVE ;  /* 0x000000000000791b */ /* 0x003fe20003800000 */
.L_x_2100:
[----:B------:R-:W-:Y:S02]  /*172f0*/  IMAD.MOV.U32 R13, RZ, RZ, R21 ;  /* 0x000000ffff0d7224 */ /* 0x000fe400078e0015 */
[----:B------:R-:W-:Y:S01]  /*17300*/  IMAD.MOV.U32 R12, RZ, RZ, 0x1 ;  /* 0x00000001ff0c7424 */ /* 0x000fe200078e00ff */
[----:B------:R-:W-:-:S13]  /*17310*/  IADD3 R2, P0, R14, R0, RZ ;  /* 0x000000000e027210 */ /* 0x000fda0007f1e0ff */
[----:B------:R-:W-:Y:S05]  /*17320*/  WARPSYNC.COLLECTIVE R15, `(.L_x_2101) ;  /* 0x000000000f087348 */ /* 0x000fea0003c00000 */
[----:B------:R0:W1:Y:S02]  /*17330*/  SHFL.IDX P6, R14, R13, R12, R11 ;  /* 0x0000000c0d0e7389 */ /* 0x00006400000c000b */
[----:B01----:R-:W-:Y:S01]  /*17340*/  ENDCOLLECTIVE ;  /* 0x000000000000791b */ /* 0x003fe20003800000 */
.L_x_2101:
        /* <DEDUP_REMOVED lines=10> */
.L_x_2102:
[----:B------:R-:W-:Y:S02]  /*173f0*/  IMAD.MOV.U32 R13, RZ, RZ, R21 ;  /* 0x000000ffff0d7224 */ /* 0x000fe400078e0015 */
[----:B------:R-:W-:Y:S02]  /*17400*/  IMAD.MOV.U32 R12, RZ, RZ, 0x2 ;  /* 0x00000002ff0c7424 */ /* 0x000fe400078e00ff */
[----:B------:R-:W-:-:S07]  /*17410*/  IMAD.MOV.U32 R6, RZ, RZ, R14 ;  /* 0x000000ffff067224 */ /* 0x000fce00078e000e */
[----:B------:R-:W-:Y:S05]  /*17420*/  WARPSYNC.COLLECTIVE R15, `(.L_x_2103) ;  /* 0x000000000f087348 */ /* 0x000fea0003c00000 */
[----:B------:R0:W1:Y:S02]  /*17430*/  SHFL.IDX P6, R14, R13, R12, R11 ;  /* 0x0000000c0d0e7389 */ /* 0x00006400000c000b */
[----:B01----:R-:W-:Y:S01]  /*17440*/  ENDCOLLECTIVE ;  /* 0x000000000000791b */ /* 0x003fe20003800000 */
.L_x_2103:
        /* <DEDUP_REMOVED lines=11> */
.L_x_2104:
[----:B------:R-:W-:Y:S02]  /*17500*/  IMAD.MOV.U32 R13, RZ, RZ, R21 ;  /* 0x000000ffff0d7224 */ /* 0x000fe400078e0015 */
[----:B------:R-:W-:Y:S01]  /*17510*/  IMAD.MOV.U32 R12, RZ, RZ, 0x3 ;  /* 0x00000003ff0c7424 */ /* 0x000fe200078e00ff */
[----:B------:R-:W-:-:S13]  /*17520*/  IADD3 R2, P0, R14, R0, RZ ;  /* 0x000000000e027210 */ /* 0x000fda0007f1e0ff */
[----:B------:R-:W-:Y:S05]  /*17530*/  WARPSYNC.COLLECTIVE R15, `(.L_x_2105) ;  /* 0x000000000f087348 */ /* 0x000fea0003c00000 */
[----:B------:R0:W1:Y:S02]  /*17540*/  SHFL.IDX P6, R14, R13, R12, R11 ;  /* 0x0000000c0d0e7389 */ /* 0x00006400000c000b */
[----:B01----:R-:W-:Y:S01]  /*17550*/  ENDCOLLECTIVE ;  /* 0x000000000000791b */ /* 0x003fe20003800000 */
.L_x_2105:
        /* <DEDUP_REMOVED lines=10> */
.L_x_2106:
[----:B------:R-:W-:Y:S02]  /*17600*/  IMAD.MOV.U32 R13, RZ, RZ, R21 ;  /* 0x000000ffff0d7224 */ /* 0x000fe400078e0015 */
[----:B------:R-:W-:Y:S01]  /*17610*/  IMAD.MOV.U32 R12, RZ, RZ, 0x4 ;  /* 0x00000004ff0c7424 */ /* 0x000fe200078e00ff */
[----:B------:R-:W-:-:S13]  /*17620*/  IADD3 R2, P0, R14, R0, RZ ;  /* 0x000000000e027210 */ /* 0x000fda0007f1e0ff */
[----:B------:R-:W-:Y:S05]  /*17630*/  WARPSYNC.COLLECTIVE R15, `(.L_x_2107) ;  /* 0x000000000f087348 */ /* 0x000fea0003c00000 */
[----:B------:R0:W1:Y:S02]  /*17640*/  SHFL.IDX P6, R14, R13, R12, R11 ;  /* 0x0000000c0d0e7389 */ /* 0x00006400000c000b */
[----:B01----:R-:W-:Y:S01]  /*17650*/  ENDCOLLECTIVE ;  /* 0x000000000000791b */ /* 0x003fe20003800000 */
.L_x_2107:
        /* <DEDUP_REMOVED lines=10> */
.L_x_2108:
[----:B------:R-:W-:Y:S02]  /*17700*/  IMAD.MOV.U32 R13, RZ, RZ, R21 ;  /* 0x000000ffff0d7224 */ /* 0x000fe400078e0015 */
[----:B------:R-:W-:Y:S01]  /*17710*/  IMAD.MOV.U32 R12, RZ, RZ, 0x5 ;  /* 0x00000005ff0c7424 */ /* 0x000fe200078e00ff */
[----:B------:R-:W-:-:S13]  /*17720*/  IADD3 R2, P0, R14, R0, RZ ;  /* 0x000000000e027210 */ /* 0x000fda0007f1e0ff */
[----:B------:R-:W-:Y:S05]  /*17730*/  WARPSYNC.COLLECTIVE R15, `(.L_x_2109) ;  /* 0x000000000f087348 */ /* 0x000fea0003c00000 */
[----:B------:R0:W1:Y:S02]  /*17740*/  SHFL.IDX P6, R14, R13, R12, R11 ;  /* 0x0000000c0d0e7389 */ /* 0x00006400000c000b */
[----:B01----:R-:W-:Y:S01]  /*17750*/  ENDCOLLECTIVE ;  /* 0x000000000000791b */ /* 0x003fe20003800000 */
.L_x_2109:
        /* <DEDUP_REMOVED lines=10> */
.L_x_2110:
[----:B------:R-:W-:Y:S05]  /*17800*/  BRA `(.L_x_2111) ;  /* 0xffffffcc00747947 */ /* 0x000fea000383ffff */
.L_x_2022:
[----:B--2---:R2:W3:Y:S02]  /*17810*/  SYNCS.PHASECHK.TRANS64.TRYWAIT P0, [R10+URZ+0x22860], R24 ;  /* 0x022860180a0075a7 */ /* 0x0044e4000800017f */
[----:B---3--:R-:W-:Y:S05]  /*17820*/  @!P0 NANOSLEEP.SYNCS 0x989680 ;  /* 0x009896800000895d */ /* 0x008fea0003900000 */
[----:B------:R-:W3:Y:S02]  /*17830*/  @!P0 SYNCS.PHASECHK.TRANS64 P0, [R10+URZ+0x22860], R24 ;  /* 0x022860180a0085a7 */ /* 0x000ee4000800007f */
[----:B---3--:R-:W-:Y:S05]  /*17840*/  @!P0 BRA `(.L_x_2022) ;  /* 0xfffffffc00f08947 */ /* 0x008fea000383ffff */
[----:B------:R-:W-:Y:S05]  /*17850*/  BRA `(.L_x_2112) ;  /* 0xffffffcc00c47947 */ /* 0x000fea000383ffff */
.L_x_2023:
        /* <DEDUP_REMOVED lines=8> */
.L_x_2114:
[----:B------:R-:W-:Y:S05]  /*178e0*/  BSYNC B1 ;  /* 0x0000000000017941 */ /* 0x000fea0003800000 */
.L_x_2113:
        /* <DEDUP_REMOVED lines=9> */
.L_x_2115:
[----:B------:R-:W-:Y:S02]  /*17980*/  IMAD.MOV.U32 R13, RZ, RZ, R23 ;  /* 0x000000ffff0d7224 */ /* 0x000fe400078e0017 */
[----:B------:R-:W-:Y:S01]  /*17990*/  IMAD.MOV.U32 R12, RZ, RZ, 0x1 ;  /* 0x00000001ff0c7424 */ /* 0x000fe200078e00ff */
[----:B------:R-:W-:-:S13]  /*179a0*/  IADD3 R2, P0, R14, R0, RZ ;  /* 0x000000000e027210 */ /* 0x000fda0007f1e0ff */
[----:B------:R-:W-:Y:S05]  /*179b0*/  WARPSYNC.COLLECTIVE R15, `(.L_x_2116) ;  /* 0x000000000f087348 */ /* 0x000fea0003c00000 */
[----:B------:R0:W1:Y:S02]  /*179c0*/  SHFL.IDX P6, R14, R13, R12, R11 ;  /* 0x0000000c0d0e7389 */ /* 0x00006400000c000b */
[----:B01----:R-:W-:Y:S01]  /*179d0*/  ENDCOLLECTIVE ;  /* 0x000000000000791b */ /* 0x003fe20003800000 */
.L_x_2116:
        /* <DEDUP_REMOVED lines=13> */
.L_x_2117:
[----:B------:R-:W-:Y:S02]  /*17ab0*/  IMAD.MOV.U32 R13, RZ, RZ, R23 ;  /* 0x000000ffff0d7224 */ /* 0x000fe400078e0017 */
[----:B------:R-:W-:Y:S01]  /*17ac0*/  IMAD.MOV.U32 R12, RZ, RZ, 0x2 ;  /* 0x00000002ff0c7424 */ /* 0x000fe200078e00ff */
[----:B------:R-:W-:-:S13]  /*17ad0*/  IADD3 R2, P0, R14, R0, RZ ;  /* 0x000000000e027210 */ /* 0x000fda0007f1e0ff */
[----:B------:R-:W-:Y:S05]  /*17ae0*/  WARPSYNC.COLLECTIVE R15, `(.L_x_2118) ;  /* 0x000000000f087348 */ /* 0x000fea0003c00000 */
[----:B------:R0:W1:Y:S02]  /*17af0*/  SHFL.IDX P6, R14, R13, R12, R11 ;  /* 0x0000000c0d0e7389 */ /* 0x00006400000c000b */
[----:B01----:R-:W-:Y:S01]  /*17b00*/  ENDCOLLECTIVE ;  /* 0x000000000000791b */ /* 0x003fe20003800000 */
.L_x_2118:
        /* <DEDUP_REMOVED lines=13> */
.L_x_2119:
[----:B------:R-:W-:Y:S02]  /*17be0*/  IMAD.MOV.U32 R13, RZ, RZ, R23 ;  /* 0x000000ffff0d7224 */ /* 0x000fe400078e0017 */
[----:B------:R-:W-:Y:S01]  /*17bf0*/  IMAD.MOV.U32 R12, RZ, RZ, 0x3 ;  /* 0x00000003ff0c7424 */ /* 0x000fe200078e00ff */
[----:B------:R-:W-:-:S13]  /*17c00*/  IADD3 R2, P0, R14, R0, RZ ;  /* 0x000000000e027210 */ /* 0x000fda0007f1e0ff */
[----:B------:R-:W-:Y:S05]  /*17c10*/  WARPSYNC.COLLECTIVE R15, `(.L_x_2120) ;  /* 0x000000000f087348 */ /* 0x000fea0003c00000 */
[----:B------:R0:W1:Y:S02]  /*17c20*/  SHFL.IDX P6, R14, R13, R12, R11 ;  /* 0x0000000c0d0e7389 */ /* 0x00006400000c000b */
[----:B01----:R-:W-:Y:S01]  /*17c30*/  ENDCOLLECTIVE ;  /* 0x000000000000791b */ /* 0x003fe20003800000 */
.L_x_2120:
        /* <DEDUP_REMOVED lines=13> */
.L_x_2121:
[----:B------:R-:W-:Y:S02]  /*17d10*/  IMAD.MOV.U32 R13, RZ, RZ, R23 ;  /* 0x000000ffff0d7224 */ /* 0x000fe400078e0017 */
[----:B------:R-:W-:Y:S01]  /*17d20*/  IMAD.MOV.U32 R12, RZ, RZ, 0x4 ;  /* 0x00000004ff0c7424 */ /* 0x000fe200078e00ff */
[----:B------:R-:W-:-:S13]  /*17d30*/  IADD3 R2, P0, R14, R0, RZ ;  /* 0x000000000e027210 */ /* 0x000fda0007f1e0ff */
[----:B------:R-:W-:Y:S05]  /*17d40*/  WARPSYNC.COLLECTIVE R15, `(.L_x_2122) ;  /* 0x000000000f087348 */ /* 0x000fea0003c00000 */
[----:B------:R0:W1:Y:S02]  /*17d50*/  SHFL.IDX P6, R14, R13, R12, R11 ;  /* 0x0000000c0d0e7389 */ /* 0x00006400000c000b */
[----:B01----:R-:W-:Y:S01]  /*17d60*/  ENDCOLLECTIVE ;  /* 0x000000000000791b */ /* 0x003fe20003800000 */
.L_x_2122:
        /* <DEDUP_REMOVED lines=13> */
.L_x_2123:
[----:B------:R-:W-:Y:S02]  /*17e40*/  IMAD.MOV.U32 R13, RZ, RZ, R23 ;  /* 0x000000ffff0d7224 */ /* 0x000fe400078e0017 */
[----:B------:R-:W-:Y:S01]  /*17e50*/  IMAD.MOV.U32 R12, RZ, RZ, 0x5 ;  /* 0x00000005ff0c7424 */ /* 0x000fe200078e00ff */
[----:B------:R-:W-:-:S13]  /*17e60*/  IADD3 R2, P0, R14, R0, RZ ;  /* 0x000000000e027210 */ /* 0x000fda0007f1e0ff */
[----:B------:R-:W-:Y:S05]  /*17e70*/  WARPSYNC.COLLECTIVE R15, `(.L_x_2124) ;  /* 0x000000000f087348 */ /* 0x000fea0003c00000 */
[----:B------:R0:W1:Y:S02]  /*17e80*/  SHFL.IDX P6, R14, R13, R12, R11 ;  /* 0x0000000c0d0e7389 */ /* 0x00006400000c000b */
[----:B01----:R-:W-:Y:S01]  /*17e90*/  ENDCOLLECTIVE ;  /* 0x000000000000791b */ /* 0x003fe20003800000 */
.L_x_2124:
        /* <DEDUP_REMOVED lines=13> */
.L_x_2125:
[----:B------:R-:W-:Y:S05]  /*17f70*/  BRA `(.L_x_2126) ;  /* 0xffffffcc00107947 */ /* 0x000fea000383ffff */
.L_x_2031:
[----:B------:R-:W-:Y:S01]  /*17f80*/  BSSY B0, `(.L_x_2127) ;  /* 0x0000008000007945 */ /* 0x000fe20003800000 */
[----:B------:R-:W-:Y:S02]  /*17f90*/  IMAD.MOV.U32 R13, RZ, RZ, R31 ;  /* 0x000000ffff0d7224 */ /* 0x000fe400078e001f */
[----:B------:R-:W-:Y:S02]  /*17fa0*/  IMAD.MOV.U32 R12, RZ, RZ, RZ ;  /* 0x000000ffff0c7224 */ /* 0x000fe400078e00ff */
[----:B------:R-:W-:Y:S02]  /*17fb0*/  IMAD.MOV.U32 R11, RZ, RZ, 0x1f ;  /* 0x0000001fff0b7424 */ /* 0x000fe400078e00ff */
[----:B------:R-:W-:-:S07]  /*17fc0*/  IMAD.MOV.U32 R15, RZ, RZ, -0x1 ;  /* 0xffffffffff0f7424 */ /* 0x000fce00078e00ff */
[----:B01---5:R-:W-:Y:S05]  /*17fd0*/  WARPSYNC.COLLECTIVE R15, `(.L_x_2128) ;  /* 0x000000000f087348 */ /* 0x023fea0003c00000 */
[----:B------:R2:W3:Y:S02]  /*17fe0*/  SHFL.IDX P6, R14, R13, R12, R11 ;  /* 0x0000000c0d0e7389 */ /* 0x0004e400000c000b */
[----:B0123-5:R-:W-:Y:S01]  /*17ff0*/  ENDCOLLECTIVE ;  /* 0x000000000000791b */ /* 0x02ffe20003800000 */
.L_x_2128:
[----:B------:R-:W-:Y:S05]  /*18000*/  BSYNC B0 ;  /* 0x0000000000007941 */ /* 0x000fea0003800000 */
.L_x_2127:
[----:B------:R-:W-:Y:S05]  /*18010*/  BRA `(.L_x_2129) ;  /* 0xffffffcc00e47947 */ /* 0x000fea000383ffff */
.L_x_2034:
[----:B---3--:R3:W4:Y:S02]  /*18020*/  SYNCS.PHASECHK.TRANS64.TRYWAIT P0, [R5+URZ+0x22820], R0 ;  /* 0x02282000050075a7 */ /* 0x008724000800017f */
[----:B----4-:R-:W-:Y:S05]  /*18030*/  @!P0 NANOSLEEP.SYNCS 0x989680 ;  /* 0x009896800000895d */ /* 0x010fea0003900000 */
[----:B------:R-:W4:Y:S02]  /*18040*/  @!P0 SYNCS.PHASECHK.TRANS64 P0, [R5+URZ+0x22820], R0 ;  /* 0x02282000050085a7 */ /* 0x000f24000800007f */
[----:B----4-:R-:W-:Y:S05]  /*18050*/  @!P0 BRA `(.L_x_2034) ;  /* 0xfffffffc00f08947 */ /* 0x010fea000383ffff */
[----:B------:R-:W-:Y:S05]  /*18060*/  BRA `(.L_x_2130) ;  /* 0xffffffd0002c7947 */ /* 0x000fea000383ffff */
.L_x_2035:
        /* <DEDUP_REMOVED lines=8> */
[----:B0123-5:R-:W-:Y:S05]  /*180f0*/  WARPSYNC.COLLECTIVE R15, `(.L_x_2132) ;  /* 0x000000000f087348 */ /* 0x02ffea0003c00000 */
[----:B------:R4:W0:Y:S02]  /*18100*/  SHFL.IDX P6, R14, R13, R12, R11 ;  /* 0x0000000c0d0e7389 */ /* 0x00082400000c000b */
[----:B012345:R-:W-:Y:S01]  /*18110*/  ENDCOLLECTIVE ;  /* 0x000000000000791b */ /* 0x03ffe20003800000 */
.L_x_2132:
[----:B------:R-:W-:Y:S05]  /*18120*/  BSYNC B0 ;  /* 0x0000000000007941 */ /* 0x000fea0003800000 */
.L_x_2131:
[----:B------:R-:W-:Y:S05]  /*18130*/  BRA `(.L_x_2133) ;  /* 0xffffffd000147947 */ /* 0x000fea000383ffff */
.L_x_2038:
[----:B------:R-:W-:Y:S01]  /*18140*/  BSSY B1, `(.L_x_2134) ;  /* 0x0000006000017945 */ /* 0x000fe20003800000 */
[----:B------:R-:W-:-:S07]  /*18150*/  IMAD.MOV.U32 R15, RZ, RZ, -0x1 ;  /* 0xffffffffff0f7424 */ /* 0x000fce00078e00ff */
[----:B0123-5:R-:W-:Y:S05]  /*18160*/  WARPSYNC.COLLECTIVE R15, `(.L_x_2135) ;  /* 0x000000000f0c7348 */ /* 0x02ffea0003c00000 */
[----:B------:R-:W-:Y:S02]  /*18170*/  ELECT P6, UR62, PT ;  /* 0x00000000003e782f */ /* 0x000fe400038c0000 */
[----:B------:R-:W-:Y:S01]  /*18180*/  MOV R14, UR62 ;  /* 0x0000003e000e7c02 */ /* 0x000fe20008000f00 */
[----:B0123-5:R-:W-:Y:S10]  /*18190*/  ENDCOLLECTIVE ;  /* 0x000000000000791b */ /* 0x02fff40003800000 */
.L_x_2135:
[----:B------:R-:W-:Y:S05]  /*181a0*/  BSYNC B1 ;  /* 0x0000000000017941 */ /* 0x000fea0003800000 */
.L_x_2134:
[----:B------:R-:W-:Y:S05]  /*181b0*/  BRA `(.L_x_2136) ;  /* 0xffffffd0000c7947 */ /* 0x000fea000383ffff */
.L_x_2040:
[----:B---3--:R3:W4:Y:S02]  /*181c0*/  SYNCS.PHASECHK.TRANS64.TRYWAIT P1, [R3+URZ+0x22840], R2 ;  /* 0x02284002030075a7 */ /* 0x008724000802017f */
[----:B----4-:R-:W-:Y:S05]  /*181d0*/  @!P1 NANOSLEEP.SYNCS 0x989680 ;  /* 0x009896800000995d */ /* 0x010fea0003900000 */
[----:B------:R-:W4:Y:S02]  /*181e0*/  @!P1 SYNCS.PHASECHK.TRANS64 P1, [R3+URZ+0x22840], R2 ;  /* 0x02284002030095a7 */ /* 0x000f24000802007f */
[----:B----4-:R-:W-:Y:S05]  /*181f0*/  @!P1 BRA `(.L_x_2040) ;  /* 0xfffffffc00f09947 */ /* 0x010fea000383ffff */
[----:B------:R-:W-:Y:S05]  /*18200*/  BRA `(.L_x_2137) ;  /* 0xffffffd0002c7947 */ /* 0x000fea000383ffff */
.L_x_2042:
[----:B----4-:R4:W0:Y:S02]  /*18210*/  SYNCS.PHASECHK.TRANS64.TRYWAIT P1, [R5+URZ+0x22840], R0 ;  /* 0x02284000050075a7 */ /* 0x010824000802017f */
[----:B0-----:R-:W-:Y:S05]  /*18220*/  @!P1 NANOSLEEP.SYNCS 0x989680 ;  /* 0x009896800000995d */ /* 0x001fea0003900000 */
[----:B------:R-:W0:Y:S02]  /*18230*/  @!P1 SYNCS.PHASECHK.TRANS64 P1, [R5+URZ+0x22840], R0 ;  /* 0x02284000050095a7 */ /* 0x000e24000802007f */
[----:B0-----:R-:W-:Y:S05]  /*18240*/  @!P1 BRA `(.L_x_2042) ;  /* 0xfffffffc00f09947 */ /* 0x001fea000383ffff */
[----:B------:R-:W-:Y:S05]  /*18250*/  BRA `(.L_x_2138) ;  /* 0xffffffd000387947 */ /* 0x000fea000383ffff */
.L_x_2044:
[----:B------:R0:W0:Y:S02]  /*18260*/  SYNCS.PHASECHK.TRANS64.TRYWAIT P1, [R3+URZ+0x22860], R2 ;  /* 0x02286002030075a7 */ /* 0x000024000802017f */
[----:B0-----:R-:W-:Y:S05]  /*18270*/  @!P1 NANOSLEEP.SYNCS 0x989680 ;  /* 0x009896800000995d */ /* 0x001fea0003900000 */
[----:B------:R-:W0:Y:S02]  /*18280*/  @!P1 SYNCS.PHASECHK.TRANS64 P1, [R3+URZ+0x22860], R2 ;  /* 0x02286002030095a7 */ /* 0x000e24000802007f */
[----:B0-----:R-:W-:Y:S05]  /*18290*/  @!P1 BRA `(.L_x_2044) ;  /* 0xfffffffc00f09947 */ /* 0x001fea000383ffff */
[----:B------:R-:W-:Y:S05]  /*182a0*/  BRA `(.L_x_2139) ;  /* 0xffffffd000347947 */ /* 0x000fea000383ffff */
.L_x_2140:
        /* <DEDUP_REMOVED lines=13> */
.L_x_6454:


//--------------------- .text._ZN7cutlass13device_kernelIN5flash11enable_sm90INS1_16FlashAttnFwdSm90INS1_25CollectiveMainloopFwdSm90ILi2EN4cute5tupleIJNS5_1CILi1EEES8_S8_EEENS6_IJNS7_ILi128EEENS7_ILi96EEENS7_ILi64EEEEEELi256ENS_6half_tEfNS_4arch4Sm90ELb0ELb1ELb1ELb0ELb1ELb0ELb1ELb1ELb0ELb1ELb0ELb0EEENS1_21CollectiveEpilogueFwdINS6_IJSA_NS7_ILi256EEESB_EEES9_SE_SG_Li256ELb0ELb1ELb0ELb0EEENS1_30DynamicPersistentTileSchedulerILi256ELi128ELb0ELb1ELb1EEEEEEEEEvNT_6ParamsE --------------------------
	.section	.text._ZN7cutlass13device_kernelIN5flash11enable_sm90INS1_16FlashAttnFwdSm90INS1_25CollectiveMainloopFwdSm90ILi2EN4cute5tupleIJNS5_1CILi1EEES8_S8_EEENS6_IJNS7_ILi128EEENS7_ILi96EEENS7_ILi64EEEEEELi256ENS_6half_tEfNS_4arch4Sm90ELb0ELb1ELb1ELb0ELb1ELb0ELb1ELb1ELb0ELb1ELb0ELb0EEENS1_21CollectiveEpilogueFwdINS6_IJSA_NS7_ILi256EEESB_EEES9_SE_SG_Li256ELb0ELb1ELb0ELb0EEENS1_30DynamicPersistentTileSchedulerILi256ELi128ELb0ELb1ELb1EEEEEEEEEvNT_6ParamsE,"ax",@progbits
	.align	128
.text._ZN7cutlass13device_kernelIN5flash11enable_sm90INS1_16FlashAttnFwdSm90INS1_25CollectiveMainloopFwdSm90ILi2EN4cute5tupleIJNS5_1CILi1EEES8_S8_EEENS6_IJNS7_ILi128EEENS7_ILi96EEENS7_ILi64EEEEEELi256ENS_6half_tEfNS_4arch4Sm90ELb0ELb1ELb1ELb0ELb1ELb0ELb1ELb1ELb0ELb1ELb0ELb0EEENS1_21CollectiveEpilogueFwdINS6_IJSA_NS7_ILi256EEESB_EEES9_SE_SG_Li256ELb0ELb1ELb0ELb0EEENS1_30DynamicPersistentTileSchedulerILi256ELi128ELb0ELb1ELb1EEEEEEEEEvNT_6ParamsE:
        .type           _ZN7cutlass13device_kernelIN5flash11enable_sm90INS1_16FlashAttnFwdSm90INS1_25CollectiveMainloopFwdSm90ILi2EN4cute5tupleIJNS5_1CILi1EEES8_S8_EEENS6_IJNS7_ILi128EEENS7_ILi96EEENS7_ILi64EEEEEELi256ENS_6half_tEfNS_4arch4Sm90ELb0ELb1ELb1ELb0ELb1ELb0ELb1ELb1ELb0ELb1ELb0ELb0EEENS1_21CollectiveEpilogueFwdINS6_IJSA_NS7_ILi256EEESB_EEES9_SE_SG_Li256ELb0ELb1ELb0ELb0EEENS1_30DynamicPersistentTileSchedulerILi256ELi128ELb0ELb1ELb1EEEEEEEEEvNT_6ParamsE,@function
        .size           _ZN7cutlass13device_kernelIN5flash11enable_sm90INS1_16FlashAttnFwdSm90INS1_25CollectiveMainloopFwdSm90ILi2EN4cute5tupleIJNS5_1CILi1EEES8_S8_EEENS6_IJNS7_ILi128EEENS7_ILi96EEENS7_ILi64EEEEEELi256ENS_6half_tEfNS_4arch4Sm90ELb0ELb1ELb1ELb0ELb1ELb0ELb1ELb1ELb0ELb1ELb0ELb0EEENS1_21CollectiveEpilogueFwdINS6_IJSA_NS7_ILi256EEESB_EEES9_SE_SG_Li256ELb0ELb1ELb0ELb0EEENS1_30DynamicPersistentTileSchedulerILi256ELi128ELb0ELb1ELb1EEEEEEEEEvNT_6ParamsE,(.L_x_6455 - _ZN7cutlass13device_kernelIN5flash11enable_sm90INS1_16FlashAttnFwdSm90INS1_25CollectiveMainloopFwdSm90ILi2EN4cute5tupleIJNS5_1CILi1EEES8_S8_EEENS6_IJNS7_ILi128EEENS7_ILi96EEENS7_ILi64EEEEEELi256ENS_6half_tEfNS_4arch4Sm90ELb0ELb1ELb1ELb0ELb1ELb0ELb1ELb1ELb0ELb1ELb0ELb0EEENS1_21CollectiveEpilogueFwdINS6_IJSA_NS7_ILi256EEESB_EEES9_SE_SG_Li256ELb0ELb1ELb0ELb0EEENS1_30DynamicPersistentTileSchedulerILi256ELi128ELb0ELb1ELb1EEEEEEEEEvNT_6ParamsE)
        .other          _ZN7cutlass13device_kernelIN5flash11enable_sm90INS1_16FlashAttnFwdSm90INS1_25CollectiveMainloopFwdSm90ILi2EN4cute5tupleIJNS5_1CILi1EEES8_S8_EEENS6_IJNS7_ILi128EEENS7_ILi96EEENS7_ILi64EEEEEELi256ENS_6half_tEfNS_4arch4Sm90ELb0ELb1ELb1ELb0ELb1ELb0ELb1ELb1ELb0ELb1ELb0ELb0EEENS1_21CollectiveEpilogueFwdINS6_IJSA_NS7_ILi256EEESB_EEES9_SE_SG_Li256ELb0ELb1ELb0ELb0EEENS1_30DynamicPersistentTileSchedulerILi256ELi128ELb0ELb1ELb1EEEEEEEEEvNT_6ParamsE,@"STO_CUDA_ENTRY STV_DEFAULT"
_ZN7cutlass13device_kernelIN5flash11enable_sm90INS1_16FlashAttnFwdSm90INS1_25CollectiveMainloopFwdSm90ILi2EN4cute5tupleIJNS5_1CILi1EEES8_S8_EEENS6_IJNS7_ILi128EEENS7_ILi96EEENS7_ILi64EEEEEELi256ENS_6half_tEfNS_4arch4Sm90ELb0ELb1ELb1ELb0ELb1ELb0ELb1ELb1ELb0ELb1ELb0ELb0EEENS1_21CollectiveEpilogueFwdINS6_IJSA_NS7_ILi256EEESB_EEES9_SE_SG_Li256ELb0ELb1ELb0ELb0EEENS1_30DynamicPersistentTileSchedulerILi256ELi128ELb0ELb1ELb1EEEEEEEEEvNT_6ParamsE:
        /* <DEDUP_REMOVED lines=9> */
[----:B------:R1:W2:Y:S01]  /*0090*/  SHFL.IDX PT, R3, R12, RZ, 0x1f ;  /* 0x00001fff0c037589 */ /* 0x0002a200000e0000 */
        /* <DEDUP_REMOVED lines=15> */
[----:B------:R1:W0:Y:S01]  /*0190*/  @!UP0 SYNCS.EXCH.64 URZ, [UR8+0x32400], UR4 ;  /* 0x03240004083f85b2 */ /* 0x0002220008000100 */
[----:B------:R1:W3:Y:S05]  /*01a0*/  @!UP1 SYNCS.EXCH.64 URZ, [UR8+0x32410], UR4 ;  /* 0x03241004083f95b2 */ /* 0x0002ea0008000100 */
[----:B------:R1:W4:Y:S02]  /*01b0*/  @!UP2 SYNCS.EXCH.64 URZ, [UR8+0x32420], UR6 ;  /* 0x03242006083fa5b2 */ /* 0x0003240008000100 */
[----:B-12---:R-:W-:Y:S05]  /*01c0*/  @P1 BRA `(.L_x_2141) ;  /* 0x0000000000481947 */ /* 0x006fea0003800000 */
[----:B------:R-:W1:Y:S01]  /*01d0*/  S2UR UR5, SR_CgaCtaId ;  /* 0x00000000000579c3 */ /* 0x000e620000008800 */
[----:B------:R-:W-:Y:S01]  /*01e0*/  UMOV UR4, 0x400 ;  /* 0x0000040000047882 */ /* 0x000fe20000000000 */
[----:B------:R-:W-:Y:S01]  /*01f0*/  UMOV UR6, 0x80 ;  /* 0x0000008000067882 */ /* 0x000fe20000000000 */
[----:B------:R-:W-:Y:S01]  /*0200*/  UMOV UR7, 0x100 ;  /* 0x0000010000077882 */ /* 0x000fe20000000000 */
[----:B------:R-:W-:Y:S01]  /*0210*/  ELECT P0, URZ, PT ;  /* 0x00000000003f782f */ /* 0x000fe20003800000 */
[----:B-1----:R-:W-:Y:S02]  /*0220*/  ULEA UR8, UR5, UR4, 0x18 ;  /* 0x0000000405087291 */ /* 0x002fe4000f8ec03f */
[----:B------:R-:W-:-:S04]  /*0230*/  UIADD3 UR4, -UR6, 0x100000, URZ ;  /* 0x0010000006047890 */ /* 0x000fc8000fffe13f */
[----:B------:R-:W-:Y:S02]  /*0240*/  USHF.L.U32 UR5, UR4, 0xb, URZ ;  /* 0x0000000b04057899 */ /* 0x000fe4000800063f */
[----:B------:R-:W-:Y:S02]  /*0250*/  USHF.L.U32 UR4, UR4, 0x1, URZ ;  /* 0x0000000104047899 */ /* 0x000fe4000800063f */
[----:B------:R-:W-:-:S04]  /*0260*/  UIADD3 UR6, -UR7, 0x100000, URZ ;  /* 0x0010000007067890 */ /* 0x000fc8000fffe13f */
[----:B------:R-:W-:Y:S02]  /*0270*/  USHF.L.U32 UR7, UR6, 0xb, URZ ;  /* 0x0000000b06077899 */ /* 0x000fe4000800063f */
[----:B------:R-:W-:Y:S01]  /*0280*/  USHF.L.U32 UR6, UR6, 0x1, URZ ;  /* 0x0000000106067899 */ /* 0x000fe2000800063f */
[----:B------:R-:W1:Y:S03]  /*0290*/  FENCE.VIEW.ASYNC.S ;  /* 0x00000000000073c6 */ /* 0x000e660000000000 */
[----:B-1----:R1:W2:Y:S08]  /*02a0*/  SYNCS.EXCH.64 URZ, [UR8+0x32430], UR4 ;  /* 0x03243004083f75b2 */ /* 0x0022b00008000100 */
[----:B------:R1:W0:Y:S01]  /*02b0*/  SYNCS.EXCH.64 URZ, [UR8+0x32440], UR6 ;  /* 0x03244006083f75b2 */ /* 0x0002220008000100 */
[----:B------:R1:W0:Y:S01]  /*02c0*/  SYNCS.EXCH.64 URZ, [UR8+0x32438], UR4 ;  /* 0x03243804083f75b2 */ /* 0x0002220008000100 */
[----:B------:R1:W0:Y:S01]  /*02d0*/  SYNCS.EXCH.64 URZ, [UR8+0x32448], UR6 ;  /* 0x03244806083f75b2 */ /* 0x0002220008000100 */
[----:B------:R-:W-:Y:S01]  /*02e0*/  NOP ;  /* 0x0000000000007918 */ /* 0x000fe20000000000 */
.L_x_2141:
[----:B------:R-:W5:Y:S01]  /*02f0*/  SHFL.IDX PT, R2, R0, RZ, 0x1f ;  /* 0x00001fff00027589 */ /* 0x000f6200000e0000 */
[----:B------:R-:W-:Y:S01]  /*0300*/  NOP ;  /* 0x0000000000007918 */ /* 0x000fe20000000000 */
[----:B-----5:R-:W-:-:S13]  /*0310*/  ISETP.NE.AND P0, PT, R2, RZ, PT ;  /* 0x000000ff0200720c */ /* 0x020fda0003f05270 */
[----:B------:R-:W-:Y:S05]  /*0320*/  @P0 BRA `(.L_x_2142) ;  /* 0x0000000000480947 */ /* 0x000fea0003800000 */
[----:B-1----:R-:W1:Y:S01]  /*0330*/  S2UR UR5, SR_CgaCtaId ;  /* 0x00000000000579c3 */ /* 0x002e620000008800 */
        /* <DEDUP_REMOVED lines=12> */
[----:B-1----:R1:W0:Y:S08]  /*0400*/  SYNCS.EXCH.64 URZ, [UR8+0x32450], UR4 ;  /* 0x03245004083f75b2 */ /* 0x0022300008000100 */
[----:B------:R1:W0:Y:S01]  /*0410*/  SYNCS.EXCH.64 URZ, [UR8+0x32460], UR6 ;  /* 0x03246006083f75b2 */ /* 0x0002220008000100 */
[----:B------:R1:W0:Y:S01]  /*0420*/  SYNCS.EXCH.64 URZ, [UR8+0x32458], UR4 ;  /* 0x03245804083f75b2 */ /* 0x0002220008000100 */
[----:B------:R1:W0:Y:S01]  /*0430*/  SYNCS.EXCH.64 URZ, [UR8+0x32468], UR6 ;  /* 0x03246806083f75b2 */ /* 0x0002220008000100 */
[----:B------:R-:W-:Y:S01]  /*0440*/  NOP ;  /* 0x0000000000007918 */ /* 0x000fe20000000000 */
.L_x_2142:
[----:B------:R-:W5:Y:S01]  /*0450*/  SHFL.IDX PT, R2, R0, RZ, 0x1f ;  /* 0x00001fff00027589 */ /* 0x000f6200000e0000 */
[----:B------:R-:W-:Y:S01]  /*0460*/  NOP ;  /* 0x0000000000007918 */ /* 0x000fe20000000000 */
[----:B-----5:R-:W-:-:S13]  /*0470*/  ISETP.NE.AND P0, PT, R2, RZ, PT ;  /* 0x000000ff0200720c */ /* 0x020fda0003f05270 */
[----:B------:R-:W-:Y:S05]  /*0480*/  @P0 BRA `(.L_x_2143) ;  /* 0x0000000000380947 */ /* 0x000fea0003800000 */
[----:B-1----:R-:W1:Y:S01]  /*0490*/  S2UR UR5, SR_CgaCtaId ;  /* 0x00000000000579c3 */ /* 0x002e620000008800 */
[----:B------:R-:W-:Y:S01]  /*04a0*/  UMOV UR4, 0x400 ;  /* 0x0000040000047882 */ /* 0x000fe20000000000 */
[----:B------:R-:W-:Y:S01]  /*04b0*/  UMOV UR7, 0x80 ;  /* 0x0000008000077882 */ /* 0x000fe20000000000 */
[----:B------:R-:W-:Y:S01]  /*04c0*/  ELECT P0, URZ, PT ;  /* 0x00000000003f782f */ /* 0x000fe20003800000 */
[----:B-1----:R-:W-:Y:S02]  /*04d0*/  ULEA UR6, UR5, UR4, 0x18 ;  /* 0x0000000405067291 */ /* 0x002fe4000f8ec03f */
[----:B------:R-:W-:-:S04]  /*04e0*/  UIADD3 UR4, -UR7, 0x100000, URZ ;  /* 0x0010000007047890 */ /* 0x000fc8000fffe13f */
[----:B------:R-:W-:Y:S02]  /*04f0*/  USHF.L.U32 UR5, UR4, 0xb, URZ ;  /* 0x0000000b04057899 */ /* 0x000fe4000800063f */
[----:B------:R-:W-:Y:S01]  /*0500*/  USHF.L.U32 UR4, UR4, 0x1, URZ ;  /* 0x0000000104047899 */ /* 0x000fe2000800063f */
[----:B------:R-:W1:Y:S11]  /*0510*/  FENCE.VIEW.ASYNC.S ;  /* 0x00000000000073c6 */ /* 0x000e760000000000 */
[----:B-1----:R1:W0:Y:S01]  /*0520*/  SYNCS.EXCH.64 URZ, [UR6+0x32470], UR4 ;  /* 0x03247004063f75b2 */ /* 0x0022220008000100 */
[----:B------:R1:W0:Y:S01]  /*0530*/  SYNCS.EXCH.64 URZ, [UR6+0x32480], UR4 ;  /* 0x03248004063f75b2 */ /* 0x0002220008000100 */
[----:B------:R1:W0:Y:S01]  /*0540*/  SYNCS.EXCH.64 URZ, [UR6+0x32478], UR4 ;  /* 0x03247804063f75b2 */ /* 0x0002220008000100 */
[----:B------:R1:W0:Y:S01]  /*0550*/  SYNCS.EXCH.64 URZ, [UR6+0x32488], UR4 ;  /* 0x03248804063f75b2 */ /* 0x0002220008000100 */
[----:B------:R-:W-:Y:S01]  /*0560*/  NOP ;  /* 0x0000000000007918 */ /* 0x000fe20000000000 */
.L_x_2143:
        /* <DEDUP_REMOVED lines=22> */
.L_x_2144:
[----:B------:R-:W5:Y:S01]  /*06d0*/  SHFL.IDX PT, R2, R0, RZ, 0x1f ;  /* 0x00001fff00027589 */ /* 0x000f6200000e0000 */
[----:B------:R-:W-:Y:S01]  /*06e0*/  R2UR UR9, R3 ;  /* 0x00000000030972ca */ /* 0x000fe200000e0000 */
        /* <DEDUP_REMOVED lines=21> */
.L_x_2145:
[----:B-1----:R-:W-:Y:S01]  /*0840*/  ULDC UR4, c[0x0][0x20] ;  /* 0x0000080000047ab9 */ /* 0x002fe20000000800 */
[----:B------:R-:W-:Y:S01]  /*0850*/  UISETP.NE.AND UP0, UPT, UR9, URZ, UPT ;  /* 0x0000003f0900728c */ /* 0x000fe2000bf05270 */
[----:B------:R-:W-:Y:S01]  /*0860*/  IADD3 R16, P0, R1, UR4, RZ ;  /* 0x0000000401107c10 */ /* 0x000fe2000ff1e0ff */
[----:B------:R-:W-:Y:S01]  /*0870*/  UMOV UR4, 0x1 ;  /* 0x0000000100047882 */ /* 0x000fe20000000000 */
[----:B------:R-:W-:Y:S01]  /*0880*/  ULDC UR5, c[0x0][0x24] ;  /* 0x0000090000057ab9 */ /* 0x000fe20000000800 */
[----:B------:R-:W-:Y:S01]  /*0890*/  USEL UR4, UR4, 0x2, !UP0 ;  /* 0x0000000204047887 */ /* 0x000fe2000c000000 */
[----:B------:R-:W-:Y:S01]  /*08a0*/  IADD3 R2, P1, R16, 0x50, RZ ;  /* 0x0000005010027810 */ /* 0x000fe20007f3e0ff */
[----:B------:R-:W-:Y:S01]  /*08b0*/  IMAD.X R17, RZ, RZ, UR5, P0 ;  /* 0x00000005ff117e24 */ /* 0x000fe200080e06ff */
[----:B------:R-:W-:Y:S01]  /*08c0*/  PLOP3.LUT P2, PT, PT, PT, UP0, 0x80, 0x0 ;  /* 0x000000000000781c */ /* 0x000fe20003f4f008 */
[----:B------:R-:W-:Y:S01]  /*08d0*/  NOP ;  /* 0x0000000000007918 */ /* 0x000fe20000000000 */
[----:B------:R-:W-:Y:S01]  /*08e0*/  ULDC.64 UR36, c[0x0][0x208] ;  /* 0x0000820000247ab9 */ /* 0x000fe20000000a00 */
[----:B------:R1:W-:Y:S01]  /*08f0*/  STL [R1+0x454], R2 ;  /* 0x0004540201007387 */ /* 0x0003e20000100800 */
[----:B------:R-:W-:-:S05]  /*0900*/  IMAD.X R3, RZ, RZ, R17, P1 ;  /* 0x000000ffff037224 */ /* 0x000fca00008e0611 */
[----:B------:R0:W-:Y:S01]  /*0910*/  STL [R1+0x450], R3 ;  /* 0x0004500301007387 */ /* 0x0001e20000100800 */
[----:B-1----:R-:W-:-:S05]  /*0920*/  IMAD.U32 R2, RZ, RZ, UR4 ;  /* 0x00000004ff027e24 */ /* 0x002fca000f8e00ff */
[----:B------:R1:W-:Y:S01]  /*0930*/  STL [R1+0x45c], R2 ;  /* 0x00045c0201007387 */ /* 0x0003e20000100800 */
[----:B0-234-:R-:W-:Y:S06]  /*0940*/  BAR.SYNC.DEFER_BLOCKING 0x0 ;  /* 0x0000000000007b1d */ /* 0x01dfec0000010000 */
[----:B------:R-:W-:Y:S05]  /*0950*/  @!P2 BRA `(.L_x_2146) ;  /* 0x00000220000ca947 */ /* 0x000fea0003800000 */
.L_x_2147:
[----:B------:R-:W-:-:S08]  /*0960*/  NOP ;  /* 0x0000000000007918 */ /* 0x000fd00000000000 */
[----:B------:R-:W0:Y:S02]  /*0970*/  USETMAXREG.TRY_ALLOC.CTAPOOL UP0, 0xe8 ;  /* 0x000000e8000079c8 */ /* 0x000e240008000600 */
[----:B0-----:R-:W-:-:S13]  /*0980*/  PLOP3.LUT P0, PT, PT, PT, UP0, 0x80, 0x0 ;  /* 0x000000000000781c */ /* 0x001fda0003f0f008 */
[----:B------:R-:W-:Y:S05]  /*0990*/  @!P0 BRA `(.L_x_2147) ;  /* 0xfffffffc00f08947 */ /* 0x000fea000383ffff */
[----:B------:R-:W0:Y:S08]  /*09a0*/  S2UR UR5, SR_CTAID.X ;  /* 0x00000000000579c3 */ /* 0x000e300000002500 */
[----:B------:R-:W-:Y:S08]  /*09b0*/  BAR.ARV 0x4, 0x180 ;  /* 0x0106000000007b1d */ /* 0x000ff00000002000 */
[----:B------:R-:W-:Y:S08]  /*09c0*/  BAR.ARV 0x8, 0x180 ;  /* 0x0206000000007b1d */ /* 0x000ff00000002000 */
[----:B------:R-:W0:Y:S01]  /*09d0*/  LDC R0, c[0x0][0xd38] ;  /* 0x00034e00ff007b82 */ /* 0x000e220000000800 */
[----:B------:R-:W-:Y:S01]  /*09e0*/  ISETP.NE.AND P0, PT, R12, 0x1, PT ;  /* 0x000000010c00780c */ /* 0x000fe20003f05270 */
[----:B------:R2:W-:-:S12]  /*09f0*/  STL.64 [R1+0x1f8], RZ ;  /* 0x0001f8ff01007387 */ /* 0x0005d80000100a00 */
[----:B------:R-:W-:Y:S06]  /*0a00*/  @!P0 BAR.ARV 0x9, 0x100 ;  /* 0x0244000000008b1d */ /* 0x000fec0000002000 */
[C---:B------:R-:W-:Y:S02]  /*0a10*/  IADD3 R208, P1, R16.reuse, 0x1f8, RZ ;  /* 0x000001f810d07810 */ /* 0x040fe40007f3e0ff */
[----:B------:R-:W-:Y:S01]  /*0a20*/  IADD3 R216, P2, R16, 0x204, RZ ;  /* 0x0000020410d87810 */ /* 0x000fe20007f5e0ff */
[----:B------:R2:W-:Y:S01]  /*0a30*/  STL [R1+0x200], RZ ;  /* 0x000200ff01007387 */ /* 0x0005e20000100800 */
[----:B0-----:R-:W-:Y:S01]  /*0a40*/  ISETP.LE.AND P0, PT, R0, UR5, PT ;  /* 0x0000000500007c0c */ /* 0x001fe2000bf03270 */
[----:B------:R-:W-:-:S02]  /*0a50*/  IMAD.X R209, RZ, RZ, R17, P1 ;  /* 0x000000ffffd17224 */ /* 0x000fc400008e0611 */
[----:B------:R2:W-:Y:S01]  /*0a60*/  STL [R1+0x204], RZ ;  /* 0x000204ff01007387 */ /* 0x0005e20000100800 */
[----:B------:R-:W-:-:S09]  /*0a70*/  IMAD.X R211, RZ, RZ, R17, P2 ;  /* 0x000000ffffd37224 */ /* 0x000fd200010e0611 */
[----:B--2---:R-:W-:Y:S05]  /*0a80*/  @P0 EXIT ;  /* 0x000000000000094d */ /* 0x004fea0003800000 */
[----:B-1----:R-:W0:Y:S01]  /*0a90*/  S2R R2, SR_TID.X ;  /* 0x0000000000027919 */ /* 0x002e220000002100 */
[----:B------:R-:W1:Y:S01]  /*0aa0*/  S2UR UR9, SR_CgaCtaId ;  /* 0x00000000000979c3 */ /* 0x000e620000008800 */
[----:B------:R-:W-:Y:S01]  /*0ab0*/  UMOV UR42, 0x400 ;  /* 0x00000400002a7882 */ /* 0x000fe20000000000 */
[----:B------:R-:W-:Y:S01]  /*0ac0*/  IMAD.MOV.U32 R179, RZ, RZ, 0x2 ;  /* 0x00000002ffb37424 */ /* 0x000fe200078e00ff */
[C---:B------:R-:W-:Y:S01]  /*0ad0*/  IADD3 R205, -R12.reuse, 0xb, RZ ;  /* 0x0000000b0ccd7810 */ /* 0x040fe20007ffe1ff */
[----:B------:R-:W-:-:S04]  /*0ae0*/  VIADD R206, R12, 0x8 ;  /* 0x000000080cce7836 */ /* 0x000fc80000000000 */
[----:B------:R-:W2:Y:S01]  /*0af0*/  S2UR UR4, SR_SWINHI ;  /* 0x00000000000479c3 */ /* 0x000ea20000002f00 */
[----:B-1----:R-:W-:Y:S01]  /*0b00*/  ULEA UR42, UR9, UR42, 0x18 ;  /* 0x0000002a092a7291 */ /* 0x002fe2000f8ec03f */
[----:B0-----:R-:W-:-:S06]  /*0b10*/  VIADD R204, R2, 0xffffff80 ;  /* 0xffffff8002cc7836 */ /* 0x001fcc0000000000 */
[----:B------:R-:W-:Y:S01]  /*0b20*/  UMOV UR58, UR42 ;  /* 0x0000002a003a7c82 */ /* 0x000fe20008000000 */
[----:B--2---:R-:W-:Y:S01]  /*0b30*/  UMOV UR59, UR4 ;  /* 0x00000004003b7c82 */ /* 0x004fe20008000000 */
[----:B------:R-:W-:Y:S01]  /*0b40*/  UMOV UR4, UR5 ;  /* 0x0000000500047c82 */ /* 0x000fe20008000000 */
[----:B------:R-:W-:-:S04]  /*0b50*/  SHF.R.S32.HI R11, RZ, 0x1f, R204 ;  /* 0x0000001fff0b7819 */ /* 0x000fc800000114cc */
[CC--:B------:R-:W-:Y:S02]  /*0b60*/  LEA.HI R0, R11.reuse, R204.reuse, RZ, 0x5 ;  /* 0x000000cc0b007211 */ /* 0x0c0fe400078f28ff */
[CC--:B------:R-:W-:Y:S02]  /*0b70*/  LEA.HI R2, R11.reuse, R204.reuse, RZ, 0x4 ;  /* 0x000000cc0b027211 */ /* 0x0c0fe400078f20ff */
[CC--:B------:R-:W-:Y:S01]  /*0b80*/  LEA.HI R6, R11.reuse, R204.reuse, RZ, 0x2 ;  /* 0x000000cc0b067211 */ /* 0x0c0fe200078f10ff */
[----:B------:R-:W-:Y:S01]  /*0b90*/  IMAD.SHL.U32 R4, R0, 0x20, RZ ;  /* 0x0000002000047824 */ /* 0x000fe200078e00ff */
[----:B------:R-:W-:Y:S02]  /*0ba0*/  SHF.R.S32.HI R5, RZ, 0x4, R2 ;  /* 0x00000004ff057819 */ /* 0x000fe40000011402 */
[----:B------:R-:W-:Y:S02]  /*0bb0*/  LOP3.LUT R3, R2, 0x3fffff0, RZ, 0xc0, !PT ;  /* 0x03fffff002037812 */ /* 0x000fe400078ec0ff */
[----:B------:R-:W-:-:S02]  /*0bc0*/  LEA.HI R0, R11, R204, RZ, 0x7 ;  /* 0x000000cc0b007211 */ /* 0x000fc400078f38ff */
[----:B------:R-:W-:Y:S02]  /*0bd0*/  LOP3.LUT R7, R4, 0xfffffc00, RZ, 0xc0, !PT ;  /* 0xfffffc0004077812 */ /* 0x000fe400078ec0ff */
[----:B------:R-:W-:Y:S01]  /*0be0*/  LEA.HI R4, R2, R5, RZ, 0x1 ;  /* 0x0000000502047211 */ /* 0x000fe200078f08ff */
[----:B------:R-:W-:Y:S01]  /*0bf0*/  IMAD.IADD R2, R204, 0x1, -R3 ;  /* 0x00000001cc027824 */ /* 0x000fe200078e0a03 */
[----:B------:R-:W-:Y:S02]  /*0c00*/  LOP3.LUT R3, R0, 0xffffff80, RZ, 0xc0, !PT ;  /* 0xffffff8000037812 */ /* 0x000fe400078ec0ff */
[----:B------:R-:W-:Y:S01]  /*0c10*/  LOP3.LUT R4, R4, 0x1ffffffe, RZ, 0xc0, !PT ;  /* 0x1ffffffe04047812 */ /* 0x000fe200078ec0ff */
[----:B------:R-:W-:Y:S01]  /*0c20*/  IMAD R7, R2, 0x40, R7 ;  /* 0x0000004002077824 */ /* 0x000fe200078e0207 */
[----:B------:R-:W-:Y:S01]  /*0c30*/  LEA.HI R201, R11, R204, RZ, 0x3 ;  /* 0x000000cc0bc97211 */ /* 0x000fe200078f18ff */
[----:B------:R-:W-:Y:S01]  /*0c40*/  IMAD.IADD R210, R204, 0x1, -R3 ;  /* 0x00000001ccd27824 */ /* 0x000fe200078e0a03 */
[----:B------:R-:W-:Y:S01]  /*0c50*/  SHF.R.S32.HI R219, RZ, 0x7, R0 ;  /* 0x00000007ffdb7819 */ /* 0x000fe20000011400 */
[----:B------:R-:W-:Y:S01]  /*0c60*/  IMAD.IADD R4, R5, 0x1, -R4 ;  /* 0x0000000105047824 */ /* 0x000fe200078e0a04 */
[----:B------:R-:W-:-:S02]  /*0c70*/  LOP3.LUT R207, R201, 0xfffffff8, RZ, 0xc0, !PT ;  /* 0xfffffff8c9cf7812 */ /* 0x000fc400078ec0ff */
[----:B------:R-:W-:Y:S01]  /*0c80*/  SHF.R.S32.HI R3, RZ, 0x1f, R210 ;  /* 0x0000001fff037819 */ /* 0x000fe200000114d2 */
[----:B------:R-:W-:Y:S01]  /*0c90*/  IMAD R4, R4, 0x8, R7 ;  /* 0x0000000804047824 */ /* 0x000fe200078e0207 */
[----:B------:R-:W-:Y:S01]  /*0ca0*/  LOP3.LUT R7, R6, 0xfffffffc, RZ, 0xc0, !PT ;  /* 0xfffffffc06077812 */ /* 0x000fe200078ec0ff */
[----:B------:R-:W-:Y:S01]  /*0cb0*/  IMAD.IADD R207, R204, 0x1, -R207 ;  /* 0x00000001cccf7824 */ /* 0x000fe200078e0acf */
[CC--:B------:R-:W-:Y:S01]  /*0cc0*/  LEA.HI R13, R3.reuse, R210.reuse, RZ, 0x2 ;  /* 0x000000d2030d7211 */ /* 0x0c0fe200078f10ff */
[----:B------:R-:W-:Y:S01]  /*0cd0*/  IMAD.WIDE R178, R4, R179, UR58 ;  /* 0x0000003a04b27e25 */ /* 0x000fe2000f8e02b3 */
[----:B------:R-:W-:Y:S02]  /*0ce0*/  LEA.HI R3, R3, R210, RZ, 0x5 ;  /* 0x000000d203037211 */ /* 0x000fe400078f28ff */
[----:B------:R-:W-:Y:S01]  /*0cf0*/  SHF.R.S32.HI R2, RZ, 0x2, R13 ;  /* 0x00000002ff027819 */ /* 0x000fe2000001140d */
[----:B------:R-:W-:Y:S01]  /*0d00*/  IMAD.IADD R7, R204, 0x1, -R7 ;  /* 0x00000001cc077824 */ /* 0x000fe200078e0a07 */
[----:B------:R-:W-:Y:S01]  /*0d10*/  SHF.R.S32.HI R5, RZ, 0x1f, R13 ;  /* 0x0000001fff057819 */ /* 0x000fe2000001140d */
[----:B------:R-:W-:Y:S01]  /*0d20*/  IMAD.SHL.U32 R190, R207, 0x8, RZ ;  /* 0x00000008cfbe7824 */ /* 0x000fe200078e00ff */
[----:B------:R-:W-:-:S02]  /*0d30*/  IADD3 R8, P0, R178, 0x20, RZ ;  /* 0x00000020b2087810 */ /* 0x000fc40007f1e0ff */
[----:B------:R-:W-:Y:S01]  /*0d40*/  LEA.HI R5, R5, R2, RZ, 0x3 ;  /* 0x0000000205057211 */ /* 0x000fe200078f18ff */
[C---:B------:R-:W-:Y:S01]  /*0d50*/  VIADD R192, R190.reuse, 0x40 ;  /* 0x00000040bec07836 */ /* 0x040fe20000000000 */
[----:B------:R-:W-:Y:S01]  /*0d60*/  LEA.HI R4, R7, R7, RZ, 0x1 ;  /* 0x0000000707047211 */ /* 0x000fe200078f08ff */
[C---:B------:R-:W-:Y:S01]  /*0d70*/  VIADD R191, R190.reuse, 0x80 ;  /* 0x00000080bebf7836 */ /* 0x040fe20000000000 */
[----:B------:R-:W-:Y:S01]  /*0d80*/  LOP3.LUT R5, R5, 0xfffffff8, RZ, 0xc0, !PT ;  /* 0xfffffff805057812 */ /* 0x000fe200078ec0ff */
[----:B------:R-:W-:Y:S01]  /*0d90*/  VIADD R193, R190, 0xc0 ;  /* 0x000000c0bec17836 */ /* 0x000fe20000000000 */
[----:B------:R-:W-:Y:S02]  /*0da0*/  LOP3.LUT R6, R8, 0x380, RZ, 0xc0, !PT ;  /* 0x0000038008067812 */ /* 0x000fe400078ec0ff */
[----:B------:R-:W-:Y:S01]  /*0db0*/  SHF.R.S32.HI R3, RZ, 0x5, R3 ;  /* 0x00000005ff037819 */ /* 0x000fe20000011403 */
[----:B------:R-:W-:Y:S01]  /*0dc0*/  IMAD.IADD R2, R2, 0x1, -R5 ;  /* 0x0000000102027824 */ /* 0x000fe200078e0a05 */
[----:B------:R-:W-:-:S02]  /*0dd0*/  LOP3.LUT R4, R4, 0x1ffffffe, RZ, 0xc0, !PT ;  /* 0x1ffffffe04047812 */ /* 0x000fc400078ec0ff */
[----:B------:R-:W-:Y:S01]  /*0de0*/  SHF.R.U64 R5, R6, 0x3, RZ ;  /* 0x0000000306057819 */ /* 0x000fe200000012ff */
[----:B------:R-:W-:Y:S01]  /*0df0*/  IMAD R15, R3, 0x10, R2 ;  /* 0x00000010030f7824 */ /* 0x000fe200078e0202 */
[C---:B------:R-:W-:Y:S01]  /*0e00*/  IADD3 R9, P3, R178.reuse, 0x4000, RZ ;  /* 0x00004000b2097810 */ /* 0x040fe20007f7e0ff */
[----:B------:R-:W-:Y:S01]  /*0e10*/  IMAD.IADD R19, R7, 0x1, -R4 ;  /* 0x0000000107137824 */ /* 0x000fe200078e0a04 */
[----:B------:R-:W-:Y:S01]  /*0e20*/  LOP3.LUT R2, R5, R8, RZ, 0x3c, !PT ;  /* 0x0000000805027212 */ /* 0x000fe200078e3cff */
[--C-:B------:R-:W-:Y:S01]  /*0e30*/  IMAD.X R3, RZ, RZ, R179.reuse, P0 ;  /* 0x000000ffff037224 */ /* 0x100fe200000e06b3 */
[C---:B------:R-:W-:Y:S02]  /*0e40*/  IADD3 R5, P4, R178.reuse, 0x4020, RZ ;  /* 0x00004020b2057810 */ /* 0x040fe40007f9e0ff */
[----:B------:R-:W-:Y:S02]  /*0e50*/  IADD3 R7, P2, R178, 0x60, RZ ;  /* 0x00000060b2077810 */ /* 0x000fe40007f5e0ff */
[----:B------:R-:W-:Y:S01]  /*0e60*/  LEA.HI R0, R0, R219, RZ, 0x1 ;  /* 0x000000db00007211 */ /* 0x000fe200078f08ff */
[----:B------:R-:W-:Y:S01]  /*0e70*/  IMAD.X R11, RZ, RZ, R179, P4 ;  /* 0x000000ffff0b7224 */ /* 0x000fe200020e06b3 */
[----:B------:R-:W-:-:S02]  /*0e80*/  IADD3 R21, P1, R178, 0x40, RZ ;  /* 0x00000040b2157810 */ /* 0x000fc40007f3e0ff */
[----:B------:R-:W-:Y:S02]  /*0e90*/  LOP3.LUT R10, R5, 0x380, RZ, 0xc0, !PT ;  /* 0x00000380050a7812 */ /* 0x000fe400078ec0ff */
[----:B------:R-:W-:Y:S02]  /*0ea0*/  LOP3.LUT R6, R7, 0x380, RZ, 0xc0, !PT ;  /* 0x0000038007067812 */ /* 0x000fe400078ec0ff */
[----:B------:R-:W-:Y:S02]  /*0eb0*/  LOP3.LUT R8, R9, 0x380, RZ, 0xc0, !PT ;  /* 0x0000038009087812 */ /* 0x000fe400078ec0ff */
[----:B------:R-:W-:Y:S02]  /*0ec0*/  LOP3.LUT R0, R0, 0x3fffffe, RZ, 0xc0, !PT ;  /* 0x03fffffe00007812 */ /* 0x000fe400078ec0ff */
[----:B------:R-:W-:Y:S02]  /*0ed0*/  LOP3.LUT R4, R21, 0x380, RZ, 0xc0, !PT ;  /* 0x0000038015047812 */ /* 0x000fe400078ec0ff */
[----:B------:R-:W-:Y:S01]  /*0ee0*/  SHF.R.U64 R10, R10, 0x3, RZ ;  /* 0x000000030a0a7819 */ /* 0x000fe200000012ff */
[----:B------:R-:W-:Y:S01]  /*0ef0*/  IMAD.IADD R0, R219, 0x1, -R0 ;  /* 0x00000001db007824 */ /* 0x000fe200078e0a00 */
[----:B------:R-:W-:-:S02]  /*0f00*/  SHF.R.U64 R6, R6, 0x3, RZ ;  /* 0x0000000306067819 */ /* 0x000fc400000012ff */
[----:B------:R-:W-:Y:S01]  /*0f10*/  SHF.R.U64 R8, R8, 0x3, RZ ;  /* 0x0000000308087819 */ /* 0x000fe200000012ff */
[----:B------:R-:W-:Y:S01]  /*0f20*/  IMAD R202, R0, 0x40, R15 ;  /* 0x0000004000ca7824 */ /* 0x000fe200078e020f */
[----:B------:R-:W-:Y:S02]  /*0f30*/  LOP3.LUT R13, R13, 0x7ffffffc, RZ, 0xc0, !PT ;  /* 0x7ffffffc0d0d7812 */ /* 0x000fe400078ec0ff */
[----:B------:R-:W-:Y:S01]  /*0f40*/  SHF.R.U64 R4, R4, 0x3, RZ ;  /* 0x0000000304047819 */ /* 0x000fe200000012ff */
[----:B------:R-:W-:Y:S01]  /*0f50*/  IMAD R228, R19, 0x8, R202 ;  /* 0x0000000813e47824 */ /* 0x000fe200078e02ca */
[----:B------:R-:W-:Y:S01]  /*0f60*/  LOP3.LUT R10, R10, R5, RZ, 0x3c, !PT ;  /* 0x000000050a0a7212 */ /* 0x000fe200078e3cff */
[--C-:B------:R-:W-:Y:S01]  /*0f70*/  IMAD.X R5, RZ, RZ, R179.reuse, P1 ;  /* 0x000000ffff057224 */ /* 0x100fe200008e06b3 */
[----:B------:R-:W-:Y:S01]  /*0f80*/  LOP3.LUT R6, R6, R7, RZ, 0x3c, !PT ;  /* 0x0000000706067212 */ /* 0x000fe200078e3cff */
[--C-:B------:R-:W-:Y:S01]  /*0f90*/  IMAD.X R7, RZ, RZ, R179.reuse, P2 ;  /* 0x000000ffff077224 */ /* 0x100fe200010e06b3 */
[----:B------:R-:W-:Y:S01]  /*0fa0*/  LOP3.LUT R8, R8, R9, RZ, 0x3c, !PT ;  /* 0x0000000908087212 */ /* 0x000fe200078e3cff */
[----:B------:R-:W-:Y:S01]  /*0fb0*/  IMAD.X R9, RZ, RZ, R179, P3 ;  /* 0x000000ffff097224 */ /* 0x000fe200018e06b3 */
[----:B------:R-:W-:Y:S01]  /*0fc0*/  IADD3 R22, P0, R16, 0x11c, RZ ;  /* 0x0000011c10167810 */ /* 0x000fe20007f1e0ff */
[----:B------:R-:W-:Y:S01]  /*0fd0*/  IMAD.IADD R13, R210, 0x1, -R13 ;  /* 0x00000001d20d7824 */ /* 0x000fe200078e0a0d */
[----:B------:R-:W-:-:S02]  /*0fe0*/  IADD3 R218, P1, R16, 0x210, RZ ;  /* 0x0000021010da7810 */ /* 0x000fc40007f3e0ff */
[----:B------:R-:W-:Y:S01]  /*0ff0*/  LOP3.LUT R4, R4, R21, RZ, 0x3c, !PT ;  /* 0x0000001504047212 */ /* 0x000fe200078e3cff */
[--C-:B------:R-:W-:Y:S01]  /*1000*/  IMAD.X R23, RZ, RZ, R17.reuse, P0 ;  /* 0x000000ffff177224 */ /* 0x100fe200000e0611 */
[----:B------:R-:W-:Y:S01]  /*1010*/  MOV R227, R2 ;  /* 0x0000000200e37202 */ /* 0x000fe20000000f00 */
[----:B------:R-:W-:Y:S01]  /*1020*/  IMAD.X R217, RZ, RZ, R17, P1 ;  /* 0x000000ffffd97224 */ /* 0x000fe200008e0611 */
[----:B------:R-:W-:Y:S01]  /*1030*/  MOV R226, R4 ;  /* 0x0000000400e27202 */ /* 0x000fe20000000f00 */
[----:B------:R-:W-:Y:S01]  /*1040*/  IMAD.SHL.U32 R203, R13, 0x2, RZ ;  /* 0x000000020dcb7824 */ /* 0x000fe200078e00ff */
[----:B------:R-:W-:Y:S02]  /*1050*/  MOV R225, R6 ;  /* 0x0000000600e17202 */ /* 0x000fe40000000f00 */
[----:B------:R-:W-:Y:S02]  /*1060*/  MOV R221, R8 ;  /* 0x0000000800dd7202 */ /* 0x000fe40000000f00 */
[----:B------:R-:W-:-:S02]  /*1070*/  MOV R220, R10 ;  /* 0x0000000a00dc7202 */ /* 0x000fc40000000f00 */
[----:B------:R-:W-:Y:S02]  /*1080*/  SHF.R.S32.HI R201, RZ, 0x3, R201 ;  /* 0x00000003ffc97819 */ /* 0x000fe400000114c9 */
[----:B------:R-:W-:Y:S02]  /*1090*/  SHF.R.S32.HI R199, RZ, 0x1f, R190 ;  /* 0x0000001fffc77819 */ /* 0x000fe400000114be */
[----:B------:R-:W-:Y:S02]  /*10a0*/  SHF.R.S32.HI R198, RZ, 0x1f, R192 ;  /* 0x0000001fffc67819 */ /* 0x000fe400000114c0 */
[----:B------:R-:W-:Y:S02]  /*10b0*/  SHF.R.S32.HI R197, RZ, 0x1f, R191 ;  /* 0x0000001fffc57819 */ /* 0x000fe400000114bf */
[----:B------:R-:W-:-:S07]  /*10c0*/  SHF.R.S32.HI R196, RZ, 0x1f, R193 ;  /* 0x0000001fffc47819 */ /* 0x000fce00000114c1 */
.L_x_2277:
        /* <DEDUP_REMOVED lines=21> */
.L_x_2148:
[----:B------:R-:W-:Y:S01]  /*1220*/  ULDC UR7, c[0x0][0xd54] ;  /* 0x0003550000077ab9 */ /* 0x000fe20000000800 */
[----:B------:R-:W-:Y:S01]  /*1230*/  UMOV UR6, UR12 ;  /* 0x0000000c00067c82 */ /* 0x000fe20008000000 */
[----:B------:R-:W-:-:S11]  /*1240*/  UISETP.NE.AND UP0, UPT, UR7, 0x1, UPT ;  /* 0x000000010700788c */ /* 0x000fd6000bf05270 */
[----:B------:R-:W-:Y:S02]  /*1250*/  @UP0 ULDC.64 UR10, c[0x0][0xd58] ;  /* 0x00035600000a0ab9 */ /* 0x000fe40000000a00 */
[----:B------:R-:W-:-:S04]  /*1260*/  UIMAD.WIDE.U32 UR4, UR12, UR10, URZ ;  /* 0x0000000a0c0472a5 */ /* 0x000fc8000f8e003f */
[----:B------:R-:W-:-:S04]  /*1270*/  @UP0 USHF.R.U32.HI UR6, URZ, UR11, UR5 ;  /* 0x0000000b3f060299 */ /* 0x000fc80008011605 */
[----:B------:R-:W-:-:S12]  /*1280*/  UIMAD UR4, UR6, UR7, URZ ;  /* 0x00000007060472a4 */ /* 0x000fd8000f8e023f */
.L_x_2149:
[----:B------:R-:W2:Y:S01]  /*1290*/  LDL R0, [R1+0x45c] ;  /* 0x00045c0001007983 */ /* 0x000ea20000100800 */
[----:B------:R-:W-:Y:S01]  /*12a0*/  UIADD3 UR10, UP1, UR58, 0x32440, URZ ;  /* 0x000324403a0a7890 */ /* 0x000fe2000ff3e03f */
[----:B------:R-:W-:Y:S01]  /*12b0*/  IMAD.MOV.U32 R5, RZ, RZ, 0x80 ;  /* 0x00000080ff057424 */ /* 0x000fe200078e00ff */
[----:B------:R-:W-:Y:S01]  /*12c0*/  ULOP3.LUT UR5, URZ, UR6, URZ, 0x33, !UPT ;  /* 0x000000063f057292 */ /* 0x000fe2000f8e333f */
[----:B------:R-:W-:Y:S01]  /*12d0*/  IMAD.U32 R15, RZ, RZ, UR9 ;  /* 0x00000009ff0f7e24 */ /* 0x000fe2000f8e00ff */
[----:B------:R-:W-:Y:S01]  /*12e0*/  UIADD3 UR6, UP3, UR58, 0x32460, URZ ;  /* 0x000324603a067890 */ /* 0x000fe2000ff7e03f */
[----:B------:R-:W-:Y:S01]  /*12f0*/  IMAD.MOV.U32 R14, RZ, RZ, 0x100 ;  /* 0x00000100ff0e7424 */ /* 0x000fe200078e00ff */
[----:B------:R-:W-:Y:S01]  /*1300*/  ULDC UR61, c[0x0][0xd3c] ;  /* 0x00034f00003d7ab9 */ /* 0x000fe20000000800 */
[----:B------:R-:W-:Y:S01]  /*1310*/  UIADD3 UR7, UP2, UR58, 0x32450, URZ ;  /* 0x000324503a077890 */ /* 0x000fe2000ff5e03f */
[----:B------:R-:W-:Y:S01]  /*1320*/  IMAD.MOV.U32 R13, RZ, RZ, 0x80 ;  /* 0x00000080ff0d7424 */ /* 0x000fe200078e00ff */
[----:B------:R-:W-:Y:S01]  /*1330*/  UIADD3 UR61, UR5, UR61, URZ ;  /* 0x0000003d053d7290 */ /* 0x000fe2000fffe03f */
[----:B------:R-:W-:Y:S01]  /*1340*/  IMAD.U32 R10, RZ, RZ, UR6 ;  /* 0x00000006ff0a7e24 */ /* 0x000fe2000f8e00ff */
[----:B------:R-:W-:Y:S01]  /*1350*/  UIADD3.X UR5, URZ, UR59, URZ, UP3, !UPT ;  /* 0x0000003b3f057290 */ /* 0x000fe20009ffe43f */
[----:B------:R-:W-:Y:S01]  /*1360*/  STL.64 [R1+0x30], R14 ;  /* 0x0000300e01007387 */ /* 0x000fe20000100a00 */
[----:B------:R-:W-:Y:S01]  /*1370*/  UIADD3 UR13, UP0, UR58, 0x32430, URZ ;  /* 0x000324303a0d7890 */ /* 0x000fe2000ff1e03f */
[----:B------:R-:W-:Y:S01]  /*1380*/  IMAD.U32 R8, RZ, RZ, UR7 ;  /* 0x00000007ff087e24 */ /* 0x000fe2000f8e00ff */
[----:B------:R-:W-:Y:S01]  /*1390*/  UIADD3.X UR9, URZ, UR59, URZ, UP2, !UPT ;  /* 0x0000003b3f097290 */ /* 0x000fe200097fe43f */
[----:B------:R-:W-:Y:S01]  /*13a0*/  IMAD.U32 R6, RZ, RZ, UR61 ;  /* 0x0000003dff067e24 */ /* 0x000fe2000f8e00ff */
[----:B------:R-:W-:Y:S01]  /*13b0*/  UIADD3.X UR14, URZ, UR59, URZ, UP0, !UPT ;  /* 0x0000003b3f0e7290 */ /* 0x000fe200087fe43f */
[----:B------:R-:W-:Y:S01]  /*13c0*/  IMAD.U32 R11, RZ, RZ, UR5 ;  /* 0x00000005ff0b7e24 */ /* 0x000fe2000f8e00ff */
[----:B------:R-:W-:Y:S01]  /*13d0*/  UIADD3 UR4, UR12, -UR4, URZ ;  /* 0x800000040c047290 */ /* 0x000fe2000fffe03f */
[----:B------:R-:W-:Y:S01]  /*13e0*/  STL.128 [R1+0x420], RZ ;  /* 0x000420ff01007387 */ /* 0x000fe20000100c00 */
[----:B------:R-:W-:Y:S01]  /*13f0*/  ULDC UR5, c[0x0][0x448] ;  /* 0x0001120000057ab9 */ /* 0x000fe20000000800 */
[----:B------:R-:W-:Y:S01]  /*1400*/  ULDC.64 UR16, c[0x0][0x418] ;  /* 0x0001060000107ab9 */ /* 0x000fe20000000a00 */
[----:B------:R-:W-:Y:S01]  /*1410*/  UISETP.NE.AND UP5, UPT, UR5, 0x1, UPT ;  /* 0x000000010500788c */ /* 0x000fe2000bfa5270 */
[----:B------:R-:W-:Y:S01]  /*1420*/  IMAD.U32 R9, RZ, RZ, UR9 ;  /* 0x00000009ff097e24 */ /* 0x000fe2000f8e00ff */
[----:B------:R-:W-:Y:S01]  /*1430*/  UISETP.NE.U32.AND UP0, UPT, UR16, URZ, UPT ;  /* 0x0000003f1000728c */ /* 0x000fe2000bf05070 */
[----:B------:R-:W-:Y:S01]  /*1440*/  IMAD.U32 R3, RZ, RZ, UR14 ;  /* 0x0000000eff037e24 */ /* 0x000fe2000f8e00ff */
[----:B------:R-:W-:Y:S01]  /*1450*/  USHF.L.U32 UR61, UR61, 0x7, URZ ;  /* 0x000000073d3d7899 */ /* 0x000fe2000800063f */
[----:B------:R-:W-:Y:S01]  /*1460*/  STL [R1+0x50], R6 ;  /* 0x0000500601007387 */ /* 0x000fe20000100800 */
[----:B------:R-:W-:Y:S01]  /*1470*/  UISETP.NE.AND.EX UP0, UPT, UR17, URZ, UPT, UP0 ;  /* 0x0000003f1100728c */ /* 0x000fe2000bf05300 */
[C---:B------:R-:W-:Y:S01]  /*1480*/  IADD3 R32, P0, R16.reuse, 0x420, RZ ;  /* 0x0000042010207810 */ /* 0x040fe20007f1e0ff */
[----:B------:R-:W-:Y:S01]  /*1490*/  ULDC UR43, c[0x0][0x424] ;  /* 0x00010900002b7ab9 */ /* 0x000fe20000000800 */
[----:B------:R-:W-:Y:S01]  /*14a0*/  STL.128 [R1+0x40], R8 ;  /* 0x0000400801007387 */ /* 0x000fe20000100c00 */
[----:B------:R-:W-:Y:S01]  /*14b0*/  USEL UR43, UR43, 0x1, UP0 ;  /* 0x000000012b2b7887 */ /* 0x000fe20008000000 */
[----:B------:R-:W-:Y:S01]  /*14c0*/  IADD3 R44, P1, R16, 0x28, RZ ;  /* 0x00000028102c7810 */ /* 0x000fe20007f3e0ff */
[----:B------:R-:W-:Y:S01]  /*14d0*/  ULDC UR12, c[0x0][0x2f0] ;  /* 0x0000bc00000c7ab9 */ /* 0x000fe20000000800 */
[----:B------:R-:W-:Y:S01]  /*14e0*/  STL.128 [R1+0x430], RZ ;  /* 0x000430ff01007387 */ /* 0x000fe20000100c00 */
[----:B------:R-:W-:Y:S01]  /*14f0*/  UIMAD UR43, UR43, UR12, URZ ;  /* 0x0000000c2b2b72a4 */ /* 0x000fe2000f8e023f */
[--C-:B------:R-:W-:Y:S01]  /*1500*/  IMAD.X R47, RZ, RZ, R17.reuse, P0 ;  /* 0x000000ffff2f7224 */ /* 0x100fe200000e0611 */
[----:B------:R-:W-:Y:S01]  /*1510*/  ULDC UR44, c[0x0][0x288] ;  /* 0x0000a200002c7ab9 */ /* 0x000fe20000000800 */
[----:B------:R-:W-:Y:S01]  /*1520*/  STL.128 [R1+0x210], RZ ;  /* 0x000210ff01007387 */ /* 0x000fe20000100c00 */
[----:B------:R-:W-:Y:S01]  /*1530*/  @UP5 ULDC UR15, c[0x0][0x450] ;  /* 0x00011400000f5ab9 */ /* 0x000fe20000000800 */
[----:B------:R-:W-:Y:S01]  /*1540*/  UIADD3 UR38, UR43, 0x1, -UR44 ;  /* 0x000000012b267890 */ /* 0x000fe2000fffe82c */
[----:B------:R-:W-:Y:S01]  /*1550*/  IMAD.X R45, RZ, RZ, R17, P1 ;  /* 0x000000ffff2d7224 */ /* 0x000fe200008e0611 */
[----:B------:R-:W-:Y:S01]  /*1560*/  STL.128 [R1+0x220], RZ ;  /* 0x000220ff01007387 */ /* 0x000fe20000100c00 */
[----:B------:R-:W-:-:S03]  /*1570*/  UP2UR UR39, UPR, URZ, 0x20 ;  /* 0x000000203f277883 */ /* 0x000fc60008000000 */
[----:B------:R-:W-:Y:S04]  /*1580*/  STL.128 [R1+0x230], RZ ;  /* 0x000230ff01007387 */ /* 0x000fe80000100c00 */
        /* <DEDUP_REMOVED lines=29> */
[----:B------:R-:W-:Y:S04]  /*1760*/  STL [R1+0x10], RZ ;  /* 0x000010ff01007387 */ /* 0x000fe80000100800 */
[----:B------:R-:W-:Y:S01]  /*1770*/  STL [R1+0x38], RZ ;  /* 0x000038ff01007387 */ /* 0x000fe20000100800 */
[----:B--2---:R-:W-:-:S02]  /*1780*/  R2UR UR11, R0 ;  /* 0x00000000000b72ca */ /* 0x004fc400000e0000 */
[----:B------:R-:W0:Y:S11]  /*1790*/  LDC R0, c[0x0][0xa80] ;  /* 0x0002a000ff007b82 */ /* 0x000e360000000800 */
[----:B------:R-:W-:-:S02]  /*17a0*/  IMAD.U32 R4, RZ, RZ, UR11 ;  /* 0x0000000bff047e24 */ /* 0x000fc4000f8e00ff */
[----:B------:R-:W-:Y:S01]  /*17b0*/  IMAD.U32 R2, RZ, RZ, UR11 ;  /* 0x0000000bff027e24 */ /* 0x000fe2000f8e00ff */
[----:B------:R-:W-:Y:S02]  /*17c0*/  UIADD3.X UR11, URZ, UR59, URZ, UP1, !UPT ;  /* 0x0000003b3f0b7290 */ /* 0x000fe40008ffe43f */
[----:B------:R1:W-:Y:S01]  /*17d0*/  STL.64 [R1+0x28], R4 ;  /* 0x0000280401007387 */ /* 0x0003e20000100a00 */
[----:B------:R-:W-:Y:S02]  /*17e0*/  IMAD.MOV.U32 R12, RZ, RZ, R2 ;  /* 0x000000ffff0c7224 */ /* 0x000fe400078e0002 */
[----:B------:R-:W-:Y:S01]  /*17f0*/  IMAD.U32 R2, RZ, RZ, UR13 ;  /* 0x0000000dff027e24 */ /* 0x000fe2000f8e00ff */
[----:B------:R-:W-:Y:S02]  /*1800*/  ULDC UR13, c[0x0][0xd54] ;  /* 0x00035500000d7ab9 */ /* 0x000fe40000000800 */
[----:B------:R-:W-:Y:S01]  /*1810*/  UIMAD UR13, UR8, UR13, UR4 ;  /* 0x0000000d080d72a4 */ /* 0x000fe2000f8e0204 */
[----:B------:R2:W-:Y:S02]  /*1820*/  STL.128 [R1], R12 ;  /* 0x0000000c01007387 */ /* 0x0005e40000100c00 */
[----:B------:R-:W-:Y:S01]  /*1830*/  ULDC.64 UR4, c[0x0][0xad8] ;  /* 0x0002b60000047ab9 */ /* 0x000fe20000000a00 */
[----:B------:R-:W-:Y:S01]  /*1840*/  @UP5 ULDC UR8, c[0x0][0x44c] ;  /* 0x0001130000085ab9 */ /* 0x000fe20000000800 */
[----:B------:R-:W-:Y:S01]  /*1850*/  UISETP.GE.AND UP4, UPT, UR5, 0x1, UPT ;  /* 0x000000010500788c */ /* 0x000fe2000bf86270 */
[----:B-1----:R-:W-:Y:S01]  /*1860*/  IMAD.U32 R5, RZ, RZ, UR11 ;  /* 0x0000000bff057e24 */ /* 0x002fe2000f8e00ff */
[----:B------:R-:W-:Y:S01]  /*1870*/  ULDC UR11, c[0x0][0xd48] ;  /* 0x00035200000b7ab9 */ /* 0x000fe20000000800 */
[----:B------:R-:W-:Y:S01]  /*1880*/  IMAD.U32 R4, RZ, RZ, UR10 ;  /* 0x0000000aff047e24 */ /* 0x000fe2000f8e00ff */
[----:B------:R-:W-:Y:S01]  /*1890*/  UISETP.NE.AND UP1, UPT, UR11, 0x1, UPT ;  /* 0x000000010b00788c */ /* 0x000fe2000bf25270 */
[----:B------:R2:W-:Y:S01]  /*18a0*/  STL.64 [R1+0x18], R2 ;  /* 0x0000180201007387 */ /* 0x0005e20000100a00 */
[----:B------:R-:W-:Y:S01]  /*18b0*/  UIADD3 UR10, UR61, 0x7f, URZ ;  /* 0x0000007f3d0a7890 */ /* 0x000fe2000fffe03f */
[----:B------:R-:W-:Y:S01]  /*18c0*/  PLOP3.LUT P2, PT, PT, PT, UP4, 0x40, 0x0 ;  /* 0x000000000000781c */ /* 0x000fe20003f4e848 */
[----:B------:R-:W-:Y:S01]  /*18d0*/  UMOV UR60, UR13 ;  /* 0x0000000d003c7c82 */ /* 0x000fe20008000000 */
[----:B------:R2:W-:Y:S01]  /*18e0*/  STL.64 [R1+0x20], R4 ;  /* 0x0000200401007387 */ /* 0x0005e20000100a00 */
[----:B------:R-:W-:-:S02]  /*18f0*/  UIMAD.WIDE.U32 UR8, UR10, UR8, URZ ;  /* 0x000000080a0872a5 */ /* 0x000fc4000f8e003f */
[----:B------:R-:W-:Y:S01]  /*1900*/  UP2UR UR41, UPR, URZ, 0x10 ;  /* 0x000000103f297883 */ /* 0x000fe20008000000 */
[----:B0-----:R2:W-:Y:S01]  /*1910*/  STL [R1+0x440], R0 ;  /* 0x0004400001007387 */ /* 0x0015e20000100800 */
[----:B------:R-:W-:Y:S01]  /*1920*/  @UP5 USHF.R.U32.HI UR10, URZ, UR15, UR9 ;  /* 0x0000000f3f0a5299 */ /* 0x000fe20008011609 */
[----:B------:R-:W-:Y:S01]  /*1930*/  @UP1 ULDC UR6, c[0x0][0xd4c] ;  /* 0x0003530000061ab9 */ /* 0x000fe20000000800 */
[----:B------:R-:W-:Y:S01]  /*1940*/  @UP1 ULDC UR14, c[0x0][0xd50] ;  /* 0x00035400000e1ab9 */ /* 0x000fe20000000800 */
[----:B------:R-:W-:Y:S02]  /*1950*/  UIMAD.WIDE.U32 UR6, UR13, UR6, URZ ;  /* 0x000000060d0672a5 */ /* 0x000fe4000f8e003f */
[----:B------:R-:W-:Y:S02]  /*1960*/  UIADD3 UR10, UR38, UR10, URZ ;  /* 0x0000000a260a7290 */ /* 0x000fe4000fffe03f */
[----:B------:R-:W-:Y:S02]  /*1970*/  @UP1 USHF.R.U32.HI UR60, URZ, UR14, UR7 ;  /* 0x0000000e3f3c1299 */ /* 0x000fe40008011607 */
[----:B------:R-:W-:-:S02]  /*1980*/  UIADD3 UR4, UR10, UR4, URZ ;  /* 0x000000040a047290 */ /* 0x000fc4000fffe03f */
[----:B------:R-:W-:-:S04]  /*1990*/  UIADD3 UR6, -UR60, URZ, URZ ;  /* 0x0000003f3c067290 */ /* 0x000fc8000fffe13f */
[----:B------:R-:W-:-:S06]  /*19a0*/  UIMAD UR6, UR11, UR6, UR13 ;  /* 0x000000060b0672a4 */ /* 0x000fcc000f8e020d */
[----:B------:R-:W-:Y:S01]  /*19b0*/  IMAD.U32 R200, RZ, RZ, UR6 ;  /* 0x00000006ffc87e24 */ /* 0x000fe2000f8e00ff */
[----:B--2---:R-:W-:Y:S06]  /*19c0*/  @P2 BRA `(.L_x_2150) ;  /* 0x0000000000442947 */ /* 0x004fec0003800000 */
        /* <DEDUP_REMOVED lines=10> */
.L_x_2151:
[----:B------:R-:W-:-:S11]  /*1a70*/  UISETP.NE.AND UP0, UPT, UR5, 0x1, UPT ;  /* 0x000000010500788c */ /* 0x000fd6000bf05270 */
[----:B------:R-:W-:Y:S02]  /*1a80*/  @UP0 ULDC.64 UR10, c[0x0][0xae0] ;  /* 0x0002b800000a0ab9 */ /* 0x000fe40000000a00 */
[----:B------:R-:W-:-:S04]  /*1a90*/  UIMAD.WIDE.U32 UR6, UR8, UR10, URZ ;  /* 0x0000000a080672a5 */ /* 0x000fc8000f8e003f */
[----:B------:R-:W-:-:S12]  /*1aa0*/  @UP0 USHF.R.U32.HI UR8, URZ, UR11, UR7 ;  /* 0x0000000b3f080299 */ /* 0x000fd80008011607 */
.L_x_2152:
[----:B------:R-:W-:-:S04]  /*1ab0*/  UIMAD UR8, UR8, UR5, UR5 ;  /* 0x00000005080872a4 */ /* 0x000fc8000f8e0205 */
[----:B------:R-:W-:-:S04]  /*1ac0*/  UISETP.LT.AND UP0, UPT, UR4, UR8, UPT ;  /* 0x000000080400728c */ /* 0x000fc8000bf01270 */
[----:B------:R-:W-:-:S12]  /*1ad0*/  USEL UR4, UR4, UR8, UP0 ;  /* 0x0000000804047287 */ /* 0x000fd80008000000 */
.L_x_2150:
[----:B------:R-:W-:Y:S02]  /*1ae0*/  UISETP.NE.AND UP0, UPT, UR39, URZ, UPT ;  /* 0x0000003f2700728c */ /* 0x000fe4000bf05270 */
[----:B------:R-:W-:Y:S02]  /*1af0*/  UIADD3 UR6, UR43, 0x5f, URZ ;  /* 0x0000005f2b067890 */ /* 0x000fe4000fffe03f */
[----:B------:R-:W-:Y:S02]  /*1b00*/  UIADD3 UR8, UR4, 0x5f, URZ ;  /* 0x0000005f04087890 */ /* 0x000fe4000fffe03f */
[----:B------:R-:W-:Y:S02]  /*1b10*/  UISETP.GE.AND UP1, UPT, UR5, 0x1, UPT ;  /* 0x000000010500788c */ /* 0x000fe4000bf26270 */
[----:B------:R-:W-:Y:S02]  /*1b20*/  UIMAD.WIDE UR6, UR6, 0x2aaaaaab, URZ ;  /* 0x2aaaaaab060678a5 */ /* 0x000fe4000f8e023f */
[----:B------:R-:W-:Y:S01]  /*1b30*/  UIMAD.WIDE UR8, UR8, 0x2aaaaaab, URZ ;  /* 0x2aaaaaab080878a5 */ /* 0x000fe2000f8e023f */
[----:B------:R-:W-:Y:S01]  /*1b40*/  @UP0 ULDC UR10, c[0x0][0x44c] ;  /* 0x00011300000a0ab9 */ /* 0x000fe20000000800 */
[----:B------:R-:W-:Y:S01]  /*1b50*/  USHF.R.U32.HI UR4, URZ, 0x1f, UR7 ;  /* 0x0000001f3f047899 */ /* 0x000fe20008011607 */
[----:B------:R-:W-:Y:S01]  /*1b60*/  PLOP3.LUT P0, PT, PT, PT, UP1, 0x40, 0x0 ;  /* 0x000000000000781c */ /* 0x000fe20003f0e818 */
[----:B------:R-:W-:-:S02]  /*1b70*/  UIMAD.WIDE.U32 UR10, UR61, UR10, URZ ;  /* 0x0000000a3d0a72a5 */ /* 0x000fc4000f8e003f */
[----:B------:R-:W-:Y:S01]  /*1b80*/  USHF.R.U32.HI UR6, URZ, 0x1f, UR9 ;  /* 0x0000001f3f067899 */ /* 0x000fe20008011609 */
[----:B------:R-:W-:Y:S01]  /*1b90*/  @UP0 ULDC UR14, c[0x0][0x450] ;  /* 0x00011400000e0ab9 */ /* 0x000fe20000000800 */
[----:B------:R-:W-:Y:S01]  /*1ba0*/  UMOV UR12, UR61 ;  /* 0x0000003d000c7c82 */ /* 0x000fe20008000000 */
[----:B------:R-:W-:Y:S02]  /*1bb0*/  UIADD3 UR44, UR43, -UR44, URZ ;  /* 0x8000002c2b2c7290 */ /* 0x000fe4000fffe03f */
[----:B------:R-:W-:Y:S02]  /*1bc0*/  @UP0 USHF.R.U32.HI UR12, URZ, UR14, UR11 ;  /* 0x0000000e3f0c0299 */ /* 0x000fe4000801160b */
[----:B------:R-:W-:Y:S02]  /*1bd0*/  ULEA.HI.SX32 UR4, UR7, UR4, 0x1c ;  /* 0x0000000407047291 */ /* 0x000fe4000f8fe23f */
[----:B------:R-:W-:Y:S02]  /*1be0*/  ULEA.HI.SX32 UR6, UR9, UR6, 0x1c ;  /* 0x0000000609067291 */ /* 0x000fe4000f8fe23f */
[----:B------:R-:W-:-:S02]  /*1bf0*/  UIADD3 UR7, UR44, UR12, URZ ;  /* 0x0000000c2c077290 */ /* 0x000fc4000fffe03f */
[----:B------:R-:W-:Y:S01]  /*1c00*/  UISETP.LT.AND UP0, UPT, UR4, UR6, UPT ;  /* 0x000000060400728c */ /* 0x000fe2000bf01270 */
[----:B------:R-:W-:Y:S02]  /*1c10*/  ULDC UR13, c[0x0][0xad4] ;  /* 0x0002b500000d7ab9 */ /* 0x000fe40000000800 */
[----:B------:R-:W-:Y:S02]  /*1c20*/  UIADD3 UR8, UR7, -UR13, URZ ;  /* 0x8000000d07087290 */ /* 0x000fe4000fffe03f */
[----:B------:R-:W-:Y:S01]  /*1c30*/  USEL UR45, UR4, UR6, UP0 ;  /* 0x00000006042d7287 */ /* 0x000fe20008000000 */
        /* <DEDUP_REMOVED lines=12> */
.L_x_2154:
[----:B------:R-:W-:-:S11]  /*1d00*/  UISETP.NE.AND UP0, UPT, UR5, 0x1, UPT ;  /* 0x000000010500788c */ /* 0x000fd6000bf05270 */
[----:B------:R-:W-:Y:S02]  /*1d10*/  @UP0 ULDC.64 UR10, c[0x0][0xae0] ;  /* 0x0002b800000a0ab9 */ /* 0x000fe40000000a00 */
[----:B------:R-:W-:-:S04]  /*1d20*/  UIMAD.WIDE.U32 UR6, UR4, UR10, URZ ;  /* 0x0000000a040672a5 */ /* 0x000fc8000f8e003f */
[----:B------:R-:W-:-:S12]  /*1d30*/  @UP0 USHF.R.U32.HI UR4, URZ, UR11, UR7 ;  /* 0x0000000b3f040299 */ /* 0x000fd80008011607 */
.L_x_2155:
[----:B------:R-:W-:-:S04]  /*1d40*/  UIMAD UR4, UR4, UR5, URZ ;  /* 0x00000005040472a4 */ /* 0x000fc8000f8e023f */
[----:B------:R-:W-:-:S04]  /*1d50*/  UISETP.LT.AND UP0, UPT, UR8, UR4, UPT ;  /* 0x000000040800728c */ /* 0x000fc8000bf01270 */
[----:B------:R-:W-:-:S12]  /*1d60*/  USEL UR8, UR8, UR4, !UP0 ;  /* 0x0000000408087287 */ /* 0x000fd8000c000000 */
.L_x_2153:
[----:B------:R-:W-:Y:S01]  /*1d70*/  UIMAD.WIDE UR4, UR8, 0x2aaaaaab, URZ ;  /* 0x2aaaaaab080478a5 */ /* 0x000fe2000f8e023f */
[----:B------:R-:W-:-:S03]  /*1d80*/  PLOP3.LUT P0, PT, PT, PT, PT, 0x80, 0x0 ;  /* 0x000000000000781c */ /* 0x000fc60003f0f070 */
[----:B------:R-:W-:-:S04]  /*1d90*/  USHF.R.U32.HI UR4, URZ, 0x1f, UR5 ;  /* 0x0000001f3f047899 */ /* 0x000fc80008011605 */
[----:B------:R-:W-:-:S04]  /*1da0*/  ULEA.HI.SX32 UR4, UR5, UR4, 0x1c ;  /* 0x0000000405047291 */ /* 0x000fc8000f8fe23f */
[----:B------:R-:W-:-:S04]  /*1db0*/  UISETP.LT.AND UP0, UPT, URZ, UR4, UPT ;  /* 0x000000043f00728c */ /* 0x000fc8000bf01270 */
[----:B------:R-:W-:-:S04]  /*1dc0*/  USEL UR40, URZ, UR4, !UP0 ;  /* 0x000000043f287287 */ /* 0x000fc8000c000000 */
[----:B------:R-:W-:-:S06]  /*1dd0*/  UISETP.GT.AND UP0, UPT, UR45, UR40, UPT ;  /* 0x000000282d00728c */ /* 0x000fcc000bf04270 */
[----:B------:R-:W-:-:S13]  /*1de0*/  PLOP3.LUT P1, PT, PT, PT, UP0, 0x80, 0x0 ;  /* 0x000000000000781c */ /* 0x000fda0003f2f008 */
[----:B------:R-:W-:Y:S05]  /*1df0*/  @!P1 BRA `(.L_x_2156) ;  /* 0x000001e000789947 */ /* 0x000fea0003800000 */
[----:B------:R-:W0:Y:S01]  /*1e00*/  SHFL.IDX PT, R0, R219, RZ, 0x1f ;  /* 0x00001fffdb007589 */ /* 0x000e2200000e0000 */
[----:B------:R-:W-:Y:S01]  /*1e10*/  UIADD3 UR6, UR42, 0x18400, URZ ;  /* 0x000184002a067890 */ /* 0x000fe2000fffe03f */
[----:B------:R-:W-:Y:S01]  /*1e20*/  IMAD.MOV.U32 R12, RZ, RZ, 0x1 ;  /* 0x00000001ff0c7424 */ /* 0x000fe200078e00ff */
[----:B------:R-:W-:Y:S01]  /*1e30*/  UIADD3 UR5, UR42, 0x400, URZ ;  /* 0x000004002a057890 */ /* 0x000fe2000fffe03f */
[----:B------:R-:W-:Y:S01]  /*1e40*/  IMAD.MOV.U32 R4, RZ, RZ, 0x1 ;  /* 0x00000001ff047424 */ /* 0x000fe200078e00ff */
[----:B------:R-:W-:Y:S01]  /*1e50*/  UIADD3 UR4, UR42, 0x1c400, URZ ;  /* 0x0001c4002a047890 */ /* 0x000fe2000fffe03f */
[----:B------:R-:W-:Y:S01]  /*1e60*/  IMAD.MOV.U32 R5, RZ, RZ, RZ ;  /* 0x000000ffff057224 */ /* 0x000fe200078e00ff */
[----:B------:R-:W-:Y:S01]  /*1e70*/  USHF.R.U32.HI UR5, URZ, 0x4, UR5 ;  /* 0x000000043f057899 */ /* 0x000fe20008011605 */
[----:B------:R-:W-:Y:S01]  /*1e80*/  IMAD.MOV.U32 R6, RZ, RZ, 0x1 ;  /* 0x00000001ff067424 */ /* 0x000fe200078e00ff */
[----:B------:R-:W-:Y:S01]  /*1e90*/  USHF.R.U32.HI UR4, URZ, 0x4, UR4 ;  /* 0x000000043f047899 */ /* 0x000fe20008011604 */
[----:B------:R-:W-:Y:S01]  /*1ea0*/  IMAD.MOV.U32 R7, RZ, RZ, RZ ;  /* 0x000000ffff077224 */ /* 0x000fe200078e00ff */
[----:B------:R-:W-:Y:S01]  /*1eb0*/  ULOP3.LUT UR5, UR5, 0x3fff, URZ, 0xc0, !UPT ;  /* 0x00003fff05057892 */ /* 0x000fe2000f8ec03f */
[----:B------:R-:W-:Y:S01]  /*1ec0*/  IMAD.MOV.U32 R13, RZ, RZ, RZ ;  /* 0x000000ffff0d7224 */ /* 0x000fe200078e00ff */
[----:B------:R-:W-:Y:S01]  /*1ed0*/  ULOP3.LUT UR4, UR4, 0x3fff, URZ, 0xc0, !UPT ;  /* 0x00003fff04047892 */ /* 0x000fe2000f8ec03f */
[----:B------:R-:W-:Y:S01]  /*1ee0*/  IMAD.MOV.U32 R9, RZ, RZ, 0x40000040 ;  /* 0x40000040ff097424 */ /* 0x000fe200078e00ff */
[----:B------:R-:W-:Y:S01]  /*1ef0*/  ULOP3.LUT UR7, UR5, 0x3000000, URZ, 0xfc, !UPT ;  /* 0x0300000005077892 */ /* 0x000fe2000f8efc3f */
[----:B------:R1:W-:Y:S01]  /*1f00*/  STL.128 [R1+0x60], R4 ;  /* 0x0000600401007387 */ /* 0x0003e20000100c00 */
[----:B------:R-:W-:Y:S01]  /*1f10*/  ULOP3.LUT UR4, UR4, 0x10000, URZ, 0xfc, !UPT ;  /* 0x0001000004047892 */ /* 0x000fe2000f8efc3f */
[----:B------:R-:W-:Y:S01]  /*1f20*/  IMAD.MOV.U32 R11, RZ, RZ, 0x40000040 ;  /* 0x40000040ff0b7424 */ /* 0x000fe200078e00ff */
[----:B------:R-:W-:Y:S01]  /*1f30*/  ULOP3.LUT UR5, UR5, 0x10000, URZ, 0xfc, !UPT ;  /* 0x0001000005057892 */ /* 0x000fe2000f8efc3f */
[----:B------:R2:W-:Y:S01]  /*1f40*/  STL.64 [R1+0x70], R12 ;  /* 0x0000700c01007387 */ /* 0x0005e20000100a00 */
[----:B------:R-:W-:Y:S01]  /*1f50*/  IMAD.U32 R10, RZ, RZ, UR7 ;  /* 0x00000007ff0a7e24 */ /* 0x000fe2000f8e00ff */
[----:B------:R-:W-:Y:S01]  /*1f60*/  IADD3 R27, P1, R16, 0x78, RZ ;  /* 0x00000078101b7810 */ /* 0x000fe20007f3e0ff */
[----:B------:R-:W-:Y:S01]  /*1f70*/  IMAD.U32 R8, RZ, RZ, UR4 ;  /* 0x00000004ff087e24 */ /* 0x000fe2000f8e00ff */
[----:B0-----:R-:W-:Y:S01]  /*1f80*/  LEA.HI R2, R0, R0, RZ, 0x1 ;  /* 0x0000000000027211 */ /* 0x001fe200078f08ff */
[----:B------:R-:W-:Y:S01]  /*1f90*/  IMAD.U32 R14, RZ, RZ, UR5 ;  /* 0x00000005ff0e7e24 */ /* 0x000fe2000f8e00ff */
[----:B------:R-:W-:Y:S01]  /*1fa0*/  ULOP3.LUT UP0, URZ, UR6, 0x1bf, URZ, 0xc0, !UPT ;  /* 0x000001bf063f7892 */ /* 0x000fe2000f80c03f */
[----:B------:R-:W-:Y:S01]  /*1fb0*/  IMAD.MOV.U32 R15, RZ, RZ, 0x40000040 ;  /* 0x40000040ff0f7424 */ /* 0x000fe200078e00ff */
[----:B------:R-:W-:Y:S01]  /*1fc0*/  LOP3.LUT R3, R2, 0x7fffe, RZ, 0xc0, !PT ;  /* 0x0007fffe02037812 */ /* 0x000fe200078ec0ff */
[----:B------:R0:W-:Y:S01]  /*1fd0*/  STL.128 [R1+0x80], R8 ;  /* 0x0000800801007387 */ /* 0x0001e20000100c00 */
[----:B------:R-:W-:Y:S01]  /*1fe0*/  IMAD.X R40, RZ, RZ, R17, P1 ;  /* 0x000000ffff287224 */ /* 0x000fe200008e0611 */
[----:B------:R-:W-:Y:S01]  /*1ff0*/  IADD3 R30, P5, R16, 0xf8, RZ ;  /* 0x000000f8101e7810 */ /* 0x000fe20007fbe0ff */
[----:B-1----:R-:W-:Y:S01]  /*2000*/  IMAD.MOV.U32 R5, RZ, RZ, 0x40000040 ;  /* 0x40000040ff057424 */ /* 0x002fe200078e00ff */
[----:B------:R0:W-:Y:S01]  /*2010*/  STL.64 [R1+0x58], RZ ;  /* 0x000058ff01007387 */ /* 0x0001e20000100a00 */
[----:B------:R-:W-:Y:S01]  /*2020*/  IMAD.IADD R3, R0, 0x1, -R3 ;  /* 0x0000000100037824 */ /* 0x000fe200078e0a03 */
[----:B------:R-:W-:Y:S01]  /*2030*/  PLOP3.LUT P1, PT, PT, PT, UP0, 0x80, 0x0 ;  /* 0x000000000000781c */ /* 0x000fe20003f2f008 */
[----:B--2---:R-:W-:Y:S01]  /*2040*/  IMAD.MOV.U32 R13, RZ, RZ, 0x40000040 ;  /* 0x40000040ff0d7424 */ /* 0x004fe200078e00ff */
[----:B------:R0:W-:Y:S01]  /*2050*/  STL.128 [R1+0x90], RZ ;  /* 0x000090ff01007387 */ /* 0x0001e20000100c00 */
[C---:B------:R-:W-:Y:S01]  /*2060*/  IADD3 R29, P6, R16.reuse, 0xf0, RZ ;  /* 0x000000f0101d7810 */ /* 0x040fe20007fde0ff */
[--C-:B------:R-:W-:Y:S01]  /*2070*/  IMAD.X R31, RZ, RZ, R17.reuse, P5 ;  /* 0x000000ffff1f7224 */ /* 0x100fe200028e0611 */
[----:B------:R-:W-:Y:S01]  /*2080*/  LEA R3, R3, UR6, 0xd ;  /* 0x0000000603037c11 */ /* 0x000fe2000f8e68ff */
[----:B------:R0:W-:Y:S01]  /*2090*/  STL.128 [R1+0xa0], RZ ;  /* 0x0000a0ff01007387 */ /* 0x0001e20000100c00 */
[----:B------:R-:W-:Y:S01]  /*20a0*/  IADD3 R28, P0, R16, 0x80, RZ ;  /* 0x00000080101c7810 */ /* 0x000fe20007f1e0ff */
[----:B------:R-:W-:Y:S01]  /*20b0*/  IMAD.X R42, RZ, RZ, R17, P6 ;  /* 0x000000ffff2a7224 */ /* 0x000fe200030e0611 */
[----:B------:R-:W-:Y:S01]  /*20c0*/  SHF.R.U32.HI R0, RZ, 0x4, R3 ;  /* 0x00000004ff007819 */ /* 0x000fe20000011603 */
[----:B------:R-:W-:Y:S01]  /*20d0*/  VIADD R2, R3, 0xa000 ;  /* 0x0000a00003027836 */ /* 0x000fe20000000000 */
[----:B------:R0:W-:Y:S01]  /*20e0*/  STL.128 [R1+0xb0], RZ ;  /* 0x0000b0ff01007387 */ /* 0x0001e20000100c00 */
[----:B------:R-:W-:Y:S01]  /*20f0*/  IMAD.X R43, RZ, RZ, R17, P0 ;  /* 0x000000ffff2b7224 */ /* 0x000fe200000e0611 */
[----:B------:R-:W-:-:S02]  /*2100*/  LOP3.LUT R0, R0, 0x3fff, RZ, 0xc0, !PT ;  /* 0x00003fff00007812 */ /* 0x000fc400078ec0ff */
[----:B------:R-:W-:Y:S01]  /*2110*/  SHF.R.U32.HI R2, RZ, 0x4, R2 ;  /* 0x00000004ff027819 */ /* 0x000fe20000011602 */
[----:B------:R0:W-:Y:S01]  /*2120*/  STL.128 [R1+0xc0], RZ ;  /* 0x0000c0ff01007387 */ /* 0x0001e20000100c00 */
[----:B------:R-:W-:Y:S02]  /*2130*/  LOP3.LUT R4, R0, 0x10000, RZ, 0xfc, !PT ;  /* 0x0001000000047812 */ /* 0x000fe400078efcff */
[----:B------:R-:W-:Y:S01]  /*2140*/  LOP3.LUT R2, R2, 0x3fff, RZ, 0xc0, !PT ;  /* 0x00003fff02027812 */ /* 0x000fe200078ec0ff */
[----:B------:R0:W-:Y:S01]  /*2150*/  STL.128 [R1+0xd0], RZ ;  /* 0x0000d0ff01007387 */ /* 0x0001e20000100c00 */
[----:B------:R-:W-:Y:S02]  /*2160*/  IADD3 R19, P2, R16, 0x70, RZ ;  /* 0x0000007010137810 */ /* 0x000fe40007f5e0ff */
[----:B------:R-:W-:Y:S01]  /*2170*/  LOP3.LUT R2, R2, 0x10000, RZ, 0xfc, !PT ;  /* 0x0001000002027812 */ /* 0x000fe200078efcff */
[----:B------:R0:W-:Y:S01]  /*2180*/  STL.64 [R1+0x78], R4 ;  /* 0x0000780401007387 */ /* 0x0001e20000100a00 */
[C---:B------:R-:W-:Y:S01]  /*2190*/  IADD3 R26, P3, R16.reuse, 0x68, RZ ;  /* 0x00000068101a7810 */ /* 0x040fe20007f7e0ff */
[--C-:B------:R-:W-:Y:S01]  /*21a0*/  IMAD.X R38, RZ, RZ, R17.reuse, P2 ;  /* 0x000000ffff267224 */ /* 0x100fe200010e0611 */
[C---:B------:R-:W-:Y:S01]  /*21b0*/  IADD3 R18, P4, R16.reuse, 0x60, RZ ;  /* 0x0000006010127810 */ /* 0x040fe20007f9e0ff */
[----:B------:R-:W-:Y:S01]  /*21c0*/  IMAD.MOV.U32 R12, RZ, RZ, R2 ;  /* 0x000000ffff0c7224 */ /* 0x000fe200078e0002 */
[----:B------:R0:W-:Y:S01]  /*21d0*/  STL.128 [R1+0xe0], RZ ;  /* 0x0000e0ff01007387 */ /* 0x0001e20000100c00 */
[C---:B------:R-:W-:Y:S01]  /*21e0*/  IADD3 R34, P5, R16.reuse, 0x58, RZ ;  /* 0x0000005810227810 */ /* 0x040fe20007fbe0ff */
[--C-:B------:R-:W-:Y:S01]  /*21f0*/  IMAD.X R41, RZ, RZ, R17.reuse, P3 ;  /* 0x000000ffff297224 */ /* 0x100fe200018e0611 */
[C---:B------:R-:W-:Y:S01]  /*2200*/  IADD3 R24, P6, R16.reuse, 0x88, RZ ;  /* 0x0000008810187810 */ /* 0x040fe20007fde0ff */
[----:B------:R0:W-:Y:S01]  /*2210*/  STL.128 [R1+0xf0], R12 ;  /* 0x0000f00c01007387 */ /* 0x0001e20000100c00 */
[----:B------:R-:W-:Y:S01]  /*2220*/  IADD3 R36, P0, R16, 0x90, RZ ;  /* 0x0000009010247810 */ /* 0x000fe20007f1e0ff */
[----:B------:R-:W-:-:S02]  /*2230*/  IMAD.X R39, RZ, RZ, R17, P4 ;  /* 0x000000ffff277224 */ /* 0x000fc400020e0611 */
[--C-:B------:R-:W-:Y:S02]  /*2240*/  IMAD.X R35, RZ, RZ, R17.reuse, P5 ;  /* 0x000000ffff237224 */ /* 0x100fe400028e0611 */
[--C-:B------:R-:W-:Y:S02]  /*2250*/  IMAD.X R25, RZ, RZ, R17.reuse, P6 ;  /* 0x000000ffff197224 */ /* 0x100fe400030e0611 */
[----:B------:R-:W-:Y:S01]  /*2260*/  IMAD.X R37, RZ, RZ, R17, P0 ;  /* 0x000000ffff257224 */ /* 0x000fe200000e0611 */
[----:B------:R-:W-:Y:S06]  /*2270*/  @!P1 BRA `(.L_x_2157) ;  /* 0x0000000000409947 */ /* 0x000fec0003800000 */
[----:B------:R-:W-:Y:S01]  /*2280*/  MOV R0, 0x0 ;  /* 0x0000000000007802 */ /* 0x000fe20000000f00 */
[----:B------:R-:W-:Y:S01]  /*2290*/  ULDC.64 UR4, c[0x4][0x98] ;  /* 0x0100260000047ab9 */ /* 0x000fe20000000a00 */
[----:B------:R-:W-:Y:S01]  /*22a0*/  ULDC.64 UR6, c[0x4][0x38] ;  /* 0x01000e0000067ab9 */ /* 0x000fe20000000a00 */
[----:B0-----:R-:W-:Y:S01]  /*22b0*/  IMAD.U32 R4, RZ, RZ, UR4 ;  /* 0x00000004ff047e24 */ /* 0x001fe2000f8e00ff */
        /* <DEDUP_REMOVED lines=12> */
.L_x_2157:
[----:B------:R-:W1:Y:S01]  /*2380*/  S2R R20, SR_TID.X ;  /* 0x0000000000147919 */ /* 0x000e620000002100 */
[----:B0-----:R-:W0:Y:S01]  /*2390*/  LDC R15, c[0x0][0x288] ;  /* 0x0000a200ff0f7b82 */ /* 0x001e220000000800 */
[----:B------:R-:W-:Y:S01]  /*23a0*/  IADD3 R8, P0, R16, 0x100, RZ ;  /* 0x0000010010087810 */ /* 0x000fe20007f1e0ff */
[----:B------:R-:W-:Y:S01]  /*23b0*/  ULDC UR4, c[0x0][0x20] ;  /* 0x0000080000047ab9 */ /* 0x000fe20000000800 */
[----:B------:R-:W-:Y:S01]  /*23c0*/  IMAD.U32 R13, RZ, RZ, UR43 ;  /* 0x0000002bff0d7e24 */ /* 0x000fe2000f8e00ff */
[----:B------:R-:W-:Y:S01]  /*23d0*/  STL.64 [R1+0x110], R34 ;  /* 0x0001102201007387 */ /* 0x000fe20000100a00 */
[----:B------:R-:W-:Y:S02]  /*23e0*/  VIADD R194, R22, -UR4 ;  /* 0x8000000416c27c36 */ /* 0x000fe40008000000 */
[----:B------:R-:W-:Y:S01]  /*23f0*/  IMAD.X R9, RZ, RZ, R17, P0 ;  /* 0x000000ffff097224 */ /* 0x000fe200000e0611 */
[----:B------:R-:W2:Y:S01]  /*2400*/  LDC.64 R10, c[0x0][0xad0] ;  /* 0x0002b400ff0a7b82 */ /* 0x000ea20000000a00 */
[----:B------:R-:W-:Y:S04]  /*2410*/  STL.64 [R1+0x100], R202 ;  /* 0x000100ca01007387 */ /* 0x000fe80000100a00 */
[----:B------:R-:W-:Y:S03]  /*2420*/  STL.64 [R1+0x108], R8 ;  /* 0x0001080801007387 */ /* 0x000fe60000100a00 */
[----:B------:R-:W3:Y:S01]  /*2430*/  LDC.64 R6, c[0x0][0x448] ;  /* 0x00011200ff067b82 */ /* 0x000ee20000000a00 */
[----:B------:R-:W-:Y:S04]  /*2440*/  STL.U8 [R1+0x118], RZ ;  /* 0x000118ff01007387 */ /* 0x000fe80000100000 */
[----:B------:R4:W-:Y:S03]  /*2450*/  STL [R194+0x8], R13 ;  /* 0x0000080dc2007387 */ /* 0x0009e60000100800 */
[----:B------:R-:W5:Y:S01]  /*2460*/  LDC.64 R4, c[0x0][0xad8] ;  /* 0x0002b600ff047b82 */ /* 0x000f620000000a00 */
[----:B0-----:R0:W-:Y:S04]  /*2470*/  STL [R194+0x4], R15 ;  /* 0x0000040fc2007387 */ /* 0x0011e80000100800 */
[----:B------:R0:W-:Y:S01]  /*2480*/  STL [R194+0x14], RZ ;  /* 0x000014ffc2007387 */ /* 0x0001e20000100800 */
[----:B-1----:R-:W-:-:S02]  /*2490*/  VIADD R204, R20, 0xffffff80 ;  /* 0xffffff8014cc7836 */ /* 0x002fc40000000000 */
[----:B------:R-:W1:Y:S01]  /*24a0*/  LDC.64 R2, c[0x0][0xae0] ;  /* 0x0002b800ff027b82 */ /* 0x000e620000000a00 */
[----:B--2---:R0:W-:Y:S04]  /*24b0*/  STL [R194+0xc], R11 ;  /* 0x00000c0bc2007387 */ /* 0x0041e80000100800 */
[----:B------:R0:W-:Y:S03]  /*24c0*/  STL [R194], R204 ;  /* 0x000000ccc2007387 */ /* 0x0001e60000100800 */
[----:B------:R-:W2:Y:S01]  /*24d0*/  LDC R229, c[0x0][0x450] ;  /* 0x00011400ffe57b82 */ /* 0x000ea20000000800 */
[----:B---3--:R0:W-:Y:S04]  /*24e0*/  STL [R194+0x24], R6 ;  /* 0x00002406c2007387 */ /* 0x0081e80000100800 */
[----:B------:R0:W-:Y:S04]  /*24f0*/  STL [R194+0x28], R7 ;  /* 0x00002807c2007387 */ /* 0x0001e80000100800 */
[----:B-----5:R0:W-:Y:S04]  /*2500*/  STL [R194+0x10], R4 ;  /* 0x00001004c2007387 */ /* 0x0201e80000100800 */
[----:B------:R0:W-:Y:S04]  /*2510*/  STL [R194+0x18], R5 ;  /* 0x00001805c2007387 */ /* 0x0001e80000100800 */
[----:B-1----:R0:W-:Y:S04]  /*2520*/  STL [R194+0x1c], R2 ;  /* 0x00001c02c2007387 */ /* 0x0021e80000100800 */
[----:B------:R0:W-:Y:S04]  /*2530*/  STL [R194+0x20], R3 ;  /* 0x00002003c2007387 */ /* 0x0001e80000100800 */
[----:B--2---:R0:W-:Y:S04]  /*2540*/  STL [R194+0x2c], R229 ;  /* 0x00002ce5c2007387 */ /* 0x0041e80000100800 */
[----:B----4-:R-:W2:Y:S01]  /*2550*/  LDL R13, [R1+0x204] ;  /* 0x00020400010d7983 */ /* 0x010ea20000100800 */
[----:B------:R-:W-:Y:S01]  /*2560*/  IADD3 R8, P0, R16, 0x14c, RZ ;  /* 0x0000014c10087810 */ /* 0x000fe20007f1e0ff */
[----:B------:R-:W-:Y:S02]  /*2570*/  BSSY B0, `(.L_x_2158) ;  /* 0x000000a000007945 */ /* 0x000fe40003800000 */
[----:B------:R0:W-:Y:S02]  /*2580*/  STL [R1+0x14c], R10 ;  /* 0x00014c0a01007387 */ /* 0x0001e40000100800 */
[----:B------:R-:W-:-:S05]  /*2590*/  IMAD.X R9, RZ, RZ, R17, P0 ;  /* 0x000000ffff097224 */ /* 0x000fca00000e0611 */
[----:B------:R0:W-:Y:S01]  /*25a0*/  STL.64 [R1+0x150], R8 ;  /* 0x0001500801007387 */ /* 0x0001e20000100a00 */
[----:B--2---:R-:W-:-:S04]  /*25b0*/  LEA.HI R0, R13, R13, RZ, 0x1 ;  /* 0x0000000d0d007211 */ /* 0x004fc800078f08ff */
[----:B------:R-:W-:-:S05]  /*25c0*/  LOP3.LUT R0, R0, 0xfffffffe, RZ, 0xc0, !PT ;  /* 0xfffffffe00007812 */ /* 0x000fca00078ec0ff */
[----:B------:R-:W-:-:S05]  /*25d0*/  IMAD.IADD R0, R13, 0x1, -R0 ;  /* 0x000000010d007824 */ /* 0x000fca00078e0a00 */
[----:B------:R-:W-:-:S04]  /*25e0*/  SHF.L.U32 R0, R0, 0x1f, RZ ;  /* 0x0000001f00007819 */ /* 0x000fc800000006ff */
[----:B------:R-:W1:Y:S02]  /*25f0*/  SYNCS.PHASECHK.TRANS64.TRYWAIT P0, [UR42+0x32400], R0 ;  /* 0x03240000ff0075a7 */ /* 0x000e64000800016a */
[----:B01----:R-:W-:Y:S05]  /*2600*/  @!P0 BRA `(.L_x_2159) ;  /* 0x0000025000f88947 */ /* 0x003fea0003800000 */
.L_x_2351:
[----:B------:R-:W-:Y:S05]  /*2610*/  BSYNC B0 ;  /* 0x0000000000007941 */ /* 0x000fea0003800000 */
.L_x_2158:
[----:B------:R-:W2:Y:S04]  /*2620*/  LDL R33, [R1] ;  /* 0x0000000001217983 */ /* 0x000ea80000100800 */
[----:B------:R1:W5:Y:S01]  /*2630*/  LDL.64 R20, [R1+0x1f8] ;  /* 0x0001f80001147983 */ /* 0x0003620000100a00 */
[----:B------:R-:W-:Y:S01]  /*2640*/  IMAD.U32 R10, RZ, RZ, UR58 ;  /* 0x0000003aff0a7e24 */ /* 0x000fe2000f8e00ff */
[C---:B------:R-:W-:Y:S01]  /*2650*/  IADD3 R14, P0, R16.reuse, 0x118, RZ ;  /* 0x00000118100e7810 */ /* 0x040fe20007f1e0ff */
[----:B------:R-:W-:Y:S01]  /*2660*/  IMAD.U32 R11, RZ, RZ, UR59 ;  /* 0x0000003bff0b7e24 */ /* 0x000fe2000f8e00ff */
[C---:B0-----:R-:W-:Y:S01]  /*2670*/  IADD3 R0, P1, R16.reuse, 0x410, RZ ;  /* 0x0000041010007810 */ /* 0x041fe20007f3e0ff */
[----:B------:R-:W-:Y:S01]  /*2680*/  IMAD.MOV.U32 R8, RZ, RZ, R28 ;  /* 0x000000ffff087224 */ /* 0x000fe200078e001c */
[----:B------:R-:W-:Y:S01]  /*2690*/  STL.64 [R1+0x1f0], R24 ;  /* 0x0001f01801007387 */ /* 0x000fe20000100a00 */
[----:B------:R-:W-:Y:S01]  /*26a0*/  IMAD.MOV.U32 R9, RZ, RZ, R43 ;  /* 0x000000ffff097224 */ /* 0x000fe200078e002b */
[----:B------:R-:W-:Y:S05]  /*26b0*/  WARPSYNC.ALL ;  /* 0x0000000000007948 */ /* 0x000fea0003800000 */
[----:B------:R0:W-:Y:S01]  /*26c0*/  STL.128 [R1+0x180], R8 ;  /* 0x0001800801007387 */ /* 0x0001e20000100c00 */
[----:B------:R-:W-:Y:S01]  /*26d0*/  IMAD.X R15, RZ, RZ, R17, P0 ;  /* 0x000000ffff0f7224 */ /* 0x000fe200000e0611 */
[----:B------:R-:W-:Y:S01]  /*26e0*/  BSSY B0, `(.L_x_2160) ;  /* 0x000002f000007945 */ /* 0x000fe20003800000 */
[----:B------:R-:W-:Y:S01]  /*26f0*/  IMAD.MOV.U32 R12, RZ, RZ, R18 ;  /* 0x000000ffff0c7224 */ /* 0x000fe200078e0012 */
[----:B------:R1:W-:Y:S01]  /*2700*/  BAR.SYNC.DEFER_BLOCKING R206, 0x100 ;  /* 0x000400ce0000751d */ /* 0x0003e20000010000 */
[----:B------:R-:W-:Y:S01]  /*2710*/  IMAD.MOV.U32 R13, RZ, RZ, R39 ;  /* 0x000000ffff0d7224 */ /* 0x000fe200078e0027 */
[----:B------:R-:W-:-:S04]  /*2720*/  IADD3 R18, P0, R16, 0x150, RZ ;  /* 0x0000015010127810 */ /* 0x000fc80007f1e0ff */
[----:B------:R3:W-:Y:S01]  /*2730*/  STL.128 [R1+0x160], R12 ;  /* 0x0001600c01007387 */ /* 0x0007e20000100c00 */
[----:B0-----:R-:W-:-:S03]  /*2740*/  IMAD.MOV.U32 R10, RZ, RZ, R44 ;  /* 0x000000ffff0a7224 */ /* 0x001fc600078e002c */
[----:B------:R-:W-:Y:S01]  /*2750*/  STL.64 [R1+0x158], R208 ;  /* 0x000158d001007387 */ /* 0x000fe20000100a00 */
[----:B------:R-:W-:Y:S02]  /*2760*/  IMAD.MOV.U32 R11, RZ, RZ, R45 ;  /* 0x000000ffff0b7224 */ /* 0x000fe400078e002d */
[----:B------:R-:W-:Y:S02]  /*2770*/  IMAD.MOV.U32 R8, RZ, RZ, R216 ;  /* 0x000000ffff087224 */ /* 0x000fe400078e00d8 */
[----:B------:R-:W-:-:S05]  /*2780*/  IMAD.MOV.U32 R9, RZ, RZ, R211 ;  /* 0x000000ffff097224 */ /* 0x000fca00078e00d3 */
[----:B------:R0:W-:Y:S01]  /*2790*/  STL.128 [R1+0x190], R8 ;  /* 0x0001900801007387 */ /* 0x0001e20000100c00 */
[----:B---3--:R-:W-:Y:S02]  /*27a0*/  IMAD.X R15, RZ, RZ, R17, P0 ;  /* 0x000000ffff0f7224 */ /* 0x008fe400000e0611 */
[----:B------:R-:W-:Y:S02]  /*27b0*/  IMAD.MOV.U32 R14, RZ, RZ, R218 ;  /* 0x000000ffff0e7224 */ /* 0x000fe400078e00da */
[----:B0-----:R-:W-:Y:S02]  /*27c0*/  IMAD.MOV.U32 R8, RZ, RZ, R19 ;  /* 0x000000ffff087224 */ /* 0x001fe400078e0013 */
[----:B------:R-:W-:Y:S02]  /*27d0*/  IMAD.MOV.U32 R9, RZ, RZ, R38 ;  /* 0x000000ffff097224 */ /* 0x000fe400078e0026 */
[----:B------:R-:W-:Y:S02]  /*27e0*/  IMAD.MOV.U32 R10, RZ, RZ, R29 ;  /* 0x000000ffff0a7224 */ /* 0x000fe400078e001d */
[----:B------:R-:W-:-:S02]  /*27f0*/  IMAD.MOV.U32 R11, RZ, RZ, R42 ;  /* 0x000000ffff0b7224 */ /* 0x000fc400078e002a */
[--C-:B------:R-:W-:Y:S01]  /*2800*/  IMAD.X R19, RZ, RZ, R17.reuse, P1 ;  /* 0x000000ffff137224 */ /* 0x100fe200008e0611 */
[----:B------:R-:W-:Y:S02]  /*2810*/  IADD3 R6, P1, R16, 0x108, RZ ;  /* 0x0000010810067810 */ /* 0x000fe40007f3e0ff */
[----:B------:R0:W-:Y:S03]  /*2820*/  STL.128 [R1+0x1a0], R8 ;  /* 0x0001a00801007387 */ /* 0x0001e60000100c00 */
[----:B------:R-:W-:Y:S02]  /*2830*/  IMAD.X R13, RZ, RZ, R17, P1 ;  /* 0x000000ffff0d7224 */ /* 0x000fe400008e0611 */
[----:B------:R-:W-:Y:S02]  /*2840*/  IMAD.MOV.U32 R12, RZ, RZ, R6 ;  /* 0x000000ffff0c7224 */ /* 0x000fe400078e0006 */
[----:B0-----:R-:W-:-:S02]  /*2850*/  IMAD.MOV.U32 R8, RZ, RZ, R30 ;  /* 0x000000ffff087224 */ /* 0x001fc400078e001e */
[----:B------:R-:W-:Y:S02]  /*2860*/  IMAD.MOV.U32 R9, RZ, RZ, R31 ;  /* 0x000000ffff097224 */ /* 0x000fe400078e001f */
[----:B------:R-:W-:Y:S02]  /*2870*/  IMAD.MOV.U32 R10, RZ, RZ, R0 ;  /* 0x000000ffff0a7224 */ /* 0x000fe400078e0000 */
[----:B------:R-:W-:Y:S02]  /*2880*/  IMAD.MOV.U32 R11, RZ, RZ, R19 ;  /* 0x000000ffff0b7224 */ /* 0x000fe400078e0013 */
[----:B------:R-:W-:-:S03]  /*2890*/  IMAD.MOV.U32 R19, RZ, RZ, R40 ;  /* 0x000000ffff137224 */ /* 0x000fc600078e0028 */
[----:B------:R0:W-:Y:S02]  /*28a0*/  STL.128 [R1+0x1b0], R8 ;  /* 0x0001b00801007387 */ /* 0x0001e40000100c00 */
[----:B0-----:R-:W-:Y:S02]  /*28b0*/  IMAD.MOV.U32 R10, RZ, RZ, R32 ;  /* 0x000000ffff0a7224 */ /* 0x001fe400078e0020 */
[----:B------:R-:W-:Y:S02]  /*28c0*/  IMAD.MOV.U32 R11, RZ, RZ, R47 ;  /* 0x000000ffff0b7224 */ /* 0x000fe400078e002f */
[----:B------:R-:W-:Y:S02]  /*28d0*/  IMAD.MOV.U32 R8, RZ, RZ, R18 ;  /* 0x000000ffff087224 */ /* 0x000fe400078e0012 */
[----:B------:R-:W-:Y:S02]  /*28e0*/  IMAD.MOV.U32 R9, RZ, RZ, R15 ;  /* 0x000000ffff097224 */ /* 0x000fe400078e000f */
[----:B------:R-:W-:-:S02]  /*28f0*/  IMAD.MOV.U32 R15, RZ, RZ, R217 ;  /* 0x000000ffff0f7224 */ /* 0x000fc400078e00d9 */
[----:B------:R-:W-:Y:S01]  /*2900*/  IMAD.MOV.U32 R18, RZ, RZ, R27 ;  /* 0x000000ffff127224 */ /* 0x000fe200078e001b */
[----:B------:R0:W-:Y:S04]  /*2910*/  STL.128 [R1+0x1c0], R8 ;  /* 0x0001c00801007387 */ /* 0x0001e80000100c00 */
[----:B------:R1:W-:Y:S04]  /*2920*/  STL.128 [R1+0x1d0], R12 ;  /* 0x0001d00c01007387 */ /* 0x0003e80000100c00 */
[----:B------:R1:W-:Y:S01]  /*2930*/  STL.128 [R1+0x170], R16 ;  /* 0x0001701001007387 */ /* 0x0003e20000100c00 */
[----:B0-----:R-:W-:-:S02]  /*2940*/  IMAD.MOV.U32 R8, RZ, RZ, R26 ;  /* 0x000000ffff087224 */ /* 0x001fc400078e001a */
[----:B------:R-:W-:Y:S02]  /*2950*/  IMAD.MOV.U32 R9, RZ, RZ, R41 ;  /* 0x000000ffff097224 */ /* 0x000fe400078e0029 */
[----:B------:R-:W-:Y:S02]  /*2960*/  IMAD.MOV.U32 R10, RZ, RZ, R36 ;  /* 0x000000ffff0a7224 */ /* 0x000fe400078e0024 */
[----:B------:R-:W-:-:S05]  /*2970*/  IMAD.MOV.U32 R11, RZ, RZ, R37 ;  /* 0x000000ffff0b7224 */ /* 0x000fca00078e0025 */
[----:B------:R1:W-:Y:S01]  /*2980*/  STL.128 [R1+0x1e0], R8 ;  /* 0x0001e00801007387 */ /* 0x0003e20000100c00 */
[----:B--2---:R-:W-:-:S04]  /*2990*/  LOP3.LUT R0, R33, 0x1, RZ, 0xfc, !PT ;  /* 0x0000000121007812 */ /* 0x004fc800078efcff */
[----:B------:R-:W-:-:S13]  /*29a0*/  ISETP.NE.AND P1, PT, R0, 0x3, PT ;  /* 0x000000030000780c */ /* 0x000fda0003f25270 */
[----:B-1----:R-:W-:Y:S05]  /*29b0*/  @!P1 BRA `(.L_x_2161) ;  /* 0x0000000000049947 */ /* 0x002fea0003800000 */
[----:B------:R-:W-:Y:S01]  /*29c0*/  BPT.TRAP 0x1 ;  /* 0x000000040000795c */ /* 0x000fe20000300000 */
.L_x_2161:
[----:B------:R-:W-:Y:S05]  /*29d0*/  BSYNC B0 ;  /* 0x0000000000007941 */ /* 0x000fea0003800000 */
.L_x_2160:
[----:B------:R-:W2:Y:S01]  /*29e0*/  LDL.64 R8, [R1+0x18] ;  /* 0x0000180001087983 */ /* 0x000ea20000100a00 */
[----:B-----5:R-:W-:Y:S01]  /*29f0*/  SHF.L.U32 R21, R21, 0x1f, RZ ;  /* 0x0000001f15157819 */ /* 0x020fe200000006ff */
[----:B------:R-:W-:Y:S01]  /*2a00*/  BSSY B0, `(.L_x_2162) ;  /* 0x0000006000007945 */ /* 0x000fe20003800000 */
[----:B--2---:R-:W-:-:S05]  /*2a10*/  MOV R9, R8 ;  /* 0x0000000800097202 */ /* 0x004fca0000000f00 */
[----:B------:R-:W-:-:S04]  /*2a20*/  IMAD R20, R20, 0x8, R9 ;  /* 0x0000000814147824 */ /* 0x000fc800078e0209 */
[----:B------:R0:W1:Y:S01]  /*2a30*/  SYNCS.PHASECHK.TRANS64.TRYWAIT P0, [R20+URZ], R21 ;  /* 0x00000015140075a7 */ /* 0x000062000800017f */
[----:B------:R-:W-:Y:S05]  /*2a40*/  @!P1 BRA `(.L_x_2163) ;  /* 0x0000000000049947 */ /* 0x000fea0003800000 */
[----:B------:R-:W-:Y:S01]  /*2a50*/  BPT.TRAP 0x1 ;  /* 0x000000040000795c */ /* 0x000fe20000300000 */
.L_x_2163:
[----:B------:R-:W-:Y:S05]  /*2a60*/  BSYNC B0 ;  /* 0x0000000000007941 */ /* 0x000fea0003800000 */
.L_x_2162:
[----:B------:R-:W-:Y:S04]  /*2a70*/  BSSY B0, `(.L_x_2164) ;  /* 0x0000004000007945 */ /* 0x000fe80003800000 */
[----:B-1----:R-:W-:Y:S05]  /*2a80*/  @P0 BRA `(.L_x_2165) ;  /* 0x0000000000080947 */ /* 0x002fea0003800000 */
[----:B------:R-:W1:Y:S02]  /*2a90*/  SYNCS.PHASECHK.TRANS64.TRYWAIT P0, [R20+URZ], R21 ;  /* 0x00000015140075a7 */ /* 0x000e64000800017f */
[----:B-1----:R-:W-:Y:S05]  /*2aa0*/  @!P0 BRA `(.L_x_2166) ;  /* 0x0000024c00e88947 */ /* 0x002fea0003800000 */
.L_x_2165:
[----:B------:R-:W-:Y:S05]  /*2ab0*/  BSYNC B0 ;  /* 0x0000000000007941 */ /* 0x000fea0003800000 */
.L_x_2164:
[----:B------:R-:W2:Y:S04]  /*2ac0*/  LDL R13, [R1+0x1f8] ;  /* 0x0001f800010d7983 */ /* 0x000ea80000100800 */
[----:B------:R-:W2:Y:S01]  /*2ad0*/  LDL.64 R8, [R1+0x80] ;  /* 0x0000800001087983 */ /* 0x000ea20000100a00 */
[----:B------:R-:W-:Y:S05]  /*2ae0*/  WARPSYNC.ALL ;  /* 0x0000000000007948 */ /* 0x000fea0003800000 */
[----:B01----:R-:W3:Y:S04]  /*2af0*/  LDL.64 R20, [R1+0x78] ;  /* 0x0000780001147983 */ /* 0x003ee80000100a00 */
[----:B------:R-:W4:Y:S04]  /*2b00*/  LDL.64 R10, [R1+0x78] ;  /* 0x00007800010a7983 */ /* 0x000f280000100a00 */
[----:B------:R-:W5:Y:S01]  /*2b10*/  LDL.64 R14, [R1+0x78] ;  /* 0x00007800010e7983 */ /* 0x000f620000100a00 */
[----:B--2---:R-:W-:-:S03]  /*2b20*/  IMAD R8, R13, 0x300, R8 ;  /* 0x000003000d087824 */ /* 0x004fc600078e0208 */
[----:B------:R-:W2:Y:S01]  /*2b30*/  LDL.64 R18, [R1+0x78] ;  /* 0x0000780001127983 */ /* 0x000ea20000100a00 */
[----:B------:R-:W-:Y:S02]  /*2b40*/  R2UR UR7, R9 ;  /* 0x00000000090772ca */ /* 0x000fe400000e0000 */
[C---:B------:R-:W-:Y:S01]  /*2b50*/  R2UR UR6, R8.reuse ;  /* 0x00000000080672ca */ /* 0x040fe200000e0000 */
[----:B------:R-:W-:Y:S01]  /*2b60*/  WARPGROUP.ARRIVE ;  /* 0x00000000000079c5 */ /* 0x000fe20000000000 */
[----:B------:R-:W2:Y:S01]  /*2b70*/  LDL R6, [R1+0x204] ;  /* 0x0002040001067983 */ /* 0x000ea20000100800 */
[----:B------:R-:W-:Y:S01]  /*2b80*/  VIADD R12, R8, 0x2 ;  /* 0x00000002080c7836 */ /* 0x000fe20000000000 */
[----:B------:R-:W-:Y:S01]  /*2b90*/  BSSY B0, `(.L_x_2167) ;  /* 0x000002d000007945 */ /* 0x000fe20003800000 */
[----:B------:R-:W-:Y:S01]  /*2ba0*/  IMAD.MOV.U32 R13, RZ, RZ, R9 ;  /* 0x000000ffff0d7224 */ /* 0x000fe200078e0009 */
[----:B------:R0:W-:Y:S01]  /*2bb0*/  STL [R1+0x60], RZ ;  /* 0x000060ff01007387 */ /* 0x0001e20000100800 */
[----:B---3--:R-:W-:-:S02]  /*2bc0*/  R2UR UR4, R20 ;  /* 0x00000000140472ca */ /* 0x008fc400000e0000 */
[----:B------:R-:W-:Y:S01]  /*2bd0*/  R2UR UR5, R21 ;  /* 0x00000000150572ca */ /* 0x000fe200000e0000 */
[----:B----4-:R-:W-:Y:S02]  /*2be0*/  VIADD R10, R10, 0x2 ;  /* 0x000000020a0a7836 */ /* 0x010fe40000000000 */
[----:B-----5:R-:W-:Y:S02]  /*2bf0*/  VIADD R14, R14, 0x4 ;  /* 0x000000040e0e7836 */ /* 0x020fe40000000000 */
[----:B--2---:R-:W-:-:S08]  /*2c00*/  VIADD R18, R18, 0x6 ;  /* 0x0000000612127836 */ /* 0x004fd00000000000 */
[----:B------:R-:W-:Y:S01]  /*2c10*/  HGMMA.64x96x16.F32 R24, gdesc[UR4], RZ, !UPT, gsb0 ;  /* 0x01600000041879f0 */ /* 0x000fe2000c0008ff */
[----:B------:R-:W-:Y:S02]  /*2c20*/  R2UR UR6, R12 ;  /* 0x000000000c0672ca */ /* 0x000fe400000e0000 */
[----:B------:R-:W-:Y:S02]  /*2c30*/  R2UR UR7, R13 ;  /* 0x000000000d0772ca */ /* 0x000fe400000e0000 */
[----:B------:R-:W-:Y:S01]  /*2c40*/  R2UR UR4, R10 ;  /* 0x000000000a0472ca */ /* 0x000fe200000e0000 */
[----:B------:R-:W-:Y:S01]  /*2c50*/  VIADD R10, R8, 0x4 ;  /* 0x00000004080a7836 */ /* 0x000fe20000000000 */
[----:B------:R-:W-:Y:S01]  /*2c60*/  R2UR UR5, R11 ;  /* 0x000000000b0572ca */ /* 0x000fe200000e0000 */
[----:B------:R-:W-:Y:S01]  /*2c70*/  IMAD.MOV.U32 R11, RZ, RZ, R9 ;  /* 0x000000ffff0b7224 */ /* 0x000fe200078e0009 */
[----:B------:R-:W-:Y:S01]  /*2c80*/  LEA.HI R0, R6, R6, RZ, 0x1 ;  /* 0x0000000606007211 */ /* 0x000fe200078f08ff */
[----:B------:R-:W-:Y:S01]  /*2c90*/  VIADD R8, R8, 0x6 ;  /* 0x0000000608087836 */ /* 0x000fe20000000000 */
[----:B------:R-:W-:-:S02]  /*2ca0*/  WARPGROUP.DEPBAR.LE gsb0, 0x0 ;  /* 0x00008000000079c5 */ /* 0x000fc40000010000 */
[----:B------:R-:W-:-:S07]  /*2cb0*/  WARPGROUP.ARRIVE ;  /* 0x00000000000079c5 */ /* 0x000fce0000000000 */
[----:B------:R-:W-:Y:S01]  /*2cc0*/  HGMMA.64x96x16.F32 R24, gdesc[UR4], R24, gsb0 ;  /* 0x01600000041879f0 */ /* 0x000fe20008000818 */
[----:B------:R-:W-:Y:S02]  /*2cd0*/  R2UR UR6, R10 ;  /* 0x000000000a0672ca */ /* 0x000fe400000e0000 */
[----:B------:R-:W-:Y:S02]  /*2ce0*/  R2UR UR7, R11 ;  /* 0x000000000b0772ca */ /* 0x000fe400000e0000 */
[----:B------:R-:W-:Y:S02]  /*2cf0*/  R2UR UR4, R14 ;  /* 0x000000000e0472ca */ /* 0x000fe400000e0000 */
[----:B------:R-:W-:Y:S01]  /*2d00*/  R2UR UR5, R15 ;  /* 0x000000000f0572ca */ /* 0x000fe200000e0000 */
[----:B------:R-:W-:Y:S02]  /*2d10*/  WARPGROUP.DEPBAR.LE gsb0, 0x0 ;  /* 0x00008000000079c5 */ /* 0x000fe40000010000 */
[----:B------:R-:W-:-:S10]  /*2d20*/  WARPGROUP.ARRIVE ;  /* 0x00000000000079c5 */ /* 0x000fd40000000000 */
[----:B------:R-:W-:Y:S01]  /*2d30*/  HGMMA.64x96x16.F32 R24, gdesc[UR4], R24, gsb0 ;  /* 0x01600000041879f0 */ /* 0x000fe20008000818 */
[----:B------:R-:W-:Y:S02]  /*2d40*/  R2UR UR6, R8 ;  /* 0x00000000080672ca */ /* 0x000fe400000e0000 */
[----:B------:R-:W-:Y:S02]  /*2d50*/  R2UR UR7, R9 ;  /* 0x00000000090772ca */ /* 0x000fe400000e0000 */
[----:B------:R-:W-:Y:S02]  /*2d60*/  R2UR UR4, R18 ;  /* 0x00000000120472ca */ /* 0x000fe400000e0000 */
[----:B------:R-:W-:Y:S02]  /*2d70*/  R2UR UR5, R19 ;  /* 0x00000000130572ca */ /* 0x000fe400000e0000 */
[----:B------:R-:W-:Y:S01]  /*2d80*/  LOP3.LUT R9, R0, 0xfffffffe, RZ, 0xc0, !PT ;  /* 0xfffffffe00097812 */ /* 0x000fe200078ec0ff */
[----:B------:R-:W-:-:S04]  /*2d90*/  IMAD.MOV.U32 R0, RZ, RZ, 0x1 ;  /* 0x00000001ff007424 */ /* 0x000fc800078e00ff */
[----:B------:R-:W-:Y:S01]  /*2da0*/  IMAD.IADD R6, R6, 0x1, -R9 ;  /* 0x0000000106067824 */ /* 0x000fe200078e0a09 */
[----:B------:R0:W-:Y:S04]  /*2db0*/  STL [R1+0x60], R0 ;  /* 0x0000600001007387 */ /* 0x0001e80000100800 */
[----:B------:R-:W-:Y:S01]  /*2dc0*/  SHF.L.U32 R6, R6, 0x1f, RZ ;  /* 0x0000001f06067819 */ /* 0x000fe200000006ff */
[----:B------:R0:W-:Y:S04]  /*2dd0*/  STL [R1+0x60], R0 ;  /* 0x0000600001007387 */ /* 0x0001e80000100800 */
[----:B------:R0:W-:Y:S04]  /*2de0*/  STL [R1+0x60], R0 ;  /* 0x0000600001007387 */ /* 0x0001e80000100800 */
[----:B------:R0:W-:Y:S01]  /*2df0*/  STL [R1+0x60], R0 ;  /* 0x0000600001007387 */ /* 0x0001e20000100800 */
[----:B------:R-:W-:-:S02]  /*2e00*/  WARPGROUP.DEPBAR.LE gsb0, 0x0 ;  /* 0x00008000000079c5 */ /* 0x000fc40000010000 */
[----:B------:R-:W-:-:S06]  /*2e10*/  WARPGROUP.ARRIVE ;  /* 0x00000000000079c5 */ /* 0x000fcc0000000000 */
[----:B------:R-:W-:Y:S03]  /*2e20*/  HGMMA.64x96x16.F32 R24, gdesc[UR4], R24, gsb0 ;  /* 0x01600000041879f0 */ /* 0x000fe60008000818 */
[----:B------:R-:W-:Y:S02]  /*2e30*/  WARPGROUP.DEPBAR.LE gsb0, 0x0 ;  /* 0x00008000000079c5 */ /* 0x000fe40000010000 */
[----:B------:R-:W1:Y:S02]  /*2e40*/  SYNCS.PHASECHK.TRANS64.TRYWAIT P0, [UR42+0x32410], R6 ;  /* 0x03241006ff0075a7 */ /* 0x000e64000800016a */
[----:B01----:R-:W-:Y:S05]  /*2e50*/  @!P0 BRA `(.L_x_2168) ;  /* 0x0000024c00108947 */ /* 0x003fea0003800000 */
.L_x_2352:
[----:B------:R-:W-:Y:S05]  /*2e60*/  BSYNC B0 ;  /* 0x0000000000007941 */ /* 0x000fea0003800000 */
.L_x_2167:
[----:B0-----:R-:W2:Y:S04]  /*2e70*/  LDL R6, [R1+0x28] ;  /* 0x0000280001067983 */ /* 0x001ea80000100800 */
[----:B------:R0:W5:Y:S01]  /*2e80*/  LDL.64 R8, [R1+0x1f8] ;  /* 0x0001f80001087983 */ /* 0x0001620000100a00 */
[----:B------:R-:W-:Y:S01]  /*2e90*/  BSSY B0, `(.L_x_2169) ;  /* 0x0000005000007945 */ /* 0x000fe20003800000 */
[----:B--2---:R-:W-:-:S04]  /*2ea0*/  LOP3.LUT R6, R6, 0x1, RZ, 0xfc, !PT ;  /* 0x0000000106067812 */ /* 0x004fc800078efcff */
[----:B------:R-:W-:-:S13]  /*2eb0*/  ISETP.NE.AND P1, PT, R6, 0x3, PT ;  /* 0x000000030600780c */ /* 0x000fda0003f25270 */
[----:B0-----:R-:W-:Y:S05]  /*2ec0*/  @!P1 BRA `(.L_x_2170) ;  /* 0x0000000000049947 */ /* 0x001fea0003800000 */
[----:B------:R-:W-:Y:S01]  /*2ed0*/  BPT.TRAP 0x1 ;  /* 0x000000040000795c */ /* 0x000fe20000300000 */
.L_x_2170:
[----:B------:R-:W-:Y:S05]  /*2ee0*/  BSYNC B0 ;  /* 0x0000000000007941 */ /* 0x000fea0003800000 */
.L_x_2169:
        /* <DEDUP_REMOVED lines=8> */
.L_x_2172:
[----:B------:R-:W-:Y:S05]  /*2f70*/  BSYNC B0 ;  /* 0x0000000000007941 */ /* 0x000fea0003800000 */
.L_x_2171:
[----:B------:R-:W-:Y:S04]  /*2f80*/  BSSY B0, `(.L_x_2173) ;  /* 0x0000004000007945 */ /* 0x000fe80003800000 */
[----:B-1----:R-:W-:Y:S05]  /*2f90*/  @P0 BRA `(.L_x_2174) ;  /* 0x0000000000080947 */ /* 0x002fea0003800000 */
[----:B------:R-:W1:Y:S02]  /*2fa0*/  SYNCS.PHASECHK.TRANS64.TRYWAIT P0, [R8+URZ], R9 ;  /* 0x00000009080075a7 */ /* 0x000e64000800017f */
[----:B-1----:R-:W-:Y:S05]  /*2fb0*/  @!P0 BRA `(.L_x_2175) ;  /* 0x0000024800d08947 */ /* 0x002fea0003800000 */
.L_x_2174:
[----:B------:R-:W-:Y:S05]  /*2fc0*/  BSYNC B0 ;  /* 0x0000000000007941 */ /* 0x000fea0003800000 */
.L_x_2173:
[----:B------:R-:W2:Y:S04]  /*2fd0*/  LDL R21, [R1+0x1f8] ;  /* 0x0001f80001157983 */ /* 0x000ea80000100800 */
[----:B01----:R-:W2:Y:S04]  /*2fe0*/  LDL.64 R8, [R1+0xf8] ;  /* 0x0000f80001087983 */ /* 0x003ea80000100a00 */
[----:B------:R-:W3:Y:S04]  /*2ff0*/  LDL R6, [R1+0x70] ;  /* 0x0000700001067983 */ /* 0x000ee80000100800 */
[----:B------:R-:W4:Y:S04]  /*3000*/  LDL.64 R10, [R1+0xf0] ;  /* 0x0000f000010a7983 */ /* 0x000f280000100a00 */
[----:B------:R-:W4:Y:S04]  /*3010*/  LDL.64 R12, [R1+0xf0] ;  /* 0x0000f000010c7983 */ /* 0x000f280000100a00 */
[----:B------:R-:W4:Y:S04]  /*3020*/  LDL.64 R14, [R1+0xf0] ;  /* 0x0000f000010e7983 */ /* 0x000f280000100a00 */
[----:B------:R-:W4:Y:S01]  /*3030*/  LDL.64 R18, [R1+0xf0] ;  /* 0x0000f00001127983 */ /* 0x000f220000100a00 */
[----:B------:R-:W-:Y:S05]  /*3040*/  WARPSYNC.ALL ;  /* 0x0000000000007948 */ /* 0x000fea0003800000 */
[----:B------:R-:W-:Y:S01]  /*3050*/  WARPGROUP.ARRIVE ;  /* 0x00000000000079c5 */ /* 0x000fe20000000000 */
[----:B--2---:R-:W-:Y:S01]  /*3060*/  IMAD R8, R21, 0xc00, R8 ;  /* 0x00000c0015087824 */ /* 0x004fe200078e0208 */
[----:B------:R-:W-:Y:S01]  /*3070*/  R2UR UR7, R9 ;  /* 0x00000000090772ca */ /* 0x000fe200000e0000 */
[----:B------:R-:W2:Y:S01]  /*3080*/  LDL.64 R20, [R1+0xf0] ;  /* 0x0000f00001147983 */ /* 0x000ea20000100a00 */
[----:B---3--:R-:W-:-:S02]  /*3090*/  ISETP.NE.U32.AND P0, PT, R6, RZ, PT ;  /* 0x000000ff0600720c */ /* 0x008fc40003f05070 */
[----:B------:R-:W-:Y:S01]  /*30a0*/  R2UR UR6, R8 ;  /* 0x00000000080672ca */ /* 0x000fe200000e0000 */
[----:B------:R0:W5:Y:S01]  /*30b0*/  LDL R6, [R1+0x1f8] ;  /* 0x0001f80001067983 */ /* 0x0001620000100800 */
[----:B----4-:R-:W-:Y:S02]  /*30c0*/  R2UR UR4, R10 ;  /* 0x000000000a0472ca */ /* 0x010fe400000e0000 */
[----:B------:R-:W-:-:S07]  /*30d0*/  R2UR UR5, R11 ;  /* 0x000000000b0572ca */ /* 0x000fce00000e0000 */
[----:B------:R-:W-:-:S06]  /*30e0*/  VOTEU.ANY UP0, P0 ;  /* 0x00000000003f7886 */ /* 0x000fcc0000000100 */
[----:B------:R-:W-:Y:S01]  /*30f0*/  HGMMA.64x96x16.F32 R24, gdesc[UR4], R24, UP0, gsb0 ;  /* 0x01600000041879f0 */ /* 0x000fe2000b800818 */
[----:B------:R-:W-:Y:S02]  /*3100*/  VIADD R12, R12, 0x2 ;  /* 0x000000020c0c7836 */ /* 0x000fe40000000000 */
[----:B------:R-:W-:Y:S02]  /*3110*/  VIADD R10, R8, 0x2 ;  /* 0x00000002080a7836 */ /* 0x000fe40000000000 */
[----:B------:R-:W-:Y:S01]  /*3120*/  IMAD.MOV.U32 R11, RZ, RZ, R9 ;  /* 0x000000ffff0b7224 */ /* 0x000fe200078e0009 */
[----:B------:R-:W-:Y:S02]  /*3130*/  R2UR UR4, R12 ;  /* 0x000000000c0472ca */ /* 0x000fe400000e0000 */
[----:B------:R-:W-:Y:S02]  /*3140*/  R2UR UR6, R10 ;  /* 0x000000000a0672ca */ /* 0x000fe400000e0000 */
[----:B------:R-:W-:-:S02]  /*3150*/  R2UR UR7, R11 ;  /* 0x000000000b0772ca */ /* 0x000fc400000e0000 */
[----:B------:R-:W-:Y:S02]  /*3160*/  R2UR UR5, R13 ;  /* 0x000000000d0572ca */ /* 0x000fe400000e0000 */
[----:B------:R-:W3:Y:S01]  /*3170*/  LDL.64 R12, [R1+0xf0] ;  /* 0x0000f000010c7983 */ /* 0x000ee20000100a00 */
[----:B------:R-:W-:Y:S02]  /*3180*/  WARPGROUP.DEPBAR.LE gsb0, 0x0 ;  /* 0x00008000000079c5 */ /* 0x000fe40000010000 */
[----:B------:R-:W-:-:S08]  /*3190*/  WARPGROUP.ARRIVE ;  /* 0x00000000000079c5 */ /* 0x000fd00000000000 */
[----:B------:R-:W-:Y:S01]  /*31a0*/  HGMMA.64x96x16.F32 R24, gdesc[UR4], R24, gsb0 ;  /* 0x01600000041879f0 */ /* 0x000fe20008000818 */
[----:B------:R-:W-:Y:S02]  /*31b0*/  VIADD R14, R14, 0x4 ;  /* 0x000000040e0e7836 */ /* 0x000fe40000000000 */
[----:B------:R-:W-:Y:S02]  /*31c0*/  VIADD R10, R8, 0x4 ;  /* 0x00000004080a7836 */ /* 0x000fe40000000000 */
[----:B------:R-:W-:Y:S01]  /*31d0*/  IMAD.MOV.U32 R11, RZ, RZ, R9 ;  /* 0x000000ffff0b7224 */ /* 0x000fe200078e0009 */
[----:B------:R-:W-:Y:S02]  /*31e0*/  R2UR UR4, R14 ;  /* 0x000000000e0472ca */ /* 0x000fe400000e0000 */
[----:B------:R-:W-:Y:S02]  /*31f0*/  R2UR UR6, R10 ;  /* 0x000000000a0672ca */ /* 0x000fe400000e0000 */
[----:B------:R-:W-:-:S02]  /*3200*/  R2UR UR7, R11 ;  /* 0x000000000b0772ca */ /* 0x000fc400000e0000 */
[----:B------:R-:W-:Y:S02]  /*3210*/  R2UR UR5, R15 ;  /* 0x000000000f0572ca */ /* 0x000fe400000e0000 */
[----:B------:R-:W4:Y:S01]  /*3220*/  LDL.64 R14, [R1+0xf0] ;  /* 0x0000f000010e7983 */ /* 0x000f220000100a00 */
        /* <DEDUP_REMOVED lines=14> */
[----:B--2---:R-:W-:Y:S02]  /*3310*/  VIADD R20, R20, 0x400 ;  /* 0x0000040014147836 */ /* 0x004fe40000000000 */
[----:B------:R-:W-:Y:S02]  /*3320*/  VIADD R10, R8, 0x300 ;  /* 0x00000300080a7836 */ /* 0x000fe40000000000 */
[----:B------:R-:W-:Y:S01]  /*3330*/  IMAD.MOV.U32 R11, RZ, RZ, R9 ;  /* 0x000000ffff0b7224 */ /* 0x000fe200078e0009 */
[----:B------:R-:W-:Y:S02]  /*3340*/  R2UR UR4, R20 ;  /* 0x00000000140472ca */ /* 0x000fe400000e0000 */
[----:B------:R-:W-:Y:S02]  /*3350*/  R2UR UR6, R10 ;  /* 0x000000000a0672ca */ /* 0x000fe400000e0000 */
[----:B------:R-:W-:-:S02]  /*3360*/  R2UR UR7, R11 ;  /* 0x000000000b0772ca */ /* 0x000fc400000e0000 */
[----:B------:R-:W-:Y:S02]  /*3370*/  R2UR UR5, R21 ;  /* 0x00000000150572ca */ /* 0x000fe400000e0000 */
[----:B------:R-:W2:Y:S01]  /*3380*/  LDL.64 R20, [R1+0xf0] ;  /* 0x0000f00001147983 */ /* 0x000ea20000100a00 */
[----:B------:R-:W-:Y:S02]  /*3390*/  WARPGROUP.DEPBAR.LE gsb0, 0x0 ;  /* 0x00008000000079c5 */ /* 0x000fe40000010000 */
[----:B------:R-:W-:-:S08]  /*33a0*/  WARPGROUP.ARRIVE ;  /* 0x00000000000079c5 */ /* 0x000fd00000000000 */
[----:B------:R-:W-:Y:S01]  /*33b0*/  HGMMA.64x96x16.F32 R24, gdesc[UR4], R24, gsb0 ;  /* 0x01600000041879f0 */ /* 0x000fe20008000818 */
[----:B---3--:R-:W-:Y:S02]  /*33c0*/  VIADD R12, R12, 0x402 ;  /* 0x000004020c0c7836 */ /* 0x008fe40000000000 */
        /* <DEDUP_REMOVED lines=10> */
[----:B----4-:R-:W-:Y:S02]  /*3470*/  VIADD R14, R14, 0x404 ;  /* 0x000004040e0e7836 */ /* 0x010fe40000000000 */
        /* <DEDUP_REMOVED lines=69> */
[----:B------:R-:W-:Y:S01]  /*38d0*/  R2UR UR6, R10 ;  /* 0x000000000a0672ca */ /* 0x000fe200000e0000 */
[----:B------:R-:W2:Y:S01]  /*38e0*/  LDL R20, [R1] ;  /* 0x0000000001147983 */ /* 0x000ea20000100800 */
[----:B------:R-:W-:-:S02]  /*38f0*/  R2UR UR7, R11 ;  /* 0x000000000b0772ca */ /* 0x000fc400000e0000 */
[----:B------:R-:W-:Y:S01]  /*3900*/  R2UR UR5, R21 ;  /* 0x00000000150572ca */ /* 0x000fe200000e0000 */
[----:B---3--:R-:W-:Y:S01]  /*3910*/  VIADD R12, R12, 0xc02 ;  /* 0x00000c020c0c7836 */ /* 0x008fe20000000000 */
[----:B------:R0:W5:Y:S01]  /*3920*/  LDL R21, [R1+0xc] ;  /* 0x00000c0001157983 */ /* 0x0001620000100800 */
[----:B------:R-:W-:Y:S02]  /*3930*/  WARPGROUP.DEPBAR.LE gsb0, 0x0 ;  /* 0x00008000000079c5 */ /* 0x000fe40000010000 */
[----:B------:R-:W-:-:S08]  /*3940*/  WARPGROUP.ARRIVE ;  /* 0x00000000000079c5 */ /* 0x000fd00000000000 */
[----:B------:R-:W-:Y:S01]  /*3950*/  HGMMA.64x96x16.F32 R24, gdesc[UR4], R24, gsb0 ;  /* 0x01600000041879f0 */ /* 0x000fe20008000818 */
[----:B------:R-:W-:Y:S02]  /*3960*/  VIADD R10, R8, 0x902 ;  /* 0x00000902080a7836 */ /* 0x000fe40000000000 */
[----:B------:R-:W-:Y:S01]  /*3970*/  IMAD.MOV.U32 R11, RZ, RZ, R9 ;  /* 0x000000ffff0b7224 */ /* 0x000fe200078e0009 */
[----:B------:R-:W-:Y:S02]  /*3980*/  R2UR UR4, R12 ;  /* 0x000000000c0472ca */ /* 0x000fe400000e0000 */
[----:B------:R-:W-:Y:S02]  /*3990*/  R2UR UR6, R10 ;  /* 0x000000000a0672ca */ /* 0x000fe400000e0000 */
[----:B------:R-:W-:Y:S02]  /*39a0*/  R2UR UR7, R11 ;  /* 0x000000000b0772ca */ /* 0x000fe400000e0000 */
[----:B------:R-:W-:Y:S01]  /*39b0*/  R2UR UR5, R13 ;  /* 0x000000000d0572ca */ /* 0x000fe200000e0000 */
[----:B----4-:R-:W-:-:S02]  /*39c0*/  VIADD R14, R14, 0xc04 ;  /* 0x00000c040e0e7836 */ /* 0x010fc40000000000 */
[----:B------:R-:W-:Y:S01]  /*39d0*/  VIADD R10, R8, 0x904 ;  /* 0x00000904080a7836 */ /* 0x000fe20000000000 */
[----:B------:R-:W-:Y:S02]  /*39e0*/  WARPGROUP.DEPBAR.LE gsb0, 0x0 ;  /* 0x00008000000079c5 */ /* 0x000fe40000010000 */
[----:B------:R-:W-:-:S07]  /*39f0*/  WARPGROUP.ARRIVE ;  /* 0x00000000000079c5 */ /* 0x000fce0000000000 */
[----:B------:R-:W-:Y:S01]  /*3a00*/  HGMMA.64x96x16.F32 R24, gdesc[UR4], R24, gsb0 ;  /* 0x01600000041879f0 */ /* 0x000fe20008000818 */
[----:B------:R-:W-:Y:S01]  /*3a10*/  IMAD.MOV.U32 R11, RZ, RZ, R9 ;  /* 0x000000ffff0b7224 */ /* 0x000fe200078e0009 */
[----:B------:R-:W-:Y:S02]  /*3a20*/  R2UR UR6, R10 ;  /* 0x000000000a0672ca */ /* 0x000fe400000e0000 */
[----:B------:R-:W-:Y:S02]  /*3a30*/  R2UR UR4, R14 ;  /* 0x000000000e0472ca */ /* 0x000fe400000e0000 */
[----:B------:R-:W-:Y:S02]  /*3a40*/  R2UR UR7, R11 ;  /* 0x000000000b0772ca */ /* 0x000fe400000e0000 */
[----:B------:R-:W-:Y:S01]  /*3a50*/  R2UR UR5, R15 ;  /* 0x000000000f0572ca */ /* 0x000fe200000e0000 */
[----:B------:R-:W-:Y:S02]  /*3a60*/  VIADD R8, R8, 0x906 ;  /* 0x0000090608087836 */ /* 0x000fe40000000000 */
        /* <DEDUP_REMOVED lines=8> */
[----:B------:R0:W-:Y:S04]  /*3af0*/  STL [R1+0x70], R0 ;  /* 0x0000700001007387 */ /* 0x0001e80000100800 */
[----:B------:R0:W-:Y:S04]  /*3b00*/  STL [R1+0x70], R0 ;  /* 0x0000700001007387 */ /* 0x0001e80000100800 */
[----:B------:R0:W-:Y:S04]  /*3b10*/  STL [R1+0x70], R0 ;  /* 0x0000700001007387 */ /* 0x0001e80000100800 */
[----:B------:R0:W-:Y:S04]  /*3b20*/  STL [R1+0x70], R0 ;  /* 0x0000700001007387 */ /* 0x0001e80000100800 */
[----:B------:R0:W-:Y:S04]  /*3b30*/  STL [R1+0x70], R0 ;  /* 0x0000700001007387 */ /* 0x0001e80000100800 */
[----:B------:R0:W-:Y:S01]  /*3b40*/  STL [R1+0x70], R0 ;  /* 0x0000700001007387 */ /* 0x0001e20000100800 */
[----:B------:R-:W-:-:S02]  /*3b50*/  WARPGROUP.DEPBAR.LE gsb0, 0x0 ;  /* 0x00008000000079c5 */ /* 0x000fc40000010000 */
[----:B------:R-:W-:-:S06]  /*3b60*/  WARPGROUP.ARRIVE ;  /* 0x00000000000079c5 */ /* 0x000fcc0000000000 */
[----:B------:R-:W-:Y:S01]  /*3b70*/  HGMMA.64x96x16.F32 R24, gdesc[UR4], R24, gsb0 ;  /* 0x01600000041879f0 */ /* 0x000fe20008000818 */
[----:B------:R0:W-:Y:S04]  /*3b80*/  STL [R1+0x70], R0 ;  /* 0x0000700001007387 */ /* 0x0001e80000100800 */
[----:B------:R0:W-:Y:S04]  /*3b90*/  STL [R1+0x70], R0 ;  /* 0x0000700001007387 */ /* 0x0001e80000100800 */
[----:B------:R0:W-:Y:S04]  /*3ba0*/  STL [R1+0x70], R0 ;  /* 0x0000700001007387 */ /* 0x0001e80000100800 */
[----:B------:R0:W-:Y:S04]  /*3bb0*/  STL [R1+0x70], R0 ;  /* 0x0000700001007387 */ /* 0x0001e80000100800 */
[----:B------:R0:W-:Y:S04]  /*3bc0*/  STL [R1+0x70], R0 ;  /* 0x0000700001007387 */ /* 0x0001e80000100800 */
[----:B------:R0:W-:Y:S04]  /*3bd0*/  STL [R1+0x70], R0 ;  /* 0x0000700001007387 */ /* 0x0001e80000100800 */
[----:B------:R0:W-:Y:S01]  /*3be0*/  STL [R1+0x70], R0 ;  /* 0x0000700001007387 */ /* 0x0001e20000100800 */
[----:B--2---:R-:W-:-:S03]  /*3bf0*/  LOP3.LUT R20, R20, 0x1, RZ, 0xfc, !PT ;  /* 0x0000000114147812 */ /* 0x004fc600078efcff */
[----:B------:R0:W-:Y:S04]  /*3c00*/  STL [R1+0x70], R0 ;  /* 0x0000700001007387 */ /* 0x0001e80000100800 */
[----:B------:R0:W-:Y:S04]  /*3c10*/  STL [R1+0x70], R0 ;  /* 0x0000700001007387 */ /* 0x0001e80000100800 */
[----:B------:R0:W-:Y:S01]  /*3c20*/  STL [R1+0x70], R0 ;  /* 0x0000700001007387 */ /* 0x0001e20000100800 */
[----:B------:R-:W-:Y:S01]  /*3c30*/  ISETP.NE.AND P0, PT, R20, 0x3, PT ;  /* 0x000000031400780c */ /* 0x000fe20003f05270 */
[----:B------:R-:W-:Y:S01]  /*3c40*/  BSSY B0, `(.L_x_2176) ;  /* 0x0000005000007945 */ /* 0x000fe20003800000 */
[----:B------:R-:W-:-:S02]  /*3c50*/  WARPGROUP.DEPBAR.LE gsb0, 0x0 ;  /* 0x00008000000079c5 */ /* 0x000fc40000010000 */
[----:B------:R0:W-:Y:S09]  /*3c60*/  BAR.ARV R205, 0x100 ;  /* 0x000400cd0000751d */ /* 0x0001f20000002000 */
[----:B0-----:R-:W-:Y:S05]  /*3c70*/  @!P0 BRA `(.L_x_2177) ;  /* 0x0000000000048947 */ /* 0x001fea0003800000 */
[----:B------:R-:W-:Y:S01]  /*3c80*/  BPT.TRAP 0x1 ;  /* 0x000000040000795c */ /* 0x000fe20000300000 */
.L_x_2177:
[----:B------:R-:W-:Y:S05]  /*3c90*/  BSYNC B0 ;  /* 0x0000000000007941 */ /* 0x000fea0003800000 */
.L_x_2176:
[----:B------:R-:W2:Y:S02]  /*3ca0*/  LDL.64 R8, [R1+0x20] ;  /* 0x0000200001087983 */ /* 0x000ea40000100a00 */
[----:B--2---:R-:W-:-:S05]  /*3cb0*/  MOV R9, R8 ;  /* 0x0000000800097202 */ /* 0x004fca0000000f00 */
[----:B-----5:R-:W-:-:S05]  /*3cc0*/  IMAD R6, R6, 0x8, R9 ;  /* 0x0000000806067824 */ /* 0x020fca00078e0209 */
[----:B------:R-:W-:-:S04]  /*3cd0*/  PRMT R6, R21, 0x654, R6 ;  /* 0x0000065415067816 */ /* 0x000fc80000000006 */
[----:B------:R0:W-:Y:S01]  /*3ce0*/  SYNCS.ARRIVE.TRANS64.RED.A1T0 RZ, [R6+URZ], RZ ;  /* 0x000000ff06ff79a7 */ /* 0x0001e2000810043f */
[----:B------:R-:W2:Y:S04]  /*3cf0*/  LDL.64 R14, [R1+0x150] ;  /* 0x00015000010e7983 */ /* 0x000ea80000100a00 */
[----:B------:R-:W3:Y:S04]  /*3d00*/  LDL R18, [R194] ;  /* 0x00000000c2127983 */ /* 0x000ee80000100800 */
[----:B0-----:R-:W4:Y:S04]  /*3d10*/  LDL R6, [R194+0x24] ;  /* 0x00002400c2067983 */ /* 0x001f280000100800 */
[----:B------:R-:W3:Y:S04]  /*3d20*/  LDL R19, [R1+0x50] ;  /* 0x0000500001137983 */ /* 0x000ee80000100800 */
[----:B------:R-:W3:Y:S04]  /*3d30*/  LDL R8, [R194+0x18] ;  /* 0x00001800c2087983 */ /* 0x000ee80000100800 */
[----:B------:R-:W3:Y:S04]  /*3d40*/  LDL R9, [R194+0x4] ;  /* 0x00000400c2097983 */ /* 0x000ee80000100800 */
[----:B------:R-:W3:Y:S04]  /*3d50*/  LDL R12, [R194+0xc] ;  /* 0x00000c00c20c7983 */ /* 0x000ee80000100800 */
[----:B------:R-:W3:Y:S04]  /*3d60*/  LDL R10, [R194+0x10] ;  /* 0x00001000c20a7983 */ /* 0x000ee80000100800 */
[----:B------:R-:W3:Y:S04]  /*3d70*/  LDL R11, [R194+0x14] ;  /* 0x00001400c20b7983 */ /* 0x000ee80000100800 */
[----:B--2---:R-:W2:Y:S01]  /*3d80*/  LD.E R13, desc[UR36][R14.64] ;  /* 0x000000240e0d7980 */ /* 0x004ea2000c101900 */
[----:B----4-:R-:W-:-:S03]  /*3d90*/  ISETP.NE.AND P0, PT, R6, 0x1, PT ;  /* 0x000000010600780c */ /* 0x010fc60003f05270 */
[----:B------:R-:W4:Y:S10]  /*3da0*/  LDL R6, [R194+0x8] ;  /* 0x00000800c2067983 */ /* 0x000f340000100800 */
[----:B------:R-:W4:Y:S04]  /*3db0*/  @P0 LDL R20, [R194+0x28] ;  /* 0x00002800c2140983 */ /* 0x000f280000100800 */
[----:B------:R-:W4:Y:S01]  /*3dc0*/  @P0 LDL R21, [R194+0x2c] ;  /* 0x00002c00c2150983 */ /* 0x000f220000100800 */
[----:B------:R-:W-:Y:S01]  /*3dd0*/  UMOV UR4, 0xffffffa0 ;  /* 0xffffffa000047882 */ /* 0x000fe20000000000 */
[----:B---3--:R-:W-:Y:S01]  /*3de0*/  ISETP.GE.AND P1, PT, R8, 0x1, PT ;  /* 0x000000010800780c */ /* 0x008fe20003f26270 */
[----:B------:R-:W-:Y:S01]  /*3df0*/  UIMAD UR4, UR45, UR4, 0x60 ;  /* 0x000000602d0474a4 */ /* 0x000fe2000f8e0204 */
[----:B------:R-:W-:Y:S01]  /*3e00*/  LOP3.LUT R12, RZ, R12, RZ, 0x33, !PT ;  /* 0x0000000cff0c7212 */ /* 0x000fe200078e33ff */
[----:B------:R-:W-:Y:S01]  /*3e10*/  BSSY B0, `(.L_x_2178) ;  /* 0x00000a9000007945 */ /* 0x000fe20003800000 */
[-C--:B--2---:R-:W-:Y:S01]  /*3e20*/  FMUL.FTZ R15, R29, R13.reuse ;  /* 0x0000000d1d0f7220 */ /* 0x084fe20000410000 */
[----:B------:R-:W-:Y:S01]  /*3e30*/  SHF.R.S32.HI R29, RZ, 0x1f, R18 ;  /* 0x0000001fff1d7819 */ /* 0x000fe20000011412 */
[----:B------:R-:W-:-:S03]  /*3e40*/  FMUL.FTZ R150, R30, R13 ;  /* 0x0000000d1e967220 */ /* 0x000fc60000410000 */
[----:B------:R-:W-:Y:S01]  /*3e50*/  LEA.HI R30, R29, R18, RZ, 0x7 ;  /* 0x000000121d1e7211 */ /* 0x000fe200078f38ff */
[----:B------:R-:W-:-:S03]  /*3e60*/  FMUL.FTZ R149, R31, R13 ;  /* 0x0000000d1f957220 */ /* 0x000fc60000410000 */
[----:B------:R-:W-:Y:S01]  /*3e70*/  LOP3.LUT R31, R30, 0xffffff80, RZ, 0xc0, !PT ;  /* 0xffffff801e1f7812 */ /* 0x000fe200078ec0ff */
[----:B------:R-:W-:-:S04]  /*3e80*/  FMUL.FTZ R161, R32, R13 ;  /* 0x0000000d20a17220 */ /* 0x000fc80000410000 */
[----:B------:R-:W-:Y:S02]  /*3e90*/  IMAD.IADD R31, R18, 0x1, -R31 ;  /* 0x00000001121f7824 */ /* 0x000fe400078e0a1f */
[----:B------:R-:W-:-:S03]  /*3ea0*/  FMUL.FTZ R159, R33, R13 ;  /* 0x0000000d219f7220 */ /* 0x000fc60000410000 */
[----:B------:R-:W-:Y:S01]  /*3eb0*/  SHF.R.S32.HI R32, RZ, 0x1f, R31 ;  /* 0x0000001fff207819 */ /* 0x000fe2000001141f */
[----:B------:R-:W-:Y:S01]  /*3ec0*/  FMUL.FTZ R163, R36, R13 ;  /* 0x0000000d24a37220 */ /* 0x000fe20000410000 */
[----:B------:R-:W-:Y:S02]  /*3ed0*/  LEA.HI R36, R29, R18, RZ, 0x2 ;  /* 0x000000121d247211 */ /* 0x000fe400078f10ff */
[----:B------:R-:W-:Y:S01]  /*3ee0*/  LEA.HI R33, R32, R31, RZ, 0x2 ;  /* 0x0000001f20217211 */ /* 0x000fe200078f10ff */
[-C--:B------:R-:W-:Y:S01]  /*3ef0*/  FMUL.FTZ R164, R34, R13.reuse ;  /* 0x0000000d22a47220 */ /* 0x080fe20000410000 */
[-C--:B------:R-:W-:Y:S01]  /*3f00*/  FMUL.FTZ R173, R39, R13.reuse ;  /* 0x0000000d27ad7220 */ /* 0x080fe20000410000 */
[----:B------:R-:W-:Y:S01]  /*3f10*/  FMUL.FTZ R39, R41, R13 ;  /* 0x0000000d29277220 */ /* 0x000fe20000410000 */
[--C-:B------:R-:W-:Y:S02]  /*3f20*/  SHF.R.S32.HI R34, RZ, 0x2, R33.reuse ;  /* 0x00000002ff227819 */ /* 0x100fe40000011421 */
[----:B------:R-:W-:-:S02]  /*3f30*/  SHF.R.S32.HI R29, RZ, 0x1f, R33 ;  /* 0x0000001fff1d7819 */ /* 0x000fc40000011421 */
[----:B------:R-:W-:Y:S02]  /*3f40*/  LOP3.LUT R41, R36, 0xfffffffc, RZ, 0xc0, !PT ;  /* 0xfffffffc24297812 */ /* 0x000fe400078ec0ff */
[----:B------:R-:W-:Y:S02]  /*3f50*/  LEA.HI R36, R29, R34, RZ, 0x3 ;  /* 0x000000221d247211 */ /* 0x000fe400078f18ff */
[----:B------:R-:W-:Y:S01]  /*3f60*/  SHF.R.S32.HI R29, RZ, 0x7, R30 ;  /* 0x00000007ff1d7819 */ /* 0x000fe2000001141e */
[----:B------:R-:W-:Y:S01]  /*3f70*/  IMAD.IADD R18, R18, 0x1, -R41 ;  /* 0x0000000112127824 */ /* 0x000fe200078e0a29 */
[----:B------:R-:W-:Y:S02]  /*3f80*/  LEA.HI R32, R32, R31, RZ, 0x5 ;  /* 0x0000001f20207211 */ /* 0x000fe400078f28ff */
[----:B------:R-:W-:Y:S02]  /*3f90*/  LOP3.LUT R41, R36, 0xfffffff8, RZ, 0xc0, !PT ;  /* 0xfffffff824297812 */ /* 0x000fe400078ec0ff */
[----:B------:R-:W-:-:S02]  /*3fa0*/  LEA.HI R30, R30, R29, RZ, 0x1 ;  /* 0x0000001d1e1e7211 */ /* 0x000fc400078f08ff */
[----:B------:R-:W-:Y:S01]  /*3fb0*/  SHF.R.S32.HI R32, RZ, 0x5, R32 ;  /* 0x00000005ff207819 */ /* 0x000fe20000011420 */
[----:B------:R-:W-:Y:S01]  /*3fc0*/  IMAD.IADD R41, R34, 0x1, -R41 ;  /* 0x0000000122297824 */ /* 0x000fe200078e0a29 */
[----:B------:R-:W-:Y:S02]  /*3fd0*/  LOP3.LUT R30, R30, 0x3fffffe, RZ, 0xc0, !PT ;  /* 0x03fffffe1e1e7812 */ /* 0x000fe400078ec0ff */
[----:B------:R-:W-:Y:S01]  /*3fe0*/  LEA.HI R34, R18, R18, RZ, 0x1 ;  /* 0x0000001212227211 */ /* 0x000fe200078f08ff */
[----:B------:R-:W-:Y:S02]  /*3ff0*/  IMAD R32, R19, 0x8, R32 ;  /* 0x0000000813207824 */ /* 0x000fe400078e0220 */
[----:B------:R-:W-:Y:S01]  /*4000*/  IMAD.IADD R30, R29, 0x1, -R30 ;  /* 0x000000011d1e7824 */ /* 0x000fe200078e0a1e */
[----:B------:R-:W-:Y:S01]  /*4010*/  LOP3.LUT R19, R34, 0x1ffffffe, RZ, 0xc0, !PT ;  /* 0x1ffffffe22137812 */ /* 0x000fe200078ec0ff */
[----:B------:R-:W-:-:S04]  /*4020*/  IMAD.U32 R41, R32, 0x10, R41 ;  /* 0x0000001020297824 */ /* 0x000fc800078e0029 */
[----:B------:R-:W-:Y:S02]  /*4030*/  IMAD.IADD R19, R18, 0x1, -R19 ;  /* 0x0000000112137824 */ /* 0x000fe400078e0a13 */
[----:B------:R-:W-:-:S04]  /*4040*/  IMAD R30, R30, 0x40, R41 ;  /* 0x000000401e1e7824 */ /* 0x000fc800078e0229 */
[----:B------:R-:W-:-:S04]  /*4050*/  IMAD R41, R19, 0x8, R30 ;  /* 0x0000000813297824 */ /* 0x000fc800078e021e */
[----:B----4-:R-:W-:-:S05]  /*4060*/  @P0 IMAD.HI.U32 R20, R41, R20, RZ ;  /* 0x0000001429140227 */ /* 0x010fca00078e00ff */
[----:B------:R-:W-:Y:S01]  /*4070*/  @P0 SHF.R.U32.HI R41, RZ, R21, R20 ;  /* 0x00000015ff290219 */ /* 0x000fe20000011614 */
[----:B------:R-:W-:Y:S01]  /*4080*/  IMAD.U32 R19, RZ, RZ, UR45 ;  /* 0x0000002dff137e24 */ /* 0x000fe2000f8e00ff */
[----:B------:R-:W-:-:S03]  /*4090*/  LOP3.LUT R18, R33, 0x7ffffffc, RZ, 0xc0, !PT ;  /* 0x7ffffffc21127812 */ /* 0x000fc600078ec0ff */
[----:B------:R-:W0:Y:S01]  /*40a0*/  SHFL.IDX PT, R29, R41, RZ, 0x1c1f ;  /* 0x001c1fff291d7589 */ /* 0x000e2200000e0000 */
[----:B------:R-:W-:Y:S02]  /*40b0*/  IMAD R19, R19, -0x60, R6 ;  /* 0xffffffa013137824 */ /* 0x000fe400078e0206 */
        /* <DEDUP_REMOVED lines=39> */
[----:B------:R-:W-:-:S02]  /*4330*/  IMAD.IADD R18, R31, 0x1, -R18 ;  /* 0x000000011f127824 */ /* 0x000fc400078e0a12 */
[C---:B------:R-:W-:Y:S01]  /*4340*/  VIADD R21, R19.reuse, 0x61 ;  /* 0x0000006113157836 */ /* 0x040fe20000000000 */
[----:B------:R-:W1:Y:S03]  /*4350*/  MUFU.TANH R24, R24 ;  /* 0x0000001800187308 */ /* 0x000e660000002400 */
[----:B------:R-:W-:Y:S02]  /*4360*/  IMAD R20, R18, -0x2, R21 ;  /* 0xfffffffe12147824 */ /* 0x000fe400078e0215 */
[----:B------:R-:W-:-:S03]  /*4370*/  VIADD R19, R19, 0x60 ;  /* 0x0000006013137836 */ /* 0x000fc60000000000 */
[----:B------:R-:W2:Y:S01]  /*4380*/  MUFU.TANH R215, R215 ;  /* 0x000000d700d77308 */ /* 0x000ea20000002400 */
[----:B------:R-:W-:Y:S02]  /*4390*/  IMAD.IADD R13, R20, 0x1, -R9 ;  /* 0x00000001140d7824 */ /* 0x000fe400078e0a09 */
[----:B------:R-:W-:-:S05]  /*43a0*/  IMAD.U32 R21, RZ, RZ, UR4 ;  /* 0x00000004ff157e24 */ /* 0x000fca000f8e00ff */
[----:B------:R-:W3:Y:S01]  /*43b0*/  MUFU.TANH R152, R152 ;  /* 0x0000009800987308 */ /* 0x000ee20000002400 */
[----:B------:R-:W-:-:S07]  /*43c0*/  IMAD R20, R18, -0x2, R19 ;  /* 0xfffffffe12147824 */ /* 0x000fce00078e0213 */
[----:B------:R-:W4:Y:S01]  /*43d0*/  MUFU.TANH R151, R151 ;  /* 0x0000009700977308 */ /* 0x000f220000002400 */
        /* <DEDUP_REMOVED lines=43> */
[----:B------:R-:W1:Y:S08]  /*4690*/  MUFU.TANH R182, R182 ;  /* 0x000000b600b67308 */ /* 0x000e700000002400 */
[----:B------:R-:W1:Y:S01]  /*46a0*/  MUFU.TANH R186, R186 ;  /* 0x000000ba00ba7308 */ /* 0x000e620000002400 */
[----:B------:R-:W-:-:S02]  /*46b0*/  IMAD.IADD R30, R13, 0x1, R12 ;  /* 0x000000010d1e7824 */ /* 0x000fc400078e020c */
[----:B------:R-:W-:Y:S02]  /*46c0*/  IMAD R32, R18, -0x2, R21 ;  /* 0xfffffffe12207824 */ /* 0x000fe400078e0215 */
[----:B------:R-:W-:Y:S01]  /*46d0*/  VIADD R18, R11, UR4 ;  /* 0x000000040b127c36 */ /* 0x000fe20008000000 */
[----:B0-----:R-:W-:Y:S01]  /*46e0*/  VIADDMNMX R11, R29, R47, R20, PT ;  /* 0x0000002f1d0b7246 */ /* 0x001fe20003800114 */
[----:B------:R-:W-:Y:S01]  /*46f0*/  IMAD.IADD R10, R30, 0x1, R29 ;  /* 0x000000011e0a7824 */ /* 0x000fe200078e021d */
[----:B--234-:R-:W-:Y:S06]  /*4700*/  @!P1 BRA `(.L_x_2179) ;  /* 0x0000000000649947 */ /* 0x01cfec0003800000 */
[----:B------:R-:W-:Y:S01]  /*4710*/  IADD3 R13, -R9, R6, R29 ;  /* 0x00000006090d7210 */ /* 0x000fe20007ffe11d */
[----:B------:R-:W-:Y:S03]  /*4720*/  BSSY B1, `(.L_x_2180) ;  /* 0x0000014000017945 */ /* 0x000fe60003800000 */
[----:B------:R-:W-:-:S13]  /*4730*/  ISETP.GT.AND P0, PT, R13, -0x1, PT ;  /* 0xffffffff0d00780c */ /* 0x000fda0003f04270 */
[----:B------:R-:W-:Y:S05]  /*4740*/  @P0 BRA `(.L_x_2181) ;  /* 0x00000000002c0947 */ /* 0x000fea0003800000 */
[----:B------:R-:W-:Y:S01]  /*4750*/  ISETP.NE.AND P0, PT, R8, 0x1, PT ;  /* 0x000000010800780c */ /* 0x000fe20003f05270 */
[----:B------:R-:W-:Y:S01]  /*4760*/  BSSY B2, `(.L_x_2182) ;  /* 0x0000007000027945 */ /* 0x000fe20003800000 */
[----:B------:R-:W-:-:S11]  /*4770*/  LOP3.LUT R13, RZ, R13, RZ, 0x33, !PT ;  /* 0x0000000dff0d7212 */ /* 0x000fd600078e33ff */
[----:B------:R-:W-:Y:S05]  /*4780*/  @!P0 BRA `(.L_x_2183) ;  /* 0x0000000000108947 */ /* 0x000fea0003800000 */
[----:B------:R-:W2:Y:S04]  /*4790*/  LDL R12, [R194+0x1c] ;  /* 0x00001c00c20c7983 */ /* 0x000ea80000100800 */
[----:B------:R-:W3:Y:S01]  /*47a0*/  LDL R19, [R194+0x20] ;  /* 0x00002000c2137983 */ /* 0x000ee20000100800 */
[----:B--2---:R-:W-:-:S05]  /*47b0*/  IMAD.HI.U32 R12, R13, R12, RZ ;  /* 0x0000000c0d0c7227 */ /* 0x004fca00078e00ff */
[----:B---3--:R-:W-:-:S07]  /*47c0*/  SHF.R.U32.HI R13, RZ, R19, R12 ;  /* 0x00000013ff0d7219 */ /* 0x008fce000001160c */
.L_x_2183:
[----:B------:R-:W-:Y:S05]  /*47d0*/  BSYNC B2 ;  /* 0x0000000000027941 */ /* 0x000fea0003800000 */
.L_x_2182:
[----:B------:R-:W-:Y:S01]  /*47e0*/  LOP3.LUT R13, RZ, R13, RZ, 0x33, !PT ;  /* 0x0000000dff0d7212 */ /* 0x000fe200078e33ff */
[----:B------:R-:W-:Y:S06]  /*47f0*/  BRA `(.L_x_2184) ;  /* 0x0000000000187947 */ /* 0x000fec0003800000 */
.L_x_2181:
[----:B------:R-:W-:-:S13]  /*4800*/  ISETP.NE.AND P0, PT, R8, 0x1, PT ;  /* 0x000000010800780c */ /* 0x000fda0003f05270 */
[----:B------:R-:W-:Y:S05]  /*4810*/  @!P0 BRA `(.L_x_2184) ;  /* 0x0000000000108947 */ /* 0x000fea0003800000 */
[----:B------:R-:W2:Y:S04]  /*4820*/  LDL R12, [R194+0x1c] ;  /* 0x00001c00c20c7983 */ /* 0x000ea80000100800 */
[----:B------:R-:W3:Y:S01]  /*4830*/  LDL R34, [R194+0x20] ;  /* 0x00002000c2227983 */ /* 0x000ee20000100800 */
[----:B--2---:R-:W-:-:S05]  /*4840*/  IMAD.HI.U32 R13, R13, R12, RZ ;  /* 0x0000000c0d0d7227 */ /* 0x004fca00078e00ff */
[----:B---3--:R-:W-:-:S07]  /*4850*/  SHF.R.U32.HI R13, RZ, R34, R13 ;  /* 0x00000022ff0d7219 */ /* 0x008fce000001160d */
.L_x_2184:
[----:B------:R-:W-:Y:S05]  /*4860*/  BSYNC B1 ;  /* 0x0000000000017941 */ /* 0x000fea0003800000 */
.L_x_2180:
[----:B------:R-:W-:-:S05]  /*4870*/  IMAD R13, R8, R13, R32 ;  /* 0x0000000d080d7224 */ /* 0x000fca00078e0220 */
[----:B------:R-:W-:Y:S02]  /*4880*/  VIMNMX R10, R10, R13, !PT ;  /* 0x0000000d0a0a7248 */ /* 0x000fe40007fe0100 */
[----:B------:R-:W-:-:S07]  /*4890*/  VIADDMNMX R11, R13, R8, R11, PT ;  /* 0x000000080d0b7246 */ /* 0x000fce000380010b */
.L_x_2179:
[----:B------:R-:W-:Y:S05]  /*48a0*/  BSYNC B0 ;  /* 0x0000000000007941 */ /* 0x000fea0003800000 */
.L_x_2178:
[C---:B------:R-:W-:Y:S01]  /*48b0*/  ISETP.GE.AND P1, PT, R18.reuse, 0x9, PT ;  /* 0x000000091200780c */ /* 0x040fe20003f26270 */
[----:B------:R-:W0:Y:S01]  /*48c0*/  SHFL.IDX PT, R41, R41, 0x1, 0x1c1f ;  /* 0x003c1f0029297f89 */ /* 0x000e2200000e0000 */
[----:B------:R-:W-:Y:S01]  /*48d0*/  ISETP.GE.AND P0, PT, R18, 0x2, PT ;  /* 0x000000021200780c */ /* 0x000fe20003f06270 */
[----:B------:R-:W-:Y:S01]  /*48e0*/  BSSY B0, `(.L_x_2185) ;  /* 0x000008e000007945 */ /* 0x000fe20003800000 */
[C---:B------:R-:W-:Y:S02]  /*48f0*/  ISETP.GT.AND P2, PT, R10.reuse, 0x8, !P1 ;  /* 0x000000080a00780c */ /* 0x040fe40004f44270 */
[----:B------:R-:W-:Y:S02]  /*4900*/  ISETP.GT.AND P3, PT, R10, 0x1, !P0 ;  /* 0x000000010a00780c */ /* 0x000fe40004764270 */
[----:B------:R-:W-:Y:S02]  /*4910*/  ISETP.LT.OR P2, PT, R11, 0x9, P2 ;  /* 0x000000090b00780c */ /* 0x000fe40001741670 */
[----:B------:R-:W-:-:S02]  /*4920*/  ISETP.GE.AND P4, PT, R18, 0x11, PT ;  /* 0x000000111200780c */ /* 0x000fc40003f86270 */
[----:B------:R-:W-:Y:S02]  /*4930*/  FSEL R153, R153, -INF , !P2 ;  /* 0xff80000099997808 */ /* 0x000fe40005000000 */
[----:B------:R-:W-:Y:S02]  /*4940*/  ISETP.LT.OR P3, PT, R11, 0x2, P3 ;  /* 0x000000020b00780c */ /* 0x000fe40001f61670 */
[----:B------:R-:W-:Y:S02]  /*4950*/  ISETP.GT.AND P2, PT, R10, 0x10, !P4 ;  /* 0x000000100a00780c */ /* 0x000fe40006744270 */
[----:B------:R-:W-:Y:S02]  /*4960*/  ISETP.GE.AND P5, PT, R18, 0xa, PT ;  /* 0x0000000a1200780c */ /* 0x000fe40003fa6270 */
[----:B------:R-:W-:Y:S02]  /*4970*/  FSEL R215, R215, -INF , !P3 ;  /* 0xff800000d7d77808 */ /* 0x000fe40005800000 */
[----:B------:R-:W-:-:S02]  /*4980*/  P2R R36, PR, RZ, 0x10 ;  /* 0x00000010ff247803 */ /* 0x000fc40000000000 */
[----:B------:R-:W-:Y:S02]  /*4990*/  ISETP.LT.OR P2, PT, R11, 0x11, P2 ;  /* 0x000000110b00780c */ /* 0x000fe40001741670 */
[----:B------:R-:W-:Y:S02]  /*49a0*/  ISETP.GT.AND P3, PT, R10, 0x9, !P5 ;  /* 0x000000090a00780c */ /* 0x000fe40006f64270 */
[----:B------:R-:W-:Y:S02]  /*49b0*/  ISETP.GE.AND P4, PT, R18, 0x12, PT ;  /* 0x000000121200780c */ /* 0x000fe40003f86270 */
[----:B------:R-:W-:Y:S02]  /*49c0*/  FSEL R161, R161, -INF , !P2 ;  /* 0xff800000a1a17808 */ /* 0x000fe40005000000 */
[----:B------:R-:W-:Y:S02]  /*49d0*/  ISETP.LT.OR P3, PT, R11, 0xa, P3 ;  /* 0x0000000a0b00780c */ /* 0x000fe40001f61670 */
[----:B------:R-:W-:-:S02]  /*49e0*/  ISETP.GT.AND P2, PT, R10, 0x11, !P4 ;  /* 0x000000110a00780c */ /* 0x000fc40006744270 */
[----:B------:R-:W-:Y:S02]  /*49f0*/  FSEL R43, R15, -INF , !P3 ;  /* 0xff8000000f2b7808 */ /* 0x000fe40005800000 */
        /* <DEDUP_REMOVED lines=66> */
[----:B------:R-:W-:Y:S02]  /*4e20*/  P2R R38, PR, RZ, 0x10 ;  /* 0x00000010ff267803 */ /* 0x000fe40000000000 */
[----:B------:R-:W-:Y:S02]  /*4e30*/  FSEL R175, R60, -INF , !P2 ;  /* 0xff8000003caf7808 */ /* 0x000fe40005000000 */
[----:B------:R-:W-:Y:S02]  /*4e40*/  ISETP.GE.AND P2, PT, R18, 0x4a, PT ;  /* 0x0000004a1200780c */ /* 0x000fe40003f46270 */
[----:B------:R-:W-:Y:S02]  /*4e50*/  P2R R34, PR, RZ, 0x20 ;  /* 0x00000020ff227803 */ /* 0x000fe40000000000 */
        /* <DEDUP_REMOVED lines=16> */
[----:B------:R-:W-:Y:S02]  /*4f60*/  P2R R13, PR, RZ, 0x40 ;  /* 0x00000040ff0d7803 */ /* 0x000fe40000000000 */
[----:B------:R-:W-:-:S04]  /*4f70*/  ISETP.GT.AND P6, PT, R10, RZ, !P6 ;  /* 0x000000ff0a00720c */ /* 0x000fc800077c4270 */
[----:B------:R-:W-:-:S04]  /*4f80*/  ISETP.LT.OR P6, PT, R11, 0x1, P6 ;  /* 0x000000010b00780c */ /* 0x000fc800037c1670 */
[----:B-1----:R-:W-:Y:S02]  /*4f90*/  FSEL R147, R24, -INF , !P6 ;  /* 0xff80000018937808 */ /* 0x002fe40007000000 */
[----:B------:R-:W-:-:S04]  /*4fa0*/  ISETP.GE.AND P6, PT, R18, 0x5a, PT ;  /* 0x0000005a1200780c */ /* 0x000fc80003fc6270 */
[----:B------:R-:W-:Y:S02]  /*4fb0*/  P2R R18, PR, RZ, 0x40 ;  /* 0x00000040ff127803 */ /* 0x000fe40000000000 */
[----:B------:R-:W-:Y:S01]  /*4fc0*/  ISETP.GT.AND P6, PT, R10, 0x59, !P6 ;  /* 0x000000590a00780c */ /* 0x000fe200077c4270 */
[----:B0-----:R-:W-:-:S03]  /*4fd0*/  IMAD.IADD R10, R30, 0x1, R41 ;  /* 0x000000011e0a7824 */ /* 0x001fc600078e0229 */
[----:B------:R-:W-:Y:S02]  /*4fe0*/  ISETP.LT.OR P6, PT, R11, 0x5a, P6 ;  /* 0x0000005a0b00780c */ /* 0x000fe400037c1670 */
[----:B------:R-:W-:Y:S02]  /*4ff0*/  VIADDMNMX R11, R41, R47, R20, PT ;  /* 0x0000002f290b7246 */ /* 0x000fe40003800114 */
[----:B------:R-:W-:Y:S02]  /*5000*/  FSEL R27, R69, -INF , !P6 ;  /* 0xff800000451b7808 */ /* 0x000fe40007000000 */
[----:B------:R-:W-:-:S13]  /*5010*/  ISETP.GE.AND P6, PT, R8, 0x1, PT ;  /* 0x000000010800780c */ /* 0x000fda0003fc6270 */
[----:B------:R-:W-:Y:S05]  /*5020*/  @!P6 BRA `(.L_x_2186) ;  /* 0x000000000064e947 */ /* 0x000fea0003800000 */
        /* <DEDUP_REMOVED lines=12> */
.L_x_2190:
[----:B------:R-:W-:Y:S05]  /*50f0*/  BSYNC B2 ;  /* 0x0000000000027941 */ /* 0x000fea0003800000 */
.L_x_2189:
[----:B------:R-:W-:Y:S01]  /*5100*/  LOP3.LUT R9, RZ, R9, RZ, 0x33, !PT ;  /* 0x00000009ff097212 */ /* 0x000fe200078e33ff */
[----:B------:R-:W-:Y:S06]  /*5110*/  BRA `(.L_x_2191) ;  /* 0x0000000000187947 */ /* 0x000fec0003800000 */
.L_x_2188:
[----:B------:R-:W-:-:S13]  /*5120*/  ISETP.NE.AND P6, PT, R8, 0x1, PT ;  /* 0x000000010800780c */ /* 0x000fda0003fc5270 */
[----:B------:R-:W-:Y:S05]  /*5130*/  @!P6 BRA `(.L_x_2191) ;  /* 0x000000000010e947 */ /* 0x000fea0003800000 */
[----:B------:R-:W2:Y:S04]  /*5140*/  LDL R6, [R194+0x1c] ;  /* 0x00001c00c2067983 */ /* 0x000ea80000100800 */
[----:B------:R-:W3:Y:S01]  /*5150*/  LDL R12, [R194+0x20] ;  /* 0x00002000c20c7983 */ /* 0x000ee20000100800 */
[----:B--2---:R-:W-:-:S05]  /*5160*/  IMAD.HI.U32 R9, R9, R6, RZ ;  /* 0x0000000609097227 */ /* 0x004fca00078e00ff */
[----:B---3--:R-:W-:-:S07]  /*5170*/  SHF.R.U32.HI R9, RZ, R12, R9 ;  /* 0x0000000cff097219 */ /* 0x008fce0000011609 */
.L_x_2191:
[----:B------:R-:W-:Y:S05]  /*5180*/  BSYNC B1 ;  /* 0x0000000000017941 */ /* 0x000fea0003800000 */
.L_x_2187:
[----:B------:R-:W-:-:S05]  /*5190*/  IMAD R9, R8, R9, R32 ;  /* 0x0000000908097224 */ /* 0x000fca00078e0220 */
[----:B------:R-:W-:Y:S02]  /*51a0*/  VIADDMNMX R11, R9, R8, R11, PT ;  /* 0x00000008090b7246 */ /* 0x000fe4000380010b */
[----:B------:R-:W-:-:S07]  /*51b0*/  VIMNMX R10, R10, R9, !PT ;  /* 0x000000090a0a7248 */ /* 0x000fce0007fe0100 */
.L_x_2186:
[----:B------:R-:W-:Y:S05]  /*51c0*/  BSYNC B0 ;  /* 0x0000000000007941 */ /* 0x000fea0003800000 */
.L_x_2185:
[C---:B------:R-:W-:Y:S01]  /*51d0*/  ISETP.GT.AND P0, PT, R10.reuse, 0x1, !P0 ;  /* 0x000000010a00780c */ /* 0x040fe20004704270 */
[----:B------:R-:W2:Y:S01]  /*51e0*/  LDL R12, [R1+0x218] ;  /* 0x00021800010c7983 */ /* 0x000ea20000100800 */
[----:B------:R-:W-:Y:S02]  /*51f0*/  ISETP.GT.AND P1, PT, R10, 0x8, !P1 ;  /* 0x000000080a00780c */ /* 0x000fe40004f24270 */
[C---:B------:R-:W-:Y:S01]  /*5200*/  ISETP.LT.OR P0, PT, R11.reuse, 0x2, P0 ;  /* 0x000000020b00780c */ /* 0x040fe20000701670 */
[----:B------:R-:W3:Y:S01]  /*5210*/  LDL R158, [R1+0x214] ;  /* 0x00021400019e7983 */ /* 0x000ee20000100800 */
[----:B------:R-:W-:Y:S02]  /*5220*/  ISETP.LT.OR P1, PT, R11, 0x9, P1 ;  /* 0x000000090b00780c */ /* 0x000fe40000f21670 */
[----:B------:R-:W-:Y:S01]  /*5230*/  FSEL R151, R151, -INF , !P0 ;  /* 0xff80000097977808 */ /* 0x000fe20004000000 */
[----:B------:R-:W4:Y:S01]  /*5240*/  LDL R154, [R1+0x210] ;  /* 0x00021000019a7983 */ /* 0x000f220000100800 */
[----:B------:R-:W-:-:S02]  /*5250*/  ISETP.NE.AND P0, PT, R34, RZ, PT ;  /* 0x000000ff2200720c */ /* 0x000fc40003f05270 */
[----:B------:R-:W-:Y:S01]  /*5260*/  FSEL R150, R150, -INF , !P1 ;  /* 0xff80000096967808 */ /* 0x000fe20004800000 */
[----:B------:R-:W4:Y:S01]  /*5270*/  LDL R24, [R1+0x3f4] ;  /* 0x0003f40001187983 */ /* 0x000f220000100800 */
[----:B------:R-:W-:Y:S02]  /*5280*/  ISETP.GT.AND P0, PT, R10, 0x9, !P0 ;  /* 0x000000090a00780c */ /* 0x000fe40004704270 */
[----:B------:R-:W-:Y:S01]  /*5290*/  ISETP.NE.AND P1, PT, R38, RZ, PT ;  /* 0x000000ff2600720c */ /* 0x000fe20003f25270 */
[----:B------:R-:W4:Y:S01]  /*52a0*/  LDL R155, [R1+0x1f8] ;  /* 0x0001f800019b7983 */ /* 0x000f220000100800 */
[----:B------:R-:W-:Y:S02]  /*52b0*/  ISETP.LT.OR P0, PT, R11, 0xa, P0 ;  /* 0x0000000a0b00780c */ /* 0x000fe40000701670 */
[----:B------:R-:W-:Y:S01]  /*52c0*/  ISETP.NE.AND P6, PT, R42, RZ, PT ;  /* 0x000000ff2a00720c */ /* 0x000fe20003fc5270 */
[----:B------:R-:W4:Y:S01]  /*52d0*/  LDL R30, [R1+0x3e4] ;  /* 0x0003e400011e7983 */ /* 0x000f220000100800 */
[----:B------:R-:W-:-:S02]  /*52e0*/  FSEL R149, R149, -INF , !P0 ;  /* 0xff80000095957808 */ /* 0x000fc40004000000 */
[----:B------:R-:W-:Y:S01]  /*52f0*/  ISETP.NE.AND P0, PT, R36, RZ, PT ;  /* 0x000000ff2400720c */ /* 0x000fe20003f05270 */
[----:B------:R-:W4:Y:S01]  /*5300*/  LDL R32, [R1+0x3ec] ;  /* 0x0003ec0001207983 */ /* 0x000f220000100800 */
[----:B------:R-:W-:Y:S02]  /*5310*/  FMNMX.FTZ R6, R147, R215, !PT ;  /* 0x000000d793067209 */ /* 0x000fe40007810000 */
[----:B------:R-:W-:Y:S01]  /*5320*/  ISETP.GT.AND P0, PT, R10, 0x10, !P0 ;  /* 0x000000100a00780c */ /* 0x000fe20004704270 */
[----:B------:R-:W4:Y:S01]  /*5330*/  LDL R47, [R1+0x21c] ;  /* 0x00021c00012f7983 */ /* 0x000f220000100800 */
[----:B------:R-:W-:Y:S02]  /*5340*/  FMNMX.FTZ R6, R153, R6, !PT ;  /* 0x0000000699067209 */ /* 0x000fe40007810000 */
[----:B------:R-:W-:Y:S01]  /*5350*/  ISETP.LT.OR P0, PT, R11, 0x11, P0 ;  /* 0x000000110b00780c */ /* 0x000fe20000701670 */
[----:B------:R-:W4:Y:S01]  /*5360*/  LDL R54, [R1+0x238] ;  /* 0x0002380001367983 */ /* 0x000f220000100800 */
[----:B------:R-:W-:-:S02]  /*5370*/  FMNMX.FTZ R6, R43, R6, !PT ;  /* 0x000000062b067209 */ /* 0x000fc40007810000 */
[----:B------:R-:W-:Y:S01]  /*5380*/  FSEL R164, R164, -INF , !P0 ;  /* 0xff800000a4a47808 */ /* 0x000fe20004000000 */
[----:B------:R-:W4:Y:S01]  /*5390*/  LDL R55, [R1+0x23c] ;  /* 0x00023c0001377983 */ /* 0x000f220000100800 */
[----:B------:R-:W-:Y:S02]  /*53a0*/  ISETP.GT.AND P0, PT, R10, 0x11, !P1 ;  /* 0x000000110a00780c */ /* 0x000fe40004f04270 */
[----:B------:R-:W-:Y:S01]  /*53b0*/  ISETP.NE.AND P1, PT, R50, RZ, PT ;  /* 0x000000ff3200720c */ /* 0x000fe20003f25270 */
[----:B------:R-:W4:Y:S01]  /*53c0*/  LDL R56, [R1+0x240] ;  /* 0x0002400001387983 */ /* 0x000f220000100800 */
[----:B------:R-:W-:Y:S02]  /*53d0*/  ISETP.LT.OR P0, PT, R11, 0x12, P0 ;  /* 0x000000120b00780c */ /* 0x000fe40000701670 */
[----:B------:R-:W-:Y:S01]  /*53e0*/  FMNMX.FTZ R6, R161, R6, !PT ;  /* 0x00000006a1067209 */ /* 0x000fe20007810000 */
        /* <DEDUP_REMOVED lines=14> */
[----:B------:R-:W-:Y:S01]  /*54d0*/  FMNMX.FTZ R6, R15, R6, !PT ;  /* 0x000000060f067209 */ /* 0x000fe20007810000 */
        /* <DEDUP_REMOVED lines=16> */
[----:B------:R-:W-:Y:S02]  /*55e0*/  ISETP.NE.AND P0, PT, R26, RZ, PT ;  /* 0x000000ff1a00720c */ /* 0x000fe40003f05270 */
[----:B------:R-:W-:Y:S01]  /*55f0*/  ISETP.NE.AND P6, PT, R51, RZ, PT ;  /* 0x000000ff3300720c */ /* 0x000fe20003fc5270 */
[----:B------:R-:W4:Y:S01]  /*5600*/  LDL R67, [R1+0x26c] ;  /* 0x00026c0001437983 */ /* 0x000f220000100800 */
[----:B------:R-:W-:Y:S02]  /*5610*/  ISETP.GT.AND P0, PT, R10, 0x21, !P0 ;  /* 0x000000210a00780c */ /* 0x000fe40004704270 */
[----:B------:R-:W-:Y:S01]  /*5620*/  FMNMX.FTZ R6, R21, R6, !PT ;  /* 0x0000000615067209 */ /* 0x000fe20007810000 */
[----:B------:R-:W4:Y:S01]  /*5630*/  LDL R51, [R1+0x22c] ;  /* 0x00022c0001337983 */ /* 0x000f220000100800 */
[----:B------:R-:W-:-:S02]  /*5640*/  ISETP.LT.OR P0, PT, R11, 0x22, P0 ;  /* 0x000000220b00780c */ /* 0x000fc40000701670 */
[----:B------:R-:W-:Y:S01]  /*5650*/  FMNMX.FTZ R6, R33, R6, !PT ;  /* 0x0000000621067209 */ /* 0x000fe20007810000 */
[----:B------:R-:W4:Y:S01]  /*5660*/  LDL R68, [R1+0x270] ;  /* 0x0002700001447983 */ /* 0x000f220000100800 */
[----:B------:R-:W-:Y:S02]  /*5670*/  FSEL R189, R189, -INF , !P0 ;  /* 0xff800000bdbd7808 */ /* 0x000fe40004000000 */
[----:B------:R-:W-:Y:S01]  /*5680*/  ISETP.NE.AND P0, PT, R44, RZ, PT ;  /* 0x000000ff2c00720c */ /* 0x000fe20003f05270 */
[----:B------:R-:W4:Y:S01]  /*5690*/  LDL R69, [R1+0x274] ;  /* 0x0002740001457983 */ /* 0x000f220000100800 */
[----:B------:R-:W-:Y:S02]  /*56a0*/  FMNMX.FTZ R6, R157, R6, !PT ;  /* 0x000000069d067209 */ /* 0x000fe40007810000 */
[----:B------:R-:W-:Y:S01]  /*56b0*/  ISETP.GT.AND P0, PT, R10, 0x28, !P0 ;  /* 0x000000280a00780c */ /* 0x000fe20004704270 */
[----:B------:R-:W4:Y:S01]  /*56c0*/  LDL R70, [R1+0x278] ;  /* 0x0002780001467983 */ /* 0x000f220000100800 */
[----:B------:R-:W-:-:S02]  /*56d0*/  FMNMX.FTZ R6, R187, R6, !PT ;  /* 0x00000006bb067209 */ /* 0x000fc40007810000 */
[----:B------:R-:W-:Y:S01]  /*56e0*/  ISETP.LT.OR P0, PT, R11, 0x29, P0 ;  /* 0x000000290b00780c */ /* 0x000fe20000701670 */
[----:B------:R-:W4:Y:S01]  /*56f0*/  LDL R71, [R1+0x27c] ;  /* 0x00027c0001477983 */ /* 0x000f220000100800 */
[----:B------:R-:W-:Y:S02]  /*5700*/  FMNMX.FTZ R6, R31, R6, !PT ;  /* 0x000000061f067209 */ /* 0x000fe40007810000 */
[----:B------:R-:W-:Y:S01]  /*5710*/  FSEL R171, R171, -INF , !P0 ;  /* 0xff800000abab7808 */ /* 0x000fe20004000000 */
[----:B------:R-:W4:Y:S01]  /*5720*/  LDL R72, [R1+0x280] ;  /* 0x0002800001487983 */ /* 0x000f220000100800 */
[----:B------:R-:W-:Y:S02]  /*5730*/  ISETP.NE.AND P0, PT, R46, RZ, PT ;  /* 0x000000ff2e00720c */ /* 0x000fe40003f05270 */
[----:B------:R-:W-:Y:S01]  /*5740*/  FMNMX.FTZ R6, R175, R6, !PT ;  /* 0x00000006af067209 */ /* 0x000fe20007810000 */
[----:B------:R-:W4:Y:S01]  /*5750*/  LDL R73, [R1+0x284] ;  /* 0x0002840001497983 */ /* 0x000f220000100800 */
[----:B------:R-:W-:-:S02]  /*5760*/  ISETP.GT.AND P0, PT, R10, 0x29, !P0 ;  /* 0x000000290a00780c */ /* 0x000fc40004704270 */
[----:B------:R-:W-:Y:S01]  /*5770*/  ISETP.GT.AND P2, PT, R10, 0x49, !P2 ;  /* 0x000000490a00780c */ /* 0x000fe20005744270 */
[----:B------:R-:W4:Y:S01]  /*5780*/  LDL R74, [R1+0x288] ;  /* 0x00028800014a7983 */ /* 0x000f220000100800 */
[----:B------:R-:W-:Y:S02]  /*5790*/  ISETP.LT.OR P0, PT, R11, 0x2a, P0 ;  /* 0x0000002a0b00780c */ /* 0x000fe40000701670 */
[----:B------:R-:W-:Y:S01]  /*57a0*/  FMNMX.FTZ R6, R177, R6, !PT ;  /* 0x00000006b1067209 */ /* 0x000fe20007810000 */
[----:B------:R-:W4:Y:S01]  /*57b0*/  LDL R75, [R1+0x28c] ;  /* 0x00028c00014b7983 */ /* 0x000f220000100800 */
[----:B------:R-:W-:Y:S02]  /*57c0*/  FSEL R172, R172, -INF , !P0 ;  /* 0xff800000acac7808 */ /* 0x000fe40004000000 */
[----:B------:R-:W-:Y:S01]  /*57d0*/  ISETP.NE.AND P0, PT, R48, RZ, PT ;  /* 0x000000ff3000720c */ /* 0x000fe20003f05270 */
[----:B------:R-:W4:Y:S01]  /*57e0*/  LDL R76, [R1+0x290] ;  /* 0x00029000014c7983 */ /* 0x000f220000100800 */
[----:B------:R-:W-:-:S02]  /*57f0*/  ISETP.GT.AND P3, PT, R10, 0x50, !P3 ;  /* 0x000000500a00780c */ /* 0x000fc40005f64270 */
[----:B------:R-:W-:Y:S01]  /*5800*/  ISETP.GT.AND P0, PT, R10, 0x30, !P0 ;  /* 0x000000300a00780c */ /* 0x000fe20004704270 */
[----:B------:R-:W4:Y:S01]  /*5810*/  LDL R48, [R1+0x220] ;  /* 0x0002200001307983 */ /* 0x000f220000100800 */
[C---:B------:R-:W-:Y:S02]  /*5820*/  ISETP.LT.OR P2, PT, R11.reuse, 0x4a, P2 ;  /* 0x0000004a0b00780c */ /* 0x040fe40001741670 */
[----:B------:R-:W-:Y:S01]  /*5830*/  ISETP.LT.OR P0, PT, R11, 0x31, P0 ;  /* 0x000000310b00780c */ /* 0x000fe20000701670 */
[----:B------:R-:W4:Y:S01]  /*5840*/  LDL R77, [R1+0x294] ;  /* 0x00029400014d7983 */ /* 0x000f220000100800 */
[----:B------:R-:W-:Y:S02]  /*5850*/  FMNMX.FTZ R6, R167, R6, !PT ;  /* 0x00000006a7067209 */ /* 0x000fe40007810000 */
[----:B------:R-:W-:Y:S01]  /*5860*/  FSEL R195, R195, -INF , !P0 ;  /* 0xff800000c3c37808 */ /* 0x000fe20004000000 */
[----:B------:R-:W4:Y:S01]  /*5870*/  LDL R78, [R1+0x298] ;  /* 0x00029800014e7983 */ /* 0x000f220000100800 */
[----:B------:R-:W-:-:S02]  /*5880*/  ISETP.NE.AND P0, PT, R49, RZ, PT ;  /* 0x000000ff3100720c */ /* 0x000fc40003f05270 */
[C---:B------:R-:W-:Y:S01]  /*5890*/  ISETP.LT.OR P3, PT, R11.reuse, 0x51, P3 ;  /* 0x000000510b00780c */ /* 0x040fe20001f61670 */
[----:B------:R-:W4:Y:S01]  /*58a0*/  LDL R49, [R1+0x224] ;  /* 0x0002240001317983 */ /* 0x000f220000100800 */
[----:B------:R-:W-:Y:S02]  /*58b0*/  ISETP.GT.AND P0, PT, R10, 0x31, !P0 ;  /* 0x000000310a00780c */ /* 0x000fe40004704270 */
[----:B------:R-:W-:Y:S01]  /*58c0*/  FSEL R176, R176, -INF , !P2 ;  /* 0xff800000b0b07808 */ /* 0x000fe20005000000 */
[----:B------:R-:W4:Y:S01]  /*58d0*/  LDL R79, [R1+0x29c] ;  /* 0x00029c00014f7983 */ /* 0x000f220000100800 */
[----:B------:R-:W-:Y:S02]  /*58e0*/  ISETP.LT.OR P0, PT, R11, 0x32, P0 ;  /* 0x000000320b00780c */ /* 0x000fe40000701670 */
[----:B------:R-:W-:Y:S01]  /*58f0*/  FMNMX.FTZ R6, R29, R6, !PT ;  /* 0x000000061d067209 */ /* 0x000fe20007810000 */
[----:B------:R-:W4:Y:S01]  /*5900*/  LDL R80, [R1+0x2a0] ;  /* 0x0002a00001507983 */ /* 0x000f220000100800 */
[----:B------:R-:W-:-:S02]  /*5910*/  FSEL R212, R212, -INF , !P0 ;  /* 0xff800000d4d47808 */ /* 0x000fc40004000000 */
[----:B------:R-:W-:Y:S01]  /*5920*/  ISETP.NE.AND P0, PT, R28, RZ, PT ;  /* 0x000000ff1c00720c */ /* 0x000fe20003f05270 */
[----:B------:R-:W4:Y:S01]  /*5930*/  LDL R81, [R1+0x2a4] ;  /* 0x0002a40001517983 */ /* 0x000f220000100800 */
[----:B------:R-:W-:Y:S02]  /*5940*/  FSEL R185, R185, -INF , !P3 ;  /* 0xff800000b9b97808 */ /* 0x000fe40005800000 */
[C---:B------:R-:W-:Y:S01]  /*5950*/  ISETP.GT.AND P0, PT, R10.reuse, 0x38, !P0 ;  /* 0x000000380a00780c */ /* 0x040fe20004704270 */
[----:B------:R-:W4:Y:S01]  /*5960*/  LDL R28, [R1+0x3dc] ;  /* 0x0003dc00011c7983 */ /* 0x000f220000100800 */
[----:B------:R-:W-:Y:S02]  /*5970*/  FMNMX.FTZ R6, R169, R6, !PT ;  /* 0x00000006a9067209 */ /* 0x000fe40007810000 */
[----:B------:R-:W-:Y:S01]  /*5980*/  ISETP.LT.OR P0, PT, R11, 0x39, P0 ;  /* 0x000000390b00780c */ /* 0x000fe20000701670 */
[----:B------:R-:W4:Y:S01]  /*5990*/  LDL R82, [R1+0x2a8] ;  /* 0x0002a80001527983 */ /* 0x000f220000100800 */
[----:B------:R-:W-:-:S02]  /*59a0*/  ISETP.GT.AND P4, PT, R10, 0x51, !P4 ;  /* 0x000000510a00780c */ /* 0x000fc40006784270 */
[----:B------:R-:W-:Y:S01]  /*59b0*/  FSEL R213, R213, -INF , !P0 ;  /* 0xff800000d5d57808 */ /* 0x000fe20004000000 */
[----:B------:R-:W4:Y:S01]  /*59c0*/  LDL R83, [R1+0x2ac] ;  /* 0x0002ac0001537983 */ /* 0x000f220000100800 */
[C---:B------:R-:W-:Y:S02]  /*59d0*/  ISETP.GT.AND P0, PT, R10.reuse, 0x39, !P1 ;  /* 0x000000390a00780c */ /* 0x040fe40004f04270 */
[----:B------:R-:W-:Y:S01]  /*59e0*/  ISETP.NE.AND P1, PT, R53, RZ, PT ;  /* 0x000000ff3500720c */ /* 0x000fe20003f25270 */
[----:B------:R-:W4:Y:S01]  /*59f0*/  LDL R84, [R1+0x2b0] ;  /* 0x0002b00001547983 */ /* 0x000f220000100800 */
[----:B------:R-:W-:Y:S02]  /*5a00*/  ISETP.LT.OR P0, PT, R11, 0x3a, P0 ;  /* 0x0000003a0b00780c */ /* 0x000fe40000701670 */
[----:B------:R-:W-:Y:S01]  /*5a10*/  ISETP.GT.AND P1, PT, R10, 0x48, !P1 ;  /* 0x000000480a00780c */ /* 0x000fe20004f24270 */
[----:B------:R-:W4:Y:S01]  /*5a20*/  LDL R53, [R1+0x234] ;  /* 0x0002340001357983 */ /* 0x000f220000100800 */
[----:B------:R-:W-:-:S02]  /*5a30*/  FSEL R214, R214, -INF , !P0 ;  /* 0xff800000d6d67808 */ /* 0x000fc40004000000 */
[----:B------:R-:W-:Y:S01]  /*5a40*/  ISETP.NE.AND P0, PT, R13, RZ, PT ;  /* 0x000000ff0d00720c */ /* 0x000fe20003f05270 */
[----:B------:R-:W4:Y:S01]  /*5a50*/  LDL R85, [R1+0x2b4] ;  /* 0x0002b40001557983 */ /* 0x000f220000100800 */
[----:B------:R-:W-:Y:S02]  /*5a60*/  ISETP.LT.OR P1, PT, R11, 0x49, P1 ;  /* 0x000000490b00780c */ /* 0x000fe40000f21670 */
[C---:B------:R-:W-:Y:S01]  /*5a70*/  ISETP.GT.AND P0, PT, R10.reuse, RZ, !P0 ;  /* 0x000000ff0a00720c */ /* 0x040fe20004704270 */
[----:B------:R-:W4:Y:S01]  /*5a80*/  LDL R86, [R1+0x2b8] ;  /* 0x0002b80001567983 */ /* 0x000f220000100800 */
[----:B------:R-:W-:Y:S02]  /*5a90*/  FSEL R183, R183, -INF , !P1 ;  /* 0xff800000b7b77808 */ /* 0x000fe40004800000 */
[----:B------:R-:W-:Y:S01]  /*5aa0*/  ISETP.LT.OR P0, PT, R11, 0x1, P0 ;  /* 0x000000010b00780c */ /* 0x000fe20000701670 */
[----:B------:R-:W4:Y:S01]  /*5ab0*/  LDL R87, [R1+0x2bc] ;  /* 0x0002bc0001577983 */ /* 0x000f220000100800 */
[----:B------:R-:W-:-:S02]  /*5ac0*/  ISETP.GT.AND P5, PT, R10, 0x58, !P5 ;  /* 0x000000580a00780c */ /* 0x000fc40006fa4270 */
        /* <DEDUP_REMOVED lines=9> */
[----:B------:R-:W-:Y:S01]  /*5b60*/  FMNMX.FTZ R9, R149, R8, !PT ;  /* 0x0000000895097209 */ /* 0x000fe20007810000 */
[----:B------:R-:W4:Y:S01]  /*5b70*/  LDL R91, [R1+0x2cc] ;  /* 0x0002cc00015b7983 */ /* 0x000f220000100800 */
[----:B------:R-:W-:Y:S02]  /*5b80*/  ISETP.NE.AND P0, PT, R52, RZ, PT ;  /* 0x000000ff3400720c */ /* 0x000fe40003f05270 */
[----:B------:R-:W-:Y:S01]  /*5b90*/  FMNMX.FTZ R8, R164, R9, !PT ;  /* 0x00000009a4087209 */ /* 0x000fe20007810000 */
        /* <DEDUP_REMOVED lines=8> */
[----:B------:R-:W-:Y:S01]  /*5c20*/  FMNMX.FTZ R9, R173, R8, !PT ;  /* 0x00000008ad097209 */ /* 0x000fe20007810000 */
[----:B------:R-:W4:Y:S01]  /*5c30*/  LDL R94, [R1+0x2d8] ;  /* 0x0002d800015e7983 */ /* 0x000f220000100800 */
[----:B------:R-:W-:Y:S02]  /*5c40*/  ISETP.NE.AND P6, PT, R18, RZ, PT ;  /* 0x000000ff1200720c */ /* 0x000fe40003fc5270 */
[----:B------:R-:W-:Y:S01]  /*5c50*/  FMNMX.FTZ R8, R188, R9, !PT ;  /* 0x00000009bc087209 */ /* 0x000fe20007810000 */
[----:B------:R-:W4:Y:S01]  /*5c60*/  LDL R95, [R1+0x2dc] ;  /* 0x0002dc00015f7983 */ /* 0x000f220000100800 */
[----:B------:R-:W-:-:S02]  /*5c70*/  ISETP.GT.AND P6, PT, R10, 0x59, !P6 ;  /* 0x000000590a00780c */ /* 0x000fc400077c4270 */
[----:B------:R-:W-:Y:S01]  /*5c80*/  FMNMX.FTZ R8, R189, R8, !PT ;  /* 0x00000008bd087209 */ /* 0x000fe20007810000 */
[----:B------:R-:W4:Y:S01]  /*5c90*/  LDL R96, [R1+0x2e0] ;  /* 0x0002e00001607983 */ /* 0x000f220000100800 */
[----:B------:R-:W-:Y:S02]  /*5ca0*/  ISETP.LT.OR P4, PT, R11, 0x52, P4 ;  /* 0x000000520b00780c */ /* 0x000fe40002781670 */
[----:B------:R-:W-:Y:S01]  /*5cb0*/  FMNMX.FTZ R9, R171, R8, !PT ;  /* 0x00000008ab097209 */ /* 0x000fe20007810000 */
[----:B------:R-:W4:Y:S01]  /*5cc0*/  LDL R97, [R1+0x2e4] ;  /* 0x0002e40001617983 */ /* 0x000f220000100800 */
[C---:B------:R-:W-:Y:S02]  /*5cd0*/  ISETP.LT.OR P5, PT, R11.reuse, 0x59, P5 ;  /* 0x000000590b00780c */ /* 0x040fe40002fa1670 */
        /* <DEDUP_REMOVED lines=8> */
[----:B------:R-:W-:Y:S02]  /*5d60*/  FSEL R182, R182, -INF , !P5 ;  /* 0xff800000b6b67808 */ /* 0x000fe40006800000 */
[----:B------:R-:W-:Y:S01]  /*5d70*/  FMNMX.FTZ R9, R213, R8, !PT ;  /* 0x00000008d5097209 */ /* 0x000fe20007810000 */
[----:B------:R-:W4:Y:S01]  /*5d80*/  LDL R101, [R1+0x2f4] ;  /* 0x0002f40001657983 */ /* 0x000f220000100800 */
[----:B------:R-:W-:-:S02]  /*5d90*/  FSEL R186, R186, -INF , !P6 ;  /* 0xff800000baba7808 */ /* 0x000fc40007000000 */
[----:B------:R-:W-:Y:S01]  /*5da0*/  FMNMX.FTZ R8, R214, R9, !PT ;  /* 0x00000009d6087209 */ /* 0x000fe20007810000 */
[----:B------:R-:W4:Y:S03]  /*5db0*/  LDL R102, [R1+0x2f8] ;  /* 0x0002f80001667983 */ /* 0x000f260000100800 */
        /* <DEDUP_REMOVED lines=9> */
[----:B------:R-:W4:Y:S01]  /*5e50*/  LDL R107, [R1+0x30c] ;  /* 0x00030c00016b7983 */ /* 0x000f220000100800 */
[----:B------:R-:W-:-:S02]  /*5e60*/  FMNMX.FTZ R8, R27, R6, !PT ;  /* 0x000000061b087209 */ /* 0x000fc40007810000 */
[----:B------:R-:W-:Y:S01]  /*5e70*/  FMNMX.FTZ R9, R184, R9, !PT ;  /* 0x00000009b8097209 */ /* 0x000fe20007810000 */
[----:B------:R-:W4:Y:S03]  /*5e80*/  LDL R108, [R1+0x310] ;  /* 0x00031000016c7983 */ /* 0x000f260000100800 */
[----:B------:R-:W-:Y:S01]  /*5e90*/  FMNMX.FTZ R9, R182, R9, !PT ;  /* 0x00000009b6097209 */ /* 0x000fe20007810000 */
[----:B------:R-:W0:Y:S03]  /*5ea0*/  SHFL.BFLY PT, R11, R8, 0x2, 0x1f ;  /* 0x0c401f00080b7f89 */ /* 0x000e2600000e0000 */
[----:B------:R-:W-:Y:S01]  /*5eb0*/  FMNMX.FTZ R9, R186, R9, !PT ;  /* 0x00000009ba097209 */ /* 0x000fe20007810000 */
[----:B------:R-:W4:Y:S04]  /*5ec0*/  LDL R109, [R1+0x314] ;  /* 0x00031400016d7983 */ /* 0x000f280000100800 */
[----:B------:R1:W-:Y:S04]  /*5ed0*/  STL.64 [R1+0x420], R8 ;  /* 0x0004200801007387 */ /* 0x0003e80000100a00 */
[----:B------:R-:W2:Y:S04]  /*5ee0*/  LDL R13, [R1+0x424] ;  /* 0x00042400010d7983 */ /* 0x000ea80000100800 */
[----:B------:R-:W4:Y:S04]  /*5ef0*/  LDL R110, [R1+0x318] ;  /* 0x00031800016e7983 */ /* 0x000f280000100800 */
[----:B------:R-:W4:Y:S01]  /*5f00*/  LDL R111, [R1+0x31c] ;  /* 0x00031c00016f7983 */ /* 0x000f220000100800 */
[----:B0-----:R-:W-:-:S03]  /*5f10*/  FMNMX.FTZ R10, R8, R11, !PT ;  /* 0x0000000b080a7209 */ /* 0x001fc60007810000 */
[----:B------:R-:W4:Y:S04]  /*5f20*/  LDL R112, [R1+0x320] ;  /* 0x0003200001707983 */ /* 0x000f280000100800 */
[----:B------:R-:W0:Y:S04]  /*5f30*/  SHFL.BFLY PT, R11, R10, 0x1, 0x1f ;  /* 0x0c201f000a0b7f89 */ /* 0x000e2800000e0000 */
[----:B-1----:R-:W4:Y:S04]  /*5f40*/  LDL.64 R8, [R1+0x88] ;  /* 0x0000880001087983 */ /* 0x002f280000100a00 */
[----:B------:R-:W4:Y:S04]  /*5f50*/  LDL R113, [R1+0x324] ;  /* 0x0003240001717983 */ /* 0x000f280000100800 */
[----:B------:R-:W4:Y:S04]  /*5f60*/  LDL R114, [R1+0x328] ;  /* 0x0003280001727983 */ /* 0x000f280000100800 */
[----:B------:R-:W4:Y:S04]  /*5f70*/  LDL R115, [R1+0x32c] ;  /* 0x00032c0001737983 */ /* 0x000f280000100800 */
[----:B------:R-:W4:Y:S01]  /*5f80*/  LDL R116, [R1+0x330] ;  /* 0x0003300001747983 */ /* 0x000f220000100800 */
[----:B0-----:R-:W-:-:S03]  /*5f90*/  FMNMX.FTZ R18, R10, R11, !PT ;  /* 0x0000000b0a127209 */ /* 0x001fc60007810000 */
[----:B------:R-:W4:Y:S04]  /*5fa0*/  LDL R117, [R1+0x334] ;  /* 0x0003340001757983 */ /* 0x000f280000100800 */
[----:B------:R-:W-:Y:S04]  /*5fb0*/  STL [R1+0x420], R18 ;  /* 0x0004201201007387 */ /* 0x000fe80000100800 */
[----:B------:R-:W3:Y:S04]  /*5fc0*/  LDL R170, [R1+0x420] ;  /* 0x0004200001aa7983 */ /* 0x000ee80000100800 */
[----:B------:R-:W4:Y:S04]  /*5fd0*/  LDL R11, [R1+0x440] ;  /* 0x00044000010b7983 */ /* 0x000f280000100800 */
        /* <DEDUP_REMOVED lines=41> */
[----:B--2---:R-:W0:Y:S02]  /*6270*/  SHFL.BFLY PT, R6, R13, 0x2, 0x1f ;  /* 0x0c401f000d067f89 */ /* 0x004e2400000e0000 */
[----:B0-----:R-:W-:-:S05]  /*6280*/  FMNMX.FTZ R6, R6, R13, !PT ;  /* 0x0000000d06067209 */ /* 0x001fca0007810000 */
[----:B------:R-:W0:Y:S01]  /*6290*/  SHFL.BFLY PT, R25, R6, 0x1, 0x1f ;  /* 0x0c201f0006197f89 */ /* 0x000e2200000e0000 */
[----:B---3--:R-:W-:Y:S01]  /*62a0*/  FSETP.NEU.FTZ.AND P0, PT, R170, -INF , PT ;  /* 0xff800000aa00780b */ /* 0x008fe20003f1d000 */
[----:B----4-:R-:W-:-:S05]  /*62b0*/  FMUL.FTZ R170, R11, R170 ;  /* 0x000000aa0baa7220 */ /* 0x010fca0000410000 */
[----:B------:R-:W-:-:S05]  /*62c0*/  FSEL R170, R170, RZ, P0 ;  /* 0x000000ffaaaa7208 */ /* 0x000fca0000000000 */
[-CC-:B------:R-:W-:Y:S01]  /*62d0*/  FFMA.FTZ R156, R33, R11.reuse, -R170.reuse ;  /* 0x0000000b219c7223 */ /* 0x180fe200000108aa */
[-CC-:B------:R-:W-:Y:S01]  /*62e0*/  FFMA.FTZ R174, R31, R11.reuse, -R170.reuse ;  /* 0x0000000b1fae7223 */ /* 0x180fe200000108aa */
[-CC-:B------:R-:W-:Y:S01]  /*62f0*/  FFMA.FTZ R168, R29, R11.reuse, -R170.reuse ;  /* 0x0000000b1da87223 */ /* 0x180fe200000108aa */
[----:B------:R-:W2:Y:S04]  /*6300*/  LDL R31, [R1+0x3e8] ;  /* 0x0003e800011f7983 */ /* 0x000ea80000100800 */
[----:B------:R-:W3:Y:S04]  /*6310*/  LDL R29, [R1+0x3e0] ;  /* 0x0003e000011d7983 */ /* 0x000ee80000100800 */
[----:B------:R-:W4:Y:S01]  /*6320*/  LDL R33, [R1+0x3f0] ;  /* 0x0003f00001217983 */ /* 0x000f220000100800 */
        /* <DEDUP_REMOVED lines=21> */
[----:B0-----:R-:W-:Y:S01]  /*6480*/  FMNMX.FTZ R6, R6, R25, !PT ;  /* 0x0000001906067209 */ /* 0x001fe20007810000 */
[----:B------:R-:W4:Y:S04]  /*6490*/  LDL R45, [R1+0x3bc] ;  /* 0x0003bc00012d7983 */ /* 0x000f280000100800 */
[----:B------:R-:W4:Y:S04]  /*64a0*/  LDL R35, [R1+0x3c8] ;  /* 0x0003c80001237983 */ /* 0x000f280000100800 */
[----:B------:R-:W4:Y:S04]  /*64b0*/  LDL R37, [R1+0x3d0] ;  /* 0x0003d00001257983 */ /* 0x000f280000100800 */
[----:B------:R-:W4:Y:S04]  /*64c0*/  LDL R39, [R1+0x3d8] ;  /* 0x0003d80001277983 */ /* 0x000f280000100800 */
[----:B------:R-:W4:Y:S04]  /*64d0*/  LDL R25, [R1+0x3f8] ;  /* 0x0003f80001197983 */ /* 0x000f280000100800 */
[----:B------:R-:W4:Y:S01]  /*64e0*/  LDL R27, [R1+0x400] ;  /* 0x00040000011b7983 */ /* 0x000f220000100800 */
[----:B------:R-:W-:-:S03]  /*64f0*/  FSETP.NEU.FTZ.AND P0, PT, R6, -INF , PT ;  /* 0xff8000000600780b */ /* 0x000fc60003f1d000 */
[----:B------:R0:W-:Y:S01]  /*6500*/  STL [R1+0x218], R12 ;  /* 0x0002180c01007387 */ /* 0x0001e20000100800 */
[----:B------:R-:W-:Y:S01]  /*6510*/  MUFU.EX2 R147, R147 ;  /* 0x0000009300937308 */ /* 0x000fe20000000800 */
[----:B0-----:R-:W-:-:S07]  /*6520*/  FMUL.FTZ R12, R6, R11 ;  /* 0x0000000b060c7220 */ /* 0x001fce0000410000 */
[----:B------:R-:W0:Y:S01]  /*6530*/  MUFU.EX2 R148, R148 ;  /* 0x0000009400947308 */ /* 0x000e220000000800 */
[----:B------:R-:W-:Y:S01]  /*6540*/  FSEL R12, R12, RZ, P0 ;  /* 0x000000ff0c0c7208 */ /* 0x000fe20000000000 */
[----:B------:R1:W-:Y:S06]  /*6550*/  STL [R1+0x214], R158 ;  /* 0x0002149e01007387 */ /* 0x0003ec0000100800 */
[----:B------:R-:W0:Y:S01]  /*6560*/  MUFU.EX2 R153, R153 ;  /* 0x0000009900997308 */ /* 0x000e220000000800 */
[-CC-:B------:R-:W-:Y:S01]  /*6570*/  FFMA.FTZ R159, R151, R11.reuse, -R12.reuse ;  /* 0x0000000b979f7223 */ /* 0x180fe2000001080c */
[-CC-:B------:R-:W-:Y:S01]  /*6580*/  FFMA.FTZ R160, R150, R11.reuse, -R12.reuse ;  /* 0x0000000b96a07223 */ /* 0x180fe2000001080c */
[-CC-:B------:R-:W-:Y:S01]  /*6590*/  FFMA.FTZ R161, R149, R11.reuse, -R12.reuse ;  /* 0x0000000b95a17223 */ /* 0x180fe2000001080c */
[----:B------:R0:W-:Y:S01]  /*65a0*/  STL [R1+0x210], R154 ;  /* 0x0002109a01007387 */ /* 0x0001e20000100800 */
[----:B-1----:R-:W-:-:S03]  /*65b0*/  FFMA.FTZ R158, R152, R11, -R12 ;  /* 0x0000000b989e7223 */ /* 0x002fc6000001080c */
[----:B------:R-:W-:Y:S08]  /*65c0*/  MUFU.EX2 R159, R159 ;  /* 0x0000009f009f7308 */ /* 0x000ff00000000800 */
[----:B0-----:R-:W0:Y:S01]  /*65d0*/  MUFU.EX2 R154, R43 ;  /* 0x0000002b009a7308 */ /* 0x001e220000000800 */
[----:B------:R1:W-:Y:S07]  /*65e0*/  STL [R1+0x3f4], R24 ;  /* 0x0003f41801007387 */ /* 0x0003ee0000100800 */
[----:B------:R-:W0:Y:S08]  /*65f0*/  MUFU.EX2 R158, R158 ;  /* 0x0000009e009e7308 */ /* 0x000e300000000800 */
[----:B------:R-:W-:Y:S01]  /*6600*/  MUFU.EX2 R160, R160 ;  /* 0x000000a000a07308 */ /* 0x000fe20000000800 */
[----:B-1----:R-:W-:-:S07]  /*6610*/  FADD.FTZ R24, R147, R148 ;  /* 0x0000009493187221 */ /* 0x002fce0000010000 */
[----:B------:R-:W1:Y:S01]  /*6620*/  MUFU.EX2 R161, R161 ;  /* 0x000000a100a17308 */ /* 0x000e620000000800 */
[----:B------:R-:W-:Y:S02]  /*6630*/  IMAD R8, R155, 0xc00, R8 ;  /* 0x00000c009b087824 */ /* 0x000fe400078e0208 */
[----:B------:R-:W-:Y:S01]  /*6640*/  FADD.FTZ R215, R153, R24 ;  /* 0x0000001899d77221 */ /* 0x000fe20000010000 */
[----:B------:R1:W-:Y:S01]  /*6650*/  STL [R1+0x3dc], R28 ;  /* 0x0003dc1c01007387 */ /* 0x0003e20000100800 */
[----:B------:R-:W-:Y:S02]  /*6660*/  R2UR UR7, R9 ;  /* 0x00000000090772ca */ /* 0x000fe400000e0000 */
[----:B------:R-:W-:Y:S01]  /*6670*/  R2UR UR6, R8 ;  /* 0x00000000080672ca */ /* 0x000fe200000e0000 */
[----:B------:R1:W-:Y:S01]  /*6680*/  STL [R1+0x3e4], R30 ;  /* 0x0003e41e01007387 */ /* 0x0003e20000100800 */
[C---:B0-----:R-:W-:Y:S01]  /*6690*/  FADD.FTZ R215, R154.reuse, R215 ;  /* 0x000000d79ad77221 */ /* 0x041fe20000010000 */
[----:B------:R-:W-:-:S02]  /*66a0*/  F2FP.F16.F32.PACK_AB R154, R154, R153 ;  /* 0x000000999a9a723e */ /* 0x000fc400000000ff */
[----:B------:R0:W-:Y:S01]  /*66b0*/  STL [R1+0x3ec], R32 ;  /* 0x0003ec2001007387 */ /* 0x0001e20000100800 */
[----:B-1----:R-:W-:Y:S01]  /*66c0*/  VIADD R28, R8, 0x80 ;  /* 0x00000080081c7836 */ /* 0x002fe20000000000 */
[----:B------:R-:W-:Y:S01]  /*66d0*/  F2FP.F16.F32.PACK_AB R152, R148, R147 ;  /* 0x000000939498723e */ /* 0x000fe200000000ff */
[C---:B------:R-:W-:Y:S01]  /*66e0*/  VIADD R30, R8.reuse, 0x100 ;  /* 0x00000100081e7836 */ /* 0x040fe20000000000 */
[----:B------:R-:W-:Y:S01]  /*66f0*/  F2FP.F16.F32.PACK_AB R153, R159, R158 ;  /* 0x0000009e9f99723e */ /* 0x000fe200000000ff */
[----:B0-----:R-:W-:Y:S01]  /*6700*/  VIADD R32, R8, 0x180 ;  /* 0x0000018008207836 */ /* 0x001fe20000000000 */
[----:B------:R-:W-:Y:S01]  /*6710*/  F2FP.F16.F32.PACK_AB R155, R161, R160 ;  /* 0x000000a0a19b723e */ /* 0x000fe200000000ff */
[----:B------:R-:W-:Y:S01]  /*6720*/  STL [R1+0x21c], R47 ;  /* 0x00021c2f01007387 */ /* 0x000fe20000100800 */
[----:B------:R-:W-:Y:S02]  /*6730*/  R2UR UR10, R28 ;  /* 0x000000001c0a72ca */ /* 0x000fe400000e0000 */
[----:B------:R-:W-:Y:S01]  /*6740*/  R2UR UR14, R30 ;  /* 0x000000001e0e72ca */ /* 0x000fe200000e0000 */
[----:B------:R-:W-:Y:S01]  /*6750*/  STL [R1+0x220], R48 ;  /* 0x0002203001007387 */ /* 0x000fe20000100800 */
[----:B------:R-:W-:-:S03]  /*6760*/  R2UR UR18, R32 ;  /* 0x00000000201272ca */ /* 0x000fc600000e0000 */
[----:B------:R-:W-:Y:S04]  /*6770*/  STL [R1+0x224], R49 ;  /* 0x0002243101007387 */ /* 0x000fe80000100800 */
        /* <DEDUP_REMOVED lines=37> */
[----:B--2---:R0:W-:Y:S04]  /*69d0*/  STL [R1+0x3e8], R31 ;  /* 0x0003e81f01007387 */ /* 0x0041e80000100800 */
[----:B---3--:R1:W-:Y:S04]  /*69e0*/  STL [R1+0x3e0], R29 ;  /* 0x0003e01d01007387 */ /* 0x0083e80000100800 */
[----:B----4-:R2:W-:Y:S01]  /*69f0*/  STL [R1+0x3f0], R33 ;  /* 0x0003f02101007387 */ /* 0x0105e20000100800 */
[----:B0-----:R-:W-:-:S02]  /*6a00*/  IMAD.MOV.U32 R31, RZ, RZ, R9 ;  /* 0x000000ffff1f7224 */ /* 0x001fc400078e0009 */
[--C-:B-1----:R-:W-:Y:S02]  /*6a10*/  IMAD.MOV.U32 R29, RZ, RZ, R9.reuse ;  /* 0x000000ffff1d7224 */ /* 0x102fe400078e0009 */
[----:B--2---:R-:W-:Y:S01]  /*6a20*/  IMAD.MOV.U32 R33, RZ, RZ, R9 ;  /* 0x000000ffff217224 */ /* 0x004fe200078e0009 */
[----:B------:R-:W-:Y:S02]  /*6a30*/  STL [R1+0x2bc], R87 ;  /* 0x0002bc5701007387 */ /* 0x000fe40000100800 */
        /* <DEDUP_REMOVED lines=76> */
[----:B------:R0:W-:Y:S01]  /*6f00*/  STL [R1+0x400], R27 ;  /* 0x0004001b01007387 */ /* 0x0001e20000100800 */
[----:B------:R1:W-:Y:S06]  /*6f10*/  BAR.SYNC.DEFER_BLOCKING R206, 0x100 ;  /* 0x000400ce0000751d */ /* 0x0003ec0000010000 */
[----:B0-----:R-:W-:-:S06]  /*6f20*/  WARPGROUP.ARRIVE ;  /* 0x00000000000079c5 */ /* 0x001fcc0000000000 */
[----:B------:R-:W-:Y:S01]  /*6f30*/  HGMMA.64x256x16.F32 R24, R152, gdesc[UR4].tnspB, RZ, !UPT, gsb0 ;  /* 0x43e0000498187df0 */ /* 0x000fe2000c0008ff */
[-CC-:B------:R-:W-:Y:S01]  /*6f40*/  FFMA.FTZ R164, R164, R11.reuse, -R12.reuse ;  /* 0x0000000ba4a47223 */ /* 0x180fe2000001080c */
[-CC-:B------:R-:W-:Y:S01]  /*6f50*/  FFMA.FTZ R165, R165, R11.reuse, -R12.reuse ;  /* 0x0000000ba5a57223 */ /* 0x180fe2000001080c */
[-CC-:B------:R-:W-:Y:S01]  /*6f60*/  FFMA.FTZ R14, R14, R11.reuse, -R12.reuse ;  /* 0x0000000b0e0e7223 */ /* 0x180fe2000001080c */
[-CC-:B------:R-:W-:Y:S01]  /*6f70*/  FFMA.FTZ R173, R173, R11.reuse, -R12.reuse ;  /* 0x0000000badad7223 */ /* 0x180fe2000001080c */
[----:B------:R-:W-:Y:S08]  /*6f80*/  MUFU.EX2 R166, R166 ;  /* 0x000000a600a67308 */ /* 0x000ff00000000800 */
[----:B------:R-:W0:Y:S08]  /*6f90*/  MUFU.EX2 R162, R162 ;  /* 0x000000a200a27308 */ /* 0x000e300000000800 */
[----:B------:R-:W-:Y:S08]  /*6fa0*/  MUFU.EX2 R163, R163 ;  /* 0x000000a300a37308 */ /* 0x000ff00000000800 */
[----:B------:R-:W2:Y:S08]  /*6fb0*/  MUFU.EX2 R13, R13 ;  /* 0x0000000d000d7308 */ /* 0x000eb00000000800 */
[----:B------:R-:W-:Y:S08]  /*6fc0*/  MUFU.EX2 R164, R164 ;  /* 0x000000a400a47308 */ /* 0x000ff00000000800 */
[----:B------:R-:W3:Y:S08]  /*6fd0*/  MUFU.EX2 R165, R165 ;  /* 0x000000a500a57308 */ /* 0x000ef00000000800 */
[----:B------:R-:W-:Y:S08]  /*6fe0*/  MUFU.EX2 R14, R14 ;  /* 0x0000000e000e7308 */ /* 0x000ff00000000800 */
[----:B------:R-:W4:Y:S01]  /*6ff0*/  MUFU.EX2 R173, R173 ;  /* 0x000000ad00ad7308 */ /* 0x000f220000000800 */
[----:B------:R-:W-:Y:S04]  /*7000*/  STL [R1+0x404], R222 ;  /* 0x000404de01007387 */ /* 0x000fe80000100800 */
[----:B------:R-:W-:Y:S04]  /*7010*/  STL [R1+0x408], R223 ;  /* 0x000408df01007387 */ /* 0x000fe80000100800 */
[----:B------:R-:W-:Y:S01]  /*7020*/  STL [R1+0x40c], R224 ;  /* 0x00040ce001007387 */ /* 0x000fe20000100800 */
[-CC-:B------:R-:W-:Y:S01]  /*7030*/  FFMA.FTZ R188, R188, R11.reuse, -R12.reuse ;  /* 0x0000000bbcbc7223 */ /* 0x180fe2000001080c */
[-CC-:B------:R-:W-:Y:S01]  /*7040*/  FFMA.FTZ R189, R189, R11.reuse, -R12.reuse ;  /* 0x0000000bbdbd7223 */ /* 0x180fe2000001080c */
[-CC-:B------:R-:W-:Y:S01]  /*7050*/  FFMA.FTZ R171, R171, R11.reuse, -R12.reuse ;  /* 0x0000000babab7223 */ /* 0x180fe2000001080c */
[----:B------:R-:W-:Y:S01]  /*7060*/  FFMA.FTZ R172, R172, R11, -R12 ;  /* 0x0000000bacac7223 */ /* 0x000fe2000001080c */
[----:B------:R-:W-:Y:S08]  /*7070*/  MUFU.EX2 R15, R15 ;  /* 0x0000000f000f7308 */ /* 0x000ff00000000800 */
[----:B------:R-:W1:Y:S08]  /*7080*/  MUFU.EX2 R18, R18 ;  /* 0x0000001200127308 */ /* 0x000e700000000800 */
[----:B------:R-:W-:Y:S08]  /*7090*/  MUFU.EX2 R19, R19 ;  /* 0x0000001300137308 */ /* 0x000ff00000000800 */
[----:B------:R-:W1:Y:S08]  /*70a0*/  MUFU.EX2 R10, R10 ;  /* 0x0000000a000a7308 */ /* 0x000e700000000800 */
[----:B------:R-:W-:Y:S01]  /*70b0*/  MUFU.EX2 R188, R188 ;  /* 0x000000bc00bc7308 */ /* 0x000fe20000000800 */
[----:B------:R-:W-:-:S02]  /*70c0*/  WARPGROUP.DEPBAR.LE gsb0, 0x0 ;  /* 0x00008000000079c5 */ /* 0x000fc40000010000 */
[----:B0-----:R-:W-:Y:S02]  /*70d0*/  F2FP.F16.F32.PACK_AB R152, R162, R166 ;  /* 0x000000a6a298723e */ /* 0x001fe400000000ff */
[----:B--2---:R-:W-:Y:S02]  /*70e0*/  F2FP.F16.F32.PACK_AB R154, R13, R163 ;  /* 0x000000a30d9a723e */ /* 0x004fe400000000ff */
[----:B---3--:R-:W-:Y:S02]  /*70f0*/  F2FP.F16.F32.PACK_AB R153, R165, R164 ;  /* 0x000000a4a599723e */ /* 0x008fe400000000ff */
[----:B----4-:R-:W-:Y:S01]  /*7100*/  F2FP.F16.F32.PACK_AB R155, R173, R14 ;  /* 0x0000000ead9b723e */ /* 0x010fe200000000ff */
[----:B------:R-:W-:Y:S04]  /*7110*/  STL.128 [R1+0x210], R24 ;  /* 0x0002101801007387 */ /* 0x000fe80000100c00 */
        /* <DEDUP_REMOVED lines=30> */
[----:B------:R0:W-:Y:S02]  /*7300*/  STL.128 [R1+0x400], R148 ;  /* 0x0004009401007387 */ /* 0x0001e40000100c00 */
[----:B0-----:R-:W-:-:S06]  /*7310*/  WARPGROUP.ARRIVE ;  /* 0x00000000000079c5 */ /* 0x001fcc0000000000 */
[----:B------:R-:W-:Y:S01]  /*7320*/  HGMMA.64x256x16.F32 R24, R152, gdesc[UR8].tnspB, R24, gsb0 ;  /* 0x43e0000898187df0 */ /* 0x000fe20008000818 */
[----:B------:R-:W0:Y:S08]  /*7330*/  MUFU.EX2 R189, R189 ;  /* 0x000000bd00bd7308 */ /* 0x000e300000000800 */
[----:B------:R-:W-:Y:S08]  /*7340*/  MUFU.EX2 R171, R171 ;  /* 0x000000ab00ab7308 */ /* 0x000ff00000000800 */
[----:B------:R-:W2:Y:S01]  /*7350*/  MUFU.EX2 R172, R172 ;  /* 0x000000ac00ac7308 */ /* 0x000ea20000000800 */
[----:B------:R-:W-:Y:S01]  /*7360*/  FADD.FTZ R159, R158, R159 ;  /* 0x0000009f9e9f7221 */ /* 0x000fe20000010000 */
[-CC-:B------:R-:W-:Y:S01]  /*7370*/  FFMA.FTZ R195, R195, R11.reuse, -R12.reuse ;  /* 0x0000000bc3c37223 */ /* 0x180fe2000001080c */
[-CC-:B------:R-:W-:Y:S01]  /*7380*/  FFMA.FTZ R212, R212, R11.reuse, -R12.reuse ;  /* 0x0000000bd4d47223 */ /* 0x180fe2000001080c */
[-CC-:B------:R-:W-:Y:S01]  /*7390*/  FFMA.FTZ R158, R213, R11.reuse, -R12.reuse ;  /* 0x0000000bd59e7223 */ /* 0x180fe2000001080c */
[----:B------:R-:W-:Y:S01]  /*73a0*/  FADD.FTZ R160, R160, R159 ;  /* 0x0000009fa0a07221 */ /* 0x000fe20000010000 */
[----:B------:R-:W-:-:S02]  /*73b0*/  FFMA.FTZ R159, R214, R11, -R12 ;  /* 0x0000000bd69f7223 */ /* 0x000fc4000001080c */
[----:B------:R-:W-:Y:S08]  /*73c0*/  MUFU.EX2 R20, R20 ;  /* 0x0000001400147308 */ /* 0x000ff00000000800 */
[----:B------:R-:W3:Y:S08]  /*73d0*/  MUFU.EX2 R21, R21 ;  /* 0x0000001500157308 */ /* 0x000ef00000000800 */
[----:B------:R-:W-:Y:S08]  /*73e0*/  MUFU.EX2 R156, R156 ;  /* 0x0000009c009c7308 */ /* 0x000ff00000000800 */
[----:B------:R-:W4:Y:S08]  /*73f0*/  MUFU.EX2 R157, R157 ;  /* 0x0000009d009d7308 */ /* 0x000f300000000800 */
[----:B------:R-:W-:Y:S08]  /*7400*/  MUFU.EX2 R195, R195 ;  /* 0x000000c300c37308 */ /* 0x000ff00000000800 */
[----:B------:R-:W4:Y:S08]  /*7410*/  MUFU.EX2 R212, R212 ;  /* 0x000000d400d47308 */ /* 0x000f300000000800 */
[----:B------:R-:W-:Y:S08]  /*7420*/  MUFU.EX2 R158, R158 ;  /* 0x0000009e009e7308 */ /* 0x000ff00000000800 */
[----:B------:R-:W4:Y:S01]  /*7430*/  MUFU.EX2 R159, R159 ;  /* 0x0000009f009f7308 */ /* 0x000f220000000800 */
[----:B------:R-:W-:-:S02]  /*7440*/  WARPGROUP.DEPBAR.LE gsb0, 0x0 ;  /* 0x00008000000079c5 */ /* 0x000fc40000010000 */
[----:B-1----:R-:W-:Y:S02]  /*7450*/  F2FP.F16.F32.PACK_AB R152, R18, R15 ;  /* 0x0000000f1298723e */ /* 0x002fe400000000ff */
[----:B------:R-:W-:Y:S02]  /*7460*/  F2FP.F16.F32.PACK_AB R154, R10, R19 ;  /* 0x000000130a9a723e */ /* 0x000fe400000000ff */
[----:B0-----:R-:W-:Y:S02]  /*7470*/  F2FP.F16.F32.PACK_AB R153, R189, R188 ;  /* 0x000000bcbd99723e */ /* 0x001fe400000000ff */
[----:B--2---:R-:W-:Y:S01]  /*7480*/  F2FP.F16.F32.PACK_AB R155, R172, R171 ;  /* 0x000000abac9b723e */ /* 0x004fe200000000ff */
        /* <DEDUP_REMOVED lines=34> */
[----:B------:R-:W-:Y:S01]  /*76b0*/  FADD.FTZ R161, R161, R160 ;  /* 0x000000a0a1a17221 */ /* 0x000fe20000010000 */
[----:B------:R-:W-:-:S03]  /*76c0*/  FFMA.FTZ R160, R181, R11, -R12 ;  /* 0x0000000bb5a07223 */ /* 0x000fc6000001080c */
[----:B------:R-:W-:Y:S01]  /*76d0*/  FADD.FTZ R164, R164, R161 ;  /* 0x000000a1a4a47221 */ /* 0x000fe20000010000 */
[-CC-:B------:R-:W-:Y:S01]  /*76e0*/  FFMA.FTZ R161, R180, R11.reuse, -R12.reuse ;  /* 0x0000000bb4a17223 */ /* 0x180fe2000001080c */
[-CC-:B------:R-:W-:Y:S01]  /*76f0*/  FFMA.FTZ R183, R183, R11.reuse, -R12.reuse ;  /* 0x0000000bb7b77223 */ /* 0x180fe2000001080c */
[-CC-:B------:R-:W-:Y:S01]  /*7700*/  FFMA.FTZ R176, R176, R11.reuse, -R12.reuse ;  /* 0x0000000bb0b07223 */ /* 0x180fe2000001080c */
[-CC-:B------:R-:W-:Y:S01]  /*7710*/  FFMA.FTZ R185, R185, R11.reuse, -R12.reuse ;  /* 0x0000000bb9b97223 */ /* 0x180fe2000001080c */
[-CC-:B------:R-:W-:Y:S01]  /*7720*/  FFMA.FTZ R184, R184, R11.reuse, -R12.reuse ;  /* 0x0000000bb8b87223 */ /* 0x180fe2000001080c */
[-CC-:B------:R-:W-:Y:S01]  /*7730*/  FFMA.FTZ R182, R182, R11.reuse, -R12.reuse ;  /* 0x0000000bb6b67223 */ /* 0x180fe2000001080c */
[----:B------:R-:W-:Y:S01]  /*7740*/  FFMA.FTZ R186, R186, R11, -R12 ;  /* 0x0000000bbaba7223 */ /* 0x000fe2000001080c */
[----:B------:R-:W-:Y:S08]  /*7750*/  MUFU.EX2 R187, R187 ;  /* 0x000000bb00bb7308 */ /* 0x000ff00000000800 */
[----:B------:R-:W0:Y:S08]  /*7760*/  MUFU.EX2 R174, R174 ;  /* 0x000000ae00ae7308 */ /* 0x000e300000000800 */
[----:B------:R-:W-:Y:S08]  /*7770*/  MUFU.EX2 R175, R175 ;  /* 0x000000af00af7308 */ /* 0x000ff00000000800 */
[----:B------:R-:W1:Y:S08]  /*7780*/  MUFU.EX2 R177, R177 ;  /* 0x000000b100b17308 */ /* 0x000e700000000800 */
[----:B------:R-:W-:Y:S08]  /*7790*/  MUFU.EX2 R160, R160 ;  /* 0x000000a000a07308 */ /* 0x000ff00000000800 */
[----:B------:R-:W2:Y:S08]  /*77a0*/  MUFU.EX2 R161, R161 ;  /* 0x000000a100a17308 */ /* 0x000eb00000000800 */
[----:B------:R-:W-:Y:S08]  /*77b0*/  MUFU.EX2 R11, R183 ;  /* 0x000000b7000b7308 */ /* 0x000ff00000000800 */
[----:B------:R-:W2:Y:S01]  /*77c0*/  MUFU.EX2 R12, R176 ;  /* 0x000000b0000c7308 */ /* 0x000ea20000000800 */
[----:B------:R-:W-:-:S02]  /*77d0*/  WARPGROUP.DEPBAR.LE gsb0, 0x0 ;  /* 0x00008000000079c5 */ /* 0x000fc40000010000 */
[----:B---3--:R-:W-:Y:S02]  /*77e0*/  F2FP.F16.F32.PACK_AB R152, R21, R20 ;  /* 0x000000141598723e */ /* 0x008fe400000000ff */
[----:B----4-:R-:W-:Y:S02]  /*77f0*/  F2FP.F16.F32.PACK_AB R154, R157, R156 ;  /* 0x0000009c9d9a723e */ /* 0x010fe400000000ff */
[----:B------:R-:W-:Y:S02]  /*7800*/  F2FP.F16.F32.PACK_AB R153, R212, R195 ;  /* 0x000000c3d499723e */ /* 0x000fe400000000ff */
[----:B------:R-:W-:Y:S01]  /*7810*/  F2FP.F16.F32.PACK_AB R155, R159, R158 ;  /* 0x0000009e9f9b723e */ /* 0x000fe200000000ff */
        /* <DEDUP_REMOVED lines=32> */
[----:B---3--:R-:W-:-:S06]  /*7a20*/  WARPGROUP.ARRIVE ;  /* 0x00000000000079c5 */ /* 0x008fcc0000000000 */
[----:B------:R-:W-:Y:S01]  /*7a30*/  HGMMA.64x256x16.F32 R24, R152, gdesc[UR16].tnspB, R24, gsb0 ;  /* 0x43e0001098187df0 */ /* 0x000fe20008000818 */
[----:B------:R-:W-:-:S04]  /*7a40*/  FADD.FTZ R215, R166, R215 ;  /* 0x000000d7a6d77221 */ /* 0x000fc80000010000 */
[----:B------:R-:W-:-:S04]  /*7a50*/  FADD.FTZ R162, R162, R215 ;  /* 0x000000d7a2a27221 */ /* 0x000fc80000010000 */
[----:B------:R-:W-:Y:S01]  /*7a60*/  FADD.FTZ R162, R163, R162 ;  /* 0x000000a2a3a27221 */ /* 0x000fe20000010000 */
[----:B------:R-:W-:Y:S03]  /*7a70*/  MUFU.EX2 R167, R167 ;  /* 0x000000a700a77308 */ /* 0x000fe60000000800 */
[----:B------:R-:W-:-:S05]  /*7a80*/  FADD.FTZ R162, R13, R162 ;  /* 0x000000a20da27221 */ /* 0x000fca0000010000 */
        /* <DEDUP_REMOVED lines=8> */
[----:B------:R-:W-:Y:S02]  /*7b10*/  VIADD R152, R8, 0x200 ;  /* 0x0000020008987836 */ /* 0x000fe40000000000 */
[----:B------:R-:W-:-:S03]  /*7b20*/  IMAD.MOV.U32 R153, RZ, RZ, R9 ;  /* 0x000000ffff997224 */ /* 0x000fc600078e0009 */
[----:B------:R-:W-:Y:S02]  /*7b30*/  R2UR UR6, R152 ;  /* 0x00000000980672ca */ /* 0x000fe400000e0000 */
[----:B------:R-:W-:Y:S02]  /*7b40*/  R2UR UR7, R153 ;  /* 0x00000000990772ca */ /* 0x000fe400000e0000 */
[----:B0-----:R-:W-:Y:S02]  /*7b50*/  F2FP.F16.F32.PACK_AB R152, R174, R187 ;  /* 0x000000bbae98723e */ /* 0x001fe400000000ff */
[----:B-1----:R-:W-:Y:S02]  /*7b60*/  F2FP.F16.F32.PACK_AB R154, R177, R175 ;  /* 0x000000afb19a723e */ /* 0x002fe400000000ff */
[----:B--2---:R-:W-:Y:S02]  /*7b70*/  F2FP.F16.F32.PACK_AB R153, R161, R160 ;  /* 0x000000a0a199723e */ /* 0x004fe400000000ff */
        /* <DEDUP_REMOVED lines=35> */
[----:B------:R-:W-:Y:S01]  /*7db0*/  VIADD R8, R8, 0x280 ;  /* 0x0000028008087836 */ /* 0x000fe20000000000 */
[----:B------:R-:W-:Y:S01]  /*7dc0*/  R2UR UR7, R9 ;  /* 0x00000000090772ca */ /* 0x000fe200000e0000 */
[----:B------:R-:W-:Y:S01]  /*7dd0*/  FADD.FTZ R165, R165, R164 ;  /* 0x000000a4a5a57221 */ /* 0x000fe20000010000 */
[----:B------:R-:W-:Y:S01]  /*7de0*/  FADD.FTZ R15, R15, R162 ;  /* 0x000000a20f0f7221 */ /* 0x000fe20000010000 */
[----:B------:R-:W2:Y:S01]  /*7df0*/  LDL R9, [R1+0x28] ;  /* 0x0000280001097983 */ /* 0x000ea20000100800 */
[----:B------:R-:W-:Y:S01]  /*7e00*/  R2UR UR6, R8 ;  /* 0x00000000080672ca */ /* 0x000fe200000e0000 */
[----:B------:R-:W-:Y:S01]  /*7e10*/  FADD.FTZ R14, R14, R165 ;  /* 0x000000a50e0e7221 */ /* 0x000fe20000010000 */
[----:B------:R-:W-:Y:S01]  /*7e20*/  FADD.FTZ R18, R18, R15 ;  /* 0x0000000f12127221 */ /* 0x000fe20000010000 */
[----:B------:R0:W5:Y:S02]  /*7e30*/  LDL R8, [R1+0x1f8] ;  /* 0x0001f80001087983 */ /* 0x0001640000100800 */
[----:B------:R-:W-:Y:S01]  /*7e40*/  FADD.FTZ R173, R173, R14 ;  /* 0x0000000eadad7221 */ /* 0x000fe20000010000 */
[----:B------:R-:W-:-:S03]  /*7e50*/  FADD.FTZ R19, R19, R18 ;  /* 0x0000001213137221 */ /* 0x000fc60000010000 */
[----:B------:R-:W-:Y:S01]  /*7e60*/  FADD.FTZ R162, R188, R173 ;  /* 0x000000adbca27221 */ /* 0x000fe20000010000 */
[----:B------:R-:W-:Y:S02]  /*7e70*/  WARPGROUP.DEPBAR.LE gsb0, 0x0 ;  /* 0x00008000000079c5 */ /* 0x000fe40000010000 */
        /* <DEDUP_REMOVED lines=36> */
[----:B-1----:R-:W-:-:S06]  /*80c0*/  WARPGROUP.ARRIVE ;  /* 0x00000000000079c5 */ /* 0x002fcc0000000000 */
[----:B------:R-:W-:Y:S01]  /*80d0*/  HGMMA.64x256x16.F32 R24, R152, gdesc[UR4].tnspB, R24, gsb0 ;  /* 0x43e0000498187df0 */ /* 0x000fe20008000818 */
[----:B------:R-:W-:-:S04]  /*80e0*/  FADD.FTZ R162, R189, R162 ;  /* 0x000000a2bda27221 */ /* 0x000fc80000010000 */
[----:B------:R-:W-:Y:S01]  /*80f0*/  FADD.FTZ R171, R171, R162 ;  /* 0x000000a2abab7221 */ /* 0x000fe20000010000 */
[----:B------:R-:W-:-:S03]  /*8100*/  FADD.FTZ R19, R10, R19 ;  /* 0x000000130a137221 */ /* 0x000fc60000010000 */
[----:B------:R-:W-:Y:S01]  /*8110*/  FADD.FTZ R172, R172, R171 ;  /* 0x000000abacac7221 */ /* 0x000fe20000010000 */
[----:B------:R-:W-:-:S03]  /*8120*/  FADD.FTZ R20, R20, R19 ;  /* 0x0000001314147221 */ /* 0x000fc60000010000 */
[----:B------:R-:W-:Y:S01]  /*8130*/  FADD.FTZ R195, R195, R172 ;  /* 0x000000acc3c37221 */ /* 0x000fe20000010000 */
[----:B------:R-:W-:Y:S01]  /*8140*/  FADD.FTZ R21, R21, R20 ;  /* 0x0000001415157221 */ /* 0x000fe20000010000 */
[----:B------:R-:W-:Y:S02]  /*8150*/  WARPGROUP.DEPBAR.LE gsb0, 0x0 ;  /* 0x00008000000079c5 */ /* 0x000fe40000010000 */
        /* <DEDUP_REMOVED lines=23> */
[----:B------:R1:W-:Y:S04]  /*82d0*/  STL.128 [R1+0x380], R116 ;  /* 0x0003807401007387 */ /* 0x0003e80000100c00 */
        /* <DEDUP_REMOVED lines=8> */
[----:B------:R-:W4:Y:S04]  /*8360*/  LDL R155, [R1+0x210] ;  /* 0x00021000019b7983 */ /* 0x000f280000100800 */
[----:B------:R-:W4:Y:S04]  /*8370*/  LDL R153, [R1+0x214] ;  /* 0x0002140001997983 */ /* 0x000f280000100800 */
[----:B-1----:R-:W4:Y:S04]  /*8380*/  LDL R119, [R1+0x218] ;  /* 0x0002180001777983 */ /* 0x002f280000100800 */
        /* <DEDUP_REMOVED lines=59> */
[----:B---3--:R-:W3:Y:S04]  /*8740*/  LDL R150, [R1+0x308] ;  /* 0x0003080001967983 */ /* 0x008ee80000100800 */
[----:B------:R-:W3:Y:S04]  /*8750*/  LDL R148, [R1+0x30c] ;  /* 0x00030c0001947983 */ /* 0x000ee80000100800 */
        /* <DEDUP_REMOVED lines=63> */
[----:B------:R-:W3:Y:S01]  /*8b50*/  LDL R14, [R1+0x40c] ;  /* 0x00040c00010e7983 */ /* 0x000ee20000100800 */
[----:B------:R-:W-:Y:S01]  /*8b60*/  FADD.FTZ R195, R212, R195 ;  /* 0x000000c3d4c37221 */ /* 0x000fe20000010000 */
[----:B------:R-:W-:-:S03]  /*8b70*/  FADD.FTZ R156, R156, R21 ;  /* 0x000000159c9c7221 */ /* 0x000fc60000010000 */
        /* <DEDUP_REMOVED lines=17> */
[----:B------:R0:W-:Y:S01]  /*8c90*/  STL [R1+0x68], RZ ;  /* 0x000068ff01007387 */ /* 0x0001e20000100800 */
[----:B------:R-:W-:Y:S02]  /*8ca0*/  FADD.FTZ R170, R170, R169 ;  /* 0x000000a9aaaa7221 */ /* 0x000fe40000010000 */
[----:B------:R-:W-:Y:S01]  /*8cb0*/  FADD.FTZ R171, R13, R182 ;  /* 0x000000b60dab7221 */ /* 0x000fe20000010000 */
[----:B------:R0:W-:Y:S04]  /*8cc0*/  STL [R1+0x68], R0 ;  /* 0x0000680001007387 */ /* 0x0001e80000100800 */
[----:B------:R0:W-:Y:S04]  /*8cd0*/  STL [R1+0x68], R0 ;  /* 0x0000680001007387 */ /* 0x0001e80000100800 */
[----:B------:R0:W-:Y:S01]  /*8ce0*/  STL [R1+0x68], R0 ;  /* 0x0000680001007387 */ /* 0x0001e20000100800 */
[----:B--2---:R-:W-:-:S03]  /*8cf0*/  LOP3.LUT R9, R9, 0x1, RZ, 0xfc, !PT ;  /* 0x0000000109097812 */ /* 0x004fc600078efcff */
[----:B------:R0:W-:Y:S04]  /*8d00*/  STL [R1+0x68], R0 ;  /* 0x0000680001007387 */ /* 0x0001e80000100800 */
[----:B------:R0:W-:Y:S04]  /*8d10*/  STL [R1+0x68], R0 ;  /* 0x0000680001007387 */ /* 0x0001e80000100800 */
[----:B------:R0:W-:Y:S04]  /*8d20*/  STL [R1+0x68], R0 ;  /* 0x0000680001007387 */ /* 0x0001e80000100800 */
[----:B------:R0:W-:Y:S04]  /*8d30*/  STL [R1+0x424], R6 ;  /* 0x0004240601007387 */ /* 0x0001e80000100800 */
[----:B------:R0:W-:Y:S04]  /*8d40*/  STL.64 [R1+0x430], R170 ;  /* 0x000430aa01007387 */ /* 0x0001e80000100a00 */
[----:B----4-:R0:W-:Y:S04]  /*8d50*/  STL [R1+0x210], R155 ;  /* 0x0002109b01007387 */ /* 0x0101e80000100800 */
[----:B------:R0:W-:Y:S04]  /*8d60*/  STL [R1+0x214], R153 ;  /* 0x0002149901007387 */ /* 0x0001e80000100800 */
        /* <DEDUP_REMOVED lines=60> */
[----:B---3--:R0:W-:Y:S04]  /*9130*/  STL [R1+0x308], R150 ;  /* 0x0003089601007387 */ /* 0x0081e80000100800 */
        /* <DEDUP_REMOVED lines=64> */
[----:B------:R0:W-:Y:S01]  /*9540*/  STL [R1+0x40c], R14 ;  /* 0x00040c0e01007387 */ /* 0x0001e20000100800 */
[----:B------:R-:W-:Y:S01]  /*9550*/  ISETP.NE.AND P0, PT, R9, 0x3, PT ;  /* 0x000000030900780c */ /* 0x000fe20003f05270 */
[----:B------:R-:W-:-:S12]  /*9560*/  BSSY B0, `(.L_x_2192) ;  /* 0x0000003000007945 */ /* 0x000fd80003800000 */
[----:B0-----:R-:W-:Y:S05]  /*9570*/  @!P0 BRA `(.L_x_2193) ;  /* 0x0000000000048947 */ /* 0x001fea0003800000 */
[----:B------:R-:W-:Y:S01]  /*9580*/  BPT.TRAP 0x1 ;  /* 0x000000040000795c */ /* 0x000fe20000300000 */
.L_x_2193:
[----:B------:R-:W-:Y:S05]  /*9590*/  BSYNC B0 ;  /* 0x0000000000007941 */ /* 0x000fea0003800000 */
.L_x_2192:
[----:B------:R-:W2:Y:S01]  /*95a0*/  LDL.64 R10, [R1+0x48] ;  /* 0x00004800010a7983 */ /* 0x000ea20000100a00 */
[----:B------:R-:W-:Y:S02]  /*95b0*/  UISETP.NE.AND UP1, UPT, UR39, URZ, UPT ;  /* 0x0000003f2700728c */ /* 0x000fe4000bf25270 */
[----:B------:R-:W-:Y:S01]  /*95c0*/  UISETP.NE.AND UP0, UPT, UR41, URZ, UPT ;  /* 0x0000003f2900728c */ /* 0x000fe2000bf05270 */
[----:B------:R-:W3:Y:S01]  /*95d0*/  LDL R0, [R1+0x34] ;  /* 0x0000340001007983 */ /* 0x000ee20000100800 */
[----:B--2---:R-:W-:-:S05]  /*95e0*/  MOV R9, R10 ;  /* 0x0000000a00097202 */ /* 0x004fca0000000f00 */
[----:B-----5:R-:W-:-:S05]  /*95f0*/  IMAD R9, R8, 0x8, R9 ;  /* 0x0000000808097824 */ /* 0x020fca00078e0209 */
[----:B---3--:R-:W-:-:S04]  /*9600*/  PRMT R0, R0, 0x654, R9 ;  /* 0x0000065400007816 */ /* 0x008fc80000000009 */
[----:B------:R0:W-:Y:S02]  /*9610*/  SYNCS.ARRIVE.TRANS64.RED.A1T0 RZ, [R0+URZ], RZ ;  /* 0x000000ff00ff79a7 */ /* 0x0001e4000810043f */
[----:B0-----:R-:W2:Y:S01]  /*9620*/  LDL R0, [R1+0x50] ;  /* 0x0000500001007983 */ /* 0x001ea20000100800 */
[----:B------:R-:W-:Y:S02]  /*9630*/  PLOP3.LUT P0, PT, PT, PT, UP1, 0x80, 0x0 ;  /* 0x000000000000781c */ /* 0x000fe40003f0f018 */
[----:B------:R-:W-:Y:S01]  /*9640*/  PLOP3.LUT P1, PT, PT, PT, UP1, 0x80, 0x0 ;  /* 0x000000000000781c */ /* 0x000fe20003f2f018 */
[----:B------:R-:W-:-:S06]  /*9650*/  UIADD3 UR45, UR45, -0x2, URZ ;  /* 0xfffffffe2d2d7890 */ /* 0x000fcc000fffe03f */
[----:B------:R-:W-:Y:S02]  /*9660*/  IMAD.U32 R10, RZ, RZ, UR45 ;  /* 0x0000002dff0a7e24 */ /* 0x000fe4000f8e00ff */
[----:B--2---:R-:W-:-:S04]  /*9670*/  IMAD.SHL.U32 R0, R0, 0x80, RZ ;  /* 0x0000008000007824 */ /* 0x004fc800078e00ff */
[----:B------:R-:W-:Y:S01]  /*9680*/  @P0 IMAD.HI.U32 R8, R0, R7, RZ ;  /* 0x0000000700080227 */ /* 0x000fe200078e00ff */
[----:B------:R-:W-:-:S03]  /*9690*/  PLOP3.LUT P0, PT, PT, PT, UP0, 0x40, 0x0 ;  /* 0x000000000000781c */ /* 0x000fc60003f0e808 */
[----:B------:R-:W-:Y:S01]  /*96a0*/  IMAD.MOV.U32 R6, RZ, RZ, R0 ;  /* 0x000000ffff067224 */ /* 0x000fe200078e0000 */
[----:B------:R-:W-:-:S05]  /*96b0*/  @P1 SHF.R.U32.HI R6, RZ, R229, R8 ;  /* 0x000000e5ff061219 */ /* 0x000fca0000011608 */
[----:B------:R-:W-:-:S04]  /*96c0*/  VIADD R7, R6, UR44 ;  /* 0x0000002c06077c36 */ /* 0x000fc80008000000 */
[----:B------:R-:W-:Y:S01]  /*96d0*/  IMAD.IADD R4, R7, 0x1, R4 ;  /* 0x0000000107047824 */ /* 0x000fe200078e0204 */
[----:B------:R-:W-:Y:S06]  /*96e0*/  @P0 BRA `(.L_x_2194) ;  /* 0x0000000000400947 */ /* 0x000fec0003800000 */
[C---:B------:R-:W-:Y:S01]  /*96f0*/  ISETP.GT.AND P0, PT, R7.reuse, RZ, PT ;  /* 0x000000ff0700720c */ /* 0x040fe20003f04270 */
[----:B------:R-:W-:Y:S01]  /*9700*/  BSSY B0, `(.L_x_2195) ;  /* 0x000000c000007945 */ /* 0x000fe20003800000 */
[----:B------:R-:W-:-:S11]  /*9710*/  VIADD R6, R7, 0xffffffff ;  /* 0xffffffff07067836 */ /* 0x000fd60000000000 */
[----:B------:R-:W-:Y:S05]  /*9720*/  @P0 BRA `(.L_x_2196) ;  /* 0x0000000000180947 */ /* 0x000fea0003800000 */
[----:B------:R-:W-:Y:S01]  /*9730*/  ISETP.NE.AND P0, PT, R5, 0x1, PT ;  /* 0x000000010500780c */ /* 0x000fe20003f05270 */
[----:B------:R-:W-:-:S12]  /*9740*/  IMAD.MOV R7, RZ, RZ, -R7 ;  /* 0x000000ffff077224 */ /* 0x000fd800078e0a07 */
[----:B------:R-:W-:-:S05]  /*9750*/  @P0 IMAD.HI.U32 R2, R7, R2, RZ ;  /* 0x0000000207020227 */ /* 0x000fca00078e00ff */
[----:B------:R-:W-:-:S04]  /*9760*/  @P0 SHF.R.U32.HI R7, RZ, R3, R2 ;  /* 0x00000003ff070219 */ /* 0x000fc80000011602 */
[----:B------:R-:W-:Y:S01]  /*9770*/  LOP3.LUT R6, RZ, R7, RZ, 0x33, !PT ;  /* 0x00000007ff067212 */ /* 0x000fe200078e33ff */
[----:B------:R-:W-:Y:S06]  /*9780*/  BRA `(.L_x_2197) ;  /* 0x00000000000c7947 */ /* 0x000fec0003800000 */
.L_x_2196:
[----:B------:R-:W-:-:S13]  /*9790*/  ISETP.NE.AND P0, PT, R5, 0x1, PT ;  /* 0x000000010500780c */ /* 0x000fda0003f05270 */
[----:B------:R-:W-:-:S05]  /*97a0*/  @P0 IMAD.HI.U32 R2, R6, R2, RZ ;  /* 0x0000000206020227 */ /* 0x000fca00078e00ff */
[----:B------:R-:W-:-:S07]  /*97b0*/  @P0 SHF.R.U32.HI R6, RZ, R3, R2 ;  /* 0x00000003ff060219 */ /* 0x000fce0000011602 */
.L_x_2197:
[----:B------:R-:W-:Y:S05]  /*97c0*/  BSYNC B0 ;  /* 0x0000000000007941 */ /* 0x000fea0003800000 */
.L_x_2195:
[----:B------:R-:W-:-:S05]  /*97d0*/  IMAD R5, R6, R5, R5 ;  /* 0x0000000506057224 */ /* 0x000fca00078e0205 */
[----:B------:R-:W-:-:S07]  /*97e0*/  VIMNMX R4, R4, R5, PT ;  /* 0x0000000504047248 */ /* 0x000fce0003fe0100 */
.L_x_2194:
[----:B------:R-:W-:Y:S01]  /*97f0*/  IMAD.HI R4, R4, 0x2aaaaaab, RZ ;  /* 0x2aaaaaab04047827 */ /* 0x000fe200078e02ff */
[----:B------:R-:W-:Y:S04]  /*9800*/  BSSY B1, `(.L_x_2198) ;  /* 0x0000010000017945 */ /* 0x000fe80003800000 */
[----:B------:R-:W-:-:S04]  /*9810*/  SHF.R.U32.HI R3, RZ, 0x1f, R4 ;  /* 0x0000001fff037819 */ /* 0x000fc80000011604 */
[----:B------:R-:W-:-:S04]  /*9820*/  LEA.HI.SX32 R3, R4, R3, 0x1c ;  /* 0x0000000304037211 */ /* 0x000fc800078fe2ff */
[----:B------:R-:W-:-:S04]  /*9830*/  VIMNMX R189, R3, UR40, !PT ;  /* 0x0000002803bd7c48 */ /* 0x000fc8000ffe0100 */
[----:B------:R-:W-:-:S13]  /*9840*/  ISETP.GE.AND P0, PT, R10, R189, PT ;  /* 0x000000bd0a00720c */ /* 0x000fda0003f06270 */
[----:B------:R-:W-:Y:S05]  /*9850*/  @!P0 BRA `(.L_x_2199) ;  /* 0x0000000000288947 */ /* 0x000fea0003800000 */
[----:B------:R-:W-:Y:S01]  /*9860*/  BSSY B0, `(.L_x_2200) ;  /* 0x0000007000007945 */ /* 0x000fe20003800000 */
.L_x_2201:
[----:B------:R-:W-:Y:S01]  /*9870*/  VIADD R0, R16, 0x158 ;  /* 0x0000015810007836 */ /* 0x000fe20000000000 */
[----:B------:R-:W-:-:S07]  /*9880*/  MOV R212, 0x98a0 ;  /* 0x000098a000d47802 */ /* 0x000fce0000000f00 */
[----:B------:R-:W-:Y:S05]  /*9890*/  CALL.REL.NOINC `($_ZN7cutlass13device_kernelIN5flash11enable_sm90INS1_16FlashAttnFwdSm90INS1_25CollectiveMainloopFwdSm90ILi2EN4cute5tupleIJNS5_1CILi1EEES8_S8_EEENS6_IJNS7_ILi128EEENS7_ILi96EEENS7_ILi64EEEEEELi256ENS_6half_tEfNS_4arch4Sm90ELb0ELb1ELb1ELb0ELb1ELb0ELb1ELb1ELb0ELb1ELb0ELb0EEENS1_21CollectiveEpilogueFwdINS6_IJSA_NS7_ILi256EEESB_EEES9_SE_SG_Li256ELb0ELb1ELb0ELb0EEENS1_30DynamicPersistentTileSchedulerILi256ELi128ELb0ELb1ELb1EEEEEEEEEvNT_6ParamsE$_ZZN5flash25CollectiveMainloopFwdSm90ILi2EN4cute5tupleIJNS1_1CILi1EEES4_S4_EEENS2_IJNS3_ILi128EEENS3_ILi96EEENS3_ILi64EEEEEELi256EN7cutlass6half_tEfNSA_4arch4Sm90ELb0ELb1ELb1ELb0ELb1ELb0ELb1ELb1ELb0ELb1ELb0ELb0EE3mmaINS_16FlashAttnFwdSm90ISE_NS_21CollectiveEpilogueFwdINS2_IJS6_NS3_ILi256EEES7_EEES5_SB_SD_Li256ELb0ELb1ELb0ELb0EEENS_30DynamicPersistentTileSchedulerILi256ELi128ELb0ELb1ELb1EEEE13SharedStorageENS1_6TensorINS1_11ArrayEngineIfLm128EEENS1_6LayoutINS2_IJNS2_IJNS3_ILi2EEEST_NS3_ILi32EEEEEES4_S4_EEENS2_IJNS2_IJS4_ST_NS3_ILi4EEEEEENS3_ILi0EEESZ_EEEEEEENS_7SoftmaxILi2ELi0EEEEEbRKNSE_6ParamsENSA_13PipelineAsyncILi2EEES19_RNSA_13PipelineStateILj2EEERT0_RT1_iRiRKNS_16SeqlenInfoQKNewKILb0ELb0EEENS2_IJiiiiEEERT_ENKUliT_T0_T1_E_clIZSF_ISO_S12_S14_EbS17_S19_S19_S1C_S1E_S1G_iS1H_S1L_S1M_S1O_EUlRS1P_iE1_NS3_ILb0EEENS3_ILb1EEEEEDaiS1P_S1Q_S1R_) ;  /* 0x0000021c00147944 */ /* 0x000fea0003c00000 */
[C---:B------:R-:W-:Y:S01]  /*98a0*/  ISETP.GT.AND P0, PT, R10.reuse, R189, PT ;  /* 0x000000bd0a00720c */ /* 0x040fe20003f04270 */
[----:B------:R-:W-:-:S12]  /*98b0*/  VIADD R10, R10, 0xffffffff ;  /* 0xffffffff0a0a7836 */ /* 0x000fd80000000000 */
[----:B------:R-:W-:Y:S05]  /*98c0*/  @P0 BRA `(.L_x_2201) ;  /* 0xfffffffc00e80947 */ /* 0x000fea000383ffff */
[----:B------:R-:W-:Y:S05]  /*98d0*/  BSYNC B0 ;  /* 0x0000000000007941 */ /* 0x000fea0003800000 */
.L_x_2200:
[----:B------:R-:W2:Y:S02]  /*98e0*/  LDL R0, [R1+0x50] ;  /* 0x0000500001007983 */ /* 0x000ea40000100800 */
[----:B--2---:R-:W-:-:S07]  /*98f0*/  IMAD.SHL.U32 R0, R0, 0x80, RZ ;  /* 0x0000008000007824 */ /* 0x004fce00078e00ff */
.L_x_2199:
[----:B------:R-:W-:Y:S05]  /*9900*/  BSYNC B1 ;  /* 0x0000000000017941 */ /* 0x000fea0003800000 */
.L_x_2198:
[----:B------:R-:W-:Y:S01]  /*9910*/  UISETP.NE.AND UP1, UPT, UR39, URZ, UPT ;  /* 0x0000003f2700728c */ /* 0x000fe2000bf25270 */
[----:B------:R-:W-:Y:S01]  /*9920*/  VIADD R0, R0, 0x7f ;  /* 0x0000007f00007836 */ /* 0x000fe20000000000 */
[----:B------:R-:W-:-:S04]  /*9930*/  UISETP.NE.AND UP0, UPT, UR41, URZ, UPT ;  /* 0x0000003f2900728c */ /* 0x000fc8000bf05270 */
[----:B------:R-:W-:Y:S02]  /*9940*/  PLOP3.LUT P0, PT, PT, PT, UP1, 0x80, 0x0 ;  /* 0x000000000000781c */ /* 0x000fe40003f0f018 */
[----:B------:R-:W-:-:S03]  /*9950*/  PLOP3.LUT P1, PT, PT, PT, UP1, 0x80, 0x0 ;  /* 0x000000000000781c */ /* 0x000fc60003f2f018 */
[----:B------:R-:W-:-:S08]  /*9960*/  @UP1 ULDC UR4, c[0x0][0x44c] ;  /* 0x0001130000041ab9 */ /* 0x000fd00000000800 */
[----:B------:R-:W-:Y:S01]  /*9970*/  @P0 IMAD.HI.U32 R2, R0, UR4, RZ ;  /* 0x0000000400020c27 */ /* 0x000fe2000f8e00ff */
[----:B------:R-:W-:Y:S01]  /*9980*/  PLOP3.LUT P0, PT, PT, PT, UP0, 0x40, 0x0 ;  /* 0x000000000000781c */ /* 0x000fe20003f0e808 */
[----:B------:R-:W-:-:S03]  /*9990*/  @UP1 ULDC UR4, c[0x0][0x450] ;  /* 0x0001140000041ab9 */ /* 0x000fc60000000800 */
[----:B------:R-:W-:Y:S01]  /*99a0*/  @P1 SHF.R.U32.HI R0, RZ, UR4, R2 ;  /* 0x00000004ff001c19 */ /* 0x000fe20008011602 */
[----:B------:R-:W-:-:S04]  /*99b0*/  ULDC UR4, c[0x0][0xad4] ;  /* 0x0002b50000047ab9 */ /* 0x000fc80000000800 */
[----:B------:R-:W-:-:S04]  /*99c0*/  VIADD R0, R0, UR38 ;  /* 0x0000002600007c36 */ /* 0x000fc80008000000 */
[----:B------:R-:W-:Y:S01]  /*99d0*/  VIADD R2, R0, -UR4 ;  /* 0x8000000400027c36 */ /* 0x000fe20008000000 */
[----:B------:R-:W-:Y:S06]  /*99e0*/  @P0 BRA `(.L_x_2202) ;  /* 0x0000000000540947 */ /* 0x000fec0003800000 */
[----:B------:R-:W-:Y:S01]  /*99f0*/  ISETP.GT.AND P0, PT, R0, -0x1, PT ;  /* 0xffffffff0000780c */ /* 0x000fe20003f04270 */
[----:B------:R-:W-:-:S12]  /*9a00*/  BSSY B0, `(.L_x_2203) ;  /* 0x0000011000007945 */ /* 0x000fd80003800000 */
        /* <DEDUP_REMOVED lines=10> */
.L_x_2204:
[----:B------:R-:W-:Y:S02]  /*9ab0*/  ULDC UR4, c[0x0][0xadc] ;  /* 0x0002b70000047ab9 */ /* 0x000fe40000000800 */
[----:B------:R-:W-:-:S05]  /*9ac0*/  IMAD.U32 R5, RZ, RZ, UR4 ;  /* 0x00000004ff057e24 */ /* 0x000fca000f8e00ff */
[----:B------:R-:W-:-:S13]  /*9ad0*/  ISETP.NE.AND P0, PT, R5, 0x1, PT ;  /* 0x000000010500780c */ /* 0x000fda0003f05270 */
[----:B------:R-:W0:Y:S02]  /*9ae0*/  @P0 LDC.64 R6, c[0x0][0xae0] ;  /* 0x0002b800ff060b82 */ /* 0x000e240000000a00 */
[----:B0-----:R-:W-:-:S05]  /*9af0*/  @P0 IMAD.HI.U32 R4, R0, R6, RZ ;  /* 0x0000000600040227 */ /* 0x001fca00078e00ff */
[----:B------:R-:W-:-:S07]  /*9b00*/  @P0 SHF.R.U32.HI R0, RZ, R7, R4 ;  /* 0x00000007ff000219 */ /* 0x000fce0000011604 */
.L_x_2205:
[----:B------:R-:W-:Y:S05]  /*9b10*/  BSYNC B0 ;  /* 0x0000000000007941 */ /* 0x000fea0003800000 */
.L_x_2203:
[----:B------:R-:W-:-:S05]  /*9b20*/  IMAD R3, R0, R5, RZ ;  /* 0x0000000500037224 */ /* 0x000fca00078e02ff */
[----:B------:R-:W-:-:S07]  /*9b30*/  VIMNMX R2, R2, R3, !PT ;  /* 0x0000000302027248 */ /* 0x000fce0007fe0100 */
.L_x_2202:
[----:B------:R-:W-:-:S04]  /*9b40*/  VIADD R2, R2, 0x5f ;  /* 0x0000005f02027836 */ /* 0x000fc80000000000 */
[----:B------:R-:W-:-:S05]  /*9b50*/  IMAD.HI R2, R2, 0x2aaaaaab, RZ ;  /* 0x2aaaaaab02027827 */ /* 0x000fca00078e02ff */
[----:B------:R-:W-:-:S04]  /*9b60*/  SHF.R.U32.HI R3, RZ, 0x1f, R2 ;  /* 0x0000001fff037819 */ /* 0x000fc80000011602 */
[----:B------:R-:W-:-:S04]  /*9b70*/  LEA.HI.SX32 R2, R2, R3, 0x1c ;  /* 0x0000000302027211 */ /* 0x000fc800078fe2ff */
[----:B------:R-:W-:-:S04]  /*9b80*/  VIMNMX R2, R2, UR40, !PT ;  /* 0x0000002802027c48 */ /* 0x000fc8000ffe0100 */
[----:B------:R-:W-:-:S13]  /*9b90*/  ISETP.GE.AND P0, PT, R10, R2, PT ;  /* 0x000000020a00720c */ /* 0x000fda0003f06270 */
[----:B------:R-:W-:Y:S05]  /*9ba0*/  @!P0 BRA `(.L_x_2206) ;  /* 0x0000009c00788947 */ /* 0x000fea0003800000 */
.L_x_2225:
[----:B------:R-:W2:Y:S04]  /*9bb0*/  LDL R4, [R1+0x1f8] ;  /* 0x0001f80001047983 */ /* 0x000ea80000100800 */
[----:B0-----:R-:W3:Y:S04]  /*9bc0*/  LDL R0, [R1+0x200] ;  /* 0x0002000001007983 */ /* 0x001ee80000100800 */
[----:B------:R-:W4:Y:S01]  /*9bd0*/  LDL R3, [R1] ;  /* 0x0000000001037983 */ /* 0x000f220000100800 */
[----:B--2---:R-:W-:-:S05]  /*9be0*/  VIADD R4, R4, 0x1 ;  /* 0x0000000104047836 */ /* 0x004fca0000000000 */
[----:B------:R-:W-:-:S13]  /*9bf0*/  ISETP.NE.AND P0, PT, R4, 0x2, PT ;  /* 0x000000020400780c */ /* 0x000fda0003f05270 */
[----:B------:R0:W5:Y:S04]  /*9c00*/  @P0 LDL R6, [R1+0x1fc] ;  /* 0x0001fc0001060983 */ /* 0x0001680000100800 */
[----:B------:R-:W2:Y:S01]  /*9c10*/  @!P0 LDL R5, [R1+0x1fc] ;  /* 0x0001fc0001058983 */ /* 0x000ea20000100800 */
[----:B---3--:R-:W-:Y:S01]  /*9c20*/  VIADD R0, R0, 0x1 ;  /* 0x0000000100007836 */ /* 0x008fe20000000000 */
[----:B----4-:R-:W-:Y:S02]  /*9c30*/  LOP3.LUT R3, R3, 0x1, RZ, 0xfc, !PT ;  /* 0x0000000103037812 */ /* 0x010fe400078efcff */
[----:B------:R1:W-:Y:S04]  /*9c40*/  STL [R1+0x1f8], R4 ;  /* 0x0001f80401007387 */ /* 0x0003e80000100800 */
[----:B------:R0:W-:Y:S04]  /*9c50*/  STL [R1+0x200], R0 ;  /* 0x0002000001007387 */ /* 0x0001e80000100800 */
[----:B------:R0:W-:Y:S01]  /*9c60*/  @!P0 STL [R1+0x1f8], RZ ;  /* 0x0001f8ff01008387 */ /* 0x0001e20000100800 */
[----:B------:R-:W-:Y:S01]  /*9c70*/  ISETP.NE.AND P1, PT, R3, 0x3, PT ;  /* 0x000000030300780c */ /* 0x000fe20003f25270 */
[----:B------:R-:W-:Y:S05]  /*9c80*/  YIELD ;  /* 0x0000000000007946 */ /* 0x000fea0003800000 */
[----:B------:R-:W-:Y:S01]  /*9c90*/  BSSY B0, `(.L_x_2207) ;  /* 0x0000006000007945 */ /* 0x000fe20003800000 */
[----:B-1----:R-:W-:Y:S01]  /*9ca0*/  @!P0 IMAD.MOV.U32 R4, RZ, RZ, RZ ;  /* 0x000000ffff048224 */ /* 0x002fe200078e00ff */
[----:B--2---:R-:W-:-:S05]  /*9cb0*/  @!P0 LOP3.LUT R6, R5, 0x1, RZ, 0x3c, !PT ;  /* 0x0000000105068812 */ /* 0x004fca00078e3cff */
[----:B------:R0:W-:Y:S01]  /*9cc0*/  @!P0 STL [R1+0x1fc], R6 ;  /* 0x0001fc0601008387 */ /* 0x0001e20000100800 */
[----:B------:R-:W-:Y:S05]  /*9cd0*/  @!P1 BRA `(.L_x_2208) ;  /* 0x0000000000049947 */ /* 0x000fea0003800000 */
[----:B------:R-:W-:Y:S01]  /*9ce0*/  BPT.TRAP 0x1 ;  /* 0x000000040000795c */ /* 0x000fe20000300000 */
.L_x_2208:
[----:B------:R-:W-:Y:S05]  /*9cf0*/  BSYNC B0 ;  /* 0x0000000000007941 */ /* 0x000fea0003800000 */
.L_x_2207:
[----:B------:R-:W2:Y:S01]  /*9d00*/  LDL.64 R8, [R1+0x18] ;  /* 0x0000180001087983 */ /* 0x000ea20000100a00 */
[----:B-----5:R-:W-:Y:S02]  /*9d10*/  SHF.L.U32 R5, R6, 0x1f, RZ ;  /* 0x0000001f06057819 */ /* 0x020fe400000006ff */
[----:B--2---:R-:W-:-:S05]  /*9d20*/  MOV R3, R8 ;  /* 0x0000000800037202 */ /* 0x004fca0000000f00 */
[----:B------:R-:W-:-:S04]  /*9d30*/  IMAD R4, R4, 0x8, R3 ;  /* 0x0000000804047824 */ /* 0x000fc800078e0203 */
[----:B------:R1:W2:Y:S01]  /*9d40*/  SYNCS.PHASECHK.TRANS64.TRYWAIT P0, [R4+URZ], R5 ;  /* 0x00000005040075a7 */ /* 0x0002a2000800017f */
[----:B0-----:R1:W5:Y:S01]  /*9d50*/  LDL.64 R6, [R1+0x1f8] ;  /* 0x0001f80001067983 */ /* 0x0013620000100a00 */
[----:B------:R-:W-:Y:S04]  /*9d60*/  BSSY B0, `(.L_x_2209) ;  /* 0x0000003000007945 */ /* 0x000fe80003800000 */
[----:B------:R-:W-:Y:S05]  /*9d70*/  @!P1 BRA `(.L_x_2210) ;  /* 0x0000000000049947 */ /* 0x000fea0003800000 */
[----:B------:R-:W-:Y:S01]  /*9d80*/  BPT.TRAP 0x1 ;  /* 0x000000040000795c */ /* 0x000fe20000300000 */
.L_x_2210:
[----:B------:R-:W-:Y:S05]  /*9d90*/  BSYNC B0 ;  /* 0x0000000000007941 */ /* 0x000fea0003800000 */
.L_x_2209:
[----:B------:R-:W-:Y:S04]  /*9da0*/  BSSY B0, `(.L_x_2211) ;  /* 0x0000006000007945 */ /* 0x000fe80003800000 */
[----:B--2---:R-:W-:Y:S05]  /*9db0*/  @P0 BRA `(.L_x_2212) ;  /* 0x0000000000100947 */ /* 0x004fea0003800000 */
[----:B-----5:R-:W-:Y:S01]  /*9dc0*/  IMAD R6, R6, 0x8, R3 ;  /* 0x0000000806067824 */ /* 0x020fe200078e0203 */
[----:B------:R-:W-:-:S04]  /*9dd0*/  SHF.L.U32 R7, R7, 0x1f, RZ ;  /* 0x0000001f07077819 */ /* 0x000fc800000006ff */
[----:B------:R-:W0:Y:S02]  /*9de0*/  SYNCS.PHASECHK.TRANS64.TRYWAIT P0, [R6+URZ], R7 ;  /* 0x00000007060075a7 */ /* 0x000e24000800017f */
[----:B0-----:R-:W-:Y:S05]  /*9df0*/  @!P0 BRA `(.L_x_2213) ;  /* 0x000001dc00548947 */ /* 0x001fea0003800000 */
.L_x_2212:
[----:B------:R-:W-:Y:S05]  /*9e00*/  BSYNC B0 ;  /* 0x0000000000007941 */ /* 0x000fea0003800000 */
.L_x_2211:
[----:B------:R-:W2:Y:S04]  /*9e10*/  LDL R3, [R1+0x1f8] ;  /* 0x0001f80001037983 */ /* 0x000ea80000100800 */
[----:B-1----:R-:W2:Y:S01]  /*9e20*/  LDL.64 R4, [R1+0x80] ;  /* 0x0000800001047983 */ /* 0x002ea20000100a00 */
[----:B------:R-:W-:Y:S05]  /*9e30*/  WARPSYNC.ALL ;  /* 0x0000000000007948 */ /* 0x000fea0003800000 */
[----:B------:R-:W3:Y:S04]  /*9e40*/  LDL.64 R8, [R1+0x78] ;  /* 0x0000780001087983 */ /* 0x000ee80000100a00 */
[----:B0----5:R-:W4:Y:S04]  /*9e50*/  LDL.64 R6, [R1+0x78] ;  /* 0x0000780001067983 */ /* 0x021f280000100a00 */
[----:B------:R-:W4:Y:S01]  /*9e60*/  LDL.64 R12, [R1+0x78] ;  /* 0x00007800010c7983 */ /* 0x000f220000100a00 */
[----:B--2---:R-:W-:Y:S01]  /*9e70*/  IMAD R4, R3, 0x300, R4 ;  /* 0x0000030003047824 */ /* 0x004fe200078e0204 */
[----:B------:R-:W-:Y:S01]  /*9e80*/  R2UR UR7, R5 ;  /* 0x00000000050772ca */ /* 0x000fe200000e0000 */
[----:B------:R-:W-:Y:S01]  /*9e90*/  WARPGROUP.ARRIVE ;  /* 0x00000000000079c5 */ /* 0x000fe20000000000 */
[----:B------:R-:W2:Y:S01]  /*9ea0*/  LDL.64 R14, [R1+0x78] ;  /* 0x00007800010e7983 */ /* 0x000ea20000100a00 */
[----:B------:R-:W-:Y:S01]  /*9eb0*/  IMAD.MOV.U32 R0, RZ, RZ, 0x1 ;  /* 0x00000001ff007424 */ /* 0x000fe200078e00ff */
[----:B------:R-:W-:-:S02]  /*9ec0*/  R2UR UR6, R4 ;  /* 0x00000000040672ca */ /* 0x000fc400000e0000 */
[----:B------:R0:W-:Y:S04]  /*9ed0*/  STL [R1+0x60], RZ ;  /* 0x000060ff01007387 */ /* 0x0001e80000100800 */
[----:B------:R0:W-:Y:S04]  /*9ee0*/  STL [R1+0x60], R0 ;  /* 0x0000600001007387 */ /* 0x0001e80000100800 */
[----:B------:R0:W-:Y:S04]  /*9ef0*/  STL [R1+0x60], R0 ;  /* 0x0000600001007387 */ /* 0x0001e80000100800 */
[----:B------:R0:W-:Y:S04]  /*9f00*/  STL [R1+0x60], R0 ;  /* 0x0000600001007387 */ /* 0x0001e80000100800 */
[----:B------:R0:W-:Y:S04]  /*9f10*/  STL [R1+0x60], R0 ;  /* 0x0000600001007387 */ /* 0x0001e80000100800 */
[----:B------:R0:W5:Y:S01]  /*9f20*/  LDL.64 R18, [R1+0x1f8] ;  /* 0x0001f80001127983 */ /* 0x0001620000100a00 */
[----:B---3--:R-:W-:-:S02]  /*9f30*/  R2UR UR4, R8 ;  /* 0x00000000080472ca */ /* 0x008fc400000e0000 */
[----:B------:R-:W-:-:S13]  /*9f40*/  R2UR UR5, R9 ;  /* 0x00000000090572ca */ /* 0x000fda00000e0000 */
[----:B------:R-:W-:Y:S01]  /*9f50*/  HGMMA.64x96x16.F32 R24, gdesc[UR4], RZ, !UPT, gsb0 ;  /* 0x01600000041879f0 */ /* 0x000fe2000c0008ff */
[----:B----4-:R-:W-:Y:S02]  /*9f60*/  VIADD R6, R6, 0x2 ;  /* 0x0000000206067836 */ /* 0x010fe40000000000 */
[----:B------:R-:W-:Y:S02]  /*9f70*/  VIADD R8, R4, 0x2 ;  /* 0x0000000204087836 */ /* 0x000fe40000000000 */
[----:B------:R-:W-:Y:S01]  /*9f80*/  IMAD.MOV.U32 R9, RZ, RZ, R5 ;  /* 0x000000ffff097224 */ /* 0x000fe200078e0005 */
[----:B------:R-:W-:Y:S02]  /*9f90*/  R2UR UR4, R6 ;  /* 0x00000000060472ca */ /* 0x000fe400000e0000 */
[----:B------:R-:W-:Y:S02]  /*9fa0*/  R2UR UR6, R8 ;  /* 0x00000000080672ca */ /* 0x000fe400000e0000 */
[----:B------:R-:W-:-:S02]  /*9fb0*/  R2UR UR7, R9 ;  /* 0x00000000090772ca */ /* 0x000fc400000e0000 */
[----:B------:R-:W-:Y:S01]  /*9fc0*/  R2UR UR5, R7 ;  /* 0x00000000070572ca */ /* 0x000fe200000e0000 */
[----:B------:R-:W-:Y:S02]  /*9fd0*/  WARPGROUP.DEPBAR.LE gsb0, 0x0 ;  /* 0x00008000000079c5 */ /* 0x000fe40000010000 */
[----:B------:R-:W3:Y:S01]  /*9fe0*/  LD.E R3, desc[UR36][R16.64+0x28] ;  /* 0x0000282410037980 */ /* 0x000ee2000c101900 */
[----:B------:R-:W-:-:S09]  /*9ff0*/  WARPGROUP.ARRIVE ;  /* 0x00000000000079c5 */ /* 0x000fd20000000000 */
[----:B------:R-:W-:Y:S01]  /*a000*/  HGMMA.64x96x16.F32 R24, gdesc[UR4], R24, gsb0 ;  /* 0x01600000041879f0 */ /* 0x000fe20008000818 */
[----:B------:R-:W-:Y:S02]  /*a010*/  VIADD R12, R12, 0x4 ;  /* 0x000000040c0c7836 */ /* 0x000fe40000000000 */
[----:B------:R-:W-:Y:S02]  /*a020*/  VIADD R6, R4, 0x4 ;  /* 0x0000000404067836 */ /* 0x000fe40000000000 */
[----:B------:R-:W-:Y:S01]  /*a030*/  IMAD.MOV.U32 R7, RZ, RZ, R5 ;  /* 0x000000ffff077224 */ /* 0x000fe200078e0005 */
[----:B------:R-:W-:Y:S02]  /*a040*/  R2UR UR4, R12 ;  /* 0x000000000c0472ca */ /* 0x000fe400000e0000 */
[----:B------:R-:W-:Y:S02]  /*a050*/  R2UR UR6, R6 ;  /* 0x00000000060672ca */ /* 0x000fe400000e0000 */
[----:B------:R-:W-:-:S02]  /*a060*/  R2UR UR7, R7 ;  /* 0x00000000070772ca */ /* 0x000fc400000e0000 */
[----:B------:R-:W-:Y:S01]  /*a070*/  R2UR UR5, R13 ;  /* 0x000000000d0572ca */ /* 0x000fe200000e0000 */
[----:B------:R-:W-:Y:S01]  /*a080*/  VIADD R4, R4, 0x6 ;  /* 0x0000000604047836 */ /* 0x000fe20000000000 */
[----:B------:R-:W-:Y:S02]  /*a090*/  WARPGROUP.DEPBAR.LE gsb0, 0x0 ;  /* 0x00008000000079c5 */ /* 0x000fe40000010000 */
[----:B------:R-:W-:-:S09]  /*a0a0*/  WARPGROUP.ARRIVE ;  /* 0x00000000000079c5 */ /* 0x000fd20000000000 */
[----:B------:R-:W-:Y:S01]  /*a0b0*/  HGMMA.64x96x16.F32 R24, gdesc[UR4], R24, gsb0 ;  /* 0x01600000041879f0 */ /* 0x000fe20008000818 */
[----:B--2---:R-:W-:Y:S01]  /*a0c0*/  VIADD R14, R14, 0x6 ;  /* 0x000000060e0e7836 */ /* 0x004fe20000000000 */
[----:B------:R-:W-:Y:S02]  /*a0d0*/  R2UR UR6, R4 ;  /* 0x00000000040672ca */ /* 0x000fe400000e0000 */
[----:B------:R-:W-:Y:S02]  /*a0e0*/  R2UR UR7, R5 ;  /* 0x00000000050772ca */ /* 0x000fe400000e0000 */
[----:B------:R-:W-:Y:S02]  /*a0f0*/  R2UR UR4, R14 ;  /* 0x000000000e0472ca */ /* 0x000fe400000e0000 */
[----:B------:R-:W-:Y:S01]  /*a100*/  R2UR UR5, R15 ;  /* 0x000000000f0572ca */ /* 0x000fe200000e0000 */
[----:B------:R-:W-:Y:S02]  /*a110*/  WARPGROUP.DEPBAR.LE gsb0, 0x0 ;  /* 0x00008000000079c5 */ /* 0x000fe40000010000 */
[----:B------:R-:W-:-:S10]  /*a120*/  WARPGROUP.ARRIVE ;  /* 0x00000000000079c5 */ /* 0x000fd40000000000 */
[----:B------:R-:W-:Y:S01]  /*a130*/  HGMMA.64x96x16.F32 R24, gdesc[UR4], R24, gsb0 ;  /* 0x01600000041879f0 */ /* 0x000fe20008000818 */
[----:B------:R-:W-:Y:S01]  /*a140*/  BSSY B0, `(.L_x_2214) ;  /* 0x0000006000007945 */ /* 0x000fe20003800000 */
[----:B---3--:R-:W-:-:S04]  /*a150*/  LOP3.LUT R3, R3, 0x1, RZ, 0xfc, !PT ;  /* 0x0000000103037812 */ /* 0x008fc800078efcff */
[----:B------:R-:W-:Y:S01]  /*a160*/  ISETP.NE.AND P0, PT, R3, 0x3, PT ;  /* 0x000000030300780c */ /* 0x000fe20003f05270 */
[----:B------:R-:W-:-:S12]  /*a170*/  WARPGROUP.DEPBAR.LE gsb0, 0x0 ;  /* 0x00008000000079c5 */ /* 0x000fd80000010000 */
[----:B0-----:R-:W-:Y:S05]  /*a180*/  @!P0 BRA `(.L_x_2215) ;  /* 0x0000000000048947 */ /* 0x001fea0003800000 */
[----:B------:R-:W-:Y:S01]  /*a190*/  BPT.TRAP 0x1 ;  /* 0x000000040000795c */ /* 0x000fe20000300000 */
.L_x_2215:
[----:B------:R-:W-:Y:S05]  /*a1a0*/  BSYNC B0 ;  /* 0x0000000000007941 */ /* 0x000fea0003800000 */
.L_x_2214:
[----:B------:R-:W2:Y:S01]  /*a1b0*/  LD.E.64 R4, desc[UR36][R16.64+0x40] ;  /* 0x0000402410047980 */ /* 0x000ea2000c101b00 */
[----:B-----5:R-:W-:Y:S02]  /*a1c0*/  SHF.L.U32 R19, R19, 0x1f, RZ ;  /* 0x0000001f13137819 */ /* 0x020fe400000006ff */
[----:B--2---:R-:W-:-:S05]  /*a1d0*/  MOV R3, R4 ;  /* 0x0000000400037202 */ /* 0x004fca0000000f00 */
[----:B------:R-:W-:-:S04]  /*a1e0*/  IMAD R3, R18, 0x8, R3 ;  /* 0x0000000812037824 */ /* 0x000fc800078e0203 */
[----:B------:R0:W1:Y:S01]  /*a1f0*/  SYNCS.PHASECHK.TRANS64.TRYWAIT P0, [R3+URZ], R19 ;  /* 0x00000013030075a7 */ /* 0x000062000800017f */
[----:B------:R-:W2:Y:S01]  /*a200*/  LD.E R4, desc[UR36][R16.64+0x28] ;  /* 0x0000282410047980 */ /* 0x000ea2000c101900 */
[----:B------:R-:W-:Y:S01]  /*a210*/  BSSY B0, `(.L_x_2216) ;  /* 0x0000005000007945 */ /* 0x000fe20003800000 */
[----:B--2---:R-:W-:-:S04]  /*a220*/  LOP3.LUT R4, R4, 0x1, RZ, 0xfc, !PT ;  /* 0x0000000104047812 */ /* 0x004fc800078efcff */
[----:B------:R-:W-:-:S13]  /*a230*/  ISETP.NE.AND P1, PT, R4, 0x3, PT ;  /* 0x000000030400780c */ /* 0x000fda0003f25270 */
[----:B01----:R-:W-:Y:S05]  /*a240*/  @!P1 BRA `(.L_x_2217) ;  /* 0x0000000000049947 */ /* 0x003fea0003800000 */
[----:B------:R-:W-:Y:S01]  /*a250*/  BPT.TRAP 0x1 ;  /* 0x000000040000795c */ /* 0x000fe20000300000 */
.L_x_2217:
[----:B------:R-:W-:Y:S05]  /*a260*/  BSYNC B0 ;  /* 0x0000000000007941 */ /* 0x000fea0003800000 */
.L_x_2216:
[----:B------:R-:W-:Y:S04]  /*a270*/  BSSY B0, `(.L_x_2218) ;  /* 0x0000007000007945 */ /* 0x000fe80003800000 */
[----:B------:R-:W-:Y:S05]  /*a280*/  @P0 BRA `(.L_x_2219) ;  /* 0x0000000000140947 */ /* 0x000fea0003800000 */
[----:B------:R-:W2:Y:S02]  /*a290*/  LD.E.64 R4, desc[UR36][R16.64+0x40] ;  /* 0x0000402410047980 */ /* 0x000ea4000c101b00 */
[----:B--2---:R-:W-:-:S05]  /*a2a0*/  MOV R5, R4 ;  /* 0x0000000400057202 */ /* 0x004fca0000000f00 */
[----:B------:R-:W-:-:S04]  /*a2b0*/  IMAD R18, R18, 0x8, R5 ;  /* 0x0000000812127824 */ /* 0x000fc800078e0205 */
[----:B------:R-:W0:Y:S02]  /*a2c0*/  SYNCS.PHASECHK.TRANS64.TRYWAIT P0, [R18+URZ], R19 ;  /* 0x00000013120075a7 */ /* 0x000e24000800017f */
[----:B0-----:R-:W-:Y:S05]  /*a2d0*/  @!P0 BRA `(.L_x_2220) ;  /* 0x000001d800308947 */ /* 0x001fea0003800000 */
.L_x_2219:
[----:B------:R-:W-:Y:S05]  /*a2e0*/  BSYNC B0 ;  /* 0x0000000000007941 */ /* 0x000fea0003800000 */
.L_x_2218:
[----:B------:R-:W2:Y:S04]  /*a2f0*/  LDL R11, [R1+0x1f8] ;  /* 0x0001f800010b7983 */ /* 0x000ea80000100800 */
[----:B------:R-:W2:Y:S04]  /*a300*/  LDL.64 R4, [R1+0xf8] ;  /* 0x0000f80001047983 */ /* 0x000ea80000100a00 */
[----:B------:R-:W3:Y:S04]  /*a310*/  LDL R3, [R1+0x70] ;  /* 0x0000700001037983 */ /* 0x000ee80000100800 */
[----:B------:R-:W4:Y:S04]  /*a320*/  LDL.64 R6, [R1+0xf0] ;  /* 0x0000f00001067983 */ /* 0x000f280000100a00 */
[----:B------:R-:W4:Y:S04]  /*a330*/  LDL.64 R8, [R1+0xf0] ;  /* 0x0000f00001087983 */ /* 0x000f280000100a00 */
[----:B------:R-:W4:Y:S04]  /*a340*/  LDL.64 R12, [R1+0xf0] ;  /* 0x0000f000010c7983 */ /* 0x000f280000100a00 */
[----:B------:R-:W4:Y:S01]  /*a350*/  LDL.64 R14, [R1+0xf0] ;  /* 0x0000f000010e7983 */ /* 0x000f220000100a00 */
[----:B------:R-:W-:Y:S05]  /*a360*/  WARPSYNC.ALL ;  /* 0x0000000000007948 */ /* 0x000fea0003800000 */
[----:B------:R-:W-:Y:S01]  /*a370*/  WARPGROUP.ARRIVE ;  /* 0x00000000000079c5 */ /* 0x000fe20000000000 */
[----:B0-----:R-:W4:Y:S01]  /*a380*/  LDL.64 R18, [R1+0xf0] ;  /* 0x0000f00001127983 */ /* 0x001f220000100a00 */
[----:B--2---:R-:W-:Y:S01]  /*a390*/  IMAD R4, R11, 0xc00, R4 ;  /* 0x00000c000b047824 */ /* 0x004fe200078e0204 */
[----:B------:R-:W-:-:S02]  /*a3a0*/  R2UR UR7, R5 ;  /* 0x00000000050772ca */ /* 0x000fc400000e0000 */
[----:B------:R-:W2:Y:S01]  /*a3b0*/  LDL R11, [R1] ;  /* 0x00000000010b7983 */ /* 0x000ea20000100800 */
[----:B---3--:R-:W-:Y:S02]  /*a3c0*/  ISETP.NE.U32.AND P0, PT, R3, RZ, PT ;  /* 0x000000ff0300720c */ /* 0x008fe40003f05070 */
        /* <DEDUP_REMOVED lines=156> */
[----:B--2---:R-:W-:Y:S01]  /*ad90*/  VIADD R14, R14, 0xc06 ;  /* 0x00000c060e0e7836 */ /* 0x004fe20000000000 */
        /* <DEDUP_REMOVED lines=23> */
[----:B------:R-:W-:-:S03]  /*af10*/  LOP3.LUT R11, R11, 0x1, RZ, 0xfc, !PT ;  /* 0x000000010b0b7812 */ /* 0x000fc600078efcff */
        /* <DEDUP_REMOVED lines=9> */
.L_x_2222:
[----:B------:R-:W-:Y:S05]  /*afb0*/  BSYNC B0 ;  /* 0x0000000000007941 */ /* 0x000fea0003800000 */
.L_x_2221:
[----:B------:R-:W2:Y:S02]  /*afc0*/  LDL.64 R4, [R1+0x20] ;  /* 0x0000200001047983 */ /* 0x000ea40000100a00 */
[----:B--2---:R-:W-:-:S05]  /*afd0*/  MOV R4, R4 ;  /* 0x0000000400047202 */ /* 0x004fca0000000f00 */
[----:B-----5:R-:W-:-:S05]  /*afe0*/  IMAD R3, R3, 0x8, R4 ;  /* 0x0000000803037824 */ /* 0x020fca00078e0204 */
[----:B------:R-:W-:-:S04]  /*aff0*/  PRMT R3, R18, 0x654, R3 ;  /* 0x0000065412037816 */ /* 0x000fc80000000003 */
[----:B------:R0:W-:Y:S01]  /*b000*/  SYNCS.ARRIVE.TRANS64.RED.A1T0 RZ, [R3+URZ], RZ ;  /* 0x000000ff03ff79a7 */ /* 0x0001e2000810043f */
[----:B------:R-:W2:Y:S04]  /*b010*/  LD.E.64 R6, desc[UR36][R16.64+0x150] ;  /* 0x0001502410067980 */ /* 0x000ea8000c101b00 */
[----:B------:R-:W3:Y:S04]  /*b020*/  LDL.64 R4, [R1+0x420] ;  /* 0x0004200001047983 */ /* 0x000ee80000100a00 */
[----:B--2---:R-:W0:Y:S02]  /*b030*/  LD.E R6, desc[UR36][R6.64] ;  /* 0x0000002406067980 */ /* 0x004e24000c101900 */
[-C--:B0-----:R-:W-:Y:S01]  /*b040*/  FMUL.FTZ R3, R24, R6.reuse ;  /* 0x0000000618037220 */ /* 0x081fe20000410000 */
[-C--:B------:R-:W-:Y:S01]  /*b050*/  FMUL.FTZ R8, R25, R6.reuse ;  /* 0x0000000619087220 */ /* 0x080fe20000410000 */
[----:B------:R-:W-:-:S04]  /*b060*/  FMUL.FTZ R11, R28, R6 ;  /* 0x000000061c0b7220 */ /* 0x000fc80000410000 */
[----:B------:R-:W3:Y:S01]  /*b070*/  MUFU.TANH R3, R3 ;  /* 0x0000000300037308 */ /* 0x000ee20000002400 */
[-C--:B------:R-:W-:Y:S01]  /*b080*/  FMUL.FTZ R20, R29, R6.reuse ;  /* 0x000000061d147220 */ /* 0x080fe20000410000 */
[----:B------:R-:W-:-:S06]  /*b090*/  FMUL.FTZ R12, R26, R6 ;  /* 0x000000061a0c7220 */ /* 0x000fcc0000410000 */
[----:B------:R-:W0:Y:S01]  /*b0a0*/  MUFU.TANH R8, R8 ;  /* 0x0000000800087308 */ /* 0x000e220000002400 */
[-C--:B------:R-:W-:Y:S01]  /*b0b0*/  FMUL.FTZ R26, R32, R6.reuse ;  /* 0x00000006201a7220 */ /* 0x080fe20000410000 */
[----:B------:R-:W-:-:S06]  /*b0c0*/  FMUL.FTZ R7, R49, R6 ;  /* 0x0000000631077220 */ /* 0x000fcc0000410000 */
[----:B------:R-:W1:Y:S01]  /*b0d0*/  MUFU.TANH R11, R11 ;  /* 0x0000000b000b7308 */ /* 0x000e620000002400 */
[-C--:B------:R-:W-:Y:S01]  /*b0e0*/  FMUL.FTZ R28, R33, R6.reuse ;  /* 0x00000006211c7220 */ /* 0x080fe20000410000 */
[-C--:B------:R-:W-:Y:S01]  /*b0f0*/  FMUL.FTZ R32, R37, R6.reuse ;  /* 0x0000000625207220 */ /* 0x080fe20000410000 */
[----:B------:R-:W-:-:S05]  /*b100*/  FMUL.FTZ R37, R42, R6 ;  /* 0x000000062a257220 */ /* 0x000fca0000410000 */
[----:B------:R-:W2:Y:S01]  /*b110*/  MUFU.TANH R20, R20 ;  /* 0x0000001400147308 */ /* 0x000ea20000002400 */
[-C--:B------:R-:W-:Y:S01]  /*b120*/  FMUL.FTZ R25, R30, R6.reuse ;  /* 0x000000061e197220 */ /* 0x080fe20000410000 */
[----:B------:R-:W-:-:S06]  /*b130*/  FMUL.FTZ R30, R36, R6 ;  /* 0x00000006241e7220 */ /* 0x000fcc0000410000 */
[----:B------:R-:W4:Y:S08]  /*b140*/  MUFU.TANH R26, R26 ;  /* 0x0000001a001a7308 */ /* 0x000f300000002400 */
[----:B------:R3:W-:Y:S01]  /*b150*/  MUFU.TANH R42, R7 ;  /* 0x00000007002a7308 */ /* 0x0007e20000002400 */
[----:B------:R-:W-:Y:S01]  /*b160*/  FMUL.FTZ R29, R34, R6 ;  /* 0x00000006221d7220 */ /* 0x000fe20000410000 */
[----:B---3--:R-:W-:-:S06]  /*b170*/  FMNMX.FTZ R7, R3, R4, !PT ;  /* 0x0000000403077209 */ /* 0x008fcc0007810000 */
[----:B------:R-:W3:Y:S01]  /*b180*/  MUFU.TANH R28, R28 ;  /* 0x0000001c001c7308 */ /* 0x000ee20000002400 */
[----:B0-----:R-:W-:Y:S01]  /*b190*/  FMNMX.FTZ R14, R8, R7, !PT ;  /* 0x00000007080e7209 */ /* 0x001fe20007810000 */
[----:B------:R-:W-:-:S03]  /*b1a0*/  FMUL.FTZ R34, R40, R6 ;  /* 0x0000000628227220 */ /* 0x000fc60000410000 */
[----:B-1----:R-:W-:-:S03]  /*b1b0*/  FMNMX.FTZ R7, R11, R14, !PT ;  /* 0x0000000e0b077209 */ /* 0x002fc60007810000 */
[----:B------:R-:W0:Y:S01]  /*b1c0*/  MUFU.TANH R30, R30 ;  /* 0x0000001e001e7308 */ /* 0x000e220000002400 */
[----:B------:R-:W-:Y:S01]  /*b1d0*/  FMUL.FTZ R36, R41, R6 ;  /* 0x0000000629247220 */ /* 0x000fe20000410000 */
[----:B--2---:R-:W-:-:S06]  /*b1e0*/  FMNMX.FTZ R7, R20, R7, !PT ;  /* 0x0000000714077209 */ /* 0x004fcc0007810000 */
[----:B------:R-:W1:Y:S01]  /*b1f0*/  MUFU.TANH R32, R32 ;  /* 0x0000002000207308 */ /* 0x000e620000002400 */
[-C--:B------:R-:W-:Y:S01]  /*b200*/  FMUL.FTZ R33, R38, R6.reuse ;  /* 0x0000000626217220 */ /* 0x080fe20000410000 */
[----:B----4-:R-:W-:Y:S01]  /*b210*/  FMNMX.FTZ R7, R26, R7, !PT ;  /* 0x000000071a077209 */ /* 0x010fe20007810000 */
[----:B------:R-:W-:-:S05]  /*b220*/  FMUL.FTZ R38, R44, R6 ;  /* 0x000000062c267220 */ /* 0x000fca0000410000 */
[----:B------:R-:W2:Y:S01]  /*b230*/  MUFU.TANH R34, R34 ;  /* 0x0000002200227308 */ /* 0x000ea20000002400 */
[----:B---3--:R-:W-:Y:S01]  /*b240*/  FMNMX.FTZ R7, R28, R7, !PT ;  /* 0x000000071c077209 */ /* 0x008fe20007810000 */
[----:B------:R-:W-:-:S06]  /*b250*/  FMUL.FTZ R40, R45, R6 ;  /* 0x000000062d287220 */ /* 0x000fcc0000410000 */
[----:B------:R-:W3:Y:S01]  /*b260*/  MUFU.TANH R36, R36 ;  /* 0x0000002400247308 */ /* 0x000ee20000002400 */
[----:B0-----:R-:W-:Y:S01]  /*b270*/  FMNMX.FTZ R7, R30, R7, !PT ;  /* 0x000000071e077209 */ /* 0x001fe20007810000 */
[----:B------:R-:W-:-:S06]  /*b280*/  FMUL.FTZ R48, R48, R6 ;  /* 0x0000000630307220 */ /* 0x000fcc0000410000 */
[----:B------:R-:W0:Y:S01]  /*b290*/  MUFU.TANH R38, R38 ;  /* 0x0000002600267308 */ /* 0x000e220000002400 */
[----:B-1----:R-:W-:Y:S01]  /*b2a0*/  FMNMX.FTZ R7, R32, R7, !PT ;  /* 0x0000000720077209 */ /* 0x002fe20007810000 */
[----:B------:R-:W-:-:S06]  /*b2b0*/  FMUL.FTZ R52, R52, R6 ;  /* 0x0000000634347220 */ /* 0x000fcc0000410000 */
[----:B------:R-:W1:Y:S01]  /*b2c0*/  MUFU.TANH R40, R40 ;  /* 0x0000002800287308 */ /* 0x000e620000002400 */
[----:B--2---:R-:W-:Y:S01]  /*b2d0*/  FMNMX.FTZ R7, R34, R7, !PT ;  /* 0x0000000722077209 */ /* 0x004fe20007810000 */
[----:B------:R-:W-:-:S06]  /*b2e0*/  FMUL.FTZ R9, R27, R6 ;  /* 0x000000061b097220 */ /* 0x000fcc0000410000 */
[----:B------:R-:W2:Y:S01]  /*b2f0*/  MUFU.TANH R48, R48 ;  /* 0x0000003000307308 */ /* 0x000ea20000002400 */
[----:B---3--:R-:W-:Y:S01]  /*b300*/  FMNMX.FTZ R7, R36, R7, !PT ;  /* 0x0000000724077209 */ /* 0x008fe20007810000 */
[-C--:B------:R-:W-:Y:S01]  /*b310*/  FMUL.FTZ R13, R53, R6.reuse ;  /* 0x00000006350d7220 */ /* 0x080fe20000410000 */
[----:B------:R-:W-:Y:S02]  /*b320*/  FMUL.FTZ R56, R56, R6 ;  /* 0x0000000638387220 */ /* 0x000fe40000410000 */
[----:B0-----:R-:W-:-:S03]  /*b330*/  FMNMX.FTZ R7, R38, R7, !PT ;  /* 0x0000000726077209 */ /* 0x001fc60007810000 */
[----:B------:R-:W0:Y:S01]  /*b340*/  MUFU.TANH R12, R12 ;  /* 0x0000000c000c7308 */ /* 0x000e220000002400 */
[----:B------:R-:W-:Y:S01]  /*b350*/  FMUL.FTZ R27, R31, R6 ;  /* 0x000000061f1b7220 */ /* 0x000fe20000410000 */
[----:B-1----:R-:W-:-:S06]  /*b360*/  FMNMX.FTZ R7, R40, R7, !PT ;  /* 0x0000000728077209 */ /* 0x002fcc0007810000 */
[----:B------:R-:W1:Y:S01]  /*b370*/  MUFU.TANH R52, R52 ;  /* 0x0000003400347308 */ /* 0x000e620000002400 */
[-C--:B------:R-:W-:Y:S01]  /*b380*/  FMUL.FTZ R31, R35, R6.reuse ;  /* 0x00000006231f7220 */ /* 0x080fe20000410000 */
[----:B------:R-:W-:-:S06]  /*b390*/  FMUL.FTZ R57, R57, R6 ;  /* 0x0000000639397220 */ /* 0x000fcc0000410000 */
[----:B------:R-:W3:Y:S01]  /*b3a0*/  MUFU.TANH R9, R9 ;  /* 0x0000000900097308 */ /* 0x000ee20000002400 */
[----:B------:R-:W-:Y:S01]  /*b3b0*/  FMUL.FTZ R35, R39, R6 ;  /* 0x0000000627237220 */ /* 0x000fe20000410000 */
[----:B--2---:R-:W-:-:S06]  /*b3c0*/  FMNMX.FTZ R7, R48, R7, !PT ;  /* 0x0000000730077209 */ /* 0x004fcc0007810000 */
[----:B------:R-:W2:Y:S01]  /*b3d0*/  MUFU.TANH R44, R13 ;  /* 0x0000000d002c7308 */ /* 0x000ea20000002400 */
[-C--:B------:R-:W-:Y:S01]  /*b3e0*/  FMUL.FTZ R39, R43, R6.reuse ;  /* 0x000000062b277220 */ /* 0x080fe20000410000 */
[-C--:B------:R-:W-:Y:S01]  /*b3f0*/  FMUL.FTZ R60, R60, R6.reuse ;  /* 0x000000063c3c7220 */ /* 0x080fe20000410000 */
[----:B------:R-:W-:-:S05]  /*b400*/  FMUL.FTZ R43, R46, R6 ;  /* 0x000000062e2b7220 */ /* 0x000fca0000410000 */
[----:B------:R-:W4:Y:S01]  /*b410*/  MUFU.TANH R25, R25 ;  /* 0x0000001900197308 */ /* 0x000f220000002400 */
[----:B------:R-:W-:-:S07]  /*b420*/  FMNMX.FTZ R7, R42, R7, !PT ;  /* 0x000000072a077209 */ /* 0x000fce0007810000 */
[----:B------:R-:W4:Y:S01]  /*b430*/  MUFU.TANH R56, R56 ;  /* 0x0000003800387308 */ /* 0x000f220000002400 */
[----:B------:R-:W-:Y:S01]  /*b440*/  FMUL.FTZ R61, R61, R6 ;  /* 0x000000063d3d7220 */ /* 0x000fe20000410000 */
[----:B0-----:R-:W-:-:S06]  /*b450*/  FMNMX.FTZ R14, R12, R5, !PT ;  /* 0x000000050c0e7209 */ /* 0x001fcc0007810000 */
[----:B------:R-:W0:Y:S01]  /*b460*/  MUFU.TANH R27, R27 ;  /* 0x0000001b001b7308 */ /* 0x000e220000002400 */
[----:B-1----:R-:W-:Y:S01]  /*b470*/  FMNMX.FTZ R7, R52, R7, !PT ;  /* 0x0000000734077209 */ /* 0x002fe20007810000 */
[----:B------:R-:W-:-:S06]  /*b480*/  FMUL.FTZ R45, R47, R6 ;  /* 0x000000062f2d7220 */ /* 0x000fcc0000410000 */
[----:B------:R-:W1:Y:S01]  /*b490*/  MUFU.TANH R46, R57 ;  /* 0x00000039002e7308 */ /* 0x000e620000002400 */
[-C--:B------:R-:W-:Y:S01]  /*b4a0*/  FMUL.FTZ R64, R64, R6.reuse ;  /* 0x0000000640407220 */ /* 0x080fe20000410000 */
[----:B------:R-:W-:Y:S01]  /*b4b0*/  FMUL.FTZ R47, R50, R6 ;  /* 0x00000006322f7220 */ /* 0x000fe20000410000 */
[----:B---3--:R-:W-:-:S05]  /*b4c0*/  FMNMX.FTZ R14, R9, R14, !PT ;  /* 0x0000000e090e7209 */ /* 0x008fca0007810000 */
[----:B------:R-:W3:Y:S01]  /*b4d0*/  MUFU.TANH R29, R29 ;  /* 0x0000001d001d7308 */ /* 0x000ee20000002400 */
[----:B--2---:R-:W-:-:S07]  /*b4e0*/  FMNMX.FTZ R7, R44, R7, !PT ;  /* 0x000000072c077209 */ /* 0x004fce0007810000 */
[----:B------:R-:W2:Y:S01]  /*b4f0*/  MUFU.TANH R60, R60 ;  /* 0x0000003c003c7308 */ /* 0x000ea20000002400 */
[----:B------:R-:W-:Y:S01]  /*b500*/  FMUL.FTZ R65, R65, R6 ;  /* 0x0000000641417220 */ /* 0x000fe20000410000 */
[----:B----4-:R-:W-:-:S06]  /*b510*/  FMNMX.FTZ R14, R25, R14, !PT ;  /* 0x0000000e190e7209 */ /* 0x010fcc0007810000 */
[----:B------:R-:W4:Y:S01]  /*b520*/  MUFU.TANH R31, R31 ;  /* 0x0000001f001f7308 */ /* 0x000f220000002400 */
[----:B------:R-:W-:Y:S01]  /*b530*/  FMNMX.FTZ R7, R56, R7, !PT ;  /* 0x0000000738077209 */ /* 0x000fe20007810000 */
[----:B------:R-:W-:-:S06]  /*b540*/  FMUL.FTZ R49, R51, R6 ;  /* 0x0000000633317220 */ /* 0x000fcc0000410000 */
[----:B------:R-:W4:Y:S01]  /*b550*/  MUFU.TANH R50, R61 ;  /* 0x0000003d00327308 */ /* 0x000f220000002400 */
[-C--:B------:R-:W-:Y:S01]  /*b560*/  FMUL.FTZ R68, R68, R6.reuse ;  /* 0x0000000644447220 */ /* 0x080fe20000410000 */
[----:B------:R-:W-:Y:S01]  /*b570*/  FMUL.FTZ R51, R54, R6 ;  /* 0x0000000636337220 */ /* 0x000fe20000410000 */
[----:B0-----:R-:W-:-:S05]  /*b580*/  FMNMX.FTZ R14, R27, R14, !PT ;  /* 0x0000000e1b0e7209 */ /* 0x001fca0007810000 */
[----:B------:R-:W0:Y:S01]  /*b590*/  MUFU.TANH R33, R33 ;  /* 0x0000002100217308 */ /* 0x000e220000002400 */
[----:B-1----:R-:W-:-:S07]  /*b5a0*/  FMNMX.FTZ R7, R46, R7, !PT ;  /* 0x000000072e077209 */ /* 0x002fce0007810000 */
[----:B------:R-:W1:Y:S01]  /*b5b0*/  MUFU.TANH R64, R64 ;  /* 0x0000004000407308 */ /* 0x000e620000002400 */
[----:B------:R-:W-:Y:S01]  /*b5c0*/  FMUL.FTZ R69, R69, R6 ;  /* 0x0000000645457220 */ /* 0x000fe20000410000 */
[----:B---3--:R-:W-:-:S06]  /*b5d0*/  FMNMX.FTZ R14, R29, R14, !PT ;  /* 0x0000000e1d0e7209 */ /* 0x008fcc0007810000 */
[----:B------:R-:W3:Y:S01]  /*b5e0*/  MUFU.TANH R35, R35 ;  /* 0x0000002300237308 */ /* 0x000ee20000002400 */
[----:B--2---:R-:W-:Y:S01]  /*b5f0*/  FMNMX.FTZ R7, R60, R7, !PT ;  /* 0x000000073c077209 */ /* 0x004fe20007810000 */
[----:B------:R-:W-:-:S06]  /*b600*/  FMUL.FTZ R53, R55, R6 ;  /* 0x0000000637357220 */ /* 0x000fcc0000410000 */
[----:B------:R-:W2:Y:S01]  /*b610*/  MUFU.TANH R54, R65 ;  /* 0x0000004100367308 */ /* 0x000ea20000002400 */
[----:B------:R-:W-:Y:S01]  /*b620*/  FMUL.FTZ R55, R58, R6 ;  /* 0x000000063a377220 */ /* 0x000fe20000410000 */
[----:B----4-:R-:W-:-:S06]  /*b630*/  FMNMX.FTZ R14, R31, R14, !PT ;  /* 0x0000000e1f0e7209 */ /* 0x010fcc0007810000 */
[----:B------:R-:W4:Y:S01]  /*b640*/  MUFU.TANH R37, R37 ;  /* 0x0000002500257308 */ /* 0x000f220000002400 */
[----:B------:R-:W-:-:S07]  /*b650*/  FMNMX.FTZ R7, R50, R7, !PT ;  /* 0x0000000732077209 */ /* 0x000fce0007810000 */
[----:B------:R-:W4:Y:S01]  /*b660*/  MUFU.TANH R68, R68 ;  /* 0x0000004400447308 */ /* 0x000f220000002400 */
[----:B0-----:R-:W-:-:S07]  /*b670*/  FMNMX.FTZ R14, R33, R14, !PT ;  /* 0x0000000e210e7209 */ /* 0x001fce0007810000 */
[----:B------:R-:W0:Y:S01]  /*b680*/  MUFU.TANH R39, R39 ;  /* 0x0000002700277308 */ /* 0x000e220000002400 */
[----:B-1----:R-:W-:-:S07]  /*b690*/  FMNMX.FTZ R7, R64, R7, !PT ;  /* 0x0000000740077209 */ /* 0x002fce0007810000 */
[----:B------:R-:W1:Y:S01]  /*b6a0*/  MUFU.TANH R58, R69 ;  /* 0x00000045003a7308 */ /* 0x000e620000002400 */
[----:B---3--:R-:W-:Y:S02]  /*b6b0*/  FMNMX.FTZ R14, R35, R14, !PT ;  /* 0x0000000e230e7209 */ /* 0x008fe40007810000 */
[----:B--2---:R-:W-:-:S05]  /*b6c0*/  FMNMX.FTZ R7, R54, R7, !PT ;  /* 0x0000000736077209 */ /* 0x004fca0007810000 */
[----:B------:R-:W2:Y:S01]  /*b6d0*/  MUFU.TANH R43, R43 ;  /* 0x0000002b002b7308 */ /* 0x000ea20000002400 */
[----:B----4-:R-:W-:Y:S02]  /*b6e0*/  FMNMX.FTZ R14, R37, R14, !PT ;  /* 0x0000000e250e7209 */ /* 0x010fe40007810000 */
[----:B------:R-:W-:-:S05]  /*b6f0*/  FMNMX.FTZ R7, R68, R7, !PT ;  /* 0x0000000744077209 */ /* 0x000fca0007810000 */
[----:B------:R-:W3:Y:S01]  /*b700*/  MUFU.TANH R45, R45 ;  /* 0x0000002d002d7308 */ /* 0x000ee20000002400 */
[----:B0-----:R-:W-:Y:S02]  /*b710*/  FMNMX.FTZ R18, R39, R14, !PT ;  /* 0x0000000e27127209 */ /* 0x001fe40007810000 */
[----:B-1----:R-:W-:-:S05]  /*b720*/  FMNMX.FTZ R14, R58, R7, !PT ;  /* 0x000000073a0e7209 */ /* 0x002fca0007810000 */
[----:B------:R-:W0:Y:S01]  /*b730*/  MUFU.TANH R47, R47 ;  /* 0x0000002f002f7308 */ /* 0x000e220000002400 */
[----:B--2---:R-:W-:Y:S01]  /*b740*/  FMNMX.FTZ R18, R43, R18, !PT ;  /* 0x000000122b127209 */ /* 0x004fe20007810000 */
[----:B------:R-:W1:Y:S06]  /*b750*/  SHFL.BFLY PT, R7, R14, 0x2, 0x1f ;  /* 0x0c401f000e077f89 */ /* 0x000e6c00000e0000 */
[----:B------:R-:W2:Y:S01]  /*b760*/  MUFU.TANH R49, R49 ;  /* 0x0000003100317308 */ /* 0x000ea20000002400 */
[----:B---3--:R-:W-:Y:S01]  /*b770*/  FMNMX.FTZ R18, R45, R18, !PT ;  /* 0x000000122d127209 */ /* 0x008fe20007810000 */
[----:B------:R-:W-:-:S06]  /*b780*/  FMUL.FTZ R57, R59, R6 ;  /* 0x000000063b397220 */ /* 0x000fcc0000410000 */
[----:B------:R-:W3:Y:S01]  /*b790*/  MUFU.TANH R51, R51 ;  /* 0x0000003300337308 */ /* 0x000ee20000002400 */
[----:B0-----:R-:W-:Y:S01]  /*b7a0*/  FMNMX.FTZ R18, R47, R18, !PT ;  /* 0x000000122f127209 */ /* 0x001fe20007810000 */
[----:B------:R-:W-:-:S06]  /*b7b0*/  FMUL.FTZ R59, R62, R6 ;  /* 0x000000063e3b7220 */ /* 0x000fcc0000410000 */
[----:B------:R-:W0:Y:S01]  /*b7c0*/  MUFU.TANH R53, R53 ;  /* 0x0000003500357308 */ /* 0x000e220000002400 */
[----:B--2---:R-:W-:Y:S01]  /*b7d0*/  FMNMX.FTZ R18, R49, R18, !PT ;  /* 0x0000001231127209 */ /* 0x004fe20007810000 */
[----:B------:R-:W-:-:S06]  /*b7e0*/  FMUL.FTZ R61, R63, R6 ;  /* 0x000000063f3d7220 */ /* 0x000fcc0000410000 */
        /* <DEDUP_REMOVED lines=8> */
[----:B------:R-:W-:Y:S01]  /*b870*/  FMUL.FTZ R67, R70, R6 ;  /* 0x0000000646437220 */ /* 0x000fe20000410000 */
[----:B-1----:R-:W-:-:S05]  /*b880*/  FMNMX.FTZ R7, R14, R7, !PT ;  /* 0x000000070e077209 */ /* 0x002fca0007810000 */
[----:B------:R-:W1:Y:S01]  /*b890*/  MUFU.TANH R61, R61 ;  /* 0x0000003d003d7308 */ /* 0x000e620000002400 */
[----:B---3--:R-:W-:Y:S01]  /*b8a0*/  FMNMX.FTZ R18, R57, R18, !PT ;  /* 0x0000001239127209 */ /* 0x008fe20007810000 */
[----:B------:R-:W2:Y:S06]  /*b8b0*/  SHFL.BFLY PT, R24, R7, 0x1, 0x1f ;  /* 0x0c201f0007187f89 */ /* 0x000eac00000e0000 */
[----:B------:R-:W3:Y:S01]  /*b8c0*/  MUFU.TANH R63, R63 ;  /* 0x0000003f003f7308 */ /* 0x000ee20000002400 */
[----:B------:R-:W-:Y:S01]  /*b8d0*/  FMUL.FTZ R69, R71, R6 ;  /* 0x0000000647457220 */ /* 0x000fe20000410000 */
[----:B0-----:R-:W-:-:S06]  /*b8e0*/  FMNMX.FTZ R18, R59, R18, !PT ;  /* 0x000000123b127209 */ /* 0x001fcc0007810000 */
[----:B------:R-:W0:Y:S01]  /*b8f0*/  MUFU.TANH R65, R65 ;  /* 0x0000004100417308 */ /* 0x000e220000002400 */
[----:B-1----:R-:W-:-:S07]  /*b900*/  FMNMX.FTZ R18, R61, R18, !PT ;  /* 0x000000123d127209 */ /* 0x002fce0007810000 */
[----:B------:R-:W1:Y:S01]  /*b910*/  MUFU.TANH R67, R67 ;  /* 0x0000004300437308 */ /* 0x000e620000002400 */
[----:B---3--:R-:W-:-:S07]  /*b920*/  FMNMX.FTZ R18, R63, R18, !PT ;  /* 0x000000123f127209 */ /* 0x008fce0007810000 */
[----:B------:R-:W3:Y:S01]  /*b930*/  MUFU.TANH R69, R69 ;  /* 0x0000004500457308 */ /* 0x000ee20000002400 */
[----:B0-----:R-:W-:-:S04]  /*b940*/  FMNMX.FTZ R18, R65, R18, !PT ;  /* 0x0000001241127209 */ /* 0x001fc80007810000 */
[----:B-1----:R-:W-:-:S04]  /*b950*/  FMNMX.FTZ R18, R67, R18, !PT ;  /* 0x0000001243127209 */ /* 0x002fc80007810000 */
[----:B---3--:R-:W-:Y:S02]  /*b960*/  FMNMX.FTZ R15, R69, R18, !PT ;  /* 0x00000012450f7209 */ /* 0x008fe40007810000 */
[----:B--2---:R-:W-:Y:S02]  /*b970*/  FMNMX.FTZ R18, R7, R24, !PT ;  /* 0x0000001807127209 */ /* 0x004fe40007810000 */
[----:B------:R-:W2:Y:S04]  /*b980*/  LDL R24, [R1+0x440] ;  /* 0x0004400001187983 */ /* 0x000ea80000100800 */
[----:B------:R-:W-:Y:S04]  /*b990*/  STL.64 [R1+0x420], R14 ;  /* 0x0004200e01007387 */ /* 0x000fe80000100a00 */
[----:B------:R-:W-:Y:S04]  /*b9a0*/  STL [R1+0x420], R18 ;  /* 0x0004201201007387 */ /* 0x000fe80000100800 */
[----:B------:R-:W3:Y:S04]  /*b9b0*/  LDL R21, [R1+0x420] ;  /* 0x0004200001157983 */ /* 0x000ee80000100800 */
[----:B------:R-:W4:Y:S04]  /*b9c0*/  LDL R19, [R1+0x424] ;  /* 0x0004240001137983 */ /* 0x000f280000100800 */
[----:B------:R-:W4:Y:S01]  /*b9d0*/  LDL.64 R6, [R1+0x430] ;  /* 0x0004300001067983 */ /* 0x000f220000100a00 */
[----:B---3--:R-:W-:Y:S01]  /*b9e0*/  FADD.FTZ R13, R4, -R21 ;  /* 0x80000015040d7221 */ /* 0x008fe20000010000 */
[----:B--2---:R-:W-:-:S04]  /*b9f0*/  FMUL.FTZ R21, R24, R21 ;  /* 0x0000001518157220 */ /* 0x004fc80000410000 */
[-CC-:B------:R-:W-:Y:S02]  /*ba00*/  FFMA.FTZ R152, R8, R24.reuse, -R21.reuse ;  /* 0x0000001808987223 */ /* 0x180fe40000010815 */
[----:B----4-:R-:W0:Y:S01]  /*ba10*/  SHFL.BFLY PT, R8, R19, 0x2, 0x1f ;  /* 0x0c401f0013087f89 */ /* 0x010e2200000e0000 */
[----:B------:R-:W-:Y:S01]  /*ba20*/  FFMA.FTZ R154, R11, R24, -R21 ;  /* 0x000000180b9a7223 */ /* 0x000fe20000010815 */
[----:B0-----:R-:W-:-:S05]  /*ba30*/  FMNMX.FTZ R8, R8, R19, !PT ;  /* 0x0000001308087209 */ /* 0x001fca0007810000 */
[----:B------:R-:W0:Y:S01]  /*ba40*/  SHFL.BFLY PT, R11, R8, 0x1, 0x1f ;  /* 0x0c201f00080b7f89 */ /* 0x000e2200000e0000 */
[-CC-:B------:R-:W-:Y:S01]  /*ba50*/  FFMA.FTZ R183, R26, R24.reuse, -R21.reuse ;  /* 0x000000181ab77223 */ /* 0x180fe20000010815 */
[-CC-:B------:R-:W-:Y:S01]  /*ba60*/  FFMA.FTZ R184, R28, R24.reuse, -R21.reuse ;  /* 0x000000181cb87223 */ /* 0x180fe20000010815 */
[-C--:B------:R-:W-:Y:S01]  /*ba70*/  FMUL.FTZ R4, R13, R24.reuse ;  /* 0x000000180d047220 */ /* 0x080fe20000410000 */
[----:B------:R-:W-:Y:S01]  /*ba80*/  FFMA.FTZ R3, R3, R24, -R21 ;  /* 0x0000001803037223 */ /* 0x000fe20000010815 */
[----:B0-----:R-:W-:-:S05]  /*ba90*/  FMNMX.FTZ R26, R8, R11, !PT ;  /* 0x0000000b081a7209 */ /* 0x001fca0007810000 */
[----:B------:R-:W-:Y:S01]  /*baa0*/  FMUL.FTZ R28, R26, R24 ;  /* 0x000000181a1c7220 */ /* 0x000fe20000410000 */
[----:B------:R-:W-:-:S03]  /*bab0*/  FADD.FTZ R5, R5, -R26 ;  /* 0x8000001a05057221 */ /* 0x000fc60000010000 */
[-CC-:B------:R-:W-:Y:S01]  /*bac0*/  FFMA.FTZ R212, R12, R24.reuse, -R28.reuse ;  /* 0x000000180cd47223 */ /* 0x180fe2000001081c */
[----:B------:R-:W-:Y:S01]  /*bad0*/  FMUL.FTZ R5, R24, R5 ;  /* 0x0000000518057220 */ /* 0x000fe20000410000 */
[-CC-:B------:R-:W-:Y:S01]  /*bae0*/  FFMA.FTZ R153, R9, R24.reuse, -R28.reuse ;  /* 0x0000001809997223 */ /* 0x180fe2000001081c */
[----:B------:R-:W-:Y:S01]  /*baf0*/  MUFU.EX2 R4, R4 ;  /* 0x0000000400047308 */ /* 0x000fe20000000800 */
[-CC-:B------:R-:W-:Y:S01]  /*bb00*/  FFMA.FTZ R187, R25, R24.reuse, -R28.reuse ;  /* 0x0000001819bb7223 */ /* 0x180fe2000001081c */
[----:B------:R-:W-:-:S06]  /*bb10*/  FFMA.FTZ R188, R27, R24, -R28 ;  /* 0x000000181bbc7223 */ /* 0x000fcc000001081c */
[----:B------:R-:W-:Y:S01]  /*bb20*/  MUFU.EX2 R41, R5 ;  /* 0x0000000500297308 */ /* 0x000fe20000000800 */
[----:B------:R-:W-:-:S07]  /*bb30*/  FFMA.FTZ R155, R20, R24, -R21 ;  /* 0x00000018149b7223 */ /* 0x000fce0000010815 */
[----:B------:R-:W0:Y:S08]  /*bb40*/  MUFU.EX2 R212, R212 ;  /* 0x000000d400d47308 */ /* 0x000e300000000800 */
[----:B------:R-:W1:Y:S01]  /*bb50*/  MUFU.EX2 R3, R3 ;  /* 0x0000000300037308 */ /* 0x000e620000000800 */
[----:B------:R-:W-:-:S07]  /*bb60*/  FFMA.FTZ R185, R29, R24, -R28 ;  /* 0x000000181db97223 */ /* 0x000fce000001081c */
[----:B------:R-:W2:Y:S08]  /*bb70*/  MUFU.EX2 R153, R153 ;  /* 0x0000009900997308 */ /* 0x000eb00000000800 */
[----:B------:R-:W3:Y:S01]  /*bb80*/  MUFU.EX2 R152, R152 ;  /* 0x0000009800987308 */ /* 0x000ee20000000800 */
[----:B------:R-:W-:-:S07]  /*bb90*/  FFMA.FTZ R186, R31, R24, -R28 ;  /* 0x000000181fba7223 */ /* 0x000fce000001081c */
[----:B------:R-:W4:Y:S08]  /*bba0*/  MUFU.EX2 R187, R187 ;  /* 0x000000bb00bb7308 */ /* 0x000f300000000800 */
[----:B------:R-:W4:Y:S01]  /*bbb0*/  MUFU.EX2 R154, R154 ;  /* 0x0000009a009a7308 */ /* 0x000f220000000800 */
[----:B0-----:R-:W-:Y:S01]  /*bbc0*/  FFMA.FTZ R12, R7, R41, R212 ;  /* 0x00000029070c7223 */ /* 0x001fe200000100d4 */
[----:B------:R-:W-:-:S06]  /*bbd0*/  FFMA.FTZ R181, R33, R24, -R28 ;  /* 0x0000001821b57223 */ /* 0x000fcc000001081c */
[----:B------:R-:W0:Y:S01]  /*bbe0*/  MUFU.EX2 R188, R188 ;  /* 0x000000bc00bc7308 */ /* 0x000e220000000800 */
[----:B-1----:R-:W-:Y:S01]  /*bbf0*/  FFMA.FTZ R5, R4, R6, R3 ;  /* 0x0000000604057223 */ /* 0x002fe20000010003 */
[----:B------:R-:W-:-:S06]  /*bc00*/  FFMA.FTZ R180, R30, R24, -R21 ;  /* 0x000000181eb47223 */ /* 0x000fcc0000010815 */
[----:B------:R-:W1:Y:S01]  /*bc10*/  MUFU.EX2 R155, R155 ;  /* 0x0000009b009b7308 */ /* 0x000e620000000800 */
[----:B--2---:R-:W-:Y:S01]  /*bc20*/  FADD.FTZ R12, R153, R12 ;  /* 0x0000000c990c7221 */ /* 0x004fe20000010000 */
[----:B------:R-:W-:-:S06]  /*bc30*/  FFMA.FTZ R182, R35, R24, -R28 ;  /* 0x0000001823b67223 */ /* 0x000fcc000001081c */
[----:B------:R-:W2:Y:S01]  /*bc40*/  MUFU.EX2 R185, R185 ;  /* 0x000000b900b97308 */ /* 0x000ea20000000800 */
[----:B---3--:R-:W-:Y:S01]  /*bc50*/  FADD.FTZ R5, R152, R5 ;  /* 0x0000000598057221 */ /* 0x008fe20000010000 */
[----:B------:R-:W-:-:S06]  /*bc60*/  FFMA.FTZ R177, R32, R24, -R21 ;  /* 0x0000001820b17223 */ /* 0x000fcc0000010815 */
[----:B------:R-:W3:Y:S01]  /*bc70*/  MUFU.EX2 R183, R183 ;  /* 0x000000b700b77308 */ /* 0x000ee20000000800 */
[----:B----4-:R-:W-:Y:S01]  /*bc80*/  FADD.FTZ R7, R187, R12 ;  /* 0x0000000cbb077221 */ /* 0x010fe20000010000 */
[----:B------:R-:W-:-:S06]  /*bc90*/  FFMA.FTZ R175, R37, R24, -R28 ;  /* 0x0000001825af7223 */ /* 0x000fcc000001081c */
[----:B------:R-:W4:Y:S01]  /*bca0*/  MUFU.EX2 R186, R186 ;  /* 0x000000ba00ba7308 */ /* 0x000f220000000800 */
[----:B------:R-:W-:Y:S01]  /*bcb0*/  FADD.FTZ R6, R154, R5 ;  /* 0x000000059a067221 */ /* 0x000fe20000010000 */
[----:B------:R-:W-:-:S06]  /*bcc0*/  FFMA.FTZ R174, R34, R24, -R21 ;  /* 0x0000001822ae7223 */ /* 0x000fcc0000010815 */
[----:B------:R-:W4:Y:S01]  /*bcd0*/  MUFU.EX2 R184, R184 ;  /* 0x000000b800b87308 */ /* 0x000f220000000800 */
[----:B0-----:R-:W-:Y:S01]  /*bce0*/  FADD.FTZ R12, R188, R7 ;  /* 0x00000007bc0c7221 */ /* 0x001fe20000010000 */
[----:B------:R-:W-:-:S06]  /*bcf0*/  FFMA.FTZ R176, R39, R24, -R28 ;  /* 0x0000001827b07223 */ /* 0x000fcc000001081c */
[----:B------:R-:W0:Y:S01]  /*bd00*/  MUFU.EX2 R181, R181 ;  /* 0x000000b500b57308 */ /* 0x000e220000000800 */
[----:B-1----:R-:W-:Y:S01]  /*bd10*/  FADD.FTZ R6, R155, R6 ;  /* 0x000000069b067221 */ /* 0x002fe20000010000 */
        /* <DEDUP_REMOVED lines=33> */
[----:B-1----:R-:W-:-:S06]  /*bf30*/  FADD.FTZ R6, R173, R6 ;  /* 0x00000006ad067221 */ /* 0x002fcc0000010000 */
[----:B------:R-:W0:Y:S01]  /*bf40*/  MUFU.EX2 R167, R167 ;  /* 0x000000a700a77308 */ /* 0x000e220000000800 */
[-C--:B------:R-:W-:Y:S01]  /*bf50*/  FFMA.FTZ R161, R44, R24.reuse, -R21 ;  /* 0x000000182ca17223 */ /* 0x080fe20000010815 */
[----:B------:R-:W-:-:S06]  /*bf60*/  FFMA.FTZ R164, R53, R24, -R28 ;  /* 0x0000001835a47223 */ /* 0x000fcc000001081c */
[----:B------:R-:W1:Y:S01]  /*bf70*/  MUFU.EX2 R165, R165 ;  /* 0x000000a500a57308 */ /* 0x000e620000000800 */
[----:B--2---:R-:W-:Y:S01]  /*bf80*/  FADD.FTZ R7, R171, R12 ;  /* 0x0000000cab077221 */ /* 0x004fe20000010000 */
[----:B---3--:R-:W-:-:S06]  /*bf90*/  FADD.FTZ R5, R169, R6 ;  /* 0x00000006a9057221 */ /* 0x008fcc0000010000 */
[----:B------:R-:W2:Y:S01]  /*bfa0*/  MUFU.EX2 R168, R168 ;  /* 0x000000a800a87308 */ /* 0x000ea20000000800 */
[-C--:B------:R-:W-:Y:S01]  /*bfb0*/  FFMA.FTZ R158, R56, R24.reuse, -R21 ;  /* 0x00000018389e7223 */ /* 0x080fe20000010815 */
[----:B------:R-:W-:-:S06]  /*bfc0*/  FFMA.FTZ R159, R55, R24, -R28 ;  /* 0x00000018379f7223 */ /* 0x000fcc000001081c */
[----:B------:R-:W3:Y:S01]  /*bfd0*/  MUFU.EX2 R166, R166 ;  /* 0x000000a600a67308 */ /* 0x000ee20000000800 */
[----:B----4-:R-:W-:Y:S01]  /*bfe0*/  FADD.FTZ R12, R172, R7 ;  /* 0x00000007ac0c7221 */ /* 0x010fe20000010000 */
[----:B------:R-:W-:-:S06]  /*bff0*/  FADD.FTZ R6, R170, R5 ;  /* 0x00000005aa067221 */ /* 0x000fcc0000010000 */
[----:B------:R-:W4:Y:S01]  /*c000*/  MUFU.EX2 R163, R163 ;  /* 0x000000a300a37308 */ /* 0x000f220000000800 */
[-C--:B------:R-:W-:Y:S01]  /*c010*/  FFMA.FTZ R157, R46, R24.reuse, -R21 ;  /* 0x000000182e9d7223 */ /* 0x080fe20000010815 */
[----:B------:R-:W-:-:S06]  /*c020*/  FFMA.FTZ R160, R57, R24, -R28 ;  /* 0x0000001839a07223 */ /* 0x000fcc000001081c */
[----:B------:R-:W4:Y:S01]  /*c030*/  MUFU.EX2 R162, R162 ;  /* 0x000000a200a27308 */ /* 0x000f220000000800 */
[----:B0-----:R-:W-:Y:S01]  /*c040*/  FADD.FTZ R7, R167, R12 ;  /* 0x0000000ca7077221 */ /* 0x001fe20000010000 */
[-CC-:B------:R-:W-:Y:S01]  /*c050*/  FFMA.FTZ R19, R60, R24.reuse, -R21.reuse ;  /* 0x000000183c137223 */ /* 0x180fe20000010815 */
[----:B------:R-:W-:-:S05]  /*c060*/  FFMA.FTZ R20, R50, R24, -R21 ;  /* 0x0000001832147223 */ /* 0x000fca0000010815 */
[----:B------:R-:W-:Y:S01]  /*c070*/  MUFU.EX2 R161, R161 ;  /* 0x000000a100a17308 */ /* 0x000fe20000000800 */
[-CC-:B------:R-:W-:Y:S01]  /*c080*/  FFMA.FTZ R13, R64, R24.reuse, -R21.reuse ;  /* 0x00000018400d7223 */ /* 0x180fe20000010815 */
[-CC-:B------:R-:W-:Y:S01]  /*c090*/  FFMA.FTZ R14, R54, R24.reuse, -R21.reuse ;  /* 0x00000018360e7223 */ /* 0x180fe20000010815 */
[----:B------:R-:W-:-:S05]  /*c0a0*/  FFMA.FTZ R68, R68, R24, -R21 ;  /* 0x0000001844447223 */ /* 0x000fca0000010815 */
[----:B------:R-:W0:Y:S01]  /*c0b0*/  MUFU.EX2 R164, R164 ;  /* 0x000000a400a47308 */ /* 0x000e220000000800 */
[-C--:B------:R-:W-:Y:S01]  /*c0c0*/  FFMA.FTZ R11, R58, R24.reuse, -R21 ;  /* 0x000000183a0b7223 */ /* 0x080fe20000010815 */
[----:B-1----:R-:W-:Y:S01]  /*c0d0*/  FADD.FTZ R5, R165, R6 ;  /* 0x00000006a5057221 */ /* 0x002fe20000010000 */
[----:B------:R-:W-:Y:S01]  /*c0e0*/  FFMA.FTZ R21, R59, R24, -R28 ;  /* 0x000000183b157223 */ /* 0x000fe2000001081c */
[----:B--2---:R-:W-:-:S04]  /*c0f0*/  FADD.FTZ R6, R168, R7 ;  /* 0x00000007a8067221 */ /* 0x004fc80000010000 */
[----:B------:R-:W-:Y:S01]  /*c100*/  MUFU.EX2 R158, R158 ;  /* 0x0000009e009e7308 */ /* 0x000fe20000000800 */
[----:B---3--:R-:W-:Y:S01]  /*c110*/  FADD.FTZ R5, R166, R5 ;  /* 0x00000005a6057221 */ /* 0x008fe20000010000 */
[----:B------:R-:W-:-:S06]  /*c120*/  FFMA.FTZ R156, R61, R24, -R28 ;  /* 0x000000183d9c7223 */ /* 0x000fcc000001081c */
[----:B------:R-:W1:Y:S01]  /*c130*/  MUFU.EX2 R159, R159 ;  /* 0x0000009f009f7308 */ /* 0x000e620000000800 */
[----:B----4-:R-:W-:Y:S01]  /*c140*/  FADD.FTZ R7, R163, R6 ;  /* 0x00000006a3077221 */ /* 0x010fe20000010000 */
[----:B------:R-:W-:-:S06]  /*c150*/  FADD.FTZ R6, R162, R5 ;  /* 0x00000005a2067221 */ /* 0x000fcc0000010000 */
[----:B------:R-:W-:Y:S01]  /*c160*/  MUFU.EX2 R157, R157 ;  /* 0x0000009d009d7308 */ /* 0x000fe20000000800 */
[----:B------:R-:W-:-:S07]  /*c170*/  FFMA.FTZ R15, R63, R24, -R28 ;  /* 0x000000183f0f7223 */ /* 0x000fce000001081c */
[----:B------:R-:W2:Y:S01]  /*c180*/  MUFU.EX2 R160, R160 ;  /* 0x000000a000a07308 */ /* 0x000ea20000000800 */
[----:B0-----:R-:W-:Y:S01]  /*c190*/  FADD.FTZ R12, R164, R7 ;  /* 0x00000007a40c7221 */ /* 0x001fe20000010000 */
[----:B------:R-:W-:-:S06]  /*c1a0*/  FADD.FTZ R5, R161, R6 ;  /* 0x00000006a1057221 */ /* 0x000fcc0000010000 */
[----:B------:R-:W-:Y:S01]  /*c1b0*/  MUFU.EX2 R19, R19 ;  /* 0x0000001300137308 */ /* 0x000fe20000000800 */
[----:B------:R-:W-:-:S07]  /*c1c0*/  FFMA.FTZ R18, R65, R24, -R28 ;  /* 0x0000001841127223 */ /* 0x000fce000001081c */
[----:B------:R-:W0:Y:S01]  /*c1d0*/  MUFU.EX2 R21, R21 ;  /* 0x0000001500157308 */ /* 0x000e220000000800 */
[----:B-1----:R-:W-:Y:S01]  /*c1e0*/  FADD.FTZ R7, R159, R12 ;  /* 0x0000000c9f077221 */ /* 0x002fe20000010000 */
[----:B------:R-:W-:-:S06]  /*c1f0*/  FADD.FTZ R6, R158, R5 ;  /* 0x000000059e067221 */ /* 0x000fcc0000010000 */
[----:B------:R-:W-:Y:S01]  /*c200*/  MUFU.EX2 R20, R20 ;  /* 0x0000001400147308 */ /* 0x000fe20000000800 */
[----:B------:R-:W-:-:S07]  /*c210*/  FFMA.FTZ R9, R67, R24, -R28 ;  /* 0x0000001843097223 */ /* 0x000fce000001081c */
[----:B------:R-:W1:Y:S01]  /*c220*/  MUFU.EX2 R156, R156 ;  /* 0x0000009c009c7308 */ /* 0x000e620000000800 */
[----:B--2---:R-:W-:Y:S01]  /*c230*/  FADD.FTZ R30, R160, R7 ;  /* 0x00000007a01e7221 */ /* 0x004fe20000010000 */
[----:B------:R-:W-:-:S06]  /*c240*/  FADD.FTZ R6, R157, R6 ;  /* 0x000000069d067221 */ /* 0x000fcc0000010000 */
[----:B------:R-:W-:Y:S01]  /*c250*/  MUFU.EX2 R13, R13 ;  /* 0x0000000d000d7308 */ /* 0x000fe20000000800 */
[----:B------:R-:W-:-:S07]  /*c260*/  FFMA.FTZ R12, R69, R24, -R28 ;  /* 0x00000018450c7223 */ /* 0x000fce000001081c */
[----:B------:R-:W2:Y:S01]  /*c270*/  MUFU.EX2 R15, R15 ;  /* 0x0000000f000f7308 */ /* 0x000ea20000000800 */
[----:B0-----:R-:W-:Y:S01]  /*c280*/  FADD.FTZ R7, R21, R30 ;  /* 0x0000001e15077221 */ /* 0x001fe20000010000 */
[----:B------:R-:W-:-:S06]  /*c290*/  FADD.FTZ R5, R19, R6 ;  /* 0x0000000613057221 */ /* 0x000fcc0000010000 */
[----:B------:R-:W-:Y:S08]  /*c2a0*/  MUFU.EX2 R14, R14 ;  /* 0x0000000e000e7308 */ /* 0x000ff00000000800 */
[----:B------:R-:W0:Y:S01]  /*c2b0*/  MUFU.EX2 R18, R18 ;  /* 0x0000001200127308 */ /* 0x000e220000000800 */
[----:B-1----:R-:W-:Y:S01]  /*c2c0*/  FADD.FTZ R24, R156, R7 ;  /* 0x000000079c187221 */ /* 0x002fe20000010000 */
[----:B------:R-:W-:-:S06]  /*c2d0*/  FADD.FTZ R6, R20, R5 ;  /* 0x0000000514067221 */ /* 0x000fcc0000010000 */
[----:B------:R-:W-:Y:S08]  /*c2e0*/  MUFU.EX2 R8, R68 ;  /* 0x0000004400087308 */ /* 0x000ff00000000800 */
[----:B------:R-:W1:Y:S01]  /*c2f0*/  MUFU.EX2 R9, R9 ;  /* 0x0000000900097308 */ /* 0x000e620000000800 */
[----:B--2---:R-:W-:Y:S01]  /*c300*/  FADD.FTZ R7, R15, R24 ;  /* 0x000000180f077221 */ /* 0x004fe20000010000 */
[----:B------:R-:W-:-:S06]  /*c310*/  FADD.FTZ R5, R13, R6 ;  /* 0x000000060d057221 */ /* 0x000fcc0000010000 */
[----:B------:R-:W2:Y:S08]  /*c320*/  MUFU.EX2 R11, R11 ;  /* 0x0000000b000b7308 */ /* 0x000eb00000000800 */
[----:B------:R-:W3:Y:S01]  /*c330*/  MUFU.EX2 R12, R12 ;  /* 0x0000000c000c7308 */ /* 0x000ee20000000800 */
[----:B0-----:R-:W-:Y:S01]  /*c340*/  FADD.FTZ R6, R18, R7 ;  /* 0x0000000712067221 */ /* 0x001fe20000010000 */
[----:B------:R-:W-:-:S03]  /*c350*/  FADD.FTZ R5, R14, R5 ;  /* 0x000000050e057221 */ /* 0x000fc60000010000 */
[----:B-1----:R-:W-:Y:S01]  /*c360*/  FADD.FTZ R29, R9, R6 ;  /* 0x00000006091d7221 */ /* 0x002fe20000010000 */
[----:B------:R-:W-:-:S04]  /*c370*/  FADD.FTZ R28, R8, R5 ;  /* 0x00000005081c7221 */ /* 0x000fc80000010000 */
[----:B--2---:R-:W-:Y:S01]  /*c380*/  FADD.FTZ R28, R11, R28 ;  /* 0x0000001c0b1c7221 */ /* 0x004fe20000010000 */
[----:B------:R-:W-:Y:S01]  /*c390*/  STL [R1+0x424], R26 ;  /* 0x0004241a01007387 */ /* 0x000fe20000100800 */
[----:B---3--:R-:W-:-:S05]  /*c3a0*/  FADD.FTZ R29, R12, R29 ;  /* 0x0000001d0c1d7221 */ /* 0x008fca0000010000 */
[----:B------:R0:W-:Y:S04]  /*c3b0*/  STL.64 [R1+0x430], R28 ;  /* 0x0004301c01007387 */ /* 0x0001e80000100a00 */
[----:B------:R-:W2:Y:S04]  /*c3c0*/  LD.E R25, desc[UR36][R16.64+0x234] ;  /* 0x0002342410197980 */ /* 0x000ea8000c101900 */
[----:B------:R-:W3:Y:S04]  /*c3d0*/  LD.E R7, desc[UR36][R16.64+0x240] ;  /* 0x0002402410077980 */ /* 0x000ee8000c101900 */
[----:B------:R-:W4:Y:S04]  /*c3e0*/  LD.E R5, desc[UR36][R16.64+0x244] ;  /* 0x0002442410057980 */ /* 0x000f28000c101900 */
[----:B------:R-:W4:Y:S04]  /*c3f0*/  LD.E R31, desc[UR36][R16.64+0x210] ;  /* 0x00021024101f7980 */ /* 0x000f28000c101900 */
[----:B------:R-:W4:Y:S04]  /*c400*/  LD.E R33, desc[UR36][R16.64+0x214] ;  /* 0x0002142410217980 */ /* 0x000f28000c101900 */
[----:B------:R-:W4:Y:S04]  /*c410*/  LD.E R35, desc[UR36][R16.64+0x220] ;  /* 0x0002202410237980 */ /* 0x000f28000c101900 */
[----:B------:R-:W4:Y:S04]  /*c420*/  LD.E R37, desc[UR36][R16.64+0x224] ;  /* 0x0002242410257980 */ /* 0x000f28000c101900 */
[----:B------:R-:W4:Y:S04]  /*c430*/  LD.E R27, desc[UR36][R16.64+0x230] ;  /* 0x00023024101b7980 */ /* 0x000f28000c101900 */
[----:B0-----:R-:W4:Y:S04]  /*c440*/  LD.E R29, desc[UR36][R16.64+0x400] ;  /* 0x00040024101d7980 */ /* 0x001f28000c101900 */
[----:B------:R-:W4:Y:S04]  /*c450*/  LD.E R148, desc[UR36][R16.64+0x218] ;  /* 0x0002182410947980 */ /* 0x000f28000c101900 */
        /* <DEDUP_REMOVED lines=117> */
[----:B------:R-:W4:Y:S01]  /*cbb0*/  LD.E R26, desc[UR36][R16.64+0x408] ;  /* 0x00040824101a7980 */ /* 0x000f22000c101900 */
[C---:B--2---:R-:W-:Y:S01]  /*cbc0*/  FMUL.FTZ R25, R4.reuse, R25 ;  /* 0x0000001904197220 */ /* 0x044fe20000410000 */
[C---:B---3--:R-:W-:Y:S01]  /*cbd0*/  FMUL.FTZ R7, R4.reuse, R7 ;  /* 0x0000000704077220 */ /* 0x048fe20000410000 */
[C---:B----4-:R-:W-:Y:S01]  /*cbe0*/  FMUL.FTZ R5, R4.reuse, R5 ;  /* 0x0000000504057220 */ /* 0x050fe20000410000 */
[C---:B------:R-:W-:Y:S01]  /*cbf0*/  FMUL.FTZ R31, R4.reuse, R31 ;  /* 0x0000001f041f7220 */ /* 0x040fe20000410000 */
[C---:B------:R-:W-:Y:S01]  /*cc00*/  FMUL.FTZ R33, R4.reuse, R33 ;  /* 0x0000002104217220 */ /* 0x040fe20000410000 */
[----:B------:R0:W-:Y:S01]  /*cc10*/  ST.E desc[UR36][R16.64+0x234], R25 ;  /* 0x0002341910007985 */ /* 0x0001e2000c101924 */
[C---:B------:R-:W-:Y:S01]  /*cc20*/  FMUL.FTZ R35, R4.reuse, R35 ;  /* 0x0000002304237220 */ /* 0x040fe20000410000 */
[C---:B------:R-:W-:Y:S01]  /*cc30*/  FMUL.FTZ R37, R4.reuse, R37 ;  /* 0x0000002504257220 */ /* 0x040fe20000410000 */
[C---:B------:R-:W-:Y:S01]  /*cc40*/  FMUL.FTZ R27, R4.reuse, R27 ;  /* 0x0000001b041b7220 */ /* 0x040fe20000410000 */
[----:B------:R1:W-:Y:S01]  /*cc50*/  ST.E desc[UR36][R16.64+0x240], R7 ;  /* 0x0002400710007985 */ /* 0x0003e2000c101924 */
[----:B------:R-:W-:-:S03]  /*cc60*/  FMUL.FTZ R29, R4, R29 ;  /* 0x0000001d041d7220 */ /* 0x000fc60000410000 */
[----:B------:R2:W-:Y:S01]  /*cc70*/  ST.E desc[UR36][R16.64+0x244], R5 ;  /* 0x0002440510007985 */ /* 0x0005e2000c101924 */
[C---:B0-----:R-:W-:Y:S01]  /*cc80*/  FMUL.FTZ R25, R41.reuse, R144 ;  /* 0x0000009029197220 */ /* 0x041fe20000410000 */
[C---:B-1----:R-:W-:Y:S01]  /*cc90*/  FMUL.FTZ R7, R41.reuse, R146 ;  /* 0x0000009229077220 */ /* 0x042fe20000410000 */
[----:B--2---:R-:W-:Y:S01]  /*cca0*/  FMUL.FTZ R5, R41, R148 ;  /* 0x0000009429057220 */ /* 0x004fe20000410000 */
[----:B------:R0:W-:Y:S01]  /*ccb0*/  ST.E desc[UR36][R16.64+0x210], R31 ;  /* 0x0002101f10007985 */ /* 0x0001e2000c101924 */
[----:B------:R-:W-:-:S03]  /*ccc0*/  FMUL.FTZ R39, R4, R39 ;  /* 0x0000002704277220 */ /* 0x000fc60000410000 */
[----:B------:R1:W-:Y:S04]  /*ccd0*/  ST.E desc[UR36][R16.64+0x214], R33 ;  /* 0x0002142110007985 */ /* 0x0003e8000c101924 */
[----:B------:R2:W-:Y:S04]  /*cce0*/  ST.E desc[UR36][R16.64+0x220], R35 ;  /* 0x0002202310007985 */ /* 0x0005e8000c101924 */
[----:B------:R3:W-:Y:S01]  /*ccf0*/  ST.E desc[UR36][R16.64+0x224], R37 ;  /* 0x0002242510007985 */ /* 0x0007e2000c101924 */
[----:B0-----:R-:W-:-:S03]  /*cd00*/  FMUL.FTZ R31, R41, R134 ;  /* 0x00000086291f7220 */ /* 0x001fc60000410000 */
[----:B------:R0:W-:Y:S01]  /*cd10*/  ST.E desc[UR36][R16.64+0x230], R27 ;  /* 0x0002301b10007985 */ /* 0x0001e2000c101924 */
[----:B-1----:R-:W-:-:S03]  /*cd20*/  FMUL.FTZ R33, R41, R140 ;  /* 0x0000008c29217220 */ /* 0x002fc60000410000 */
[----:B------:R1:W-:Y:S01]  /*cd30*/  ST.E desc[UR36][R16.64+0x400], R29 ;  /* 0x0004001d10007985 */ /* 0x0003e2000c101924 */
[----:B--2---:R-:W-:-:S03]  /*cd40*/  FMUL.FTZ R35, R41, R138 ;  /* 0x0000008a29237220 */ /* 0x004fc60000410000 */
[----:B------:R2:W-:Y:S01]  /*cd50*/  ST.E desc[UR36][R16.64+0x218], R5 ;  /* 0x0002180510007985 */ /* 0x0005e2000c101924 */
[----:B---3--:R-:W-:-:S03]  /*cd60*/  FMUL.FTZ R37, R41, R136 ;  /* 0x0000008829257220 */ /* 0x008fc60000410000 */
[----:B------:R3:W-:Y:S01]  /*cd70*/  ST.E desc[UR36][R16.64+0x21c], R7 ;  /* 0x00021c0710007985 */ /* 0x0007e2000c101924 */
[----:B0-----:R-:W-:-:S03]  /*cd80*/  FMUL.FTZ R27, R41, R142 ;  /* 0x0000008e291b7220 */ /* 0x001fc60000410000 */
[----:B------:R0:W-:Y:S01]  /*cd90*/  ST.E desc[UR36][R16.64+0x228], R25 ;  /* 0x0002281910007985 */ /* 0x0001e2000c101924 */
[C---:B-1----:R-:W-:Y:S01]  /*cda0*/  FMUL.FTZ R29, R41.reuse, R128 ;  /* 0x00000080291d7220 */ /* 0x042fe20000410000 */
[C---:B--2---:R-:W-:Y:S01]  /*cdb0*/  FMUL.FTZ R5, R41.reuse, R132 ;  /* 0x0000008429057220 */ /* 0x044fe20000410000 */
[C---:B---3--:R-:W-:Y:S01]  /*cdc0*/  FMUL.FTZ R7, R41.reuse, R124 ;  /* 0x0000007c29077220 */ /* 0x048fe20000410000 */
[C---:B0-----:R-:W-:Y:S01]  /*cdd0*/  FMUL.FTZ R25, R41.reuse, R130 ;  /* 0x0000008229197220 */ /* 0x041fe20000410000 */
[----:B------:R0:W-:Y:S04]  /*cde0*/  ST.E desc[UR36][R16.64+0x404], R39 ;  /* 0x0004042710007985 */ /* 0x0001e8000c101924 */
        /* <DEDUP_REMOVED lines=13> */
[----:B-1----:R-:W-:-:S03]  /*cec0*/  FMUL.FTZ R37, R41, R116 ;  /* 0x0000007429257220 */ /* 0x002fc60000410000 */
[----:B------:R1:W-:Y:S01]  /*ced0*/  ST.E desc[UR36][R16.64+0x26c], R29 ;  /* 0x00026c1d10007985 */ /* 0x0003e2000c101924 */
[C---:B--2---:R-:W-:Y:S01]  /*cee0*/  FMUL.FTZ R5, R41.reuse, R112 ;  /* 0x0000007029057220 */ /* 0x044fe20000410000 */
[C---:B---3--:R-:W-:Y:S01]  /*cef0*/  FMUL.FTZ R7, R41.reuse, R104 ;  /* 0x0000006829077220 */ /* 0x048fe20000410000 */
[C---:B0-----:R-:W-:Y:S01]  /*cf00*/  FMUL.FTZ R25, R41.reuse, R110 ;  /* 0x0000006e29197220 */ /* 0x041fe20000410000 */
[C---:B-1----:R-:W-:Y:S01]  /*cf10*/  FMUL.FTZ R29, R41.reuse, R108 ;  /* 0x0000006c291d7220 */ /* 0x042fe20000410000 */
        /* <DEDUP_REMOVED lines=60> */
[----:B------:R0:W-:Y:S01]  /*d2e0*/  ST.E desc[UR36][R16.64+0x368], R39 ;  /* 0x0003682710007985 */ /* 0x0001e2000c101924 */
[----:B------:R-:W-:Y:S01]  /*d2f0*/  FMUL.FTZ R151, R41, R6 ;  /* 0x0000000629977220 */ /* 0x000fe20000410000 */
[C---:B------:R-:W-:Y:S02]  /*d300*/  FMUL.FTZ R149, R4.reuse, R149 ;  /* 0x0000009504957220 */ /* 0x040fe40000410000 */
[----:B------:R1:W-:Y:S01]  /*d310*/  ST.E desc[UR36][R16.64+0x36c], R27 ;  /* 0x00036c1b10007985 */ /* 0x0003e2000c101924 */
[C---:B------:R-:W-:Y:S01]  /*d320*/  FMUL.FTZ R145, R4.reuse, R145 ;  /* 0x0000009104917220 */ /* 0x040fe20000410000 */
[----:B------:R-:W-:-:S02]  /*d330*/  FMUL.FTZ R147, R4, R147 ;  /* 0x0000009304937220 */ /* 0x000fc40000410000 */
[----:B------:R2:W-:Y:S01]  /*d340*/  ST.E desc[UR36][R16.64+0x378], R31 ;  /* 0x0003781f10007985 */ /* 0x0005e2000c101924 */
[C---:B------:R-:W-:Y:S01]  /*d350*/  FMUL.FTZ R143, R4.reuse, R143 ;  /* 0x0000008f048f7220 */ /* 0x040fe20000410000 */
[C---:B------:R-:W-:Y:S02]  /*d360*/  FMUL.FTZ R135, R4.reuse, R135 ;  /* 0x0000008704877220 */ /* 0x040fe40000410000 */
[----:B------:R3:W-:Y:S01]  /*d370*/  ST.E desc[UR36][R16.64+0x37c], R33 ;  /* 0x00037c2110007985 */ /* 0x0007e2000c101924 */
[C---:B0-----:R-:W-:Y:S01]  /*d380*/  FMUL.FTZ R39, R41.reuse, R46 ;  /* 0x0000002e29277220 */ /* 0x041fe20000410000 */
[C---:B------:R-:W-:Y:S02]  /*d390*/  FMUL.FTZ R141, R4.reuse, R141 ;  /* 0x0000008d048d7220 */ /* 0x040fe40000410000 */
[----:B------:R0:W-:Y:S01]  /*d3a0*/  ST.E desc[UR36][R16.64+0x388], R35 ;  /* 0x0003882310007985 */ /* 0x0001e2000c101924 */
[----:B-1----:R-:W-:Y:S01]  /*d3b0*/  FMUL.FTZ R27, R41, R42 ;  /* 0x0000002a291b7220 */ /* 0x002fe20000410000 */
[----:B------:R-:W-:-:S02]  /*d3c0*/  FMUL.FTZ R139, R4, R139 ;  /* 0x0000008b048b7220 */ /* 0x000fc40000410000 */
[----:B------:R1:W-:Y:S01]  /*d3d0*/  ST.E desc[UR36][R16.64+0x38c], R37 ;  /* 0x00038c2510007985 */ /* 0x0003e2000c101924 */
[C---:B--2---:R-:W-:Y:S01]  /*d3e0*/  FMUL.FTZ R31, R41.reuse, R34 ;  /* 0x00000022291f7220 */ /* 0x044fe20000410000 */
[C---:B------:R-:W-:Y:S02]  /*d3f0*/  FMUL.FTZ R137, R4.reuse, R137 ;  /* 0x0000008904897220 */ /* 0x040fe40000410000 */
[----:B------:R2:W-:Y:S01]  /*d400*/  ST.E desc[UR36][R16.64+0x398], R5 ;  /* 0x0003980510007985 */ /* 0x0005e2000c101924 */
[C---:B---3--:R-:W-:Y:S01]  /*d410*/  FMUL.FTZ R33, R41.reuse, R40 ;  /* 0x0000002829217220 */ /* 0x048fe20000410000 */
[C---:B------:R-:W-:Y:S02]  /*d420*/  FMUL.FTZ R133, R4.reuse, R133 ;  /* 0x0000008504857220 */ /* 0x040fe40000410000 */
[----:B------:R3:W-:Y:S01]  /*d430*/  ST.E desc[UR36][R16.64+0x39c], R7 ;  /* 0x00039c0710007985 */ /* 0x0007e2000c101924 */
[----:B0-----:R-:W-:Y:S01]  /*d440*/  FMUL.FTZ R35, R41, R38 ;  /* 0x0000002629237220 */ /* 0x001fe20000410000 */
[----:B------:R-:W-:-:S02]  /*d450*/  FMUL.FTZ R125, R4, R125 ;  /* 0x0000007d047d7220 */ /* 0x000fc40000410000 */
[----:B------:R0:W-:Y:S01]  /*d460*/  ST.E desc[UR36][R16.64+0x3a8], R25 ;  /* 0x0003a81910007985 */ /* 0x0001e2000c101924 */
[C---:B-1----:R-:W-:Y:S01]  /*d470*/  FMUL.FTZ R37, R41.reuse, R36 ;  /* 0x0000002429257220 */ /* 0x042fe20000410000 */
[C---:B------:R-:W-:Y:S02]  /*d480*/  FMUL.FTZ R131, R4.reuse, R131 ;  /* 0x0000008304837220 */ /* 0x040fe40000410000 */
[----:B------:R1:W-:Y:S01]  /*d490*/  ST.E desc[UR36][R16.64+0x3ac], R29 ;  /* 0x0003ac1d10007985 */ /* 0x0003e2000c101924 */
[C---:B--2---:R-:W-:Y:S01]  /*d4a0*/  FMUL.FTZ R5, R41.reuse, R32 ;  /* 0x0000002029057220 */ /* 0x044fe20000410000 */
[C---:B------:R-:W-:Y:S01]  /*d4b0*/  FMUL.FTZ R129, R4.reuse, R129 ;  /* 0x0000008104817220 */ /* 0x040fe20000410000 */
[C---:B------:R-:W-:Y:S01]  /*d4c0*/  FMUL.FTZ R127, R4.reuse, R127 ;  /* 0x0000007f047f7220 */ /* 0x040fe20000410000 */
[C---:B---3--:R-:W-:Y:S01]  /*d4d0*/  FMUL.FTZ R7, R41.reuse, R24 ;  /* 0x0000001829077220 */ /* 0x048fe20000410000 */
[C---:B------:R-:W-:Y:S01]  /*d4e0*/  FMUL.FTZ R123, R4.reuse, R123 ;  /* 0x0000007b047b7220 */ /* 0x040fe20000410000 */
[C---:B------:R-:W-:Y:S01]  /*d4f0*/  FMUL.FTZ R115, R4.reuse, R115 ;  /* 0x0000007304737220 */ /* 0x040fe20000410000 */
[C---:B------:R-:W-:Y:S01]  /*d500*/  FMUL.FTZ R121, R4.reuse, R121 ;  /* 0x0000007904797220 */ /* 0x040fe20000410000 */
[C---:B0-----:R-:W-:Y:S01]  /*d510*/  FMUL.FTZ R25, R41.reuse, R30 ;  /* 0x0000001e29197220 */ /* 0x041fe20000410000 */
[C---:B------:R-:W-:Y:S01]  /*d520*/  FMUL.FTZ R119, R4.reuse, R119 ;  /* 0x0000007704777220 */ /* 0x040fe20000410000 */
[C---:B------:R-:W-:Y:S01]  /*d530*/  FMUL.FTZ R117, R4.reuse, R117 ;  /* 0x0000007504757220 */ /* 0x040fe20000410000 */
[C---:B------:R-:W-:Y:S01]  /*d540*/  FMUL.FTZ R113, R4.reuse, R113 ;  /* 0x0000007104717220 */ /* 0x040fe20000410000 */
[C---:B-1----:R-:W-:Y:S01]  /*d550*/  FMUL.FTZ R29, R41.reuse, R28 ;  /* 0x0000001c291d7220 */ /* 0x042fe20000410000 */
[C---:B------:R-:W-:Y:S01]  /*d560*/  FMUL.FTZ R105, R4.reuse, R105 ;  /* 0x0000006904697220 */ /* 0x040fe20000410000 */
        /* <DEDUP_REMOVED lines=33> */
[----:B------:R-:W-:Y:S01]  /*d780*/  FMUL.FTZ R43, R4, R43 ;  /* 0x0000002b042b7220 */ /* 0x000fe20000410000 */
[----:B------:R-:W-:Y:S01]  /*d790*/  FMUL.FTZ R41, R41, R26 ;  /* 0x0000001a29297220 */ /* 0x000fe20000410000 */
[----:B------:R-:W-:Y:S04]  /*d7a0*/  ST.E desc[UR36][R16.64+0x40c], R151 ;  /* 0x00040c9710007985 */ /* 0x000fe8000c101924 */
        /* <DEDUP_REMOVED lines=61> */
[----:B------:R0:W-:Y:S04]  /*db80*/  ST.E desc[UR36][R16.64+0x3ec], R7 ;  /* 0x0003ec0710007985 */ /* 0x0001e8000c101924 */
[----:B------:R1:W-:Y:S04]  /*db90*/  ST.E desc[UR36][R16.64+0x3f8], R25 ;  /* 0x0003f81910007985 */ /* 0x0003e8000c101924 */
[----:B------:R2:W-:Y:S04]  /*dba0*/  ST.E desc[UR36][R16.64+0x3fc], R29 ;  /* 0x0003fc1d10007985 */ /* 0x0005e8000c101924 */
[----:B------:R3:W-:Y:S01]  /*dbb0*/  ST.E desc[UR36][R16.64+0x408], R41 ;  /* 0x0004082910007985 */ /* 0x0007e2000c101924 */
[----:B------:R4:W-:Y:S06]  /*dbc0*/  BAR.SYNC.DEFER_BLOCKING R206, 0x100 ;  /* 0x000400ce0000751d */ /* 0x0009ec0000010000 */
[----:B0-----:R-:W4:Y:S04]  /*dbd0*/  LDL R7, [R1+0x1f8] ;  /* 0x0001f80001077983 */ /* 0x001f280000100800 */
[----:B------:R-:W4:Y:S04]  /*dbe0*/  LD.E R27, desc[UR36][R16.64+0x210] ;  /* 0x00021024101b7980 */ /* 0x000f28000c101900 */
[----:B------:R-:W4:Y:S04]  /*dbf0*/  LD.E R31, desc[UR36][R16.64+0x214] ;  /* 0x00021424101f7980 */ /* 0x000f28000c101900 */
[----:B------:R-:W4:Y:S04]  /*dc00*/  LD.E R33, desc[UR36][R16.64+0x218] ;  /* 0x0002182410217980 */ /* 0x000f28000c101900 */
[----:B------:R-:W4:Y:S04]  /*dc10*/  LD.E R35, desc[UR36][R16.64+0x21c] ;  /* 0x00021c2410237980 */ /* 0x000f28000c101900 */
[----:B------:R-:W4:Y:S04]  /*dc20*/  LD.E R37, desc[UR36][R16.64+0x220] ;  /* 0x0002202410257980 */ /* 0x000f28000c101900 */
[----:B------:R-:W4:Y:S04]  /*dc30*/  LD.E R5, desc[UR36][R16.64+0x224] ;  /* 0x0002242410057980 */ /* 0x000f28000c101900 */
[----:B------:R-:W4:Y:S04]  /*dc40*/  LD.E R39, desc[UR36][R16.64+0x228] ;  /* 0x0002282410277980 */ /* 0x000f28000c101900 */
[----:B-1----:R-:W4:Y:S04]  /*dc50*/  LD.E R25, desc[UR36][R16.64+0x22c] ;  /* 0x00022c2410197980 */ /* 0x002f28000c101900 */
[----:B--2---:R-:W2:Y:S04]  /*dc60*/  LD.E R29, desc[UR36][R16.64+0x230] ;  /* 0x00023024101d7980 */ /* 0x004ea8000c101900 */
[----:B---3--:R-:W3:Y:S04]  /*dc70*/  LD.E R41, desc[UR36][R16.64+0x234] ;  /* 0x0002342410297980 */ /* 0x008ee8000c101900 */
[----:B------:R-:W3:Y:S04]  /*dc80*/  LD.E R43, desc[UR36][R16.64+0x238] ;  /* 0x00023824102b7980 */ /* 0x000ee8000c101900 */
        /* <DEDUP_REMOVED lines=117> */
[----:B----4-:R-:W-:Y:S04]  /*e3e0*/  ST.E desc[UR36][R16.64+0x210], R27 ;  /* 0x0002101b10007985 */ /* 0x010fe8000c101924 */
[----:B------:R-:W-:Y:S04]  /*e3f0*/  ST.E desc[UR36][R16.64+0x214], R31 ;  /* 0x0002141f10007985 */ /* 0x000fe8000c101924 */
[----:B------:R-:W-:Y:S04]  /*e400*/  ST.E desc[UR36][R16.64+0x218], R33 ;  /* 0x0002182110007985 */ /* 0x000fe8000c101924 */
[----:B------:R-:W-:Y:S04]  /*e410*/  ST.E desc[UR36][R16.64+0x21c], R35 ;  /* 0x00021c2310007985 */ /* 0x000fe8000c101924 */
[----:B------:R-:W-:Y:S04]  /*e420*/  ST.E desc[UR36][R16.64+0x220], R37 ;  /* 0x0002202510007985 */ /* 0x000fe8000c101924 */
[----:B------:R-:W-:Y:S04]  /*e430*/  ST.E desc[UR36][R16.64+0x224], R5 ;  /* 0x0002240510007985 */ /* 0x000fe8000c101924 */
[----:B------:R-:W-:Y:S04]  /*e440*/  ST.E desc[UR36][R16.64+0x228], R39 ;  /* 0x0002282710007985 */ /* 0x000fe8000c101924 */
[----:B------:R-:W-:Y:S04]  /*e450*/  ST.E desc[UR36][R16.64+0x22c], R25 ;  /* 0x00022c1910007985 */ /* 0x000fe8000c101924 */
[----:B--2---:R-:W-:Y:S04]  /*e460*/  ST.E desc[UR36][R16.64+0x230], R29 ;  /* 0x0002301d10007985 */ /* 0x004fe8000c101924 */
[----:B---3--:R-:W-:Y:S04]  /*e470*/  ST.E desc[UR36][R16.64+0x234], R41 ;  /* 0x0002342910007985 */ /* 0x008fe8000c101924 */
        /* <DEDUP_REMOVED lines=118> */
[----:B0-----:R-:W4:Y:S04]  /*ebe0*/  LD.E.64 R4, desc[UR36][R16.64+0x88] ;  /* 0x0000882410047980 */ /* 0x001f28000c101b00 */
[----:B-1----:R-:W4:Y:S04]  /*ebf0*/  LDL R6, [R1+0x68] ;  /* 0x0000680001067983 */ /* 0x002f280000100800 */
[----:B--2---:R-:W2:Y:S04]  /*ec00*/  LD.E R24, desc[UR36][R16.64+0x210] ;  /* 0x0002102410187980 */ /* 0x004ea8000c101900 */
[----:B------:R-:W2:Y:S04]  /*ec10*/  LD.E R25, desc[UR36][R16.64+0x214] ;  /* 0x0002142410197980 */ /* 0x000ea8000c101900 */
[----:B---3--:R-:W2:Y:S04]  /*ec20*/  LD.E R26, desc[UR36][R16.64+0x218] ;  /* 0x00021824101a7980 */ /* 0x008ea8000c101900 */
[----:B------:R-:W2:Y:S04]  /*ec30*/  LD.E R27, desc[UR36][R16.64+0x21c] ;  /* 0x00021c24101b7980 */ /* 0x000ea8000c101900 */
[----:B----4-:R-:W2:Y:S04]  /*ec40*/  LD.E R28, desc[UR36][R16.64+0x220] ;  /* 0x00022024101c7980 */ /* 0x010ea8000c101900 */
[----:B------:R-:W2:Y:S04]  /*ec50*/  LD.E R29, desc[UR36][R16.64+0x224] ;  /* 0x00022424101d7980 */ /* 0x000ea8000c101900 */
        /* <DEDUP_REMOVED lines=121> */
[----:B------:R-:W2:Y:S01]  /*f3f0*/  LD.E R151, desc[UR36][R16.64+0x40c] ;  /* 0x00040c2410977980 */ /* 0x000ea2000c101900 */
[----:B------:R-:W-:Y:S01]  /*f400*/  IMAD R4, R7, 0xc00, R4 ;  /* 0x00000c0007047824 */ /* 0x000fe200078e0204 */
[----:B------:R-:W-:-:S02]  /*f410*/  ISETP.NE.U32.AND P0, PT, R6, RZ, PT ;  /* 0x000000ff0600720c */ /* 0x000fc40003f05070 */
[----:B------:R-:W-:Y:S02]  /*f420*/  R2UR UR7, R5 ;  /* 0x00000000050772ca */ /* 0x000fe400000e0000 */
[----:B------:R-:W-:Y:S02]  /*f430*/  R2UR UR6, R4 ;  /* 0x00000000040672ca */ /* 0x000fe400000e0000 */
[----:B------:R-:W-:Y:S02]  /*f440*/  F2FP.F16.F32.PACK_AB R154, R155, R154 ;  /* 0x0000009a9b9a723e */ /* 0x000fe400000000ff */
[----:B------:R-:W-:Y:S02]  /*f450*/  F2FP.F16.F32.PACK_AB R152, R152, R3 ;  /* 0x000000039898723e */ /* 0x000fe400000000ff */
[----:B------:R-:W-:Y:S02]  /*f460*/  F2FP.F16.F32.PACK_AB R153, R153, R212 ;  /* 0x000000d49999723e */ /* 0x000fe400000000ff */
[----:B------:R-:W-:Y:S01]  /*f470*/  F2FP.F16.F32.PACK_AB R155, R188, R187 ;  /* 0x000000bbbc9b723e */ /* 0x000fe200000000ff */
[----:B------:R-:W-:Y:S01]  /*f480*/  VOTEU.ANY UP0, P0 ;  /* 0x00000000003f7886 */ /* 0x000fe20000000100 */
[----:B------:R-:W-:-:S02]  /*f490*/  VIADD R6, R4, 0x80 ;  /* 0x0000008004067836 */ /* 0x000fc40000000000 */
[----:B------:R-:W-:Y:S01]  /*f4a0*/  IMAD.MOV.U32 R7, RZ, RZ, R5 ;  /* 0x000000ffff077224 */ /* 0x000fe200078e0005 */
[----:B--2---:R-:W-:-:S06]  /*f4b0*/  WARPGROUP.ARRIVE ;  /* 0x00000000000079c5 */ /* 0x004fcc0000000000 */
[----:B------:R-:W-:Y:S01]  /*f4c0*/  HGMMA.64x256x16.F32 R24, R152, gdesc[UR4].tnspB, R24, UP0, gsb0 ;  /* 0x43e0000498187df0 */ /* 0x000fe2000b800818 */
[----:B------:R-:W-:Y:S02]  /*f4d0*/  R2UR UR6, R6 ;  /* 0x00000000060672ca */ /* 0x000fe400000e0000 */
[----:B------:R-:W-:Y:S01]  /*f4e0*/  R2UR UR7, R7 ;  /* 0x00000000070772ca */ /* 0x000fe200000e0000 */
[----:B------:R-:W-:Y:S02]  /*f4f0*/  VIADD R6, R4, 0x100 ;  /* 0x0000010004067836 */ /* 0x000fe40000000000 */
[----:B------:R-:W-:Y:S01]  /*f500*/  IMAD.MOV.U32 R7, RZ, RZ, R5 ;  /* 0x000000ffff077224 */ /* 0x000fe200078e0005 */
[----:B------:R-:W-:Y:S02]  /*f510*/  WARPGROUP.DEPBAR.LE gsb0, 0x0 ;  /* 0x00008000000079c5 */ /* 0x000fe40000010000 */
[----:B------:R-:W-:Y:S02]  /*f520*/  F2FP.F16.F32.PACK_AB R152, R184, R183 ;  /* 0x000000b7b898723e */ /* 0x000fe400000000ff */
[----:B------:R-:W-:-:S02]  /*f530*/  F2FP.F16.F32.PACK_AB R153, R186, R185 ;  /* 0x000000b9ba99723e */ /* 0x000fc400000000ff */
[----:B------:R-:W-:Y:S02]  /*f540*/  F2FP.F16.F32.PACK_AB R154, R177, R180 ;  /* 0x000000b4b19a723e */ /* 0x000fe400000000ff */
[----:B------:R-:W-:Y:S01]  /*f550*/  F2FP.F16.F32.PACK_AB R155, R182, R181 ;  /* 0x000000b5b69b723e */ /* 0x000fe200000000ff */
        /* <DEDUP_REMOVED lines=127> */
[----:B------:R0:W-:Y:S02]  /*fd50*/  ST.E desc[UR36][R16.64+0x40c], R151 ;  /* 0x00040c9710007985 */ /* 0x0001e4000c101924 */
[----:B0-----:R-:W-:-:S06]  /*fd60*/  WARPGROUP.ARRIVE ;  /* 0x00000000000079c5 */ /* 0x001fcc0000000000 */
[----:B------:R-:W-:Y:S01]  /*fd70*/  HGMMA.64x256x16.F32 R24, R152, gdesc[UR4].tnspB, R24, gsb0 ;  /* 0x43e0000498187df0 */ /* 0x000fe20008000818 */
[----:B------:R-:W-:Y:S02]  /*fd80*/  R2UR UR6, R6 ;  /* 0x00000000060672ca */ /* 0x000fe400000e0000 */
[----:B------:R-:W-:Y:S01]  /*fd90*/  R2UR UR7, R7 ;  /* 0x00000000070772ca */ /* 0x000fe200000e0000 */
[----:B------:R-:W-:Y:S01]  /*fda0*/  STL [R1+0x68], R0 ;  /* 0x0000680001007387 */ /* 0x000fe20000100800 */
[----:B------:R-:W-:Y:S02]  /*fdb0*/  VIADD R6, R4, 0x180 ;  /* 0x0000018004067836 */ /* 0x000fe40000000000 */
[----:B------:R-:W-:Y:S01]  /*fdc0*/  IMAD.MOV.U32 R7, RZ, RZ, R5 ;  /* 0x000000ffff077224 */ /* 0x000fe200078e0005 */
[----:B------:R-:W-:Y:S02]  /*fdd0*/  WARPGROUP.DEPBAR.LE gsb0, 0x0 ;  /* 0x00008000000079c5 */ /* 0x000fe40000010000 */
[----:B------:R-:W-:-:S02]  /*fde0*/  F2FP.F16.F32.PACK_AB R152, R173, R174 ;  /* 0x000000aead98723e */ /* 0x000fc400000000ff */
[----:B------:R-:W-:Y:S02]  /*fdf0*/  F2FP.F16.F32.PACK_AB R153, R176, R175 ;  /* 0x000000afb099723e */ /* 0x000fe400000000ff */
        /* <DEDUP_REMOVED lines=275> */
[----:B------:R-:W-:Y:S01]  /*10f30*/  VIADD R4, R4, 0x280 ;  /* 0x0000028004047836 */ /* 0x000fe20000000000 */
        /* <DEDUP_REMOVED lines=138> */
[----:B------:R-:W-:Y:S02]  /*117e0*/  WARPGROUP.DEPBAR.LE gsb0, 0x0 ;  /* 0x00008000000079c5 */ /* 0x000fe40000010000 */
[----:B------:R-:W-:Y:S02]  /*117f0*/  F2FP.F16.F32.PACK_AB R152, R14, R13 ;  /* 0x0000000d0e98723e */ /* 0x000fe400000000ff */
[----:B------:R-:W-:Y:S02]  /*11800*/  F2FP.F16.F32.PACK_AB R153, R18, R15 ;  /* 0x0000000f1299723e */ /* 0x000fe400000000ff */
[----:B------:R-:W-:-:S02]  /*11810*/  F2FP.F16.F32.PACK_AB R154, R11, R8 ;  /* 0x000000080b9a723e */ /* 0x000fc400000000ff */
        /* <DEDUP_REMOVED lines=131> */
[----:B------:R-:W-:Y:S02]  /*12050*/  STL [R1+0x68], R0 ;  /* 0x0000680001007387 */ /* 0x000fe40000100800 */
[----:B------:R-:W-:Y:S02]  /*12060*/  WARPGROUP.DEPBAR.LE gsb0, 0x0 ;  /* 0x00008000000079c5 */ /* 0x000fe40000010000 */
        /* <DEDUP_REMOVED lines=128> */
[----:B------:R0:W-:Y:S04]  /*12870*/  STL [R1+0x68], R0 ;  /* 0x0000680001007387 */ /* 0x0001e80000100800 */
[----:B------:R-:W2:Y:S04]  /*12880*/  LD.E R3, desc[UR36][R16.64+0x210] ;  /* 0x0002102410037980 */ /* 0x000ea8000c101900 */
[----:B------:R-:W3:Y:S04]  /*12890*/  LD.E R5, desc[UR36][R16.64+0x214] ;  /* 0x0002142410057980 */ /* 0x000ee8000c101900 */
[----:B0-----:R-:W4:Y:S04]  /*128a0*/  LD.E R0, desc[UR36][R16.64+0x390] ;  /* 0x0003902410007980 */ /* 0x001f28000c101900 */
        /* <DEDUP_REMOVED lines=125> */
[----:B----4-:R0:W-:Y:S04]  /*13080*/  ST.E desc[UR36][R16.64+0x390], R0 ;  /* 0x0003900010007985 */ /* 0x0101e8000c101924 */
[----:B0-----:R-:W4:Y:S04]  /*13090*/  LD.E R0, desc[UR36][R16.64+0x28] ;  /* 0x0000282410007980 */ /* 0x001f28000c101900 */
[----:B--2---:R0:W-:Y:S04]  /*130a0*/  ST.E desc[UR36][R16.64+0x210], R3 ;  /* 0x0002100310007985 */ /* 0x0041e8000c101924 */
[----:B---3--:R1:W-:Y:S04]  /*130b0*/  ST.E desc[UR36][R16.64+0x214], R5 ;  /* 0x0002140510007985 */ /* 0x0083e8000c101924 */
        /* <DEDUP_REMOVED lines=125> */
[----:B0-----:R1:W5:Y:S01]  /*13890*/  LDL R3, [R1+0x1f8] ;  /* 0x0001f80001037983 */ /* 0x0013620000100800 */
[----:B----4-:R-:W-:-:S04]  /*138a0*/  LOP3.LUT R0, R0, 0x1, RZ, 0xfc, !PT ;  /* 0x0000000100007812 */ /* 0x010fc800078efcff */
[----:B------:R-:W-:Y:S01]  /*138b0*/  ISETP.NE.AND P0, PT, R0, 0x3, PT ;  /* 0x000000030000780c */ /* 0x000fe20003f05270 */
[----:B------:R-:W-:-:S12]  /*138c0*/  BSSY B0, `(.L_x_2223) ;  /* 0x0000003000007945 */ /* 0x000fd80003800000 */
[----:B-1----:R-:W-:Y:S05]  /*138d0*/  @!P0 BRA `(.L_x_2224) ;  /* 0x0000000000048947 */ /* 0x002fea0003800000 */
[----:B------:R-:W-:Y:S01]  /*138e0*/  BPT.TRAP 0x1 ;  /* 0x000000040000795c */ /* 0x000fe20000300000 */
.L_x_2224:
[----:B------:R-:W-:Y:S05]  /*138f0*/  BSYNC B0 ;  /* 0x0000000000007941 */ /* 0x000fea0003800000 */
.L_x_2223:
[----:B------:R-:W2:Y:S04]  /*13900*/  LD.E.64 R4, desc[UR36][R16.64+0x48] ;  /* 0x0000482410047980 */ /* 0x000ea8000c101b00 */
[----:B------:R-:W3:Y:S01]  /*13910*/  LD.E R0, desc[UR36][R16.64+0x34] ;  /* 0x0000342410007980 */ /* 0x000ee2000c101900 */
[C---:B------:R-:W-:Y:S01]  /*13920*/  ISETP.GT.AND P0, PT, R10.reuse, R2, PT ;  /* 0x000000020a00720c */ /* 0x040fe20003f04270 */
[----:B------:R-:W-:Y:S01]  /*13930*/  VIADD R10, R10, 0xffffffff ;  /* 0xffffffff0a0a7836 */ /* 0x000fe20000000000 */
[----:B--2---:R-:W-:-:S05]  /*13940*/  MOV R4, R4 ;  /* 0x0000000400047202 */ /* 0x004fca0000000f00 */
[----:B-----5:R-:W-:-:S05]  /*13950*/  IMAD R3, R3, 0x8, R4 ;  /* 0x0000000803037824 */ /* 0x020fca00078e0204 */
[----:B---3--:R-:W-:-:S04]  /*13960*/  PRMT R0, R0, 0x654, R3 ;  /* 0x0000065400007816 */ /* 0x008fc80000000003 */
[----:B------:R0:W-:Y:S01]  /*13970*/  SYNCS.ARRIVE.TRANS64.RED.A1T0 RZ, [R0+URZ], RZ ;  /* 0x000000ff00ff79a7 */ /* 0x0001e2000810043f */
[----:B------:R-:W-:Y:S05]  /*13980*/  @P0 BRA `(.L_x_2225) ;  /* 0xffffff6000880947 */ /* 0x000fea000383ffff */
.L_x_2206:
[----:B------:R-:W-:-:S13]  /*13990*/  ISETP.GE.AND P0, PT, R10, UR40, PT ;  /* 0x000000280a007c0c */ /* 0x000fda000bf06270 */
[----:B------:R-:W-:Y:S05]  /*139a0*/  @!P0 BRA `(.L_x_2226) ;  /* 0x000000b000b88947 */ /* 0x000fea0003800000 */
[----:B------:R1:W5:Y:S01]  /*139b0*/  LDL.64 R2, [R1+0x158] ;  /* 0x0001580001027983 */ /* 0x0003620000100a00 */
[----:B------:R-:W-:-:S05]  /*139c0*/  IADD3 R4, P0, R16, 0x28, RZ ;  /* 0x0000002810047810 */ /* 0x000fca0007f1e0ff */
[----:B------:R-:W-:-:S08]  /*139d0*/  IMAD.X R5, RZ, RZ, R17, P0 ;  /* 0x000000ffff057224 */ /* 0x000fd000000e0611 */
.L_x_2259:
[----:B--2--5:R-:W2:Y:S04]  /*139e0*/  LD.E R7, desc[UR36][R2.64] ;  /* 0x0000002402077980 */ /* 0x024ea8000c101900 */
[----:B0-----:R-:W3:Y:S01]  /*139f0*/  LD.E R0, desc[UR36][R2.64+0x8] ;  /* 0x0000082402007980 */ /* 0x001ee2000c101900 */
[----:B--2---:R-:W-:-:S05]  /*13a00*/  VIADD R7, R7, 0x1 ;  /* 0x0000000107077836 */ /* 0x004fca0000000000 */
[----:B------:R-:W-:-:S13]  /*13a10*/  ISETP.NE.AND P0, PT, R7, 0x2, PT ;  /* 0x000000020700780c */ /* 0x000fda0003f05270 */
[----:B------:R0:W5:Y:S04]  /*13a20*/  @P0 LD.E R11, desc[UR36][R2.64+0x4] ;  /* 0x00000424020b0980 */ /* 0x000168000c101900 */
[----:B------:R-:W2:Y:S01]  /*13a30*/  @!P0 LD.E R6, desc[UR36][R2.64+0x4] ;  /* 0x0000042402068980 */ /* 0x000ea2000c101900 */
[----:B---3--:R-:W-:-:S03]  /*13a40*/  VIADD R9, R0, 0x1 ;  /* 0x0000000100097836 */ /* 0x008fc60000000000 */
[----:B------:R3:W-:Y:S04]  /*13a50*/  ST.E desc[UR36][R2.64], R7 ;  /* 0x0000000702007985 */ /* 0x0007e8000c101924 */
[----:B------:R0:W-:Y:S04]  /*13a60*/  ST.E desc[UR36][R2.64+0x8], R9 ;  /* 0x0000080902007985 */ /* 0x0001e8000c101924 */
[----:B------:R0:W-:Y:S01]  /*13a70*/  @!P0 ST.E desc[UR36][R2.64], RZ ;  /* 0x000000ff02008985 */ /* 0x0001e2000c101924 */
[----:B--2---:R-:W-:-:S05]  /*13a80*/  @!P0 LOP3.LUT R11, R6, 0x1, RZ, 0x3c, !PT ;  /* 0x00000001060b8812 */ /* 0x004fca00078e3cff */
[----:B------:R0:W-:Y:S04]  /*13a90*/  @!P0 ST.E desc[UR36][R2.64+0x4], R11 ;  /* 0x0000040b02008985 */ /* 0x0001e8000c101924 */
[----:B------:R-:W2:Y:S01]  /*13aa0*/  LDL R0, [R1] ;  /* 0x0000000001007983 */ /* 0x000ea20000100800 */
[----:B------:R-:W-:Y:S05]  /*13ab0*/  YIELD ;  /* 0x0000000000007946 */ /* 0x000fea0003800000 */
[----:B------:R-:W-:Y:S01]  /*13ac0*/  BSSY B0, `(.L_x_2227) ;  /* 0x0000006000007945 */ /* 0x000fe20003800000 */
[----:B---3--:R-:W-:Y:S01]  /*13ad0*/  @!P0 IMAD.MOV.U32 R7, RZ, RZ, RZ ;  /* 0x000000ffff078224 */ /* 0x008fe200078e00ff */
[----:B--2---:R-:W-:-:S04]  /*13ae0*/  LOP3.LUT R0, R0, 0x1, RZ, 0xfc, !PT ;  /* 0x0000000100007812 */ /* 0x004fc800078efcff */
[----:B------:R-:W-:-:S13]  /*13af0*/  ISETP.NE.AND P1, PT, R0, 0x3, PT ;  /* 0x000000030000780c */ /* 0x000fda0003f25270 */
[----:B0-----:R-:W-:Y:S05]  /*13b00*/  @!P1 BRA `(.L_x_2228) ;  /* 0x0000000000049947 */ /* 0x001fea0003800000 */
[----:B------:R-:W-:Y:S01]  /*13b10*/  BPT.TRAP 0x1 ;  /* 0x000000040000795c */ /* 0x000fe20000300000 */
.L_x_2228:
[----:B------:R-:W-:Y:S05]  /*13b20*/  BSYNC B0 ;  /* 0x0000000000007941 */ /* 0x000fea0003800000 */
.L_x_2227:
[----:B------:R-:W2:Y:S01]  /*13b30*/  LDL.64 R8, [R1+0x18] ;  /* 0x0000180001087983 */ /* 0x000ea20000100a00 */
[----:B-----5:R-:W-:Y:S02]  /*13b40*/  SHF.L.U32 R12, R11, 0x1f, RZ ;  /* 0x0000001f0b0c7819 */ /* 0x020fe400000006ff */
[----:B--2---:R-:W-:-:S05]  /*13b50*/  MOV R8, R8 ;  /* 0x0000000800087202 */ /* 0x004fca0000000f00 */
[----:B------:R-:W-:-:S04]  /*13b60*/  IMAD R7, R7, 0x8, R8 ;  /* 0x0000000807077824 */ /* 0x000fc800078e0208 */
[----:B------:R0:W2:Y:S01]  /*13b70*/  SYNCS.PHASECHK.TRANS64.TRYWAIT P0, [R7+URZ], R12 ;  /* 0x0000000c070075a7 */ /* 0x0000a2000800017f */
[----:B------:R0:W5:Y:S04]  /*13b80*/  LD.E R0, desc[UR36][R2.64] ;  /* 0x0000002402007980 */ /* 0x000168000c101900 */
[----:B------:R0:W5:Y:S01]  /*13b90*/  LD.E R6, desc[UR36][R2.64+0x4] ;  /* 0x0000042402067980 */ /* 0x000162000c101900 */
[----:B------:R-:W-:Y:S04]  /*13ba0*/  BSSY B0, `(.L_x_2229) ;  /* 0x0000003000007945 */ /* 0x000fe80003800000 */
[----:B------:R-:W-:Y:S05]  /*13bb0*/  @!P1 BRA `(.L_x_2230) ;  /* 0x0000000000049947 */ /* 0x000fea0003800000 */
[----:B------:R-:W-:Y:S01]  /*13bc0*/  BPT.TRAP 0x1 ;  /* 0x000000040000795c */ /* 0x000fe20000300000 */
.L_x_2230:
[----:B------:R-:W-:Y:S05]  /*13bd0*/  BSYNC B0 ;  /* 0x0000000000007941 */ /* 0x000fea0003800000 */
.L_x_2229:
[----:B------:R-:W-:Y:S04]  /*13be0*/  BSSY B0, `(.L_x_2231) ;  /* 0x0000006000007945 */ /* 0x000fe80003800000 */
[----:B--2---:R-:W-:Y:S05]  /*13bf0*/  @P0 BRA `(.L_x_2232) ;  /* 0x0000000000100947 */ /* 0x004fea0003800000 */
[----:B-----5:R-:W-:Y:S01]  /*13c00*/  IMAD R0, R0, 0x8, R8 ;  /* 0x0000000800007824 */ /* 0x020fe200078e0208 */
[----:B0-----:R-:W-:-:S04]  /*13c10*/  SHF.L.U32 R7, R6, 0x1f, RZ ;  /* 0x0000001f06077819 */ /* 0x001fc800000006ff */
[----:B------:R-:W0:Y:S02]  /*13c20*/  SYNCS.PHASECHK.TRANS64.TRYWAIT P0, [R0+URZ], R7 ;  /* 0x00000007000075a7 */ /* 0x000e24000800017f */
[----:B0-----:R-:W-:Y:S05]  /*13c30*/  @!P0 BRA `(.L_x_2233) ;  /* 0x0000013c00ec8947 */ /* 0x001fea0003800000 */
.L_x_2232:
[----:B------:R-:W-:Y:S05]  /*13c40*/  BSYNC B0 ;  /* 0x0000000000007941 */ /* 0x000fea0003800000 */
.L_x_2231:
[----:B0-----:R-:W2:Y:S04]  /*13c50*/  LD.E R7, desc[UR36][R2.64] ;  /* 0x0000002402077980 */ /* 0x001ea8000c101900 */
[----:B------:R-:W2:Y:S01]  /*13c60*/  LDL.64 R12, [R1+0x80] ;  /* 0x00008000010c7983 */ /* 0x000ea20000100a00 */
[----:B------:R-:W-:Y:S05]  /*13c70*/  WARPSYNC.ALL ;  /* 0x0000000000007948 */ /* 0x000fea0003800000 */
[----:B------:R-:W3:Y:S04]  /*13c80*/  LDL.64 R20, [R1+0x78] ;  /* 0x0000780001147983 */ /* 0x000ee80000100a00 */
[----:B------:R-:W4:Y:S04]  /*13c90*/  LDL.64 R8, [R1+0x78] ;  /* 0x0000780001087983 */ /* 0x000f280000100a00 */
[----:B------:R-:W4:Y:S01]  /*13ca0*/  LDL.64 R14, [R1+0x78] ;  /* 0x00007800010e7983 */ /* 0x000f220000100a00 */
[----:B--2--5:R-:W-:-:S02]  /*13cb0*/  IMAD R6, R7, 0x300, R12 ;  /* 0x0000030007067824 */ /* 0x024fc400078e020c */
[----:B------:R-:W-:Y:S01]  /*13cc0*/  IMAD.MOV.U32 R7, RZ, RZ, R13 ;  /* 0x000000ffff077224 */ /* 0x000fe200078e000d */
[----:B------:R-:W2:Y:S01]  /*13cd0*/  LDL.64 R18, [R1+0x78] ;  /* 0x0000780001127983 */ /* 0x000ea20000100a00 */
[----:B------:R-:W-:Y:S01]  /*13ce0*/  WARPGROUP.ARRIVE ;  /* 0x00000000000079c5 */ /* 0x000fe20000000000 */
[C---:B------:R-:W-:Y:S01]  /*13cf0*/  R2UR UR6, R6.reuse ;  /* 0x00000000060672ca */ /* 0x040fe200000e0000 */
[----:B------:R-:W-:Y:S01]  /*13d00*/  IMAD.MOV.U32 R0, RZ, RZ, 0x1 ;  /* 0x00000001ff007424 */ /* 0x000fe200078e00ff */
[----:B------:R-:W-:Y:S01]  /*13d10*/  R2UR UR7, R7 ;  /* 0x00000000070772ca */ /* 0x000fe200000e0000 */
[----:B------:R0:W-:Y:S04]  /*13d20*/  STL [R1+0x60], RZ ;  /* 0x000060ff01007387 */ /* 0x0001e80000100800 */
[----:B------:R0:W-:Y:S04]  /*13d30*/  STL [R1+0x60], R0 ;  /* 0x0000600001007387 */ /* 0x0001e80000100800 */
[----:B------:R0:W-:Y:S04]  /*13d40*/  STL [R1+0x60], R0 ;  /* 0x0000600001007387 */ /* 0x0001e80000100800 */
[----:B------:R0:W-:Y:S04]  /*13d50*/  STL [R1+0x60], R0 ;  /* 0x0000600001007387 */ /* 0x0001e80000100800 */
[----:B------:R0:W-:Y:S01]  /*13d60*/  STL [R1+0x60], R0 ;  /* 0x0000600001007387 */ /* 0x0001e20000100800 */
[----:B------:R-:W-:Y:S01]  /*13d70*/  VIADD R12, R6, 0x2 ;  /* 0x00000002060c7836 */ /* 0x000fe20000000000 */
[----:B---3--:R-:W-:-:S02]  /*13d80*/  R2UR UR4, R20 ;  /* 0x00000000140472ca */ /* 0x008fc400000e0000 */
[----:B------:R-:W-:-:S13]  /*13d90*/  R2UR UR5, R21 ;  /* 0x00000000150572ca */ /* 0x000fda00000e0000 */
[----:B------:R-:W-:Y:S01]  /*13da0*/  HGMMA.64x96x16.F32 R24, gdesc[UR4], RZ, !UPT, gsb0 ;  /* 0x01600000041879f0 */ /* 0x000fe2000c0008ff */
[----:B----4-:R-:W-:Y:S01]  /*13db0*/  VIADD R8, R8, 0x2 ;  /* 0x0000000208087836 */ /* 0x010fe20000000000 */
[----:B------:R-:W-:Y:S02]  /*13dc0*/  R2UR UR6, R12 ;  /* 0x000000000c0672ca */ /* 0x000fe400000e0000 */
[----:B------:R-:W-:Y:S02]  /*13dd0*/  R2UR UR7, R13 ;  /* 0x000000000d0772ca */ /* 0x000fe400000e0000 */
[----:B------:R-:W-:Y:S02]  /*13de0*/  R2UR UR4, R8 ;  /* 0x00000000080472ca */ /* 0x000fe400000e0000 */
[----:B------:R-:W-:Y:S01]  /*13df0*/  R2UR UR5, R9 ;  /* 0x00000000090572ca */ /* 0x000fe200000e0000 */
[----:B------:R-:W-:Y:S02]  /*13e00*/  WARPGROUP.DEPBAR.LE gsb0, 0x0 ;  /* 0x00008000000079c5 */ /* 0x000fe40000010000 */
[----:B------:R-:W3:Y:S04]  /*13e10*/  LD.E R20, desc[UR36][R4.64] ;  /* 0x0000002404147980 */ /* 0x000ee8000c101900 */
[----:B------:R0:W5:Y:S04]  /*13e20*/  LD.E R7, desc[UR36][R2.64] ;  /* 0x0000002402077980 */ /* 0x000168000c101900 */
[----:B------:R0:W5:Y:S01]  /*13e30*/  LD.E R11, desc[UR36][R2.64+0x4] ;  /* 0x00000424020b7980 */ /* 0x000162000c101900 */
[----:B------:R-:W-:Y:S01]  /*13e40*/  WARPGROUP.ARRIVE ;  /* 0x00000000000079c5 */ /* 0x000fe20000000000 */
[----:B------:R-:W-:Y:S01]  /*13e50*/  VIADD R14, R14, 0x4 ;  /* 0x000000040e0e7836 */ /* 0x000fe20000000000 */
[----:B------:R-:W-:Y:S01]  /*13e60*/  BSSY B0, `(.L_x_2234) ;  /* 0x000001a000007945 */ /* 0x000fe20003800000 */
[----:B------:R-:W-:-:S02]  /*13e70*/  VIADD R8, R6, 0x4 ;  /* 0x0000000406087836 */ /* 0x000fc40000000000 */
[--C-:B------:R-:W-:Y:S01]  /*13e80*/  IMAD.MOV.U32 R9, RZ, RZ, R13.reuse ;  /* 0x000000ffff097224 */ /* 0x100fe200078e000d */
[----:B------:R-:W-:Y:S01]  /*13e90*/  HGMMA.64x96x16.F32 R24, gdesc[UR4], R24, gsb0 ;  /* 0x01600000041879f0 */ /* 0x000fe20008000818 */
[----:B------:R-:W-:Y:S01]  /*13ea0*/  R2UR UR4, R14 ;  /* 0x000000000e0472ca */ /* 0x000fe200000e0000 */
[----:B--2---:R-:W-:Y:S01]  /*13eb0*/  VIADD R18, R18, 0x6 ;  /* 0x0000000612127836 */ /* 0x004fe20000000000 */
[----:B------:R-:W-:Y:S01]  /*13ec0*/  R2UR UR6, R8 ;  /* 0x00000000080672ca */ /* 0x000fe200000e0000 */
[----:B------:R-:W-:Y:S01]  /*13ed0*/  VIADD R8, R6, 0x6 ;  /* 0x0000000606087836 */ /* 0x000fe20000000000 */
[----:B------:R-:W-:Y:S01]  /*13ee0*/  R2UR UR7, R9 ;  /* 0x00000000090772ca */ /* 0x000fe200000e0000 */
[----:B------:R-:W-:Y:S01]  /*13ef0*/  IMAD.MOV.U32 R9, RZ, RZ, R13 ;  /* 0x000000ffff097224 */ /* 0x000fe200078e000d */
[----:B------:R-:W-:Y:S01]  /*13f00*/  R2UR UR5, R15 ;  /* 0x000000000f0572ca */ /* 0x000fe200000e0000 */
[----:B------:R-:W-:Y:S02]  /*13f10*/  WARPGROUP.DEPBAR.LE gsb0, 0x0 ;  /* 0x00008000000079c5 */ /* 0x000fe40000010000 */
[----:B------:R-:W-:-:S10]  /*13f20*/  WARPGROUP.ARRIVE ;  /* 0x00000000000079c5 */ /* 0x000fd40000000000 */
        /* <DEDUP_REMOVED lines=8> */
[----:B---3--:R-:W-:-:S04]  /*13fb0*/  LOP3.LUT R20, R20, 0x1, RZ, 0xfc, !PT ;  /* 0x0000000114147812 */ /* 0x008fc800078efcff */
[----:B------:R-:W-:Y:S01]  /*13fc0*/  ISETP.NE.AND P0, PT, R20, 0x3, PT ;  /* 0x000000031400780c */ /* 0x000fe20003f05270 */
[----:B------:R-:W-:-:S12]  /*13fd0*/  WARPGROUP.DEPBAR.LE gsb0, 0x0 ;  /* 0x00008000000079c5 */ /* 0x000fd80000010000 */
[----:B0-----:R-:W-:Y:S05]  /*13fe0*/  @!P0 BRA `(.L_x_2235) ;  /* 0x0000000000048947 */ /* 0x001fea0003800000 */
[----:B------:R-:W-:Y:S01]  /*13ff0*/  BPT.TRAP 0x1 ;  /* 0x000000040000795c */ /* 0x000fe20000300000 */
.L_x_2235:
[----:B------:R-:W-:Y:S05]  /*14000*/  BSYNC B0 ;  /* 0x0000000000007941 */ /* 0x000fea0003800000 */
.L_x_2234:
[----:B------:R-:W2:Y:S01]  /*14010*/  LD.E.64 R8, desc[UR36][R4.64+0x18] ;  /* 0x0000182404087980 */ /* 0x000ea2000c101b00 */
[----:B-----5:R-:W-:Y:S02]  /*14020*/  SHF.L.U32 R12, R11, 0x1f, RZ ;  /* 0x0000001f0b0c7819 */ /* 0x020fe400000006ff */
[----:B--2---:R-:W-:-:S05]  /*14030*/  MOV R8, R8 ;  /* 0x0000000800087202 */ /* 0x004fca0000000f00 */
[----:B------:R-:W-:-:S04]  /*14040*/  IMAD R7, R7, 0x8, R8 ;  /* 0x0000000807077824 */ /* 0x000fc800078e0208 */
[----:B------:R0:W2:Y:S01]  /*14050*/  SYNCS.PHASECHK.TRANS64.TRYWAIT P0, [R7+URZ], R12 ;  /* 0x0000000c070075a7 */ /* 0x0000a2000800017f */
[----:B------:R-:W3:Y:S04]  /*14060*/  LD.E R9, desc[UR36][R4.64] ;  /* 0x0000002404097980 */ /* 0x000ee8000c101900 */
[----:B------:R0:W5:Y:S04]  /*14070*/  LD.E R6, desc[UR36][R2.64] ;  /* 0x0000002402067980 */ /* 0x000168000c101900 */
[----:B------:R0:W5:Y:S01]  /*14080*/  LD.E R8, desc[UR36][R2.64+0x4] ;  /* 0x0000042402087980 */ /* 0x000162000c101900 */
[----:B------:R-:W-:Y:S01]  /*14090*/  BSSY B0, `(.L_x_2236) ;  /* 0x0000005000007945 */ /* 0x000fe20003800000 */
[----:B---3--:R-:W-:-:S04]  /*140a0*/  LOP3.LUT R9, R9, 0x1, RZ, 0xfc, !PT ;  /* 0x0000000109097812 */ /* 0x008fc800078efcff */
[----:B------:R-:W-:-:S13]  /*140b0*/  ISETP.NE.AND P1, PT, R9, 0x3, PT ;  /* 0x000000030900780c */ /* 0x000fda0003f25270 */
[----:B0-2---:R-:W-:Y:S05]  /*140c0*/  @!P1 BRA `(.L_x_2237) ;  /* 0x0000000000049947 */ /* 0x005fea0003800000 */
[----:B------:R-:W-:Y:S01]  /*140d0*/  BPT.TRAP 0x1 ;  /* 0x000000040000795c */ /* 0x000fe20000300000 */
.L_x_2237:
[----:B------:R-:W-:Y:S05]  /*140e0*/  BSYNC B0 ;  /* 0x0000000000007941 */ /* 0x000fea0003800000 */
.L_x_2236:
[----:B------:R-:W-:Y:S04]  /*140f0*/  BSSY B0, `(.L_x_2238) ;  /* 0x0000008000007945 */ /* 0x000fe80003800000 */
[----:B------:R-:W-:Y:S05]  /*14100*/  @P0 BRA `(.L_x_2239) ;  /* 0x0000000000180947 */ /* 0x000fea0003800000 */
[----:B------:R-:W2:Y:S01]  /*14110*/  LD.E.64 R4, desc[UR36][R4.64+0x18] ;  /* 0x0000182404047980 */ /* 0x000ea2000c101b00 */
[----:B-----5:R-:W-:Y:S02]  /*14120*/  SHF.L.U32 R8, R8, 0x1f, RZ ;  /* 0x0000001f08087819 */ /* 0x020fe400000006ff */
[----:B--2---:R-:W-:-:S05]  /*14130*/  MOV R7, R4 ;  /* 0x0000000400077202 */ /* 0x004fca0000000f00 */
[----:B------:R-:W-:-:S04]  /*14140*/  IMAD R7, R6, 0x8, R7 ;  /* 0x0000000806077824 */ /* 0x000fc800078e0207 */
[----:B------:R-:W0:Y:S02]  /*14150*/  SYNCS.PHASECHK.TRANS64.TRYWAIT P0, [R7+URZ], R8 ;  /* 0x00000008070075a7 */ /* 0x000e24000800017f */
[----:B0-----:R-:W-:Y:S05]  /*14160*/  @!P0 BRA `(.L_x_2240) ;  /* 0x0000013800b48947 */ /* 0x001fea0003800000 */
.L_x_2239:
[----:B------:R-:W-:Y:S05]  /*14170*/  BSYNC B0 ;  /* 0x0000000000007941 */ /* 0x000fea0003800000 */
.L_x_2238:
[----:B0-----:R-:W2:Y:S04]  /*14180*/  LDL R7, [R1+0x70] ;  /* 0x0000700001077983 */ /* 0x001ea80000100800 */
[----:B------:R-:W3:Y:S04]  /*14190*/  LD.E R11, desc[UR36][R2.64] ;  /* 0x00000024020b7980 */ /* 0x000ee8000c101900 */
[----:B------:R-:W3:Y:S04]  /*141a0*/  LDL.64 R20, [R1+0xf8] ;  /* 0x0000f80001147983 */ /* 0x000ee80000100a00 */
[----:B------:R-:W4:Y:S04]  /*141b0*/  LDL.64 R4, [R1+0xf0] ;  /* 0x0000f00001047983 */ /* 0x000f280000100a00 */
[----:B-----5:R-:W4:Y:S04]  /*141c0*/  LDL.64 R8, [R1+0xf0] ;  /* 0x0000f00001087983 */ /* 0x020f280000100a00 */
[----:B------:R-:W4:Y:S04]  /*141d0*/  LDL.64 R12, [R1+0xf0] ;  /* 0x0000f000010c7983 */ /* 0x000f280000100a00 */
[----:B------:R-:W4:Y:S01]  /*141e0*/  LDL.64 R14, [R1+0xf0] ;  /* 0x0000f000010e7983 */ /* 0x000f220000100a00 */
[----:B------:R-:W-:Y:S05]  /*141f0*/  WARPSYNC.ALL ;  /* 0x0000000000007948 */ /* 0x000fea0003800000 */
[----:B------:R-:W-:Y:S01]  /*14200*/  WARPGROUP.ARRIVE ;  /* 0x00000000000079c5 */ /* 0x000fe20000000000 */
[----:B------:R-:W4:Y:S01]  /*14210*/  LDL.64 R18, [R1+0xf0] ;  /* 0x0000f00001127983 */ /* 0x000f220000100a00 */
[----:B--2---:R-:W-:Y:S01]  /*14220*/  ISETP.NE.U32.AND P0, PT, R7, RZ, PT ;  /* 0x000000ff0700720c */ /* 0x004fe20003f05070 */
[----:B---3--:R-:W-:-:S02]  /*14230*/  IMAD R6, R11, 0xc00, R20 ;  /* 0x00000c000b067824 */ /* 0x008fc400078e0214 */
[----:B------:R-:W-:Y:S01]  /*14240*/  IMAD.MOV.U32 R7, RZ, RZ, R21 ;  /* 0x000000ffff077224 */ /* 0x000fe200078e0015 */
[----:B----4-:R-:W-:Y:S02]  /*14250*/  R2UR UR4, R4 ;  /* 0x00000000040472ca */ /* 0x010fe400000e0000 */
[----:B------:R-:W-:Y:S02]  /*14260*/  R2UR UR6, R6 ;  /* 0x00000000060672ca */ /* 0x000fe400000e0000 */
[----:B------:R-:W-:Y:S02]  /*14270*/  R2UR UR7, R7 ;  /* 0x00000000070772ca */ /* 0x000fe400000e0000 */
[----:B------:R-:W-:-:S03]  /*14280*/  R2UR UR5, R5 ;  /* 0x00000000050572ca */ /* 0x000fc600000e0000 */
[----:B------:R-:W-:Y:S01]  /*14290*/  VOTEU.ANY UP0, P0 ;  /* 0x00000000003f7886 */ /* 0x000fe20000000100 */
[----:B------:R-:W-:Y:S01]  /*142a0*/  VIADD R8, R8, 0x2 ;  /* 0x0000000208087836 */ /* 0x000fe20000000000 */
[----:B------:R0:W-:Y:S01]  /*142b0*/  STL [R1+0x70], R0 ;  /* 0x0000700001007387 */ /* 0x0001e20000100800 */
[----:B------:R-:W-:Y:S02]  /*142c0*/  VIADD R4, R6, 0x2 ;  /* 0x0000000206047836 */ /* 0x000fe40000000000 */
[----:B------:R-:W-:Y:S01]  /*142d0*/  VIADD R12, R12, 0x4 ;  /* 0x000000040c0c7836 */ /* 0x000fe20000000000 */
[----:B------:R0:W5:Y:S04]  /*142e0*/  LDL R7, [R1+0xc] ;  /* 0x00000c0001077983 */ /* 0x0001680000100800 */
[----:B------:R-:W-:Y:S01]  /*142f0*/  HGMMA.64x96x16.F32 R24, gdesc[UR4], R24, UP0, gsb0 ;  /* 0x01600000041879f0 */ /* 0x000fe2000b800818 */
[----:B------:R-:W-:Y:S01]  /*14300*/  IMAD.MOV.U32 R5, RZ, RZ, R21 ;  /* 0x000000ffff057224 */ /* 0x000fe200078e0015 */
[----:B------:R-:W-:-:S02]  /*14310*/  R2UR UR6, R4 ;  /* 0x00000000040672ca */ /* 0x000fc400000e0000 */
[----:B------:R-:W-:Y:S02]  /*14320*/  R2UR UR4, R8 ;  /* 0x00000000080472ca */ /* 0x000fe400000e0000 */
[----:B------:R-:W-:Y:S02]  /*14330*/  R2UR UR7, R5 ;  /* 0x00000000050772ca */ /* 0x000fe400000e0000 */
[----:B------:R-:W-:Y:S02]  /*14340*/  R2UR UR5, R9 ;  /* 0x00000000090572ca */ /* 0x000fe400000e0000 */
[----:B------:R-:W2:Y:S01]  /*14350*/  LDL.64 R8, [R1+0xf0] ;  /* 0x0000f00001087983 */ /* 0x000ea20000100a00 */
[----:B------:R-:W-:Y:S02]  /*14360*/  VIADD R4, R6, 0x4 ;  /* 0x0000000406047836 */ /* 0x000fe40000000000 */
[----:B------:R-:W-:Y:S01]  /*14370*/  IMAD.MOV.U32 R5, RZ, RZ, R21 ;  /* 0x000000ffff057224 */ /* 0x000fe200078e0015 */
[----:B------:R-:W-:-:S02]  /*14380*/  WARPGROUP.DEPBAR.LE gsb0, 0x0 ;  /* 0x00008000000079c5 */ /* 0x000fc40000010000 */
[----:B------:R-:W-:-:S06]  /*14390*/  WARPGROUP.ARRIVE ;  /* 0x00000000000079c5 */ /* 0x000fcc0000000000 */
[----:B------:R-:W-:Y:S01]  /*143a0*/  HGMMA.64x96x16.F32 R24, gdesc[UR4], R24, gsb0 ;  /* 0x01600000041879f0 */ /* 0x000fe20008000818 */
[----:B------:R-:W-:Y:S02]  /*143b0*/  R2UR UR6, R4 ;  /* 0x00000000040672ca */ /* 0x000fe400000e0000 */
[----:B------:R-:W-:Y:S02]  /*143c0*/  R2UR UR7, R5 ;  /* 0x00000000050772ca */ /* 0x000fe400000e0000 */
[----:B------:R-:W-:Y:S02]  /*143d0*/  R2UR UR4, R12 ;  /* 0x000000000c0472ca */ /* 0x000fe400000e0000 */
[----:B------:R-:W-:Y:S02]  /*143e0*/  R2UR UR5, R13 ;  /* 0x000000000d0572ca */ /* 0x000fe400000e0000 */
[----:B------:R-:W3:Y:S01]  /*143f0*/  LDL.64 R12, [R1+0xf0] ;  /* 0x0000f000010c7983 */ /* 0x000ee20000100a00 */
[----:B------:R-:W-:-:S02]  /*14400*/  VIADD R14, R14, 0x6 ;  /* 0x000000060e0e7836 */ /* 0x000fc40000000000 */
[----:B------:R-:W-:Y:S02]  /*14410*/  VIADD R4, R6, 0x6 ;  /* 0x0000000606047836 */ /* 0x000fe40000000000 */
[----:B------:R-:W-:Y:S01]  /*14420*/  IMAD.MOV.U32 R5, RZ, RZ, R21 ;  /* 0x000000ffff057224 */ /* 0x000fe200078e0015 */
[----:B------:R-:W-:Y:S02]  /*14430*/  WARPGROUP.DEPBAR.LE gsb0, 0x0 ;  /* 0x00008000000079c5 */ /* 0x000fe40000010000 */
[----:B------:R-:W-:-:S06]  /*14440*/  WARPGROUP.ARRIVE ;  /* 0x00000000000079c5 */ /* 0x000fcc0000000000 */
[----:B------:R-:W-:Y:S01]  /*14450*/  HGMMA.64x96x16.F32 R24, gdesc[UR4], R24, gsb0 ;  /* 0x01600000041879f0 */ /* 0x000fe20008000818 */
[----:B------:R-:W-:Y:S02]  /*14460*/  R2UR UR6, R4 ;  /* 0x00000000040672ca */ /* 0x000fe400000e0000 */
[----:B------:R-:W-:Y:S02]  /*14470*/  R2UR UR7, R5 ;  /* 0x00000000050772ca */ /* 0x000fe400000e0000 */
[----:B------:R-:W-:Y:S02]  /*14480*/  R2UR UR4, R14 ;  /* 0x000000000e0472ca */ /* 0x000fe400000e0000 */
[----:B------:R-:W-:Y:S02]  /*14490*/  R2UR UR5, R15 ;  /* 0x000000000f0572ca */ /* 0x000fe400000e0000 */
[----:B------:R-:W4:Y:S01]  /*144a0*/  LDL.64 R14, [R1+0xf0] ;  /* 0x0000f000010e7983 */ /* 0x000f220000100a00 */
        /* <DEDUP_REMOVED lines=11> */
[----:B--2---:R-:W-:-:S02]  /*14560*/  VIADD R8, R8, 0x402 ;  /* 0x0000040208087836 */ /* 0x004fc40000000000 */
        /* <DEDUP_REMOVED lines=9> */
[----:B------:R-:W2:Y:S01]  /*14600*/  LDL.64 R8, [R1+0xf0] ;  /* 0x0000f00001087983 */ /* 0x000ea20000100a00 */
[----:B---3--:R-:W-:-:S02]  /*14610*/  VIADD R12, R12, 0x404 ;  /* 0x000004040c0c7836 */ /* 0x008fc40000000000 */
        /* <DEDUP_REMOVED lines=9> */
[----:B------:R-:W3:Y:S01]  /*146b0*/  LDL.64 R12, [R1+0xf0] ;  /* 0x0000f000010c7983 */ /* 0x000ee20000100a00 */
[----:B----4-:R-:W-:-:S02]  /*146c0*/  VIADD R14, R14, 0x406 ;  /* 0x000004060e0e7836 */ /* 0x010fc40000000000 */
        /* <DEDUP_REMOVED lines=63> */
[----:B------:R-:W-:Y:S01]  /*14ac0*/  R2UR UR5, R19 ;  /* 0x00000000130572ca */ /* 0x000fe200000e0000 */
[----:B--2---:R-:W-:Y:S02]  /*14ad0*/  VIADD R8, R8, 0xc02 ;  /* 0x00000c0208087836 */ /* 0x004fe40000000000 */
[----:B------:R-:W-:-:S02]  /*14ae0*/  VIADD R4, R6, 0x902 ;  /* 0x0000090206047836 */ /* 0x000fc40000000000 */
[----:B------:R-:W-:Y:S01]  /*14af0*/  IMAD.MOV.U32 R5, RZ, RZ, R21 ;  /* 0x000000ffff057224 */ /* 0x000fe200078e0015 */
[----:B------:R-:W-:Y:S02]  /*14b00*/  WARPGROUP.DEPBAR.LE gsb0, 0x0 ;  /* 0x00008000000079c5 */ /* 0x000fe40000010000 */
[----:B------:R-:W-:-:S06]  /*14b10*/  WARPGROUP.ARRIVE ;  /* 0x00000000000079c5 */ /* 0x000fcc0000000000 */
[----:B------:R-:W-:Y:S01]  /*14b20*/  HGMMA.64x96x16.F32 R24, gdesc[UR4], R24, gsb0 ;  /* 0x01600000041879f0 */ /* 0x000fe20008000818 */
[----:B------:R-:W-:Y:S02]  /*14b30*/  R2UR UR6, R4 ;  /* 0x00000000040672ca */ /* 0x000fe400000e0000 */
[----:B------:R-:W-:Y:S02]  /*14b40*/  R2UR UR7, R5 ;  /* 0x00000000050772ca */ /* 0x000fe400000e0000 */
[----:B------:R-:W-:Y:S01]  /*14b50*/  R2UR UR4, R8 ;  /* 0x00000000080472ca */ /* 0x000fe200000e0000 */
[----:B---3--:R-:W-:Y:S01]  /*14b60*/  VIADD R12, R12, 0xc04 ;  /* 0x00000c040c0c7836 */ /* 0x008fe20000000000 */
[----:B------:R-:W-:Y:S01]  /*14b70*/  R2UR UR5, R9 ;  /* 0x00000000090572ca */ /* 0x000fe200000e0000 */
[----:B------:R-:W-:Y:S01]  /*14b80*/  VIADD R20, R6, 0x904 ;  /* 0x0000090406147836 */ /* 0x000fe20000000000 */
[----:B------:R-:W2:Y:S01]  /*14b90*/  LDL R5, [R1] ;  /* 0x0000000001057983 */ /* 0x000ea20000100800 */
[----:B------:R-:W-:-:S02]  /*14ba0*/  WARPGROUP.DEPBAR.LE gsb0, 0x0 ;  /* 0x00008000000079c5 */ /* 0x000fc40000010000 */
[----:B------:R-:W-:-:S08]  /*14bb0*/  WARPGROUP.ARRIVE ;  /* 0x00000000000079c5 */ /* 0x000fd00000000000 */
[----:B------:R-:W-:Y:S01]  /*14bc0*/  HGMMA.64x96x16.F32 R24, gdesc[UR4], R24, gsb0 ;  /* 0x01600000041879f0 */ /* 0x000fe20008000818 */
[----:B------:R-:W-:Y:S02]  /*14bd0*/  R2UR UR6, R20 ;  /* 0x00000000140672ca */ /* 0x000fe400000e0000 */
[----:B------:R-:W-:Y:S02]  /*14be0*/  R2UR UR7, R21 ;  /* 0x00000000150772ca */ /* 0x000fe400000e0000 */
[----:B------:R-:W-:Y:S02]  /*14bf0*/  R2UR UR4, R12 ;  /* 0x000000000c0472ca */ /* 0x000fe400000e0000 */
[----:B------:R-:W-:Y:S01]  /*14c00*/  R2UR UR5, R13 ;  /* 0x000000000d0572ca */ /* 0x000fe200000e0000 */
[----:B----4-:R-:W-:Y:S02]  /*14c10*/  VIADD R14, R14, 0xc06 ;  /* 0x00000c060e0e7836 */ /* 0x010fe40000000000 */
        /* <DEDUP_REMOVED lines=26> */
[----:B------:R-:W-:-:S02]  /*14dc0*/  WARPGROUP.DEPBAR.LE gsb0, 0x0 ;  /* 0x00008000000079c5 */ /* 0x000fc40000010000 */
[----:B------:R0:W-:Y:S06]  /*14dd0*/  BAR.ARV R205, 0x100 ;  /* 0x000400cd0000751d */ /* 0x0001ec0000002000 */
[----:B------:R0:W5:Y:S01]  /*14de0*/  LD.E R4, desc[UR36][R2.64] ;  /* 0x0000002402047980 */ /* 0x000162000c101900 */
[----:B--2---:R-:W-:-:S04]  /*14df0*/  LOP3.LUT R5, R5, 0x1, RZ, 0xfc, !PT ;  /* 0x0000000105057812 */ /* 0x004fc800078efcff */
[----:B------:R-:W-:Y:S01]  /*14e00*/  ISETP.NE.AND P0, PT, R5, 0x3, PT ;  /* 0x000000030500780c */ /* 0x000fe20003f05270 */
[----:B------:R-:W-:-:S12]  /*14e10*/  BSSY B0, `(.L_x_2241) ;  /* 0x0000003000007945 */ /* 0x000fd80003800000 */
[----:B0-----:R-:W-:Y:S05]  /*14e20*/  @!P0 BRA `(.L_x_2242) ;  /* 0x0000000000048947 */ /* 0x001fea0003800000 */
[----:B------:R-:W-:Y:S01]  /*14e30*/  BPT.TRAP 0x1 ;  /* 0x000000040000795c */ /* 0x000fe20000300000 */
.L_x_2242:
[----:B------:R-:W-:Y:S05]  /*14e40*/  BSYNC B0 ;  /* 0x0000000000007941 */ /* 0x000fea0003800000 */
.L_x_2241:
[----:B------:R-:W2:Y:S02]  /*14e50*/  LDL.64 R8, [R1+0x20] ;  /* 0x0000200001087983 */ /* 0x000ea40000100a00 */
[----:B--2---:R-:W-:-:S05]  /*14e60*/  MOV R5, R8 ;  /* 0x0000000800057202 */ /* 0x004fca0000000f00 */
[----:B-----5:R-:W-:-:S05]  /*14e70*/  IMAD R4, R4, 0x8, R5 ;  /* 0x0000000804047824 */ /* 0x020fca00078e0205 */
[----:B------:R-:W-:-:S04]  /*14e80*/  PRMT R4, R7, 0x654, R4 ;  /* 0x0000065407047816 */ /* 0x000fc80000000004 */
[----:B------:R0:W-:Y:S01]  /*14e90*/  SYNCS.ARRIVE.TRANS64.RED.A1T0 RZ, [R4+URZ], RZ ;  /* 0x000000ff04ff79a7 */ /* 0x0001e2000810043f */
[----:B------:R-:W2:Y:S04]  /*14ea0*/  LD.E.64 R12, desc[UR36][R16.64+0x150] ;  /* 0x00015024100c7980 */ /* 0x000ea8000c101b00 */
        /* <DEDUP_REMOVED lines=13> */
[----:B---3--:R-:W-:Y:S01]  /*14f80*/  ISETP.GE.AND P1, PT, R6, 0x1, PT ;  /* 0x000000010600780c */ /* 0x008fe20003f26270 */
[----:B------:R-:W-:Y:S01]  /*14f90*/  BSSY B0, `(.L_x_2243) ;  /* 0x00000a6000007945 */ /* 0x000fe20003800000 */
[-C--:B--2---:R-:W-:Y:S01]  /*14fa0*/  FMUL.FTZ R21, R31, R11.reuse ;  /* 0x0000000b1f157220 */ /* 0x084fe20000410000 */
[-C--:B------:R-:W-:Y:S01]  /*14fb0*/  FMUL.FTZ R13, R27, R11.reuse ;  /* 0x0000000b1b0d7220 */ /* 0x080fe20000410000 */
[----:B------:R-:W-:Y:S01]  /*14fc0*/  SHF.R.S32.HI R31, RZ, 0x1f, R14 ;  /* 0x0000001fff1f7819 */ /* 0x000fe2000001140e */
[-C--:B------:R-:W-:Y:S01]  /*14fd0*/  FMUL.FTZ R27, R38, R11.reuse ;  /* 0x0000000b261b7220 */ /* 0x080fe20000410000 */
[-C--:B------:R-:W-:Y:S01]  /*14fe0*/  FMUL.FTZ R38, R40, R11.reuse ;  /* 0x0000000b28267220 */ /* 0x080fe20000410000 */
[-C--:B------:R-:W-:Y:S01]  /*14ff0*/  FMUL.FTZ R72, R25, R11.reuse ;  /* 0x0000000b19487220 */ /* 0x080fe20000410000 */
[-C--:B------:R-:W-:Y:S01]  /*15000*/  FMUL.FTZ R40, R41, R11.reuse ;  /* 0x0000000b29287220 */ /* 0x080fe20000410000 */
[-C--:B------:R-:W-:Y:S01]  /*15010*/  FMUL.FTZ R25, R34, R11.reuse ;  /* 0x0000000b22197220 */ /* 0x080fe20000410000 */
[----:B------:R-:W-:Y:S01]  /*15020*/  LEA.HI R41, R31, R14, RZ, 0x7 ;  /* 0x0000000e1f297211 */ /* 0x000fe200078f38ff */
[-C--:B------:R-:W-:Y:S01]  /*15030*/  FMUL.FTZ R34, R36, R11.reuse ;  /* 0x0000000b24227220 */ /* 0x080fe20000410000 */
[-C--:B------:R-:W-:Y:S01]  /*15040*/  FMUL.FTZ R36, R37, R11.reuse ;  /* 0x0000000b25247220 */ /* 0x080fe20000410000 */
[-C--:B------:R-:W-:Y:S01]  /*15050*/  FMUL.FTZ R37, R43, R11.reuse ;  /* 0x0000000b2b257220 */ /* 0x080fe20000410000 */
[----:B------:R-:W-:Y:S01]  /*15060*/  LOP3.LUT R43, R41, 0xffffff80, RZ, 0xc0, !PT ;  /* 0xffffff80292b7812 */ /* 0x000fe200078ec0ff */
[-C--:B------:R-:W-:Y:S01]  /*15070*/  FMUL.FTZ R73, R28, R11.reuse ;  /* 0x0000000b1c497220 */ /* 0x080fe20000410000 */
[----:B------:R-:W-:-:S03]  /*15080*/  FMUL.FTZ R48, R48, R11 ;  /* 0x0000000b30307220 */ /* 0x000fc60000410000 */
[----:B------:R-:W-:Y:S02]  /*15090*/  IMAD.IADD R43, R14, 0x1, -R43 ;  /* 0x000000010e2b7824 */ /* 0x000fe400078e0a2b */
[-C--:B------:R-:W-:Y:S01]  /*150a0*/  FMUL.FTZ R28, R39, R11.reuse ;  /* 0x0000000b271c7220 */ /* 0x080fe20000410000 */
[-C--:B------:R-:W-:Y:S01]  /*150b0*/  FMUL.FTZ R39, R42, R11.reuse ;  /* 0x0000000b2a277220 */ /* 0x080fe20000410000 */
[-C--:B------:R-:W-:Y:S01]  /*150c0*/  FMUL.FTZ R44, R44, R11.reuse ;  /* 0x0000000b2c2c7220 */ /* 0x080fe20000410000 */
[----:B------:R0:W2:Y:S01]  /*150d0*/  MUFU.TANH R81, R48 ;  /* 0x0000003000517308 */ /* 0x0000a20000002400 */
[----:B------:R-:W-:Y:S01]  /*150e0*/  SHF.R.S32.HI R42, RZ, 0x1f, R43 ;  /* 0x0000001fff2a7819 */ /* 0x000fe2000001142b */
[-C--:B------:R-:W-:Y:S01]  /*150f0*/  FMUL.FTZ R76, R33, R11.reuse ;  /* 0x0000000b214c7220 */ /* 0x080fe20000410000 */
[-C--:B------:R-:W-:Y:S01]  /*15100*/  FMUL.FTZ R45, R45, R11.reuse ;  /* 0x0000000b2d2d7220 */ /* 0x080fe20000410000 */
[-C--:B------:R-:W-:Y:S01]  /*15110*/  FMUL.FTZ R33, R47, R11.reuse ;  /* 0x0000000b2f217220 */ /* 0x080fe20000410000 */
[-C--:B------:R-:W-:Y:S01]  /*15120*/  FMUL.FTZ R12, R26, R11.reuse ;  /* 0x0000000b1a0c7220 */ /* 0x080fe20000410000 */
[----:B------:R-:W-:-:S02]  /*15130*/  FMUL.FTZ R47, R51, R11 ;  /* 0x0000000b332f7220 */ /* 0x000fc40000410000 */
[----:B------:R3:W1:Y:S01]  /*15140*/  MUFU.TANH R77, R44 ;  /* 0x0000002c004d7308 */ /* 0x0006620000002400 */
[----:B0-----:R-:W-:Y:S01]  /*15150*/  LEA.HI R48, R31, R14, RZ, 0x2 ;  /* 0x0000000e1f307211 */ /* 0x001fe200078f10ff */
[-C--:B------:R-:W-:Y:S01]  /*15160*/  FMUL.FTZ R26, R35, R11.reuse ;  /* 0x0000000b231a7220 */ /* 0x080fe20000410000 */
[----:B------:R-:W-:Y:S02]  /*15170*/  FMUL.FTZ R35, R46, R11 ;  /* 0x0000000b2e237220 */ /* 0x000fe40000410000 */
[----:B------:R-:W-:Y:S02]  /*15180*/  LOP3.LUT R51, R48, 0xfffffffc, RZ, 0xc0, !PT ;  /* 0xfffffffc30337812 */ /* 0x000fe400078ec0ff */
[----:B---3--:R-:W-:Y:S01]  /*15190*/  LEA.HI R44, R42, R43, RZ, 0x2 ;  /* 0x0000002b2a2c7211 */ /* 0x008fe200078f10ff */
[----:B------:R0:W3:Y:S03]  /*151a0*/  MUFU.TANH R79, R45 ;  /* 0x0000002d004f7308 */ /* 0x0000e60000002400 */
[----:B------:R-:W-:Y:S01]  /*151b0*/  SHF.R.S32.HI R46, RZ, 0x1f, R44 ;  /* 0x0000001fff2e7819 */ /* 0x000fe2000001142c */
[----:B------:R-:W-:Y:S01]  /*151c0*/  IMAD.IADD R51, R14, 0x1, -R51 ;  /* 0x000000010e337824 */ /* 0x000fe200078e0a33 */
[----:B------:R-:W-:-:S02]  /*151d0*/  SHF.R.S32.HI R14, RZ, 0x7, R41 ;  /* 0x00000007ff0e7819 */ /* 0x000fc40000011429 */
[----:B0-----:R-:W-:Y:S02]  /*151e0*/  SHF.R.S32.HI R45, RZ, 0x2, R44 ;  /* 0x00000002ff2d7819 */ /* 0x001fe4000001142c */
[----:B------:R-:W-:Y:S02]  /*151f0*/  LEA.HI R42, R42, R43, RZ, 0x5 ;  /* 0x0000002b2a2a7211 */ /* 0x000fe400078f28ff */
[----:B------:R-:W-:Y:S02]  /*15200*/  LEA.HI R46, R46, R45, RZ, 0x3 ;  /* 0x0000002d2e2e7211 */ /* 0x000fe400078f18ff */
[----:B------:R-:W-:Y:S02]  /*15210*/  LEA.HI R41, R41, R14, RZ, 0x1 ;  /* 0x0000000e29297211 */ /* 0x000fe400078f08ff */
[----:B------:R-:W-:Y:S02]  /*15220*/  LOP3.LUT R46, R46, 0xfffffff8, RZ, 0xc0, !PT ;  /* 0xfffffff82e2e7812 */ /* 0x000fe400078ec0ff */
[----:B------:R-:W-:-:S02]  /*15230*/  SHF.R.S32.HI R42, RZ, 0x5, R42 ;  /* 0x00000005ff2a7819 */ /* 0x000fc4000001142a */
[----:B------:R-:W-:Y:S01]  /*15240*/  LOP3.LUT R41, R41, 0x3fffffe, RZ, 0xc0, !PT ;  /* 0x03fffffe29297812 */ /* 0x000fe200078ec0ff */
[----:B------:R-:W-:Y:S01]  /*15250*/  IMAD.IADD R46, R45, 0x1, -R46 ;  /* 0x000000012d2e7824 */ /* 0x000fe200078e0a2e */
        /* <DEDUP_REMOVED lines=8> */
[----:B----4-:R-:W-:-:S04]  /*152e0*/  @P0 IMAD.HI.U32 R18, R41, R18, RZ ;  /* 0x0000001229120227 */ /* 0x010fc800078e00ff */
[----:B------:R-:W-:Y:S01]  /*152f0*/  FMUL.FTZ R74, R29, R11 ;  /* 0x0000000b1d4a7220 */ /* 0x000fe20000410000 */
[----:B------:R-:W-:Y:S01]  /*15300*/  @P0 SHF.R.U32.HI R41, RZ, R19, R18 ;  /* 0x00000013ff290219 */ /* 0x000fe20000011612 */
[-C--:B------:R-:W-:Y:S01]  /*15310*/  FMUL.FTZ R29, R49, R11.reuse ;  /* 0x0000000b311d7220 */ /* 0x080fe20000410000 */
[-C--:B------:R-:W-:Y:S01]  /*15320*/  FMUL.FTZ R52, R52, R11.reuse ;  /* 0x0000000b34347220 */ /* 0x080fe20000410000 */
[----:B------:R-:W-:Y:S02]  /*15330*/  LOP3.LUT R44, R44, 0x7ffffffc, RZ, 0xc0, !PT ;  /* 0x7ffffffc2c2c7812 */ /* 0x000fe400078ec0ff */
[----:B------:R-:W0:Y:S01]  /*15340*/  SHFL.IDX PT, R18, R41, RZ, 0x1c1f ;  /* 0x001c1fff29127589 */ /* 0x000e2200000e0000 */
[----:B------:R-:W-:Y:S02]  /*15350*/  IMAD.MOV.U32 R19, RZ, RZ, -0x60 ;  /* 0xffffffa0ff137424 */ /* 0x000fe400078e00ff */
[-C--:B------:R-:W-:Y:S01]  /*15360*/  FMUL.FTZ R75, R32, R11.reuse ;  /* 0x0000000b204b7220 */ /* 0x080fe20000410000 */
[-C--:B------:R-:W-:Y:S01]  /*15370*/  FMUL.FTZ R20, R30, R11.reuse ;  /* 0x0000000b1e147220 */ /* 0x080fe20000410000 */
[----:B------:R4:W0:Y:S01]  /*15380*/  MUFU.TANH R83, R29 ;  /* 0x0000001d00537308 */ /* 0x0008220000002400 */
[-C--:B------:R-:W-:Y:S01]  /*15390*/  FMUL.FTZ R32, R50, R11.reuse ;  /* 0x0000000b32207220 */ /* 0x080fe20000410000 */
[-C--:B------:R-:W-:Y:S01]  /*153a0*/  FMUL.FTZ R24, R24, R11.reuse ;  /* 0x0000000b18187220 */ /* 0x080fe20000410000 */
[-C--:B------:R-:W-:Y:S01]  /*153b0*/  FMUL.FTZ R53, R53, R11.reuse ;  /* 0x0000000b35357220 */ /* 0x080fe20000410000 */
[-C--:B------:R-:W-:Y:S01]  /*153c0*/  FMUL.FTZ R49, R54, R11.reuse ;  /* 0x0000000b36317220 */ /* 0x080fe20000410000 */
[-C--:B------:R-:W-:Y:S01]  /*153d0*/  FMUL.FTZ R50, R55, R11.reuse ;  /* 0x0000000b37327220 */ /* 0x080fe20000410000 */
[-C--:B------:R-:W-:Y:S01]  /*153e0*/  FMUL.FTZ R56, R56, R11.reuse ;  /* 0x0000000b38387220 */ /* 0x080fe20000410000 */
[-C--:B------:R-:W-:Y:S01]  /*153f0*/  FMUL.FTZ R57, R57, R11.reuse ;  /* 0x0000000b39397220 */ /* 0x080fe20000410000 */
[----:B------:R2:W0:Y:S01]  /*15400*/  MUFU.TANH R84, R52 ;  /* 0x0000003400547308 */ /* 0x0004220000002400 */
[-C--:B----4-:R-:W-:Y:S01]  /*15410*/  FMUL.FTZ R29, R59, R11.reuse ;  /* 0x0000000b3b1d7220 */ /* 0x090fe20000410000 */
[-C--:B------:R-:W-:Y:S01]  /*15420*/  FMUL.FTZ R60, R60, R11.reuse ;  /* 0x0000000b3c3c7220 */ /* 0x080fe20000410000 */
[-C--:B------:R-:W-:Y:S01]  /*15430*/  FMUL.FTZ R61, R61, R11.reuse ;  /* 0x0000000b3d3d7220 */ /* 0x080fe20000410000 */
[-C--:B------:R-:W-:Y:S01]  /*15440*/  FMUL.FTZ R30, R62, R11.reuse ;  /* 0x0000000b3e1e7220 */ /* 0x080fe20000410000 */
[-C--:B------:R-:W-:Y:S01]  /*15450*/  FMUL.FTZ R31, R63, R11.reuse ;  /* 0x0000000b3f1f7220 */ /* 0x080fe20000410000 */
[-C--:B------:R-:W-:Y:S01]  /*15460*/  FMUL.FTZ R64, R64, R11.reuse ;  /* 0x0000000b40407220 */ /* 0x080fe20000410000 */
[-C--:B------:R-:W-:Y:S01]  /*15470*/  FMUL.FTZ R65, R65, R11.reuse ;  /* 0x0000000b41417220 */ /* 0x080fe20000410000 */
[-C--:B------:R-:W-:Y:S01]  /*15480*/  FMUL.FTZ R15, R66, R11.reuse ;  /* 0x0000000b420f7220 */ /* 0x080fe20000410000 */
[-C--:B--2---:R-:W-:Y:S01]  /*15490*/  FMUL.FTZ R52, R58, R11.reuse ;  /* 0x0000000b3a347220 */ /* 0x084fe20000410000 */
[-C--:B------:R-:W-:Y:S01]  /*154a0*/  FMUL.FTZ R48, R67, R11.reuse ;  /* 0x0000000b43307220 */ /* 0x080fe20000410000 */
[-C--:B------:R-:W-:Y:S01]  /*154b0*/  FMUL.FTZ R68, R68, R11.reuse ;  /* 0x0000000b44447220 */ /* 0x080fe20000410000 */
[-C--:B------:R-:W-:Y:S01]  /*154c0*/  FMUL.FTZ R69, R69, R11.reuse ;  /* 0x0000000b45457220 */ /* 0x080fe20000410000 */
[----:B------:R-:W-:Y:S01]  /*154d0*/  FMUL.FTZ R51, R70, R11 ;  /* 0x0000000b46337220 */ /* 0x000fe20000410000 */
[----:B------:R-:W-:-:S02]  /*154e0*/  IMAD.IADD R44, R43, 0x1, -R44 ;  /* 0x000000012b2c7824 */ /* 0x000fc400078e0a2c */
[----:B------:R-:W-:Y:S01]  /*154f0*/  FMUL.FTZ R11, R71, R11 ;  /* 0x0000000b470b7220 */ /* 0x000fe20000410000 */
[----:B------:R-:W-:Y:S01]  /*15500*/  IMAD R19, R10, R19, 0x1 ;  /* 0x000000010a137424 */ /* 0x000fe200078e0213 */
[----:B------:R2:W4:Y:S03]  /*15510*/  MUFU.TANH R54, R57 ;  /* 0x0000003900367308 */ /* 0x0005260000002400 */
[----:B------:R-:W-:Y:S01]  /*15520*/  IMAD R19, R44, -0x2, R19 ;  /* 0xfffffffe2c137824 */ /* 0x000fe200078e0213 */
[----:B------:R-:W-:-:S04]  /*15530*/  LOP3.LUT R43, RZ, R8, RZ, 0x33, !PT ;  /* 0x00000008ff2b7212 */ /* 0x000fc800078e33ff */
[----:B------:R-:W0:Y:S01]  /*15540*/  MUFU.TANH R24, R24 ;  /* 0x0000001800187308 */ /* 0x000e220000002400 */
[----:B------:R-:W-:-:S07]  /*15550*/  IADD3 R14, -R5, R19, R4 ;  /* 0x00000013050e7210 */ /* 0x000fce0007ffe104 */
        /* <DEDUP_REMOVED lines=29> */
[----:B------:R2:W0:Y:S08]  /*15730*/  MUFU.TANH R55, R60 ;  /* 0x0000003c00377308 */ /* 0x0004300000002400 */
        /* <DEDUP_REMOVED lines=10> */
[----:B------:R-:W1:Y:S01]  /*157e0*/  MUFU.TANH R11, R11 ;  /* 0x0000000b000b7308 */ /* 0x000e620000002400 */
[----:B------:R-:W-:-:S02]  /*157f0*/  IMAD.IADD R44, R14, 0x1, R7 ;  /* 0x000000010e2c7824 */ /* 0x000fc400078e0207 */
[----:B------:R-:W-:Y:S02]  /*15800*/  IMAD.IADD R43, R14, 0x1, R43 ;  /* 0x000000010e2b7824 */ /* 0x000fe400078e022b */
[----:B------:R-:W-:Y:S02]  /*15810*/  IMAD R45, R10, -0x60, R9 ;  /* 0xffffffa00a2d7824 */ /* 0x000fe400078e0209 */
[----:B------:R-:W-:Y:S02]  /*15820*/  VIADD R19, R19, 0xffffffff ;  /* 0xffffffff13137836 */ /* 0x000fe40000000000 */
[--C-:B0-----:R-:W-:Y:S02]  /*15830*/  IMAD.IADD R7, R44, 0x1, R18.reuse ;  /* 0x000000012c077824 */ /* 0x101fe400078e0212 */
        /* <DEDUP_REMOVED lines=14> */
.L_x_2248:
[----:B------:R-:W-:Y:S05]  /*15920*/  BSYNC B2 ;  /* 0x0000000000027941 */ /* 0x000fea0003800000 */
.L_x_2247:
[----:B------:R-:W-:Y:S01]  /*15930*/  LOP3.LUT R9, RZ, R9, RZ, 0x33, !PT ;  /* 0x00000009ff097212 */ /* 0x000fe200078e33ff */
[----:B------:R-:W-:Y:S06]  /*15940*/  BRA `(.L_x_2249) ;  /* 0x0000000000187947 */ /* 0x000fec0003800000 */
.L_x_2246:
[----:B------:R-:W-:-:S13]  /*15950*/  ISETP.NE.AND P0, PT, R6, 0x1, PT ;  /* 0x000000010600780c */ /* 0x000fda0003f05270 */
[----:B------:R-:W-:Y:S05]  /*15960*/  @!P0 BRA `(.L_x_2249) ;  /* 0x0000000000108947 */ /* 0x000fea0003800000 */
[----:B------:R-:W2:Y:S04]  /*15970*/  LDL R14, [R194+0x1c] ;  /* 0x00001c00c20e7983 */ /* 0x000ea80000100800 */
[----:B------:R-:W3:Y:S01]  /*15980*/  LDL R18, [R194+0x20] ;  /* 0x00002000c2127983 */ /* 0x000ee20000100800 */
[----:B--2---:R-:W-:-:S05]  /*15990*/  IMAD.HI.U32 R9, R9, R14, RZ ;  /* 0x0000000e09097227 */ /* 0x004fca00078e00ff */
[----:B---3--:R-:W-:-:S07]  /*159a0*/  SHF.R.U32.HI R9, RZ, R18, R9 ;  /* 0x00000012ff097219 */ /* 0x008fce0000011609 */
.L_x_2249:
[----:B------:R-:W-:Y:S05]  /*159b0*/  BSYNC B1 ;  /* 0x0000000000017941 */ /* 0x000fea0003800000 */
.L_x_2245:
[----:B------:R-:W-:-:S05]  /*159c0*/  IMAD R9, R6, R9, R19 ;  /* 0x0000000906097224 */ /* 0x000fca00078e0213 */
[----:B------:R-:W-:Y:S02]  /*159d0*/  VIMNMX R8, R8, R9, !PT ;  /* 0x0000000908087248 */ /* 0x000fe40007fe0100 */
[----:B------:R-:W-:-:S07]  /*159e0*/  VIADDMNMX R7, R9, R6, R7, PT ;  /* 0x0000000609077246 */ /* 0x000fce0003800107 */
.L_x_2244:
[----:B------:R-:W-:Y:S05]  /*159f0*/  BSYNC B0 ;  /* 0x0000000000007941 */ /* 0x000fea0003800000 */
.L_x_2243:
        /* <DEDUP_REMOVED lines=14> */
[----:B------:R-:W-:Y:S01]  /*15ae0*/  ISETP.LT.OR P2, PT, R7, 0x11, P2 ;  /* 0x000000110700780c */ /* 0x000fe20001741670 */
[----:B0-----:R-:W-:Y:S01]  /*15af0*/  IMAD.IADD R9, R43, 0x1, R41 ;  /* 0x000000012b097824 */ /* 0x001fe200078e0229 */
[C---:B------:R-:W-:Y:S02]  /*15b00*/  ISETP.GT.AND P3, PT, R8.reuse, 0x9, !P5 ;  /* 0x000000090800780c */ /* 0x040fe40006f64270 */
        /* <DEDUP_REMOVED lines=32> */
[----:B-1----:R-:W-:Y:S02]  /*15d10*/  FSEL R68, R77, -INF , !P2 ;  /* 0xff8000004d447808 */ /* 0x002fe40005000000 */
        /* <DEDUP_REMOVED lines=61> */
[----:B------:R-:W-:Y:S02]  /*160f0*/  FSEL R84, R24, -INF , !P6 ;  /* 0xff80000018547808 */ /* 0x000fe40007000000 */
[----:B------:R-:W-:-:S04]  /*16100*/  ISETP.GE.AND P6, PT, R45, 0x5a, PT ;  /* 0x0000005a2d00780c */ /* 0x000fc80003fc6270 */
[----:B------:R-:W-:Y:S02]  /*16110*/  P2R R55, PR, RZ, 0x40 ;  /* 0x00000040ff377803 */ /* 0x000fe40000000000 */
[----:B------:R-:W-:-:S04]  /*16120*/  ISETP.GT.AND P6, PT, R8, 0x59, !P6 ;  /* 0x000000590800780c */ /* 0x000fc800077c4270 */
[----:B------:R-:W-:Y:S01]  /*16130*/  ISETP.LT.OR P6, PT, R7, 0x5a, P6 ;  /* 0x0000005a0700780c */ /* 0x000fe200037c1670 */
[----:B------:R-:W-:-:S03]  /*16140*/  IMAD.IADD R7, R44, 0x1, R41 ;  /* 0x000000012c077824 */ /* 0x000fc600078e0229 */
        /* <DEDUP_REMOVED lines=15> */
.L_x_2255:
[----:B------:R-:W-:Y:S05]  /*16240*/  BSYNC B2 ;  /* 0x0000000000027941 */ /* 0x000fea0003800000 */
.L_x_2254:
[----:B------:R-:W-:Y:S01]  /*16250*/  LOP3.LUT R5, RZ, R5, RZ, 0x33, !PT ;  /* 0x00000005ff057212 */ /* 0x000fe200078e33ff */
[----:B------:R-:W-:Y:S06]  /*16260*/  BRA `(.L_x_2256) ;  /* 0x0000000000187947 */ /* 0x000fec0003800000 */
.L_x_2253:
[----:B------:R-:W-:-:S13]  /*16270*/  ISETP.NE.AND P6, PT, R6, 0x1, PT ;  /* 0x000000010600780c */ /* 0x000fda0003fc5270 */
[----:B------:R-:W-:Y:S05]  /*16280*/  @!P6 BRA `(.L_x_2256) ;  /* 0x000000000010e947 */ /* 0x000fea0003800000 */
[----:B------:R-:W2:Y:S04]  /*16290*/  LDL R4, [R194+0x1c] ;  /* 0x00001c00c2047983 */ /* 0x000ea80000100800 */
[----:B------:R-:W3:Y:S01]  /*162a0*/  LDL R8, [R194+0x20] ;  /* 0x00002000c2087983 */ /* 0x000ee20000100800 */
[----:B--2---:R-:W-:-:S05]  /*162b0*/  IMAD.HI.U32 R5, R5, R4, RZ ;  /* 0x0000000405057227 */ /* 0x004fca00078e00ff */
[----:B---3--:R-:W-:-:S07]  /*162c0*/  SHF.R.U32.HI R5, RZ, R8, R5 ;  /* 0x00000008ff057219 */ /* 0x008fce0000011605 */
.L_x_2256:
[----:B------:R-:W-:Y:S05]  /*162d0*/  BSYNC B1 ;  /* 0x0000000000017941 */ /* 0x000fea0003800000 */
.L_x_2252:
[----:B------:R-:W-:-:S05]  /*162e0*/  IMAD R4, R6, R5, R19 ;  /* 0x0000000506047224 */ /* 0x000fca00078e0213 */
[----:B------:R-:W-:Y:S02]  /*162f0*/  VIADDMNMX R7, R4, R6, R7, PT ;  /* 0x0000000604077246 */ /* 0x000fe40003800107 */
[----:B------:R-:W-:-:S07]  /*16300*/  VIMNMX R9, R9, R4, !PT ;  /* 0x0000000409097248 */ /* 0x000fce0007fe0100 */
.L_x_2251:
[----:B------:R-:W-:Y:S05]  /*16310*/  BSYNC B0 ;  /* 0x0000000000007941 */ /* 0x000fea0003800000 */
.L_x_2250:
[C---:B------:R-:W-:Y:S02]  /*16320*/  ISETP.GT.AND P0, PT, R9.reuse, 0x1, !P0 ;  /* 0x000000010900780c */ /* 0x040fe40004704270 */
        /* <DEDUP_REMOVED lines=11> */
[----:B------:R-:W2:Y:S01]  /*163e0*/  LDL.64 R20, [R1+0x420] ;  /* 0x0004200001147983 */ /* 0x000ea20000100a00 */
[----:B------:R-:W-:-:S04]  /*163f0*/  ISETP.NE.AND P0, PT, R59, RZ, PT ;  /* 0x000000ff3b00720c */ /* 0x000fc80003f05270 */
[----:B------:R-:W-:-:S04]  /*16400*/  ISETP.GT.AND P0, PT, R9, 0x10, !P0 ;  /* 0x000000100900780c */ /* 0x000fc80004704270 */
[----:B------:R-:W-:-:S04]  /*16410*/  ISETP.LT.OR P0, PT, R7, 0x11, P0 ;  /* 0x000000110700780c */ /* 0x000fc80000701670 */
[----:B------:R-:W-:Y:S02]  /*16420*/  FSEL R43, R25, -INF , !P0 ;  /* 0xff800000192b7808 */ /* 0x000fe40004000000 */
[----:B------:R-:W-:Y:S02]  /*16430*/  ISETP.GT.AND P0, PT, R9, 0x11, !P1 ;  /* 0x000000110900780c */ /* 0x000fe40004f04270 */
[----:B------:R-:W-:Y:S02]  /*16440*/  ISETP.NE.AND P1, PT, R53, RZ, PT ;  /* 0x000000ff3500720c */ /* 0x000fe40003f25270 */
[----:B------:R-:W-:-:S04]  /*16450*/  ISETP.LT.OR P0, PT, R7, 0x12, P0 ;  /* 0x000000120700780c */ /* 0x000fc80000701670 */
[----:B------:R-:W-:Y:S02]  /*16460*/  FSEL R42, R26, -INF , !P0 ;  /* 0xff8000001a2a7808 */ /* 0x000fe40004000000 */
[----:B------:R-:W-:Y:S02]  /*16470*/  ISETP.GT.AND P0, PT, R9, 0x18, !P6 ;  /* 0x000000180900780c */ /* 0x000fe40007704270 */
[----:B------:R-:W-:Y:S02]  /*16480*/  ISETP.NE.AND P6, PT, R40, RZ, PT ;  /* 0x000000ff2800720c */ /* 0x000fe40003fc5270 */
[----:B------:R-:W-:-:S04]  /*16490*/  ISETP.LT.OR P0, PT, R7, 0x19, P0 ;  /* 0x000000190700780c */ /* 0x000fc80000701670 */
[----:B------:R-:W-:Y:S02]  /*164a0*/  FSEL R40, R27, -INF , !P0 ;  /* 0xff8000001b287808 */ /* 0x000fe40004000000 */
[----:B------:R-:W-:-:S04]  /*164b0*/  ISETP.NE.AND P0, PT, R71, RZ, PT ;  /* 0x000000ff4700720c */ /* 0x000fc80003f05270 */
[----:B------:R-:W-:-:S04]  /*164c0*/  ISETP.GT.AND P0, PT, R9, 0x19, !P0 ;  /* 0x000000190900780c */ /* 0x000fc80004704270 */
        /* <DEDUP_REMOVED lines=38> */
[C---:B------:R-:W-:Y:S01]  /*16730*/  ISETP.GT.AND P0, PT, R9.reuse, RZ, !P6 ;  /* 0x000000ff0900720c */ /* 0x040fe20007704270 */
[----:B------:R-:W3:Y:S01]  /*16740*/  LDL R52, [R1+0x440] ;  /* 0x0004400001347983 */ /* 0x000ee20000100800 */
[----:B------:R-:W-:Y:S02]  /*16750*/  ISETP.GT.AND P1, PT, R9, 0x48, !P1 ;  /* 0x000000480900780c */ /* 0x000fe40004f24270 */
[----:B------:R-:W-:Y:S02]  /*16760*/  ISETP.LT.OR P0, PT, R7, 0x1, P0 ;  /* 0x000000010700780c */ /* 0x000fe40000701670 */
[----:B------:R-:W-:Y:S02]  /*16770*/  ISETP.GT.AND P2, PT, R9, 0x49, !P2 ;  /* 0x000000490900780c */ /* 0x000fe40005744270 */
[----:B------:R-:W-:-:S02]  /*16780*/  FSEL R53, R12, -INF , !P0 ;  /* 0xff8000000c357808 */ /* 0x000fc40004000000 */
[----:B------:R-:W-:Y:S02]  /*16790*/  ISETP.NE.AND P0, PT, R87, RZ, PT ;  /* 0x000000ff5700720c */ /* 0x000fe40003f05270 */
[C---:B------:R-:W-:Y:S02]  /*167a0*/  ISETP.GT.AND P3, PT, R9.reuse, 0x50, !P3 ;  /* 0x000000500900780c */ /* 0x040fe40005f64270 */
[C---:B------:R-:W-:Y:S02]  /*167b0*/  ISETP.GT.AND P0, PT, R9.reuse, 0x41, !P0 ;  /* 0x000000410900780c */ /* 0x040fe40004704270 */
[----:B------:R-:W-:Y:S02]  /*167c0*/  ISETP.GT.AND P4, PT, R9, 0x51, !P4 ;  /* 0x000000510900780c */ /* 0x000fe40006784270 */
[----:B--2---:R-:W-:Y:S02]  /*167d0*/  FMNMX.FTZ R4, R84, R20, !PT ;  /* 0x0000001454047209 */ /* 0x004fe40007810000 */
[----:B------:R-:W-:-:S02]  /*167e0*/  ISETP.NE.AND P6, PT, R55, RZ, PT ;  /* 0x000000ff3700720c */ /* 0x000fc40003fc5270 */
[----:B------:R-:W-:-:S04]  /*167f0*/  FMNMX.FTZ R4, R152, R4, !PT ;  /* 0x0000000498047209 */ /* 0x000fc80007810000 */
        /* <DEDUP_REMOVED lines=10> */
[----:B------:R-:W-:Y:S02]  /*168a0*/  FMNMX.FTZ R5, R64, R5, !PT ;  /* 0x0000000540057209 */ /* 0x000fe40007810000 */
[----:B------:R-:W-:Y:S02]  /*168b0*/  FMNMX.FTZ R4, R53, R21, !PT ;  /* 0x0000001535047209 */ /* 0x000fe40007810000 */
[----:B------:R-:W-:-:S04]  /*168c0*/  FMNMX.FTZ R5, R62, R5, !PT ;  /* 0x000000053e057209 */ /* 0x000fc80007810000 */
[----:B------:R-:W-:Y:S02]  /*168d0*/  FMNMX.FTZ R13, R60, R5, !PT ;  /* 0x000000053c0d7209 */ /* 0x000fe40007810000 */
        /* <DEDUP_REMOVED lines=13> */
[----:B------:R-:W-:Y:S02]  /*169b0*/  FMNMX.FTZ R5, R27, R4, !PT ;  /* 0x000000041b057209 */ /* 0x000fe40007810000 */
[----:B------:R-:W-:Y:S02]  /*169c0*/  FMNMX.FTZ R13, R56, R13, !PT ;  /* 0x0000000d380d7209 */ /* 0x000fe40007810000 */
[----:B------:R-:W-:Y:S02]  /*169d0*/  FMNMX.FTZ R4, R26, R5, !PT ;  /* 0x000000051a047209 */ /* 0x000fe40007810000 */
[----:B------:R-:W-:-:S02]  /*169e0*/  ISETP.LT.OR P0, PT, R7, 0x42, P0 ;  /* 0x000000420700780c */ /* 0x000fc40000701670 */
[----:B------:R-:W-:Y:S02]  /*169f0*/  FMNMX.FTZ R4, R25, R4, !PT ;  /* 0x0000000419047209 */ /* 0x000fe40007810000 */
[----:B------:R-:W-:Y:S02]  /*16a00*/  FMNMX.FTZ R13, R54, R13, !PT ;  /* 0x0000000d360d7209 */ /* 0x000fe40007810000 */
[----:B------:R-:W-:Y:S02]  /*16a10*/  ISETP.LT.OR P1, PT, R7, 0x49, P1 ;  /* 0x000000490700780c */ /* 0x000fe40000f21670 */
[----:B------:R-:W-:Y:S02]  /*16a20*/  FSEL R29, R29, -INF , !P0 ;  /* 0xff8000001d1d7808 */ /* 0x000fe40004000000 */
[----:B------:R-:W-:Y:S02]  /*16a30*/  FMNMX.FTZ R4, R19, R4, !PT ;  /* 0x0000000413047209 */ /* 0x000fe40007810000 */
[----:B------:R-:W-:-:S02]  /*16a40*/  FMNMX.FTZ R13, R38, R13, !PT ;  /* 0x0000000d260d7209 */ /* 0x000fc40007810000 */
[----:B------:R-:W-:Y:S02]  /*16a50*/  ISETP.LT.OR P2, PT, R7, 0x4a, P2 ;  /* 0x0000004a0700780c */ /* 0x000fe40001741670 */
[----:B------:R-:W-:Y:S02]  /*16a60*/  FSEL R47, R30, -INF , !P1 ;  /* 0xff8000001e2f7808 */ /* 0x000fe40004800000 */
[----:B------:R-:W-:Y:S02]  /*16a70*/  FMNMX.FTZ R4, R29, R4, !PT ;  /* 0x000000041d047209 */ /* 0x000fe40007810000 */
[----:B------:R-:W-:Y:S02]  /*16a80*/  FMNMX.FTZ R13, R36, R13, !PT ;  /* 0x0000000d240d7209 */ /* 0x000fe40007810000 */
[----:B------:R-:W-:Y:S02]  /*16a90*/  ISETP.LT.OR P3, PT, R7, 0x51, P3 ;  /* 0x000000510700780c */ /* 0x000fe40001f61670 */
[----:B------:R-:W-:-:S02]  /*16aa0*/  FSEL R31, R31, -INF , !P2 ;  /* 0xff8000001f1f7808 */ /* 0x000fc40005000000 */
[----:B------:R-:W-:Y:S02]  /*16ab0*/  FMNMX.FTZ R4, R47, R4, !PT ;  /* 0x000000042f047209 */ /* 0x000fe40007810000 */
[----:B------:R-:W-:Y:S02]  /*16ac0*/  FMNMX.FTZ R13, R34, R13, !PT ;  /* 0x0000000d220d7209 */ /* 0x000fe40007810000 */
[----:B------:R-:W-:Y:S02]  /*16ad0*/  ISETP.GT.AND P5, PT, R9, 0x58, !P5 ;  /* 0x000000580900780c */ /* 0x000fe40006fa4270 */
[----:B------:R-:W-:Y:S02]  /*16ae0*/  ISETP.LT.OR P4, PT, R7, 0x52, P4 ;  /* 0x000000520700780c */ /* 0x000fe40002781670 */
[----:B------:R-:W-:Y:S02]  /*16af0*/  FSEL R30, R15, -INF , !P3 ;  /* 0xff8000000f1e7808 */ /* 0x000fe40005800000 */
[----:B------:R-:W-:-:S02]  /*16b00*/  FMNMX.FTZ R5, R31, R4, !PT ;  /* 0x000000041f057209 */ /* 0x000fc40007810000 */
[----:B------:R-:W-:Y:S02]  /*16b10*/  FMNMX.FTZ R13, R18, R13, !PT ;  /* 0x0000000d120d7209 */ /* 0x000fe40007810000 */
[----:B------:R-:W-:Y:S02]  /*16b20*/  ISETP.GT.AND P0, PT, R9, 0x59, !P6 ;  /* 0x000000590900780c */ /* 0x000fe40007704270 */
        /* <DEDUP_REMOVED lines=8> */
[----:B------:R-:W-:Y:S02]  /*16bb0*/  FSEL R50, R11, -INF , !P0 ;  /* 0xff8000000b327808 */ /* 0x000fe40004000000 */
[----:B------:R-:W-:Y:S01]  /*16bc0*/  FMNMX.FTZ R9, R49, R4, !PT ;  /* 0x0000000431097209 */ /* 0x000fe20007810000 */
[----:B------:R-:W0:Y:S03]  /*16bd0*/  SHFL.BFLY PT, R13, R8, 0x2, 0x1f ;  /* 0x0c401f00080d7f89 */ /* 0x000e2600000e0000 */
[----:B------:R-:W-:Y:S01]  /*16be0*/  FMNMX.FTZ R9, R50, R9, !PT ;  /* 0x0000000932097209 */ /* 0x000fe20007810000 */
[----:B------:R-:W2:Y:S04]  /*16bf0*/  LDL.64 R4, [R1+0x430] ;  /* 0x0004300001047983 */ /* 0x000ea80000100a00 */
[----:B------:R-:W-:Y:S04]  /*16c00*/  STL.64 [R1+0x420], R8 ;  /* 0x0004200801007387 */ /* 0x000fe80000100a00 */
[----:B------:R-:W4:Y:S01]  /*16c10*/  LDL R12, [R1+0x424] ;  /* 0x00042400010c7983 */ /* 0x000f220000100800 */
[----:B0-----:R-:W-:-:S05]  /*16c20*/  FMNMX.FTZ R13, R8, R13, !PT ;  /* 0x0000000d080d7209 */ /* 0x001fca0007810000 */
[----:B------:R-:W0:Y:S02]  /*16c30*/  SHFL.BFLY PT, R6, R13, 0x1, 0x1f ;  /* 0x0c201f000d067f89 */ /* 0x000e2400000e0000 */
[----:B0-----:R-:W-:-:S05]  /*16c40*/  FMNMX.FTZ R6, R13, R6, !PT ;  /* 0x000000060d067209 */ /* 0x001fca0007810000 */
[----:B------:R-:W-:Y:S04]  /*16c50*/  STL [R1+0x420], R6 ;  /* 0x0004200601007387 */ /* 0x000fe80000100800 */
[----:B------:R-:W3:Y:S04]  /*16c60*/  LDL R13, [R1+0x420] ;  /* 0x00042000010d7983 */ /* 0x000ee80000100800 */
[----:B----4-:R-:W0:Y:S02]  /*16c70*/  SHFL.BFLY PT, R9, R12, 0x2, 0x1f ;  /* 0x0c401f000c097f89 */ /* 0x010e2400000e0000 */
[----:B0-----:R-:W-:-:S05]  /*16c80*/  FMNMX.FTZ R9, R9, R12, !PT ;  /* 0x0000000c09097209 */ /* 0x001fca0007810000 */
[----:B------:R-:W0:Y:S01]  /*16c90*/  SHFL.BFLY PT, R28, R9, 0x1, 0x1f ;  /* 0x0c201f00091c7f89 */ /* 0x000e2200000e0000 */
[----:B---3--:R-:W-:Y:S01]  /*16ca0*/  FMUL.FTZ R7, R52, R13 ;  /* 0x0000000d34077220 */ /* 0x008fe20000410000 */
[----:B------:R-:W-:Y:S02]  /*16cb0*/  FSETP.NEU.FTZ.AND P0, PT, R13, -INF , PT ;  /* 0xff8000000d00780b */ /* 0x000fe40003f1d000 */
[----:B0-----:R-:W-:Y:S02]  /*16cc0*/  FMNMX.FTZ R28, R9, R28, !PT ;  /* 0x0000001c091c7209 */ /* 0x001fe40007810000 */
[----:B------:R-:W-:Y:S02]  /*16cd0*/  FSEL R11, R7, RZ, P0 ;  /* 0x000000ff070b7208 */ /* 0x000fe40000000000 */
[----:B------:R-:W-:Y:S01]  /*16ce0*/  FSEL R13, R13, RZ, P0 ;  /* 0x000000ff0d0d7208 */ /* 0x000fe20000000000 */
[C---:B------:R-:W-:Y:S01]  /*16cf0*/  FMUL.FTZ R6, R28.reuse, R52 ;  /* 0x000000341c067220 */ /* 0x040fe20000410000 */
[----:B------:R-:W-:-:S04]  /*16d00*/  FSETP.NEU.FTZ.AND P0, PT, R28, -INF , PT ;  /* 0xff8000001c00780b */ /* 0x000fc80003f1d000 */
[----:B------:R-:W-:Y:S02]  /*16d10*/  FSEL R8, R28, RZ, P0 ;  /* 0x000000ff1c087208 */ /* 0x000fe40000000000 */
[----:B------:R-:W-:Y:S01]  /*16d20*/  FSEL R51, R6, RZ, P0 ;  /* 0x000000ff06337208 */ /* 0x000fe20000000000 */
[----:B------:R-:W-:Y:S01]  /*16d30*/  FADD.FTZ R9, R20, -R13 ;  /* 0x8000000d14097221 */ /* 0x000fe20000010000 */
[-C--:B------:R-:W-:Y:S01]  /*16d40*/  FFMA.FTZ R7, R84, R52.reuse, -R11 ;  /* 0x0000003454077223 */ /* 0x080fe2000001080b */
[----:B------:R-:W-:Y:S02]  /*16d50*/  FADD.FTZ R21, R21, -R8 ;  /* 0x8000000815157221 */ /* 0x000fe40000010000 */
[-C--:B------:R-:W-:Y:S01]  /*16d60*/  FFMA.FTZ R188, R53, R52.reuse, -R51 ;  /* 0x0000003435bc7223 */ /* 0x080fe20000010833 */
[-C--:B------:R-:W-:Y:S01]  /*16d70*/  FMUL.FTZ R9, R9, R52.reuse ;  /* 0x0000003409097220 */ /* 0x080fe20000410000 */
[----:B------:R-:W-:Y:S01]  /*16d80*/  FMUL.FTZ R21, R52, R21 ;  /* 0x0000001534157220 */ /* 0x000fe20000410000 */
[-CC-:B------:R-:W-:Y:S01]  /*16d90*/  FFMA.FTZ R152, R152, R52.reuse, -R11.reuse ;  /* 0x0000003498987223 */ /* 0x180fe2000001080b */
[-C--:B------:R-:W-:Y:S01]  /*16da0*/  FFMA.FTZ R158, R36, R52.reuse, -R11 ;  /* 0x00000034249e7223 */ /* 0x080fe2000001080b */
[-CC-:B------:R-:W-:Y:S01]  /*16db0*/  FFMA.FTZ R153, R45, R52.reuse, -R51.reuse ;  /* 0x000000342d997223 */ /* 0x180fe20000010833 */
[----:B------:R-:W-:Y:S01]  /*16dc0*/  MUFU.EX2 R7, R7 ;  /* 0x0000000700077308 */ /* 0x000fe20000000800 */
[-C--:B------:R-:W-:Y:S01]  /*16dd0*/  FFMA.FTZ R169, R35, R52.reuse, -R51 ;  /* 0x0000003423a97223 */ /* 0x080fe20000010833 */
[-C--:B------:R-:W-:Y:S01]  /*16de0*/  FFMA.FTZ R154, R154, R52.reuse, -R11 ;  /* 0x000000349a9a7223 */ /* 0x080fe2000001080b */
[----:B------:R-:W-:-:S05]  /*16df0*/  FFMA.FTZ R155, R44, R52, -R51 ;  /* 0x000000342c9b7223 */ /* 0x000fca0000010833 */
[----:B------:R-:W2:Y:S01]  /*16e00*/  MUFU.EX2 R36, R9 ;  /* 0x0000000900247308 */ /* 0x000ea20000000800 */
[-C--:B------:R-:W-:Y:S01]  /*16e10*/  FFMA.FTZ R187, R82, R52.reuse, -R11 ;  /* 0x0000003452bb7223 */ /* 0x080fe2000001080b */
[----:B------:R-:W-:-:S06]  /*16e20*/  FFMA.FTZ R6, R46, R52, -R51 ;  /* 0x000000342e067223 */ /* 0x000fcc0000010833 */
[----:B------:R-:W-:Y:S08]  /*16e30*/  MUFU.EX2 R188, R188 ;  /* 0x000000bc00bc7308 */ /* 0x000ff00000000800 */
[----:B------:R-:W0:Y:S01]  /*16e40*/  MUFU.EX2 R35, R21 ;  /* 0x0000001500237308 */ /* 0x000e220000000800 */
[-C--:B------:R-:W-:Y:S01]  /*16e50*/  FFMA.FTZ R186, R80, R52.reuse, -R11 ;  /* 0x0000003450ba7223 */ /* 0x080fe2000001080b */
[----:B------:R-:W-:-:S06]  /*16e60*/  FFMA.FTZ R181, R43, R52, -R51 ;  /* 0x000000342bb57223 */ /* 0x000fcc0000010833 */
[----:B------:R-:W1:Y:S08]  /*16e70*/  MUFU.EX2 R152, R152 ;  /* 0x0000009800987308 */ /* 0x000e700000000800 */
[----:B------:R-:W3:Y:S01]  /*16e80*/  MUFU.EX2 R153, R153 ;  /* 0x0000009900997308 */ /* 0x000ee20000000800 */
[-C--:B------:R-:W-:Y:S01]  /*16e90*/  FFMA.FTZ R185, R78, R52.reuse, -R11 ;  /* 0x000000344eb97223 */ /* 0x080fe2000001080b */
[----:B------:R-:W-:-:S06]  /*16ea0*/  FFMA.FTZ R182, R42, R52, -R51 ;  /* 0x000000342ab67223 */ /* 0x000fcc0000010833 */
[----:B------:R-:W4:Y:S08]  /*16eb0*/  MUFU.EX2 R154, R154 ;  /* 0x0000009a009a7308 */ /* 0x000f300000000800 */
[----:B------:R-:W4:Y:S01]  /*16ec0*/  MUFU.EX2 R155, R155 ;  /* 0x0000009b009b7308 */ /* 0x000f220000000800 */
[----:B--2---:R-:W-:Y:S01]  /*16ed0*/  FFMA.FTZ R9, R36, R4, R7 ;  /* 0x0000000424097223 */ /* 0x004fe20000010007 */
[----:B0-----:R-:W-:-:S06]  /*16ee0*/  FFMA.FTZ R4, R5, R35, R188 ;  /* 0x0000002305047223 */ /* 0x001fcc00000100bc */
[----:B------:R-:W0:Y:S01]  /*16ef0*/  MUFU.EX2 R187, R187 ;  /* 0x000000bb00bb7308 */ /* 0x000e220000000800 */
[-C--:B------:R-:W-:Y:S01]  /*16f00*/  FFMA.FTZ R184, R76, R52.reuse, -R11 ;  /* 0x000000344cb87223 */ /* 0x080fe2000001080b */
[----:B------:R-:W-:-:S06]  /*16f10*/  FFMA.FTZ R177, R40, R52, -R51 ;  /* 0x0000003428b17223 */ /* 0x000fcc0000010833 */
[----:B------:R-:W2:Y:S01]  /*16f20*/  MUFU.EX2 R6, R6 ;  /* 0x0000000600067308 */ /* 0x000ea20000000800 */
[----:B-1----:R-:W-:Y:S01]  /*16f30*/  FADD.FTZ R9, R152, R9 ;  /* 0x0000000998097221 */ /* 0x002fe20000010000 */
[----:B---3--:R-:W-:-:S06]  /*16f40*/  FADD.FTZ R4, R153, R4 ;  /* 0x0000000499047221 */ /* 0x008fcc0000010000 */
[----:B------:R-:W1:Y:S01]  /*16f50*/  MUFU.EX2 R186, R186 ;  /* 0x000000ba00ba7308 */ /* 0x000e620000000800 */
        /* <DEDUP_REMOVED lines=10> */
[----:B--2---:R-:W-:-:S06]  /*17000*/  FADD.FTZ R4, R6, R5 ;  /* 0x0000000506047221 */ /* 0x004fcc0000010000 */
[----:B------:R-:W0:Y:S01]  /*17010*/  MUFU.EX2 R184, R184 ;  /* 0x000000b800b87308 */ /* 0x000e220000000800 */
[-C--:B------:R-:W-:Y:S01]  /*17020*/  FFMA.FTZ R175, R70, R52.reuse, -R11 ;  /* 0x0000003446af7223 */ /* 0x080fe2000001080b */
[----:B------:R-:W-:-:S06]  /*17030*/  FFMA.FTZ R172, R37, R52, -R51 ;  /* 0x0000003425ac7223 */ /* 0x000fcc0000010833 */
[----:B------:R-:W2:Y:S01]  /*17040*/  MUFU.EX2 R177, R177 ;  /* 0x000000b100b17308 */ /* 0x000ea20000000800 */
[----:B-1----:R-:W-:Y:S01]  /*17050*/  FADD.FTZ R8, R186, R9 ;  /* 0x00000009ba087221 */ /* 0x002fe20000010000 */
[----:B---3--:R-:W-:-:S06]  /*17060*/  FADD.FTZ R5, R181, R4 ;  /* 0x00000004b5057221 */ /* 0x008fcc0000010000 */
[----:B------:R-:W1:Y:S01]  /*17070*/  MUFU.EX2 R183, R183 ;  /* 0x000000b700b77308 */ /* 0x000e620000000800 */
[----:B------:R-:W-:-:S07]  /*17080*/  FFMA.FTZ R174, R68, R52, -R11 ;  /* 0x0000003444ae7223 */ /* 0x000fce000001080b */
        /* <DEDUP_REMOVED lines=54> */
[-CC-:B------:R-:W-:Y:S01]  /*173f0*/  FFMA.FTZ R15, R34, R52.reuse, -R11.reuse ;  /* 0x00000034220f7223 */ /* 0x180fe2000001080b */
[-CC-:B------:R-:W-:Y:S01]  /*17400*/  FFMA.FTZ R18, R18, R52.reuse, -R11.reuse ;  /* 0x0000003412127223 */ /* 0x180fe2000001080b */
[----:B------:R-:W-:-:S05]  /*17410*/  FFMA.FTZ R14, R14, R52, -R11 ;  /* 0x000000340e0e7223 */ /* 0x000fca000001080b */
[----:B------:R-:W3:Y:S01]  /*17420*/  MUFU.EX2 R160, R160 ;  /* 0x000000a000a07308 */ /* 0x000ee20000000800 */
[----:B------:R-:W-:Y:S01]  /*17430*/  FFMA.FTZ R13, R24, R52, -R11 ;  /* 0x00000034180d7223 */ /* 0x000fe2000001080b */
[----:B----4-:R-:W-:Y:S01]  /*17440*/  FADD.FTZ R5, R165, R4 ;  /* 0x00000004a5057221 */ /* 0x010fe20000010000 */
[----:B------:R-:W-:-:S05]  /*17450*/  FADD.FTZ R9, R161, R8 ;  /* 0x00000008a1097221 */ /* 0x000fca0000010000 */
[----:B------:R-:W4:Y:S01]  /*17460*/  MUFU.EX2 R156, R156 ;  /* 0x0000009c009c7308 */ /* 0x000f220000000800 */
[----:B------:R-:W-:Y:S01]  /*17470*/  FFMA.FTZ R11, R30, R52, -R51 ;  /* 0x000000341e0b7223 */ /* 0x000fe20000010833 */
[----:B0-----:R-:W-:Y:S01]  /*17480*/  FADD.FTZ R4, R166, R5 ;  /* 0x00000005a6047221 */ /* 0x001fe20000010000 */
[----:B--2---:R-:W-:-:S05]  /*17490*/  FADD.FTZ R24, R162, R9 ;  /* 0x00000009a2187221 */ /* 0x004fca0000010000 */
[----:B------:R-:W0:Y:S01]  /*174a0*/  MUFU.EX2 R157, R157 ;  /* 0x0000009d009d7308 */ /* 0x000e220000000800 */
[----:B------:R-:W-:-:S07]  /*174b0*/  FFMA.FTZ R12, R48, R52, -R51 ;  /* 0x00000034300c7223 */ /* 0x000fce0000010833 */
[----:B------:R-:W2:Y:S01]  /*174c0*/  MUFU.EX2 R19, R19 ;  /* 0x0000001300137308 */ /* 0x000ea20000000800 */
[----:B-1----:R-:W-:Y:S01]  /*174d0*/  FADD.FTZ R5, R159, R4 ;  /* 0x000000049f057221 */ /* 0x002fe20000010000 */
[----:B---3--:R-:W-:-:S06]  /*174e0*/  FADD.FTZ R9, R21, R24 ;  /* 0x0000001815097221 */ /* 0x008fcc0000010000 */
[----:B------:R-:W1:Y:S01]  /*174f0*/  MUFU.EX2 R158, R158 ;  /* 0x0000009e009e7308 */ /* 0x000e620000000800 */
[----:B------:R-:W-:-:S07]  /*17500*/  FFMA.FTZ R8, R49, R52, -R51 ;  /* 0x0000003431087223 */ /* 0x000fce0000010833 */
[----:B------:R-:W3:Y:S01]  /*17510*/  MUFU.EX2 R20, R20 ;  /* 0x0000001400147308 */ /* 0x000ee20000000800 */
[----:B------:R-:W-:Y:S01]  /*17520*/  FADD.FTZ R4, R160, R5 ;  /* 0x00000005a0047221 */ /* 0x000fe20000010000 */
[----:B----4-:R-:W-:-:S06]  /*17530*/  FADD.FTZ R24, R156, R9 ;  /* 0x000000099c187221 */ /* 0x010fcc0000010000 */
[----:B------:R-:W4:Y:S01]  /*17540*/  MUFU.EX2 R15, R15 ;  /* 0x0000000f000f7308 */ /* 0x000f220000000800 */
[----:B------:R-:W-:-:S07]  /*17550*/  FFMA.FTZ R9, R50, R52, -R51 ;  /* 0x0000003432097223 */ /* 0x000fce0000010833 */
[----:B------:R-:W4:Y:S01]  /*17560*/  MUFU.EX2 R11, R11 ;  /* 0x0000000b000b7308 */ /* 0x000f220000000800 */
[----:B0-----:R-:W-:Y:S01]  /*17570*/  FADD.FTZ R5, R157, R4 ;  /* 0x000000049d057221 */ /* 0x001fe20000010000 */
[----:B--2---:R-:W-:-:S06]  /*17580*/  FADD.FTZ R25, R19, R24 ;  /* 0x0000001813197221 */ /* 0x004fcc0000010000 */
[----:B------:R-:W0:Y:S08]  /*17590*/  MUFU.EX2 R18, R18 ;  /* 0x0000001200127308 */ /* 0x000e300000000800 */
[----:B------:R-:W2:Y:S01]  /*175a0*/  MUFU.EX2 R12, R12 ;  /* 0x0000000c000c7308 */ /* 0x000ea20000000800 */
[----:B-1----:R-:W-:Y:S01]  /*175b0*/  FADD.FTZ R4, R158, R5 ;  /* 0x000000059e047221 */ /* 0x002fe20000010000 */
[----:B---3--:R-:W-:-:S06]  /*175c0*/  FADD.FTZ R24, R20, R25 ;  /* 0x0000001914187221 */ /* 0x008fcc0000010000 */
[----:B------:R-:W1:Y:S08]  /*175d0*/  MUFU.EX2 R14, R14 ;  /* 0x0000000e000e7308 */ /* 0x000e700000000800 */
[----:B------:R-:W3:Y:S01]  /*175e0*/  MUFU.EX2 R8, R8 ;  /* 0x0000000800087308 */ /* 0x000ee20000000800 */
[----:B----4-:R-:W-:Y:S01]  /*175f0*/  FADD.FTZ R5, R15, R4 ;  /* 0x000000040f057221 */ /* 0x010fe20000010000 */
[----:B------:R-:W-:-:S06]  /*17600*/  FADD.FTZ R25, R11, R24 ;  /* 0x000000180b197221 */ /* 0x000fcc0000010000 */
[----:B------:R-:W4:Y:S08]  /*17610*/  MUFU.EX2 R13, R13 ;  /* 0x0000000d000d7308 */ /* 0x000f300000000800 */
[----:B------:R-:W4:Y:S01]  /*17620*/  MUFU.EX2 R9, R9 ;  /* 0x0000000900097308 */ /* 0x000f220000000800 */
[----:B0-----:R-:W-:Y:S01]  /*17630*/  FADD.FTZ R5, R18, R5 ;  /* 0x0000000512057221 */ /* 0x001fe20000010000 */
[----:B--2---:R-:W-:-:S03]  /*17640*/  FADD.FTZ R25, R12, R25 ;  /* 0x000000190c197221 */ /* 0x004fc60000010000 */
[----:B-1----:R-:W-:Y:S01]  /*17650*/  FADD.FTZ R30, R14, R5 ;  /* 0x000000050e1e7221 */ /* 0x002fe20000010000 */
[----:B---3--:R-:W-:-:S03]  /*17660*/  FADD.FTZ R4, R8, R25 ;  /* 0x0000001908047221 */ /* 0x008fc60000010000 */
[----:B----4-:R-:W-:Y:S01]  /*17670*/  FADD.FTZ R30, R13, R30 ;  /* 0x0000001e0d1e7221 */ /* 0x010fe20000010000 */
[----:B------:R-:W-:Y:S01]  /*17680*/  STL [R1+0x424], R28 ;  /* 0x0004241c01007387 */ /* 0x000fe20000100800 */
[----:B------:R-:W-:-:S05]  /*17690*/  FADD.FTZ R31, R9, R4 ;  /* 0x00000004091f7221 */ /* 0x000fca0000010000 */
        /* <DEDUP_REMOVED lines=139> */
[C---:B------:R-:W-:Y:S01]  /*17f50*/  FMUL.FTZ R41, R36.reuse, R41 ;  /* 0x0000002924297220 */ /* 0x040fe20000410000 */
[----:B------:R-:W-:-:S02]  /*17f60*/  FMUL.FTZ R31, R36, R31 ;  /* 0x0000001f241f7220 */ /* 0x000fc40000410000 */
        /* <DEDUP_REMOVED lines=134> */
[----:B------:R2:W-:Y:S01]  /*187d0*/  ST.E desc[UR36][R16.64+0x404], R147 ;  /* 0x0004049310007985 */ /* 0x0005e2000c101924 */
[C---:B---3--:R-:W-:Y:S01]  /*187e0*/  FMUL.FTZ R25, R35.reuse, R28 ;  /* 0x0000001c23197220 */ /* 0x048fe20000410000 */
        /* <DEDUP_REMOVED lines=10> */
[C---:B--2---:R-:W-:Y:S01]  /*18890*/  FMUL.FTZ R147, R36.reuse, R24 ;  /* 0x0000001824937220 */ /* 0x044fe20000410000 */
        /* <DEDUP_REMOVED lines=91> */
[----:B------:R-:W-:Y:S04]  /*18e50*/  ST.E desc[UR36][R16.64+0x3dc], R43 ;  /* 0x0003dc2b10007985 */ /* 0x000fe8000c101924 */
[----:B------:R4:W-:Y:S04]  /*18e60*/  ST.E desc[UR36][R16.64+0x3e8], R5 ;  /* 0x0003e80510007985 */ /* 0x0009e8000c101924 */
[----:B------:R4:W-:Y:S04]  /*18e70*/  ST.E desc[UR36][R16.64+0x3ec], R25 ;  /* 0x0003ec1910007985 */ /* 0x0009e8000c101924 */
[----:B------:R4:W-:Y:S04]  /*18e80*/  ST.E desc[UR36][R16.64+0x3f8], R27 ;  /* 0x0003f81b10007985 */ /* 0x0009e8000c101924 */
[----:B------:R4:W-:Y:S04]  /*18e90*/  ST.E desc[UR36][R16.64+0x3fc], R31 ;  /* 0x0003fc1f10007985 */ /* 0x0009e8000c101924 */
[----:B------:R4:W-:Y:S01]  /*18ea0*/  ST.E desc[UR36][R16.64+0x408], R35 ;  /* 0x0004082310007985 */ /* 0x0009e2000c101924 */
[----:B------:R2:W-:Y:S06]  /*18eb0*/  BAR.SYNC.DEFER_BLOCKING R206, 0x100 ;  /* 0x000400ce0000751d */ /* 0x0005ec0000010000 */
[----:B0-----:R-:W4:Y:S04]  /*18ec0*/  LD.E R29, desc[UR36][R16.64+0x210] ;  /* 0x00021024101d7980 */ /* 0x001f28000c101900 */
[----:B-1----:R-:W4:Y:S04]  /*18ed0*/  LD.E R33, desc[UR36][R16.64+0x214] ;  /* 0x0002142410217980 */ /* 0x002f28000c101900 */
[----:B------:R-:W4:Y:S04]  /*18ee0*/  LD.E R37, desc[UR36][R16.64+0x218] ;  /* 0x0002182410257980 */ /* 0x000f28000c101900 */
[----:B--2---:R-:W2:Y:S04]  /*18ef0*/  LD.E R39, desc[UR36][R16.64+0x21c] ;  /* 0x00021c2410277980 */ /* 0x004ea8000c101900 */
[----:B---3--:R-:W3:Y:S04]  /*18f00*/  LD.E R41, desc[UR36][R16.64+0x220] ;  /* 0x0002202410297980 */ /* 0x008ee8000c101900 */
[----:B----4-:R-:W4:Y:S04]  /*18f10*/  LD.E R5, desc[UR36][R16.64+0x224] ;  /* 0x0002242410057980 */ /* 0x010f28000c101900 */
        /* <DEDUP_REMOVED lines=123> */
[----:B------:R-:W-:Y:S04]  /*196d0*/  ST.E desc[UR36][R16.64+0x210], R29 ;  /* 0x0002101d10007985 */ /* 0x000fe8000c101924 */
[----:B------:R-:W-:Y:S04]  /*196e0*/  ST.E desc[UR36][R16.64+0x214], R33 ;  /* 0x0002142110007985 */ /* 0x000fe8000c101924 */
[----:B------:R-:W-:Y:S04]  /*196f0*/  ST.E desc[UR36][R16.64+0x218], R37 ;  /* 0x0002182510007985 */ /* 0x000fe8000c101924 */
[----:B--2---:R-:W-:Y:S04]  /*19700*/  ST.E desc[UR36][R16.64+0x21c], R39 ;  /* 0x00021c2710007985 */ /* 0x004fe8000c101924 */
[----:B---3--:R-:W-:Y:S04]  /*19710*/  ST.E desc[UR36][R16.64+0x220], R41 ;  /* 0x0002202910007985 */ /* 0x008fe8000c101924 */
        /* <DEDUP_REMOVED lines=124> */
[----:B------:R-:W4:Y:S04]  /*19ee0*/  LDL R195, [R1+0x68] ;  /* 0x0000680001c37983 */ /* 0x000f280000100800 */
[----:B-1----:R-:W4:Y:S04]  /*19ef0*/  LD.E R24, desc[UR36][R16.64+0x210] ;  /* 0x0002102410187980 */ /* 0x002f28000c101900 */
[----:B------:R-:W4:Y:S04]  /*19f00*/  LD.E R25, desc[UR36][R16.64+0x214] ;  /* 0x0002142410197980 */ /* 0x000f28000c101900 */
        /* <DEDUP_REMOVED lines=838> */
[----:B------:R0:W-:Y:S04]  /*1d370*/  ST.E desc[UR36][R16.64+0x214], R25 ;  /* 0x0002141910007985 */ /* 0x0001e8000c101924 */
        /* <DEDUP_REMOVED lines=126> */
[----:B------:R4:W-:Y:S04]  /*1db60*/  STL [R1+0x68], R0 ;  /* 0x0000680001007387 */ /* 0x0009e80000100800 */
        /* <DEDUP_REMOVED lines=9> */
[----:B-1----:R-:W4:Y:S04]  /*1dc00*/  LD.E R27, desc[UR36][R16.64+0x234] ;  /* 0x00023424101b7980 */ /* 0x002f28000c101900 */
        /* <DEDUP_REMOVED lines=246> */
[----:B0-----:R-:W1:Y:S04]  /*1eb70*/  LDL.64 R4, [R1+0x198] ;  /* 0x0001980001047983 */ /* 0x001e680000100a00 */
[----:B------:R2:W5:Y:S04]  /*1eb80*/  LD.E R0, desc[UR36][R2.64] ;  /* 0x0000002402007980 */ /* 0x000568000c101900 */
[----:B-1----:R-:W3:Y:S01]  /*1eb90*/  LD.E R6, desc[UR36][R4.64] ;  /* 0x0000002404067980 */ /* 0x002ee2000c101900 */
[----:B------:R-:W-:Y:S01]  /*1eba0*/  BSSY B0, `(.L_x_2257) ;  /* 0x0000005000007945 */ /* 0x000fe20003800000 */
[----:B---3--:R-:W-:-:S04]  /*1ebb0*/  LOP3.LUT R6, R6, 0x1, RZ, 0xfc, !PT ;  /* 0x0000000106067812 */ /* 0x008fc800078efcff */
[----:B------:R-:W-:-:S13]  /*1ebc0*/  ISETP.NE.AND P0, PT, R6, 0x3, PT ;  /* 0x000000030600780c */ /* 0x000fda0003f05270 */
[----:B--2---:R-:W-:Y:S05]  /*1ebd0*/  @!P0 BRA `(.L_x_2258) ;  /* 0x0000000000048947 */ /* 0x004fea0003800000 */
[----:B------:R-:W-:Y:S01]  /*1ebe0*/  BPT.TRAP 0x1 ;  /* 0x000000040000795c */ /* 0x000fe20000300000 */
.L_x_2258:
[----:B------:R-:W-:Y:S05]  /*1ebf0*/  BSYNC B0 ;  /* 0x0000000000007941 */ /* 0x000fea0003800000 */
.L_x_2257:
[----:B------:R-:W2:Y:S04]  /*1ec00*/  LD.E.64 R6, desc[UR36][R4.64+0x20] ;  /* 0x0000202404067980 */ /* 0x000ea8000c101b00 */
[----:B------:R-:W3:Y:S01]  /*1ec10*/  LD.E R8, desc[UR36][R4.64+0xc] ;  /* 0x00000c2404087980 */ /* 0x000ee2000c101900 */
[C---:B------:R-:W-:Y:S01]  /*1ec20*/  ISETP.GT.AND P0, PT, R10.reuse, UR40, PT ;  /* 0x000000280a007c0c */ /* 0x040fe2000bf04270 */
[----:B------:R-:W-:Y:S01]  /*1ec30*/  VIADD R10, R10, 0xffffffff ;  /* 0xffffffff0a0a7836 */ /* 0x000fe20000000000 */
[----:B--2---:R-:W-:-:S05]  /*1ec40*/  MOV R7, R6 ;  /* 0x0000000600077202 */ /* 0x004fca0000000f00 */
[----:B-----5:R-:W-:-:S05]  /*1ec50*/  IMAD R7, R0, 0x8, R7 ;  /* 0x0000000800077824 */ /* 0x020fca00078e0207 */
[----:B---3--:R-:W-:-:S04]  /*1ec60*/  PRMT R7, R8, 0x654, R7 ;  /* 0x0000065408077816 */ /* 0x008fc80000000007 */
[----:B------:R2:W-:Y:S01]  /*1ec70*/  SYNCS.ARRIVE.TRANS64.RED.A1T0 RZ, [R7+URZ], RZ ;  /* 0x000000ff07ff79a7 */ /* 0x0005e2000810043f */
[----:B------:R-:W-:Y:S05]  /*1ec80*/  @P0 BRA `(.L_x_2259) ;  /* 0xffffff4c00540947 */ /* 0x000fea000383ffff */
.L_x_2226:
[----:B------:R-:W-:Y:S05]  /*1ec90*/  WARPSYNC.ALL ;  /* 0x0000000000007948 */ /* 0x000fea0003800000 */
[----:B------:R-:W0:Y:S04]  /*1eca0*/  LDL R5, [R1+0x430] ;  /* 0x0004300001057983 */ /* 0x000e280000100800 */
[----:B------:R-:W3:Y:S04]  /*1ecb0*/  LDL R6, [R1+0x434] ;  /* 0x0004340001067983 */ /* 0x000ee80000100800 */
[----:B------:R-:W4:Y:S04]  /*1ecc0*/  LDL R136, [R1+0x1f8] ;  /* 0x0001f80001887983 */ /* 0x000f280000100800 */
[----:B------:R-:W5:Y:S04]  /*1ecd0*/  LDL.64 R12, [R1+0x3b8] ;  /* 0x0003b800010c7983 */ /* 0x000f680000100a00 */
        /* <DEDUP_REMOVED lines=60> */
[----:B------:R-:W5:Y:S04]  /*1f0a0*/  LDL R135, [R1+0x200] ;  /* 0x0002000001877983 */ /* 0x000f680000100800 */
[----:B0-----:R-:W0:Y:S02]  /*1f0b0*/  SHFL.BFLY PT, R0, R5, 0x2, 0x1f ;  /* 0x0c401f0005007f89 */ /* 0x001e2400000e0000 */
[----:B0-----:R-:W-:-:S05]  /*1f0c0*/  FADD.FTZ R0, R5, R0 ;  /* 0x0000000005007221 */ /* 0x001fca0000010000 */
[----:B------:R-:W0:Y:S02]  /*1f0d0*/  SHFL.BFLY PT, R3, R0, 0x1, 0x1f ;  /* 0x0c201f0000037f89 */ /* 0x000e2400000e0000 */
[----:B0-----:R-:W-:Y:S01]  /*1f0e0*/  FADD.FTZ R2, R0, R3 ;  /* 0x0000000300027221 */ /* 0x001fe20000010000 */
[----:B----4-:R-:W-:Y:S01]  /*1f0f0*/  VIADD R136, R136, 0x1 ;  /* 0x0000000188887836 */ /* 0x010fe20000000000 */
[----:B------:R-:W4:Y:S04]  /*1f100*/  LDL R0, [R1+0x204] ;  /* 0x0002040001007983 */ /* 0x000f280000100800 */
[----:B------:R-:W-:Y:S04]  /*1f110*/  STL [R1+0x430], R2 ;  /* 0x0004300201007387 */ /* 0x000fe80000100800 */
[----:B------:R-:W5:Y:S04]  /*1f120*/  LDL R147, [R1+0x430] ;  /* 0x0004300001937983 */ /* 0x000f680000100800 */
[----:B---3--:R-:W0:Y:S02]  /*1f130*/  SHFL.BFLY PT, R3, R6, 0x2, 0x1f ;  /* 0x0c401f0006037f89 */ /* 0x008e2400000e0000 */
[----:B0-----:R-:W-:Y:S01]  /*1f140*/  FADD.FTZ R3, R3, R6 ;  /* 0x0000000603037221 */ /* 0x001fe20000010000 */
[----:B------:R-:W-:Y:S01]  /*1f150*/  ISETP.NE.AND P2, PT, R136, 0x2, PT ;  /* 0x000000028800780c */ /* 0x000fe20003f45270 */
[----:B--2---:R-:W2:Y:S04]  /*1f160*/  LDL.64 R6, [R1+0x3f8] ;  /* 0x0003f80001067983 */ /* 0x004ea80000100a00 */
[----:B------:R-:W0:Y:S08]  /*1f170*/  SHFL.BFLY PT, R4, R3, 0x1, 0x1f ;  /* 0x0c201f0003047f89 */ /* 0x000e3000000e0000 */
[----:B------:R-:W3:Y:S01]  /*1f180*/  @!P2 LDL R134, [R1+0x1fc] ;  /* 0x0001fc000186a983 */ /* 0x000ee20000100800 */
[----:B0-----:R-:W-:-:S03]  /*1f190*/  FADD.FTZ R140, R3, R4 ;  /* 0x00000004038c7221 */ /* 0x001fc60000010000 */
[----:B------:R-:W2:Y:S02]  /*1f1a0*/  LDL.64 R4, [R1+0x3e8] ;  /* 0x0003e80001047983 */ /* 0x000ea40000100a00 */
[----:B------:R-:W-:Y:S02]  /*1f1b0*/  FSETP.NE.FTZ.AND P1, PT, R140, RZ, PT ;  /* 0x000000ff8c00720b */ /* 0x000fe40003f35000 */
[----:B------:R-:W2:Y:S11]  /*1f1c0*/  LDL.64 R2, [R1+0x408] ;  /* 0x0004080001027983 */ /* 0x000eb60000100a00 */
[----:B------:R-:W2:Y:S04]  /*1f1d0*/  @P1 LDL R143, [R1+0x440] ;  /* 0x00044000018f1983 */ /* 0x000ea80000100800 */
[----:B------:R-:W2:Y:S01]  /*1f1e0*/  @P1 LDL R145, [R1+0x424] ;  /* 0x0004240001911983 */ /* 0x000ea20000100800 */
[----:B------:R-:W-:-:S02]  /*1f1f0*/  IMAD.MOV.U32 R142, RZ, RZ, -0x800000 ;  /* 0xff800000ff8e7424 */ /* 0x000fc400078e00ff */
[----:B------:R-:W-:Y:S02]  /*1f200*/  IMAD.MOV.U32 R137, RZ, RZ, RZ ;  /* 0x000000ffff897224 */ /* 0x000fe400078e00ff */
[----:B------:R-:W-:Y:S01]  /*1f210*/  IMAD.MOV.U32 R144, RZ, RZ, -0x800000 ;  /* 0xff800000ff907424 */ /* 0x000fe200078e00ff */
[----:B------:R0:W-:Y:S08]  /*1f220*/  BAR.ARV R205, 0x100 ;  /* 0x000400cd0000751d */ /* 0x0001f00000002000 */
[----:B------:R-:W-:Y:S06]  /*1f230*/  BAR.ARV 0x8, 0x180 ;  /* 0x0206000000007b1d */ /* 0x000fec0000002000 */
[----:B-----5:R-:W-:-:S13]  /*1f240*/  FSETP.NE.FTZ.AND P0, PT, R147, RZ, PT ;  /* 0x000000ff9300720b */ /* 0x020fda0003f15000 */
[----:B------:R-:W5:Y:S04]  /*1f250*/  @P0 LDL R138, [R1+0x440] ;  /* 0x00044000018a0983 */ /* 0x000f680000100800 */
[----:B------:R-:W2:Y:S01]  /*1f260*/  @P0 LDL R139, [R1+0x420] ;  /* 0x00042000018b0983 */ /* 0x000ea20000100800 */
[----:B------:R-:W1:Y:S02]  /*1f270*/  @P0 MUFU.LG2 R141, R147 ;  /* 0x00000093008d0308 */ /* 0x000e640000000c00 */
[----:B-1----:R-:W-:-:S06]  /*1f280*/  @P0 FMUL.FTZ R141, R141, 0.69314718246459960938 ;  /* 0x3f3172188d8d0820 */ /* 0x002fcc0000410000 */
[----:B------:R-:W-:Y:S08]  /*1f290*/  @P1 MUFU.LG2 R146, R140 ;  /* 0x0000008c00921308 */ /* 0x000ff00000000c00 */
[----:B------:R-:W1:Y:S01]  /*1f2a0*/  @P0 MUFU.RCP R137, R147 ;  /* 0x0000009300890308 */ /* 0x000e620000001000 */
[----:B---3--:R-:W-:Y:S01]  /*1f2b0*/  @!P2 LOP3.LUT R134, R134, 0x1, RZ, 0x3c, !PT ;  /* 0x000000018686a812 */ /* 0x008fe200078e3cff */
[----:B----4-:R-:W-:Y:S01]  /*1f2c0*/  VIADD R0, R0, 0x1 ;  /* 0x0000000100007836 */ /* 0x010fe20000000000 */
[----:B------:R-:W-:Y:S04]  /*1f2d0*/  STL [R1+0x434], R140 ;  /* 0x0004348c01007387 */ /* 0x000fe80000100800 */
[----:B------:R-:W-:Y:S04]  /*1f2e0*/  STL [R1+0x1f8], R136 ;  /* 0x0001f88801007387 */ /* 0x000fe80000100800 */
[----:B------:R-:W-:Y:S01]  /*1f2f0*/  @!P2 STL [R1+0x1fc], R134 ;  /* 0x0001fc860100a387 */ /* 0x000fe20000100800 */
        /* <DEDUP_REMOVED lines=64> */
[----:B------:R-:W-:Y:S04]  /*1f700*/  STL.64 [R1+0x210], R132 ;  /* 0x0002108401007387 */ /* 0x000fe80000100a00 */
        /* <DEDUP_REMOVED lines=31> */
[----:B------:R-:W-:Y:S04]  /*1f900*/  STL [R1+0x204], R0 ;  /* 0x0002040001007387 */ /* 0x000fe80000100800 */
[----:B------:R-:W-:Y:S01]  /*1f910*/  @!P2 STL [R1+0x1f8], RZ ;  /* 0x0001f8ff0100a387 */ /* 0x000fe20000100800 */
[----:B-----5:R-:W-:-:S04]  /*1f920*/  @P0 FMUL.FTZ R138, R138, 0.69314718246459960938 ;  /* 0x3f3172188a8a0820 */ /* 0x020fc80000410000 */
[----:B--2---:R-:W-:Y:S01]  /*1f930*/  @P0 FFMA.FTZ R142, R138, R139, R141 ;  /* 0x0000008b8a8e0223 */ /* 0x004fe2000001008d */
[----:B------:R-:W-:-:S06]  /*1f940*/  IMAD.MOV.U32 R138, RZ, RZ, RZ ;  /* 0x000000ffff8a7224 */ /* 0x000fcc00078e00ff */
[----:B------:R-:W1:Y:S01]  /*1f950*/  @P1 MUFU.RCP R138, R140 ;  /* 0x0000008c008a1308 */ /* 0x000e620000001000 */
[----:B------:R-:W-:Y:S01]  /*1f960*/  @P1 FMUL.FTZ R139, R146, 0.69314718246459960938 ;  /* 0x3f317218928b1820 */ /* 0x000fe20000410000 */
[----:B------:R-:W-:-:S04]  /*1f970*/  @P1 FMUL.FTZ R146, R143, 0.69314718246459960938 ;  /* 0x3f3172188f921820 */ /* 0x000fc80000410000 */
[----:B------:R-:W-:Y:S01]  /*1f980*/  @P1 FFMA.FTZ R144, R146, R145, R139 ;  /* 0x0000009192901223 */ /* 0x000fe2000001008b */
[-C--:B-1----:R-:W-:Y:S01]  /*1f990*/  FMUL.FTZ R13, R13, R138.reuse ;  /* 0x0000008a0d0d7220 */ /* 0x082fe20000410000 */
[-C--:B------:R-:W-:Y:S01]  /*1f9a0*/  FMUL.FTZ R12, R12, R138.reuse ;  /* 0x0000008a0c0c7220 */ /* 0x080fe20000410000 */
[-C--:B------:R-:W-:Y:S01]  /*1f9b0*/  FMUL.FTZ R69, R69, R138.reuse ;  /* 0x0000008a45457220 */ /* 0x080fe20000410000 */
[-C--:B------:R-:W-:Y:S01]  /*1f9c0*/  FMUL.FTZ R68, R68, R138.reuse ;  /* 0x0000008a44447220 */ /* 0x080fe20000410000 */
[-C--:B------:R-:W-:Y:S01]  /*1f9d0*/  FMUL.FTZ R67, R67, R138.reuse ;  /* 0x0000008a43437220 */ /* 0x080fe20000410000 */
[-C--:B------:R-:W-:Y:S01]  /*1f9e0*/  FMUL.FTZ R66, R66, R138.reuse ;  /* 0x0000008a42427220 */ /* 0x080fe20000410000 */
[----:B------:R1:W-:Y:S01]  /*1f9f0*/  STL.64 [R1+0x3b8], R12 ;  /* 0x0003b80c01007387 */ /* 0x0003e20000100a00 */
        /* <DEDUP_REMOVED lines=58> */
[----:B-1----:R-:W-:Y:S01]  /*1fda0*/  VIADD R12, R135, 0x1 ;  /* 0x00000001870c7836 */ /* 0x002fe20000000000 */
[----:B------:R0:W-:Y:S04]  /*1fdb0*/  STL [R1+0x430], R142 ;  /* 0x0004308e01007387 */ /* 0x0001e80000100800 */
[----:B------:R0:W-:Y:S04]  /*1fdc0*/  STL [R1+0x434], R144 ;  /* 0x0004349001007387 */ /* 0x0001e80000100800 */
[----:B------:R0:W-:Y:S04]  /*1fdd0*/  STL.64 [R1+0x218], R68 ;  /* 0x0002184401007387 */ /* 0x0001e80000100a00 */
        /* <DEDUP_REMOVED lines=30> */
[----:B------:R0:W-:Y:S01]  /*1ffc0*/  STL [R1+0x200], R12 ;  /* 0x0002000c01007387 */ /* 0x0001e20000100800 */
[----:B------:R-:W-:-:S13]  /*1ffd0*/  PLOP3.LUT P0, PT, PT, PT, PT, 0x8, 0x0 ;  /* 0x000000000000781c */ /* 0x000fda0003f0e170 */
.L_x_2156:
[----:B------:R-:W1:Y:S08]  /*1ffe0*/  S2UR UR9, SR_CgaCtaId ;  /* 0x00000000000979c3 */ /* 0x000e700000008800 */
[----:B------:R-:W-:Y:S06]  /*1fff0*/  BAR.SYNC.DEFER_BLOCKING 0x5, 0x180 ;  /* 0x0146000000007b1d */ /* 0x000fec0000010000 */
[----:B------:R-:W-:Y:S01]  /*20000*/  UMOV UR42, 0x400 ;  /* 0x00000400002a7882 */ /* 0x000fe20000000000 */
[----:B------:R-:W-:Y:S01]  /*20010*/  BSSY B0, `(.L_x_2260) ;  /* 0x0000292000007945 */ /* 0x000fe20003800000 */
[----:B-1----:R-:W-:-:S09]  /*20020*/  ULEA UR42, UR9, UR42, 0x18 ;  /* 0x0000002a092a7291 */ /* 0x002fd2000f8ec03f */
[----:B------:R-:W1:Y:S02]  /*20030*/  LDS R0, [UR42+0x324d0] ;  /* 0x0324d02aff007984 */ /* 0x000e640008000800 */
[----:B-1----:R-:W-:Y:S01]  /*20040*/  R2UR UR4, R0 ;  /* 0x00000000000472ca */ /* 0x002fe200000e0000 */
[----:B------:R-:W-:Y:S06]  /*20050*/  BAR.ARV 0x4, 0x180 ;  /* 0x0106000000007b1d */ /* 0x000fec0000002000 */
[----:B------:R-:W-:Y:S08]  /*20060*/  @P0 BRA `(.L_x_2261) ;  /* 0x0000001c00500947 */ /* 0x000ff00003800000 */
[----:B------:R-:W2:Y:S01]  /*20070*/  LDL.128 R96, [R1+0x2b0] ;  /* 0x0002b00001607983 */ /* 0x000ea20000100c00 */
[----:B0-----:R-:W0:Y:S01]  /*20080*/  LDC R20, c[0x0][0xce8] ;  /* 0x00033a00ff147b82 */ /* 0x001e220000000800 */
[----:B------:R-:W-:Y:S01]  /*20090*/  ULDC UR5, c[0x0][0xb88] ;  /* 0x0002e20000057ab9 */ /* 0x000fe20000000800 */
[----:B------:R-:W-:Y:S01]  /*200a0*/  R2UR UR14, R200 ;  /* 0x00000000c80e72ca */ /* 0x000fe200000e0000 */
[----:B------:R-:W3:Y:S04]  /*200b0*/  LDL.128 R92, [R1+0x2c0] ;  /* 0x0002c000015c7983 */ /* 0x000ee80000100c00 */
[----:B------:R-:W4:Y:S04]  /*200c0*/  LDL.128 R136, [R1+0x210] ;  /* 0x0002100001887983 */ /* 0x000f280000100c00 */
        /* <DEDUP_REMOVED lines=28> */
[----:B------:R-:W4:Y:S01]  /*20290*/  LDL.128 R8, [R1+0x400] ;  /* 0x0004000001087983 */ /* 0x000f220000100c00 */
[----:B------:R-:W-:Y:S01]  /*202a0*/  VIADD R158, R202, UR61 ;  /* 0x0000003dca9e7c36 */ /* 0x000fe20008000000 */
[----:B------:R-:W-:Y:S01]  /*202b0*/  LOP3.LUT P0, RZ, R210, 0x3, RZ, 0xc0, !PT ;  /* 0x00000003d2ff7812 */ /* 0x000fe2000780c0ff */
[----:B0-----:R-:W-:Y:S01]  /*202c0*/  IMAD R0, R20, UR5, RZ ;  /* 0x0000000514007c24 */ /* 0x001fe2000f8e02ff */
[----:B------:R-:W-:Y:S01]  /*202d0*/  IADD3 R142, P1, R178, 0x8020, RZ ;  /* 0x00008020b28e7810 */ /* 0x000fe20007f3e0ff */
[----:B------:R-:W-:-:S03]  /*202e0*/  ULDC.64 UR10, c[0x0][0xc90] ;  /* 0x00032400000a7ab9 */ /* 0x000fc60000000a00 */
[----:B------:R-:W-:-:S13]  /*202f0*/  ISETP.GE.OR P2, PT, R158, R0, P0 ;  /* 0x000000009e00720c */ /* 0x000fda0000746670 */
[----:B------:R-:W4:Y:S01]  /*20300*/  @!P2 LDL R21, [R1+0x430] ;  /* 0x000430000115a983 */ /* 0x000f220000100800 */
[----:B------:R-:W-:-:S04]  /*20310*/  LOP3.LUT R143, R142, 0x380, RZ, 0xc0, !PT ;  /* 0x000003808e8f7812 */ /* 0x000fc800078ec0ff */
[----:B------:R-:W-:-:S04]  /*20320*/  SHF.R.U64 R143, R143, 0x3, RZ ;  /* 0x000000038f8f7819 */ /* 0x000fc800000012ff */
[----:B------:R-:W-:Y:S01]  /*20330*/  LOP3.LUT R142, R143, R142, RZ, 0x3c, !PT ;  /* 0x0000008e8f8e7212 */ /* 0x000fe200078e3cff */
[----:B------:R-:W-:Y:S01]  /*20340*/  IMAD.X R143, RZ, RZ, R179, P1 ;  /* 0x000000ffff8f7224 */ /* 0x000fe200008e06b3 */
[----:B------:R-:W-:-:S04]  /*20350*/  IADD3 R155, P1, R178, 0xc040, RZ ;  /* 0x0000c040b29b7810 */ /* 0x000fc80007f3e0ff */
[----:B------:R-:W-:Y:S02]  /*20360*/  LOP3.LUT R154, R155, 0x380, RZ, 0xc0, !PT ;  /* 0x000003809b9a7812 */ /* 0x000fe400078ec0ff */
[----:B------:R-:W-:Y:S02]  /*20370*/  IADD3 R3, P4, R178, 0x4040, RZ ;  /* 0x00004040b2037810 */ /* 0x000fe40007f9e0ff */
[----:B------:R-:W-:Y:S02]  /*20380*/  SHF.R.U64 R154, R154, 0x3, RZ ;  /* 0x000000039a9a7819 */ /* 0x000fe400000012ff */
[----:B------:R-:W-:Y:S02]  /*20390*/  LOP3.LUT R2, R3, 0x380, RZ, 0xc0, !PT ;  /* 0x0000038003027812 */ /* 0x000fe400078ec0ff */
[----:B------:R-:W-:Y:S01]  /*203a0*/  LOP3.LUT R154, R154, R155, RZ, 0x3c, !PT ;  /* 0x0000009b9a9a7212 */ /* 0x000fe200078e3cff */
[----:B------:R-:W-:Y:S01]  /*203b0*/  IMAD.X R155, RZ, RZ, R179, P1 ;  /* 0x000000ffff9b7224 */ /* 0x000fe200008e06b3 */
[----:B------:R-:W-:-:S02]  /*203c0*/  ISETP.NE.AND P1, PT, R20, 0x1, PT ;  /* 0x000000011400780c */ /* 0x000fc40003f25270 */
[----:B------:R-:W-:-:S04]  /*203d0*/  SHF.R.U64 R2, R2, 0x3, RZ ;  /* 0x0000000302027819 */ /* 0x000fc800000012ff */
[----:B------:R-:W-:Y:S01]  /*203e0*/  LOP3.LUT R2, R2, R3, RZ, 0x3c, !PT ;  /* 0x0000000302027212 */ /* 0x000fe200078e3cff */
[----:B------:R-:W-:Y:S01]  /*203f0*/  IMAD.X R3, RZ, RZ, R179, P4 ;  /* 0x000000ffff037224 */ /* 0x000fe200020e06b3 */
[----:B------:R-:W-:-:S04]  /*20400*/  LOP3.LUT R149, R178, 0x380, RZ, 0xc0, !PT ;  /* 0x00000380b2957812 */ /* 0x000fc800078ec0ff */
[----:B------:R-:W-:Y:S02]  /*20410*/  MOV R2, R2 ;  /* 0x0000000200027202 */ /* 0x000fe40000000f00 */
[----:B------:R-:W0:Y:S01]  /*20420*/  @P1 LDC R3, c[0x0][0xcec] ;  /* 0x00033b00ff031b82 */ /* 0x000e220000000800 */
[----:B------:R-:W-:-:S04]  /*20430*/  SHF.R.U64 R149, R149, 0x3, RZ ;  /* 0x0000000395957819 */ /* 0x000fc800000012ff */
[----:B------:R-:W-:Y:S01]  /*20440*/  LOP3.LUT R148, R149, R178, RZ, 0x3c, !PT ;  /* 0x000000b295947212 */ /* 0x000fe200078e3cff */
[----:B------:R-:W-:Y:S01]  /*20450*/  IMAD.MOV.U32 R149, RZ, RZ, R179 ;  /* 0x000000ffff957224 */ /* 0x000fe200078e00b3 */
[C---:B------:R-:W-:Y:S02]  /*20460*/  IADD3 R145, P3, R178.reuse, 0x8040, RZ ;  /* 0x00008040b2917810 */ /* 0x040fe40007f7e0ff */
[----:B------:R-:W-:Y:S02]  /*20470*/  IADD3 R19, P5, R178, 0x4060, RZ ;  /* 0x00004060b2137810 */ /* 0x000fe40007fbe0ff */
[----:B------:R-:W-:Y:S02]  /*20480*/  MOV R148, R148 ;  /* 0x0000009400947202 */ /* 0x000fe40000000f00 */
[----:B------:R-:W-:Y:S01]  /*20490*/  LOP3.LUT R144, R145, 0x380, RZ, 0xc0, !PT ;  /* 0x0000038091907812 */ /* 0x000fe200078ec0ff */
[----:B------:R-:W-:Y:S01]  /*204a0*/  USHF.R.S32.HI UR12, URZ, 0x1f, UR14 ;  /* 0x0000001f3f0c7899 */ /* 0x000fe2000801140e */
[----:B------:R-:W-:-:S02]  /*204b0*/  LOP3.LUT R18, R19, 0x380, RZ, 0xc0, !PT ;  /* 0x0000038013127812 */ /* 0x000fc400078ec0ff */
[----:B------:R-:W-:Y:S01]  /*204c0*/  SHF.R.U64 R144, R144, 0x3, RZ ;  /* 0x0000000390907819 */ /* 0x000fe200000012ff */
[----:B------:R-:W-:Y:S01]  /*204d0*/  UIMAD UR5, UR12, UR10, URZ ;  /* 0x0000000a0c0572a4 */ /* 0x000fe2000f8e023f */
[----:B------:R-:W-:Y:S01]  /*204e0*/  SHF.R.U64 R18, R18, 0x3, RZ ;  /* 0x0000000312127819 */ /* 0x000fe200000012ff */
[----:B------:R-:W-:Y:S01]  /*204f0*/  USHF.R.S32.HI UR13, URZ, 0x1f, UR60 ;  /* 0x0000001f3f0d7899 */ /* 0x000fe2000801143c */
[----:B------:R-:W-:Y:S01]  /*20500*/  LOP3.LUT R144, R144, R145, RZ, 0x3c, !PT ;  /* 0x0000009190907212 */ /* 0x000fe200078e3cff */
[--C-:B------:R-:W-:Y:S01]  /*20510*/  IMAD.X R145, RZ, RZ, R179.reuse, P3 ;  /* 0x000000ffff917224 */ /* 0x100fe200018e06b3 */
[----:B------:R-:W-:Y:S01]  /*20520*/  IADD3 R140, P6, R178, 0x8000, RZ ;  /* 0x00008000b28c7810 */ /* 0x000fe20007fde0ff */
[----:B------:R-:W-:Y:S01]  /*20530*/  UIMAD.WIDE.U32 UR6, UR14, UR10, URZ ;  /* 0x0000000a0e0672a5 */ /* 0x000fe2000f8e003f */
[----:B------:R-:W-:Y:S01]  /*20540*/  LOP3.LUT R18, R18, R19, RZ, 0x3c, !PT ;  /* 0x0000001312127212 */ /* 0x000fe200078e3cff */
[----:B------:R-:W-:Y:S01]  /*20550*/  UIMAD UR5, UR14, UR11, UR5 ;  /* 0x0000000b0e0572a4 */ /* 0x000fe2000f8e0205 */
[----:B------:R-:W-:Y:S01]  /*20560*/  IADD3 R157, P3, R178, 0xc060, RZ ;  /* 0x0000c060b29d7810 */ /* 0x000fe20007f7e0ff */
[----:B------:R-:W-:Y:S01]  /*20570*/  IMAD.X R19, RZ, RZ, R179, P5 ;  /* 0x000000ffff137224 */ /* 0x000fe200028e06b3 */
[----:B------:R-:W-:Y:S01]  /*20580*/  ULDC.64 UR10, c[0x0][0xc98] ;  /* 0x00032600000a7ab9 */ /* 0x000fe20000000a00 */
[----:B------:R-:W-:Y:S01]  /*20590*/  LOP3.LUT R141, R140, 0x380, RZ, 0xc0, !PT ;  /* 0x000003808c8d7812 */ /* 0x000fe200078ec0ff */
[----:B------:R-:W-:Y:S01]  /*205a0*/  UIMAD UR8, UR13, UR10, URZ ;  /* 0x0000000a0d0872a4 */ /* 0x000fe2000f8e023f */
[----:B------:R-:W-:Y:S01]  /*205b0*/  LOP3.LUT R156, R157, 0x380, RZ, 0xc0, !PT ;  /* 0x000003809d9c7812 */ /* 0x000fe200078ec0ff */
[----:B------:R-:W-:Y:S01]  /*205c0*/  UIADD3 UR7, UR7, UR5, URZ ;  /* 0x0000000507077290 */ /* 0x000fe2000fffe03f */
[----:B------:R-:W-:Y:S01]  /*205d0*/  MOV R18, R18 ;  /* 0x0000001200127202 */ /* 0x000fe20000000f00 */
[----:B------:R-:W-:Y:S01]  /*205e0*/  UIMAD UR8, UR60, UR11, UR8 ;  /* 0x0000000b3c0872a4 */ /* 0x000fe2000f8e0208 */
[----:B------:R-:W-:Y:S01]  /*205f0*/  SHF.R.U64 R141, R141, 0x3, RZ ;  /* 0x000000038d8d7819 */ /* 0x000fe200000012ff */
[----:B------:R-:W-:Y:S01]  /*20600*/  UIMAD.WIDE.U32 UR6, UR60, UR10, UR6 ;  /* 0x0000000a3c0672a5 */ /* 0x000fe2000f8e0006 */
[----:B------:R-:W-:-:S02]  /*20610*/  SHF.R.U64 R156, R156, 0x3, RZ ;  /* 0x000000039c9c7819 */ /* 0x000fc400000012ff */
[C---:B------:R-:W-:Y:S01]  /*20620*/  IADD3 R147, P4, R178.reuse, 0x8060, RZ ;  /* 0x00008060b2937810 */ /* 0x040fe20007f9e0ff */
[----:B------:R-:W-:Y:S01]  /*20630*/  ULDC.64 UR10, c[0x0][0xbe8] ;  /* 0x0002fa00000a7ab9 */ /* 0x000fe20000000a00 */
[----:B------:R-:W-:Y:S01]  /*20640*/  LOP3.LUT R140, R141, R140, RZ, 0x3c, !PT ;  /* 0x0000008c8d8c7212 */ /* 0x000fe200078e3cff */
[--C-:B------:R-:W-:Y:S01]  /*20650*/  IMAD.X R141, RZ, RZ, R179.reuse, P6 ;  /* 0x000000ffff8d7224 */ /* 0x100fe200030e06b3 */
[----:B------:R-:W-:Y:S02]  /*20660*/  IADD3 R151, P5, R178, 0xc000, RZ ;  /* 0x0000c000b2977810 */ /* 0x000fe40007fbe0ff */
[----:B------:R-:W-:Y:S01]  /*20670*/  LOP3.LUT R156, R156, R157, RZ, 0x3c, !PT ;  /* 0x0000009d9c9c7212 */ /* 0x000fe200078e3cff */
[----:B------:R-:W-:Y:S01]  /*20680*/  IMAD.X R157, RZ, RZ, R179, P3 ;  /* 0x000000ffff9d7224 */ /* 0x000fe200018e06b3 */
[----:B------:R-:W-:Y:S02]  /*20690*/  IADD3 R153, P6, R178, 0xc020, RZ ;  /* 0x0000c020b2997810 */ /* 0x000fe40007fde0ff */
[----:B------:R-:W-:-:S02]  /*206a0*/  LOP3.LUT R146, R147, 0x380, RZ, 0xc0, !PT ;  /* 0x0000038093927812 */ /* 0x000fc400078ec0ff */
[----:B------:R-:W-:Y:S02]  /*206b0*/  LOP3.LUT R150, R151, 0x380, RZ, 0xc0, !PT ;  /* 0x0000038097967812 */ /* 0x000fe400078ec0ff */
[----:B------:R-:W-:Y:S02]  /*206c0*/  LOP3.LUT R152, R153, 0x380, RZ, 0xc0, !PT ;  /* 0x0000038099987812 */ /* 0x000fe400078ec0ff */
[----:B------:R-:W-:Y:S02]  /*206d0*/  SHF.R.U64 R146, R146, 0x3, RZ ;  /* 0x0000000392927819 */ /* 0x000fe400000012ff */
[----:B------:R-:W-:Y:S02]  /*206e0*/  SHF.R.U64 R150, R150, 0x3, RZ ;  /* 0x0000000396967819 */ /* 0x000fe400000012ff */
[----:B------:R-:W-:Y:S02]  /*206f0*/  SHF.R.U64 R152, R152, 0x3, RZ ;  /* 0x0000000398987819 */ /* 0x000fe400000012ff */
[----:B------:R-:W-:Y:S01]  /*20700*/  LOP3.LUT R146, R146, R147, RZ, 0x3c, !PT ;  /* 0x0000009392927212 */ /* 0x000fe200078e3cff */
[--C-:B------:R-:W-:Y:S01]  /*20710*/  IMAD.X R147, RZ, RZ, R179.reuse, P4 ;  /* 0x000000ffff937224 */ /* 0x100fe200020e06b3 */
[----:B------:R-:W-:Y:S01]  /*20720*/  LOP3.LUT R150, R150, R151, RZ, 0x3c, !PT ;  /* 0x0000009796967212 */ /* 0x000fe200078e3cff */
[----:B------:R-:W-:Y:S01]  /*20730*/  IMAD.X R151, RZ, RZ, R179, P5 ;  /* 0x000000ffff977224 */ /* 0x000fe200028e06b3 */
[----:B------:R-:W-:-:S02]  /*20740*/  LOP3.LUT R152, R152, R153, RZ, 0x3c, !PT ;  /* 0x0000009998987212 */ /* 0x000fc400078e3cff */
[----:B--2---:R-:W-:Y:S02]  /*20750*/  F2FP.F16.F32.PACK_AB R96, R97, R96 ;  /* 0x000000606160723e */ /* 0x004fe400000000ff */
[----:B------:R-:W-:Y:S02]  /*20760*/  F2FP.F16.F32.PACK_AB R97, R99, R98 ;  /* 0x000000626361723e */ /* 0x000fe400000000ff */
[----:B---3--:R-:W-:Y:S02]  /*20770*/  F2FP.F16.F32.PACK_AB R98, R93, R92 ;  /* 0x0000005c5d62723e */ /* 0x008fe400000000ff */
[----:B------:R-:W1:Y:S01]  /*20780*/  @P1 LDC R92, c[0x0][0xcf0] ;  /* 0x00033c00ff5c1b82 */ /* 0x000e620000000800 */
[----:B----4-:R-:W-:Y:S02]  /*20790*/  F2FP.F16.F32.PACK_AB R136, R137, R136 ;  /* 0x000000888988723e */ /* 0x010fe400000000ff */
[----:B------:R-:W-:Y:S02]  /*207a0*/  F2FP.F16.F32.PACK_AB R137, R139, R138 ;  /* 0x0000008a8b89723e */ /* 0x000fe400000000ff */
[----:B------:R-:W-:-:S02]  /*207b0*/  F2FP.F16.F32.PACK_AB R128, R129, R128 ;  /* 0x000000808180723e */ /* 0x000fc400000000ff */
[----:B------:R-:W-:Y:S02]  /*207c0*/  F2FP.F16.F32.PACK_AB R129, R131, R130 ;  /* 0x000000828381723e */ /* 0x000fe400000000ff */
[----:B------:R-:W-:Y:S02]  /*207d0*/  F2FP.F16.F32.PACK_AB R138, R133, R132 ;  /* 0x00000084858a723e */ /* 0x000fe400000000ff */
[----:B------:R-:W-:Y:S01]  /*207e0*/  F2FP.F16.F32.PACK_AB R139, R135, R134 ;  /* 0x00000086878b723e */ /* 0x000fe200000000ff */
[----:B------:R-:W-:Y:S01]  /*207f0*/  BAR.SYNC.DEFER_BLOCKING 0x1, 0x100 ;  /* 0x0044000000007b1d */ /* 0x000fe20000010000 */
        /* <DEDUP_REMOVED lines=15> */
[----:B------:R-:W-:Y:S01]  /*208f0*/  VIADD R84, R228, UR61 ;  /* 0x0000003de4547c36 */ /* 0x000fe20008000000 */
[----:B------:R-:W-:Y:S01]  /*20900*/  STSM.16.M88.4 [R148], R136 ;  /* 0x0000008894007844 */ /* 0x000fe20000000200 */
[----:B------:R-:W-:-:S02]  /*20910*/  F2FP.F16.F32.PACK_AB R99, R95, R94 ;  /* 0x0000005e5f63723e */ /* 0x000fc400000000ff */
[----:B------:R-:W-:Y:S02]  /*20920*/  F2FP.F16.F32.PACK_AB R106, R101, R100 ;  /* 0x00000064656a723e */ /* 0x000fe400000000ff */
[----:B------:R-:W-:Y:S01]  /*20930*/  F2FP.F16.F32.PACK_AB R107, R103, R102 ;  /* 0x00000066676b723e */ /* 0x000fe200000000ff */
[----:B------:R-:W-:Y:S01]  /*20940*/  STSM.16.M88.4 [R227], R128 ;  /* 0x00000080e3007844 */ /* 0x000fe20000000200 */
[----:B------:R-:W-:Y:S01]  /*20950*/  F2FP.F16.F32.PACK_AB R91, R87, R86 ;  /* 0x00000056575b723e */ /* 0x000fe200000000ff */
[----:B0-----:R-:W-:Y:S02]  /*20960*/  @P1 IMAD.HI.U32 R3, R84, R3, RZ ;  /* 0x0000000354031227 */ /* 0x001fe400078e00ff */
[----:B------:R-:W-:Y:S04]  /*20970*/  STSM.16.M88.4 [R226], R120 ;  /* 0x00000078e2007844 */ /* 0x000fe80000000200 */
[----:B------:R-:W-:Y:S04]  /*20980*/  STSM.16.M88.4 [R225], R112 ;  /* 0x00000070e1007844 */ /* 0x000fe80000000200 */
[----:B------:R-:W-:Y:S04]  /*20990*/  STSM.16.M88.4 [R221], R104 ;  /* 0x00000068dd007844 */ /* 0x000fe80000000200 */
[----:B------:R-:W-:Y:S04]  /*209a0*/  STSM.16.M88.4 [R220], R96 ;  /* 0x00000060dc007844 */ /* 0x000fe80000000200 */
[----:B------:R0:W-:Y:S01]  /*209b0*/  STSM.16.M88.4 [R2], R88 ;  /* 0x0000005802007844 */ /* 0x0001e20000000200 */
[----:B------:R-:W-:-:S02]  /*209c0*/  F2FP.F16.F32.PACK_AB R80, R81, R80 ;  /* 0x000000505150723e */ /* 0x000fc400000000ff */
[----:B------:R-:W-:Y:S02]  /*209d0*/  F2FP.F16.F32.PACK_AB R81, R83, R82 ;  /* 0x000000525351723e */ /* 0x000fe400000000ff */
[----:B------:R-:W-:Y:S02]  /*209e0*/  F2FP.F16.F32.PACK_AB R82, R77, R76 ;  /* 0x0000004c4d52723e */ /* 0x000fe400000000ff */
[----:B------:R-:W-:Y:S01]  /*209f0*/  F2FP.F16.F32.PACK_AB R83, R79, R78 ;  /* 0x0000004e4f53723e */ /* 0x000fe200000000ff */
[----:B0-----:R-:W-:Y:S01]  /*20a00*/  IMAD.MOV.U32 R2, RZ, RZ, R84 ;  /* 0x000000ffff027224 */ /* 0x001fe200078e0054 */
[----:B-1----:R-:W-:Y:S02]  /*20a10*/  @P1 SHF.R.U32.HI R2, RZ, R92, R3 ;  /* 0x0000005cff021219 */ /* 0x002fe40000011603 */
[----:B------:R-:W-:-:S03]  /*20a20*/  F2FP.F16.F32.PACK_AB R72, R73, R72 ;  /* 0x000000484948723e */ /* 0x000fc600000000ff */
[----:B------:R-:W-:Y:S01]  /*20a30*/  IMAD.MOV R19, RZ, RZ, -R2 ;  /* 0x000000ffff137224 */ /* 0x000fe200078e0a02 */
[----:B------:R-:W-:Y:S02]  /*20a40*/  F2FP.F16.F32.PACK_AB R73, R75, R74 ;  /* 0x0000004a4b49723e */ /* 0x000fe400000000ff */
[----:B------:R-:W-:Y:S01]  /*20a50*/  F2FP.F16.F32.PACK_AB R74, R57, R56 ;  /* 0x00000038394a723e */ /* 0x000fe200000000ff */
[----:B------:R-:W-:Y:S01]  /*20a60*/  IMAD R19, R20, R19, R84 ;  /* 0x0000001314137224 */ /* 0x000fe200078e0254 */
[----:B------:R-:W-:Y:S01]  /*20a70*/  SHF.R.S32.HI R3, RZ, 0x1f, R2 ;  /* 0x0000001fff037819 */ /* 0x000fe20000011402 */
[----:B------:R-:W-:Y:S01]  /*20a80*/  IMAD.U32 R56, RZ, RZ, UR8 ;  /* 0x00000008ff387e24 */ /* 0x000fe2000f8e00ff */
[----:B------:R-:W-:Y:S01]  /*20a90*/  IADD3 R2, P3, R2, UR6, RZ ;  /* 0x0000000602027c10 */ /* 0x000fe2000ff7e0ff */
[----:B------:R0:W-:Y:S03]  /*20aa0*/  STSM.16.M88.4 [R18], R80 ;  /* 0x0000005012007844 */ /* 0x0001e60000000200 */
[----:B------:R-:W-:Y:S01]  /*20ab0*/  IADD3.X R3, R3, UR7, R56, P3, !PT ;  /* 0x0000000703037c10 */ /* 0x000fe20009ffe438 */
[----:B------:R-:W-:Y:S01]  /*20ac0*/  ULDC.64 UR6, c[0x0][0xc88] ;  /* 0x0003220000067ab9 */ /* 0x000fe20000000a00 */
[----:B------:R-:W-:Y:S01]  /*20ad0*/  F2FP.F16.F32.PACK_AB R52, R53, R52 ;  /* 0x000000343534723e */ /* 0x000fe200000000ff */
[----:B------:R-:W-:-:S02]  /*20ae0*/  IMAD.X R153, RZ, RZ, R179, P6 ;  /* 0x000000ffff997224 */ /* 0x000fc400030e06b3 */
[----:B------:R-:W-:Y:S01]  /*20af0*/  IMAD.WIDE.U32 R2, R19, UR6, R2 ;  /* 0x0000000613027c25 */ /* 0x000fe2000f8e0002 */
[----:B0-----:R-:W-:-:S05]  /*20b00*/  SHF.R.S32.HI R18, RZ, 0x1f, R19 ;  /* 0x0000001fff127819 */ /* 0x001fca0000011413 */
[----:B------:R-:W-:Y:S01]  /*20b10*/  IMAD R18, R18, UR6, RZ ;  /* 0x0000000612127c24 */ /* 0x000fe2000f8e02ff */
[----:B------:R-:W-:Y:S02]  /*20b20*/  MOV R140, R140 ;  /* 0x0000008c008c7202 */ /* 0x000fe40000000f00 */
[----:B------:R-:W-:Y:S01]  /*20b30*/  F2FP.F16.F32.PACK_AB R75, R59, R58 ;  /* 0x0000003a3b4b723e */ /* 0x000fe200000000ff */
[----:B------:R-:W-:Y:S01]  /*20b40*/  IMAD R19, R19, UR7, R18 ;  /* 0x0000000713137c24 */ /* 0x000fe2000f8e0212 */
[----:B------:R-:W-:Y:S01]  /*20b50*/  F2FP.F16.F32.PACK_AB R53, R55, R54 ;  /* 0x000000363735723e */ /* 0x000fe200000000ff */
[----:B------:R-:W-:Y:S01]  /*20b60*/  ULDC.64 UR6, c[0x0][0xc50] ;  /* 0x0003140000067ab9 */ /* 0x000fe20000000a00 */
[----:B------:R-:W-:Y:S02]  /*20b70*/  F2FP.F16.F32.PACK_AB R64, R65, R64 ;  /* 0x000000404140723e */ /* 0x000fe400000000ff */
[----:B------:R-:W-:Y:S02]  /*20b80*/  MOV R142, R142 ;  /* 0x0000008e008e7202 */ /* 0x000fe40000000f00 */
[----:B------:R-:W-:-:S02]  /*20b90*/  F2FP.F16.F32.PACK_AB R54, R69, R68 ;  /* 0x000000444536723e */ /* 0x000fc400000000ff */
[----:B------:R-:W-:Y:S02]  /*20ba0*/  F2FP.F16.F32.PACK_AB R55, R71, R70 ;  /* 0x000000464737723e */ /* 0x000fe400000000ff */
[----:B------:R-:W-:Y:S02]  /*20bb0*/  F2FP.F16.F32.PACK_AB R65, R67, R66 ;  /* 0x000000424341723e */ /* 0x000fe400000000ff */
[----:B------:R-:W-:Y:S01]  /*20bc0*/  F2FP.F16.F32.PACK_AB R48, R49, R48 ;  /* 0x000000303130723e */ /* 0x000fe200000000ff */
[----:B------:R-:W-:Y:S01]  /*20bd0*/  IMAD.IADD R3, R3, 0x1, R19 ;  /* 0x0000000103037824 */ /* 0x000fe200078e0213 */
[----:B------:R-:W-:Y:S02]  /*20be0*/  MOV R144, R144 ;  /* 0x0000009000907202 */ /* 0x000fe40000000f00 */
[----:B------:R-:W-:Y:S02]  /*20bf0*/  F2FP.F16.F32.PACK_AB R66, R61, R60 ;  /* 0x0000003c3d42723e */ /* 0x000fe400000000ff */
[----:B------:R-:W-:-:S02]  /*20c00*/  F2FP.F16.F32.PACK_AB R67, R63, R62 ;  /* 0x0000003e3f43723e */ /* 0x000fc400000000ff */
[----:B------:R-:W-:Y:S02]  /*20c10*/  F2FP.F16.F32.PACK_AB R49, R51, R50 ;  /* 0x000000323331723e */ /* 0x000fe400000000ff */
[----:B------:R-:W-:Y:S02]  /*20c20*/  MOV R146, R146 ;  /* 0x0000009200927202 */ /* 0x000fe40000000f00 */
[----:B------:R-:W-:Y:S02]  /*20c30*/  F2FP.F16.F32.PACK_AB R50, R45, R44 ;  /* 0x0000002c2d32723e */ /* 0x000fe400000000ff */
[----:B------:R-:W-:Y:S02]  /*20c40*/  F2FP.F16.F32.PACK_AB R51, R47, R46 ;  /* 0x0000002e2f33723e */ /* 0x000fe400000000ff */
[----:B------:R-:W-:Y:S01]  /*20c50*/  F2FP.F16.F32.PACK_AB R36, R37, R36 ;  /* 0x000000242524723e */ /* 0x000fe200000000ff */
[----:B------:R-:W-:Y:S01]  /*20c60*/  STSM.16.M88.4 [R140], R72 ;  /* 0x000000488c007844 */ /* 0x000fe20000000200 */
[----:B------:R-:W-:-:S02]  /*20c70*/  MOV R150, R150 ;  /* 0x0000009600967202 */ /* 0x000fc40000000f00 */
[----:B------:R-:W-:Y:S02]  /*20c80*/  LEA R58, P3, R2, UR6, 0x2 ;  /* 0x00000006023a7c11 */ /* 0x000fe4000f8610ff */
[----:B------:R-:W-:Y:S02]  /*20c90*/  F2FP.F16.F32.PACK_AB R44, R5, R4 ;  /* 0x00000004052c723e */ /* 0x000fe400000000ff */
[----:B------:R-:W-:Y:S02]  /*20ca0*/  F2FP.F16.F32.PACK_AB R45, R7, R6 ;  /* 0x00000006072d723e */ /* 0x000fe400000000ff */
[----:B------:R-:W-:Y:S02]  /*20cb0*/  F2FP.F16.F32.PACK_AB R46, R41, R40 ;  /* 0x00000028292e723e */ /* 0x000fe400000000ff */
[----:B------:R-:W-:Y:S02]  /*20cc0*/  F2FP.F16.F32.PACK_AB R47, R43, R42 ;  /* 0x0000002a2b2f723e */ /* 0x000fe400000000ff */
[----:B------:R-:W-:-:S02]  /*20cd0*/  F2FP.F16.F32.PACK_AB R37, R39, R38 ;  /* 0x000000262725723e */ /* 0x000fc400000000ff */
[----:B------:R-:W-:Y:S01]  /*20ce0*/  F2FP.F16.F32.PACK_AB R28, R29, R28 ;  /* 0x0000001c1d1c723e */ /* 0x000fe200000000ff */
[----:B------:R-:W-:Y:S01]  /*20cf0*/  STSM.16.M88.4 [R142], R52 ;  /* 0x000000348e007844 */ /* 0x000fe20000000200 */
[----:B------:R-:W-:Y:S02]  /*20d00*/  MOV R152, R152 ;  /* 0x0000009800987202 */ /* 0x000fe40000000f00 */
[----:B------:R-:W-:Y:S02]  /*20d10*/  F2FP.F16.F32.PACK_AB R38, R33, R32 ;  /* 0x000000202126723e */ /* 0x000fe400000000ff */
[----:B------:R-:W-:Y:S02]  /*20d20*/  F2FP.F16.F32.PACK_AB R39, R35, R34 ;  /* 0x000000222327723e */ /* 0x000fe400000000ff */
[----:B------:R-:W-:Y:S02]  /*20d30*/  F2FP.F16.F32.PACK_AB R29, R31, R30 ;  /* 0x0000001e1f1d723e */ /* 0x000fe400000000ff */
[----:B------:R-:W-:Y:S01]  /*20d40*/  F2FP.F16.F32.PACK_AB R12, R13, R12 ;  /* 0x0000000c0d0c723e */ /* 0x000fe200000000ff */
[----:B------:R-:W-:Y:S01]  /*20d50*/  STSM.16.M88.4 [R144], R64 ;  /* 0x0000004090007844 */ /* 0x000fe20000000200 */
[----:B------:R-:W-:-:S02]  /*20d60*/  MOV R154, R154 ;  /* 0x0000009a009a7202 */ /* 0x000fc40000000f00 */
[----:B------:R-:W-:Y:S02]  /*20d70*/  F2FP.F16.F32.PACK_AB R30, R25, R24 ;  /* 0x00000018191e723e */ /* 0x000fe400000000ff */
[----:B------:R-:W-:Y:S02]  /*20d80*/  F2FP.F16.F32.PACK_AB R31, R27, R26 ;  /* 0x0000001a1b1f723e */ /* 0x000fe400000000ff */
[----:B------:R-:W-:Y:S01]  /*20d90*/  F2FP.F16.F32.PACK_AB R13, R15, R14 ;  /* 0x0000000e0f0d723e */ /* 0x000fe200000000ff */
[----:B------:R-:W-:Y:S01]  /*20da0*/  STSM.16.M88.4 [R146], R48 ;  /* 0x0000003092007844 */ /* 0x000fe20000000200 */
[----:B------:R-:W-:Y:S02]  /*20db0*/  MOV R156, R156 ;  /* 0x0000009c009c7202 */ /* 0x000fe40000000f00 */
[----:B------:R-:W-:Y:S02]  /*20dc0*/  F2FP.F16.F32.PACK_AB R14, R9, R8 ;  /* 0x00000008090e723e */ /* 0x000fe400000000ff */
[----:B------:R-:W-:Y:S01]  /*20dd0*/  F2FP.F16.F32.PACK_AB R15, R11, R10 ;  /* 0x0000000a0b0f723e */ /* 0x000fe200000000ff */
[----:B------:R-:W-:Y:S01]  /*20de0*/  STSM.16.M88.4 [R150], R44 ;  /* 0x0000002c96007844 */ /* 0x000fe20000000200 */
[----:B------:R-:W-:-:S03]  /*20df0*/  LEA.HI.X R59, R2, UR7, R3, 0x2, P3 ;  /* 0x00000007023b7c11 */ /* 0x000fc600098f1403 */
[----:B------:R-:W-:Y:S04]  /*20e00*/  STSM.16.M88.4 [R152], R36 ;  /* 0x0000002498007844 */ /* 0x000fe80000000200 */
[----:B------:R-:W-:Y:S04]  /*20e10*/  STSM.16.M88.4 [R154], R28 ;  /* 0x0000001c9a007844 */ /* 0x000fe80000000200 */
[----:B------:R-:W-:Y:S04]  /*20e20*/  STSM.16.M88.4 [R156], R12 ;  /* 0x0000000c9c007844 */ /* 0x000fe80000000200 */
[----:B------:R-:W-:Y:S04]  /*20e30*/  SHFL.IDX PT, R18, R58, RZ, 0x1c1f ;  /* 0x001c1fff3a127589 */ /* 0x000fe800000e0000 */
[----:B------:R-:W0:Y:S01]  /*20e40*/  SHFL.IDX PT, R19, R59, RZ, 0x1c1f ;  /* 0x001c1fff3b137589 */ /* 0x000e2200000e0000 */
[----:B------:R-:W-:Y:S01]  /*20e50*/  BAR.SYNC.DEFER_BLOCKING 0x1, 0x100 ;  /* 0x0044000000007b1d */ /* 0x000fe20000010000 */
[----:B------:R-:W-:-:S05]  /*20e60*/  VIADD R3, R158, 0x8 ;  /* 0x000000089e037836 */ /* 0x000fca0000000000 */
[----:B------:R-:W-:Y:S01]  /*20e70*/  ISETP.GE.OR P0, PT, R3, R0, P0 ;  /* 0x000000000300720c */ /* 0x000fe20000706670 */
[----:B0-----:R0:W-:-:S12]  /*20e80*/  @!P2 ST.E desc[UR36][R18.64], R21 ;  /* 0x000000151200a985 */ /* 0x0011d8000c101924 */
[----:B------:R-:W2:Y:S01]  /*20e90*/  @!P0 LDL R55, [R1+0x434] ;  /* 0x0004340001378983 */ /* 0x000ea20000100800 */
[----:B------:R-:W-:Y:S02]  /*20ea0*/  IMAD R2, R201, 0x40, R190 ;  /* 0x00000040c9027824 */ /* 0x000fe400078e02be */
[----:B------:R-:W-:-:S04]  /*20eb0*/  IMAD.MOV.U32 R3, RZ, RZ, 0x2 ;  /* 0x00000002ff037424 */ /* 0x000fc800078e00ff */
[----:B------:R-:W-:Y:S01]  /*20ec0*/  IMAD.WIDE R2, R2, R3, UR58 ;  /* 0x0000003a02027e25 */ /* 0x000fe2000f8e0203 */
[----:B0-----:R-:W0:Y:S02]  /*20ed0*/  @P1 LDC R21, c[0x0][0xcf0] ;  /* 0x00033c00ff151b82 */ /* 0x001e240000000800 */
[C---:B------:R-:W-:Y:S02]  /*20ee0*/  IADD3 R7, P2, R2.reuse, 0x1000, RZ ;  /* 0x0000100002077810 */ /* 0x040fe40007f5e0ff */
[C---:B------:R-:W-:Y:S02]  /*20ef0*/  IADD3 R25, P4, R2.reuse, 0x3000, RZ ;  /* 0x0000300002197810 */ /* 0x040fe40007f9e0ff */
[----:B------:R-:W-:Y:S02]  /*20f00*/  IADD3 R29, P5, R2, 0x4000, RZ ;  /* 0x00004000021d7810 */ /* 0x000fe40007fbe0ff */
[----:B------:R-:W-:Y:S02]  /*20f10*/  LOP3.LUT R6, R7, 0x380, RZ, 0xc0, !PT ;  /* 0x0000038007067812 */ /* 0x000fe400078ec0ff */
[----:B------:R-:W-:-:S02]  /*20f20*/  LOP3.LUT R24, R25, 0x380, RZ, 0xc0, !PT ;  /* 0x0000038019187812 */ /* 0x000fc400078ec0ff */
[----:B------:R-:W-:Y:S02]  /*20f30*/  LOP3.LUT R28, R29, 0x380, RZ, 0xc0, !PT ;  /* 0x000003801d1c7812 */ /* 0x000fe400078ec0ff */
[C---:B------:R-:W-:Y:S02]  /*20f40*/  IADD3 R33, P6, R2.reuse, 0x5000, RZ ;  /* 0x0000500002217810 */ /* 0x040fe40007fde0ff */
[----:B------:R-:W-:Y:S02]  /*20f50*/  IADD3 R5, P3, R2, 0x2000, RZ ;  /* 0x0000200002057810 */ /* 0x000fe40007f7e0ff */
[----:B------:R-:W-:Y:S02]  /*20f60*/  SHF.R.U64 R6, R6, 0x3, RZ ;  /* 0x0000000306067819 */ /* 0x000fe400000012ff */
[----:B------:R-:W-:Y:S02]  /*20f70*/  SHF.R.U64 R24, R24, 0x3, RZ ;  /* 0x0000000318187819 */ /* 0x000fe400000012ff */
[----:B------:R-:W-:-:S02]  /*20f80*/  SHF.R.U64 R28, R28, 0x3, RZ ;  /* 0x000000031c1c7819 */ /* 0x000fc400000012ff */
[----:B------:R-:W-:Y:S01]  /*20f90*/  LOP3.LUT R32, R33, 0x380, RZ, 0xc0, !PT ;  /* 0x0000038021207812 */ /* 0x000fe200078ec0ff */
        /* <DEDUP_REMOVED lines=9> */
[C---:B------:R-:W-:Y:S02]  /*21030*/  IADD3 R45, P4, R2.reuse, 0x8000, RZ ;  /* 0x00008000022d7810 */ /* 0x040fe40007f9e0ff */
[----:B------:R-:W-:Y:S01]  /*21040*/  IADD3 R49, P5, R2, 0x9000, RZ ;  /* 0x0000900002317810 */ /* 0x000fe20007fbe0ff */
[----:B------:R-:W-:Y:S01]  /*21050*/  SHFL.IDX PT, R18, R58, 0x1, 0x1c1f ;  /* 0x003c1f003a127f89 */ /* 0x000fe200000e0000 */
[----:B------:R-:W-:-:S03]  /*21060*/  SHF.R.U64 R32, R32, 0x3, RZ ;  /* 0x0000000320207819 */ /* 0x000fc600000012ff */
[----:B------:R-:W2:Y:S01]  /*21070*/  SHFL.IDX PT, R19, R59, 0x1, 0x1c1f ;  /* 0x003c1f003b137f89 */ /* 0x000ea200000e0000 */
[----:B------:R-:W-:Y:S02]  /*21080*/  LOP3.LUT R36, R37, 0x380, RZ, 0xc0, !PT ;  /* 0x0000038025247812 */ /* 0x000fe400078ec0ff */
[----:B------:R-:W-:Y:S02]  /*21090*/  LOP3.LUT R40, R41, 0x380, RZ, 0xc0, !PT ;  /* 0x0000038029287812 */ /* 0x000fe400078ec0ff */
[----:B------:R-:W-:Y:S02]  /*210a0*/  LOP3.LUT R44, R45, 0x380, RZ, 0xc0, !PT ;  /* 0x000003802d2c7812 */ /* 0x000fe400078ec0ff */
[----:B------:R-:W-:Y:S02]  /*210b0*/  LOP3.LUT R48, R49, 0x380, RZ, 0xc0, !PT ;  /* 0x0000038031307812 */ /* 0x000fe400078ec0ff */
[----:B------:R-:W-:Y:S01]  /*210c0*/  LOP3.LUT R32, R32, R33, RZ, 0x3c, !PT ;  /* 0x0000002120207212 */ /* 0x000fe200078e3cff */
[----:B------:R-:W-:Y:S01]  /*210d0*/  IMAD.X R33, RZ, RZ, R3, P6 ;  /* 0x000000ffff217224 */ /* 0x000fe200030e0603 */
[----:B------:R-:W-:-:S02]  /*210e0*/  IADD3 R53, P6, R2, 0xa000, RZ ;  /* 0x0000a00002357810 */ /* 0x000fc40007fde0ff */
[----:B------:R-:W-:Y:S02]  /*210f0*/  SHF.R.U64 R36, R36, 0x3, RZ ;  /* 0x0000000324247819 */ /* 0x000fe400000012ff */
[----:B------:R-:W-:Y:S02]  /*21100*/  SHF.R.U64 R40, R40, 0x3, RZ ;  /* 0x0000000328287819 */ /* 0x000fe400000012ff */
[----:B------:R-:W-:Y:S02]  /*21110*/  SHF.R.U64 R44, R44, 0x3, RZ ;  /* 0x000000032c2c7819 */ /* 0x000fe400000012ff */
[----:B------:R-:W-:Y:S02]  /*21120*/  SHF.R.U64 R48, R48, 0x3, RZ ;  /* 0x0000000330307819 */ /* 0x000fe400000012ff */
[----:B------:R-:W-:Y:S02]  /*21130*/  LOP3.LUT R52, R53, 0x380, RZ, 0xc0, !PT ;  /* 0x0000038035347812 */ /* 0x000fe400078ec0ff */
[----:B------:R-:W-:-:S02]  /*21140*/  LOP3.LUT R4, R5, 0x380, RZ, 0xc0, !PT ;  /* 0x0000038005047812 */ /* 0x000fc400078ec0ff */
        /* <DEDUP_REMOVED lines=11> */
[C---:B------:R-:W-:Y:S02]  /*21200*/  IADD3 R69, P5, R2.reuse, 0xe000, RZ ;  /* 0x0000e00002457810 */ /* 0x040fe40007fbe0ff */
[----:B------:R-:W-:Y:S02]  /*21210*/  LOP3.LUT R9, R2, 0x380, RZ, 0xc0, !PT ;  /* 0x0000038002097812 */ /* 0x000fe400078ec0ff */
[----:B------:R-:W-:Y:S02]  /*21220*/  SHF.R.U64 R52, R52, 0x3, RZ ;  /* 0x0000000334347819 */ /* 0x000fe400000012ff */
[----:B------:R-:W-:Y:S02]  /*21230*/  SHF.R.U64 R4, R4, 0x3, RZ ;  /* 0x0000000304047819 */ /* 0x000fe400000012ff */
[----:B------:R-:W-:-:S02]  /*21240*/  LOP3.LUT R56, R57, 0x380, RZ, 0xc0, !PT ;  /* 0x0000038039387812 */ /* 0x000fc400078ec0ff */
[----:B------:R-:W-:Y:S02]  /*21250*/  LOP3.LUT R60, R61, 0x380, RZ, 0xc0, !PT ;  /* 0x000003803d3c7812 */ /* 0x000fe400078ec0ff */
[----:B------:R-:W-:Y:S02]  /*21260*/  LOP3.LUT R64, R65, 0x380, RZ, 0xc0, !PT ;  /* 0x0000038041407812 */ /* 0x000fe400078ec0ff */
[----:B------:R-:W-:Y:S02]  /*21270*/  LOP3.LUT R68, R69, 0x380, RZ, 0xc0, !PT ;  /* 0x0000038045447812 */ /* 0x000fe400078ec0ff */
[----:B------:R-:W-:Y:S02]  /*21280*/  SHF.R.U64 R9, R9, 0x3, RZ ;  /* 0x0000000309097819 */ /* 0x000fe400000012ff */
[----:B------:R-:W-:Y:S01]  /*21290*/  LOP3.LUT R52, R52, R53, RZ, 0x3c, !PT ;  /* 0x0000003534347212 */ /* 0x000fe200078e3cff */
[----:B------:R-:W-:Y:S01]  /*212a0*/  IMAD.X R53, RZ, RZ, R3, P6 ;  /* 0x000000ffff357224 */ /* 0x000fe200030e0603 */
[----:B------:R-:W-:-:S02]  /*212b0*/  LOP3.LUT R12, R4, R5, RZ, 0x3c, !PT ;  /* 0x00000005040c7212 */ /* 0x000fc400078e3cff */
[----:B------:R-:W-:Y:S02]  /*212c0*/  IADD3 R5, P6, R2, 0xf000, RZ ;  /* 0x0000f00002057810 */ /* 0x000fe40007fde0ff */
[----:B------:R-:W-:Y:S02]  /*212d0*/  SHF.R.U64 R56, R56, 0x3, RZ ;  /* 0x0000000338387819 */ /* 0x000fe400000012ff */
[----:B------:R-:W-:Y:S02]  /*212e0*/  SHF.R.U64 R60, R60, 0x3, RZ ;  /* 0x000000033c3c7819 */ /* 0x000fe400000012ff */
[----:B------:R-:W-:Y:S02]  /*212f0*/  SHF.R.U64 R64, R64, 0x3, RZ ;  /* 0x0000000340407819 */ /* 0x000fe400000012ff */
        /* <DEDUP_REMOVED lines=11> */
[----:B------:R-:W-:-:S02]  /*213b0*/  UIMAD UR5, UR12, UR10, URZ ;  /* 0x0000000a0c0572a4 */ /* 0x000fc4000f8e023f */
[----:B------:R-:W-:Y:S02]  /*213c0*/  UIMAD.WIDE.U32 UR6, UR14, UR10, URZ ;  /* 0x0000000a0e0672a5 */ /* 0x000fe4000f8e003f */
[----:B------:R-:W-:-:S03]  /*213d0*/  UIMAD UR5, UR14, UR11, UR5 ;  /* 0x0000000b0e0572a4 */ /* 0x000fc6000f8e0205 */
[----:B------:R-:W-:Y:S01]  /*213e0*/  ULDC.64 UR10, c[0x0][0xbf0] ;  /* 0x0002fc00000a7ab9 */ /* 0x000fe20000000a00 */
[----:B------:R-:W-:Y:S01]  /*213f0*/  UIADD3 UR7, UR7, UR5, URZ ;  /* 0x0000000507077290 */ /* 0x000fe2000fffe03f */
[----:B------:R-:W-:Y:S01]  /*21400*/  LOP3.LUT R4, R5, 0x380, RZ, 0xc0, !PT ;  /* 0x0000038005047812 */ /* 0x000fe200078ec0ff */
[----:B------:R-:W-:Y:S02]  /*21410*/  UIMAD UR8, UR13, UR10, URZ ;  /* 0x0000000a0d0872a4 */ /* 0x000fe4000f8e023f */
[----:B------:R-:W-:Y:S01]  /*21420*/  UIMAD.WIDE.U32 UR6, UR60, UR10, UR6 ;  /* 0x0000000a3c0672a5 */ /* 0x000fe2000f8e0006 */
[----:B------:R-:W-:Y:S01]  /*21430*/  SHF.R.U64 R4, R4, 0x3, RZ ;  /* 0x0000000304047819 */ /* 0x000fe200000012ff */
[----:B------:R-:W-:-:S03]  /*21440*/  UIMAD UR5, UR60, UR11, UR8 ;  /* 0x0000000b3c0572a4 */ /* 0x000fc6000f8e0208 */
[----:B------:R-:W-:Y:S01]  /*21450*/  LOP3.LUT R72, R4, R5, RZ, 0x3c, !PT ;  /* 0x0000000504487212 */ /* 0x000fe200078e3cff */
[----:B------:R-:W-:Y:S01]  /*21460*/  UIADD3 UR5, UR7, UR5, URZ ;  /* 0x0000000507057290 */ /* 0x000fe2000fffe03f */
[----:B------:R-:W-:Y:S01]  /*21470*/  ULDC.64 UR10, c[0x0][0xbe0] ;  /* 0x0002f800000a7ab9 */ /* 0x000fe20000000a00 */
[----:B------:R-:W-:-:S05]  /*21480*/  VIADD R81, R201, UR61 ;  /* 0x0000003dc9517c36 */ /* 0x000fca0008000000 */
[----:B------:R-:W-:Y:S01]  /*21490*/  ISETP.GE.AND P2, PT, R81, R0, PT ;  /* 0x000000005100720c */ /* 0x000fe20003f46270 */
[----:B------:R-:W-:Y:S01]  /*214a0*/  BSSY B1, `(.L_x_2262) ;  /* 0x000004c000017945 */ /* 0x000fe20003800000 */
[----:B--2---:R1:W-:Y:S04]  /*214b0*/  @!P0 ST.E desc[UR36][R18.64], R55 ;  /* 0x0000003712008985 */ /* 0x0043e8000c101924 */
[----:B------:R2:W5:Y:S04]  /*214c0*/  LD.E.128 R8, desc[UR36][R2.64] ;  /* 0x0000002402087980 */ /* 0x000568000c101d00 */
[----:B------:R-:W5:Y:S04]  /*214d0*/  LD.E.128 R4, desc[UR36][R6.64] ;  /* 0x0000002406047980 */ /* 0x000f68000c101d00 */
[----:B------:R-:W5:Y:S01]  /*214e0*/  LD.E.128 R12, desc[UR36][R12.64] ;  /* 0x000000240c0c7980 */ /* 0x000f62000c101d00 */
[----:B--2---:R-:W2:Y:S01]  /*214f0*/  @P1 LDC R3, c[0x0][0xcec] ;  /* 0x00033b00ff031b82 */ /* 0x004ea20000000800 */
[----:B------:R-:W-:-:S02]  /*21500*/  IMAD R2, R207, 0x20, R201 ;  /* 0x00000020cf027824 */ /* 0x000fc400078e02c9 */
[----:B------:R-:W5:Y:S02]  /*21510*/  LD.E.128 R24, desc[UR36][R24.64] ;  /* 0x0000002418187980 */ /* 0x000f64000c101d00 */
[----:B------:R-:W-:Y:S02]  /*21520*/  VIADD R76, R2, UR61 ;  /* 0x0000003d024c7c36 */ /* 0x000fe40008000000 */
[----:B------:R-:W5:Y:S02]  /*21530*/  LD.E.128 R28, desc[UR36][R28.64] ;  /* 0x000000241c1c7980 */ /* 0x000f64000c101d00 */
[----:B-1----:R-:W-:Y:S02]  /*21540*/  IMAD.MOV.U32 R19, RZ, RZ, R76 ;  /* 0x000000ffff137224 */ /* 0x002fe400078e004c */
[----:B------:R-:W5:Y:S04]  /*21550*/  LD.E.128 R32, desc[UR36][R32.64] ;  /* 0x0000002420207980 */ /* 0x000f68000c101d00 */
[----:B------:R-:W5:Y:S04]  /*21560*/  LD.E.128 R36, desc[UR36][R36.64] ;  /* 0x0000002424247980 */ /* 0x000f68000c101d00 */
[----:B------:R-:W5:Y:S04]  /*21570*/  LD.E.128 R40, desc[UR36][R40.64] ;  /* 0x0000002428287980 */ /* 0x000f68000c101d00 */
[----:B------:R-:W5:Y:S01]  /*21580*/  LD.E.128 R44, desc[UR36][R44.64] ;  /* 0x000000242c2c7980 */ /* 0x000f62000c101d00 */
[----:B--2---:R-:W-:-:S03]  /*21590*/  @P1 IMAD.HI.U32 R2, R76, R3, RZ ;  /* 0x000000034c021227 */ /* 0x004fc600078e00ff */
[----:B------:R-:W5:Y:S02]  /*215a0*/  LD.E.128 R48, desc[UR36][R48.64] ;  /* 0x0000002430307980 */ /* 0x000f64000c101d00 */
[----:B0-----:R-:W-:Y:S02]  /*215b0*/  @P1 SHF.R.U32.HI R19, RZ, R21, R2 ;  /* 0x00000015ff131219 */ /* 0x001fe40000011602 */
[----:B------:R-:W5:Y:S02]  /*215c0*/  LD.E.128 R52, desc[UR36][R52.64] ;  /* 0x0000002434347980 */ /* 0x000f64000c101d00 */
[--C-:B------:R-:W-:Y:S01]  /*215d0*/  SHF.R.S32.HI R18, RZ, 0x1f, R19.reuse ;  /* 0x0000001fff127819 */ /* 0x100fe20000011413 */
[----:B------:R-:W-:Y:S01]  /*215e0*/  IMAD.MOV R21, RZ, RZ, -R19 ;  /* 0x000000ffff157224 */ /* 0x000fe200078e0a13 */
[----:B------:R-:W5:Y:S01]  /*215f0*/  LD.E.128 R56, desc[UR36][R56.64] ;  /* 0x0000002438387980 */ /* 0x000f62000c101d00 */
[----:B------:R-:W-:Y:S02]  /*21600*/  IMAD.U32 R3, RZ, RZ, UR7 ;  /* 0x00000007ff037e24 */ /* 0x000fe4000f8e00ff */
[----:B------:R-:W-:Y:S01]  /*21610*/  IMAD R18, R18, UR10, RZ ;  /* 0x0000000a12127c24 */ /* 0x000fe2000f8e02ff */
[----:B------:R-:W5:Y:S01]  /*21620*/  LD.E.128 R60, desc[UR36][R60.64] ;  /* 0x000000243c3c7980 */ /* 0x000f62000c101d00 */
[----:B------:R-:W-:-:S02]  /*21630*/  IMAD R21, R20, R21, R76 ;  /* 0x0000001514157224 */ /* 0x000fc400078e024c */
[----:B------:R-:W-:Y:S01]  /*21640*/  IMAD.U32 R2, RZ, RZ, UR6 ;  /* 0x00000006ff027e24 */ /* 0x000fe2000f8e00ff */
[----:B------:R-:W5:Y:S01]  /*21650*/  LD.E.128 R64, desc[UR36][R64.64] ;  /* 0x0000002440407980 */ /* 0x000f62000c101d00 */
[----:B------:R-:W-:Y:S01]  /*21660*/  IMAD.U32 R3, RZ, RZ, UR5 ;  /* 0x00000005ff037e24 */ /* 0x000fe2000f8e00ff */
[----:B------:R-:W-:Y:S01]  /*21670*/  ULDC.64 UR6, c[0x0][0xbd8] ;  /* 0x0002f60000067ab9 */ /* 0x000fe20000000a00 */
[----:B------:R-:W-:Y:S01]  /*21680*/  IMAD R77, R19, UR11, R18 ;  /* 0x0000000b134d7c24 */ /* 0x000fe2000f8e0212 */
[----:B------:R-:W5:Y:S01]  /*21690*/  LD.E.128 R68, desc[UR36][R68.64] ;  /* 0x0000002444447980 */ /* 0x000f62000c101d00 */
[----:B------:R-:W-:-:S03]  /*216a0*/  SHF.R.S32.HI R18, RZ, 0x1f, R21 ;  /* 0x0000001fff127819 */ /* 0x000fc60000011415 */
[----:B------:R-:W5:Y:S01]  /*216b0*/  LD.E.128 R72, desc[UR36][R72.64] ;  /* 0x0000002448487980 */ /* 0x000f62000c101d00 */
[----:B------:R-:W-:Y:S01]  /*216c0*/  IMAD.WIDE.U32 R2, R19, UR10, R2 ;  /* 0x0000000a13027c25 */ /* 0x000fe2000f8e0002 */
[----:B------:R-:W-:Y:S01]  /*216d0*/  @!PT LDS RZ, [RZ] ;  /* 0x00000000fffff984 */ /* 0x000fe20000000800 */
[----:B------:R-:W-:Y:S01]  /*216e0*/  @!PT LDS RZ, [RZ] ;  /* 0x00000000fffff984 */ /* 0x000fe20000000800 */
[----:B------:R-:W-:Y:S01]  /*216f0*/  @!PT LDS RZ, [RZ] ;  /* 0x00000000fffff984 */ /* 0x000fe20000000800 */
[----:B------:R-:W-:Y:S01]  /*21700*/  @!PT LDS RZ, [RZ] ;  /* 0x00000000fffff984 */ /* 0x000fe20000000800 */
[----:B------:R0:W-:Y:S06]  /*21710*/  MEMBAR.ALL.CTA ;  /* 0x0000000000007992 */ /* 0x0001ec0000008000 */
[----:B0-----:R-:W0:Y:S01]  /*21720*/  FENCE.VIEW.ASYNC.S ;  /* 0x00000000000073c6 */ /* 0x001e220000000000 */
[----:B------:R-:W-:Y:S02]  /*21730*/  IMAD.IADD R3, R3, 0x1, R77 ;  /* 0x0000000103037824 */ /* 0x000fe400078e024d */
[----:B------:R-:W-:Y:S01]  /*21740*/  IMAD R18, R18, UR6, RZ ;  /* 0x0000000612127c24 */ /* 0x000fe2000f8e02ff */
[----:B------:R-:W-:Y:S01]  /*21750*/  UIADD3 UR5, UR42, 0x32420, URZ ;  /* 0x000324202a057890 */ /* 0x000fe2000fffe03f */
[----:B------:R-:W-:-:S04]  /*21760*/  IMAD.WIDE.U32 R2, R21, UR6, R2 ;  /* 0x0000000615027c25 */ /* 0x000fc8000f8e0002 */
[----:B------:R-:W-:Y:S01]  /*21770*/  IMAD R77, R21, UR7, R18 ;  /* 0x00000007154d7c24 */ /* 0x000fe2000f8e0212 */
[----:B------:R-:W-:Y:S01]  /*21780*/  ULDC.64 UR6, c[0x0][0xb80] ;  /* 0x0002e00000067ab9 */ /* 0x000fe20000000a00 */
[----:B------:R-:W-:Y:S01]  /*21790*/  UPRMT UR5, URZ, 0x654, UR5 ;  /* 0x000006543f057896 */ /* 0x000fe20008000005 */
[----:B------:R-:W-:Y:S01]  /*217a0*/  LEA R78, P3, R2, UR6, 0x1 ;  /* 0x00000006024e7c11 */ /* 0x000fe2000f8608ff */
[----:B------:R-:W-:Y:S02]  /*217b0*/  IMAD.IADD R3, R3, 0x1, R77 ;  /* 0x0000000103037824 */ /* 0x000fe400078e024d */
[----:B------:R-:W-:-:S03]  /*217c0*/  VIADD R19, R81, 0x20 ;  /* 0x0000002051137836 */ /* 0x000fc60000000000 */
[----:B------:R-:W-:Y:S02]  /*217d0*/  LEA.HI.X R79, R2, UR7, R3, 0x1, P3 ;  /* 0x00000007024f7c11 */ /* 0x000fe400098f0c03 */
[-C--:B------:R-:W-:Y:S01]  /*217e0*/  ISETP.GE.AND P1, PT, R19, R0.reuse, PT ;  /* 0x000000001300720c */ /* 0x080fe20003f26270 */
[----:B------:R-:W-:Y:S01]  /*217f0*/  VIADD R19, R81, 0x40 ;  /* 0x0000004051137836 */ /* 0x000fe20000000000 */
[----:B0-----:R0:W1:Y:S01]  /*21800*/  SHFL.IDX PT, R76, R78, RZ, 0x181f ;  /* 0x00181fff4e4c7589 */ /* 0x00106200000e0000 */
[----:B------:R-:W-:Y:S03]  /*21810*/  SYNCS.ARRIVE.TRANS64.RED.A1T0 RZ, [UR5], RZ ;  /* 0x000000ffffff79a7 */ /* 0x000fe60008100405 */
[----:B------:R0:W2:Y:S01]  /*21820*/  SHFL.IDX PT, R77, R79, RZ, 0x181f ;  /* 0x00181fff4f4d7589 */ /* 0x0000a200000e0000 */
        /* <DEDUP_REMOVED lines=19> */
.L_x_2263:
[----:B------:R-:W-:Y:S05]  /*21960*/  BSYNC B1 ;  /* 0x0000000000017941 */ /* 0x000fea0003800000 */
.L_x_2262:
[----:B---3--:R3:W4:Y:S01]  /*21970*/  SHFL.IDX PT, R19, R79, 0x1, 0x181f ;  /* 0x00381f004f137f89 */ /* 0x00872200000e0000 */
        /* <DEDUP_REMOVED lines=9> */
[-C--:B-----5:R-:W-:Y:S02]  /*21a10*/  @!P3 LEA R8, P5, R192, R18.reuse, 0x1 ;  /* 0x00000012c008b211 */ /* 0x0a0fe400078a08ff */
[-C--:B----4-:R-:W-:Y:S02]  /*21a20*/  @!P4 LEA.HI.X R3, R190, R19.reuse, R199, 0x1, P6 ;  /* 0x00000013be03c211 */ /* 0x090fe400030f0cc7 */
[-C--:B------:R-:W-:Y:S02]  /*21a30*/  @!P2 LEA R10, P6, R191, R18.reuse, 0x1 ;  /* 0x00000012bf0aa211 */ /* 0x080fe400078c08ff */
        /* <DEDUP_REMOVED lines=8> */
.L_x_2265:
[----:B------:R-:W-:Y:S05]  /*21ac0*/  BSYNC B1 ;  /* 0x0000000000017941 */ /* 0x000fea0003800000 */
.L_x_2264:
[----:B0----5:R0:W0:Y:S01]  /*21ad0*/  SHFL.IDX PT, R9, R79, 0x2, 0x181f ;  /* 0x00581f004f097f89 */ /* 0x02102200000e0000 */
        /* <DEDUP_REMOVED lines=9> */
[-C--:B------:R-:W-:Y:S02]  /*21b70*/  @!P2 LEA R4, P5, R192, R8.reuse, 0x1 ;  /* 0x00000008c004a211 */ /* 0x080fe400078a08ff */
[-C--:B------:R-:W-:Y:S02]  /*21b80*/  @!P1 LEA R6, P4, R191, R8.reuse, 0x1 ;  /* 0x00000008bf069211 */ /* 0x080fe400078808ff */
[-C--:B------:R-:W-:Y:S02]  /*21b90*/  @!P3 LEA.HI.X R3, R190, R9.reuse, R199, 0x1, P6 ;  /* 0x00000009be03b211 */ /* 0x080fe400030f0cc7 */
        /* <DEDUP_REMOVED lines=8> */
.L_x_2267:
[----:B------:R-:W-:Y:S05]  /*21c20*/  BSYNC B1 ;  /* 0x0000000000017941 */ /* 0x000fea0003800000 */
.L_x_2266:
[----:B0-----:R-:W-:Y:S01]  /*21c30*/  VIADD R3, R81, 0x60 ;  /* 0x0000006051037836 */ /* 0x001fe20000000000 */
[----:B---3--:R-:W0:Y:S04]  /*21c40*/  SHFL.IDX PT, R79, R79, 0x3, 0x181f ;  /* 0x00781f004f4f7f89 */ /* 0x008e2800000e0000 */
[----:B------:R-:W-:Y:S01]  /*21c50*/  ISETP.GE.AND P0, PT, R3, R0, PT ;  /* 0x000000000300720c */ /* 0x000fe20003f06270 */
[----:B------:R-:W3:-:S12]  /*21c60*/  SHFL.IDX PT, R78, R78, 0x3, 0x181f ;  /* 0x00781f004e4e7f89 */ /* 0x000ed800000e0000 */
[----:B------:R-:W-:Y:S05]  /*21c70*/  @P0 BRA `(.L_x_2268) ;  /* 0x0000000c002c0947 */ /* 0x000fea0003800000 */
[----:B------:R-:W-:Y:S02]  /*21c80*/  ULDC UR5, c[0x0][0xbc8] ;  /* 0x0002f20000057ab9 */ /* 0x000fe40000000800 */
[----:B------:R-:W-:Y:S02]  /*21c90*/  ISETP.GE.AND P3, PT, R190, UR5, PT ;  /* 0x00000005be007c0c */ /* 0x000fe4000bf66270 */
[----:B------:R-:W-:Y:S02]  /*21ca0*/  ISETP.GE.AND P4, PT, R192, UR5, PT ;  /* 0x00000005c0007c0c */ /* 0x000fe4000bf86270 */
[----:B------:R-:W-:-:S09]  /*21cb0*/  ISETP.GE.AND P5, PT, R191, UR5, PT ;  /* 0x00000005bf007c0c */ /* 0x000fd2000bfa6270 */
[-C--:B---3--:R-:W-:Y:S02]  /*21cc0*/  @!P3 LEA R2, P0, R190, R78.reuse, 0x1 ;  /* 0x0000004ebe02b211 */ /* 0x088fe400078008ff */
[-C--:B------:R-:W-:Y:S02]  /*21cd0*/  @!P4 LEA R4, P1, R192, R78.reuse, 0x1 ;  /* 0x0000004ec004c211 */ /* 0x080fe400078208ff */
[C---:B------:R-:W-:Y:S02]  /*21ce0*/  @!P5 LEA R6, P2, R191.reuse, R78, 0x1 ;  /* 0x0000004ebf06d211 */ /* 0x040fe400078408ff */
        /* <DEDUP_REMOVED lines=12> */
.L_x_2261:
[----:B0-----:R-:W0:Y:S01]  /*21db0*/  LDC R8, c[0x0][0xce8] ;  /* 0x00033a00ff087b82 */ /* 0x001e220000000800 */
[----:B------:R-:W-:Y:S01]  /*21dc0*/  R2UR UR5, R200 ;  /* 0x00000000c80572ca */ /* 0x000fe200000e0000 */
[----:B------:R-:W-:Y:S01]  /*21dd0*/  USHF.R.S32.HI UR10, URZ, 0x1f, UR60 ;  /* 0x0000001f3f0a7899 */ /* 0x000fe2000801143c */
[----:B------:R-:W-:Y:S01]  /*21de0*/  ISETP.GE.AND P0, PT, R204, 0x80, PT ;  /* 0x00000080cc00780c */ /* 0x000fe20003f06270 */
[----:B------:R-:W-:Y:S01]  /*21df0*/  BSSY B1, `(.L_x_2269) ;  /* 0x0000030000017945 */ /* 0x000fe20003800000 */
[----:B------:R-:W-:-:S09]  /*21e00*/  IMAD R6, R207, 0x20, R201 ;  /* 0x00000020cf067824 */ /* 0x000fd200078e02c9 */
[----:B------:R-:W-:Y:S01]  /*21e10*/  USHF.R.S32.HI UR8, URZ, 0x1f, UR5 ;  /* 0x0000001f3f087899 */ /* 0x000fe20008011405 */
        /* <DEDUP_REMOVED lines=14> */
[----:B------:R-:W-:Y:S01]  /*21f00*/  R2UR UR11, R200 ;  /* 0x00000000c80b72ca */ /* 0x000fe200000e0000 */
[----:B------:R-:W-:Y:S01]  /*21f10*/  UIMAD UR5, UR8, UR12, URZ ;  /* 0x0000000c080572a4 */ /* 0x000fe2000f8e023f */
[----:B------:R-:W-:-:S09]  /*21f20*/  IMAD.MOV.U32 R2, RZ, RZ, R4 ;  /* 0x000000ffff027224 */ /* 0x000fd200078e0004 */
[----:B------:R-:W2:Y:S02]  /*21f30*/  @P0 LDC R5, c[0x0][0xcec] ;  /* 0x00033b00ff050b82 */ /* 0x000ea40000000800 */
[----:B------:R-:W-:Y:S02]  /*21f40*/  UIMAD.WIDE.U32 UR6, UR11, UR12, URZ ;  /* 0x0000000c0b0672a5 */ /* 0x000fe4000f8e003f */
[----:B------:R-:W-:-:S03]  /*21f50*/  UIMAD UR5, UR11, UR13, UR5 ;  /* 0x0000000d0b0572a4 */ /* 0x000fc6000f8e0205 */
[----:B------:R-:W-:Y:S01]  /*21f60*/  ULDC.64 UR12, c[0x0][0xc98] ;  /* 0x00032600000c7ab9 */ /* 0x000fe20000000a00 */
[----:B------:R-:W3:Y:S01]  /*21f70*/  @P0 LDC R7, c[0x0][0xcf0] ;  /* 0x00033c00ff070b82 */ /* 0x000ee20000000800 */
[----:B------:R-:W-:Y:S02]  /*21f80*/  UIADD3 UR7, UR7, UR5, URZ ;  /* 0x0000000507077290 */ /* 0x000fe4000fffe03f */
[----:B------:R-:W-:Y:S02]  /*21f90*/  UIMAD UR5, UR10, UR12, URZ ;  /* 0x0000000c0a0572a4 */ /* 0x000fe4000f8e023f */
[----:B------:R-:W-:Y:S02]  /*21fa0*/  UIMAD.WIDE.U32 UR6, UR60, UR12, UR6 ;  /* 0x0000000c3c0672a5 */ /* 0x000fe4000f8e0006 */
[----:B------:R-:W-:-:S03]  /*21fb0*/  UIMAD UR5, UR60, UR13, UR5 ;  /* 0x0000000d3c0572a4 */ /* 0x000fc6000f8e0205 */
        /* <DEDUP_REMOVED lines=19> */
.L_x_2270:
[----:B------:R-:W-:Y:S05]  /*220f0*/  BSYNC B1 ;  /* 0x0000000000017941 */ /* 0x000fea0003800000 */
.L_x_2269:
[----:B------:R-:W-:Y:S01]  /*22100*/  R2UR UR11, R200 ;  /* 0x00000000c80b72ca */ /* 0x000fe200000e0000 */
[----:B------:R-:W-:Y:S01]  /*22110*/  ULDC.64 UR12, c[0x0][0xbe8] ;  /* 0x0002fa00000c7ab9 */ /* 0x000fe20000000a00 */
[----:B------:R-:W-:Y:S01]  /*22120*/  VIADD R6, R6, UR61 ;  /* 0x0000003d06067c36 */ /* 0x000fe20008000000 */
[----:B------:R-:W-:Y:S01]  /*22130*/  UIMAD UR5, UR8, UR12, URZ ;  /* 0x0000000c080572a4 */ /* 0x000fe2000f8e023f */
[----:B------:R-:W-:Y:S02]  /*22140*/  BSSY B1, `(.L_x_2271) ;  /* 0x000003c000017945 */ /* 0x000fe40003800000 */
[----:B0-----:R-:W-:-:S04]  /*22150*/  @P1 IMAD.HI.U32 R0, R6, R9, RZ ;  /* 0x0000000906001227 */ /* 0x001fc800078e00ff */
[----:B--2---:R-:W-:Y:S01]  /*22160*/  IMAD.MOV.U32 R5, RZ, RZ, R6 ;  /* 0x000000ffff057224 */ /* 0x004fe200078e0006 */
[----:B-1----:R-:W-:Y:S02]  /*22170*/  @P1 SHF.R.U32.HI R5, RZ, R11, R0 ;  /* 0x0000000bff051219 */ /* 0x002fe40000011600 */
[----:B------:R-:W-:Y:S02]  /*22180*/  UIMAD.WIDE.U32 UR6, UR11, UR12, URZ ;  /* 0x0000000c0b0672a5 */ /* 0x000fe4000f8e003f */
[----:B------:R-:W-:Y:S01]  /*22190*/  UIMAD UR5, UR11, UR13, UR5 ;  /* 0x0000000d0b0572a4 */ /* 0x000fe2000f8e0205 */
[--C-:B------:R-:W-:Y:S01]  /*221a0*/  SHF.R.S32.HI R0, RZ, 0x1f, R5.reuse ;  /* 0x0000001fff007819 */ /* 0x100fe20000011405 */
[----:B------:R-:W-:Y:S01]  /*221b0*/  IMAD.MOV R7, RZ, RZ, -R5 ;  /* 0x000000ffff077224 */ /* 0x000fe200078e0a05 */
[----:B------:R-:W-:Y:S01]  /*221c0*/  ULDC.64 UR12, c[0x0][0xbf0] ;  /* 0x0002fc00000c7ab9 */ /* 0x000fe20000000a00 */
[----:B------:R-:W-:Y:S02]  /*221d0*/  UIADD3 UR7, UR7, UR5, URZ ;  /* 0x0000000507077290 */ /* 0x000fe4000fffe03f */
[----:B------:R-:W-:Y:S01]  /*221e0*/  UIMAD UR5, UR10, UR12, URZ ;  /* 0x0000000c0a0572a4 */ /* 0x000fe2000f8e023f */
[----:B------:R-:W-:Y:S01]  /*221f0*/  IMAD R7, R8, R7, R6 ;  /* 0x0000000708077224 */ /* 0x000fe200078e0206 */
[----:B------:R-:W-:Y:S01]  /*22200*/  UIMAD.WIDE.U32 UR6, UR60, UR12, UR6 ;  /* 0x0000000c3c0672a5 */ /* 0x000fe2000f8e0006 */
[----:B------:R-:W-:Y:S01]  /*22210*/  VIADD R6, R201, UR61 ;  /* 0x0000003dc9067c36 */ /* 0x000fe20008000000 */
[----:B------:R-:W-:Y:S01]  /*22220*/  UIMAD UR5, UR60, UR13, UR5 ;  /* 0x0000000d3c0572a4 */ /* 0x000fe2000f8e0205 */
[----:B------:R-:W-:-:S03]  /*22230*/  ULDC.64 UR10, c[0x0][0xbe0] ;  /* 0x0002f800000a7ab9 */ /* 0x000fc60000000a00 */
[----:B------:R-:W-:Y:S01]  /*22240*/  UIADD3 UR5, UR7, UR5, URZ ;  /* 0x0000000507057290 */ /* 0x000fe2000fffe03f */
[----:B------:R-:W-:Y:S02]  /*22250*/  IMAD R0, R0, UR10, RZ ;  /* 0x0000000a00007c24 */ /* 0x000fe4000f8e02ff */
[----:B------:R-:W-:Y:S02]  /*22260*/  IMAD.U32 R3, RZ, RZ, UR7 ;  /* 0x00000007ff037e24 */ /* 0x000fe4000f8e00ff */
[----:B------:R-:W-:Y:S01]  /*22270*/  IMAD.U32 R2, RZ, RZ, UR6 ;  /* 0x00000006ff027e24 */ /* 0x000fe2000f8e00ff */
[----:B------:R-:W-:Y:S01]  /*22280*/  ULDC.64 UR6, c[0x0][0xbd8] ;  /* 0x0002f60000067ab9 */ /* 0x000fe20000000a00 */
[----:B------:R-:W-:Y:S01]  /*22290*/  IMAD.U32 R3, RZ, RZ, UR5 ;  /* 0x00000005ff037e24 */ /* 0x000fe2000f8e00ff */
[----:B------:R-:W-:Y:S01]  /*222a0*/  ULDC UR5, c[0x0][0xb88] ;  /* 0x0002e20000057ab9 */ /* 0x000fe20000000800 */
[C---:B------:R-:W-:Y:S01]  /*222b0*/  IMAD R9, R5.reuse, UR11, R0 ;  /* 0x0000000b05097c24 */ /* 0x040fe2000f8e0200 */
[----:B------:R-:W-:Y:S01]  /*222c0*/  SHF.R.S32.HI R0, RZ, 0x1f, R7 ;  /* 0x0000001fff007819 */ /* 0x000fe20000011407 */
[----:B------:R-:W-:-:S04]  /*222d0*/  IMAD.WIDE.U32 R2, R5, UR10, R2 ;  /* 0x0000000a05027c25 */ /* 0x000fc8000f8e0002 */
[----:B------:R-:W-:Y:S02]  /*222e0*/  IMAD.IADD R3, R3, 0x1, R9 ;  /* 0x0000000103037824 */ /* 0x000fe400078e0209 */
[----:B------:R-:W-:Y:S02]  /*222f0*/  IMAD R4, R0, UR6, RZ ;  /* 0x0000000600047c24 */ /* 0x000fe4000f8e02ff */
        /* <DEDUP_REMOVED lines=32> */
.L_x_2272:
[----:B------:R-:W-:Y:S05]  /*22500*/  BSYNC B1 ;  /* 0x0000000000017941 */ /* 0x000fea0003800000 */
.L_x_2271:
        /* <DEDUP_REMOVED lines=21> */
.L_x_2274:
[----:B------:R-:W-:Y:S05]  /*22660*/  BSYNC B1 ;  /* 0x0000000000017941 */ /* 0x000fea0003800000 */
.L_x_2273:
        /* <DEDUP_REMOVED lines=21> */
.L_x_2276:
[----:B------:R-:W-:Y:S05]  /*227c0*/  BSYNC B1 ;  /* 0x0000000000017941 */ /* 0x000fea0003800000 */
.L_x_2275:
        /* <DEDUP_REMOVED lines=22> */
.L_x_2268:
[----:B------:R-:W-:Y:S05]  /*22930*/  BSYNC B0 ;  /* 0x0000000000007941 */ /* 0x000fea0003800000 */
.L_x_2260:
[----:B------:R-:W-:Y:S02]  /*22940*/  ULDC UR5, c[0x0][0xd38] ;  /* 0x00034e0000057ab9 */ /* 0x000fe40000000800 */
[----:B------:R-:W-:-:S06]  /*22950*/  UISETP.GE.AND UP0, UPT, UR4, UR5, UPT ;  /* 0x000000050400728c */ /* 0x000fcc000bf06270 */
[----:B------:R-:W-:-:S13]  /*22960*/  PLOP3.LUT P0, PT, PT, PT, UP0, 0x80, 0x0 ;  /* 0x000000000000781c */ /* 0x000fda0003f0f008 */
[----:B------:R-:W-:Y:S05]  /*22970*/  @!P0 BRA `(.L_x_2277) ;  /* 0xfffffde400d48947 */ /* 0x000fea000383ffff */
[----:B------:R-:W-:Y:S05]  /*22980*/  EXIT ;  /* 0x000000000000794d */ /* 0x000fea0003800000 */
.L_x_2146:
[----:B------:R-:W-:-:S08]  /*22990*/  NOP ;  /* 0x0000000000007918 */ /* 0x000fd00000000000 */
[----:B-1----:R-:W0:-:S00]  /*229a0*/  USETMAXREG.DEALLOC.CTAPOOL 0x28 ;  /* 0x00000028000079c8 */ /* 0x002e0000080e0500 */
[----:B0-----:R-:W-:-:S06]  /*229b0*/  LOP3.LUT R0, R0, 0x3, RZ, 0xc0, !PT ;  /* 0x0000000300007812 */ /* 0x001fcc00078ec0ff */
[----:B------:R-:W0:Y:S01]  /*229c0*/  S2UR UR10, SR_CTAID.X ;  /* 0x00000000000a79c3 */ /* 0x000e220000002500 */
[----:B------:R-:W-:Y:S01]  /*229d0*/  LOP3.LUT R16, R16, 0xffdfffff, RZ, 0xc0, !PT ;  /* 0xffdfffff10107812 */ /* 0x000fe200078ec0ff */
[----:B------:R-:W-:Y:S01]  /*229e0*/  STL [R1+0x454], RZ ;  /* 0x000454ff01007387 */ /* 0x000fe20000100800 */
        /* <DEDUP_REMOVED lines=9> */
[----:B------:R-:W2:Y:S01]  /*22a80*/  LDL R3, [R1+0x45c] ;  /* 0x00045c0001037983 */ /* 0x000ea20000100800 */
[----:B------:R-:W-:Y:S01]  /*22a90*/  ULDC UR9, c[0x0][0x3b8] ;  /* 0x0000ee0000097ab9 */ /* 0x000fe20000000800 */
[----:B------:R-:W-:Y:S01]  /*22aa0*/  ULDC UR7, c[0x0][0x320] ;  /* 0x0000c80000077ab9 */ /* 0x000fe20000000800 */
[----:B------:R-:W-:Y:S01]  /*22ab0*/  LOP3.LUT R16, R16, 0xffffffef, RZ, 0xc0, !PT ;  /* 0xffffffef10107812 */ /* 0x000fe200078ec0ff */
[----:B------:R-:W0:Y:S01]  /*22ac0*/  S2R R8, SR_TID.X ;  /* 0x0000000000087919 */ /* 0x000e220000002100 */
[----:B------:R-:W1:Y:S01]  /*22ad0*/  S2UR UR6, SR_CgaCtaId ;  /* 0x00000000000679c3 */ /* 0x000e620000008800 */
[----:B------:R-:W-:Y:S01]  /*22ae0*/  ULDC.64 UR42, c[0x0][0x2f0] ;  /* 0x0000bc00002a7ab9 */ /* 0x000fe20000000a00 */
[----:B------:R-:W-:Y:S01]  /*22af0*/  LOP3.LUT R16, R16, 0xfffbffff, RZ, 0xc0, !PT ;  /* 0xfffbffff10107812 */ /* 0x000fe200078ec0ff */
[----:B------:R-:W-:Y:S01]  /*22b00*/  ULDC.64 UR4, c[0x0][0x418] ;  /* 0x0001060000047ab9 */ /* 0x000fe20000000a00 */
[----:B------:R3:W-:Y:S01]  /*22b10*/  STL [R1+0x454], RZ ;  /* 0x000454ff01007387 */ /* 0x0007e20000100800 */
[----:B------:R-:W-:Y:S01]  /*22b20*/  UISETP.NE.U32.AND UP0, UPT, UR4, URZ, UPT ;  /* 0x0000003f0400728c */ /* 0x000fe2000bf05070 */
[----:B------:R-:W-:Y:S01]  /*22b30*/  IMAD.U32 R32, RZ, RZ, UR10 ;  /* 0x0000000aff207e24 */ /* 0x000fe2000f8e00ff */
[----:B------:R-:W-:Y:S01]  /*22b40*/  ULDC UR40, c[0x0][0x288] ;  /* 0x0000a20000287ab9 */ /* 0x000fe20000000800 */
[----:B------:R-:W-:Y:S01]  /*22b50*/  ULDC UR4, c[0x0][0x424] ;  /* 0x0001090000047ab9 */ /* 0x000fe20000000800 */
[----:B------:R-:W-:Y:S01]  /*22b60*/  UISETP.NE.AND.EX UP0, UPT, UR5, URZ, UPT, UP0 ;  /* 0x0000003f0500728c */ /* 0x000fe2000bf05300 */
[----:B------:R-:W-:Y:S01]  /*22b70*/  IMAD.MOV.U32 R26, RZ, RZ, 0x1 ;  /* 0x00000001ff1a7424 */ /* 0x000fe200078e00ff */
[----:B------:R-:W-:Y:S01]  /*22b80*/  ULDC UR41, c[0x0][0x448] ;  /* 0x0001120000297ab9 */ /* 0x000fe20000000800 */
[----:B------:R-:W-:Y:S01]  /*22b90*/  UMOV UR5, 0x400 ;  /* 0x0000040000057882 */ /* 0x000fe20000000000 */
[----:B------:R-:W-:Y:S01]  /*22ba0*/  USEL UR4, UR4, 0x1, UP0 ;  /* 0x0000000104047887 */ /* 0x000fe20008000000 */
[----:B------:R-:W-:Y:S01]  /*22bb0*/  IMAD.MOV.U32 R18, RZ, RZ, RZ ;  /* 0x000000ffff127224 */ /* 0x000fe200078e00ff */
[----:B------:R-:W-:-:S02]  /*22bc0*/  UIMAD UR41, UR41, UR40, URZ ;  /* 0x00000028292972a4 */ /* 0x000fc4000f8e023f */
[----:B------:R-:W-:Y:S01]  /*22bd0*/  UIMAD UR42, UR4, UR42, URZ ;  /* 0x0000002a042a72a4 */ /* 0x000fe2000f8e023f */
[----:B------:R-:W-:-:S03]  /*22be0*/  ULDC UR49, c[0x0][0xc] ;  /* 0x0000030000317ab9 */ /* 0x000fc60000000800 */
[----:B------:R-:W-:Y:S02]  /*22bf0*/  UIADD3 UR4, UR42, 0x5f, URZ ;  /* 0x0000005f2a047890 */ /* 0x000fe4000fffe03f */
[----:B------:R-:W-:Y:S02]  /*22c00*/  UIADD3 UR47, UR42, 0x1, -UR40 ;  /* 0x000000012a2f7890 */ /* 0x000fe4000fffe828 */
[----:B-1----:R-:W-:Y:S02]  /*22c10*/  ULEA UR6, UR6, UR5, 0x18 ;  /* 0x0000000506067291 */ /* 0x002fe4000f8ec03f */
[----:B------:R-:W-:Y:S02]  /*22c20*/  UIMAD.WIDE UR4, UR4, 0x2aaaaaab, URZ ;  /* 0x2aaaaaab040478a5 */ /* 0x000fe4000f8e023f */
[----:B------:R-:W-:Y:S01]  /*22c30*/  UIADD3 UR40, UR42, -UR40, URZ ;  /* 0x800000282a287290 */ /* 0x000fe2000fffe03f */
[C---:B0-----:R-:W-:Y:S01]  /*22c40*/  IMAD.SHL.U32 R29, R8.reuse, 0x8, RZ ;  /* 0x00000008081d7824 */ /* 0x041fe200078e00ff */
[----:B------:R-:W-:Y:S01]  /*22c50*/  LOP3.LUT R7, R8, 0x7f, RZ, 0xc0, !PT ;  /* 0x0000007f08077812 */ /* 0x000fe200078ec0ff */
[----:B------:R-:W-:Y:S01]  /*22c60*/  IMAD.U32 R17, RZ, RZ, UR6 ;  /* 0x00000006ff117e24 */ /* 0x000fe2000f8e00ff */
[----:B------:R-:W-:-:S02]  /*22c70*/  USHF.R.U32.HI UR39, URZ, 0x1f, UR5 ;  /* 0x0000001f3f277899 */ /* 0x000fc40008011605 */
[C---:B------:R-:W-:Y:S02]  /*22c80*/  LOP3.LUT R5, R29.reuse, 0x38, RZ, 0xc0, !PT ;  /* 0x000000381d057812 */ /* 0x040fe400078ec0ff */
[----:B------:R-:W-:Y:S01]  /*22c90*/  LOP3.LUT R0, R29, 0x1f8, RZ, 0xc0, !PT ;  /* 0x000001f81d007812 */ /* 0x000fe200078ec0ff */
[----:B------:R-:W-:Y:S01]  /*22ca0*/  ULEA.HI.SX32 UR39, UR5, UR39, 0x1c ;  /* 0x0000002705277291 */ /* 0x000fe2000f8fe23f */
[C---:B------:R-:W-:Y:S02]  /*22cb0*/  LOP3.LUT R2, R5.reuse, 0x40, RZ, 0xfc, !PT ;  /* 0x0000004005027812 */ /* 0x040fe400078efcff */
[----:B------:R-:W-:Y:S02]  /*22cc0*/  ISETP.GE.AND P0, PT, R5, UR7, PT ;  /* 0x0000000705007c0c */ /* 0x000fe4000bf06270 */
[C---:B------:R-:W-:Y:S02]  /*22cd0*/  ISETP.GE.AND P2, PT, R2.reuse, UR9, PT ;  /* 0x0000000902007c0c */ /* 0x040fe4000bf46270 */
[----:B------:R-:W-:-:S02]  /*22ce0*/  ISETP.GE.AND P1, PT, R2, UR7, PT ;  /* 0x0000000702007c0c */ /* 0x000fc4000bf26270 */
[----:B------:R-:W-:Y:S02]  /*22cf0*/  LOP3.LUT R0, R0, 0x38, R8, 0x78, !PT ;  /* 0x0000003800007812 */ /* 0x000fe400078e7808 */
[----:B------:R-:W-:Y:S02]  /*22d00*/  LOP3.LUT R4, R5, 0x80, RZ, 0xfc, !PT ;  /* 0x0000008005047812 */ /* 0x000fe400078efcff */
[----:B------:R-:W-:Y:S02]  /*22d10*/  LOP3.LUT R29, R0, 0x200, R29, 0xf8, !PT ;  /* 0x00000200001d7812 */ /* 0x000fe400078ef81d */
[----:B------:R-:W-:Y:S02]  /*22d20*/  SEL R0, RZ, 0x1, P0 ;  /* 0x00000001ff007807 */ /* 0x000fe40000000000 */
[----:B------:R-:W-:Y:S01]  /*22d30*/  SEL R2, RZ, 0xffffffff, P1 ;  /* 0xffffffffff027807 */ /* 0x000fe20000800000 */
[----:B------:R-:W-:Y:S01]  /*22d40*/  IMAD R22, R29, 0x2, R17 ;  /* 0x000000021d167824 */ /* 0x000fe200078e0211 */
[----:B------:R-:W-:-:S02]  /*22d50*/  @P2 LOP3.LUT R16, R16, 0x40000, RZ, 0xfc, !PT ;  /* 0x0004000010102812 */ /* 0x000fc400078efcff */
[----:B------:R-:W-:Y:S02]  /*22d60*/  SHF.R.U32.HI R35, RZ, 0x3, R7 ;  /* 0x00000003ff237819 */ /* 0x000fe40000011607 */
[----:B------:R-:W-:-:S04]  /*22d70*/  @P1 LOP3.LUT R16, R16, 0x10, RZ, 0xfc, !PT ;  /* 0x0000001010101812 */ /* 0x000fc800078efcff */
[----:B------:R-:W-:-:S04]  /*22d80*/  LOP3.LUT R16, R16, 0xffffffdf, RZ, 0xc0, !PT ;  /* 0xffffffdf10107812 */ /* 0x000fc800078ec0ff */
[----:B------:R-:W-:Y:S02]  /*22d90*/  @P0 LOP3.LUT R16, R16, 0x20, RZ, 0xfc, !PT ;  /* 0x0000002010100812 */ /* 0x000fe400078efcff */
[----:B------:R-:W-:Y:S02]  /*22da0*/  ISETP.GE.AND P0, PT, R4, UR7, PT ;  /* 0x0000000704007c0c */ /* 0x000fe4000bf06270 */
[----:B------:R-:W-:-:S11]  /*22db0*/  LOP3.LUT R16, R16, 0xfffffff7, RZ, 0xc0, !PT ;  /* 0xfffffff710107812 */ /* 0x000fd600078ec0ff */
[----:B------:R-:W-:-:S04]  /*22dc0*/  @P0 LOP3.LUT R16, R16, 0x8, RZ, 0xfc, !PT ;  /* 0x0000000810100812 */ /* 0x000fc800078efcff */
[----:B------:R-:W-:Y:S02]  /*22dd0*/  LOP3.LUT R16, R16, 0xfffdffff, RZ, 0xc0, !PT ;  /* 0xfffdffff10107812 */ /* 0x000fe400078ec0ff */
[----:B--2---:R-:W-:Y:S01]  /*22de0*/  R2UR UR8, R3 ;  /* 0x00000000030872ca */ /* 0x004fe200000e0000 */
[----:B------:R-:W-:Y:S01]  /*22df0*/  IMAD.SHL.U32 R3, R2, 0x2, RZ ;  /* 0x0000000202037824 */ /* 0x000fe200078e00ff */
[----:B------:R-:W-:-:S04]  /*22e00*/  LOP3.LUT R2, R5, 0xc0, RZ, 0xfc, !PT ;  /* 0x000000c005027812 */ /* 0x000fc800078efcff */
[----:B------:R-:W-:Y:S02]  /*22e10*/  LOP3.LUT R0, R3, 0x2, R0, 0xe2, !PT ;  /* 0x0000000203007812 */ /* 0x000fe400078ee200 */
[----:B------:R-:W-:Y:S02]  /*22e20*/  SEL R3, RZ, 0x4, P0 ;  /* 0x00000004ff037807 */ /* 0x000fe40000000000 */
[----:B------:R-:W-:Y:S02]  /*22e30*/  ISETP.GE.AND P0, PT, R4, UR9, PT ;  /* 0x0000000904007c0c */ /* 0x000fe4000bf06270 */
[----:B------:R-:W-:Y:S01]  /*22e40*/  ISETP.GE.AND P1, PT, R2, UR9, PT ;  /* 0x0000000902007c0c */ /* 0x000fe2000bf26270 */
[----:B------:R-:W-:Y:S01]  /*22e50*/  ULOP3.LUT UR48, UR8, 0x2, URZ, 0xfc, !UPT ;  /* 0x0000000208307892 */ /* 0x000fe2000f8efc3f */
[----:B------:R-:W-:Y:S01]  /*22e60*/  LOP3.LUT R6, R0, R3, RZ, 0xfc, !PT ;  /* 0x0000000300067212 */ /* 0x000fe200078efcff */
[----:B------:R-:W-:Y:S01]  /*22e70*/  IMAD.SHL.U32 R0, R8, 0x10, RZ ;  /* 0x0000001008007824 */ /* 0x000fe200078e00ff */
[----:B------:R-:W-:-:S03]  /*22e80*/  ULDC UR8, c[0x0][0x2b8] ;  /* 0x0000ae0000087ab9 */ /* 0x000fc60000000800 */
[----:B------:R3:W-:Y:S01]  /*22e90*/  STL [R1+0x458], R6 ;  /* 0x0004580601007387 */ /* 0x0007e20000100800 */
[----:B------:R-:W-:-:S03]  /*22ea0*/  LOP3.LUT R0, R35, 0x70, R0, 0xf8, !PT ;  /* 0x0000007023007812 */ /* 0x000fc600078ef800 */
[----:B------:R-:W-:Y:S02]  /*22eb0*/  @P0 LOP3.LUT R16, R16, 0x20000, RZ, 0xfc, !PT ;  /* 0x0002000010100812 */ /* 0x000fe400078efcff */
[----:B------:R-:W-:Y:S02]  /*22ec0*/  ISETP.GE.AND P0, PT, R2, UR7, PT ;  /* 0x0000000702007c0c */ /* 0x000fe4000bf06270 */
[----:B------:R-:W-:Y:S02]  /*22ed0*/  LOP3.LUT R16, R16, 0xfffffffb, RZ, 0xc0, !PT ;  /* 0xfffffffb10107812 */ /* 0x000fe400078ec0ff */
[----:B------:R-:W-:-:S04]  /*22ee0*/  SEL R36, RZ, 0x8, P0 ;  /* 0x00000008ff247807 */ /* 0x000fc80000000000 */
[----:B------:R-:W-:-:S05]  /*22ef0*/  LOP3.LUT R36, R6, R36, RZ, 0xfc, !PT ;  /* 0x0000002406247212 */ /* 0x000fca00078efcff */
[----:B------:R-:W-:Y:S02]  /*22f00*/  @P0 LOP3.LUT R16, R16, 0x4, RZ, 0xfc, !PT ;  /* 0x0000000410100812 */ /* 0x000fe400078efcff */
[----:B------:R-:W-:Y:S02]  /*22f10*/  ISETP.GE.AND P0, PT, R5, UR43, PT ;  /* 0x0000002b05007c0c */ /* 0x000fe4000bf06270 */
[----:B------:R-:W-:-:S04]  /*22f20*/  LOP3.LUT R16, R16, 0xfffffffe, RZ, 0xc0, !PT ;  /* 0xfffffffe10107812 */ /* 0x000fc800078ec0ff */
[----:B------:R-:W-:-:S04]  /*22f30*/  LOP3.LUT R16, R16, 0xfffeffff, RZ, 0xc0, !PT ;  /* 0xfffeffff10107812 */ /* 0x000fc800078ec0ff */
[----:B------:R-:W-:Y:S02]  /*22f40*/  @P1 LOP3.LUT R16, R16, 0x10000, RZ, 0xfc, !PT ;  /* 0x0001000010101812 */ /* 0x000fe400078efcff */
[C---:B------:R-:W-:Y:S02]  /*22f50*/  ISETP.GE.AND P1, PT, R5.reuse, UR8, PT ;  /* 0x0000000805007c0c */ /* 0x040fe4000bf26270 */
[----:B------:R-:W-:Y:S02]  /*22f60*/  @P0 LOP3.LUT R16, R16, 0x1, RZ, 0xfc, !PT ;  /* 0x0000000110100812 */ /* 0x000fe400078efcff */
[----:B------:R-:W-:Y:S02]  /*22f70*/  ISETP.GE.AND P0, PT, R5, UR9, PT ;  /* 0x0000000905007c0c */ /* 0x000fe4000bf06270 */
[----:B------:R-:W-:-:S04]  /*22f80*/  LOP3.LUT R16, R16, 0xfff7ffff, RZ, 0xc0, !PT ;  /* 0xfff7ffff10107812 */ /* 0x000fc800078ec0ff */
[----:B------:R-:W-:-:S04]  /*22f90*/  LOP3.LUT R16, R16, 0xffefffff, RZ, 0xc0, !PT ;  /* 0xffefffff10107812 */ /* 0x000fc800078ec0ff */
[----:B------:R-:W-:-:S04]  /*22fa0*/  @P1 LOP3.LUT R16, R16, 0x100000, RZ, 0xfc, !PT ;  /* 0x0010000010101812 */ /* 0x000fc800078efcff */
[----:B---3--:R-:W-:-:S07]  /*22fb0*/  @P0 LOP3.LUT R16, R16, 0x80000, RZ, 0xfc, !PT ;  /* 0x0008000010100812 */ /* 0x008fce00078efcff */
.L_x_2337:
        /* <DEDUP_REMOVED lines=13> */
[----:B0123-5:R-:W-:Y:S05]  /*23090*/  @P0 BRA `(.L_x_2279) ;  /* 0x0000000000200947 */ /* 0x02ffea0003800000 */
        /* <DEDUP_REMOVED lines=8> */
.L_x_2279:
[----:B------:R-:W-:Y:S01]  /*23120*/  ULDC UR8, c[0x0][0xd54] ;  /* 0x0003550000087ab9 */ /* 0x000fe20000000800 */
[----:B------:R-:W-:Y:S01]  /*23130*/  UMOV UR6, UR7 ;  /* 0x0000000700067c82 */ /* 0x000fe20008000000 */
[----:B------:R-:W-:-:S11]  /*23140*/  UISETP.NE.AND UP0, UPT, UR8, 0x1, UPT ;  /* 0x000000010800788c */ /* 0x000fd6000bf05270 */
[----:B------:R-:W-:Y:S02]  /*23150*/  @UP0 ULDC.64 UR10, c[0x0][0xd58] ;  /* 0x00035600000a0ab9 */ /* 0x000fe40000000a00 */
[----:B------:R-:W-:-:S04]  /*23160*/  UIMAD.WIDE.U32 UR4, UR7, UR10, URZ ;  /* 0x0000000a070472a5 */ /* 0x000fc8000f8e003f */
[----:B------:R-:W-:-:S04]  /*23170*/  @UP0 USHF.R.U32.HI UR6, URZ, UR11, UR5 ;  /* 0x0000000b3f060299 */ /* 0x000fc80008011605 */
[----:B------:R-:W-:-:S12]  /*23180*/  UIMAD UR4, UR6, UR8, URZ ;  /* 0x00000008060472a4 */ /* 0x000fd8000f8e023f */
.L_x_2280:
        /* <DEDUP_REMOVED lines=48> */
.L_x_2282:
[----:B------:R-:W-:-:S11]  /*23490*/  UISETP.NE.AND UP1, UPT, UR5, 0x1, UPT ;  /* 0x000000010500788c */ /* 0x000fd6000bf25270 */
[----:B------:R-:W-:Y:S02]  /*234a0*/  @UP1 ULDC.64 UR10, c[0x0][0xae0] ;  /* 0x0002b800000a1ab9 */ /* 0x000fe40000000a00 */
[----:B------:R-:W-:-:S04]  /*234b0*/  UIMAD.WIDE.U32 UR6, UR8, UR10, URZ ;  /* 0x0000000a080672a5 */ /* 0x000fc8000f8e003f */
[----:B------:R-:W-:-:S12]  /*234c0*/  @UP1 USHF.R.U32.HI UR8, URZ, UR11, UR7 ;  /* 0x0000000b3f081299 */ /* 0x000fd80008011607 */
.L_x_2283:
[----:B------:R-:W-:-:S04]  /*234d0*/  UIMAD UR8, UR8, UR5, UR5 ;  /* 0x00000005080872a4 */ /* 0x000fc8000f8e0205 */
[----:B------:R-:W-:-:S04]  /*234e0*/  UISETP.LT.AND UP1, UPT, UR4, UR8, UPT ;  /* 0x000000080400728c */ /* 0x000fc8000bf21270 */
[----:B------:R-:W-:-:S12]  /*234f0*/  USEL UR4, UR4, UR8, UP1 ;  /* 0x0000000804047287 */ /* 0x000fd80008800000 */
.L_x_2281:
        /* <DEDUP_REMOVED lines=28> */
.L_x_2285:
[----:B------:R-:W-:-:S11]  /*236c0*/  UISETP.NE.AND UP0, UPT, UR5, 0x1, UPT ;  /* 0x000000010500788c */ /* 0x000fd6000bf05270 */
[----:B------:R-:W-:Y:S02]  /*236d0*/  @UP0 ULDC.64 UR10, c[0x0][0xae0] ;  /* 0x0002b800000a0ab9 */ /* 0x000fe40000000a00 */
[----:B------:R-:W-:-:S04]  /*236e0*/  UIMAD.WIDE.U32 UR6, UR4, UR10, URZ ;  /* 0x0000000a040672a5 */ /* 0x000fc8000f8e003f */
[----:B------:R-:W-:-:S12]  /*236f0*/  @UP0 USHF.R.U32.HI UR4, URZ, UR11, UR7 ;  /* 0x0000000b3f040299 */ /* 0x000fd80008011607 */
.L_x_2286:
[----:B------:R-:W-:-:S04]  /*23700*/  UIMAD UR4, UR4, UR5, URZ ;  /* 0x00000005040472a4 */ /* 0x000fc8000f8e023f */
[----:B------:R-:W-:-:S04]  /*23710*/  UISETP.LT.AND UP0, UPT, UR8, UR4, UPT ;  /* 0x000000040800728c */ /* 0x000fc8000bf01270 */
[----:B------:R-:W-:-:S12]  /*23720*/  USEL UR8, UR8, UR4, !UP0 ;  /* 0x0000000408087287 */ /* 0x000fd8000c000000 */
.L_x_2284:
        /* <DEDUP_REMOVED lines=26> */
.L_x_2288:
        /* <DEDUP_REMOVED lines=20> */
.L_x_2291:
[----:B------:R-:W-:Y:S05]  /*23a10*/  BSYNC B6 ;  /* 0x0000000000067941 */ /* 0x000fea0003800000 */
.L_x_2290:
        /* <DEDUP_REMOVED lines=20> */
.L_x_2294:
        /* <DEDUP_REMOVED lines=15> */
.L_x_2293:
[----:B------:R-:W-:Y:S05]  /*23c50*/  BSYNC B6 ;  /* 0x0000000000067941 */ /* 0x000fea0003800000 */
.L_x_2292:
        /* <DEDUP_REMOVED lines=17> */
.L_x_2354:
[----:B-1----:R-:W1:Y:S01]  /*23d70*/  S2R R2, SR_TID.X ;  /* 0x0000000000027919 */ /* 0x002e620000002100 */
[----:B0-----:R-:W-:Y:S01]  /*23d80*/  ISETP.NE.AND P1, PT, R10, 0x1, PT ;  /* 0x000000010a00780c */ /* 0x001fe20003f25270 */
[----:B------:R-:W-:Y:S01]  /*23d90*/  IMAD.MOV.U32 R25, RZ, RZ, RZ ;  /* 0x000000ffff197224 */ /* 0x000fe200078e00ff */
[----:B-----5:R-:W-:Y:S02]  /*23da0*/  SHF.R.S32.HI R30, RZ, 0x1f, R28 ;  /* 0x0000001fff1e7819 */ /* 0x020fe4000001141c */
[----:B------:R-:W-:-:S09]  /*23db0*/  LOP3.LUT R16, R16, 0xffff7fff, RZ, 0xc0, !PT ;  /* 0xffff7fff10107812 */ /* 0x000fd200078ec0ff */
[----:B------:R-:W0:Y:S01]  /*23dc0*/  @P1 LDC R3, c[0x0][0x438] ;  /* 0x00010e00ff031b82 */ /* 0x000e220000000800 */
[----:B------:R-:W-:Y:S01]  /*23dd0*/  @P1 LOP3.LUT R16, R16, 0x8000, RZ, 0xfc, !PT ;  /* 0x0000800010101812 */ /* 0x000fe200078efcff */
[----:B-1----:R-:W-:-:S06]  /*23de0*/  IMAD.SHL.U32 R8, R2, 0x10, RZ ;  /* 0x0000001002087824 */ /* 0x002fcc00078e00ff */
[----:B------:R-:W1:Y:S01]  /*23df0*/  @P1 LDC R2, c[0x0][0x434] ;  /* 0x00010d00ff021b82 */ /* 0x000e620000000800 */
[----:B------:R-:W-:-:S05]  /*23e00*/  LOP3.LUT R8, R35, 0x70, R8, 0xf8, !PT ;  /* 0x0000007023087812 */ /* 0x000fca00078ef808 */
[----:B------:R-:W-:-:S04]  /*23e10*/  IMAD R4, R0, 0x60, R8 ;  /* 0x0000006000047824 */ /* 0x000fc800078e0208 */
[C---:B------:R-:W-:Y:S01]  /*23e20*/  IMAD.IADD R33, R4.reuse, 0x1, R31 ;  /* 0x0000000104217824 */ /* 0x040fe200078e021f */
[----:B------:R-:W-:-:S03]  /*23e30*/  ISETP.GE.AND P0, PT, R4, UR42, PT ;  /* 0x0000002a04007c0c */ /* 0x000fc6000bf06270 */
[----:B------:R-:W-:Y:S01]  /*23e40*/  IMAD.MOV.U32 R9, RZ, RZ, R33 ;  /* 0x000000ffff097224 */ /* 0x000fe200078e0021 */
[----:B------:R-:W-:Y:S01]  /*23e50*/  ISETP.GT.U32.OR P0, PT, R8, 0x5f, P0 ;  /* 0x0000005f0800780c */ /* 0x000fe20000704470 */
[----:B-1----:R-:W-:-:S05]  /*23e60*/  @P1 IMAD.HI.U32 R2, R33, R2, RZ ;  /* 0x0000000221021227 */ /* 0x002fca00078e00ff */
[----:B0-----:R-:W-:-:S07]  /*23e70*/  @P1 SHF.R.U32.HI R9, RZ, R3, R2 ;  /* 0x00000003ff091219 */ /* 0x001fce0000011602 */
        /* <DEDUP_REMOVED lines=9> */
[----:B------:R-:W-:Y:S01]  /*23f10*/  @!P0 LEA.HI.X R5, R2, R5, R3, 0x2, P1 ;  /* 0x0000000502058211 */ /* 0x000fe200008f1403 */
[----:B------:R-:W-:-:S04]  /*23f20*/  IMAD.MOV R2, RZ, RZ, -R9 ;  /* 0x000000ffff027224 */ /* 0x000fc800078e0a09 */
[----:B------:R-:W-:Y:S01]  /*23f30*/  IMAD R33, R10, R2, R33 ;  /* 0x000000020a217224 */ /* 0x000fe200078e0221 */
[----:B------:R0:W5:Y:S01]  /*23f40*/  @!P0 LDG.E R25, desc[UR36][R4.64] ;  /* 0x0000002404198981 */ /* 0x000162000c1e1900 */
[----:B------:R-:W-:Y:S01]  /*23f50*/  IMAD R2, RZ, RZ, -UR38 ;  /* 0x80000026ff027e24 */ /* 0x000fe2000f8e02ff */
[----:B------:R-:W-:Y:S02]  /*23f60*/  ISETP.GT.U32.AND P0, PT, R8, 0x5f, PT ;  /* 0x0000005f0800780c */ /* 0x000fe40003f04070 */
[----:B------:R-:W-:Y:S01]  /*23f70*/  LOP3.LUT R16, R16, 0xffffdfff, RZ, 0xc0, !PT ;  /* 0xffffdfff10107812 */ /* 0x000fe200078ec0ff */
[----:B------:R-:W-:Y:S02]  /*23f80*/  IMAD R19, R19, R2, UR46 ;  /* 0x0000002e13137e24 */ /* 0x000fe4000f8e0202 */
[----:B------:R-:W-:-:S03]  /*23f90*/  IMAD.U32 R2, RZ, RZ, UR48 ;  /* 0x00000030ff027e24 */ /* 0x000fc6000f8e00ff */
[----:B------:R-:W-:Y:S02]  /*23fa0*/  SHF.R.S32.HI R27, RZ, 0x1f, R19 ;  /* 0x0000001fff1b7819 */ /* 0x000fe40000011413 */
[----:B------:R-:W-:-:S13]  /*23fb0*/  ISETP.NE.AND P2, PT, R2, 0x3, PT ;  /* 0x000000030200780c */ /* 0x000fda0003f45270 */
[----:B------:R-:W-:-:S04]  /*23fc0*/  @P2 LOP3.LUT R16, R16, 0x2000, RZ, 0xfc, !PT ;  /* 0x0000200010102812 */ /* 0x000fc800078efcff */
[----:B------:R-:W-:-:S04]  /*23fd0*/  LOP3.LUT R16, R16, 0xfffffffd, RZ, 0xc0, !PT ;  /* 0xfffffffd10107812 */ /* 0x000fc800078ec0ff */
[----:B------:R-:W-:Y:S01]  /*23fe0*/  @P0 LOP3.LUT R16, R16, 0x2, RZ, 0xfc, !PT ;  /* 0x0000000210100812 */ /* 0x000fe200078efcff */
[----:B0-----:R-:W-:Y:S06]  /*23ff0*/  @!P2 BRA `(.L_x_2296) ;  /* 0x000000000004a947 */ /* 0x001fec0003800000 */
[----:B------:R-:W-:Y:S01]  /*24000*/  BPT.TRAP 0x1 ;  /* 0x000000040000795c */ /* 0x000fe20000300000 */
.L_x_2296:
[----:B------:R-:W-:Y:S01]  /*24010*/  IMAD R24, R18, 0x8, R17 ;  /* 0x0000000812187824 */ /* 0x000fe200078e0211 */
[----:B------:R-:W-:Y:S01]  /*24020*/  SHF.L.U32 R3, R26, 0x1f, RZ ;  /* 0x0000001f1a037819 */ /* 0x000fe200000006ff */
[----:B------:R-:W-:Y:S03]  /*24030*/  BSSY B0, `(.L_x_2297) ;  /* 0x0000003000007945 */ /* 0x000fe60003800000 */
[----:B------:R-:W0:Y:S02]  /*24040*/  SYNCS.PHASECHK.TRANS64.TRYWAIT P0, [R24+URZ+0x32440], R3 ;  /* 0x03244003180075a7 */ /* 0x000e24000800017f */
[----:B0-----:R-:W-:Y:S05]  /*24050*/  @!P0 BRA `(.L_x_2298) ;  /* 0x0000003c00388947 */ /* 0x001fea0003800000 */
.L_x_2355:
[----:B------:R-:W-:Y:S05]  /*24060*/  BSYNC B0 ;  /* 0x0000000000007941 */ /* 0x000fea0003800000 */
.L_x_2297:
[----:B------:R-:W-:Y:S01]  /*24070*/  SHF.R.S32.HI R37, RZ, 0x1f, R33 ;  /* 0x0000001fff257819 */ /* 0x000fe20000011421 */
[----:B------:R-:W-:Y:S01]  /*24080*/  ULDC.64 UR4, c[0x0][0x300] ;  /* 0x0000c00000047ab9 */ /* 0x000fe20000000a00 */
[----:B------:R-:W1:Y:S01]  /*24090*/  S2R R6, SR_TID.X ;  /* 0x0000000000067919 */ /* 0x000e620000002100 */
[----:B-----5:R-:W-:Y:S02]  /*240a0*/  SHF.R.S32.HI R4, RZ, 0x1f, R25 ;  /* 0x0000001fff047819 */ /* 0x020fe40000011419 */
[----:B------:R-:W-:Y:S01]  /*240b0*/  IMAD R2, R37, UR4, RZ ;  /* 0x0000000425027c24 */ /* 0x000fe2000f8e02ff */
[----:B------:R-:W-:Y:S02]  /*240c0*/  LOP3.LUT P2, RZ, R16, 0x1, RZ, 0xc0, !PT ;  /* 0x0000000110ff7812 */ /* 0x000fe4000784c0ff */
[----:B------:R2:W-:Y:S01]  /*240d0*/  STL [R1+0x450], R4 ;  /* 0x0004500401007387 */ /* 0x0005e20000100800 */
[C---:B------:R-:W-:Y:S02]  /*240e0*/  IMAD R5, R33.reuse, UR5, R2 ;  /* 0x0000000521057c24 */ /* 0x040fe4000f8e0202 */
[----:B0-----:R-:W-:Y:S01]  /*240f0*/  IMAD.WIDE.U32 R2, R33, UR4, RZ ;  /* 0x0000000421027c25 */ /* 0x001fe2000f8e00ff */
[----:B------:R-:W-:-:S03]  /*24100*/  ULDC.64 UR4, c[0x0][0x310] ;  /* 0x0000c40000047ab9 */ /* 0x000fc60000000a00 */
[----:B------:R-:W-:Y:S02]  /*24110*/  IMAD.IADD R3, R3, 0x1, R5 ;  /* 0x0000000103037824 */ /* 0x000fe400078e0205 */
[----:B--2---:R-:W-:Y:S02]  /*24120*/  IMAD R4, R4, UR4, RZ ;  /* 0x0000000404047c24 */ /* 0x004fe4000f8e02ff */
        /* <DEDUP_REMOVED lines=57> */
.L_x_2369:
        /* <DEDUP_REMOVED lines=10> */
.L_x_2300:
        /* <DEDUP_REMOVED lines=10> */
.L_x_2301:
[----:B------:R1:W-:Y:S02]  /*24600*/  SYNCS.ARRIVE.TRANS64.A1T0 RZ, [R24+URZ+0x32430], RZ ;  /* 0x032430ff18ff79a7 */ /* 0x0003e4000810003f */
[----:B------:R-:W-:Y:S05]  /*24610*/  WARPSYNC.ALL ;  /* 0x0000000000007948 */ /* 0x000fea0003800000 */
[----:B------:R-:W-:Y:S01]  /*24620*/  VIADD R0, R17, 0x18400 ;  /* 0x0001840011007836 */ /* 0x000fe20000000000 */
[----:B------:R-:W-:Y:S01]  /*24630*/  BAR.SYNC.DEFER_BLOCKING 0x8, 0x180 ;  /* 0x0206000000007b1d */ /* 0x000fe20000010000 */
[----:B------:R-:W-:-:S03]  /*24640*/  USHF.R.S32.HI UR51, URZ, 0x1f, UR38 ;  /* 0x0000001f3f337899 */ /* 0x000fc60008011426 */
[----:B------:R-:W-:Y:S02]  /*24650*/  LOP3.LUT P0, RZ, R0, 0x3ff, RZ, 0xc0, !PT ;  /* 0x000003ff00ff7812 */ /* 0x000fe4000780c0ff */
[----:B------:R-:W-:Y:S11]  /*24660*/  BSSY B6, `(.L_x_2302) ;  /* 0x0000012000067945 */ /* 0x000ff60003800000 */
        /* <DEDUP_REMOVED lines=17> */
.L_x_2303:
[----:B------:R-:W-:Y:S05]  /*24780*/  BSYNC B6 ;  /* 0x0000000000067941 */ /* 0x000fea0003800000 */
.L_x_2302:
[----:B------:R-:W2:Y:S01]  /*24790*/  S2R R20, SR_TID.X ;  /* 0x0000000000147919 */ /* 0x000ea20000002100 */
[----:B------:R-:W-:Y:S01]  /*247a0*/  UISETP.NE.AND UP0, UPT, UR50, URZ, UPT ;  /* 0x0000003f3200728c */ /* 0x000fe2000bf05270 */
[----:B------:R-:W-:Y:S01]  /*247b0*/  R2UR UR6, R27 ;  /* 0x000000001b0672ca */ /* 0x000fe200000e0000 */
[----:B------:R-:W-:Y:S01]  /*247c0*/  ULDC.64 UR8, c[0x0][0x2d8] ;  /* 0x0000b60000087ab9 */ /* 0x000fe20000000a00 */
[----:B------:R-:W-:Y:S02]  /*247d0*/  R2UR UR7, R19 ;  /* 0x00000000130772ca */ /* 0x000fe400000e0000 */
[----:B------:R-:W-:Y:S02]  /*247e0*/  LOP3.LUT P5, RZ, R16, 0x100000, RZ, 0xc0, !PT ;  /* 0x0010000010ff7812 */ /* 0x000fe400078ac0ff */
[----:B------:R-:W-:-:S04]  /*247f0*/  PLOP3.LUT P0, PT, PT, PT, UP0, 0x80, 0x0 ;  /* 0x000000000000781c */ /* 0x000fc80003f0f008 */
[----:B------:R-:W-:-:S03]  /*24800*/  @UP0 ULDC UR4, c[0x0][0x44c] ;  /* 0x0001130000040ab9 */ /* 0x000fc60000000800 */
[----:B------:R-:W-:-:S04]  /*24810*/  UIMAD UR6, UR6, UR8, URZ ;  /* 0x00000008060672a4 */ /* 0x000fc8000f8e023f */
[----:B------:R-:W-:Y:S01]  /*24820*/  UIMAD UR6, UR7, UR9, UR6 ;  /* 0x00000009070672a4 */ /* 0x000fe2000f8e0206 */
[----:B--2---:R-:W-:-:S05]  /*24830*/  IMAD.SHL.U32 R20, R20, 0x10, RZ ;  /* 0x0000001014147824 */ /* 0x004fca00078e00ff */
[----:B------:R-:W-:-:S05]  /*24840*/  LOP3.LUT R20, R35, 0x70, R20, 0xf8, !PT ;  /* 0x0000007023147812 */ /* 0x000fca00078ef814 */
[----:B------:R-:W-:-:S04]  /*24850*/  VIADD R34, R20, UR43 ;  /* 0x0000002b14227c36 */ /* 0x000fc80008000000 */
[----:B------:R-:W-:Y:S01]  /*24860*/  @P0 IMAD.HI.U32 R0, R34, UR4, RZ ;  /* 0x0000000422000c27 */ /* 0x000fe2000f8e00ff */
[----:B------:R-:W-:Y:S01]  /*24870*/  PLOP3.LUT P0, PT, PT, PT, UP0, 0x80, 0x0 ;  /* 0x000000000000781c */ /* 0x000fe20003f0f008 */
[----:B------:R-:W-:Y:S02]  /*24880*/  @UP0 ULDC UR4, c[0x0][0x450] ;  /* 0x0001140000040ab9 */ /* 0x000fe40000000800 */
[----:B------:R-:W-:-:S10]  /*24890*/  IMAD.MOV.U32 R7, RZ, RZ, R34 ;  /* 0x000000ffff077224 */ /* 0x000fd400078e0022 */
[----:B------:R-:W-:Y:S02]  /*248a0*/  @P0 SHF.R.U32.HI R7, RZ, UR4, R0 ;  /* 0x00000004ff070c19 */ /* 0x000fe40008011600 */
[----:B------:R-:W-:Y:S02]  /*248b0*/  R2UR UR4, R19 ;  /* 0x00000000130472ca */ /* 0x000fe400000e0000 */
[----:B------:R-:W-:-:S11]  /*248c0*/  SHF.R.S32.HI R0, RZ, 0x1f, R7 ;  /* 0x0000001fff007819 */ /* 0x000fd60000011407 */
[----:B------:R-:W-:-:S03]  /*248d0*/  UIMAD.WIDE.U32 UR4, UR4, UR8, URZ ;  /* 0x00000008040472a5 */ /* 0x000fc6000f8e003f */
[----:B------:R-:W-:Y:S01]  /*248e0*/  ULDC.64 UR8, c[0x0][0x2e0] ;  /* 0x0000b80000087ab9 */ /* 0x000fe20000000a00 */
[----:B------:R-:W-:Y:S02]  /*248f0*/  UIADD3 UR5, UR5, UR6, URZ ;  /* 0x0000000605057290 */ /* 0x000fe4000fffe03f */
[----:B------:R-:W-:Y:S02]  /*24900*/  UIMAD UR6, UR51, UR8, URZ ;  /* 0x00000008330672a4 */ /* 0x000fe4000f8e023f */
[----:B------:R-:W-:Y:S02]  /*24910*/  UIMAD.WIDE.U32 UR4, UR38, UR8, UR4 ;  /* 0x00000008260472a5 */ /* 0x000fe4000f8e0004 */
[----:B------:R-:W-:-:S04]  /*24920*/  UIMAD UR6, UR38, UR9, UR6 ;  /* 0x00000009260672a4 */ /* 0x000fc8000f8e0206 */
[----:B------:R-:W-:Y:S02]  /*24930*/  UIADD3 UR6, UR5, UR6, URZ ;  /* 0x0000000605067290 */ /* 0x000fe4000fffe03f */
[----:B0-----:R-:W-:Y:S02]  /*24940*/  IMAD.U32 R5, RZ, RZ, UR5 ;  /* 0x00000005ff057e24 */ /* 0x001fe4000f8e00ff */
[----:B------:R-:W-:Y:S02]  /*24950*/  IMAD.MOV R5, RZ, RZ, -R7 ;  /* 0x000000ffff057224 */ /* 0x000fe400078e0a07 */
[----:B------:R-:W-:Y:S01]  /*24960*/  IMAD.U32 R4, RZ, RZ, UR4 ;  /* 0x00000004ff047e24 */ /* 0x000fe2000f8e00ff */
[----:B------:R-:W-:Y:S01]  /*24970*/  ULDC.64 UR4, c[0x0][0x2d0] ;  /* 0x0000b40000047ab9 */ /* 0x000fe20000000a00 */
[----:B------:R-:W-:Y:S01]  /*24980*/  IMAD.U32 R3, RZ, RZ, UR6 ;  /* 0x00000006ff037e24 */ /* 0x000fe2000f8e00ff */
[----:B------:R-:W-:Y:S01]  /*24990*/  ULDC UR6, c[0x0][0x448] ;  /* 0x0001120000067ab9 */ /* 0x000fe20000000800 */
[----:B------:R-:W-:-:S02]  /*249a0*/  IMAD R0, R0, UR4, RZ ;  /* 0x0000000400007c24 */ /* 0x000fc4000f8e02ff */
[----:B------:R-:W-:Y:S02]  /*249b0*/  IMAD R5, R5, UR6, R34 ;  /* 0x0000000605057c24 */ /* 0x000fe4000f8e0222 */
[----:B------:R-:W-:Y:S02]  /*249c0*/  IMAD.MOV.U32 R2, RZ, RZ, R4 ;  /* 0x000000ffff027224 */ /* 0x000fe400078e0004 */
[C---:B------:R-:W-:Y:S01]  /*249d0*/  IMAD R9, R7.reuse, UR5, R0 ;  /* 0x0000000507097c24 */ /* 0x040fe2000f8e0200 */
[----:B------:R-:W-:Y:S01]  /*249e0*/  SHF.R.S32.HI R0, RZ, 0x1f, R5 ;  /* 0x0000001fff007819 */ /* 0x000fe20000011405 */
        /* <DEDUP_REMOVED lines=12> */
[----:B------:R-:W0:Y:S01]  /*24ab0*/  S2R R2, SR_TID.X ;  /* 0x0000000000027919 */ /* 0x000e220000002100 */
[----:B------:R-:W-:Y:S01]  /*24ac0*/  VIADD R4, R35, UR43 ;  /* 0x0000002b23047c36 */ /* 0x000fe20008000000 */
[----:B------:R-:W-:Y:S01]  /*24ad0*/  LOP3.LUT R16, R16, 0xffffefff, RZ, 0xc0, !PT ;  /* 0xffffefff10107812 */ /* 0x000fe200078ec0ff */
[----:B------:R-:W2:Y:S02]  /*24ae0*/  SHFL.IDX PT, R14, R0, RZ, 0x181f ;  /* 0x00181fff000e7589 */ /* 0x000ea400000e0000 */
[C---:B------:R-:W-:Y:S01]  /*24af0*/  VIADD R6, R4.reuse, 0x10 ;  /* 0x0000001004067836 */ /* 0x040fe20000000000 */
[C---:B------:R-:W-:Y:S01]  /*24b00*/  ISETP.GE.AND P1, PT, R4.reuse, UR41, PT ;  /* 0x0000002904007c0c */ /* 0x040fe2000bf26270 */
[----:B------:R-:W-:Y:S01]  /*24b10*/  VIADD R13, R4, 0x40 ;  /* 0x00000040040d7836 */ /* 0x000fe20000000000 */
[----:B------:R-:W3:Y:S04]  /*24b20*/  SHFL.IDX PT, R3, R5, RZ, 0x181f ;  /* 0x00181fff05037589 */ /* 0x000ee800000e0000 */
[----:B------:R-:W-:Y:S01]  /*24b30*/  SHFL.IDX PT, R9, R0, 0x2, 0x181f ;  /* 0x00581f0000097f89 */ /* 0x000fe200000e0000 */
[----:B------:R-:W-:-:S03]  /*24b40*/  ISETP.GE.AND P3, PT, R13, UR41, PT ;  /* 0x000000290d007c0c */ /* 0x000fc6000bf66270 */
[----:B------:R-:W-:Y:S03]  /*24b50*/  SHFL.IDX PT, R8, R5, 0x2, 0x181f ;  /* 0x00581f0005087f89 */ /* 0x000fe600000e0000 */
[----:B------:R-:W-:Y:S01]  /*24b60*/  @P1 LOP3.LUT R16, R16, 0x1000, RZ, 0xfc, !PT ;  /* 0x0000100010101812 */ /* 0x000fe200078efcff */
[----:B------:R-:W-:Y:S03]  /*24b70*/  SHFL.IDX PT, R7, R0, 0x3, 0x181f ;  /* 0x00781f0000077f89 */ /* 0x000fe600000e0000 */
[----:B------:R-:W-:Y:S01]  /*24b80*/  LOP3.LUT R16, R16, 0xfffff7ff, RZ, 0xc0, !PT ;  /* 0xfffff7ff10107812 */ /* 0x000fe200078ec0ff */
[----:B------:R-:W-:Y:S04]  /*24b90*/  SHFL.IDX PT, R21, R0, 0x5, 0x181f ;  /* 0x00b81f0000157f89 */ /* 0x000fe800000e0000 */
[----:B------:R-:W-:Y:S01]  /*24ba0*/  SHFL.IDX PT, R15, R0, 0x6, 0x181f ;  /* 0x00d81f00000f7f89 */ /* 0x000fe200000e0000 */
[----:B0-----:R-:W-:-:S03]  /*24bb0*/  IMAD.SHL.U32 R35, R2, 0x8, RZ ;  /* 0x0000000802237824 */ /* 0x001fc600078e00ff */
[----:B------:R-:W-:Y:S02]  /*24bc0*/  SHFL.IDX PT, R2, R5, 0x1, 0x181f ;  /* 0x00381f0005027f89 */ /* 0x000fe400000e0000 */
[----:B------:R-:W-:-:S04]  /*24bd0*/  LOP3.LUT R35, R35, 0x38, RZ, 0xc0, !PT ;  /* 0x0000003823237812 */ /* 0x000fc800078ec0ff */
[----:B--2---:R-:W-:Y:S02]  /*24be0*/  @!P1 LEA R12, P0, R35, R14, 0x1 ;  /* 0x0000000e230c9211 */ /* 0x004fe400078008ff */
[----:B------:R-:W0:Y:S03]  /*24bf0*/  SHFL.IDX PT, R14, R0, 0x1, 0x181f ;  /* 0x00381f00000e7f89 */ /* 0x000e2600000e0000 */
[----:B---3--:R-:W-:Y:S01]  /*24c00*/  @!P1 IMAD.X R3, RZ, RZ, R3, P0 ;  /* 0x000000ffff039224 */ /* 0x008fe200000e0603 */
[----:B------:R-:W-:Y:S02]  /*24c10*/  ISETP.GE.AND P1, PT, R6, UR41, PT ;  /* 0x0000002906007c0c */ /* 0x000fe4000bf26270 */
[----:B------:R-:W2:Y:S11]  /*24c20*/  SHFL.IDX PT, R6, R5, 0x3, 0x181f ;  /* 0x00781f0005067f89 */ /* 0x000eb600000e0000 */
[----:B------:R-:W-:-:S04]  /*24c30*/  @P1 LOP3.LUT R16, R16, 0x800, RZ, 0xfc, !PT ;  /* 0x0000080010101812 */ /* 0x000fc800078efcff */
[----:B------:R-:W-:Y:S02]  /*24c40*/  LOP3.LUT R16, R16, 0xfffffbff, RZ, 0xc0, !PT ;  /* 0xfffffbff10107812 */ /* 0x000fe400078ec0ff */
[----:B0-----:R-:W-:Y:S02]  /*24c50*/  @!P1 LEA R10, P0, R35, R14, 0x1 ;  /* 0x0000000e230a9211 */ /* 0x001fe400078008ff */
[----:B------:R-:W0:Y:S03]  /*24c60*/  SHFL.IDX PT, R14, R0, 0x4, 0x181f ;  /* 0x00981f00000e7f89 */ /* 0x000e2600000e0000 */
[----:B------:R-:W-:Y:S02]  /*24c70*/  @!P1 IMAD.X R11, RZ, RZ, R2, P0 ;  /* 0x000000ffff0b9224 */ /* 0x000fe400000e0602 */
[----:B------:R-:W-:-:S05]  /*24c80*/  VIADD R2, R4, 0x20 ;  /* 0x0000002004027836 */ /* 0x000fca0000000000 */
[----:B------:R-:W-:Y:S01]  /*24c90*/  ISETP.GE.AND P6, PT, R2, UR41, PT ;  /* 0x0000002902007c0c */ /* 0x000fe2000bfc6270 */
[----:B------:R-:W-:-:S05]  /*24ca0*/  VIADD R2, R4, 0x30 ;  /* 0x0000003004027836 */ /* 0x000fca0000000000 */
[----:B------:R-:W-:Y:S02]  /*24cb0*/  ISETP.GE.AND P4, PT, R2, UR41, PT ;  /* 0x0000002902007c0c */ /* 0x000fe4000bf86270 */
[----:B------:R-:W3:Y:S05]  /*24cc0*/  SHFL.IDX PT, R2, R5, 0x4, 0x181f ;  /* 0x00981f0005027f89 */ /* 0x000eea00000e0000 */
[----:B------:R-:W-:Y:S02]  /*24cd0*/  @!P6 LEA R9, P0, R35, R9, 0x1 ;  /* 0x000000092309e211 */ /* 0x000fe400078008ff */
[----:B------:R-:W-:-:S03]  /*24ce0*/  @P6 LOP3.LUT R16, R16, 0x400, RZ, 0xfc, !PT ;  /* 0x0000040010106812 */ /* 0x000fc600078efcff */
[----:B------:R-:W-:Y:S01]  /*24cf0*/  @!P6 IMAD.X R8, RZ, RZ, R8, P0 ;  /* 0x000000ffff08e224 */ /* 0x000fe200000e0608 */
[----:B------:R-:W-:Y:S02]  /*24d00*/  @!P4 LEA R7, P0, R35, R7, 0x1 ;  /* 0x000000072307c211 */ /* 0x000fe400078008ff */
[----:B------:R-:W-:-:S03]  /*24d10*/  LOP3.LUT R16, R16, 0xffbfffff, RZ, 0xc0, !PT ;  /* 0xffbfffff10107812 */ /* 0x000fc600078ec0ff */
[----:B--2---:R-:W-:Y:S01]  /*24d20*/  @!P4 IMAD.X R6, RZ, RZ, R6, P0 ;  /* 0x000000ffff06c224 */ /* 0x004fe200000e0606 */
[----:B0-----:R-:W-:Y:S02]  /*24d30*/  @!P3 LEA R14, P0, R35, R14, 0x1 ;  /* 0x0000000e230eb211 */ /* 0x001fe400078008ff */
[----:B------:R-:W-:-:S04]  /*24d40*/  @P6 LOP3.LUT R16, R16, 0x400000, RZ, 0xfc, !PT ;  /* 0x0040000010106812 */ /* 0x000fc800078efcff */
[C---:B------:R-:W-:Y:S01]  /*24d50*/  LOP3.LUT P6, RZ, R16.reuse, 0x1000, RZ, 0xc0, !PT ;  /* 0x0000100010ff7812 */ /* 0x040fe200078cc0ff */
[----:B---3--:R-:W-:Y:S01]  /*24d60*/  @!P3 IMAD.X R13, RZ, RZ, R2, P0 ;  /* 0x000000ffff0db224 */ /* 0x008fe200000e0602 */
[----:B------:R-:W-:Y:S01]  /*24d70*/  LOP3.LUT R16, R16, 0xfffffdff, RZ, 0xc0, !PT ;  /* 0xfffffdff10107812 */ /* 0x000fe200078ec0ff */
[----:B------:R-:W-:-:S03]  /*24d80*/  VIADD R2, R4, 0x50 ;  /* 0x0000005004027836 */ /* 0x000fc60000000000 */
[----:B------:R-:W-:Y:S02]  /*24d90*/  @P4 LOP3.LUT R16, R16, 0x200, RZ, 0xfc, !PT ;  /* 0x0000020010104812 */ /* 0x000fe400078efcff */
[----:B------:R-:W-:Y:S01]  /*24da0*/  ISETP.GE.AND P2, PT, R2, UR41, PT ;  /* 0x0000002902007c0c */ /* 0x000fe2000bf46270 */
[----:B------:R-:W-:Y:S01]  /*24db0*/  VIADD R2, R4, 0x60 ;  /* 0x0000006004027836 */ /* 0x000fe20000000000 */
[----:B------:R-:W-:-:S04]  /*24dc0*/  LOP3.LUT R16, R16, 0xfffffeff, RZ, 0xc0, !PT ;  /* 0xfffffeff10107812 */ /* 0x000fc800078ec0ff */
[----:B------:R-:W-:Y:S02]  /*24dd0*/  ISETP.GE.AND P1, PT, R2, UR41, PT ;  /* 0x0000002902007c0c */ /* 0x000fe4000bf26270 */
[----:B------:R-:W0:Y:S01]  /*24de0*/  SHFL.IDX PT, R2, R5, 0x5, 0x181f ;  /* 0x00b81f0005027f89 */ /* 0x000e2200000e0000 */
[----:B------:R-:W-:-:S04]  /*24df0*/  @P3 LOP3.LUT R16, R16, 0x100, RZ, 0xfc, !PT ;  /* 0x0000010010103812 */ /* 0x000fc800078efcff */
[----:B------:R-:W-:Y:S02]  /*24e00*/  @!P2 LEA R21, P0, R35, R21, 0x1 ;  /* 0x000000152315a211 */ /* 0x000fe400078008ff */
[----:B------:R-:W-:-:S04]  /*24e10*/  LOP3.LUT R16, R16, 0xffffff7f, RZ, 0xc0, !PT ;  /* 0xffffff7f10107812 */ /* 0x000fc800078ec0ff */
[----:B------:R-:W-:-:S04]  /*24e20*/  @P2 LOP3.LUT R16, R16, 0x80, RZ, 0xfc, !PT ;  /* 0x0000008010102812 */ /* 0x000fc800078efcff */
[----:B------:R-:W-:-:S04]  /*24e30*/  LOP3.LUT R16, R16, 0xffffffbf, RZ, 0xc0, !PT ;  /* 0xffffffbf10107812 */ /* 0x000fc800078ec0ff */
[----:B------:R-:W-:Y:S01]  /*24e40*/  @P1 LOP3.LUT R16, R16, 0x40, RZ, 0xfc, !PT ;  /* 0x0000004010101812 */ /* 0x000fe200078efcff */
[----:B0-----:R-:W-:Y:S01]  /*24e50*/  @!P2 IMAD.X R20, RZ, RZ, R2, P0 ;  /* 0x000000ffff14a224 */ /* 0x001fe200000e0602 */
[----:B------:R-:W-:Y:S01]  /*24e60*/  @!P1 LEA R35, P0, R35, R15, 0x1 ;  /* 0x0000000f23239211 */ /* 0x000fe200078008ff */
[----:B------:R-:W0:Y:S04]  /*24e70*/  SHFL.IDX PT, R2, R5, 0x6, 0x181f ;  /* 0x00d81f0005027f89 */ /* 0x000e2800000e0000 */
[----:B------:R-:W2:Y:S01]  /*24e80*/  SHFL.IDX PT, R5, R5, 0x7, 0x181f ;  /* 0x00f81f0005057f89 */ /* 0x000ea200000e0000 */
[----:B0-----:R-:W-:Y:S01]  /*24e90*/  @!P1 IMAD.X R15, RZ, RZ, R2, P0 ;  /* 0x000000ffff0f9224 */ /* 0x001fe200000e0602 */
[----:B------:R-:W-:Y:S01]  /*24ea0*/  LOP3.LUT P0, RZ, R16, 0x800, RZ, 0xc0, !PT ;  /* 0x0000080010ff7812 */ /* 0x000fe2000780c0ff */
[----:B------:R-:W-:-:S05]  /*24eb0*/  @!P6 IMAD.MOV.U32 R2, RZ, RZ, R12 ;  /* 0x000000ffff02e224 */ /* 0x000fca00078e000c */
[----:B------:R0:W-:Y:S01]  /*24ec0*/  @!P6 LDGSTS.E.BYPASS.LTC128B.128 [R22+0x18400], desc[UR36][R2.64], !P5 ;  /* 0x184000000216efae */ /* 0x0001e2000e901d64 */
[----:B------:R-:W-:-:S06]  /*24ed0*/  LOP3.LUT P6, RZ, R16, 0x400000, RZ, 0xc0, !PT ;  /* 0x0040000010ff7812 */ /* 0x000fcc00078cc0ff */
[----:B0-----:R-:W-:Y:S02]  /*24ee0*/  @!P0 IMAD.MOV.U32 R2, RZ, RZ, R10 ;  /* 0x000000ffff028224 */ /* 0x001fe400078e000a */
        /* <DEDUP_REMOVED lines=8> */
[----:B0-----:R-:W-:Y:S02]  /*24f70*/  @!P3 IMAD.MOV.U32 R2, RZ, RZ, R14 ;  /* 0x000000ffff02b224 */ /* 0x001fe400078e000e */
[----:B------:R-:W-:Y:S01]  /*24f80*/  @!P3 IMAD.MOV.U32 R3, RZ, RZ, R13 ;  /* 0x000000ffff03b224 */ /* 0x000fe200078e000d */
[----:B------:R0:W3:Y:S04]  /*24f90*/  SHFL.IDX PT, R14, R0, 0x7, 0x181f ;  /* 0x00f81f00000e7f89 */ /* 0x0000e800000e0000 */
[----:B------:R4:W-:Y:S02]  /*24fa0*/  @!P3 LDGSTS.E.BYPASS.LTC128B.128 [R22+0x1a400], desc[UR36][R2.64], !P5 ;  /* 0x1a4000000216bfae */ /* 0x0009e4000e901d64 */
[----:B----4-:R-:W-:-:S02]  /*24fb0*/  @!P2 IMAD.MOV.U32 R2, RZ, RZ, R21 ;  /* 0x000000ffff02a224 */ /* 0x010fc400078e0015 */
[----:B------:R-:W-:-:S05]  /*24fc0*/  @!P2 IMAD.MOV.U32 R3, RZ, RZ, R20 ;  /* 0x000000ffff03a224 */ /* 0x000fca00078e0014 */
[----:B------:R4:W-:Y:S02]  /*24fd0*/  @!P2 LDGSTS.E.BYPASS.LTC128B.128 [R22+0x1ac00], desc[UR36][R2.64], !P5 ;  /* 0x1ac000000216afae */ /* 0x0009e4000e901d64 */
[----:B----4-:R-:W-:Y:S02]  /*24fe0*/  @!P1 IMAD.MOV.U32 R2, RZ, RZ, R35 ;  /* 0x000000ffff029224 */ /* 0x010fe400078e0023 */
[----:B------:R-:W4:Y:S01]  /*24ff0*/  S2R R35, SR_TID.X ;  /* 0x0000000000237919 */ /* 0x000f220000002100 */
[----:B------:R-:W-:-:S05]  /*25000*/  @!P1 IMAD.MOV.U32 R3, RZ, RZ, R15 ;  /* 0x000000ffff039224 */ /* 0x000fca00078e000f */
[----:B------:R0:W-:Y:S01]  /*25010*/  @!P1 LDGSTS.E.BYPASS.LTC128B.128 [R22+0x1b400], desc[UR36][R2.64], !P5 ;  /* 0x1b40000002169fae */ /* 0x0001e2000e901d64 */
[----:B----4-:R-:W-:-:S04]  /*25020*/  LOP3.LUT R35, R35, 0x7f, RZ, 0xc0, !PT ;  /* 0x0000007f23237812 */ /* 0x010fc800078ec0ff */
[----:B0-23--:R-:W-:-:S07]  /*25030*/  SHF.R.U32.HI R35, RZ, 0x3, R35 ;  /* 0x00000003ff237819 */ /* 0x00dfce0000011623 */
.L_x_2386:
[----:B------:R-:W0:Y:S01]  /*25040*/  S2R R0, SR_TID.X ;  /* 0x0000000000007919 */ /* 0x000e220000002100 */
[----:B------:R-:W-:Y:S01]  /*25050*/  VIADD R4, R4, 0x70 ;  /* 0x0000007004047836 */ /* 0x000fe20000000000 */
[----:B------:R-:W-:-:S04]  /*25060*/  LOP3.LUT R16, R16, 0xffffbfff, RZ, 0xc0, !PT ;  /* 0xffffbfff10107812 */ /* 0x000fc800078ec0ff */
[----:B------:R-:W-:-:S13]  /*25070*/  ISETP.GE.AND P1, PT, R4, UR41, PT ;  /* 0x0000002904007c0c */ /* 0x000fda000bf26270 */
[----:B------:R-:W-:Y:S01]  /*25080*/  @P1 LOP3.LUT R16, R16, 0x4000, RZ, 0xfc, !PT ;  /* 0x0000400010101812 */ /* 0x000fe200078efcff */
[----:B0-----:R-:W-:-:S05]  /*25090*/  IMAD.SHL.U32 R0, R0, 0x8, RZ ;  /* 0x0000000800007824 */ /* 0x001fca00078e00ff */
[----:B------:R-:W-:-:S04]  /*250a0*/  LOP3.LUT R0, R0, 0x38, RZ, 0xc0, !PT ;  /* 0x0000003800007812 */ /* 0x000fc800078ec0ff */
[----:B------:R-:W-:-:S05]  /*250b0*/  @!P1 LEA R2, P0, R0, R14, 0x1 ;  /* 0x0000000e00029211 */ /* 0x000fca00078008ff */
[----:B------:R-:W-:Y:S01]  /*250c0*/  @!P1 IMAD.X R3, RZ, RZ, R5, P0 ;  /* 0x000000ffff039224 */ /* 0x000fe200000e0605 */
[----:B------:R-:W-:-:S04]  /*250d0*/  PLOP3.LUT P0, PT, PT, PT, PT, 0x80, 0x0 ;  /* 0x000000000000781c */ /* 0x000fc80003f0f070 */
[----:B------:R-:W-:Y:S01]  /*250e0*/  @!PT LDS RZ, [RZ] ;  /* 0x00000000fffff984 */ /* 0x000fe20000000800 */
[----:B------:R-:W-:Y:S01]  /*250f0*/  @!PT LDS RZ, [RZ] ;  /* 0x00000000fffff984 */ /* 0x000fe20000000800 */
[----:B------:R-:W-:Y:S01]  /*25100*/  @!PT LDS RZ, [RZ] ;  /* 0x00000000fffff984 */ /* 0x000fe20000000800 */
[----:B------:R0:W-:Y:S01]  /*25110*/  @!P1 LDGSTS.E.BYPASS.LTC128B.128 [R22+0x1bc00], desc[UR36][R2.64], !P5 ;  /* 0x1bc0000002169fae */ /* 0x0001e2000e901d64 */
[----:B------:R-:W-:-:S08]  /*25120*/  NOP ;  /* 0x0000000000007918 */ /* 0x000fd00000000000 */
.L_x_2305:
        /* <DEDUP_REMOVED lines=11> */
[----:B--2---:R-:W-:Y:S05]  /*251e0*/  @!P0 BRA `(.L_x_2307) ;  /* 0x0000000000408947 */ /* 0x004fea0003800000 */
        /* <DEDUP_REMOVED lines=16> */
.L_x_2307:
[----:B------:R-:W-:Y:S05]  /*252f0*/  BSYNC B6 ;  /* 0x0000000000067941 */ /* 0x000fea0003800000 */
.L_x_2306:
[----:B------:R-:W-:Y:S01]  /*25300*/  UISETP.NE.AND UP0, UPT, UR50, URZ, UPT ;  /* 0x0000003f3200728c */ /* 0x000fe2000bf05270 */
[----:B------:R-:W-:Y:S01]  /*25310*/  R2UR UR6, R27 ;  /* 0x000000001b0672ca */ /* 0x000fe200000e0000 */
[----:B0-----:R-:W-:Y:S01]  /*25320*/  IMAD.MOV.U32 R2, RZ, RZ, R34 ;  /* 0x000000ffff027224 */ /* 0x001fe200078e0022 */
[----:B------:R-:W-:Y:S01]  /*25330*/  R2UR UR7, R19 ;  /* 0x00000000130772ca */ /* 0x000fe200000e0000 */
[----:B------:R-:W-:Y:S01]  /*25340*/  ULDC.64 UR8, c[0x0][0x3d8] ;  /* 0x0000f60000087ab9 */ /* 0x000fe20000000a00 */
[----:B------:R-:W0:Y:S01]  /*25350*/  S2R R20, SR_TID.X ;  /* 0x0000000000147919 */ /* 0x000e220000002100 */
[----:B------:R-:W-:Y:S02]  /*25360*/  PLOP3.LUT P0, PT, PT, PT, UP0, 0x80, 0x0 ;  /* 0x000000000000781c */ /* 0x000fe40003f0f008 */
[C---:B------:R-:W-:Y:S02]  /*25370*/  LOP3.LUT P2, RZ, R16.reuse, 0x80000, RZ, 0xc0, !PT ;  /* 0x0008000010ff7812 */ /* 0x040fe4000784c0ff */
[C---:B------:R-:W-:Y:S01]  /*25380*/  LOP3.LUT P3, RZ, R16.reuse, 0x40000, RZ, 0xc0, !PT ;  /* 0x0004000010ff7812 */ /* 0x040fe2000786c0ff */
[----:B------:R-:W-:Y:S01]  /*25390*/  @UP0 ULDC UR4, c[0x0][0x44c] ;  /* 0x0001130000040ab9 */ /* 0x000fe20000000800 */
[----:B------:R-:W-:-:S02]  /*253a0*/  LOP3.LUT P4, RZ, R16, 0x20000, RZ, 0xc0, !PT ;  /* 0x0002000010ff7812 */ /* 0x000fc4000788c0ff */
[----:B------:R-:W-:Y:S01]  /*253b0*/  UIMAD UR6, UR6, UR8, URZ ;  /* 0x00000008060672a4 */ /* 0x000fe2000f8e023f */
[----:B------:R-:W-:-:S03]  /*253c0*/  LOP3.LUT P5, RZ, R16, 0x10000, RZ, 0xc0, !PT ;  /* 0x0001000010ff7812 */ /* 0x000fc600078ac0ff */
[----:B------:R-:W-:Y:S01]  /*253d0*/  UIMAD UR6, UR7, UR9, UR6 ;  /* 0x00000009070672a4 */ /* 0x000fe2000f8e0206 */
[----:B------:R-:W-:Y:S01]  /*253e0*/  @P0 IMAD.HI.U32 R0, R34, UR4, RZ ;  /* 0x0000000422000c27 */ /* 0x000fe2000f8e00ff */
[----:B------:R-:W-:Y:S01]  /*253f0*/  PLOP3.LUT P0, PT, PT, PT, UP0, 0x80, 0x0 ;  /* 0x000000000000781c */ /* 0x000fe20003f0f008 */
[----:B------:R-:W-:Y:S01]  /*25400*/  @UP0 ULDC UR4, c[0x0][0x450] ;  /* 0x0001140000040ab9 */ /* 0x000fe20000000800 */
[----:B------:R-:W-:-:S11]  /*25410*/  ULDC UR7, c[0x0][0x448] ;  /* 0x0001120000077ab9 */ /* 0x000fd60000000800 */
[----:B------:R-:W-:Y:S02]  /*25420*/  @P0 SHF.R.U32.HI R2, RZ, UR4, R0 ;  /* 0x00000004ff020c19 */ /* 0x000fe40008011600 */
[----:B------:R-:W-:Y:S02]  /*25430*/  R2UR UR4, R19 ;  /* 0x00000000130472ca */ /* 0x000fe400000e0000 */
[--C-:B------:R-:W-:Y:S01]  /*25440*/  SHF.R.S32.HI R0, RZ, 0x1f, R2.reuse ;  /* 0x0000001fff007819 */ /* 0x100fe20000011402 */
[----:B------:R-:W-:Y:S02]  /*25450*/  IMAD.MOV R5, RZ, RZ, -R2 ;  /* 0x000000ffff057224 */ /* 0x000fe400078e0a02 */
[----:B0-----:R-:W-:Y:S02]  /*25460*/  IMAD.SHL.U32 R20, R20, 0x8, RZ ;  /* 0x0000000814147824 */ /* 0x001fe400078e00ff */
[----:B------:R-:W-:-:S03]  /*25470*/  IMAD R5, R5, UR7, R34 ;  /* 0x0000000705057c24 */ /* 0x000fc6000f8e0222 */
[----:B------:R-:W-:-:S03]  /*25480*/  LOP3.LUT R20, R20, 0x38, RZ, 0xc0, !PT ;  /* 0x0000003814147812 */ /* 0x000fc600078ec0ff */
[----:B------:R-:W-:-:S03]  /*25490*/  UIMAD.WIDE.U32 UR4, UR4, UR8, URZ ;  /* 0x00000008040472a5 */ /* 0x000fc6000f8e003f */
[----:B------:R-:W-:Y:S01]  /*254a0*/  ULDC.64 UR8, c[0x0][0x3e0] ;  /* 0x0000f80000087ab9 */ /* 0x000fe20000000a00 */
[----:B------:R-:W-:Y:S02]  /*254b0*/  UIADD3 UR5, UR5, UR6, URZ ;  /* 0x0000000605057290 */ /* 0x000fe4000fffe03f */
[----:B------:R-:W-:Y:S02]  /*254c0*/  UIMAD UR6, UR51, UR8, URZ ;  /* 0x00000008330672a4 */ /* 0x000fe4000f8e023f */
[----:B------:R-:W-:Y:S02]  /*254d0*/  UIMAD.WIDE.U32 UR4, UR38, UR8, UR4 ;  /* 0x00000008260472a5 */ /* 0x000fe4000f8e0004 */
[----:B------:R-:W-:-:S03]  /*254e0*/  UIMAD UR6, UR38, UR9, UR6 ;  /* 0x00000009260672a4 */ /* 0x000fc6000f8e0206 */
[----:B------:R-:W-:Y:S01]  /*254f0*/  ULDC.64 UR8, c[0x0][0x3d0] ;  /* 0x0000f40000087ab9 */ /* 0x000fe20000000a00 */
[----:B------:R-:W-:Y:S01]  /*25500*/  UIADD3 UR5, UR5, UR6, URZ ;  /* 0x0000000605057290 */ /* 0x000fe2000fffe03f */
[----:B------:R-:W-:Y:S01]  /*25510*/  IMAD R3, R0, UR8, RZ ;  /* 0x0000000800037c24 */ /* 0x000fe2000f8e02ff */
[----:B------:R-:W-:Y:S01]  /*25520*/  SHF.R.S32.HI R0, RZ, 0x1f, R5 ;  /* 0x0000001fff007819 */ /* 0x000fe20000011405 */
[----:B------:R-:W-:Y:S02]  /*25530*/  IMAD.U32 R9, RZ, RZ, UR8 ;  /* 0x00000008ff097e24 */ /* 0x000fe4000f8e00ff */
        /* <DEDUP_REMOVED lines=16> */
[----:B------:R-:W2:Y:S04]  /*25640*/  SHFL.IDX PT, R2, R4, RZ, 0x181f ;  /* 0x00181fff04027589 */ /* 0x000ea800000e0000 */
[----:B------:R-:W-:Y:S06]  /*25650*/  SHFL.IDX PT, R5, R4, 0x1, 0x181f ;  /* 0x00381f0004057f89 */ /* 0x000fec00000e0000 */
[----:B0-----:R-:W-:-:S05]  /*25660*/  @!P6 LEA R14, P0, R20, R14, 0x1 ;  /* 0x0000000e140ee211 */ /* 0x001fca00078008ff */
[----:B--2---:R-:W-:Y:S02]  /*25670*/  @!P6 IMAD.X R3, RZ, RZ, R2, P0 ;  /* 0x000000ffff03e224 */ /* 0x004fe400000e0602 */
        /* <DEDUP_REMOVED lines=11> */
[----:B--2---:R-:W-:Y:S02]  /*25730*/  @!P1 IMAD.MOV.U32 R2, RZ, RZ, R14 ;  /* 0x000000ffff029224 */ /* 0x004fe400078e000e */
[----:B------:R-:W-:Y:S01]  /*25740*/  @!P1 IMAD.MOV.U32 R3, RZ, RZ, R5 ;  /* 0x000000ffff039224 */ /* 0x000fe200078e0005 */
[----:B------:R-:W0:Y:S04]  /*25750*/  SHFL.IDX PT, R14, R0, 0x2, 0x181f ;  /* 0x00581f00000e7f89 */ /* 0x000e2800000e0000 */
[----:B------:R-:W-:Y:S04]  /*25760*/  @!P1 LDGSTS.E.BYPASS.LTC128B.128 [R22+0x22c00], desc[UR36][R2.64], !P2 ;  /* 0x22c0000002169fae */ /* 0x000fe8000d101d64 */
[----:B------:R-:W-:Y:S04]  /*25770*/  @!P1 LDGSTS.E.BYPASS.LTC128B.128 [R22+0x26c00], desc[UR36][R2.64+0x80], !P3 ;  /* 0x26c0008002169fae */ /* 0x000fe8000d901d64 */
[----:B------:R-:W-:Y:S04]  /*25780*/  @!P1 LDGSTS.E.BYPASS.LTC128B.128 [R22+0x2ac00], desc[UR36][R2.64+0x100], !P4 ;  /* 0x2ac0010002169fae */ /* 0x000fe8000e101d64 */
[----:B------:R2:W-:Y:S01]  /*25790*/  @!P1 LDGSTS.E.BYPASS.LTC128B.128 [R22+0x2ec00], desc[UR36][R2.64+0x180], !P5 ;  /* 0x2ec0018002169fae */ /* 0x0005e2000e901d64 */
[----:B------:R-:W-:-:S03]  /*257a0*/  LOP3.LUT P1, RZ, R16, 0x40, RZ, 0xc0, !PT ;  /* 0x0000004010ff7812 */ /* 0x000fc6000782c0ff */
[----:B------:R-:W3:Y:S01]  /*257b0*/  SHFL.IDX PT, R5, R4, 0x2, 0x181f ;  /* 0x00581f0004057f89 */ /* 0x000ee200000e0000 */
[----:B------:R-:W-:Y:S02]  /*257c0*/  P2R R6, PR, RZ, 0x2 ;  /* 0x00000002ff067803 */ /* 0x000fe40000000000 */
[----:B------:R-:W-:-:S04]  /*257d0*/  LOP3.LUT P1, RZ, R16, 0x100, RZ, 0xc0, !PT ;  /* 0x0000010010ff7812 */ /* 0x000fc8000782c0ff */
[----:B------:R-:W-:Y:S02]  /*257e0*/  P2R R8, PR, RZ, 0x2 ;  /* 0x00000002ff087803 */ /* 0x000fe40000000000 */
[----:B------:R-:W-:-:S13]  /*257f0*/  LOP3.LUT P1, RZ, R16, 0x400, RZ, 0xc0, !PT ;  /* 0x0000040010ff7812 */ /* 0x000fda000782c0ff */
[----:B0-----:R-:W-:-:S05]  /*25800*/  @!P1 LEA R14, P0, R20, R14, 0x1 ;  /* 0x0000000e140e9211 */ /* 0x001fca00078008ff */
[----:B---3--:R-:W-:Y:S02]  /*25810*/  @!P1 IMAD.X R5, RZ, RZ, R5, P0 ;  /* 0x000000ffff059224 */ /* 0x008fe400000e0605 */
[----:B--2---:R-:W-:Y:S02]  /*25820*/  @!P1 IMAD.MOV.U32 R2, RZ, RZ, R14 ;  /* 0x000000ffff029224 */ /* 0x004fe400078e000e */
[----:B------:R-:W0:Y:S01]  /*25830*/  SHFL.IDX PT, R14, R0, 0x3, 0x181f ;  /* 0x00781f00000e7f89 */ /* 0x000e2200000e0000 */
[----:B------:R-:W-:-:S03]  /*25840*/  @!P1 IMAD.MOV.U32 R3, RZ, RZ, R5 ;  /* 0x000000ffff039224 */ /* 0x000fc600078e0005 */
[----:B------:R-:W2:Y:S04]  /*25850*/  SHFL.IDX PT, R5, R4, 0x3, 0x181f ;  /* 0x00781f0004057f89 */ /* 0x000ea800000e0000 */
[----:B------:R-:W-:Y:S04]  /*25860*/  @!P1 LDGSTS.E.BYPASS.LTC128B.128 [R22+0x23400], desc[UR36][R2.64], !P2 ;  /* 0x2340000002169fae */ /* 0x000fe8000d101d64 */
[----:B------:R-:W-:Y:S04]  /*25870*/  @!P1 LDGSTS.E.BYPASS.LTC128B.128 [R22+0x27400], desc[UR36][R2.64+0x80], !P3 ;  /* 0x2740008002169fae */ /* 0x000fe8000d901d64 */
[----:B------:R-:W-:Y:S04]  /*25880*/  @!P1 LDGSTS.E.BYPASS.LTC128B.128 [R22+0x2b400], desc[UR36][R2.64+0x100], !P4 ;  /* 0x2b40010002169fae */ /* 0x000fe8000e101d64 */
[----:B------:R3:W-:Y:S01]  /*25890*/  @!P1 LDGSTS.E.BYPASS.LTC128B.128 [R22+0x2f400], desc[UR36][R2.64+0x180], !P5 ;  /* 0x2f40018002169fae */ /* 0x0007e2000e901d64 */
[----:B------:R-:W-:-:S02]  /*258a0*/  ISETP.NE.AND P1, PT, R8, RZ, PT ;  /* 0x000000ff0800720c */ /* 0x000fc40003f25270 */
[----:B0-----:R-:W-:-:S05]  /*258b0*/  @!P6 LEA R14, P0, R20, R14, 0x1 ;  /* 0x0000000e140ee211 */ /* 0x001fca00078008ff */
[----:B--2---:R-:W-:Y:S02]  /*258c0*/  @!P6 IMAD.X R5, RZ, RZ, R5, P0 ;  /* 0x000000ffff05e224 */ /* 0x004fe400000e0605 */
[----:B---3--:R-:W-:Y:S02]  /*258d0*/  @!P6 IMAD.MOV.U32 R2, RZ, RZ, R14 ;  /* 0x000000ffff02e224 */ /* 0x008fe400078e000e */
        /* <DEDUP_REMOVED lines=29> */
[----:B0-----:R-:W-:-:S05]  /*25ab0*/  @!P1 LEA R14, P0, R20, R14, 0x1 ;  /* 0x0000000e140e9211 */ /* 0x001fca00078008ff */
[----:B--2---:R-:W-:Y:S02]  /*25ac0*/  @!P1 IMAD.X R5, RZ, RZ, R5, P0 ;  /* 0x000000ffff059224 */ /* 0x004fe400000e0605 */
[----:B---3--:R-:W-:Y:S02]  /*25ad0*/  @!P1 IMAD.MOV.U32 R2, RZ, RZ, R14 ;  /* 0x000000ffff029224 */ /* 0x008fe400078e000e */
[----:B------:R-:W-:Y:S01]  /*25ae0*/  @!P1 IMAD.MOV.U32 R3, RZ, RZ, R5 ;  /* 0x000000ffff039224 */ /* 0x000fe200078e0005 */
[----:B------:R0:W2:Y:S04]  /*25af0*/  SHFL.IDX PT, R14, R0, 0x7, 0x181f ;  /* 0x00f81f00000e7f89 */ /* 0x0000a800000e0000 */
[----:B------:R0:W-:Y:S04]  /*25b00*/  @!P1 LDGSTS.E.BYPASS.LTC128B.128 [R22+0x25400], desc[UR36][R2.64], !P2 ;  /* 0x2540000002169fae */ /* 0x0001e8000d101d64 */
[----:B------:R0:W-:Y:S04]  /*25b10*/  @!P1 LDGSTS.E.BYPASS.LTC128B.128 [R22+0x29400], desc[UR36][R2.64+0x80], !P3 ;  /* 0x2940008002169fae */ /* 0x0001e8000d901d64 */
[----:B------:R0:W-:Y:S04]  /*25b20*/  @!P1 LDGSTS.E.BYPASS.LTC128B.128 [R22+0x2d400], desc[UR36][R2.64+0x100], !P4 ;  /* 0x2d40010002169fae */ /* 0x0001e8000e101d64 */
[----:B------:R0:W-:Y:S04]  /*25b30*/  @!P1 LDGSTS.E.BYPASS.LTC128B.128 [R22+0x31400], desc[UR36][R2.64+0x180], !P5 ;  /* 0x3140018002169fae */ /* 0x0001e8000e901d64 */
[----:B------:R0:W3:Y:S02]  /*25b40*/  SHFL.IDX PT, R5, R4, 0x7, 0x181f ;  /* 0x00f81f0004057f89 */ /* 0x0000e400000e0000 */
.L_x_2404:
[----:B------:R-:W-:-:S13]  /*25b50*/  LOP3.LUT P1, RZ, R16, 0x4000, RZ, 0xc0, !PT ;  /* 0x0000400010ff7812 */ /* 0x000fda000782c0ff */
[----:B0-2---:R-:W-:-:S05]  /*25b60*/  @!P1 LEA R2, P0, R20, R14, 0x1 ;  /* 0x0000000e14029211 */ /* 0x005fca00078008ff */
[----:B---3--:R-:W-:Y:S01]  /*25b70*/  @!P1 IMAD.X R3, RZ, RZ, R5, P0 ;  /* 0x000000ffff039224 */ /* 0x008fe200000e0605 */
[----:B------:R-:W-:-:S04]  /*25b80*/  PLOP3.LUT P0, PT, PT, PT, PT, 0x80, 0x0 ;  /* 0x000000000000781c */ /* 0x000fc80003f0f070 */
        /* <DEDUP_REMOVED lines=8> */
.L_x_2309:
        /* <DEDUP_REMOVED lines=18> */
.L_x_2405:
[----:B------:R-:W-:Y:S05]  /*25d30*/  BSYNC B0 ;  /* 0x0000000000007941 */ /* 0x000fea0003800000 */
.L_x_2310:
[----:B------:R-:W-:-:S13]  /*25d40*/  LOP3.LUT P0, RZ, R16, 0x2000, RZ, 0xc0, !PT ;  /* 0x0000200010ff7812 */ /* 0x000fda000780c0ff */
[----:B------:R-:W-:Y:S05]  /*25d50*/  @!P0 BRA `(.L_x_2312) ;  /* 0x0000000000048947 */ /* 0x000fea0003800000 */
[----:B------:R-:W-:Y:S01]  /*25d60*/  BPT.TRAP 0x1 ;  /* 0x000000040000795c */ /* 0x000fe20000300000 */
.L_x_2312:
[----:B------:R-:W-:Y:S01]  /*25d70*/  SHF.L.U32 R3, R26, 0x1f, RZ ;  /* 0x0000001f1a037819 */ /* 0x000fe200000006ff */
[----:B------:R-:W-:Y:S03]  /*25d80*/  BSSY B0, `(.L_x_2313) ;  /* 0x0000003000007945 */ /* 0x000fe60003800000 */
[----:B------:R-:W2:Y:S02]  /*25d90*/  SYNCS.PHASECHK.TRANS64.TRYWAIT P0, [R24+URZ+0x32460], R3 ;  /* 0x03246003180075a7 */ /* 0x000ea4000800017f */
[----:B--2---:R-:W-:Y:S05]  /*25da0*/  @!P0 BRA `(.L_x_2314) ;  /* 0x0000003c002c8947 */ /* 0x004fea0003800000 */
.L_x_2406:
[----:B------:R-:W-:Y:S05]  /*25db0*/  BSYNC B0 ;  /* 0x0000000000007941 */ /* 0x000fea0003800000 */
.L_x_2313:
[----:B------:R-:W3:Y:S01]  /*25dc0*/  LDL.LU R4, [R1+0x450] ;  /* 0x0004500001047983 */ /* 0x000ee20000300800 */
[----:B------:R-:W-:Y:S01]  /*25dd0*/  ULDC.64 UR4, c[0x0][0x328] ;  /* 0x0000ca0000047ab9 */ /* 0x000fe20000000a00 */
[----:B------:R-:W-:Y:S01]  /*25de0*/  LOP3.LUT P4, RZ, R36, 0x8, RZ, 0xc0, !PT ;  /* 0x0000000824ff7812 */ /* 0x000fe2000788c0ff */
[----:B0-----:R-:W-:Y:S02]  /*25df0*/  IMAD R0, R37, UR4, RZ ;  /* 0x0000000425007c24 */ /* 0x001fe4000f8e02ff */
[----:B--2---:R-:W-:-:S04]  /*25e00*/  IMAD.WIDE.U32 R2, R33, UR4, RZ ;  /* 0x0000000421027c25 */ /* 0x004fc8000f8e00ff */
[----:B------:R-:W-:Y:S01]  /*25e10*/  IMAD R5, R33, UR5, R0 ;  /* 0x0000000521057c24 */ /* 0x000fe2000f8e0200 */
[----:B------:R-:W-:-:S03]  /*25e20*/  ULDC.64 UR4, c[0x0][0x338] ;  /* 0x0000ce0000047ab9 */ /* 0x000fc60000000a00 */
[----:B------:R-:W-:Y:S02]  /*25e30*/  IMAD.IADD R3, R3, 0x1, R5 ;  /* 0x0000000103037824 */ /* 0x000fe400078e0205 */
[----:B------:R-:W-:-:S04]  /*25e40*/  IMAD.WIDE.U32 R2, R25, UR4, R2 ;  /* 0x0000000419027c25 */ /* 0x000fc8000f8e0002 */
[----:B---3--:R-:W-:Y:S02]  /*25e50*/  IMAD R0, R4, UR4, RZ ;  /* 0x0000000404007c24 */ /* 0x008fe4000f8e02ff */
[----:B------:R-:W-:Y:S02]  /*25e60*/  IMAD R4, R18, 0x6000, R29 ;  /* 0x0000600012047824 */ /* 0x000fe400078e021d */
[----:B------:R-:W-:Y:S01]  /*25e70*/  IMAD R5, R25, UR5, R0 ;  /* 0x0000000519057c24 */ /* 0x000fe2000f8e0200 */
[----:B------:R-:W-:Y:S02]  /*25e80*/  ULDC.64 UR4, c[0x0][0x330] ;  /* 0x0000cc0000047ab9 */ /* 0x000fe40000000a00 */
[----:B------:R-:W-:Y:S02]  /*25e90*/  IMAD R0, R27, UR4, RZ ;  /* 0x000000041b007c24 */ /* 0x000fe4000f8e02ff */
[----:B------:R-:W-:Y:S02]  /*25ea0*/  IMAD.IADD R3, R3, 0x1, R5 ;  /* 0x0000000103037824 */ /* 0x000fe400078e0205 */
[----:B------:R-:W-:-:S02]  /*25eb0*/  IMAD R5, R19, UR5, R0 ;  /* 0x0000000513057c24 */ /* 0x000fc4000f8e0200 */
        /* <DEDUP_REMOVED lines=29> */
[----:B------:R0:W-:Y:S04]  /*26090*/  LDGSTS.E.BYPASS.LTC128B.128 [R4+0x9400], desc[UR36][R2.64+0x180], !P3 ;  /* 0x0940018002047fae */ /* 0x0001e8000d901d64 */
[----:B0-----:R-:W0:Y:S01]  /*260a0*/  SHFL.IDX PT, R3, R6, 0x1, 0x181f ;  /* 0x00381f0006037f89 */ /* 0x001e2200000e0000 */
        /* <DEDUP_REMOVED lines=10> */
[----:B------:R0:W-:Y:S01]  /*26150*/  LDGSTS.E.BYPASS.LTC128B.128 [R4+0x9c00], desc[UR36][R2.64+0x180], !P3 ;  /* 0x09c0018002047fae */ /* 0x0001e2000d901d64 */
[----:B--2---:R-:W-:-:S03]  /*26160*/  IADD3 R8, P3, R14, R0, RZ ;  /* 0x000000000e087210 */ /* 0x004fc60007f7e0ff */
        /* <DEDUP_REMOVED lines=36> */
.L_x_2420:
        /* <DEDUP_REMOVED lines=15> */
.L_x_2316:
        /* <DEDUP_REMOVED lines=10> */
.L_x_2317:
[----:B------:R-:W-:Y:S01]  /*26540*/  UIADD3 UR4, UR44, -0x2, URZ ;  /* 0xfffffffe2c047890 */ /* 0x000fe2000fffe03f */
[----:B------:R2:W-:Y:S03]  /*26550*/  SYNCS.ARRIVE.TRANS64.A1T0 RZ, [R24+URZ+0x32450], RZ ;  /* 0x032450ff18ff79a7 */ /* 0x0005e6000810003f */
[----:B------:R-:W-:-:S06]  /*26560*/  UISETP.GE.AND UP0, UPT, UR4, UR45, UPT ;  /* 0x0000002d0400728c */ /* 0x000fcc000bf06270 */
[----:B------:R-:W-:-:S13]  /*26570*/  PLOP3.LUT P0, PT, PT, PT, UP0, 0x40, 0x0 ;  /* 0x000000000000781c */ /* 0x000fda0003f0e808 */
[----:B--2---:R-:W-:Y:S05]  /*26580*/  @P0 BRA `(.L_x_2318) ;  /* 0x0000000c00640947 */ /* 0x004fea0003800000 */
[----:B------:R-:W-:Y:S01]  /*26590*/  BSSY B0, `(.L_x_2318) ;  /* 0x00000d8000007945 */ /* 0x000fe20003800000 */
[----:B------:R-:W-:-:S07]  /*265a0*/  IMAD.U32 R20, RZ, RZ, UR4 ;  /* 0x00000004ff147e24 */ /* 0x000fce000f8e00ff */
.L_x_2331:
[----:B0-----:R-:W0:Y:S01]  /*265b0*/  S2R R2, SR_TID.X ;  /* 0x0000000000027919 */ /* 0x001e220000002100 */
[----:B--2---:R-:W2:Y:S01]  /*265c0*/  LDC R3, c[0x0][0x430] ;  /* 0x00010c00ff037b82 */ /* 0x004ea20000000800 */
[----:B------:R-:W-:Y:S01]  /*265d0*/  IMAD R8, R20, 0x60, R31 ;  /* 0x0000006014087824 */ /* 0x000fe200078e021f */
[----:B------:R-:W-:Y:S01]  /*265e0*/  LOP3.LUT P1, RZ, R16, 0x2000, RZ, 0xc0, !PT ;  /* 0x0000200010ff7812 */ /* 0x000fe2000782c0ff */
        /* <DEDUP_REMOVED lines=18> */
[----:B------:R-:W-:Y:S01]  /*26710*/  @!P2 IMAD.IADD R3, R5, 0x1, R3 ;  /* 0x000000010503a824 */ /* 0x000fe200078e0203 */
[----:B------:R-:W-:Y:S05]  /*26720*/  YIELD ;  /* 0x0000000000007946 */ /* 0x000fea0003800000 */
[C---:B0-----:R-:W-:Y:S01]  /*26730*/  @!P2 LEA R6, P0, R2.reuse, R6, 0x2 ;  /* 0x000000060206a211 */ /* 0x041fe200078010ff */
[----:B------:R-:W-:Y:S01]  /*26740*/  IMAD.MOV.U32 R4, RZ, RZ, RZ ;  /* 0x000000ffff047224 */ /* 0x000fe200078e00ff */
[----:B------:R-:W-:Y:S02]  /*26750*/  ULDC UR4, c[0x0][0x430] ;  /* 0x00010c0000047ab9 */ /* 0x000fe40000000800 */
[----:B------:R-:W-:Y:S01]  /*26760*/  @!P2 LEA.HI.X R7, R2, R7, R3, 0x2, P0 ;  /* 0x000000070207a211 */ /* 0x000fe200000f1403 */
[----:B------:R-:W-:Y:S01]  /*26770*/  IMAD.MOV R5, RZ, RZ, -R9 ;  /* 0x000000ffff057224 */ /* 0x000fe200078e0a09 */
[----:B------:R-:W-:Y:S01]  /*26780*/  ISETP.NE.AND P0, PT, R18, 0x2, PT ;  /* 0x000000021200780c */ /* 0x000fe20003f05270 */
[----:B------:R-:W-:-:S02]  /*26790*/  IMAD.MOV.U32 R2, RZ, RZ, R20 ;  /* 0x000000ffff027224 */ /* 0x000fc400078e0014 */
[----:B------:R-:W-:Y:S01]  /*267a0*/  IMAD R5, R5, UR4, R8 ;  /* 0x0000000405057c24 */ /* 0x000fe2000f8e0208 */
[----:B------:R-:W-:Y:S01]  /*267b0*/  SEL R3, RZ, 0x1, P0 ;  /* 0x00000001ff037807 */ /* 0x000fe20000000000 */
[----:B------:R0:W5:Y:S01]  /*267c0*/  @!P2 LDG.E R4, desc[UR36][R6.64] ;  /* 0x000000240604a981 */ /* 0x000162000c1e1900 */
[----:B------:R-:W-:Y:S01]  /*267d0*/  SEL R18, R18, RZ, P0 ;  /* 0x000000ff12127207 */ /* 0x000fe20000000000 */
[----:B------:R-:W-:Y:S01]  /*267e0*/  VIADD R20, R20, 0xffffffff ;  /* 0xffffffff14147836 */ /* 0x000fe20000000000 */
[----:B------:R-:W-:Y:S02]  /*267f0*/  LOP3.LUT R26, R26, R3, RZ, 0x3c, !PT ;  /* 0x000000031a1a7212 */ /* 0x000fe400078e3cff */
[----:B------:R-:W-:Y:S01]  /*26800*/  ISETP.GT.AND P2, PT, R2, UR45, PT ;  /* 0x0000002d02007c0c */ /* 0x000fe2000bf44270 */
[----:B-1----:R-:W-:-:S12]  /*26810*/  @!P1 BRA `(.L_x_2319) ;  /* 0x0000000000049947 */ /* 0x002fd80003800000 */
[----:B------:R-:W-:Y:S01]  /*26820*/  BPT.TRAP 0x1 ;  /* 0x000000040000795c */ /* 0x000fe20000300000 */
.L_x_2319:
[----:B------:R-:W-:Y:S01]  /*26830*/  IMAD R10, R18, 0x8, R17 ;  /* 0x00000008120a7824 */ /* 0x000fe200078e0211 */
[----:B------:R-:W-:Y:S01]  /*26840*/  SHF.L.U32 R25, R26, 0x1f, RZ ;  /* 0x0000001f1a197819 */ /* 0x000fe200000006ff */
[----:B------:R-:W-:Y:S01]  /*26850*/  BSSY B1, `(.L_x_2320) ;  /* 0x0000004000017945 */ /* 0x000fe20003800000 */
[----:B------:R-:W-:Y:S02]  /*26860*/  SHF.R.S32.HI R23, RZ, 0x1f, R5 ;  /* 0x0000001fff177819 */ /* 0x000fe40000011405 */
[----:B------:R-:W2:Y:S02]  /*26870*/  SYNCS.PHASECHK.TRANS64.TRYWAIT P0, [R10+URZ+0x32440], R25 ;  /* 0x032440190a0075a7 */ /* 0x000ea4000800017f */
[----:B--2---:R-:W-:Y:S05]  /*26880*/  @!P0 BRA `(.L_x_2321) ;  /* 0x0000003800cc8947 */ /* 0x004fea0003800000 */
.L_x_2421:
[----:B------:R-:W-:Y:S05]  /*26890*/  BSYNC B1 ;  /* 0x0000000000017941 */ /* 0x000fea0003800000 */
.L_x_2320:
[----:B------:R-:W-:Y:S01]  /*268a0*/  ULDC.64 UR4, c[0x0][0x300] ;  /* 0x0000c00000047ab9 */ /* 0x000fe20000000a00 */
[----:B-1---5:R-:W-:Y:S01]  /*268b0*/  SHF.R.S32.HI R24, RZ, 0x1f, R4 ;  /* 0x0000001fff187819 */ /* 0x022fe20000011404 */
[----:B------:R-:W-:Y:S01]  /*268c0*/  IMAD R2, R23, UR4, RZ ;  /* 0x0000000417027c24 */ /* 0x000fe2000f8e02ff */
[----:B------:R-:W-:Y:S01]  /*268d0*/  LOP3.LUT P1, RZ, R16, 0x1, RZ, 0xc0, !PT ;  /* 0x0000000110ff7812 */ /* 0x000fe2000782c0ff */
[----:B------:R-:W-:Y:S02]  /*268e0*/  IMAD R8, R18, 0x1800, R29 ;  /* 0x0000180012087824 */ /* 0x000fe400078e021d */
[C---:B0-----:R-:W-:Y:S02]  /*268f0*/  IMAD R7, R5.reuse, UR5, R2 ;  /* 0x0000000505077c24 */ /* 0x041fe4000f8e0202 */
        /* <DEDUP_REMOVED lines=20> */
[----:B------:R-:W3:Y:S04]  /*26a40*/  SHFL.IDX PT, R6, R9, 0x1, 0x181f ;  /* 0x00381f0009067f89 */ /* 0x000ee800000e0000 */
[----:B------:R-:W4:Y:S01]  /*26a50*/  SHFL.IDX PT, R7, R21, 0x1, 0x181f ;  /* 0x00381f0015077f89 */ /* 0x000f2200000e0000 */
[----:B0-----:R-:W-:-:S03]  /*26a60*/  IADD3 R2, P0, R14, R0, RZ ;  /* 0x000000000e027210 */ /* 0x001fc60007f1e0ff */
[----:B------:R-:W0:Y:S02]  /*26a70*/  SHFL.IDX PT, R14, R9, 0x2, 0x181f ;  /* 0x00581f00090e7f89 */ /* 0x000e2400000e0000 */
[----:B-1----:R-:W-:Y:S01]  /*26a80*/  IMAD.X R3, RZ, RZ, R3, P0 ;  /* 0x000000ffff037224 */ /* 0x002fe200000e0603 */
[----:B---3--:R-:W-:-:S04]  /*26a90*/  IADD3 R6, P0, R6, R0, RZ ;  /* 0x0000000006067210 */ /* 0x008fc80007f1e0ff */
[----:B------:R1:W-:Y:S01]  /*26aa0*/  LDGSTS.E.BYPASS.LTC128B.128 [R8+0x1c400], desc[UR36][R2.64], !P1 ;  /* 0x1c40000002087fae */ /* 0x0003e2000c901d64 */
[----:B----4-:R-:W-:-:S05]  /*26ab0*/  IMAD.X R7, RZ, RZ, R7, P0 ;  /* 0x000000ffff077224 */ /* 0x010fca00000e0607 */
[----:B------:R3:W-:Y:S04]  /*26ac0*/  LDGSTS.E.BYPASS.LTC128B.128 [R8+0x1cc00], desc[UR36][R6.64], !P1 ;  /* 0x1cc0000006087fae */ /* 0x0007e8000c901d64 */
[----:B-1----:R-:W1:Y:S01]  /*26ad0*/  SHFL.IDX PT, R3, R21, 0x2, 0x181f ;  /* 0x00581f0015037f89 */ /* 0x002e6200000e0000 */
[----:B0-----:R-:W-:-:S03]  /*26ae0*/  IADD3 R2, P0, R14, R0, RZ ;  /* 0x000000000e027210 */ /* 0x001fc60007f1e0ff */
[----:B------:R-:W0:Y:S04]  /*26af0*/  SHFL.IDX PT, R14, R9, 0x3, 0x181f ;  /* 0x00781f00090e7f89 */ /* 0x000e2800000e0000 */
[----:B---3--:R-:W3:Y:S01]  /*26b00*/  SHFL.IDX PT, R7, R21, 0x3, 0x181f ;  /* 0x00781f0015077f89 */ /* 0x008ee200000e0000 */
[----:B-1----:R-:W-:-:S05]  /*26b10*/  IMAD.X R3, RZ, RZ, R3, P0 ;  /* 0x000000ffff037224 */ /* 0x002fca00000e0603 */
[----:B------:R1:W-:Y:S01]  /*26b20*/  LDGSTS.E.BYPASS.LTC128B.128 [R8+0x1d400], desc[UR36][R2.64], !P1 ;  /* 0x1d40000002087fae */ /* 0x0003e2000c901d64 */
[----:B0-----:R-:W-:-:S03]  /*26b30*/  IADD3 R6, P0, R14, R0, RZ ;  /* 0x000000000e067210 */ /* 0x001fc60007f1e0ff */
[----:B------:R-:W0:Y:S02]  /*26b40*/  SHFL.IDX PT, R14, R9, 0x4, 0x181f ;  /* 0x00981f00090e7f89 */ /* 0x000e2400000e0000 */
[----:B---3--:R-:W-:-:S05]  /*26b50*/  IMAD.X R7, RZ, RZ, R7, P0 ;  /* 0x000000ffff077224 */ /* 0x008fca00000e0607 */
[----:B------:R3:W-:Y:S04]  /*26b60*/  LDGSTS.E.BYPASS.LTC128B.128 [R8+0x1dc00], desc[UR36][R6.64], !P1 ;  /* 0x1dc0000006087fae */ /* 0x0007e8000c901d64 */
[----:B-1----:R-:W1:Y:S04]  /*26b70*/  SHFL.IDX PT, R3, R21, 0x4, 0x181f ;  /* 0x00981f0015037f89 */ /* 0x002e6800000e0000 */
[----:B------:R-:W4:Y:S01]  /*26b80*/  SHFL.IDX PT, R21, R21, 0x5, 0x181f ;  /* 0x00b81f0015157f89 */ /* 0x000f2200000e0000 */
[----:B0-----:R-:W-:-:S03]  /*26b90*/  IADD3 R2, P0, R14, R0, RZ ;  /* 0x000000000e027210 */ /* 0x001fc60007f1e0ff */
[----:B------:R3:W0:Y:S02]  /*26ba0*/  SHFL.IDX PT, R14, R9, 0x5, 0x181f ;  /* 0x00b81f00090e7f89 */ /* 0x00062400000e0000 */
[----:B-1----:R-:W-:-:S05]  /*26bb0*/  IMAD.X R3, RZ, RZ, R3, P0 ;  /* 0x000000ffff037224 */ /* 0x002fca00000e0603 */
[----:B----4-:R3:W-:Y:S03]  /*26bc0*/  LDGSTS.E.BYPASS.LTC128B.128 [R8+0x1e400], desc[UR36][R2.64], !P1 ;  /* 0x1e40000002087fae */ /* 0x0107e6000c901d64 */
.L_x_2435:
[----:B0--3--:R-:W-:-:S05]  /*26bd0*/  IADD3 R2, P0, R14, R0, RZ ;  /* 0x000000000e027210 */ /* 0x009fca0007f1e0ff */
[----:B------:R-:W-:Y:S01]  /*26be0*/  IMAD.X R3, RZ, RZ, R21, P0 ;  /* 0x000000ffff037224 */ /* 0x000fe200000e0615 */
[----:B------:R-:W-:-:S04]  /*26bf0*/  PLOP3.LUT P0, PT, PT, PT, PT, 0x80, 0x0 ;  /* 0x000000000000781c */ /* 0x000fc80003f0f070 */
[----:B------:R-:W-:Y:S01]  /*26c00*/  @!PT LDS RZ, [RZ] ;  /* 0x00000000fffff984 */ /* 0x000fe20000000800 */
[----:B------:R-:W-:Y:S01]  /*26c10*/  @!PT LDS RZ, [RZ] ;  /* 0x00000000fffff984 */ /* 0x000fe20000000800 */
[----:B------:R-:W-:Y:S01]  /*26c20*/  @!PT LDS RZ, [RZ] ;  /* 0x00000000fffff984 */ /* 0x000fe20000000800 */
[----:B------:R0:W-:Y:S01]  /*26c30*/  LDGSTS.E.BYPASS.LTC128B.128 [R8+0x1ec00], desc[UR36][R2.64], !P1 ;  /* 0x1ec0000002087fae */ /* 0x0001e2000c901d64 */
[----:B------:R-:W-:-:S08]  /*26c40*/  NOP ;  /* 0x0000000000007918 */ /* 0x000fd00000000000 */
.L_x_2323:
        /* <DEDUP_REMOVED lines=10> */
.L_x_2324:
[----:B------:R1:W-:Y:S01]  /*26cf0*/  SYNCS.ARRIVE.TRANS64.A1T0 RZ, [R10+URZ+0x32430], RZ ;  /* 0x032430ff0aff79a7 */ /* 0x0003e2000810003f */
[----:B------:R-:W-:Y:S05]  /*26d00*/  @!P3 BRA `(.L_x_2325) ;  /* 0x000000000004b947 */ /* 0x000fea0003800000 */
[----:B------:R-:W-:Y:S01]  /*26d10*/  BPT.TRAP 0x1 ;  /* 0x000000040000795c */ /* 0x000fe20000300000 */
.L_x_2325:
[----:B------:R-:W3:Y:S01]  /*26d20*/  SYNCS.PHASECHK.TRANS64.TRYWAIT P0, [R10+URZ+0x32460], R25 ;  /* 0x032460190a0075a7 */ /* 0x000ee2000800017f */
[----:B------:R-:W-:Y:S04]  /*26d30*/  BSSY B1, `(.L_x_2326) ;  /* 0x0000002000017945 */ /* 0x000fe80003800000 */
[----:B---3--:R-:W-:Y:S05]  /*26d40*/  @!P0 BRA `(.L_x_2327) ;  /* 0x0000003c00408947 */ /* 0x008fea0003800000 */
.L_x_2436:
[----:B------:R-:W-:Y:S05]  /*26d50*/  BSYNC B1 ;  /* 0x0000000000017941 */ /* 0x000fea0003800000 */
.L_x_2326:
[----:B------:R-:W-:Y:S01]  /*26d60*/  ULDC.64 UR4, c[0x0][0x328] ;  /* 0x0000ca0000047ab9 */ /* 0x000fe20000000a00 */
[C---:B------:R-:W-:Y:S01]  /*26d70*/  LOP3.LUT P5, RZ, R16.reuse, 0x20, RZ, 0xc0, !PT ;  /* 0x0000002010ff7812 */ /* 0x040fe200078ac0ff */
[----:B0-----:R-:W-:Y:S01]  /*26d80*/  IMAD R2, R23, UR4, RZ ;  /* 0x0000000417027c24 */ /* 0x001fe2000f8e02ff */
[----:B------:R-:W-:Y:S01]  /*26d90*/  LOP3.LUT P4, RZ, R16, 0x10, RZ, 0xc0, !PT ;  /* 0x0000001010ff7812 */ /* 0x000fe2000788c0ff */
        /* <DEDUP_REMOVED lines=23> */
[----:B------:R-:W4:Y:S04]  /*26f10*/  SHFL.IDX PT, R3, R24, RZ, 0x181f ;  /* 0x00181fff18037589 */ /* 0x000f2800000e0000 */
[----:B------:R-:W-:Y:S04]  /*26f20*/  SHFL.IDX PT, R4, R24, 0x1, 0x181f ;  /* 0x00381f0018047f89 */ /* 0x000fe800000e0000 */
[----:B------:R-:W-:Y:S04]  /*26f30*/  SHFL.IDX PT, R5, R24, 0x3, 0x181f ;  /* 0x00781f0018057f89 */ /* 0x000fe800000e0000 */
[----:B--23--:R-:W-:Y:S01]  /*26f40*/  SHFL.IDX PT, R25, R24, 0x4, 0x181f ;  /* 0x00981f0018197f89 */ /* 0x00cfe200000e0000 */
[----:B0-----:R-:W-:-:S03]  /*26f50*/  IADD3 R2, P0, R14, R0, RZ ;  /* 0x000000000e027210 */ /* 0x001fc60007f1e0ff */
        /* <DEDUP_REMOVED lines=36> */
.L_x_2450:
        /* <DEDUP_REMOVED lines=11> */
.L_x_2329:
        /* <DEDUP_REMOVED lines=10> */
.L_x_2330:
[----:B------:R2:W-:Y:S01]  /*272f0*/  SYNCS.ARRIVE.TRANS64.A1T0 RZ, [R10+URZ+0x32450], RZ ;  /* 0x032450ff0aff79a7 */ /* 0x0005e2000810003f */
[----:B------:R-:W-:Y:S05]  /*27300*/  @P2 BRA `(.L_x_2331) ;  /* 0xfffffff000a82947 */ /* 0x000fea000383ffff */
[----:B------:R-:W-:Y:S05]  /*27310*/  BSYNC B0 ;  /* 0x0000000000007941 */ /* 0x000fea0003800000 */
.L_x_2318:
[----:B------:R-:W3:Y:S01]  /*27320*/  S2R R0, SR_TID.X ;  /* 0x0000000000007919 */ /* 0x000ee20000002100 */
[----:B------:R-:W-:Y:S01]  /*27330*/  VIADD R18, R18, 0x1 ;  /* 0x0000000112127836 */ /* 0x000fe20000000000 */
[----:B------:R-:W-:Y:S04]  /*27340*/  BSSY B0, `(.L_x_2332) ;  /* 0x0000013000007945 */ /* 0x000fe80003800000 */
[----:B------:R-:W-:-:S04]  /*27350*/  ISETP.NE.AND P0, PT, R18, 0x2, PT ;  /* 0x000000021200780c */ /* 0x000fc80003f05270 */
[----:B------:R-:W-:Y:S02]  /*27360*/  SEL R18, R18, RZ, P0 ;  /* 0x000000ff12127207 */ /* 0x000fe40000000000 */
[----:B------:R-:W-:Y:S02]  /*27370*/  SEL R5, RZ, 0x1, P0 ;  /* 0x00000001ff057807 */ /* 0x000fe40000000000 */
[----:B---3--:R-:W-:-:S04]  /*27380*/  LOP3.LUT R0, R0, 0x7f, RZ, 0xc0, !PT ;  /* 0x0000007f00007812 */ /* 0x008fc800078ec0ff */
[----:B------:R-:W-:-:S13]  /*27390*/  ISETP.NE.AND P0, PT, R0, RZ, PT ;  /* 0x000000ff0000720c */ /* 0x000fda0003f05270 */
[----:B------:R-:W-:Y:S05]  /*273a0*/  @P0 BRA `(.L_x_2333) ;  /* 0x0000000000300947 */ /* 0x000fea0003800000 */
[----:B------:R-:W3:Y:S01]  /*273b0*/  S2R R9, SR_LANEID ;  /* 0x0000000000097919 */ /* 0x000ee20000000000 */
[----:B------:R-:W-:Y:S01]  /*273c0*/  VOTEU.ANY UR4, UPT, PT ;  /* 0x0000000000047886 */ /* 0x000fe200038e0100 */
[----:B0-----:R-:W0:Y:S01]  /*273d0*/  LDC.64 R2, c[0x0][0xd80] ;  /* 0x00036000ff027b82 */ /* 0x001e220000000a00 */
[----:B------:R-:W3:Y:S08]  /*273e0*/  FLO.U32 R0, UR4 ;  /* 0x0000000400007d00 */ /* 0x000ef000080e0000 */
[----:B------:R-:W0:Y:S01]  /*273f0*/  POPC R7, UR4 ;  /* 0x0000000400077d09 */ /* 0x000e220008000000 */
[----:B---3--:R-:W-:-:S13]  /*27400*/  ISETP.EQ.U32.AND P1, PT, R0, R9, PT ;  /* 0x000000090000720c */ /* 0x008fda0003f22070 */
[----:B0-----:R-:W3:Y:S01]  /*27410*/  @P1 ATOMG.E.ADD.STRONG.GPU PT, R3, desc[UR36][R2.64], R7 ;  /* 0x00000007020319a8 */ /* 0x001ee200081ee1e4 */
[----:B------:R-:W0:Y:S02]  /*27420*/  S2R R4, SR_LTMASK ;  /* 0x0000000000047919 */ /* 0x000e240000003900 */
[----:B0-----:R-:W-:-:S04]  /*27430*/  LOP3.LUT R4, R4, UR4, RZ, 0xc0, !PT ;  /* 0x0000000404047c12 */ /* 0x001fc8000f8ec0ff */
[----:B------:R-:W0:Y:S01]  /*27440*/  POPC R9, R4 ;  /* 0x0000000400097309 */ /* 0x000e220000000000 */
[----:B---3--:R-:W0:Y:S02]  /*27450*/  SHFL.IDX PT, R0, R3, R0, 0x1f ;  /* 0x00001f0003007589 */ /* 0x008e2400000e0000 */
[----:B0-----:R-:W-:-:S07]  /*27460*/  IADD3 R32, R0, UR49, R9 ;  /* 0x0000003100207c10 */ /* 0x001fce000fffe009 */
.L_x_2333:
[----:B------:R-:W-:Y:S05]  /*27470*/  BSYNC B0 ;  /* 0x0000000000007941 */ /* 0x000fea0003800000 */
.L_x_2332:
[----:B------:R-:W-:-:S07]  /*27480*/  LOP3.LUT R26, R26, R5, RZ, 0x3c, !PT ;  /* 0x000000051a1a7212 */ /* 0x000fce00078e3cff */
.L_x_2289:
[----:B------:R-:W-:Y:S05]  /*27490*/  BSYNC B7 ;  /* 0x0000000000077941 */ /* 0x000fea0003800000 */
.L_x_2287:
        /* <DEDUP_REMOVED lines=8> */
[----:B------:R3:W4:Y:S01]  /*27520*/  LDS R32, [R17+0x324d0] ;  /* 0x0324d00011207984 */ /* 0x0007220000000800 */
[----:B------:R-:W-:Y:S06]  /*27530*/  BAR.ARV 0x4, 0x180 ;  /* 0x0106000000007b1d */ /* 0x000fec0000002000 */
[----:B------:R-:W-:Y:S05]  /*27540*/  BRA `(.L_x_2335) ;  /* 0x00000000002c7947 */ /* 0x000fea0003800000 */
.L_x_2334:
[----:B------:R-:W-:-:S03]  /*27550*/  UMOV UR4, 0xffffffff ;  /* 0xffffffff00047882 */ /* 0x000fc60000000000 */
[----:B------:R-:W-:Y:S05]  /*27560*/  BRA.DIV UR4, `(.L_x_2336) ;  /* 0x0000003e04147947 */ /* 0x000fea000b800000 */
[----:B------:R3:W4:Y:S02]  /*27570*/  SHFL.IDX PT, R14, R32, RZ, 0x1f ;  /* 0x00001fff200e7589 */ /* 0x00072400000e0000 */
.L_x_2453:
[----:B0-----:R-:W0:Y:S01]  /*27580*/  @!P0 S2R R3, SR_CgaCtaId ;  /* 0x0000000000038919 */ /* 0x001e220000008800 */
[----:B------:R-:W-:Y:S05]  /*27590*/  WARPSYNC.ALL ;  /* 0x0000000000007948 */ /* 0x000fea0003800000 */
[----:B------:R-:W-:Y:S01]  /*275a0*/  BAR.SYNC.DEFER_BLOCKING 0x4, 0x180 ;  /* 0x0106000000007b1d */ /* 0x000fe20000010000 */
[----:B------:R-:W-:-:S04]  /*275b0*/  @!P0 MOV R0, 0x400 ;  /* 0x0000040000008802 */ /* 0x000fc80000000f00 */
[----:B0-----:R-:W-:-:S05]  /*275c0*/  @!P0 LEA R17, R3, R0, 0x18 ;  /* 0x0000000003118211 */ /* 0x001fca00078ec0ff */
[----:B------:R3:W-:Y:S02]  /*275d0*/  @!P0 STS [R17+0x324d0], R32 ;  /* 0x0324d02011008388 */ /* 0x0007e40000000800 */
[----:B---34-:R-:W-:Y:S01]  /*275e0*/  IMAD.MOV.U32 R32, RZ, RZ, R14 ;  /* 0x000000ffff207224 */ /* 0x018fe200078e000e */
[----:B------:R-:W-:Y:S06]  /*275f0*/  BAR.ARV 0x5, 0x180 ;  /* 0x0146000000007b1d */ /* 0x000fec0000002000 */
.L_x_2335:
[----:B------:R-:W-:Y:S02]  /*27600*/  ULDC UR4, c[0x0][0xd38] ;  /* 0x00034e0000047ab9 */ /* 0x000fe40000000800 */
[----:B----4-:R-:W-:-:S13]  /*27610*/  ISETP.GE.AND P0, PT, R32, UR4, PT ;  /* 0x0000000420007c0c */ /* 0x010fda000bf06270 */
[----:B------:R-:W-:Y:S05]  /*27620*/  @!P0 BRA `(.L_x_2337) ;  /* 0xffffffb800648947 */ /* 0x000fea000383ffff */
.L_x_2278:
[----:B------:R-:W4:Y:S01]  /*27630*/  LDL.LU R0, [R1+0x454] ;  /* 0x0004540001007983 */ /* 0x000f220000300800 */
[----:B------:R-:W-:Y:S01]  /*27640*/  BSSY B0, `(.L_x_2338) ;  /* 0x000000b000007945 */ /* 0x000fe20003800000 */
[----:B------:R-:W1:Y:S01]  /*27650*/  S2R R5, SR_CgaCtaId ;  /* 0x0000000000057919 */ /* 0x000e620000008800 */
[----:B----4-:R-:W-:-:S05]  /*27660*/  VIADD R0, R0, 0x1 ;  /* 0x0000000100007836 */ /* 0x010fca0000000000 */
[----:B0-----:R-:W-:-:S04]  /*27670*/  LEA.HI R2, R0, R0, RZ, 0x1 ;  /* 0x0000000000027211 */ /* 0x001fc800078f08ff */
[----:B------:R-:W-:Y:S02]  /*27680*/  LOP3.LUT R3, R2, 0xfffffffe, RZ, 0xc0, !PT ;  /* 0xfffffffe02037812 */ /* 0x000fe400078ec0ff */
[----:B------:R-:W-:-:S03]  /*27690*/  MOV R2, 0x400 ;  /* 0x0000040000027802 */ /* 0x000fc60000000f00 */
[----:B------:R-:W-:Y:S01]  /*276a0*/  IMAD.IADD R0, R0, 0x1, -R3 ;  /* 0x0000000100007824 */ /* 0x000fe200078e0a03 */
[----:B-1----:R-:W-:-:S04]  /*276b0*/  LEA R7, R5, R2, 0x18 ;  /* 0x0000000205077211 */ /* 0x002fc800078ec0ff */
[----:B------:R-:W-:-:S04]  /*276c0*/  SHF.L.U32 R0, R0, 0x1f, RZ ;  /* 0x0000001f00007819 */ /* 0x000fc800000006ff */
[----:B------:R-:W0:Y:S02]  /*276d0*/  SYNCS.PHASECHK.TRANS64.TRYWAIT P0, [R7+URZ+0x32420], R0 ;  /* 0x03242000070075a7 */ /* 0x000e24000800017f */
[----:B0-----:R-:W-:Y:S05]  /*276e0*/  @!P0 BRA `(.L_x_2339) ;  /* 0x0000003800dc8947 */ /* 0x001fea0003800000 */
.L_x_2454:
[----:B------:R-:W-:Y:S05]  /*276f0*/  BSYNC B0 ;  /* 0x0000000000007941 */ /* 0x000fea0003800000 */
.L_x_2338:
[----:B------:R-:W-:-:S03]  /*27700*/  UMOV UR4, 0xffffffff ;  /* 0xffffffff00047882 */ /* 0x000fc60000000000 */
[----:B------:R-:W-:Y:S05]  /*27710*/  BRA.DIV UR4, `(.L_x_2340) ;  /* 0x0000003a04e47947 */ /* 0x000fea000b800000 */
[----:B0-----:R-:W0:Y:S02]  /*27720*/  S2R R0, SR_TID.X ;  /* 0x0000000000007919 */ /* 0x001e240000002100 */
[----:B0-----:R-:W-:-:S04]  /*27730*/  SHF.R.U32.HI R0, RZ, 0x5, R0 ;  /* 0x00000005ff007819 */ /* 0x001fc80000011600 */
[----:B------:R-:W-:-:S05]  /*27740*/  LOP3.LUT R0, R0, 0x3, RZ, 0xc0, !PT ;  /* 0x0000000300007812 */ /* 0x000fca00078ec0ff */
[----:B------:R0:W1:Y:S02]  /*27750*/  SHFL.IDX PT, R14, R0, RZ, 0x1f ;  /* 0x00001fff000e7589 */ /* 0x00006400000e0000 */
.L_x_2457:
[----:B-1----:R-:W-:Y:S01]  /*27760*/  ISETP.NE.AND P0, PT, R14, RZ, PT ;  /* 0x000000ff0e00720c */ /* 0x002fe20003f05270 */
[----:B------:R-:W-:-:S12]  /*27770*/  BSSY B0, `(.L_x_2341) ;  /* 0x0000026000007945 */ /* 0x000fd80003800000 */
[----:B------:R-:W-:Y:S05]  /*27780*/  @P0 BRA `(.L_x_2342) ;  /* 0x0000000000900947 */ /* 0x000fea0003800000 */
[----:B------:R-:W-:-:S03]  /*27790*/  UMOV UR4, 0xffffffff ;  /* 0xffffffff00047882 */ /* 0x000fc60000000000 */
[----:B------:R-:W-:Y:S05]  /*277a0*/  BRA.DIV UR4, `(.L_x_2343) ;  /* 0x0000003a04f47947 */ /* 0x000fea000b800000 */
[----:B------:R-:W-:-:S13]  /*277b0*/  ELECT P6, URZ, PT ;  /* 0x00000000003f782f */ /* 0x000fda00038c0000 */
.L_x_2460:
        /* <DEDUP_REMOVED lines=8> */
.L_x_2344:
[----:B------:R-:W-:Y:S01]  /*27840*/  IMAD R5, R18, 0x8, R7 ;  /* 0x0000000812057824 */ /* 0x000fe200078e0207 */
[----:B------:R-:W-:Y:S01]  /*27850*/  SHF.L.U32 R0, R26, 0x1f, RZ ;  /* 0x0000001f1a007819 */ /* 0x000fe200000006ff */
[----:B------:R-:W-:-:S03]  /*27860*/  VIADD R18, R18, 0x1 ;  /* 0x0000000112127836 */ /* 0x000fc60000000000 */
[----:B------:R-:W0:Y:S02]  /*27870*/  SYNCS.PHASECHK.TRANS64.TRYWAIT P1, [R5+URZ+0x32440], R0 ;  /* 0x03244000050075a7 */ /* 0x000e24000802017f */
[----:B------:R-:W-:-:S04]  /*27880*/  ISETP.NE.AND P2, PT, R18, 0x2, PT ;  /* 0x000000021200780c */ /* 0x000fc80003f45270 */
[----:B------:R-:W-:Y:S01]  /*27890*/  SEL R3, RZ, 0x1, P2 ;  /* 0x00000001ff037807 */ /* 0x000fe20001000000 */
[----:B0-----:R-:W-:Y:S08]  /*278a0*/  @!P1 BRA `(.L_x_2345) ;  /* 0x0000003800d49947 */ /* 0x001ff00003800000 */
.L_x_2461:
[----:B------:R-:W-:Y:S02]  /*278b0*/  SEL R18, R18, RZ, P2 ;  /* 0x000000ff12127207 */ /* 0x000fe40001000000 */
[----:B------:R-:W-:Y:S01]  /*278c0*/  LOP3.LUT R2, R26, R3, RZ, 0x3c, !PT ;  /* 0x000000031a027212 */ /* 0x000fe200078e3cff */
[----:B------:R-:W-:Y:S06]  /*278d0*/  @!P0 BRA `(.L_x_2346) ;  /* 0x0000000000048947 */ /* 0x000fec0003800000 */
[----:B------:R-:W-:Y:S01]  /*278e0*/  BPT.TRAP 0x1 ;  /* 0x000000040000795c */ /* 0x000fe20000300000 */
.L_x_2346:
[----:B------:R-:W-:Y:S01]  /*278f0*/  IMAD R3, R18, 0x8, R7 ;  /* 0x0000000812037824 */ /* 0x000fe200078e0207 */
[----:B------:R-:W-:-:S04]  /*27900*/  SHF.L.U32 R2, R2, 0x1f, RZ ;  /* 0x0000001f02027819 */ /* 0x000fc800000006ff */
[----:B------:R-:W1:Y:S02]  /*27910*/  SYNCS.PHASECHK.TRANS64.TRYWAIT P1, [R3+URZ+0x32440], R2 ;  /* 0x03244002030075a7 */ /* 0x000e64000802017f */
[----:B-1----:R-:W-:Y:S05]  /*27920*/  @!P1 BRA `(.L_x_2347) ;  /* 0x0000003800c89947 */ /* 0x002fea0003800000 */
.L_x_2462:
[----:B------:R-:W-:Y:S05]  /*27930*/  @!P0 BRA `(.L_x_2348) ;  /* 0x0000000000048947 */ /* 0x000fea0003800000 */
[----:B------:R-:W-:Y:S01]  /*27940*/  BPT.TRAP 0x1 ;  /* 0x000000040000795c */ /* 0x000fe20000300000 */
.L_x_2348:
[----:B------:R-:W4:Y:S02]  /*27950*/  SYNCS.PHASECHK.TRANS64.TRYWAIT P1, [R5+URZ+0x32460], R0 ;  /* 0x03246000050075a7 */ /* 0x000f24000802017f */
[----:B----4-:R-:W-:Y:S05]  /*27960*/  @!P1 BRA `(.L_x_2349) ;  /* 0x0000003800cc9947 */ /* 0x010fea0003800000 */
.L_x_2463:
[----:B------:R-:W-:Y:S05]  /*27970*/  @!P0 BRA `(.L_x_2350) ;  /* 0x0000000000048947 */ /* 0x000fea0003800000 */
[----:B------:R-:W-:Y:S01]  /*27980*/  BPT.TRAP 0x1 ;  /* 0x000000040000795c */ /* 0x000fe20000300000 */
.L_x_2350:
[----:B------:R0:W0:Y:S02]  /*27990*/  SYNCS.PHASECHK.TRANS64.TRYWAIT P0, [R3+URZ+0x32460], R2 ;  /* 0x03246002030075a7 */ /* 0x000024000800017f */
[----:B0-----:R-:W-:Y:S05]  /*279a0*/  @!P0 NANOSLEEP.SYNCS 0x989680 ;  /* 0x009896800000895d */ /* 0x001fea0003900000 */
[----:B------:R-:W0:Y:S02]  /*279b0*/  @!P0 SYNCS.PHASECHK.TRANS64 P0, [R3+URZ+0x32460], R2 ;  /* 0x03246002030085a7 */ /* 0x000e24000800007f */
[----:B0-----:R-:W-:Y:S05]  /*279c0*/  @!P0 BRA `(.L_x_2350) ;  /* 0xfffffffc00f08947 */ /* 0x001fea000383ffff */
.L_x_2342:
[----:B------:R-:W-:Y:S05]  /*279d0*/  BSYNC B0 ;  /* 0x0000000000007941 */ /* 0x000fea0003800000 */
.L_x_2341:
[----:B------:R-:W-:Y:S05]  /*279e0*/  EXIT ;  /* 0x000000000000794d */ /* 0x000fea0003800000 */
.L_x_2159:
[----:B0-----:R-:W-:-:S04]  /*279f0*/  IMAD.U32 R9, RZ, RZ, UR42 ;  /* 0x0000002aff097e24 */ /* 0x001fc8000f8e00ff */
[----:B------:R0:W1:Y:S03]  /*27a00*/  SYNCS.PHASECHK.TRANS64.TRYWAIT P0, [R9+URZ+0x32400], R0 ;  /* 0x03240000090075a7 */ /* 0x000066000800017f */
[----:B-1----:R-:W-:Y:S05]  /*27a10*/  @!P0 NANOSLEEP.SYNCS 0x989680 ;  /* 0x009896800000895d */ /* 0x002fea0003900000 */
[----:B------:R-:W1:Y:S02]  /*27a20*/  @!P0 SYNCS.PHASECHK.TRANS64 P0, [R9+URZ+0x32400], R0 ;  /* 0x03240000090085a7 */ /* 0x000e64000800007f */
[----:B-1----:R-:W-:Y:S05]  /*27a30*/  @!P0 BRA `(.L_x_2159) ;  /* 0xfffffffc00ec8947 */ /* 0x002fea000383ffff */
[----:B------:R-:W-:Y:S05]  /*27a40*/  BRA `(.L_x_2351) ;  /* 0xfffffda800f07947 */ /* 0x000fea000383ffff */
.L_x_2166:
[----:B-1----:R1:W2:Y:S02]  /*27a50*/  SYNCS.PHASECHK.TRANS64.TRYWAIT P0, [R20+URZ], R21 ;  /* 0x00000015140075a7 */ /* 0x0022a4000800017f */
[----:B--2---:R-:W-:Y:S05]  /*27a60*/  @!P0 NANOSLEEP.SYNCS 0x989680 ;  /* 0x009896800000895d */ /* 0x004fea0003900000 */
[----:B------:R-:W2:Y:S02]  /*27a70*/  @!P0 SYNCS.PHASECHK.TRANS64 P0, [R20+URZ], R21 ;  /* 0x00000015140085a7 */ /* 0x000ea4000800007f */
[----:B--2---:R-:W-:Y:S05]  /*27a80*/  @!P0 BRA `(.L_x_2166) ;  /* 0xfffffffc00f08947 */ /* 0x004fea000383ffff */
[----:B------:R-:W-:Y:S05]  /*27a90*/  BRA `(.L_x_2165) ;  /* 0xfffffdb000047947 */ /* 0x000fea000383ffff */
.L_x_2168:
[----:B0-----:R-:W-:-:S04]  /*27aa0*/  IMAD.U32 R9, RZ, RZ, UR42 ;  /* 0x0000002aff097e24 */ /* 0x001fc8000f8e00ff */
[----:B------:R0:W1:Y:S03]  /*27ab0*/  SYNCS.PHASECHK.TRANS64.TRYWAIT P0, [R9+URZ+0x32410], R6 ;  /* 0x03241006090075a7 */ /* 0x000066000800017f */
[----:B-1----:R-:W-:Y:S05]  /*27ac0*/  @!P0 NANOSLEEP.SYNCS 0x989680 ;  /* 0x009896800000895d */ /* 0x002fea0003900000 */
[----:B------:R-:W1:Y:S02]  /*27ad0*/  @!P0 SYNCS.PHASECHK.TRANS64 P0, [R9+URZ+0x32410], R6 ;  /* 0x03241006090085a7 */ /* 0x000e64000800007f */
[----:B-1----:R-:W-:Y:S05]  /*27ae0*/  @!P0 BRA `(.L_x_2168) ;  /* 0xfffffffc00ec8947 */ /* 0x002fea000383ffff */
[----:B------:R-:W-:Y:S05]  /*27af0*/  BRA `(.L_x_2352) ;  /* 0xfffffdb000d87947 */ /* 0x000fea000383ffff */
.L_x_2175:
[----:B-1----:R1:W2:Y:S02]  /*27b00*/  SYNCS.PHASECHK.TRANS64.TRYWAIT P0, [R8+URZ], R9 ;  /* 0x00000009080075a7 */ /* 0x0022a4000800017f */
[----:B--2---:R-:W-:Y:S05]  /*27b10*/  @!P0 NANOSLEEP.SYNCS 0x989680 ;  /* 0x009896800000895d */ /* 0x004fea0003900000 */
[----:B------:R-:W2:Y:S02]  /*27b20*/  @!P0 SYNCS.PHASECHK.TRANS64 P0, [R8+URZ], R9 ;  /* 0x00000009080085a7 */ /* 0x000ea4000800007f */
[----:B--2---:R-:W-:Y:S05]  /*27b30*/  @!P0 BRA `(.L_x_2175) ;  /* 0xfffffffc00f08947 */ /* 0x004fea000383ffff */
[----:B------:R-:W-:Y:S05]  /*27b40*/  BRA `(.L_x_2174) ;  /* 0xfffffdb4001c7947 */ /* 0x000fea000383ffff */
.L_x_2213:
[----:B0-----:R0:W2:Y:S02]  /*27b50*/  SYNCS.PHASECHK.TRANS64.TRYWAIT P0, [R6+URZ], R7 ;  /* 0x00000007060075a7 */ /* 0x0010a4000800017f */
[----:B--2---:R-:W-:Y:S05]  /*27b60*/  @!P0 NANOSLEEP.SYNCS 0x989680 ;  /* 0x009896800000895d */ /* 0x004fea0003900000 */
[----:B------:R-:W2:Y:S02]  /*27b70*/  @!P0 SYNCS.PHASECHK.TRANS64 P0, [R6+URZ], R7 ;  /* 0x00000007060085a7 */ /* 0x000ea4000800007f */
[----:B--2---:R-:W-:Y:S05]  /*27b80*/  @!P0 BRA `(.L_x_2213) ;  /* 0xfffffffc00f08947 */ /* 0x004fea000383ffff */
[----:B------:R-:W-:Y:S05]  /*27b90*/  BRA `(.L_x_2212) ;  /* 0xfffffe2000987947 */ /* 0x000fea000383ffff */
.L_x_2220:
[----:B0-----:R0:W1:Y:S02]  /*27ba0*/  SYNCS.PHASECHK.TRANS64.TRYWAIT P0, [R18+URZ], R19 ;  /* 0x00000013120075a7 */ /* 0x001064000800017f */
[----:B-1----:R-:W-:Y:S05]  /*27bb0*/  @!P0 NANOSLEEP.SYNCS 0x989680 ;  /* 0x009896800000895d */ /* 0x002fea0003900000 */
[----:B------:R-:W1:Y:S02]  /*27bc0*/  @!P0 SYNCS.PHASECHK.TRANS64 P0, [R18+URZ], R19 ;  /* 0x00000013120085a7 */ /* 0x000e64000800007f */
[----:B-1----:R-:W-:Y:S05]  /*27bd0*/  @!P0 BRA `(.L_x_2220) ;  /* 0xfffffffc00f08947 */ /* 0x002fea000383ffff */
[----:B------:R-:W-:Y:S05]  /*27be0*/  BRA `(.L_x_2219) ;  /* 0xfffffe2400bc7947 */ /* 0x000fea000383ffff */
.L_x_2233:
[----:B0-----:R0:W2:Y:S02]  /*27bf0*/  SYNCS.PHASECHK.TRANS64.TRYWAIT P0, [R0+URZ], R7 ;  /* 0x00000007000075a7 */ /* 0x0010a4000800017f */
[----:B--2---:R-:W-:Y:S05]  /*27c00*/  @!P0 NANOSLEEP.SYNCS 0x989680 ;  /* 0x009896800000895d */ /* 0x004fea0003900000 */
[----:B------:R-:W2:Y:S02]  /*27c10*/  @!P0 SYNCS.PHASECHK.TRANS64 P0, [R0+URZ], R7 ;  /* 0x00000007000085a7 */ /* 0x000ea4000800007f */
[----:B--2---:R-:W-:Y:S05]  /*27c20*/  @!P0 BRA `(.L_x_2233) ;  /* 0xfffffffc00f08947 */ /* 0x004fea000383ffff */
[----:B------:R-:W-:Y:S05]  /*27c30*/  BRA `(.L_x_2232) ;  /* 0xfffffec000007947 */ /* 0x000fea000383ffff */
.L_x_2240:
[----:B0-----:R0:W2:Y:S02]  /*27c40*/  SYNCS.PHASECHK.TRANS64.TRYWAIT P0, [R7+URZ], R8 ;  /* 0x00000008070075a7 */ /* 0x0010a4000800017f */
[----:B--2---:R-:W-:Y:S05]  /*27c50*/  @!P0 NANOSLEEP.SYNCS 0x989680 ;  /* 0x009896800000895d */ /* 0x004fea0003900000 */
[----:B------:R-:W2:Y:S02]  /*27c60*/  @!P0 SYNCS.PHASECHK.TRANS64 P0, [R7+URZ], R8 ;  /* 0x00000008070085a7 */ /* 0x000ea4000800007f */
[----:B--2---:R-:W-:Y:S05]  /*27c70*/  @!P0 BRA `(.L_x_2240) ;  /* 0xfffffffc00f08947 */ /* 0x004fea000383ffff */
[----:B------:R-:W-:Y:S05]  /*27c80*/  BRA `(.L_x_2239) ;  /* 0xfffffec400387947 */ /* 0x000fea000383ffff */
.L_x_2295:
        /* <DEDUP_REMOVED lines=10> */
.L_x_2353:
[----:B------:R-:W-:Y:S05]  /*27d30*/  BRA `(.L_x_2354) ;  /* 0xffffffc0000c7947 */ /* 0x000fea000383ffff */
.L_x_2298:
[----:B0-----:R0:W1:Y:S02]  /*27d40*/  SYNCS.PHASECHK.TRANS64.TRYWAIT P0, [R24+URZ+0x32440], R3 ;  /* 0x03244003180075a7 */ /* 0x001064000800017f */
[----:B-1----:R-:W-:Y:S05]  /*27d50*/  @!P0 NANOSLEEP.SYNCS 0x989680 ;  /* 0x009896800000895d */ /* 0x002fea0003900000 */
[----:B------:R-:W1:Y:S02]  /*27d60*/  @!P0 SYNCS.PHASECHK.TRANS64 P0, [R24+URZ+0x32440], R3 ;  /* 0x03244003180085a7 */ /* 0x000e64000800007f */
[----:B-1----:R-:W-:Y:S05]  /*27d70*/  @!P0 BRA `(.L_x_2298) ;  /* 0xfffffffc00f08947 */ /* 0x002fea000383ffff */
[----:B------:R-:W-:Y:S05]  /*27d80*/  BRA `(.L_x_2355) ;  /* 0xffffffc000b47947 */ /* 0x000fea000383ffff */
.L_x_2299:
        /* <DEDUP_REMOVED lines=8> */
.L_x_2357:
[----:B------:R-:W-:Y:S05]  /*27e10*/  BSYNC B0 ;  /* 0x0000000000007941 */ /* 0x000fea0003800000 */
.L_x_2356:
        /* <DEDUP_REMOVED lines=9> */
.L_x_2358:
        /* <DEDUP_REMOVED lines=8> */
.L_x_2359:
        /* <DEDUP_REMOVED lines=11> */
.L_x_2360:
[----:B------:R-:W-:Y:S02]  /*27fe0*/  IMAD.MOV.U32 R13, RZ, RZ, R5 ;  /* 0x000000ffff0d7224 */ /* 0x000fe400078e0005 */
[----:B------:R-:W-:Y:S01]  /*27ff0*/  IMAD.MOV.U32 R12, RZ, RZ, 0x2 ;  /* 0x00000002ff0c7424 */ /* 0x000fe200078e00ff */
[----:B------:R-:W-:-:S13]  /*28000*/  @P0 LEA R2, P1, R8, R14, 0x1 ;  /* 0x0000000e08020211 */ /* 0x000fda00078208ff */
[----:B------:R-:W-:Y:S05]  /*28010*/  WARPSYNC.COLLECTIVE R15, `(.L_x_2361) ;  /* 0x000000000f087348 */ /* 0x000fea0003c00000 */
[----:B------:R0:W1:Y:S02]  /*28020*/  SHFL.IDX P6, R14, R13, R12, R11 ;  /* 0x0000000c0d0e7389 */ /* 0x00006400000c000b */
[----:B01----:R-:W-:Y:S01]  /*28030*/  ENDCOLLECTIVE ;  /* 0x000000000000791b */ /* 0x003fe20003800000 */
.L_x_2361:
        /* <DEDUP_REMOVED lines=12> */
.L_x_2362:
[----:B------:R-:W-:Y:S02]  /*28100*/  IMAD.MOV.U32 R13, RZ, RZ, R5 ;  /* 0x000000ffff0d7224 */ /* 0x000fe400078e0005 */
[----:B------:R-:W-:Y:S01]  /*28110*/  IMAD.MOV.U32 R12, RZ, RZ, 0x3 ;  /* 0x00000003ff0c7424 */ /* 0x000fe200078e00ff */
[----:B------:R-:W-:-:S13]  /*28120*/  @P0 LEA R2, P1, R8, R14, 0x1 ;  /* 0x0000000e08020211 */ /* 0x000fda00078208ff */
[----:B------:R-:W-:Y:S05]  /*28130*/  WARPSYNC.COLLECTIVE R15, `(.L_x_2363) ;  /* 0x000000000f087348 */ /* 0x000fea0003c00000 */
[----:B------:R0:W1:Y:S02]  /*28140*/  SHFL.IDX P6, R14, R13, R12, R11 ;  /* 0x0000000c0d0e7389 */ /* 0x00006400000c000b */
[----:B01----:R-:W-:Y:S01]  /*28150*/  ENDCOLLECTIVE ;  /* 0x000000000000791b */ /* 0x003fe20003800000 */
.L_x_2363:
        /* <DEDUP_REMOVED lines=12> */
.L_x_2364:
[----:B------:R-:W-:Y:S02]  /*28220*/  IMAD.MOV.U32 R13, RZ, RZ, R5 ;  /* 0x000000ffff0d7224 */ /* 0x000fe400078e0005 */
[----:B------:R-:W-:Y:S01]  /*28230*/  IMAD.MOV.U32 R12, RZ, RZ, 0x4 ;  /* 0x00000004ff0c7424 */ /* 0x000fe200078e00ff */
[----:B------:R-:W-:-:S13]  /*28240*/  @P0 LEA R2, P1, R8, R14, 0x1 ;  /* 0x0000000e08020211 */ /* 0x000fda00078208ff */
[----:B------:R-:W-:Y:S05]  /*28250*/  WARPSYNC.COLLECTIVE R15, `(.L_x_2365) ;  /* 0x000000000f087348 */ /* 0x000fea0003c00000 */
[----:B------:R0:W1:Y:S02]  /*28260*/  SHFL.IDX P6, R14, R13, R12, R11 ;  /* 0x0000000c0d0e7389 */ /* 0x00006400000c000b */
[----:B01----:R-:W-:Y:S01]  /*28270*/  ENDCOLLECTIVE ;  /* 0x000000000000791b */ /* 0x003fe20003800000 */
.L_x_2365:
        /* <DEDUP_REMOVED lines=12> */
.L_x_2366:
[----:B------:R-:W-:Y:S02]  /*28340*/  IMAD.MOV.U32 R13, RZ, RZ, R5 ;  /* 0x000000ffff0d7224 */ /* 0x000fe400078e0005 */
[----:B------:R-:W-:Y:S01]  /*28350*/  IMAD.MOV.U32 R12, RZ, RZ, 0x5 ;  /* 0x00000005ff0c7424 */ /* 0x000fe200078e00ff */
[----:B------:R-:W-:-:S13]  /*28360*/  @P0 LEA R2, P1, R8, R14, 0x1 ;  /* 0x0000000e08020211 */ /* 0x000fda00078208ff */
[----:B------:R-:W-:Y:S05]  /*28370*/  WARPSYNC.COLLECTIVE R15, `(.L_x_2367) ;  /* 0x000000000f087348 */ /* 0x000fea0003c00000 */
[----:B------:R0:W1:Y:S02]  /*28380*/  SHFL.IDX P6, R14, R13, R12, R11 ;  /* 0x0000000c0d0e7389 */ /* 0x00006400000c000b */
[----:B01----:R-:W-:Y:S01]  /*28390*/  ENDCOLLECTIVE ;  /* 0x000000000000791b */ /* 0x003fe20003800000 */
.L_x_2367:
        /* <DEDUP_REMOVED lines=10> */
.L_x_2368:
[----:B------:R-:W-:Y:S05]  /*28440*/  BRA `(.L_x_2369) ;  /* 0xffffffc0001c7947 */ /* 0x000fea000383ffff */
.L_x_2304:
[----:B------:R-:W-:Y:S01]  /*28450*/  IMAD.MOV.U32 R13, RZ, RZ, R5 ;  /* 0x000000ffff0d7224 */ /* 0x000fe200078e0005 */
[----:B------:R-:W0:Y:S01]  /*28460*/  S2R R20, SR_TID.X ;  /* 0x0000000000147919 */ /* 0x000e220000002100 */
[----:B------:R-:W-:Y:S01]  /*28470*/  IMAD.MOV.U32 R12, RZ, RZ, RZ ;  /* 0x000000ffff0c7224 */ /* 0x000fe200078e00ff */
[----:B------:R-:W-:Y:S01]  /*28480*/  LOP3.LUT R16, R16, 0xffffefff, RZ, 0xc0, !PT ;  /* 0xffffefff10107812 */ /* 0x000fe200078ec0ff */
[----:B------:R-:W-:Y:S02]  /*28490*/  IMAD.MOV.U32 R11, RZ, RZ, 0x181f ;  /* 0x0000181fff0b7424 */ /* 0x000fe400078e00ff */
[----:B------:R-:W-:Y:S02]  /*284a0*/  IMAD.MOV.U32 R15, RZ, RZ, -0x1 ;  /* 0xffffffffff0f7424 */ /* 0x000fe400078e00ff */
[----:B------:R-:W-:-:S07]  /*284b0*/  VIADD R4, R35, UR43 ;  /* 0x0000002b23047c36 */ /* 0x000fce0008000000 */
[----:B01----:R-:W-:Y:S05]  /*284c0*/  WARPSYNC.COLLECTIVE R15, `(.L_x_2370) ;  /* 0x000000000f087348 */ /* 0x003fea0003c00000 */
[----:B------:R2:W3:Y:S02]  /*284d0*/  SHFL.IDX P6, R14, R13, R12, R11 ;  /* 0x0000000c0d0e7389 */ /* 0x0004e400000c000b */
[----:B0123--:R-:W-:Y:S01]  /*284e0*/  ENDCOLLECTIVE ;  /* 0x000000000000791b */ /* 0x00ffe20003800000 */
.L_x_2370:
[C---:B------:R-:W-:Y:S01]  /*284f0*/  VIADD R6, R4.reuse, 0x10 ;  /* 0x0000001004067836 */ /* 0x040fe20000000000 */
[----:B------:R-:W-:Y:S01]  /*28500*/  ISETP.GE.AND P1, PT, R4, UR41, PT ;  /* 0x0000002904007c0c */ /* 0x000fe2000bf26270 */
[----:B------:R-:W-:-:S12]  /*28510*/  IMAD.MOV.U32 R13, RZ, RZ, R0 ;  /* 0x000000ffff0d7224 */ /* 0x000fd800078e0000 */
[----:B------:R-:W-:-:S04]  /*28520*/  @P1 LOP3.LUT R16, R16, 0x1000, RZ, 0xfc, !PT ;  /* 0x0000100010101812 */ /* 0x000fc800078efcff */
[----:B------:R-:W-:Y:S01]  /*28530*/  LOP3.LUT R16, R16, 0xfffff7ff, RZ, 0xc0, !PT ;  /* 0xfffff7ff10107812 */ /* 0x000fe200078ec0ff */
[----:B------:R-:W-:Y:S02]  /*28540*/  IMAD.SHL.U32 R8, R20, 0x8, RZ ;  /* 0x0000000814087824 */ /* 0x000fe400078e00ff */
[----:B------:R-:W-:-:S07]  /*28550*/  IMAD.MOV.U32 R3, RZ, RZ, R14 ;  /* 0x000000ffff037224 */ /* 0x000fce00078e000e */
[----:B------:R-:W-:Y:S05]  /*28560*/  WARPSYNC.COLLECTIVE R15, `(.L_x_2371) ;  /* 0x000000000f087348 */ /* 0x000fea0003c00000 */
[----:B------:R0:W1:Y:S02]  /*28570*/  SHFL.IDX P6, R14, R13, R12, R11 ;  /* 0x0000000c0d0e7389 */ /* 0x00006400000c000b */
[----:B01----:R-:W-:Y:S01]  /*28580*/  ENDCOLLECTIVE ;  /* 0x000000000000791b */ /* 0x003fe20003800000 */
.L_x_2371:
[----:B------:R-:W-:Y:S01]  /*28590*/  LOP3.LUT R8, R8, 0x38, RZ, 0xc0, !PT ;  /* 0x0000003808087812 */ /* 0x000fe200078ec0ff */
[----:B------:R-:W-:-:S03]  /*285a0*/  IMAD.MOV.U32 R13, RZ, RZ, R5 ;  /* 0x000000ffff0d7224 */ /* 0x000fc600078e0005 */
[----:B------:R-:W-:-:S05]  /*285b0*/  @!P1 LEA R12, P0, R8, R14, 0x1 ;  /* 0x0000000e080c9211 */ /* 0x000fca00078008ff */
[----:B------:R-:W-:Y:S02]  /*285c0*/  @!P1 IMAD.MOV.U32 R2, RZ, RZ, R12 ;  /* 0x000000ffff029224 */ /* 0x000fe400078e000c */
[----:B------:R-:W-:Y:S02]  /*285d0*/  IMAD.MOV.U32 R12, RZ, RZ, 0x1 ;  /* 0x00000001ff0c7424 */ /* 0x000fe400078e00ff */
[----:B------:R-:W-:-:S07]  /*285e0*/  @!P1 IMAD.X R3, RZ, RZ, R3, P0 ;  /* 0x000000ffff039224 */ /* 0x000fce00000e0603 */
[----:B------:R-:W-:Y:S05]  /*285f0*/  WARPSYNC.COLLECTIVE R15, `(.L_x_2372) ;  /* 0x000000000f087348 */ /* 0x000fea0003c00000 */
[----:B------:R0:W1:Y:S02]  /*28600*/  SHFL.IDX P6, R14, R13, R12, R11 ;  /* 0x0000000c0d0e7389 */ /* 0x00006400000c000b */
[----:B01----:R-:W-:Y:S01]  /*28610*/  ENDCOLLECTIVE ;  /* 0x000000000000791b */ /* 0x003fe20003800000 */
.L_x_2372:
        /* <DEDUP_REMOVED lines=13> */
.L_x_2373:
[----:B------:R-:W-:Y:S02]  /*286f0*/  IMAD.MOV.U32 R13, RZ, RZ, R5 ;  /* 0x000000ffff0d7224 */ /* 0x000fe400078e0005 */
[----:B------:R-:W-:Y:S01]  /*28700*/  IMAD.MOV.U32 R12, RZ, RZ, 0x2 ;  /* 0x00000002ff0c7424 */ /* 0x000fe200078e00ff */
[----:B------:R-:W-:-:S05]  /*28710*/  @!P1 LEA R10, P0, R8, R14, 0x1 ;  /* 0x0000000e080a9211 */ /* 0x000fca00078008ff */
[----:B------:R-:W-:Y:S02]  /*28720*/  @!P1 IMAD.X R11, RZ, RZ, R2, P0 ;  /* 0x000000ffff0b9224 */ /* 0x000fe400000e0602 */
[----:B------:R-:W-:Y:S02]  /*28730*/  @!P1 IMAD.MOV.U32 R2, RZ, RZ, R10 ;  /* 0x000000ffff029224 */ /* 0x000fe400078e000a */
[----:B------:R-:W-:Y:S02]  /*28740*/  @!P1 IMAD.MOV.U32 R3, RZ, RZ, R11 ;  /* 0x000000ffff039224 */ /* 0x000fe400078e000b */
[----:B------:R-:W-:Y:S02]  /*28750*/  IMAD.MOV.U32 R11, RZ, RZ, 0x181f ;  /* 0x0000181fff0b7424 */ /* 0x000fe400078e00ff */
[----:B------:R-:W-:Y:S01]  /*28760*/  IMAD.SHL.U32 R10, R20, 0x8, RZ ;  /* 0x00000008140a7824 */ /* 0x000fe200078e00ff */
        /* <DEDUP_REMOVED lines=9> */
.L_x_2374:
[----:B------:R-:W-:Y:S02]  /*28800*/  LOP3.LUT R10, R10, 0x38, RZ, 0xc0, !PT ;  /* 0x000000380a0a7812 */ /* 0x000fe400078ec0ff */
[----:B------:R-:W-:Y:S01]  /*28810*/  @P1 LOP3.LUT R16, R16, 0x400, RZ, 0xfc, !PT ;  /* 0x0000040010101812 */ /* 0x000fe200078efcff */
[----:B------:R-:W-:-:S03]  /*28820*/  IMAD.MOV.U32 R13, RZ, RZ, R0 ;  /* 0x000000ffff0d7224 */ /* 0x000fc600078e0000 */
[----:B------:R-:W-:Y:S01]  /*28830*/  LOP3.LUT R16, R16, 0xfffffdff, RZ, 0xc0, !PT ;  /* 0xfffffdff10107812 */ /* 0x000fe200078ec0ff */
[----:B------:R-:W-:-:S07]  /*28840*/  IMAD.MOV.U32 R8, RZ, RZ, R14 ;  /* 0x000000ffff087224 */ /* 0x000fce00078e000e */
[----:B------:R-:W-:Y:S05]  /*28850*/  WARPSYNC.COLLECTIVE R15, `(.L_x_2375) ;  /* 0x000000000f087348 */ /* 0x000fea0003c00000 */
[----:B------:R0:W1:Y:S02]  /*28860*/  SHFL.IDX P6, R14, R13, R12, R11 ;  /* 0x0000000c0d0e7389 */ /* 0x00006400000c000b */
[----:B01----:R-:W-:Y:S01]  /*28870*/  ENDCOLLECTIVE ;  /* 0x000000000000791b */ /* 0x003fe20003800000 */
.L_x_2375:
[----:B------:R-:W-:Y:S02]  /*28880*/  IMAD.MOV.U32 R13, RZ, RZ, R5 ;  /* 0x000000ffff0d7224 */ /* 0x000fe400078e0005 */
[----:B------:R-:W-:Y:S02]  /*28890*/  IMAD.MOV.U32 R12, RZ, RZ, 0x3 ;  /* 0x00000003ff0c7424 */ /* 0x000fe400078e00ff */
[----:B------:R-:W-:-:S07]  /*288a0*/  IMAD.MOV.U32 R9, RZ, RZ, R14 ;  /* 0x000000ffff097224 */ /* 0x000fce00078e000e */
[----:B------:R-:W-:Y:S05]  /*288b0*/  WARPSYNC.COLLECTIVE R15, `(.L_x_2376) ;  /* 0x000000000f087348 */ /* 0x000fea0003c00000 */
[----:B------:R0:W1:Y:S02]  /*288c0*/  SHFL.IDX P6, R14, R13, R12, R11 ;  /* 0x0000000c0d0e7389 */ /* 0x00006400000c000b */
[----:B01----:R-:W-:Y:S01]  /*288d0*/  ENDCOLLECTIVE ;  /* 0x000000000000791b */ /* 0x003fe20003800000 */
.L_x_2376:
[----:B------:R-:W-:-:S05]  /*288e0*/  @!P1 LEA R9, P0, R10, R9, 0x1 ;  /* 0x000000090a099211 */ /* 0x000fca00078008ff */
[----:B------:R-:W-:Y:S02]  /*288f0*/  @!P1 IMAD.X R8, RZ, RZ, R8, P0 ;  /* 0x000000ffff089224 */ /* 0x000fe400000e0608 */
[----:B------:R-:W-:Y:S02]  /*28900*/  @!P1 IMAD.MOV.U32 R2, RZ, RZ, R9 ;  /* 0x000000ffff029224 */ /* 0x000fe400078e0009 */
[----:B------:R-:W-:Y:S02]  /*28910*/  @!P1 IMAD.MOV.U32 R3, RZ, RZ, R8 ;  /* 0x000000ffff039224 */ /* 0x000fe400078e0008 */
[----:B------:R-:W-:-:S03]  /*28920*/  IMAD.MOV.U32 R13, RZ, RZ, R0 ;  /* 0x000000ffff0d7224 */ /* 0x000fc600078e0000 */
[----:B------:R-:W-:Y:S01]  /*28930*/  @!PT LDS RZ, [RZ] ;  /* 0x00000000fffff984 */ /* 0x000fe20000000800 */
[----:B------:R-:W-:Y:S01]  /*28940*/  @!PT LDS RZ, [RZ] ;  /* 0x00000000fffff984 */ /* 0x000fe20000000800 */
[----:B------:R-:W-:Y:S01]  /*28950*/  @!PT LDS RZ, [RZ] ;  /* 0x00000000fffff984 */ /* 0x000fe20000000800 */
[----:B------:R0:W-:Y:S01]  /*28960*/  @!P1 LDGSTS.E.BYPASS.LTC128B.128 [R22+0x19400], desc[UR36][R2.64], !P5 ;  /* 0x1940000002169fae */ /* 0x0001e2000e901d64 */
[----:B------:R-:W-:Y:S01]  /*28970*/  ISETP.GE.AND P1, PT, R6, UR41, PT ;  /* 0x0000002906007c0c */ /* 0x000fe2000bf26270 */
[----:B------:R-:W-:-:S12]  /*28980*/  IMAD.MOV.U32 R6, RZ, RZ, R14 ;  /* 0x000000ffff067224 */ /* 0x000fd800078e000e */
[----:B0-----:R-:W-:Y:S05]  /*28990*/  WARPSYNC.COLLECTIVE R15, `(.L_x_2377) ;  /* 0x000000000f087348 */ /* 0x001fea0003c00000 */
[----:B------:R1:W2:Y:S02]  /*289a0*/  SHFL.IDX P6, R14, R13, R12, R11 ;  /* 0x0000000c0d0e7389 */ /* 0x0002a400000c000b */
[----:B012---:R-:W-:Y:S01]  /*289b0*/  ENDCOLLECTIVE ;  /* 0x000000000000791b */ /* 0x007fe20003800000 */
.L_x_2377:
[----:B------:R-:W-:-:S04]  /*289c0*/  @P1 LOP3.LUT R16, R16, 0x200, RZ, 0xfc, !PT ;  /* 0x0000020010101812 */ /* 0x000fc800078efcff */
[----:B------:R-:W-:Y:S01]  /*289d0*/  LOP3.LUT R16, R16, 0xfffffeff, RZ, 0xc0, !PT ;  /* 0xfffffeff10107812 */ /* 0x000fe200078ec0ff */
[----:B------:R-:W-:Y:S02]  /*289e0*/  IMAD.MOV.U32 R13, RZ, RZ, R5 ;  /* 0x000000ffff0d7224 */ /* 0x000fe400078e0005 */
[----:B------:R-:W-:Y:S02]  /*289f0*/  IMAD.MOV.U32 R12, RZ, RZ, 0x4 ;  /* 0x00000004ff0c7424 */ /* 0x000fe400078e00ff */
[----:B------:R-:W-:-:S07]  /*28a00*/  IMAD.MOV.U32 R7, RZ, RZ, R14 ;  /* 0x000000ffff077224 */ /* 0x000fce00078e000e */
[----:B------:R-:W-:Y:S05]  /*28a10*/  WARPSYNC.COLLECTIVE R15, `(.L_x_2378) ;  /* 0x000000000f087348 */ /* 0x000fea0003c00000 */
[----:B------:R0:W1:Y:S02]  /*28a20*/  SHFL.IDX P6, R14, R13, R12, R11 ;  /* 0x0000000c0d0e7389 */ /* 0x00006400000c000b */
[----:B01----:R-:W-:Y:S01]  /*28a30*/  ENDCOLLECTIVE ;  /* 0x000000000000791b */ /* 0x003fe20003800000 */
.L_x_2378:
[----:B------:R-:W-:-:S05]  /*28a40*/  @!P1 LEA R7, P0, R10, R7, 0x1 ;  /* 0x000000070a079211 */ /* 0x000fca00078008ff */
[----:B------:R-:W-:Y:S02]  /*28a50*/  @!P1 IMAD.X R6, RZ, RZ, R6, P0 ;  /* 0x000000ffff069224 */ /* 0x000fe400000e0606 */
[----:B------:R-:W-:Y:S02]  /*28a60*/  @!P1 IMAD.MOV.U32 R2, RZ, RZ, R7 ;  /* 0x000000ffff029224 */ /* 0x000fe400078e0007 */
[----:B------:R-:W-:Y:S02]  /*28a70*/  @!P1 IMAD.MOV.U32 R3, RZ, RZ, R6 ;  /* 0x000000ffff039224 */ /* 0x000fe400078e0006 */
[----:B------:R-:W-:Y:S02]  /*28a80*/  IMAD.MOV.U32 R13, RZ, RZ, R0 ;  /* 0x000000ffff0d7224 */ /* 0x000fe400078e0000 */
[----:B------:R-:W-:Y:S01]  /*28a90*/  VIADD R6, R4, 0x40 ;  /* 0x0000004004067836 */ /* 0x000fe20000000000 */
[----:B------:R-:W-:Y:S01]  /*28aa0*/  @!PT LDS RZ, [RZ] ;  /* 0x00000000fffff984 */ /* 0x000fe20000000800 */
[----:B------:R-:W-:Y:S01]  /*28ab0*/  @!PT LDS RZ, [RZ] ;  /* 0x00000000fffff984 */ /* 0x000fe20000000800 */
[----:B------:R-:W-:Y:S01]  /*28ac0*/  @!PT LDS RZ, [RZ] ;  /* 0x00000000fffff984 */ /* 0x000fe20000000800 */
[----:B------:R0:W-:Y:S04]  /*28ad0*/  @!P1 LDGSTS.E.BYPASS.LTC128B.128 [R22+0x19c00], desc[UR36][R2.64], !P5 ;  /* 0x19c0000002169fae */ /* 0x0001e8000e901d64 */
[----:B------:R-:W-:Y:S01]  /*28ae0*/  ISETP.GE.AND P1, PT, R6, UR41, PT ;  /* 0x0000002906007c0c */ /* 0x000fe2000bf26270 */
[----:B------:R-:W-:-:S02]  /*28af0*/  VIADD R6, R4, 0x50 ;  /* 0x0000005004067836 */ /* 0x000fc40000000000 */
[----:B0-----:R-:W-:-:S10]  /*28b00*/  IMAD.MOV.U32 R2, RZ, RZ, R14 ;  /* 0x000000ffff027224 */ /* 0x001fd400078e000e */
[----:B------:R-:W-:Y:S05]  /*28b10*/  WARPSYNC.COLLECTIVE R15, `(.L_x_2379) ;  /* 0x000000000f087348 */ /* 0x000fea0003c00000 */
[----:B------:R0:W1:Y:S02]  /*28b20*/  SHFL.IDX P6, R14, R13, R12, R11 ;  /* 0x0000000c0d0e7389 */ /* 0x00006400000c000b */
[----:B01----:R-:W-:Y:S01]  /*28b30*/  ENDCOLLECTIVE ;  /* 0x000000000000791b */ /* 0x003fe20003800000 */
.L_x_2379:
[----:B------:R-:W-:-:S04]  /*28b40*/  @P1 LOP3.LUT R16, R16, 0x100, RZ, 0xfc, !PT ;  /* 0x0000010010101812 */ /* 0x000fc800078efcff */
[----:B------:R-:W-:Y:S01]  /*28b50*/  LOP3.LUT R16, R16, 0xffffff7f, RZ, 0xc0, !PT ;  /* 0xffffff7f10107812 */ /* 0x000fe200078ec0ff */
[----:B------:R-:W-:Y:S01]  /*28b60*/  IMAD.MOV.U32 R12, RZ, RZ, 0x5 ;  /* 0x00000005ff0c7424 */ /* 0x000fe200078e00ff */
        /* <DEDUP_REMOVED lines=13> */
.L_x_2380:
[----:B------:R-:W-:Y:S01]  /*28c40*/  @P1 LOP3.LUT R16, R16, 0x80, RZ, 0xfc, !PT ;  /* 0x0000008010101812 */ /* 0x000fe200078efcff */
[----:B------:R-:W-:-:S03]  /*28c50*/  IMAD.MOV.U32 R13, RZ, RZ, R0 ;  /* 0x000000ffff0d7224 */ /* 0x000fc600078e0000 */
[----:B------:R-:W-:Y:S01]  /*28c60*/  LOP3.LUT R16, R16, 0xffffffbf, RZ, 0xc0, !PT ;  /* 0xffffffbf10107812 */ /* 0x000fe200078ec0ff */
[----:B------:R-:W-:-:S07]  /*28c70*/  IMAD.MOV.U32 R2, RZ, RZ, R14 ;  /* 0x000000ffff027224 */ /* 0x000fce00078e000e */
[----:B------:R-:W-:Y:S05]  /*28c80*/  WARPSYNC.COLLECTIVE R15, `(.L_x_2381) ;  /* 0x000000000f087348 */ /* 0x000fea0003c00000 */
[----:B------:R0:W1:Y:S02]  /*28c90*/  SHFL.IDX P6, R14, R13, R12, R11 ;  /* 0x0000000c0d0e7389 */ /* 0x00006400000c000b */
[----:B01----:R-:W-:Y:S01]  /*28ca0*/  ENDCOLLECTIVE ;  /* 0x000000000000791b */ /* 0x003fe20003800000 */
.L_x_2381:
[----:B------:R-:W-:Y:S02]  /*28cb0*/  IMAD.MOV.U32 R13, RZ, RZ, R5 ;  /* 0x000000ffff0d7224 */ /* 0x000fe400078e0005 */
[----:B------:R-:W-:Y:S02]  /*28cc0*/  IMAD.MOV.U32 R12, RZ, RZ, 0x6 ;  /* 0x00000006ff0c7424 */ /* 0x000fe400078e00ff */
[----:B------:R-:W-:-:S07]  /*28cd0*/  IMAD.MOV.U32 R21, RZ, RZ, R14 ;  /* 0x000000ffff157224 */ /* 0x000fce00078e000e */
[----:B------:R-:W-:Y:S05]  /*28ce0*/  WARPSYNC.COLLECTIVE R15, `(.L_x_2382) ;  /* 0x000000000f087348 */ /* 0x000fea0003c00000 */
[----:B------:R0:W1:Y:S02]  /*28cf0*/  SHFL.IDX P6, R14, R13, R12, R11 ;  /* 0x0000000c0d0e7389 */ /* 0x00006400000c000b */
[----:B01----:R-:W-:Y:S01]  /*28d00*/  ENDCOLLECTIVE ;  /* 0x000000000000791b */ /* 0x003fe20003800000 */
.L_x_2382:
        /* <DEDUP_REMOVED lines=13> */
.L_x_2383:
[----:B------:R-:W-:-:S05]  /*28de0*/  VIADD R3, R4, 0x60 ;  /* 0x0000006004037836 */ /* 0x000fca0000000000 */
[----:B------:R-:W-:Y:S01]  /*28df0*/  ISETP.GE.AND P1, PT, R3, UR41, PT ;  /* 0x0000002903007c0c */ /* 0x000fe2000bf26270 */
[----:B------:R-:W-:Y:S02]  /*28e00*/  IMAD.MOV.U32 R13, RZ, RZ, R5 ;  /* 0x000000ffff0d7224 */ /* 0x000fe400078e0005 */
[----:B------:R-:W-:-:S10]  /*28e10*/  IMAD.MOV.U32 R12, RZ, RZ, 0x7 ;  /* 0x00000007ff0c7424 */ /* 0x000fd400078e00ff */
[----:B------:R-:W-:Y:S01]  /*28e20*/  @P1 LOP3.LUT R16, R16, 0x40, RZ, 0xfc, !PT ;  /* 0x0000004010101812 */ /* 0x000fe200078efcff */
[----:B------:R-:W-:-:S05]  /*28e30*/  IMAD.MOV.U32 R15, RZ, RZ, R14 ;  /* 0x000000ffff0f7224 */ /* 0x000fca00078e000e */
[----:B------:R-:W-:-:S05]  /*28e40*/  @!P1 LEA R6, P0, R10, R15, 0x1 ;  /* 0x0000000f0a069211 */ /* 0x000fca00078008ff */
[----:B------:R-:W-:Y:S02]  /*28e50*/  @!P1 IMAD.X R15, RZ, RZ, R2, P0 ;  /* 0x000000ffff0f9224 */ /* 0x000fe400000e0602 */
[----:B------:R-:W-:Y:S02]  /*28e60*/  @!P1 IMAD.MOV.U32 R2, RZ, RZ, R6 ;  /* 0x000000ffff029224 */ /* 0x000fe400078e0006 */
[----:B------:R-:W-:Y:S02]  /*28e70*/  @!P1 IMAD.MOV.U32 R3, RZ, RZ, R15 ;  /* 0x000000ffff039224 */ /* 0x000fe400078e000f */
[----:B------:R-:W-:-:S03]  /*28e80*/  IMAD.MOV.U32 R15, RZ, RZ, -0x1 ;  /* 0xffffffffff0f7424 */ /* 0x000fc600078e00ff */
[----:B------:R-:W-:Y:S01]  /*28e90*/  @!PT LDS RZ, [RZ] ;  /* 0x00000000fffff984 */ /* 0x000fe20000000800 */
[----:B------:R-:W-:Y:S01]  /*28ea0*/  @!PT LDS RZ, [RZ] ;  /* 0x00000000fffff984 */ /* 0x000fe20000000800 */
[----:B------:R-:W-:Y:S01]  /*28eb0*/  @!PT LDS RZ, [RZ] ;  /* 0x00000000fffff984 */ /* 0x000fe20000000800 */
[----:B------:R0:W-:Y:S04]  /*28ec0*/  @!P1 LDGSTS.E.BYPASS.LTC128B.128 [R22+0x1b400], desc[UR36][R2.64], !P5 ;  /* 0x1b40000002169fae */ /* 0x0001e8000e901d64 */
[----:B0-----:R-:W-:Y:S05]  /*28ed0*/  WARPSYNC.COLLECTIVE R15, `(.L_x_2384) ;  /* 0x000000000f087348 */ /* 0x001fea0003c00000 */
[----:B------:R1:W2:Y:S02]  /*28ee0*/  SHFL.IDX P6, R14, R13, R12, R11 ;  /* 0x0000000c0d0e7389 */ /* 0x0002a400000c000b */
[----:B012---:R-:W-:Y:S01]  /*28ef0*/  ENDCOLLECTIVE ;  /* 0x000000000000791b */ /* 0x007fe20003800000 */
.L_x_2384:
[----:B------:R-:W-:Y:S02]  /*28f00*/  IMAD.MOV.U32 R13, RZ, RZ, R0 ;  /* 0x000000ffff0d7224 */ /* 0x000fe400078e0000 */
[----:B------:R-:W-:-:S07]  /*28f10*/  IMAD.MOV.U32 R5, RZ, RZ, R14 ;  /* 0x000000ffff057224 */ /* 0x000fce00078e000e */
[----:B------:R-:W-:Y:S05]  /*28f20*/  WARPSYNC.COLLECTIVE R15, `(.L_x_2385) ;  /* 0x000000000f087348 */ /* 0x000fea0003c00000 */
[----:B------:R0:W1:Y:S02]  /*28f30*/  SHFL.IDX P6, R14, R13, R12, R11 ;  /* 0x0000000c0d0e7389 */ /* 0x00006400000c000b */
[----:B01----:R-:W-:Y:S01]  /*28f40*/  ENDCOLLECTIVE ;  /* 0x000000000000791b */ /* 0x003fe20003800000 */
.L_x_2385:
[----:B------:R-:W-:Y:S05]  /*28f50*/  BRA `(.L_x_2386) ;  /* 0xffffffc000387947 */ /* 0x000fea000383ffff */
.L_x_2308:
        /* <DEDUP_REMOVED lines=8> */
.L_x_2388:
[----:B------:R-:W-:Y:S05]  /*28fe0*/  BSYNC B0 ;  /* 0x0000000000007941 */ /* 0x000fea0003800000 */
.L_x_2387:
[----:B------:R-:W-:Y:S01]  /*28ff0*/  IMAD.MOV.U32 R13, RZ, RZ, R0 ;  /* 0x000000ffff0d7224 */ /* 0x000fe200078e0000 */
[----:B------:R-:W-:Y:S01]  /*29000*/  LOP3.LUT P1, RZ, R16, 0x1000, RZ, 0xc0, !PT ;  /* 0x0000100010ff7812 */ /* 0x000fe2000782c0ff */
[----:B------:R-:W-:Y:S02]  /*29010*/  IMAD.MOV.U32 R12, RZ, RZ, RZ ;  /* 0x000000ffff0c7224 */ /* 0x000fe400078e00ff */
[----:B------:R-:W-:Y:S02]  /*29020*/  IMAD.MOV.U32 R11, RZ, RZ, 0x181f ;  /* 0x0000181fff0b7424 */ /* 0x000fe400078e00ff */
[----:B------:R-:W-:Y:S02]  /*29030*/  IMAD.MOV.U32 R15, RZ, RZ, -0x1 ;  /* 0xffffffffff0f7424 */ /* 0x000fe400078e00ff */
[----:B------:R-:W-:-:S07]  /*29040*/  IMAD.MOV.U32 R2, RZ, RZ, R14 ;  /* 0x000000ffff027224 */ /* 0x000fce00078e000e */
[----:B------:R-:W-:Y:S05]  /*29050*/  WARPSYNC.COLLECTIVE R15, `(.L_x_2389) ;  /* 0x000000000f087348 */ /* 0x000fea0003c00000 */
[----:B------:R0:W1:Y:S02]  /*29060*/  SHFL.IDX P6, R14, R13, R12, R11 ;  /* 0x0000000c0d0e7389 */ /* 0x00006400000c000b */
[----:B01----:R-:W-:Y:S01]  /*29070*/  ENDCOLLECTIVE ;  /* 0x000000000000791b */ /* 0x003fe20003800000 */
.L_x_2389:
        /* <DEDUP_REMOVED lines=8> */
.L_x_2390:
        /* <DEDUP_REMOVED lines=13> */
.L_x_2391:
[----:B------:R-:W-:Y:S02]  /*291d0*/  IMAD.MOV.U32 R13, RZ, RZ, R4 ;  /* 0x000000ffff0d7224 */ /* 0x000fe400078e0004 */
        /* <DEDUP_REMOVED lines=16> */
.L_x_2392:
[----:B------:R-:W-:Y:S02]  /*292e0*/  IMAD.MOV.U32 R13, RZ, RZ, R0 ;  /* 0x000000ffff0d7224 */ /* 0x000fe400078e0000 */
[----:B------:R-:W-:-:S07]  /*292f0*/  IMAD.MOV.U32 R5, RZ, RZ, R14 ;  /* 0x000000ffff057224 */ /* 0x000fce00078e000e */
[----:B------:R-:W-:Y:S05]  /*29300*/  WARPSYNC.COLLECTIVE R15, `(.L_x_2393) ;  /* 0x000000000f087348 */ /* 0x000fea0003c00000 */
[----:B------:R0:W1:Y:S02]  /*29310*/  SHFL.IDX P6, R14, R13, R12, R11 ;  /* 0x0000000c0d0e7389 */ /* 0x00006400000c000b */
[----:B01----:R-:W-:Y:S01]  /*29320*/  ENDCOLLECTIVE ;  /* 0x000000000000791b */ /* 0x003fe20003800000 */
.L_x_2393:
[----:B------:R-:W-:Y:S02]  /*29330*/  IMAD.MOV.U32 R13, RZ, RZ, R4 ;  /* 0x000000ffff0d7224 */ /* 0x000fe400078e0004 */
[----:B------:R-:W-:Y:S01]  /*29340*/  IMAD.MOV.U32 R12, RZ, RZ, 0x3 ;  /* 0x00000003ff0c7424 */ /* 0x000fe200078e00ff */
[----:B------:R-:W-:-:S05]  /*29350*/  @!P1 LEA R14, P0, R20, R14, 0x1 ;  /* 0x0000000e140e9211 */ /* 0x000fca00078008ff */
[----:B------:R-:W-:-:S08]  /*29360*/  @!P1 IMAD.MOV.U32 R2, RZ, RZ, R14 ;  /* 0x000000ffff029224 */ /* 0x000fd000078e000e */
[----:B------:R-:W-:Y:S05]  /*29370*/  WARPSYNC.COLLECTIVE R15, `(.L_x_2394) ;  /* 0x000000000f087348 */ /* 0x000fea0003c00000 */
[----:B------:R0:W1:Y:S02]  /*29380*/  SHFL.IDX P6, R14, R13, R12, R11 ;  /* 0x0000000c0d0e7389 */ /* 0x00006400000c000b */
[----:B01----:R-:W-:Y:S01]  /*29390*/  ENDCOLLECTIVE ;  /* 0x000000000000791b */ /* 0x003fe20003800000 */
.L_x_2394:
        /* <DEDUP_REMOVED lines=15> */
.L_x_2395:
        /* <DEDUP_REMOVED lines=17> */
.L_x_2396:
[----:B------:R-:W-:Y:S02]  /*295a0*/  IMAD.MOV.U32 R13, RZ, RZ, R0 ;  /* 0x000000ffff0d7224 */ /* 0x000fe400078e0000 */
[----:B------:R-:W-:-:S07]  /*295b0*/  IMAD.MOV.U32 R5, RZ, RZ, R14 ;  /* 0x000000ffff057224 */ /* 0x000fce00078e000e */
[----:B------:R-:W-:Y:S05]  /*295c0*/  WARPSYNC.COLLECTIVE R15, `(.L_x_2397) ;  /* 0x000000000f087348 */ /* 0x000fea0003c00000 */
[----:B------:R0:W1:Y:S02]  /*295d0*/  SHFL.IDX P6, R14, R13, R12, R11 ;  /* 0x0000000c0d0e7389 */ /* 0x00006400000c000b */
[----:B01----:R-:W-:Y:S01]  /*295e0*/  ENDCOLLECTIVE ;  /* 0x000000000000791b */ /* 0x003fe20003800000 */
.L_x_2397:
[----:B------:R-:W-:Y:S02]  /*295f0*/  IMAD.MOV.U32 R13, RZ, RZ, R4 ;  /* 0x000000ffff0d7224 */ /* 0x000fe400078e0004 */
[----:B------:R-:W-:Y:S01]  /*29600*/  IMAD.MOV.U32 R12, RZ, RZ, 0x5 ;  /* 0x00000005ff0c7424 */ /* 0x000fe200078e00ff */
[----:B------:R-:W-:-:S05]  /*29610*/  @!P1 LEA R14, P0, R20, R14, 0x1 ;  /* 0x0000000e140e9211 */ /* 0x000fca00078008ff */
[----:B------:R-:W-:-:S08]  /*29620*/  @!P1 IMAD.MOV.U32 R2, RZ, RZ, R14 ;  /* 0x000000ffff029224 */ /* 0x000fd000078e000e */
[----:B------:R-:W-:Y:S05]  /*29630*/  WARPSYNC.COLLECTIVE R15, `(.L_x_2398) ;  /* 0x000000000f087348 */ /* 0x000fea0003c00000 */
[----:B------:R0:W1:Y:S02]  /*29640*/  SHFL.IDX P6, R14, R13, R12, R11 ;  /* 0x0000000c0d0e7389 */ /* 0x00006400000c000b */
[----:B01----:R-:W-:Y:S01]  /*29650*/  ENDCOLLECTIVE ;  /* 0x000000000000791b */ /* 0x003fe20003800000 */
.L_x_2398:
        /* <DEDUP_REMOVED lines=15> */
.L_x_2399:
        /* <DEDUP_REMOVED lines=17> */
.L_x_2400:
[----:B------:R-:W-:Y:S02]  /*29860*/  IMAD.MOV.U32 R13, RZ, RZ, R0 ;  /* 0x000000ffff0d7224 */ /* 0x000fe400078e0000 */
[----:B------:R-:W-:-:S07]  /*29870*/  IMAD.MOV.U32 R5, RZ, RZ, R14 ;  /* 0x000000ffff057224 */ /* 0x000fce00078e000e */
[----:B------:R-:W-:Y:S05]  /*29880*/  WARPSYNC.COLLECTIVE R15, `(.L_x_2401) ;  /* 0x000000000f087348 */ /* 0x000fea0003c00000 */
[----:B------:R0:W1:Y:S02]  /*29890*/  SHFL.IDX P6, R14, R13, R12, R11 ;  /* 0x0000000c0d0e7389 */ /* 0x00006400000c000b */
[----:B01----:R-:W-:Y:S01]  /*298a0*/  ENDCOLLECTIVE ;  /* 0x000000000000791b */ /* 0x003fe20003800000 */
.L_x_2401:
[----:B------:R-:W-:Y:S02]  /*298b0*/  IMAD.MOV.U32 R13, RZ, RZ, R4 ;  /* 0x000000ffff0d7224 */ /* 0x000fe400078e0004 */
[----:B------:R-:W-:Y:S01]  /*298c0*/  IMAD.MOV.U32 R12, RZ, RZ, 0x7 ;  /* 0x00000007ff0c7424 */ /* 0x000fe200078e00ff */
[----:B------:R-:W-:-:S05]  /*298d0*/  @!P1 LEA R14, P0, R20, R14, 0x1 ;  /* 0x0000000e140e9211 */ /* 0x000fca00078008ff */
[----:B------:R-:W-:-:S08]  /*298e0*/  @!P1 IMAD.MOV.U32 R2, RZ, RZ, R14 ;  /* 0x000000ffff029224 */ /* 0x000fd000078e000e */
[----:B------:R-:W-:Y:S05]  /*298f0*/  WARPSYNC.COLLECTIVE R15, `(.L_x_2402) ;  /* 0x000000000f087348 */ /* 0x000fea0003c00000 */
[----:B------:R0:W1:Y:S02]  /*29900*/  SHFL.IDX P6, R14, R13, R12, R11 ;  /* 0x0000000c0d0e7389 */ /* 0x00006400000c000b */
[----:B01----:R-:W-:Y:S01]  /*29910*/  ENDCOLLECTIVE ;  /* 0x000000000000791b */ /* 0x003fe20003800000 */
.L_x_2402:
        /* <DEDUP_REMOVED lines=14> */
.L_x_2403:
[----:B------:R-:W-:Y:S05]  /*29a00*/  BRA `(.L_x_2404) ;  /* 0xffffffc000507947 */ /* 0x000fea000383ffff */
.L_x_2311:
[----:B0-----:R0:W2:Y:S02]  /*29a10*/  SYNCS.PHASECHK.TRANS64.TRYWAIT P0, [R17+URZ+0x32420], R0 ;  /* 0x03242000110075a7 */ /* 0x0010a4000800017f */
[----:B--2---:R-:W-:Y:S05]  /*29a20*/  @!P0 NANOSLEEP.SYNCS 0x989680 ;  /* 0x009896800000895d */ /* 0x004fea0003900000 */
[----:B------:R-:W2:Y:S02]  /*29a30*/  @!P0 SYNCS.PHASECHK.TRANS64 P0, [R17+URZ+0x32420], R0 ;  /* 0x03242000110085a7 */ /* 0x000ea4000800007f */
[----:B--2---:R-:W-:Y:S05]  /*29a40*/  @!P0 BRA `(.L_x_2311) ;  /* 0xfffffffc00f08947 */ /* 0x004fea000383ffff */
[----:B------:R-:W-:Y:S05]  /*29a50*/  BRA `(.L_x_2405) ;  /* 0xffffffc000b47947 */ /* 0x000fea000383ffff */
.L_x_2314:
[----:B--2---:R2:W3:Y:S02]  /*29a60*/  SYNCS.PHASECHK.TRANS64.TRYWAIT P0, [R24+URZ+0x32460], R3 ;  /* 0x03246003180075a7 */ /* 0x0044e4000800017f */
[----:B---3--:R-:W-:Y:S05]  /*29a70*/  @!P0 NANOSLEEP.SYNCS 0x989680 ;  /* 0x009896800000895d */ /* 0x008fea0003900000 */
[----:B------:R-:W3:Y:S02]  /*29a80*/  @!P0 SYNCS.PHASECHK.TRANS64 P0, [R24+URZ+0x32460], R3 ;  /* 0x03246003180085a7 */ /* 0x000ee4000800007f */
[----:B---3--:R-:W-:Y:S05]  /*29a90*/  @!P0 BRA `(.L_x_2314) ;  /* 0xfffffffc00f08947 */ /* 0x008fea000383ffff */
[----:B------:R-:W-:Y:S05]  /*29aa0*/  BRA `(.L_x_2406) ;  /* 0xffffffc000c07947 */ /* 0x000fea000383ffff */
.L_x_2315:
        /* <DEDUP_REMOVED lines=8> */
.L_x_2408:
[----:B------:R-:W-:Y:S05]  /*29b30*/  BSYNC B0 ;  /* 0x0000000000007941 */ /* 0x000fea0003800000 */
.L_x_2407:
        /* <DEDUP_REMOVED lines=12> */
.L_x_2409:
        /* <DEDUP_REMOVED lines=9> */
.L_x_2410:
        /* <DEDUP_REMOVED lines=19> */
.L_x_2411:
[----:B------:R-:W-:Y:S02]  /*29dc0*/  IMAD.MOV.U32 R13, RZ, RZ, R6 ;  /* 0x000000ffff0d7224 */ /* 0x000fe400078e0006 */
[----:B------:R-:W-:Y:S01]  /*29dd0*/  IMAD.MOV.U32 R12, RZ, RZ, 0x2 ;  /* 0x00000002ff0c7424 */ /* 0x000fe200078e00ff */
[----:B------:R-:W-:-:S13]  /*29de0*/  IADD3 R2, P3, R14, R0, RZ ;  /* 0x000000000e027210 */ /* 0x000fda0007f7e0ff */
[----:B------:R-:W-:Y:S05]  /*29df0*/  WARPSYNC.COLLECTIVE R15, `(.L_x_2412) ;  /* 0x000000000f087348 */ /* 0x000fea0003c00000 */
[----:B------:R0:W1:Y:S02]  /*29e00*/  SHFL.IDX P6, R14, R13, R12, R11 ;  /* 0x0000000c0d0e7389 */ /* 0x00006400000c000b */
[----:B01----:R-:W-:Y:S01]  /*29e10*/  ENDCOLLECTIVE ;  /* 0x000000000000791b */ /* 0x003fe20003800000 */
.L_x_2412:
        /* <DEDUP_REMOVED lines=17> */
.L_x_2413:
[----:B------:R-:W-:Y:S02]  /*29f30*/  IMAD.MOV.U32 R13, RZ, RZ, R6 ;  /* 0x000000ffff0d7224 */ /* 0x000fe400078e0006 */
[----:B------:R-:W-:Y:S01]  /*29f40*/  IMAD.MOV.U32 R12, RZ, RZ, 0x3 ;  /* 0x00000003ff0c7424 */ /* 0x000fe200078e00ff */
[----:B------:R-:W-:-:S13]  /*29f50*/  IADD3 R2, P3, R14, R0, RZ ;  /* 0x000000000e027210 */ /* 0x000fda0007f7e0ff */
[----:B------:R-:W-:Y:S05]  /*29f60*/  WARPSYNC.COLLECTIVE R15, `(.L_x_2414) ;  /* 0x000000000f087348 */ /* 0x000fea0003c00000 */
[----:B------:R0:W1:Y:S02]  /*29f70*/  SHFL.IDX P6, R14, R13, R12, R11 ;  /* 0x0000000c0d0e7389 */ /* 0x00006400000c000b */
[----:B01----:R-:W-:Y:S01]  /*29f80*/  ENDCOLLECTIVE ;  /* 0x000000000000791b */ /* 0x003fe20003800000 */
.L_x_2414:
        /* <DEDUP_REMOVED lines=17> */
.L_x_2415:
[----:B------:R-:W-:Y:S02]  /*2a0a0*/  IMAD.MOV.U32 R13, RZ, RZ, R6 ;  /* 0x000000ffff0d7224 */ /* 0x000fe400078e0006 */
[----:B------:R-:W-:Y:S01]  /*2a0b0*/  IMAD.MOV.U32 R12, RZ, RZ, 0x4 ;  /* 0x00000004ff0c7424 */ /* 0x000fe200078e00ff */
[----:B------:R-:W-:-:S13]  /*2a0c0*/  IADD3 R2, P3, R14, R0, RZ ;  /* 0x000000000e027210 */ /* 0x000fda0007f7e0ff */
[----:B------:R-:W-:Y:S05]  /*2a0d0*/  WARPSYNC.COLLECTIVE R15, `(.L_x_2416) ;  /* 0x000000000f087348 */ /* 0x000fea0003c00000 */
[----:B------:R0:W1:Y:S02]  /*2a0e0*/  SHFL.IDX P6, R14, R13, R12, R11 ;  /* 0x0000000c0d0e7389 */ /* 0x00006400000c000b */
[----:B01----:R-:W-:Y:S01]  /*2a0f0*/  ENDCOLLECTIVE ;  /* 0x000000000000791b */ /* 0x003fe20003800000 */
.L_x_2416:
        /* <DEDUP_REMOVED lines=17> */
.L_x_2417:
[----:B------:R-:W-:Y:S02]  /*2a210*/  IMAD.MOV.U32 R13, RZ, RZ, R6 ;  /* 0x000000ffff0d7224 */ /* 0x000fe400078e0006 */
[----:B------:R-:W-:Y:S01]  /*2a220*/  IMAD.MOV.U32 R12, RZ, RZ, 0x5 ;  /* 0x00000005ff0c7424 */ /* 0x000fe200078e00ff */
[----:B------:R-:W-:-:S13]  /*2a230*/  IADD3 R2, P3, R14, R0, RZ ;  /* 0x000000000e027210 */ /* 0x000fda0007f7e0ff */
[----:B------:R-:W-:Y:S05]  /*2a240*/  WARPSYNC.COLLECTIVE R15, `(.L_x_2418) ;  /* 0x000000000f087348 */ /* 0x000fea0003c00000 */
[----:B------:R0:W1:Y:S02]  /*2a250*/  SHFL.IDX P6, R14, R13, R12, R11 ;  /* 0x0000000c0d0e7389 */ /* 0x00006400000c000b */
[----:B01----:R-:W-:Y:S01]  /*2a260*/  ENDCOLLECTIVE ;  /* 0x000000000000791b */ /* 0x003fe20003800000 */
.L_x_2418:
        /* <DEDUP_REMOVED lines=12> */
.L_x_2419:
        /* <DEDUP_REMOVED lines=9> */
.L_x_2321:
[----:B--2---:R2:W3:Y:S02]  /*2a3c0*/  SYNCS.PHASECHK.TRANS64.TRYWAIT P0, [R10+URZ+0x32440], R25 ;  /* 0x032440190a0075a7 */ /* 0x0044e4000800017f */
[----:B---3--:R-:W-:Y:S05]  /*2a3d0*/  @!P0 NANOSLEEP.SYNCS 0x989680 ;  /* 0x009896800000895d */ /* 0x008fea0003900000 */
[----:B------:R-:W3:Y:S02]  /*2a3e0*/  @!P0 SYNCS.PHASECHK.TRANS64 P0, [R10+URZ+0x32440], R25 ;  /* 0x032440190a0085a7 */ /* 0x000ee4000800007f */
[----:B---3--:R-:W-:Y:S05]  /*2a3f0*/  @!P0 BRA `(.L_x_2321) ;  /* 0xfffffffc00f08947 */ /* 0x008fea000383ffff */
[----:B------:R-:W-:Y:S05]  /*2a400*/  BRA `(.L_x_2421) ;  /* 0xffffffc400207947 */ /* 0x000fea000383ffff */
.L_x_2322:
[----:B------:R-:W-:Y:S01]  /*2a410*/  BSSY B1, `(.L_x_2422) ;  /* 0x0000008000017945 */ /* 0x000fe20003800000 */
[----:B------:R-:W-:Y:S02]  /*2a420*/  IMAD.MOV.U32 R13, RZ, RZ, R21 ;  /* 0x000000ffff0d7224 */ /* 0x000fe400078e0015 */
[----:B------:R-:W-:Y:S02]  /*2a430*/  IMAD.MOV.U32 R12, RZ, RZ, RZ ;  /* 0x000000ffff0c7224 */ /* 0x000fe400078e00ff */
[----:B------:R-:W-:Y:S02]  /*2a440*/  IMAD.MOV.U32 R11, RZ, RZ, 0x181f ;  /* 0x0000181fff0b7424 */ /* 0x000fe400078e00ff */
[----:B------:R-:W-:-:S07]  /*2a450*/  IMAD.MOV.U32 R15, RZ, RZ, -0x1 ;  /* 0xffffffffff0f7424 */ /* 0x000fce00078e00ff */
[----:B--2---:R-:W-:Y:S05]  /*2a460*/  WARPSYNC.COLLECTIVE R15, `(.L_x_2423) ;  /* 0x000000000f087348 */ /* 0x004fea0003c00000 */
[----:B------:R0:W1:Y:S02]  /*2a470*/  SHFL.IDX P6, R14, R13, R12, R11 ;  /* 0x0000000c0d0e7389 */ /* 0x00006400000c000b */
[----:B012---:R-:W-:Y:S01]  /*2a480*/  ENDCOLLECTIVE ;  /* 0x000000000000791b */ /* 0x007fe20003800000 */
.L_x_2423:
[----:B------:R-:W-:Y:S05]  /*2a490*/  BSYNC B1 ;  /* 0x0000000000017941 */ /* 0x000fea0003800000 */
.L_x_2422:
        /* <DEDUP_REMOVED lines=9> */
.L_x_2424:
[----:B------:R-:W-:Y:S02]  /*2a530*/  IMAD.MOV.U32 R13, RZ, RZ, R21 ;  /* 0x000000ffff0d7224 */ /* 0x000fe400078e0015 */
[----:B------:R-:W-:Y:S01]  /*2a540*/  IMAD.MOV.U32 R12, RZ, RZ, 0x1 ;  /* 0x00000001ff0c7424 */ /* 0x000fe200078e00ff */
[----:B------:R-:W-:-:S13]  /*2a550*/  IADD3 R2, P0, R14, R0, RZ ;  /* 0x000000000e027210 */ /* 0x000fda0007f1e0ff */
[----:B------:R-:W-:Y:S05]  /*2a560*/  WARPSYNC.COLLECTIVE R15, `(.L_x_2425) ;  /* 0x000000000f087348 */ /* 0x000fea0003c00000 */
[----:B------:R0:W1:Y:S02]  /*2a570*/  SHFL.IDX P6, R14, R13, R12, R11 ;  /* 0x0000000c0d0e7389 */ /* 0x00006400000c000b */
[----:B01----:R-:W-:Y:S01]  /*2a580*/  ENDCOLLECTIVE ;  /* 0x000000000000791b */ /* 0x003fe20003800000 */
.L_x_2425:
        /* <DEDUP_REMOVED lines=10> */
.L_x_2426:
[----:B------:R-:W-:Y:S02]  /*2a630*/  IMAD.MOV.U32 R13, RZ, RZ, R21 ;  /* 0x000000ffff0d7224 */ /* 0x000fe400078e0015 */
[----:B------:R-:W-:Y:S02]  /*2a640*/  IMAD.MOV.U32 R12, RZ, RZ, 0x2 ;  /* 0x00000002ff0c7424 */ /* 0x000fe400078e00ff */
[----:B------:R-:W-:-:S07]  /*2a650*/  IMAD.MOV.U32 R6, RZ, RZ, R14 ;  /* 0x000000ffff067224 */ /* 0x000fce00078e000e */
[----:B------:R-:W-:Y:S05]  /*2a660*/  WARPSYNC.COLLECTIVE R15, `(.L_x_2427) ;  /* 0x000000000f087348 */ /* 0x000fea0003c00000 */
[----:B------:R0:W1:Y:S02]  /*2a670*/  SHFL.IDX P6, R14, R13, R12, R11 ;  /* 0x0000000c0d0e7389 */ /* 0x00006400000c000b */
[----:B01----:R-:W-:Y:S01]  /*2a680*/  ENDCOLLECTIVE ;  /* 0x000000000000791b */ /* 0x003fe20003800000 */
.L_x_2427:
        /* <DEDUP_REMOVED lines=11> */
.L_x_2428:
[----:B------:R-:W-:Y:S02]  /*2a740*/  IMAD.MOV.U32 R13, RZ, RZ, R21 ;  /* 0x000000ffff0d7224 */ /* 0x000fe400078e0015 */
[----:B------:R-:W-:Y:S01]  /*2a750*/  IMAD.MOV.U32 R12, RZ, RZ, 0x3 ;  /* 0x00000003ff0c7424 */ /* 0x000fe200078e00ff */
[----:B------:R-:W-:-:S13]  /*2a760*/  IADD3 R2, P0, R14, R0, RZ ;  /* 0x000000000e027210 */ /* 0x000fda0007f1e0ff */
[----:B------:R-:W-:Y:S05]  /*2a770*/  WARPSYNC.COLLECTIVE R15, `(.L_x_2429) ;  /* 0x000000000f087348 */ /* 0x000fea0003c00000 */
[----:B------:R0:W1:Y:S02]  /*2a780*/  SHFL.IDX P6, R14, R13, R12, R11 ;  /* 0x0000000c0d0e7389 */ /* 0x00006400000c000b */
[----:B01----:R-:W-:Y:S01]  /*2a790*/  ENDCOLLECTIVE ;  /* 0x000000000000791b */ /* 0x003fe20003800000 */
.L_x_2429:
        /* <DEDUP_REMOVED lines=10> */
.L_x_2430:
[----:B------:R-:W-:Y:S02]  /*2a840*/  IMAD.MOV.U32 R13, RZ, RZ, R21 ;  /* 0x000000ffff0d7224 */ /* 0x000fe400078e0015 */
[----:B------:R-:W-:Y:S01]  /*2a850*/  IMAD.MOV.U32 R12, RZ, RZ, 0x4 ;  /* 0x00000004ff0c7424 */ /* 0x000fe200078e00ff */
[----:B------:R-:W-:-:S13]  /*2a860*/  IADD3 R2, P0, R14, R0, RZ ;  /* 0x000000000e027210 */ /* 0x000fda0007f1e0ff */
[----:B------:R-:W-:Y:S05]  /*2a870*/  WARPSYNC.COLLECTIVE R15, `(.L_x_2431) ;  /* 0x000000000f087348 */ /* 0x000fea0003c00000 */
[----:B------:R0:W1:Y:S02]  /*2a880*/  SHFL.IDX P6, R14, R13, R12, R11 ;  /* 0x0000000c0d0e7389 */ /* 0x00006400000c000b */
[----:B01----:R-:W-:Y:S01]  /*2a890*/  ENDCOLLECTIVE ;  /* 0x000000000000791b */ /* 0x003fe20003800000 */
.L_x_2431:
        /* <DEDUP_REMOVED lines=10> */
.L_x_2432:
[----:B------:R-:W-:Y:S02]  /*2a940*/  IMAD.MOV.U32 R13, RZ, RZ, R21 ;  /* 0x000000ffff0d7224 */ /* 0x000fe400078e0015 */
[----:B------:R-:W-:Y:S01]  /*2a950*/  IMAD.MOV.U32 R12, RZ, RZ, 0x5 ;  /* 0x00000005ff0c7424 */ /* 0x000fe200078e00ff */
[----:B------:R-:W-:-:S13]  /*2a960*/  IADD3 R2, P0, R14, R0, RZ ;  /* 0x000000000e027210 */ /* 0x000fda0007f1e0ff */
[----:B------:R-:W-:Y:S05]  /*2a970*/  WARPSYNC.COLLECTIVE R15, `(.L_x_2433) ;  /* 0x000000000f087348 */ /* 0x000fea0003c00000 */
[----:B------:R0:W1:Y:S02]  /*2a980*/  SHFL.IDX P6, R14, R13, R12, R11 ;  /* 0x0000000c0d0e7389 */ /* 0x00006400000c000b */
[----:B01----:R-:W-:Y:S01]  /*2a990*/  ENDCOLLECTIVE ;  /* 0x000000000000791b */ /* 0x003fe20003800000 */
.L_x_2433:
        /* <DEDUP_REMOVED lines=10> */
.L_x_2434:
[----:B------:R-:W-:Y:S05]  /*2aa40*/  BRA `(.L_x_2435) ;  /* 0xffffffc000607947 */ /* 0x000fea000383ffff */
.L_x_2327:
[----:B---3--:R3:W4:Y:S02]  /*2aa50*/  SYNCS.PHASECHK.TRANS64.TRYWAIT P0, [R10+URZ+0x32460], R25 ;  /* 0x032460190a0075a7 */ /* 0x008724000800017f */
[----:B----4-:R-:W-:Y:S05]  /*2aa60*/  @!P0 NANOSLEEP.SYNCS 0x989680 ;  /* 0x009896800000895d */ /* 0x010fea0003900000 */
[----:B------:R-:W4:Y:S02]  /*2aa70*/  @!P0 SYNCS.PHASECHK.TRANS64 P0, [R10+URZ+0x32460], R25 ;  /* 0x032460190a0085a7 */ /* 0x000f24000800007f */
[----:B----4-:R-:W-:Y:S05]  /*2aa80*/  @!P0 BRA `(.L_x_2327) ;  /* 0xfffffffc00f08947 */ /* 0x010fea000383ffff */
[----:B------:R-:W-:Y:S05]  /*2aa90*/  BRA `(.L_x_2436) ;  /* 0xffffffc000ac7947 */ /* 0x000fea000383ffff */
.L_x_2328:
[----:B------:R-:W-:Y:S01]  /*2aaa0*/  BSSY B1, `(.L_x_2437) ;  /* 0x0000008000017945 */ /* 0x000fe20003800000 */
[----:B------:R-:W-:Y:S02]  /*2aab0*/  IMAD.MOV.U32 R13, RZ, RZ, R24 ;  /* 0x000000ffff0d7224 */ /* 0x000fe400078e0018 */
[----:B------:R-:W-:Y:S02]  /*2aac0*/  IMAD.MOV.U32 R12, RZ, RZ, RZ ;  /* 0x000000ffff0c7224 */ /* 0x000fe400078e00ff */
[----:B------:R-:W-:Y:S02]  /*2aad0*/  IMAD.MOV.U32 R11, RZ, RZ, 0x181f ;  /* 0x0000181fff0b7424 */ /* 0x000fe400078e00ff */
[----:B------:R-:W-:-:S07]  /*2aae0*/  IMAD.MOV.U32 R15, RZ, RZ, -0x1 ;  /* 0xffffffffff0f7424 */ /* 0x000fce00078e00ff */
[----:B-123--:R-:W-:Y:S05]  /*2aaf0*/  WARPSYNC.COLLECTIVE R15, `(.L_x_2438) ;  /* 0x000000000f087348 */ /* 0x00efea0003c00000 */
[----:B------:R0:W4:Y:S02]  /*2ab00*/  SHFL.IDX P6, R14, R13, R12, R11 ;  /* 0x0000000c0d0e7389 */ /* 0x00012400000c000b */
[----:B01234-:R-:W-:Y:S01]  /*2ab10*/  ENDCOLLECTIVE ;  /* 0x000000000000791b */ /* 0x01ffe20003800000 */
.L_x_2438:
[----:B------:R-:W-:Y:S05]  /*2ab20*/  BSYNC B1 ;  /* 0x0000000000017941 */ /* 0x000fea0003800000 */
.L_x_2437:
        /* <DEDUP_REMOVED lines=9> */
.L_x_2439:
[----:B------:R-:W-:Y:S02]  /*2abc0*/  IMAD.MOV.U32 R13, RZ, RZ, R24 ;  /* 0x000000ffff0d7224 */ /* 0x000fe400078e0018 */
[----:B------:R-:W-:Y:S01]  /*2abd0*/  IMAD.MOV.U32 R12, RZ, RZ, 0x1 ;  /* 0x00000001ff0c7424 */ /* 0x000fe200078e00ff */
[----:B------:R-:W-:-:S13]  /*2abe0*/  IADD3 R2, P0, R14, R0, RZ ;  /* 0x000000000e027210 */ /* 0x000fda0007f1e0ff */
[----:B------:R-:W-:Y:S05]  /*2abf0*/  WARPSYNC.COLLECTIVE R15, `(.L_x_2440) ;  /* 0x000000000f087348 */ /* 0x000fea0003c00000 */
[----:B------:R0:W1:Y:S02]  /*2ac00*/  SHFL.IDX P6, R14, R13, R12, R11 ;  /* 0x0000000c0d0e7389 */ /* 0x00006400000c000b */
[----:B01----:R-:W-:Y:S01]  /*2ac10*/  ENDCOLLECTIVE ;  /* 0x000000000000791b */ /* 0x003fe20003800000 */
.L_x_2440:
        /* <DEDUP_REMOVED lines=13> */
.L_x_2441:
[----:B------:R-:W-:Y:S02]  /*2acf0*/  IMAD.MOV.U32 R13, RZ, RZ, R24 ;  /* 0x000000ffff0d7224 */ /* 0x000fe400078e0018 */
[----:B------:R-:W-:Y:S01]  /*2ad00*/  IMAD.MOV.U32 R12, RZ, RZ, 0x2 ;  /* 0x00000002ff0c7424 */ /* 0x000fe200078e00ff */
[----:B------:R-:W-:-:S13]  /*2ad10*/  IADD3 R2, P0, R14, R0, RZ ;  /* 0x000000000e027210 */ /* 0x000fda0007f1e0ff */
[----:B------:R-:W-:Y:S05]  /*2ad20*/  WARPSYNC.COLLECTIVE R15, `(.L_x_2442) ;  /* 0x000000000f087348 */ /* 0x000fea0003c00000 */
[----:B------:R0:W1:Y:S02]  /*2ad30*/  SHFL.IDX P6, R14, R13, R12, R11 ;  /* 0x0000000c0d0e7389 */ /* 0x00006400000c000b */
[----:B01----:R-:W-:Y:S01]  /*2ad40*/  ENDCOLLECTIVE ;  /* 0x000000000000791b */ /* 0x003fe20003800000 */
.L_x_2442:
        /* <DEDUP_REMOVED lines=13> */
.L_x_2443:
[----:B------:R-:W-:Y:S02]  /*2ae20*/  IMAD.MOV.U32 R13, RZ, RZ, R24 ;  /* 0x000000ffff0d7224 */ /* 0x000fe400078e0018 */
[----:B------:R-:W-:Y:S01]  /*2ae30*/  IMAD.MOV.U32 R12, RZ, RZ, 0x3 ;  /* 0x00000003ff0c7424 */ /* 0x000fe200078e00ff */
[----:B------:R-:W-:-:S13]  /*2ae40*/  IADD3 R2, P0, R14, R0, RZ ;  /* 0x000000000e027210 */ /* 0x000fda0007f1e0ff */
[----:B------:R-:W-:Y:S05]  /*2ae50*/  WARPSYNC.COLLECTIVE R15, `(.L_x_2444) ;  /* 0x000000000f087348 */ /* 0x000fea0003c00000 */
[----:B------:R0:W1:Y:S02]  /*2ae60*/  SHFL.IDX P6, R14, R13, R12, R11 ;  /* 0x0000000c0d0e7389 */ /* 0x00006400000c000b */
[----:B01----:R-:W-:Y:S01]  /*2ae70*/  ENDCOLLECTIVE ;  /* 0x000000000000791b */ /* 0x003fe20003800000 */
.L_x_2444:
        /* <DEDUP_REMOVED lines=13> */
.L_x_2445:
[----:B------:R-:W-:Y:S02]  /*2af50*/  IMAD.MOV.U32 R13, RZ, RZ, R24 ;  /* 0x000000ffff0d7224 */ /* 0x000fe400078e0018 */
[----:B------:R-:W-:Y:S01]  /*2af60*/  IMAD.MOV.U32 R12, RZ, RZ, 0x4 ;  /* 0x00000004ff0c7424 */ /* 0x000fe200078e00ff */
[----:B------:R-:W-:-:S13]  /*2af70*/  IADD3 R2, P0, R14, R0, RZ ;  /* 0x000000000e027210 */ /* 0x000fda0007f1e0ff */
[----:B------:R-:W-:Y:S05]  /*2af80*/  WARPSYNC.COLLECTIVE R15, `(.L_x_2446) ;  /* 0x000000000f087348 */ /* 0x000fea0003c00000 */
[----:B------:R0:W1:Y:S02]  /*2af90*/  SHFL.IDX P6, R14, R13, R12, R11 ;  /* 0x0000000c0d0e7389 */ /* 0x00006400000c000b */
[----:B01----:R-:W-:Y:S01]  /*2afa0*/  ENDCOLLECTIVE ;  /* 0x000000000000791b */ /* 0x003fe20003800000 */
.L_x_2446:
        /* <DEDUP_REMOVED lines=13> */
.L_x_2447:
[----:B------:R-:W-:Y:S02]  /*2b080*/  IMAD.MOV.U32 R13, RZ, RZ, R24 ;  /* 0x000000ffff0d7224 */ /* 0x000fe400078e0018 */
[----:B------:R-:W-:Y:S01]  /*2b090*/  IMAD.MOV.U32 R12, RZ, RZ, 0x5 ;  /* 0x00000005ff0c7424 */ /* 0x000fe200078e00ff */
[----:B------:R-:W-:-:S13]  /*2b0a0*/  IADD3 R2, P0, R14, R0, RZ ;  /* 0x000000000e027210 */ /* 0x000fda0007f1e0ff */
[----:B------:R-:W-:Y:S05]  /*2b0b0*/  WARPSYNC.COLLECTIVE R15, `(.L_x_2448) ;  /* 0x000000000f087348 */ /* 0x000fea0003c00000 */
[----:B------:R0:W1:Y:S02]  /*2b0c0*/  SHFL.IDX P6, R14, R13, R12, R11 ;  /* 0x0000000c0d0e7389 */ /* 0x00006400000c000b */
[----:B01----:R-:W-:Y:S01]  /*2b0d0*/  ENDCOLLECTIVE ;  /* 0x000000000000791b */ /* 0x003fe20003800000 */
.L_x_2448:
        /* <DEDUP_REMOVED lines=13> */
.L_x_2449:
[----:B------:R-:W-:Y:S05]  /*2b1b0*/  BRA `(.L_x_2450) ;  /* 0xffffffbc00f87947 */ /* 0x000fea000383ffff */
.L_x_2336:
[----:B------:R-:W-:Y:S01]  /*2b1c0*/  BSSY B0, `(.L_x_2451) ;  /* 0x0000008000007945 */ /* 0x000fe20003800000 */
[----:B------:R-:W-:Y:S02]  /*2b1d0*/  IMAD.MOV.U32 R13, RZ, RZ, R32 ;  /* 0x000000ffff0d7224 */ /* 0x000fe400078e0020 */
[----:B------:R-:W-:Y:S02]  /*2b1e0*/  IMAD.MOV.U32 R12, RZ, RZ, RZ ;  /* 0x000000ffff0c7224 */ /* 0x000fe400078e00ff */
[----:B------:R-:W-:Y:S02]  /*2b1f0*/  IMAD.MOV.U32 R11, RZ, RZ, 0x1f ;  /* 0x0000001fff0b7424 */ /* 0x000fe400078e00ff */
[----:B------:R-:W-:-:S07]  /*2b200*/  IMAD.MOV.U32 R15, RZ, RZ, -0x1 ;  /* 0xffffffffff0f7424 */ /* 0x000fce00078e00ff */
[----:B012--5:R-:W-:Y:S05]  /*2b210*/  WARPSYNC.COLLECTIVE R15, `(.L_x_2452) ;  /* 0x000000000f087348 */ /* 0x027fea0003c00000 */
[----:B------:R3:W4:Y:S02]  /*2b220*/  SHFL.IDX P6, R14, R13, R12, R11 ;  /* 0x0000000c0d0e7389 */ /* 0x00072400000c000b */
[----:B012345:R-:W-:Y:S01]  /*2b230*/  ENDCOLLECTIVE ;  /* 0x000000000000791b */ /* 0x03ffe20003800000 */
.L_x_2452:
[----:B------:R-:W-:Y:S05]  /*2b240*/  BSYNC B0 ;  /* 0x0000000000007941 */ /* 0x000fea0003800000 */
.L_x_2451:
[----:B------:R-:W-:Y:S05]  /*2b250*/  BRA `(.L_x_2453) ;  /* 0xffffffc000c87947 */ /* 0x000fea000383ffff */
.L_x_2339:
[----:B0-----:R0:W1:Y:S02]  /*2b260*/  SYNCS.PHASECHK.TRANS64.TRYWAIT P0, [R7+URZ+0x32420], R0 ;  /* 0x03242000070075a7 */ /* 0x001064000800017f */
[----:B-1----:R-:W-:Y:S05]  /*2b270*/  @!P0 NANOSLEEP.SYNCS 0x989680 ;  /* 0x009896800000895d */ /* 0x002fea0003900000 */
[----:B------:R-:W1:Y:S02]  /*2b280*/  @!P0 SYNCS.PHASECHK.TRANS64 P0, [R7+URZ+0x32420], R0 ;  /* 0x03242000070085a7 */ /* 0x000e64000800007f */
[----:B-1----:R-:W-:Y:S05]  /*2b290*/  @!P0 BRA `(.L_x_2339) ;  /* 0xfffffffc00f08947 */ /* 0x002fea000383ffff */
[----:B------:R-:W-:Y:S05]  /*2b2a0*/  BRA `(.L_x_2454) ;  /* 0xffffffc400107947 */ /* 0x000fea000383ffff */
.L_x_2340:
        /* <DEDUP_REMOVED lines=8> */
[----:B0-23-5:R-:W-:Y:S05]  /*2b330*/  WARPSYNC.COLLECTIVE R15, `(.L_x_2456) ;  /* 0x000000000f087348 */ /* 0x02dfea0003c00000 */
[----:B------:R1:W4:Y:S02]  /*2b340*/  SHFL.IDX P6, R14, R13, R12, R11 ;  /* 0x0000000c0d0e7389 */ /* 0x00032400000c000b */
[----:B012345:R-:W-:Y:S01]  /*2b350*/  ENDCOLLECTIVE ;  /* 0x000000000000791b */ /* 0x03ffe20003800000 */
.L_x_2456:
[----:B------:R-:W-:Y:S05]  /*2b360*/  BSYNC B0 ;  /* 0x0000000000007941 */ /* 0x000fea0003800000 */
.L_x_2455:
[----:B------:R-:W-:Y:S05]  /*2b370*/  BRA `(.L_x_2457) ;  /* 0xffffffc000f87947 */ /* 0x000fea000383ffff */
.L_x_2343:
[----:B------:R-:W-:Y:S01]  /*2b380*/  BSSY B1, `(.L_x_2458) ;  /* 0x0000006000017945 */ /* 0x000fe20003800000 */
[----:B------:R-:W-:-:S07]  /*2b390*/  IMAD.MOV.U32 R15, RZ, RZ, -0x1 ;  /* 0xffffffffff0f7424 */ /* 0x000fce00078e00ff */
[----:B0-23-5:R-:W-:Y:S05]  /*2b3a0*/  WARPSYNC.COLLECTIVE R15, `(.L_x_2459) ;  /* 0x000000000f0c7348 */ /* 0x02dfea0003c00000 */
[----:B------:R-:W-:Y:S02]  /*2b3b0*/  ELECT P6, UR62, PT ;  /* 0x00000000003e782f */ /* 0x000fe400038c0000 */
[----:B------:R-:W-:Y:S01]  /*2b3c0*/  MOV R14, UR62 ;  /* 0x0000003e000e7c02 */ /* 0x000fe20008000f00 */
[----:B0-23-5:R-:W-:Y:S10]  /*2b3d0*/  ENDCOLLECTIVE ;  /* 0x000000000000791b */ /* 0x02dff40003800000 */
.L_x_2459:
[----:B------:R-:W-:Y:S05]  /*2b3e0*/  BSYNC B1 ;  /* 0x0000000000017941 */ /* 0x000fea0003800000 */
.L_x_2458:
[----:B------:R-:W-:Y:S05]  /*2b3f0*/  BRA `(.L_x_2460) ;  /* 0xffffffc000f07947 */ /* 0x000fea000383ffff */
.L_x_2345:
[----:B0-----:R0:W1:Y:S02]  /*2b400*/  SYNCS.PHASECHK.TRANS64.TRYWAIT P1, [R5+URZ+0x32440], R0 ;  /* 0x03244000050075a7 */ /* 0x001064000802017f */
[----:B-1----:R-:W-:Y:S05]  /*2b410*/  @!P1 NANOSLEEP.SYNCS 0x989680 ;  /* 0x009896800000995d */ /* 0x002fea0003900000 */
[----:B------:R-:W1:Y:S02]  /*2b420*/  @!P1 SYNCS.PHASECHK.TRANS64 P1, [R5+URZ+0x32440], R0 ;  /* 0x03244000050095a7 */ /* 0x000e64000802007f */
[----:B-1----:R-:W-:Y:S05]  /*2b430*/  @!P1 BRA `(.L_x_2345) ;  /* 0xfffffffc00f09947 */ /* 0x002fea000383ffff */
[----:B------:R-:W-:Y:S05]  /*2b440*/  BRA `(.L_x_2461) ;  /* 0xffffffc400187947 */ /* 0x000fea000383ffff */
.L_x_2347:
[----:B-1----:R1:W4:Y:S02]  /*2b450*/  SYNCS.PHASECHK.TRANS64.TRYWAIT P1, [R3+URZ+0x32440], R2 ;  /* 0x03244002030075a7 */ /* 0x002324000802017f */
[----:B----4-:R-:W-:Y:S05]  /*2b460*/  @!P1 NANOSLEEP.SYNCS 0x989680 ;  /* 0x009896800000995d */ /* 0x010fea0003900000 */
[----:B------:R-:W4:Y:S02]  /*2b470*/  @!P1 SYNCS.PHASECHK.TRANS64 P1, [R3+URZ+0x32440], R2 ;  /* 0x03244002030095a7 */ /* 0x000f24000802007f */
[----:B----4-:R-:W-:Y:S05]  /*2b480*/  @!P1 BRA `(.L_x_2347) ;  /* 0xfffffffc00f09947 */ /* 0x010fea000383ffff */
[----:B------:R-:W-:Y:S05]  /*2b490*/  BRA `(.L_x_2462) ;  /* 0xffffffc400247947 */ /* 0x000fea000383ffff */
.L_x_2349:
[----:B----4-:R4:W0:Y:S02]  /*2b4a0*/  SYNCS.PHASECHK.TRANS64.TRYWAIT P1, [R5+URZ+0x32460], R0 ;  /* 0x03246000050075a7 */ /* 0x010824000802017f */
[----:B0-----:R-:W-:Y:S05]  /*2b4b0*/  @!P1 NANOSLEEP.SYNCS 0x989680 ;  /* 0x009896800000995d */ /* 0x001fea0003900000 */
[----:B------:R-:W0:Y:S02]  /*2b4c0*/  @!P1 SYNCS.PHASECHK.TRANS64 P1, [R5+URZ+0x32460], R0 ;  /* 0x03246000050095a7 */ /* 0x000e24000802007f */
[----:B0-----:R-:W-:Y:S05]  /*2b4d0*/  @!P1 BRA `(.L_x_2349) ;  /* 0xfffffffc00f09947 */ /* 0x001fea000383ffff */
[----:B------:R-:W-:Y:S05]  /*2b4e0*/  BRA `(.L_x_2463) ;  /* 0xffffffc400207947 */ /* 0x000fea000383ffff */
        .type           $_ZN7cutlass13device_kernelIN5flash11enable_sm90INS1_16FlashAttnFwdSm90INS1_25CollectiveMainloopFwdSm90ILi2EN4cute5tupleIJNS5_1CILi1EEES8_S8_EEENS6_IJNS7_ILi128EEENS7_ILi96EEENS7_ILi64EEEEEELi256ENS_6half_tEfNS_4arch4Sm90ELb0ELb1ELb1ELb0ELb1ELb0ELb1ELb1ELb0ELb1ELb0ELb0EEENS1_21CollectiveEpilogueFwdINS6_IJSA_NS7_ILi256EEESB_EEES9_SE_SG_Li256ELb0ELb1ELb0ELb0EEENS1_30DynamicPersistentTileSchedulerILi256ELi128ELb0ELb1ELb1EEEEEEEEEvNT_6ParamsE$_ZZN5flash25CollectiveMainloopFwdSm90ILi2EN4cute5tupleIJNS1_1CILi1EEES4_S4_EEENS2_IJNS3_ILi128EEENS3_ILi96EEENS3_ILi64EEEEEELi256EN7cutlass6half_tEfNSA_4arch4Sm90ELb0ELb1ELb1ELb0ELb1ELb0ELb1ELb1ELb0ELb1ELb0ELb0EE3mmaINS_16FlashAttnFwdSm90ISE_NS_21CollectiveEpilogueFwdINS2_IJS6_NS3_ILi256EEES7_EEES5_SB_SD_Li256ELb0ELb1ELb0ELb0EEENS_30DynamicPersistentTileSchedulerILi256ELi128ELb0ELb1ELb1EEEE13SharedStorageENS1_6TensorINS1_11ArrayEngineIfLm128EEENS1_6LayoutINS2_IJNS2_IJNS3_ILi2EEEST_NS3_ILi32EEEEEES4_S4_EEENS2_IJNS2_IJS4_ST_NS3_ILi4EEEEEENS3_ILi0EEESZ_EEEEEEENS_7SoftmaxILi2ELi0EEEEEbRKNSE_6ParamsENSA_13PipelineAsyncILi2EEES19_RNSA_13PipelineStateILj2EEERT0_RT1_iRiRKNS_16SeqlenInfoQKNewKILb0ELb0EEENS2_IJiiiiEEERT_ENKUliT_T0_T1_E_clIZSF_ISO_S12_S14_EbS17_S19_S19_S1C_S1E_S1G_iS1H_S1L_S1M_S1O_EUlRS1P_iE1_NS3_ILb0EEENS3_ILb1EEEEEDaiS1P_S1Q_S1R_,@function
        .size           $_ZN7cutlass13device_kernelIN5flash11enable_sm90INS1_16FlashAttnFwdSm90INS1_25CollectiveMainloopFwdSm90ILi2EN4cute5tupleIJNS5_1CILi1EEES8_S8_EEENS6_IJNS7_ILi128EEENS7_ILi96EEENS7_ILi64EEEEEELi256ENS_6half_tEfNS_4arch4Sm90ELb0ELb1ELb1ELb0ELb1ELb0ELb1ELb1ELb0ELb1ELb0ELb0EEENS1_21CollectiveEpilogueFwdINS6_IJSA_NS7_ILi256EEESB_EEES9_SE_SG_Li256ELb0ELb1ELb0ELb0EEENS1_30DynamicPersistentTileSchedulerILi256ELi128ELb0ELb1ELb1EEEEEEEEEvNT_6ParamsE$_ZZN5flash25CollectiveMainloopFwdSm90ILi2EN4cute5tupleIJNS1_1CILi1EEES4_S4_EEENS2_IJNS3_ILi128EEENS3_ILi96EEENS3_ILi64EEEEEELi256EN7cutlass6half_tEfNSA_4arch4Sm90ELb0ELb1ELb1ELb0ELb1ELb0ELb1ELb1ELb0ELb1ELb0ELb0EE3mmaINS_16FlashAttnFwdSm90ISE_NS_21CollectiveEpilogueFwdINS2_IJS6_NS3_ILi256EEES7_EEES5_SB_SD_Li256ELb0ELb1ELb0ELb0EEENS_30DynamicPersistentTileSchedulerILi256ELi128ELb0ELb1ELb1EEEE13SharedStorageENS1_6TensorINS1_11ArrayEngineIfLm128EEENS1_6LayoutINS2_IJNS2_IJNS3_ILi2EEEST_NS3_ILi32EEEEEES4_S4_EEENS2_IJNS2_IJS4_ST_NS3_ILi4EEEEEENS3_ILi0EEESZ_EEEEEEENS_7SoftmaxILi2ELi0EEEEEbRKNSE_6ParamsENSA_13PipelineAsyncILi2EEES19_RNSA_13PipelineStateILj2EEERT0_RT1_iRiRKNS_16SeqlenInfoQKNewKILb0ELb0EEENS2_IJiiiiEEERT_ENKUliT_T0_T1_E_clIZSF_ISO_S12_S14_EbS17_S19_S19_S1C_S1E_S1G_iS1H_S1L_S1M_S1O_EUlRS1P_iE1_NS3_ILb0EEENS3_ILb1EEEEEDaiS1P_S1Q_S1R_,(.L_x_6455 - $_ZN7cutlass13device_kernelIN5flash11enable_sm90INS1_16FlashAttnFwdSm90INS1_25CollectiveMainloopFwdSm90ILi2EN4cute5tupleIJNS5_1CILi1EEES8_S8_EEENS6_IJNS7_ILi128EEENS7_ILi96EEENS7_ILi64EEEEEELi256ENS_6half_tEfNS_4arch4Sm90ELb0ELb1ELb1ELb0ELb1ELb0ELb1ELb1ELb0ELb1ELb0ELb0EEENS1_21CollectiveEpilogueFwdINS6_IJSA_NS7_ILi256EEESB_EEES9_SE_SG_Li256ELb0ELb1ELb0ELb0EEENS1_30DynamicPersistentTileSchedulerILi256ELi128ELb0ELb1ELb1EEEEEEEEEvNT_6ParamsE$_ZZN5flash25CollectiveMainloopFwdSm90ILi2EN4cute5tupleIJNS1_1CILi1EEES4_S4_EEENS2_IJNS3_ILi128EEENS3_ILi96EEENS3_ILi64EEEEEELi256EN7cutlass6half_tEfNSA_4arch4Sm90ELb0ELb1ELb1ELb0ELb1ELb0ELb1ELb1ELb0ELb1ELb0ELb0EE3mmaINS_16FlashAttnFwdSm90ISE_NS_21CollectiveEpilogueFwdINS2_IJS6_NS3_ILi256EEES7_EEES5_SB_SD_Li256ELb0ELb1ELb0ELb0EEENS_30DynamicPersistentTileSchedulerILi256ELi128ELb0ELb1ELb1EEEE13SharedStorageENS1_6TensorINS1_11ArrayEngineIfLm128EEENS1_6LayoutINS2_IJNS2_IJNS3_ILi2EEEST_NS3_ILi32EEEEEES4_S4_EEENS2_IJNS2_IJS4_ST_NS3_ILi4EEEEEENS3_ILi0EEESZ_EEEEEEENS_7SoftmaxILi2ELi0EEEEEbRKNSE_6ParamsENSA_13PipelineAsyncILi2EEES19_RNSA_13PipelineStateILj2EEERT0_RT1_iRiRKNS_16SeqlenInfoQKNewKILb0ELb0EEENS2_IJiiiiEEERT_ENKUliT_T0_T1_E_clIZSF_ISO_S12_S14_EbS17_S19_S19_S1C_S1E_S1G_iS1H_S1L_S1M_S1O_EUlRS1P_iE1_NS3_ILb0EEENS3_ILb1EEEEEDaiS1P_S1Q_S1R_)
$_ZN7cutlass13device_kernelIN5flash11enable_sm90INS1_16FlashAttnFwdSm90INS1_25CollectiveMainloopFwdSm90ILi2EN4cute5tupleIJNS5_1CILi1EEES8_S8_EEENS6_IJNS7_ILi128EEENS7_ILi96EEENS7_ILi64EEEEEELi256ENS_6half_tEfNS_4arch4Sm90ELb0ELb1ELb1ELb0ELb1ELb0ELb1ELb1ELb0ELb1ELb0ELb0EEENS1_21CollectiveEpilogueFwdINS6_IJSA_NS7_ILi256EEESB_EEES9_SE_SG_Li256ELb0ELb1ELb0ELb0EEENS1_30DynamicPersistentTileSchedulerILi256ELi128ELb0ELb1ELb1EEEEEEEEEvNT_6ParamsE$_ZZN5flash25CollectiveMainloopFwdSm90ILi2EN4cute5tupleIJNS1_1CILi1EEES4_S4_EEENS2_IJNS3_ILi128EEENS3_ILi96EEENS3_ILi64EEEEEELi256EN7cutlass6half_tEfNSA_4arch4Sm90ELb0ELb1ELb1ELb0ELb1ELb0ELb1ELb1ELb0ELb1ELb0ELb0EE3mmaINS_16FlashAttnFwdSm90ISE_NS_21CollectiveEpilogueFwdINS2_IJS6_NS3_ILi256EEES7_EEES5_SB_SD_Li256ELb0ELb1ELb0ELb0EEENS_30DynamicPersistentTileSchedulerILi256ELi128ELb0ELb1ELb1EEEE13SharedStorageENS1_6TensorINS1_11ArrayEngineIfLm128EEENS1_6LayoutINS2_IJNS2_IJNS3_ILi2EEEST_NS3_ILi32EEEEEES4_S4_EEENS2_IJNS2_IJS4_ST_NS3_ILi4EEEEEENS3_ILi0EEESZ_EEEEEEENS_7SoftmaxILi2ELi0EEEEEbRKNSE_6ParamsENSA_13PipelineAsyncILi2EEES19_RNSA_13PipelineStateILj2EEERT0_RT1_iRiRKNS_16SeqlenInfoQKNewKILb0ELb0EEENS2_IJiiiiEEERT_ENKUliT_T0_T1_E_clIZSF_ISO_S12_S14_EbS17_S19_S19_S1C_S1E_S1G_iS1H_S1L_S1M_S1O_EUlRS1P_iE1_NS3_ILb0EEENS3_ILb1EEEEEDaiS1P_S1Q_S1R_:
[----:B------:R-:W-:Y:S05]  /*2b4f0*/  YIELD ;  /* 0x0000000000007946 */ /* 0x000fea0003800000 */
[----:B------:R-:W-:Y:S02]  /*2b500*/  ULDC UR4, c[0x0][0x20] ;  /* 0x0000080000047ab9 */ /* 0x000fe40000000800 */
[----:B------:R-:W-:-:S05]  /*2b510*/  VIADD R0, R0, -UR4 ;  /* 0x8000000400007c36 */ /* 0x000fca0008000000 */
[----:B------:R-:W2:Y:S01]  /*2b520*/  LDL.64 R2, [R0] ;  /* 0x0000000000027983 */ /* 0x000ea20000100a00 */
[----:B------:R-:W0:Y:S02]  /*2b530*/  LDC.64 R4, c[0x0][0x208] ;  /* 0x00008200ff047b82 */ /* 0x000e240000000a00 */
[----:B0-----:R-:W-:Y:S02]  /*2b540*/  R2UR UR4, R4 ;  /* 0x00000000040472ca */ /* 0x001fe400000e0000 */
[----:B------:R-:W-:-:S13]  /*2b550*/  R2UR UR5, R5 ;  /* 0x00000000050572ca */ /* 0x000fda00000e0000 */
[----:B--2---:R-:W2:Y:S01]  /*2b560*/  LD.E R6, desc[UR4][R2.64] ;  /* 0x0000000402067980 */ /* 0x004ea2000c101900 */
[----:B------:R-:W-:Y:S02]  /*2b570*/  R2UR UR4, R4 ;  /* 0x00000000040472ca */ /* 0x000fe400000e0000 */
[----:B------:R-:W-:Y:S01]  /*2b580*/  R2UR UR5, R5 ;  /* 0x00000000050572ca */ /* 0x000fe200000e0000 */
[----:B--2---:R-:W-:-:S12]  /*2b590*/  VIADD R11, R6, 0x1 ;  /* 0x00000001060b7836 */ /* 0x004fd80000000000 */
[----:B------:R-:W2:Y:S01]  /*2b5a0*/  LD.E R6, desc[UR4][R2.64+0x8] ;  /* 0x0000080402067980 */ /* 0x000ea2000c101900 */
[----:B------:R-:W-:-:S13]  /*2b5b0*/  ISETP.NE.AND P0, PT, R11, 0x2, PT ;  /* 0x000000020b00780c */ /* 0x000fda0003f05270 */
[----:B------:R-:W-:Y:S02]  /*2b5c0*/  @!P0 R2UR UR6, R4 ;  /* 0x00000000040682ca */ /* 0x000fe400000e0000 */
[----:B------:R-:W-:-:S13]  /*2b5d0*/  @!P0 R2UR UR7, R5 ;  /* 0x00000000050782ca */ /* 0x000fda00000e0000 */
[----:B------:R-:W3:Y:S01]  /*2b5e0*/  @!P0 LD.E R7, desc[UR6][R2.64+0x4] ;  /* 0x0000040602078980 */ /* 0x000ee2000c101900 */
[C---:B------:R-:W-:Y:S02]  /*2b5f0*/  R2UR UR4, R4.reuse ;  /* 0x00000000040472ca */ /* 0x040fe400000e0000 */
[C---:B------:R-:W-:Y:S02]  /*2b600*/  R2UR UR5, R5.reuse ;  /* 0x00000000050572ca */ /* 0x040fe400000e0000 */
[C---:B------:R-:W-:Y:S02]  /*2b610*/  R2UR UR6, R4.reuse ;  /* 0x00000000040672ca */ /* 0x040fe400000e0000 */
[C---:B------:R-:W-:Y:S02]  /*2b620*/  R2UR UR7, R5.reuse ;  /* 0x00000000050772ca */ /* 0x040fe400000e0000 */
[----:B------:R-:W-:Y:S02]  /*2b630*/  @!P0 R2UR UR8, R4 ;  /* 0x00000000040882ca */ /* 0x000fe400000e0000 */
[----:B------:R-:W-:-:S02]  /*2b640*/  @!P0 R2UR UR9, R5 ;  /* 0x00000000050982ca */ /* 0x000fc400000e0000 */
[----:B------:R-:W-:Y:S02]  /*2b650*/  @!P0 R2UR UR10, R4 ;  /* 0x00000000040a82ca */ /* 0x000fe400000e0000 */
[----:B------:R-:W-:Y:S01]  /*2b660*/  @!P0 R2UR UR11, R5 ;  /* 0x00000000050b82ca */ /* 0x000fe200000e0000 */
[----:B------:R0:W-:Y:S08]  /*2b670*/  ST.E desc[UR4][R2.64], R11 ;  /* 0x0000000b02007985 */ /* 0x0001f0000c101904 */
[----:B------:R1:W-:Y:S01]  /*2b680*/  @!P0 ST.E desc[UR8][R2.64], RZ ;  /* 0x000000ff02008985 */ /* 0x0003e2000c101908 */
[----:B--2---:R-:W-:-:S05]  /*2b690*/  VIADD R13, R6, 0x1 ;  /* 0x00000001060d7836 */ /* 0x004fca0000000000 */
[----:B------:R1:W-:Y:S01]  /*2b6a0*/  ST.E desc[UR6][R2.64+0x8], R13 ;  /* 0x0000080d02007985 */ /* 0x0003e2000c101906 */
[----:B---3--:R-:W-:-:S05]  /*2b6b0*/  @!P0 LOP3.LUT R15, R7, 0x1, RZ, 0x3c, !PT ;  /* 0x00000001070f8812 */ /* 0x008fca00078e3cff */
[----:B------:R1:W-:Y:S04]  /*2b6c0*/  @!P0 ST.E desc[UR10][R2.64+0x4], R15 ;  /* 0x0000040f02008985 */ /* 0x0003e8000c10190a */
[----:B------:R-:W2:Y:S01]  /*2b6d0*/  LDL.64 R8, [R0+0x18] ;  /* 0x0000180000087983 */ /* 0x000ea20000100a00 */
[----:B------:R-:W-:Y:S02]  /*2b6e0*/  R2UR UR4, R4 ;  /* 0x00000000040472ca */ /* 0x000fe400000e0000 */
[----:B------:R-:W-:Y:S01]  /*2b6f0*/  R2UR UR5, R5 ;  /* 0x00000000050572ca */ /* 0x000fe200000e0000 */
[----:B------:R-:W3:-:S12]  /*2b700*/  LDL.64 R6, [R0] ;  /* 0x0000000000067983 */ /* 0x000ed80000100a00 */
[----:B--2---:R-:W2:Y:S01]  /*2b710*/  LD.E R14, desc[UR4][R8.64] ;  /* 0x00000004080e7980 */ /* 0x004ea2000c101900 */
[C---:B------:R-:W-:Y:S02]  /*2b720*/  R2UR UR4, R4.reuse ;  /* 0x00000000040472ca */ /* 0x040fe400000e0000 */
[C---:B------:R-:W-:Y:S02]  /*2b730*/  R2UR UR5, R5.reuse ;  /* 0x00000000050572ca */ /* 0x040fe400000e0000 */
[----:B------:R-:W-:Y:S02]  /*2b740*/  R2UR UR6, R4 ;  /* 0x00000000040672ca */ /* 0x000fe400000e0000 */
[----:B------:R-:W-:Y:S01]  /*2b750*/  R2UR UR7, R5 ;  /* 0x00000000050772ca */ /* 0x000fe200000e0000 */
[----:B------:R-:W-:Y:S08]  /*2b760*/  BSSY B2, `(.L_x_2464) ;  /* 0x0000007000027945 */ /* 0x000ff00003800000 */
[----:B---3--:R1:W5:Y:S04]  /*2b770*/  LD.E R12, desc[UR4][R6.64] ;  /* 0x00000004060c7980 */ /* 0x008368000c101900 */
[----:B0-----:R1:W5:Y:S01]  /*2b780*/  LD.E R11, desc[UR6][R6.64+0x4] ;  /* 0x00000406060b7980 */ /* 0x001362000c101900 */
[----:B--2---:R-:W-:-:S04]  /*2b790*/  LOP3.LUT R14, R14, 0x1, RZ, 0xfc, !PT ;  /* 0x000000010e0e7812 */ /* 0x004fc800078efcff */
[----:B------:R-:W-:-:S13]  /*2b7a0*/  ISETP.NE.AND P0, PT, R14, 0x3, PT ;  /* 0x000000030e00780c */ /* 0x000fda0003f05270 */
[----:B-1----:R-:W-:Y:S05]  /*2b7b0*/  @!P0 BRA `(.L_x_2465) ;  /* 0x0000000000048947 */ /* 0x002fea0003800000 */
[----:B------:R-:W-:Y:S01]  /*2b7c0*/  BPT.TRAP 0x1 ;  /* 0x000000040000795c */ /* 0x000fe20000300000 */
.L_x_2465:
[----:B------:R-:W-:Y:S05]  /*2b7d0*/  BSYNC B2 ;  /* 0x0000000000027941 */ /* 0x000fea0003800000 */
.L_x_2464:
[----:B------:R-:W-:Y:S02]  /*2b7e0*/  R2UR UR4, R4 ;  /* 0x00000000040472ca */ /* 0x000fe400000e0000 */
[----:B------:R-:W-:-:S13]  /*2b7f0*/  R2UR UR5, R5 ;  /* 0x00000000050572ca */ /* 0x000fda00000e0000 */
[----:B------:R-:W2:Y:S01]  /*2b800*/  LD.E.64 R2, desc[UR4][R8.64+0x18] ;  /* 0x0000180408027980 */ /* 0x000ea2000c101b00 */
[----:B-----5:R-:W-:Y:S02]  /*2b810*/  SHF.L.U32 R13, R11, 0x1f, RZ ;  /* 0x0000001f0b0d7819 */ /* 0x020fe400000006ff */
[----:B--2---:R-:W-:-:S05]  /*2b820*/  MOV R3, R2 ;  /* 0x0000000200037202 */ /* 0x004fca0000000f00 */
[----:B------:R-:W-:-:S04]  /*2b830*/  IMAD R12, R12, 0x8, R3 ;  /* 0x000000080c0c7824 */ /* 0x000fc800078e0203 */
[----:B------:R0:W1:Y:S01]  /*2b840*/  SYNCS.PHASECHK.TRANS64.TRYWAIT P0, [R12+URZ], R13 ;  /* 0x0000000d0c0075a7 */ /* 0x000062000800017f */
[----:B------:R-:W2:Y:S01]  /*2b850*/  LD.E R11, desc[UR4][R8.64] ;  /* 0x00000004080b7980 */ /* 0x000ea2000c101900 */
[----:B------:R-:W-:Y:S02]  /*2b860*/  R2UR UR6, R4 ;  /* 0x00000000040672ca */ /* 0x000fe400000e0000 */
[----:B------:R-:W-:Y:S01]  /*2b870*/  R2UR UR7, R5 ;  /* 0x00000000050772ca */ /* 0x000fe200000e0000 */
[----:B------:R0:W5:Y:S01]  /*2b880*/  LD.E R2, desc[UR4][R6.64] ;  /* 0x0000000406027980 */ /* 0x000162000c101900 */
[----:B------:R-:W-:Y:S11]  /*2b890*/  BSSY B2, `(.L_x_2466) ;  /* 0x0000006000027945 */ /* 0x000ff60003800000 */
[----:B------:R0:W5:Y:S01]  /*2b8a0*/  LD.E R3, desc[UR6][R6.64+0x4] ;  /* 0x0000040606037980 */ /* 0x000162000c101900 */
[----:B--2---:R-:W-:-:S04]  /*2b8b0*/  LOP3.LUT R11, R11, 0x1, RZ, 0xfc, !PT ;  /* 0x000000010b0b7812 */ /* 0x004fc800078efcff */
[----:B------:R-:W-:-:S13]  /*2b8c0*/  ISETP.NE.AND P1, PT, R11, 0x3, PT ;  /* 0x000000030b00780c */ /* 0x000fda0003f25270 */
[----:B01----:R-:W-:Y:S05]  /*2b8d0*/  @!P1 BRA `(.L_x_2467) ;  /* 0x0000000000049947 */ /* 0x003fea0003800000 */
[----:B------:R-:W-:Y:S01]  /*2b8e0*/  BPT.TRAP 0x1 ;  /* 0x000000040000795c */ /* 0x000fe20000300000 */
.L_x_2467:
[----:B------:R-:W-:Y:S05]  /*2b8f0*/  BSYNC B2 ;  /* 0x0000000000027941 */ /* 0x000fea0003800000 */
.L_x_2466:
[----:B------:R-:W-:Y:S04]  /*2b900*/  BSSY B2, `(.L_x_2468) ;  /* 0x000000a000027945 */ /* 0x000fe80003800000 */
[----:B------:R-:W-:Y:S05]  /*2b910*/  @P0 BRA `(.L_x_2469) ;  /* 0x0000000000200947 */ /* 0x000fea0003800000 */
[----:B------:R-:W-:Y:S02]  /*2b920*/  R2UR UR4, R4 ;  /* 0x00000000040472ca */ /* 0x000fe400000e0000 */
[----:B------:R-:W-:-:S13]  /*2b930*/  R2UR UR5, R5 ;  /* 0x00000000050572ca */ /* 0x000fda00000e0000 */
[----:B------:R-:W2:Y:S01]  /*2b940*/  LD.E.64 R8, desc[UR4][R8.64+0x18] ;  /* 0x0000180408087980 */ /* 0x000ea2000c101b00 */
[----:B-----5:R-:W-:Y:S02]  /*2b950*/  SHF.L.U32 R3, R3, 0x1f, RZ ;  /* 0x0000001f03037819 */ /* 0x020fe400000006ff */
[----:B--2---:R-:W-:-:S05]  /*2b960*/  MOV R7, R8 ;  /* 0x0000000800077202 */ /* 0x004fca0000000f00 */
[----:B------:R-:W-:-:S04]  /*2b970*/  IMAD R2, R2, 0x8, R7 ;  /* 0x0000000802027824 */ /* 0x000fc800078e0207 */
[----:B------:R-:W0:Y:S02]  /*2b980*/  SYNCS.PHASECHK.TRANS64.TRYWAIT P0, [R2+URZ], R3 ;  /* 0x00000003020075a7 */ /* 0x000e24000800017f */
[----:B0-----:R-:W-:Y:S05]  /*2b990*/  @!P0 BRA `(.L_x_2470) ;  /* 0x000001b8000c8947 */ /* 0x001fea0003800000 */
.L_x_2469:
[----:B------:R-:W-:Y:S05]  /*2b9a0*/  BSYNC B2 ;  /* 0x0000000000027941 */ /* 0x000fea0003800000 */
.L_x_2468:
[----:B------:R-:W2:Y:S04]  /*2b9b0*/  LDL.64 R8, [R0] ;  /* 0x0000000000087983 */ /* 0x000ea80000100a00 */
[----:B------:R-:W3:Y:S01]  /*2b9c0*/  LDL.64 R6, [R0+0x28] ;  /* 0x0000280000067983 */ /* 0x000ee20000100a00 */
[C---:B------:R-:W-:Y:S02]  /*2b9d0*/  R2UR UR6, R4.reuse ;  /* 0x00000000040672ca */ /* 0x040fe400000e0000 */
[C---:B------:R-:W-:Y:S01]  /*2b9e0*/  R2UR UR7, R5.reuse ;  /* 0x00000000050772ca */ /* 0x040fe200000e0000 */
[----:B0----5:R-:W4:Y:S01]  /*2b9f0*/  LDL.64 R2, [R0+0x20] ;  /* 0x0000200000027983 */ /* 0x021f220000100a00 */
[C---:B------:R-:W-:Y:S02]  /*2ba00*/  R2UR UR4, R4.reuse ;  /* 0x00000000040472ca */ /* 0x040fe400000e0000 */
[----:B------:R-:W-:Y:S01]  /*2ba10*/  R2UR UR5, R5 ;  /* 0x00000000050572ca */ /* 0x000fe200000e0000 */
[----:B------:R-:W4:Y:S08]  /*2ba20*/  LDL.64 R12, [R0+0x8] ;  /* 0x00000800000c7983 */ /* 0x000f300000100a00 */
[----:B--2---:R-:W2:Y:S04]  /*2ba30*/  LD.E R9, desc[UR6][R8.64] ;  /* 0x0000000608097980 */ /* 0x004ea8000c101900 */
[----:B---3--:R-:W2:Y:S01]  /*2ba40*/  LD.E.64 R14, desc[UR4][R6.64] ;  /* 0x00000004060e7980 */ /* 0x008ea2000c101b00 */
[----:B------:R-:W-:Y:S05]  /*2ba50*/  WARPSYNC.ALL ;  /* 0x0000000000007948 */ /* 0x000fea0003800000 */
[----:B------:R-:W-:-:S02]  /*2ba60*/  R2UR UR4, R4 ;  /* 0x00000000040472ca */ /* 0x000fc400000e0000 */
[C---:B------:R-:W-:Y:S02]  /*2ba70*/  R2UR UR5, R5.reuse ;  /* 0x00000000050572ca */ /* 0x040fe400000e0000 */
[----:B------:R-:W-:Y:S02]  /*2ba80*/  R2UR UR6, R4 ;  /* 0x00000000040672ca */ /* 0x000fe400000e0000 */
[----:B------:R-:W-:-:S09]  /*2ba90*/  R2UR UR7, R5 ;  /* 0x00000000050772ca */ /* 0x000fd200000e0000 */
[----:B----4-:R0:W-:Y:S04]  /*2baa0*/  ST.E desc[UR4][R12.64], RZ ;  /* 0x000000ff0c007985 */ /* 0x0101e8000c101904 */
[----:B------:R-:W3:Y:S01]  /*2bab0*/  LD.E.64 R6, desc[UR6][R2.64] ;  /* 0x0000000602067980 */ /* 0x000ee2000c101b00 */
[----:B--2---:R-:W-:Y:S01]  /*2bac0*/  IMAD R8, R9, 0x300, R14 ;  /* 0x0000030009087824 */ /* 0x004fe200078e020e */
[----:B------:R-:W-:Y:S01]  /*2bad0*/  WARPGROUP.ARRIVE ;  /* 0x00000000000079c5 */ /* 0x000fe20000000000 */
[----:B------:R-:W-:Y:S01]  /*2bae0*/  IMAD.MOV.U32 R9, RZ, RZ, R15 ;  /* 0x000000ffff097224 */ /* 0x000fe200078e000f */
[----:B------:R-:W-:Y:S01]  /*2baf0*/  R2UR UR8, R4 ;  /* 0x00000000040872ca */ /* 0x000fe200000e0000 */
[----:B------:R-:W-:Y:S01]  /*2bb00*/  IMAD.MOV.U32 R195, RZ, RZ, 0x1 ;  /* 0x00000001ffc37424 */ /* 0x000fe200078e00ff */
[----:B------:R-:W-:-:S02]  /*2bb10*/  R2UR UR6, R8 ;  /* 0x00000000080672ca */ /* 0x000fc400000e0000 */
[----:B------:R-:W-:Y:S02]  /*2bb20*/  R2UR UR7, R9 ;  /* 0x00000000090772ca */ /* 0x000fe400000e0000 */
[C---:B------:R-:W-:Y:S02]  /*2bb30*/  R2UR UR9, R5.reuse ;  /* 0x00000000050972ca */ /* 0x040fe400000e0000 */
[----:B------:R-:W-:Y:S02]  /*2bb40*/  R2UR UR10, R4 ;  /* 0x00000000040a72ca */ /* 0x000fe400000e0000 */
[----:B------:R-:W-:Y:S02]  /*2bb50*/  R2UR UR11, R5 ;  /* 0x00000000050b72ca */ /* 0x000fe400000e0000 */
[----:B---3--:R-:W-:Y:S02]  /*2bb60*/  R2UR UR4, R6 ;  /* 0x00000000060472ca */ /* 0x008fe400000e0000 */
[----:B------:R-:W-:-:S13]  /*2bb70*/  R2UR UR5, R7 ;  /* 0x00000000070572ca */ /* 0x000fda00000e0000 */
[----:B------:R-:W-:Y:S03]  /*2bb80*/  HGMMA.64x96x16.F32 R24, gdesc[UR4], RZ, !UPT, gsb0 ;  /* 0x01600000041879f0 */ /* 0x000fe6000c0008ff */
[----:B------:R-:W-:Y:S02]  /*2bb90*/  WARPGROUP.DEPBAR.LE gsb0, 0x0 ;  /* 0x00008000000079c5 */ /* 0x000fe40000010000 */
[----:B------:R0:W-:Y:S04]  /*2bba0*/  ST.E desc[UR8][R12.64], R195 ;  /* 0x000000c30c007985 */ /* 0x0001e8000c101908 */
[----:B------:R-:W2:Y:S01]  /*2bbb0*/  LD.E.64 R6, desc[UR10][R2.64] ;  /* 0x0000000a02067980 */ /* 0x000ea2000c101b00 */
[----:B------:R-:W-:Y:S01]  /*2bbc0*/  VIADD R14, R8, 0x2 ;  /* 0x00000002080e7836 */ /* 0x000fe20000000000 */
[----:B------:R-:W-:Y:S01]  /*2bbd0*/  R2UR UR7, R15 ;  /* 0x000000000f0772ca */ /* 0x000fe200000e0000 */
[----:B------:R-:W-:Y:S01]  /*2bbe0*/  WARPGROUP.ARRIVE ;  /* 0x00000000000079c5 */ /* 0x000fe20000000000 */
[----:B------:R-:W-:-:S02]  /*2bbf0*/  R2UR UR8, R4 ;  /* 0x00000000040872ca */ /* 0x000fc400000e0000 */
[----:B------:R-:W-:Y:S02]  /*2bc00*/  R2UR UR6, R14 ;  /* 0x000000000e0672ca */ /* 0x000fe400000e0000 */
[C---:B------:R-:W-:Y:S02]  /*2bc10*/  R2UR UR9, R5.reuse ;  /* 0x00000000050972ca */ /* 0x040fe400000e0000 */
[----:B------:R-:W-:Y:S02]  /*2bc20*/  R2UR UR10, R4 ;  /* 0x00000000040a72ca */ /* 0x000fe400000e0000 */
[----:B------:R-:W-:Y:S01]  /*2bc30*/  R2UR UR11, R5 ;  /* 0x00000000050b72ca */ /* 0x000fe200000e0000 */
[----:B--2---:R-:W-:Y:S01]  /*2bc40*/  VIADD R6, R6, 0x2 ;  /* 0x0000000206067836 */ /* 0x004fe20000000000 */
[----:B------:R-:W-:-:S04]  /*2bc50*/  R2UR UR5, R7 ;  /* 0x00000000070572ca */ /* 0x000fc800000e0000 */
[----:B------:R-:W-:-:S13]  /*2bc60*/  R2UR UR4, R6 ;  /* 0x00000000060472ca */ /* 0x000fda00000e0000 */
[----:B------:R-:W-:Y:S03]  /*2bc70*/  HGMMA.64x96x16.F32 R24, gdesc[UR4], R24, gsb0 ;  /* 0x01600000041879f0 */ /* 0x000fe60008000818 */
        /* <DEDUP_REMOVED lines=19> */
[----:B------:R-:W-:Y:S01]  /*2bdb0*/  WARPGROUP.ARRIVE ;  /* 0x00000000000079c5 */ /* 0x000fe20000000000 */
[----:B------:R-:W-:Y:S01]  /*2bdc0*/  IMAD.MOV.U32 R9, RZ, RZ, R15 ;  /* 0x000000ffff097224 */ /* 0x000fe200078e000f */
[----:B------:R-:W-:-:S02]  /*2bdd0*/  R2UR UR8, R4 ;  /* 0x00000000040872ca */ /* 0x000fc400000e0000 */
[----:B------:R-:W-:Y:S02]  /*2bde0*/  R2UR UR6, R8 ;  /* 0x00000000080672ca */ /* 0x000fe400000e0000 */
        /* <DEDUP_REMOVED lines=8> */
[----:B------:R-:W2:Y:S01]  /*2be70*/  LDL.64 R6, [R0+0x40] ;  /* 0x0000400000067983 */ /* 0x000ea20000100a00 */
[----:B------:R-:W-:-:S02]  /*2be80*/  R2UR UR4, R4 ;  /* 0x00000000040472ca */ /* 0x000fc400000e0000 */
        /* <DEDUP_REMOVED lines=9> */
[----:B------:R0:W5:Y:S01]  /*2bf20*/  LD.E R14, desc[UR6][R2.64+0x4] ;  /* 0x00000406020e7980 */ /* 0x000162000c101900 */
[----:B--2---:R-:W-:-:S04]  /*2bf30*/  LOP3.LUT R8, R8, 0x1, RZ, 0xfc, !PT ;  /* 0x0000000108087812 */ /* 0x004fc800078efcff */
[----:B------:R-:W-:-:S13]  /*2bf40*/  ISETP.NE.AND P0, PT, R8, 0x3, PT ;  /* 0x000000030800780c */ /* 0x000fda0003f05270 */
[----:B0-----:R-:W-:Y:S05]  /*2bf50*/  @!P0 BRA `(.L_x_2472) ;  /* 0x0000000000048947 */ /* 0x001fea0003800000 */
[----:B------:R-:W-:Y:S01]  /*2bf60*/  BPT.TRAP 0x1 ;  /* 0x000000040000795c */ /* 0x000fe20000300000 */
.L_x_2472:
[----:B------:R-:W-:Y:S05]  /*2bf70*/  BSYNC B2 ;  /* 0x0000000000027941 */ /* 0x000fea0003800000 */
.L_x_2471:
        /* <DEDUP_REMOVED lines=17> */
.L_x_2474:
[----:B------:R-:W-:Y:S05]  /*2c090*/  BSYNC B2 ;  /* 0x0000000000027941 */ /* 0x000fea0003800000 */
.L_x_2473:
        /* <DEDUP_REMOVED lines=10> */
.L_x_2476:
[----:B------:R-:W-:Y:S05]  /*2c140*/  BSYNC B2 ;  /* 0x0000000000027941 */ /* 0x000fea0003800000 */
.L_x_2475:
[----:B------:R-:W2:Y:S04]  /*2c150*/  LDL.64 R14, [R0] ;  /* 0x00000000000e7983 */ /* 0x000ea80000100a00 */
[----:B------:R-:W3:Y:S04]  /*2c160*/  LDL.64 R12, [R0+0x58] ;  /* 0x00005800000c7983 */ /* 0x000ee80000100a00 */
[----:B------:R-:W4:Y:S04]  /*2c170*/  LDL.64 R2, [R0+0x48] ;  /* 0x0000480000027983 */ /* 0x000f280000100a00 */
[----:B0----5:R-:W4:Y:S01]  /*2c180*/  LDL.64 R8, [R0+0x50] ;  /* 0x0000500000087983 */ /* 0x021f220000100a00 */
[----:B------:R-:W-:-:S02]  /*2c190*/  R2UR UR6, R4 ;  /* 0x00000000040672ca */ /* 0x000fc400000e0000 */
[C---:B------:R-:W-:Y:S02]  /*2c1a0*/  R2UR UR7, R5.reuse ;  /* 0x00000000050772ca */ /* 0x040fe400000e0000 */
[----:B------:R-:W-:Y:S02]  /*2c1b0*/  R2UR UR4, R4 ;  /* 0x00000000040472ca */ /* 0x000fe400000e0000 */
[----:B------:R-:W-:-:S09]  /*2c1c0*/  R2UR UR5, R5 ;  /* 0x00000000050572ca */ /* 0x000fd200000e0000 */
[----:B--2---:R-:W2:Y:S04]  /*2c1d0*/  LD.E R15, desc[UR6][R14.64] ;  /* 0x000000060e0f7980 */ /* 0x004ea8000c101900 */
[----:B---3--:R-:W2:Y:S01]  /*2c1e0*/  LD.E.64 R6, desc[UR4][R12.64] ;  /* 0x000000040c067980 */ /* 0x008ea2000c101b00 */
[----:B------:R-:W-:Y:S05]  /*2c1f0*/  WARPSYNC.ALL ;  /* 0x0000000000007948 */ /* 0x000fea0003800000 */
[----:B------:R-:W-:-:S02]  /*2c200*/  R2UR UR6, R4 ;  /* 0x00000000040672ca */ /* 0x000fc400000e0000 */
[C---:B------:R-:W-:Y:S02]  /*2c210*/  R2UR UR7, R5.reuse ;  /* 0x00000000050772ca */ /* 0x040fe400000e0000 */
[----:B------:R-:W-:Y:S02]  /*2c220*/  R2UR UR4, R4 ;  /* 0x00000000040472ca */ /* 0x000fe400000e0000 */
[----:B------:R-:W-:-:S09]  /*2c230*/  R2UR UR5, R5 ;  /* 0x00000000050572ca */ /* 0x000fd200000e0000 */
[----:B----4-:R-:W3:Y:S04]  /*2c240*/  LD.E R11, desc[UR6][R2.64] ;  /* 0x00000006020b7980 */ /* 0x010ee8000c101900 */
[----:B------:R-:W4:Y:S01]  /*2c250*/  LD.E.64 R18, desc[UR4][R8.64] ;  /* 0x0000000408127980 */ /* 0x000f22000c101b00 */
[----:B------:R-:W-:Y:S01]  /*2c260*/  WARPGROUP.ARRIVE ;  /* 0x00000000000079c5 */ /* 0x000fe20000000000 */
[C---:B------:R-:W-:Y:S02]  /*2c270*/  R2UR UR8, R4.reuse ;  /* 0x00000000040872ca */ /* 0x040fe400000e0000 */
[----:B------:R-:W-:Y:S02]  /*2c280*/  R2UR UR9, R5 ;  /* 0x00000000050972ca */ /* 0x000fe400000e0000 */
[----:B------:R-:W-:-:S02]  /*2c290*/  R2UR UR10, R4 ;  /* 0x00000000040a72ca */ /* 0x000fc400000e0000 */
[----:B------:R-:W-:Y:S01]  /*2c2a0*/  R2UR UR11, R5 ;  /* 0x00000000050b72ca */ /* 0x000fe200000e0000 */
[----:B--2---:R-:W-:Y:S01]  /*2c2b0*/  IMAD R6, R15, 0xc00, R6 ;  /* 0x00000c000f067824 */ /* 0x004fe200078e0206 */
[----:B------:R-:W-:-:S04]  /*2c2c0*/  R2UR UR7, R7 ;  /* 0x00000000070772ca */ /* 0x000fc800000e0000 */
[----:B------:R-:W-:Y:S02]  /*2c2d0*/  R2UR UR6, R6 ;  /* 0x00000000060672ca */ /* 0x000fe400000e0000 */
[----:B---3--:R-:W-:Y:S02]  /*2c2e0*/  ISETP.NE.U32.AND P0, PT, R11, RZ, PT ;  /* 0x000000ff0b00720c */ /* 0x008fe40003f05070 */
[----:B----4-:R-:W-:Y:S02]  /*2c2f0*/  R2UR UR4, R18 ;  /* 0x00000000120472ca */ /* 0x010fe400000e0000 */
[----:B------:R-:W-:-:S09]  /*2c300*/  R2UR UR5, R19 ;  /* 0x00000000130572ca */ /* 0x000fd200000e0000 */
[----:B------:R-:W-:-:S05]  /*2c310*/  VOTEU.ANY UP0, P0 ;  /* 0x00000000003f7886 */ /* 0x000fca0000000100 */
[----:B------:R-:W-:Y:S03]  /*2c320*/  HGMMA.64x96x16.F32 R24, gdesc[UR4], R24, UP0, gsb0 ;  /* 0x01600000041879f0 */ /* 0x000fe6000b800818 */
        /* <DEDUP_REMOVED lines=234> */
[----:B--2---:R-:W-:Y:S02]  /*2d1d0*/  VIADD R6, R8, 0xc06 ;  /* 0x00000c0608067836 */ /* 0x004fe40000000000 */
[----:B------:R-:W-:-:S03]  /*2d1e0*/  IMAD.MOV.U32 R7, RZ, RZ, R9 ;  /* 0x000000ffff077224 */ /* 0x000fc600078e0009 */
[----:B------:R-:W-:Y:S02]  /*2d1f0*/  R2UR UR4, R6 ;  /* 0x00000000060472ca */ /* 0x000fe400000e0000 */
[----:B------:R-:W-:-:S13]  /*2d200*/  R2UR UR5, R7 ;  /* 0x00000000070572ca */ /* 0x000fda00000e0000 */
[----:B------:R-:W-:Y:S03]  /*2d210*/  HGMMA.64x96x16.F32 R24, gdesc[UR4], R24, gsb0 ;  /* 0x01600000041879f0 */ /* 0x000fe60008000818 */
[----:B------:R-:W-:Y:S02]  /*2d220*/  WARPGROUP.DEPBAR.LE gsb0, 0x0 ;  /* 0x00008000000079c5 */ /* 0x000fe40000010000 */
[----:B------:R0:W-:Y:S04]  /*2d230*/  ST.E desc[UR8][R2.64], R195 ;  /* 0x000000c302007985 */ /* 0x0001e8000c101908 */
[----:B------:R-:W2:Y:S01]  /*2d240*/  LDL.64 R12, [R0+0x18] ;  /* 0x00001800000c7983 */ /* 0x000ea20000100a00 */
[----:B------:R-:W1:Y:S01]  /*2d250*/  S2R R6, SR_TID.X ;  /* 0x0000000000067919 */ /* 0x000e620000002100 */
[----:B------:R-:W-:-:S02]  /*2d260*/  R2UR UR4, R4 ;  /* 0x00000000040472ca */ /* 0x000fc400000e0000 */
[----:B------:R-:W-:Y:S01]  /*2d270*/  R2UR UR5, R5 ;  /* 0x00000000050572ca */ /* 0x000fe200000e0000 */
[----:B------:R-:W3:Y:S01]  /*2d280*/  LDL.64 R8, [R0] ;  /* 0x0000000000087983 */ /* 0x000ee20000100a00 */
[----:B-1----:R-:W-:-:S04]  /*2d290*/  SHF.R.U32.HI R7, RZ, 0x7, R6 ;  /* 0x00000007ff077819 */ /* 0x002fc80000011606 */
[----:B------:R-:W-:-:S05]  /*2d2a0*/  IADD3 R7, -R7, 0xb, RZ ;  /* 0x0000000b07077810 */ /* 0x000fca0007ffe1ff */
[----:B------:R0:W-:Y:S06]  /*2d2b0*/  BAR.ARV R7, 0x100 ;  /* 0x000400070000751d */ /* 0x0001ec0000002000 */
[----:B--2---:R-:W2:Y:S01]  /*2d2c0*/  LD.E R11, desc[UR4][R12.64] ;  /* 0x000000040c0b7980 */ /* 0x004ea2000c101900 */
[----:B------:R-:W-:Y:S02]  /*2d2d0*/  R2UR UR4, R4 ;  /* 0x00000000040472ca */ /* 0x000fe400000e0000 */
[----:B------:R-:W-:Y:S01]  /*2d2e0*/  R2UR UR5, R5 ;  /* 0x00000000050572ca */ /* 0x000fe200000e0000 */
[----:B------:R-:W-:-:S12]  /*2d2f0*/  BSSY B2, `(.L_x_2478) ;  /* 0x0000006000027945 */ /* 0x000fd80003800000 */
[----:B---3--:R0:W5:Y:S01]  /*2d300*/  LD.E R8, desc[UR4][R8.64] ;  /* 0x0000000408087980 */ /* 0x008162000c101900 */
[----:B--2---:R-:W-:-:S04]  /*2d310*/  LOP3.LUT R11, R11, 0x1, RZ, 0xfc, !PT ;  /* 0x000000010b0b7812 */ /* 0x004fc800078efcff */
[----:B------:R-:W-:-:S13]  /*2d320*/  ISETP.NE.AND P0, PT, R11, 0x3, PT ;  /* 0x000000030b00780c */ /* 0x000fda0003f05270 */
[----:B0-----:R-:W-:Y:S05]  /*2d330*/  @!P0 BRA `(.L_x_2479) ;  /* 0x0000000000048947 */ /* 0x001fea0003800000 */
[----:B------:R-:W-:Y:S01]  /*2d340*/  BPT.TRAP 0x1 ;  /* 0x000000040000795c */ /* 0x000fe20000300000 */
.L_x_2479:
[----:B------:R-:W-:Y:S05]  /*2d350*/  BSYNC B2 ;  /* 0x0000000000027941 */ /* 0x000fea0003800000 */
.L_x_2478:
[C---:B------:R-:W-:Y:S01]  /*2d360*/  R2UR UR6, R4.reuse ;  /* 0x00000000040672ca */ /* 0x040fe200000e0000 */
[----:B------:R-:W2:Y:S01]  /*2d370*/  LDL R11, [R1+0x450] ;  /* 0x00045000010b7983 */ /* 0x000ea20000100800 */
[C---:B------:R-:W-:Y:S02]  /*2d380*/  R2UR UR7, R5.reuse ;  /* 0x00000000050772ca */ /* 0x040fe400000e0000 */
[----:B------:R-:W-:Y:S01]  /*2d390*/  R2UR UR4, R4 ;  /* 0x00000000040472ca */ /* 0x000fe200000e0000 */
[----:B------:R-:W3:Y:S01]  /*2d3a0*/  LDL R9, [R1+0x454] ;  /* 0x0004540001097983 */ /* 0x000ee20000100800 */
[----:B------:R-:W-:-:S09]  /*2d3b0*/  R2UR UR5, R5 ;  /* 0x00000000050572ca */ /* 0x000fd200000e0000 */
[----:B------:R-:W4:Y:S04]  /*2d3c0*/  LD.E.64 R2, desc[UR6][R12.64+0x20] ;  /* 0x000020060c027980 */ /* 0x000f28000c101b00 */
[----:B------:R-:W2:Y:S01]  /*2d3d0*/  LD.E R7, desc[UR4][R12.64+0xc] ;  /* 0x00000c040c077980 */ /* 0x000ea2000c101900 */
[----:B----4-:R-:W-:-:S05]  /*2d3e0*/  MOV R3, R2 ;  /* 0x0000000200037202 */ /* 0x010fca0000000f00 */
[----:B-----5:R-:W-:-:S05]  /*2d3f0*/  IMAD R8, R8, 0x8, R3 ;  /* 0x0000000808087824 */ /* 0x020fca00078e0203 */
[----:B--2---:R-:W-:-:S04]  /*2d400*/  PRMT R7, R7, 0x654, R8 ;  /* 0x0000065407077816 */ /* 0x004fc80000000008 */
[----:B------:R0:W-:Y:S01]  /*2d410*/  SYNCS.ARRIVE.TRANS64.RED.A1T0 RZ, [R7+URZ], RZ ;  /* 0x000000ff07ff79a7 */ /* 0x0001e2000810043f */
[----:B------:R-:W2:Y:S04]  /*2d420*/  LDL.64 R2, [R0+0x68] ;  /* 0x0000680000027983 */ /* 0x000ea80000100a00 */
[----:B------:R-:W4:Y:S04]  /*2d430*/  LD.E R79, desc[UR4][R22.64] ;  /* 0x00000004164f7980 */ /* 0x000f28000c101900 */
[----:B0-----:R-:W3:Y:S04]  /*2d440*/  LD.E R7, desc[UR4][R22.64+0x24] ;  /* 0x0000240416077980 */ /* 0x001ee8000c101900 */
[----:B--2---:R-:W2:Y:S01]  /*2d450*/  LD.E.64 R2, desc[UR4][R2.64] ;  /* 0x0000000402027980 */ /* 0x004ea2000c101b00 */
[----:B---3--:R-:W-:-:S13]  /*2d460*/  ISETP.NE.AND P0, PT, R7, 0x1, PT ;  /* 0x000000010700780c */ /* 0x008fda0003f05270 */
[C---:B------:R-:W-:Y:S02]  /*2d470*/  @P0 R2UR UR6, R4.reuse ;  /* 0x00000000040602ca */ /* 0x040fe400000e0000 */
[C---:B------:R-:W-:Y:S02]  /*2d480*/  @P0 R2UR UR7, R5.reuse ;  /* 0x00000000050702ca */ /* 0x040fe400000e0000 */
[C---:B------:R-:W-:Y:S02]  /*2d490*/  R2UR UR14, R4.reuse ;  /* 0x00000000040e72ca */ /* 0x040fe400000e0000 */
[----:B------:R-:W-:Y:S02]  /*2d4a0*/  R2UR UR15, R5 ;  /* 0x00000000050f72ca */ /* 0x000fe400000e0000 */
[----:B------:R-:W-:-:S07]  /*2d4b0*/  R2UR UR10, R4 ;  /* 0x00000000040a72ca */ /* 0x000fce00000e0000 */
[----:B------:R-:W3:Y:S01]  /*2d4c0*/  @P0 LD.E R82, desc[UR6][R22.64+0x2c] ;  /* 0x00002c0616520980 */ /* 0x000ee2000c101900 */
[C---:B------:R-:W-:Y:S02]  /*2d4d0*/  R2UR UR6, R4.reuse ;  /* 0x00000000040672ca */ /* 0x040fe400000e0000 */
[C---:B------:R-:W-:Y:S01]  /*2d4e0*/  R2UR UR7, R5.reuse ;  /* 0x00000000050772ca */ /* 0x040fe200000e0000 */
[----:B------:R-:W4:Y:S01]  /*2d4f0*/  LD.E R7, desc[UR14][R22.64+0x18] ;  /* 0x0000180e16077980 */ /* 0x000f22000c101900 */
[C---:B------:R-:W-:Y:S02]  /*2d500*/  R2UR UR11, R5.reuse ;  /* 0x00000000050b72ca */ /* 0x040fe400000e0000 */
[C---:B------:R-:W-:Y:S02]  /*2d510*/  R2UR UR8, R4.reuse ;  /* 0x00000000040872ca */ /* 0x040fe400000e0000 */
[----:B------:R-:W-:Y:S02]  /*2d520*/  R2UR UR9, R5 ;  /* 0x00000000050972ca */ /* 0x000fe400000e0000 */
[----:B------:R-:W-:-:S02]  /*2d530*/  R2UR UR12, R4 ;  /* 0x00000000040c72ca */ /* 0x000fc400000e0000 */
[----:B------:R-:W-:-:S03]  /*2d540*/  R2UR UR13, R5 ;  /* 0x00000000050d72ca */ /* 0x000fc600000e0000 */
[----:B------:R-:W3:Y:S04]  /*2d550*/  LD.E R8, desc[UR6][R22.64+0x4] ;  /* 0x0000040616087980 */ /* 0x000ee8000c101900 */
[----:B------:R-:W3:Y:S04]  /*2d560*/  LD.E R20, desc[UR10][R22.64+0xc] ;  /* 0x00000c0a16147980 */ /* 0x000ee8000c101900 */
[----:B------:R-:W3:Y:S04]  /*2d570*/  LD.E R19, desc[UR8][R22.64+0x10] ;  /* 0x0000100816137980 */ /* 0x000ee8000c101900 */
[----:B------:R-:W3:Y:S04]  /*2d580*/  LD.E R21, desc[UR12][R22.64+0x14] ;  /* 0x0000140c16157980 */ /* 0x000ee8000c101900 */
[----:B--2---:R0:W2:Y:S02]  /*2d590*/  LD.E R18, desc[UR4][R2.64] ;  /* 0x0000000402127980 */ /* 0x0040a4000c101900 */
[----:B0-----:R-:W-:-:S02]  /*2d5a0*/  IMAD.MOV.U32 R2, RZ, RZ, R9 ;  /* 0x000000ffff027224 */ /* 0x001fc400078e0009 */
[----:B------:R-:W-:-:S05]  /*2d5b0*/  IMAD.MOV.U32 R3, RZ, RZ, R11 ;  /* 0x000000ffff037224 */ /* 0x000fca00078e000b */
[----:B------:R0:W3:Y:S01]  /*2d5c0*/  LD.E R80, desc[UR4][R2.64] ;  /* 0x0000000402507980 */ /* 0x0000e2000c101900 */
[----:B------:R-:W-:Y:S02]  /*2d5d0*/  @P0 R2UR UR4, R4 ;  /* 0x00000000040402ca */ /* 0x000fe400000e0000 */
[----:B------:R-:W-:-:S13]  /*2d5e0*/  @P0 R2UR UR5, R5 ;  /* 0x00000000050502ca */ /* 0x000fda00000e0000 */
[----:B------:R-:W3:Y:S01]  /*2d5f0*/  @P0 LD.E R81, desc[UR4][R22.64+0x28] ;  /* 0x0000280416510980 */ /* 0x000ee2000c101900 */
[----:B------:R-:W-:Y:S02]  /*2d600*/  R2UR UR4, R4 ;  /* 0x00000000040472ca */ /* 0x000fe400000e0000 */
[----:B------:R-:W-:-:S13]  /*2d610*/  R2UR UR5, R5 ;  /* 0x00000000050572ca */ /* 0x000fda00000e0000 */
[----:B------:R-:W3:Y:S01]  /*2d620*/  LD.E R3, desc[UR4][R22.64+0x8] ;  /* 0x0000080416037980 */ /* 0x000ee2000c101900 */
[----:B----4-:R-:W-:Y:S01]  /*2d630*/  ISETP.GE.AND P1, PT, R7, 0x1, PT ;  /* 0x000000010700780c */ /* 0x010fe20003f26270 */
[----:B------:R-:W-:Y:S01]  /*2d640*/  BSSY B2, `(.L_x_2480) ;  /* 0x00000ae000027945 */ /* 0x000fe20003800000 */
[-C--:B--2---:R-:W-:Y:S01]  /*2d650*/  FMUL.FTZ R14, R34, R18.reuse ;  /* 0x00000012220e7220 */ /* 0x084fe20000410000 */
[----:B------:R-:W-:Y:S01]  /*2d660*/  SHF.R.S32.HI R34, RZ, 0x1f, R79 ;  /* 0x0000001fff227819 */ /* 0x000fe2000001144f */
        /* <DEDUP_REMOVED lines=14> */
[----:B------:R-:W-:Y:S01]  /*2d750*/  SHF.R.S32.HI R41, RZ, 0x1f, R40 ;  /* 0x0000001fff297819 */ /* 0x000fe20000011428 */
[-C--:B------:R-:W-:Y:S01]  /*2d760*/  FMUL.FTZ R30, R46, R18.reuse ;  /* 0x000000122e1e7220 */ /* 0x080fe20000410000 */
[-C--:B------:R-:W-:Y:S01]  /*2d770*/  FMUL.FTZ R31, R47, R18.reuse ;  /* 0x000000122f1f7220 */ /* 0x080fe20000410000 */
[----:B------:R-:W-:Y:S01]  /*2d780*/  LEA.HI R46, R34, R79, RZ, 0x2 ;  /* 0x0000004f222e7211 */ /* 0x000fe200078f10ff */
[----:B0-----:R-:W-:Y:S01]  /*2d790*/  FMUL.FTZ R2, R26, R18 ;  /* 0x000000121a027220 */ /* 0x001fe20000410000 */
[----:B------:R-:W-:Y:S01]  /*2d7a0*/  LEA.HI R47, R41, R40, RZ, 0x2 ;  /* 0x00000028292f7211 */ /* 0x000fe200078f10ff */
[-C--:B------:R-:W-:Y:S01]  /*2d7b0*/  FMUL.FTZ R11, R27, R18.reuse ;  /* 0x000000121b0b7220 */ /* 0x080fe20000410000 */
[-C--:B------:R-:W-:Y:S01]  /*2d7c0*/  FMUL.FTZ R26, R42, R18.reuse ;  /* 0x000000122a1a7220 */ /* 0x080fe20000410000 */
[-C--:B------:R-:W-:Y:S01]  /*2d7d0*/  FMUL.FTZ R27, R43, R18.reuse ;  /* 0x000000122b1b7220 */ /* 0x080fe20000410000 */
[-C--:B------:R-:W-:Y:S01]  /*2d7e0*/  FMUL.FTZ R43, R48, R18.reuse ;  /* 0x00000012302b7220 */ /* 0x080fe20000410000 */
[----:B------:R-:W-:Y:S01]  /*2d7f0*/  FMUL.FTZ R42, R49, R18 ;  /* 0x00000012312a7220 */ /* 0x000fe20000410000 */
[----:B------:R-:W-:-:S02]  /*2d800*/  LOP3.LUT R46, R46, 0xfffffffc, RZ, 0xc0, !PT ;  /* 0xfffffffc2e2e7812 */ /* 0x000fc400078ec0ff */
[--C-:B------:R-:W-:Y:S02]  /*2d810*/  SHF.R.S32.HI R48, RZ, 0x2, R47.reuse ;  /* 0x00000002ff307819 */ /* 0x100fe4000001142f */
[----:B------:R-:W-:Y:S01]  /*2d820*/  SHF.R.S32.HI R49, RZ, 0x1f, R47 ;  /* 0x0000001fff317819 */ /* 0x000fe2000001142f */
[----:B------:R-:W-:Y:S01]  /*2d830*/  IMAD.IADD R79, R79, 0x1, -R46 ;  /* 0x000000014f4f7824 */ /* 0x000fe200078e0a2e */
[----:B------:R-:W-:Y:S02]  /*2d840*/  SHF.R.S32.HI R46, RZ, 0x7, R39 ;  /* 0x00000007ff2e7819 */ /* 0x000fe40000011427 */
[----:B------:R-:W-:Y:S02]  /*2d850*/  LEA.HI R49, R49, R48, RZ, 0x3 ;  /* 0x0000003031317211 */ /* 0x000fe400078f18ff */
[----:B------:R-:W-:Y:S02]  /*2d860*/  LEA.HI R41, R41, R40, RZ, 0x5 ;  /* 0x0000002829297211 */ /* 0x000fe400078f28ff */
[----:B------:R-:W-:-:S02]  /*2d870*/  LOP3.LUT R49, R49, 0xfffffff8, RZ, 0xc0, !PT ;  /* 0xfffffff831317812 */ /* 0x000fc400078ec0ff */
[----:B------:R-:W-:Y:S02]  /*2d880*/  LEA.HI R39, R39, R46, RZ, 0x1 ;  /* 0x0000002e27277211 */ /* 0x000fe400078f08ff */
[----:B------:R-:W-:Y:S01]  /*2d890*/  SHF.R.S32.HI R41, RZ, 0x5, R41 ;  /* 0x00000005ff297819 */ /* 0x000fe20000011429 */
[----:B------:R-:W-:Y:S01]  /*2d8a0*/  IMAD.IADD R49, R48, 0x1, -R49 ;  /* 0x0000000130317824 */ /* 0x000fe200078e0a31 */
[----:B------:R-:W-:Y:S02]  /*2d8b0*/  LOP3.LUT R39, R39, 0x3fffffe, RZ, 0xc0, !PT ;  /* 0x03fffffe27277812 */ /* 0x000fe400078ec0ff */
[----:B------:R-:W-:Y:S01]  /*2d8c0*/  LEA.HI R48, R79, R79, RZ, 0x1 ;  /* 0x0000004f4f307211 */ /* 0x000fe200078f08ff */
[----:B---3--:R-:W-:Y:S02]  /*2d8d0*/  IMAD R80, R80, 0x8, R41 ;  /* 0x0000000850507824 */ /* 0x008fe400078e0229 */
[----:B------:R-:W-:Y:S01]  /*2d8e0*/  IMAD.IADD R39, R46, 0x1, -R39 ;  /* 0x000000012e277824 */ /* 0x000fe200078e0a27 */
[----:B------:R-:W-:Y:S01]  /*2d8f0*/  LOP3.LUT R48, R48, 0x1ffffffe, RZ, 0xc0, !PT ;  /* 0x1ffffffe30307812 */ /* 0x000fe200078ec0ff */
[----:B------:R-:W-:-:S02]  /*2d900*/  IMAD.U32 R46, R80, 0x10, R49 ;  /* 0x00000010502e7824 */ /* 0x000fc400078e0031 */
[----:B------:R-:W-:Y:S02]  /*2d910*/  FMUL.FTZ R52, R52, R18 ;  /* 0x0000001234347220 */ /* 0x000fe40000410000 */
[----:B------:R-:W-:Y:S02]  /*2d920*/  IMAD.IADD R48, R79, 0x1, -R48 ;  /* 0x000000014f307824 */ /* 0x000fe400078e0a30 */
[----:B------:R-:W-:Y:S01]  /*2d930*/  IMAD R39, R39, 0x40, R46 ;  /* 0x0000004027277824 */ /* 0x000fe200078e022e */
[----:B------:R0:W1:Y:S03]  /*2d940*/  MUFU.TANH R83, R52 ;  /* 0x0000003400537308 */ /* 0x0000660000002400 */
[----:B0-----:R-:W-:-:S04]  /*2d950*/  IMAD R52, R48, 0x8, R39 ;  /* 0x0000000830347824 */ /* 0x001fc800078e0227 */
[----:B------:R-:W-:-:S05]  /*2d960*/  @P0 IMAD.HI.U32 R81, R52, R81, RZ ;  /* 0x0000005134510227 */ /* 0x000fca00078e00ff */
[----:B------:R-:W-:Y:S01]  /*2d970*/  @P0 SHF.R.U32.HI R52, RZ, R82, R81 ;  /* 0x00000052ff340219 */ /* 0x000fe20000011651 */
[-C--:B------:R-:W-:Y:S01]  /*2d980*/  FMUL.FTZ R61, R61, R18.reuse ;  /* 0x000000123d3d7220 */ /* 0x080fe20000410000 */
[----:B------:R-:W-:Y:S01]  /*2d990*/  LOP3.LUT R47, R47, 0x7ffffffc, RZ, 0xc0, !PT ;  /* 0x7ffffffc2f2f7812 */ /* 0x000fe200078ec0ff */
[-C--:B------:R-:W-:Y:S02]  /*2d9a0*/  FMUL.FTZ R64, R64, R18.reuse ;  /* 0x0000001240407220 */ /* 0x080fe40000410000 */
[----:B------:R-:W0:Y:S01]  /*2d9b0*/  SHFL.IDX PT, R46, R52, RZ, 0x1c1f ;  /* 0x001c1fff342e7589 */ /* 0x000e2200000e0000 */
[----:B------:R-:W-:Y:S02]  /*2d9c0*/  IMAD.MOV.U32 R39, RZ, RZ, -0x60 ;  /* 0xffffffa0ff277424 */ /* 0x000fe400078e00ff */
[-C--:B------:R-:W-:Y:S01]  /*2d9d0*/  FMUL.FTZ R75, R33, R18.reuse ;  /* 0x00000012214b7220 */ /* 0x080fe20000410000 */
[-C--:B------:R-:W-:Y:S01]  /*2d9e0*/  FMUL.FTZ R77, R55, R18.reuse ;  /* 0x00000012374d7220 */ /* 0x080fe20000410000 */
[-C--:B------:R-:W-:Y:S01]  /*2d9f0*/  FMUL.FTZ R78, R58, R18.reuse ;  /* 0x000000123a4e7220 */ /* 0x080fe20000410000 */
[-C--:B------:R-:W-:Y:S01]  /*2da00*/  FMUL.FTZ R74, R32, R18.reuse ;  /* 0x00000012204a7220 */ /* 0x080fe20000410000 */
[----:B------:R2:W3:Y:S01]  /*2da10*/  MUFU.TANH R55, R61 ;  /* 0x0000003d00377308 */ /* 0x0004e20000002400 */
[-C--:B------:R-:W-:Y:S01]  /*2da20*/  FMUL.FTZ R33, R62, R18.reuse ;  /* 0x000000123e217220 */ /* 0x080fe20000410000 */
[----:B------:R-:W-:Y:S01]  /*2da30*/  FMUL.FTZ R34, R63, R18 ;  /* 0x000000123f227220 */ /* 0x000fe20000410000 */
[----:B------:R-:W-:-:S02]  /*2da40*/  IMAD.IADD R47, R40, 0x1, -R47 ;  /* 0x00000001282f7824 */ /* 0x000fc400078e0a2f */
[-C--:B------:R-:W-:Y:S01]  /*2da50*/  FMUL.FTZ R28, R28, R18.reuse ;  /* 0x000000121c1c7220 */ /* 0x080fe20000410000 */
[-C--:B------:R-:W-:Y:S01]  /*2da60*/  FMUL.FTZ R29, R29, R18.reuse ;  /* 0x000000121d1d7220 */ /* 0x080fe20000410000 */
        /* <DEDUP_REMOVED lines=16> */
[----:B------:R-:W-:-:S02]  /*2db70*/  IMAD R40, R10, R39, 0x1 ;  /* 0x000000010a287424 */ /* 0x000fc400078e0227 */
[-C--:B----4-:R-:W-:Y:S01]  /*2db80*/  FMUL.FTZ R64, R71, R18.reuse ;  /* 0x0000001247407220 */ /* 0x090fe20000410000 */
[----:B------:R-:W2:Y:S01]  /*2db90*/  MUFU.TANH R9, R9 ;  /* 0x0000000900097308 */ /* 0x000ea20000002400 */
[----:B------:R-:W-:Y:S02]  /*2dba0*/  IMAD R40, R47, -0x2, R40 ;  /* 0xfffffffe2f287824 */ /* 0x000fe400078e0228 */
[----:B------:R-:W-:Y:S01]  /*2dbb0*/  FMUL.FTZ R53, R53, R18 ;  /* 0x0000001235357220 */ /* 0x000fe20000410000 */
[----:B------:R-:W-:-:S04]  /*2dbc0*/  LOP3.LUT R39, RZ, R20, RZ, 0x33, !PT ;  /* 0x00000014ff277212 */ /* 0x000fc800078e33ff */
[----:B------:R-:W4:Y:S01]  /*2dbd0*/  MUFU.TANH R72, R72 ;  /* 0x0000004800487308 */ /* 0x000f220000002400 */
        /* <DEDUP_REMOVED lines=42> */
[----:B------:R-:W1:Y:S01]  /*2de80*/  MUFU.TANH R64, R64 ;  /* 0x0000004000407308 */ /* 0x000e620000002400 */
[----:B------:R-:W-:-:S02]  /*2de90*/  IMAD.IADD R59, R18, 0x1, R19 ;  /* 0x00000001123b7824 */ /* 0x000fc400078e0213 */
[----:B------:R-:W-:Y:S02]  /*2dea0*/  IMAD.IADD R67, R18, 0x1, R39 ;  /* 0x0000000112437824 */ /* 0x000fe400078e0227 */
[----:B------:R-:W-:Y:S02]  /*2deb0*/  IMAD R70, R10, -0x60, R21 ;  /* 0xffffffa00a467824 */ /* 0x000fe400078e0215 */
[----:B------:R-:W-:Y:S01]  /*2dec0*/  VIADD R71, R40, 0xffffffff ;  /* 0xffffffff28477836 */ /* 0x000fe20000000000 */
[----:B------:R3:W1:Y:S01]  /*2ded0*/  MUFU.TANH R84, R53 ;  /* 0x0000003500547308 */ /* 0x0006620000002400 */
[--C-:B0-----:R-:W-:Y:S02]  /*2dee0*/  IMAD.IADD R54, R59, 0x1, R46.reuse ;  /* 0x000000013b367824 */ /* 0x101fe400078e022e */
[----:B---3--:R-:W-:Y:S01]  /*2def0*/  IMAD.IADD R53, R67, 0x1, R46 ;  /* 0x0000000143357824 */ /* 0x008fe200078e022e */
[----:B--2-4-:R-:W-:Y:S06]  /*2df00*/  @!P1 BRA `(.L_x_2481) ;  /* 0x0000000000849947 */ /* 0x014fec0003800000 */
        /* <DEDUP_REMOVED lines=8> */
[C---:B------:R-:W-:Y:S02]  /*2df90*/  R2UR UR4, R4.reuse ;  /* 0x00000000040472ca */ /* 0x040fe400000e0000 */
[C---:B------:R-:W-:Y:S02]  /*2dfa0*/  R2UR UR5, R5.reuse ;  /* 0x00000000050572ca */ /* 0x040fe400000e0000 */
[----:B------:R-:W-:Y:S02]  /*2dfb0*/  R2UR UR6, R4 ;  /* 0x00000000040672ca */ /* 0x000fe400000e0000 */
[----:B------:R-:W-:-:S09]  /*2dfc0*/  R2UR UR7, R5 ;  /* 0x00000000050772ca */ /* 0x000fd200000e0000 */
[----:B------:R-:W2:Y:S04]  /*2dfd0*/  LD.E R19, desc[UR4][R22.64+0x1c] ;  /* 0x00001c0416137980 */ /* 0x000ea8000c101900 */
[----:B------:R-:W3:Y:S01]  /*2dfe0*/  LD.E R21, desc[UR6][R22.64+0x20] ;  /* 0x0000200616157980 */ /* 0x000ee2000c101900 */
[----:B--2---:R-:W-:-:S05]  /*2dff0*/  IMAD.HI.U32 R18, R18, R19, RZ ;  /* 0x0000001312127227 */ /* 0x004fca00078e00ff */
[----:B---3--:R-:W-:-:S07]  /*2e000*/  SHF.R.U32.HI R18, RZ, R21, R18 ;  /* 0x00000015ff127219 */ /* 0x008fce0000011612 */
.L_x_2485:
[----:B------:R-:W-:Y:S05]  /*2e010*/  BSYNC B4 ;  /* 0x0000000000047941 */ /* 0x000fea0003800000 */
.L_x_2484:
[----:B------:R-:W-:Y:S01]  /*2e020*/  LOP3.LUT R18, RZ, R18, RZ, 0x33, !PT ;  /* 0x00000012ff127212 */ /* 0x000fe200078e33ff */
[----:B------:R-:W-:Y:S06]  /*2e030*/  BRA `(.L_x_2486) ;  /* 0x0000000000287947 */ /* 0x000fec0003800000 */
.L_x_2483:
[----:B------:R-:W-:-:S13]  /*2e040*/  ISETP.NE.AND P0, PT, R7, 0x1, PT ;  /* 0x000000010700780c */ /* 0x000fda0003f05270 */
        /* <DEDUP_REMOVED lines=9> */
.L_x_2486:
[----:B------:R-:W-:Y:S05]  /*2e0e0*/  BSYNC B3 ;  /* 0x0000000000037941 */ /* 0x000fea0003800000 */
.L_x_2482:
[----:B------:R-:W-:-:S05]  /*2e0f0*/  IMAD R18, R7, R18, R71 ;  /* 0x0000001207127224 */ /* 0x000fca00078e0247 */
[----:B------:R-:W-:Y:S02]  /*2e100*/  VIMNMX R53, R53, R18, !PT ;  /* 0x0000001235357248 */ /* 0x000fe40007fe0100 */
[----:B------:R-:W-:-:S07]  /*2e110*/  VIADDMNMX R54, R18, R7, R54, PT ;  /* 0x0000000712367246 */ /* 0x000fce0003800136 */
.L_x_2481:
[----:B------:R-:W-:Y:S05]  /*2e120*/  BSYNC B2 ;  /* 0x0000000000027941 */ /* 0x000fea0003800000 */
.L_x_2480:
        /* <DEDUP_REMOVED lines=68> */
[----:B-1----:R-:W-:Y:S02]  /*2e570*/  FSEL R41, R83, -INF , !P2 ;  /* 0xff80000053297808 */ /* 0x002fe40005000000 */
        /* <DEDUP_REMOVED lines=32> */
[----:B------:R-:W-:Y:S01]  /*2e780*/  FSEL R28, R65, -INF , !P5 ;  /* 0xff800000411c7808 */ /* 0x000fe20006800000 */
[----:B0-----:R-:W-:Y:S01]  /*2e790*/  IMAD.IADD R65, R67, 0x1, R52 ;  /* 0x0000000143417824 */ /* 0x001fe200078e0234 */
[----:B------:R-:W-:-:S04]  /*2e7a0*/  ISETP.GE.AND P5, PT, R70, 0x59, PT ;  /* 0x000000594600780c */ /* 0x000fc80003fa6270 */
[----:B------:R-:W-:-:S04]  /*2e7b0*/  ISETP.GT.AND P6, PT, R53, 0x58, !P5 ;  /* 0x000000583500780c */ /* 0x000fc80006fc4270 */
[----:B------:R-:W-:-:S04]  /*2e7c0*/  ISETP.LT.OR P6, PT, R54, 0x59, P6 ;  /* 0x000000593600780c */ /* 0x000fc800037c1670 */
[----:B------:R-:W-:Y:S01]  /*2e7d0*/  FSEL R21, R68, -INF , !P6 ;  /* 0xff80000044157808 */ /* 0x000fe20007000000 */
[----:B------:R-:W-:Y:S01]  /*2e7e0*/  IMAD.IADD R68, R59, 0x1, R52 ;  /* 0x000000013b447824 */ /* 0x000fe200078e0234 */
        /* <DEDUP_REMOVED lines=8> */
[----:B------:R-:W-:-:S04]  /*2e870*/  ISETP.LT.OR P6, PT, R54, 0x5a, P6 ;  /* 0x0000005a3600780c */ /* 0x000fc800037c1670 */
        /* <DEDUP_REMOVED lines=19> */
.L_x_2492:
[----:B------:R-:W-:Y:S05]  /*2e9b0*/  BSYNC B4 ;  /* 0x0000000000047941 */ /* 0x000fea0003800000 */
.L_x_2491:
[----:B------:R-:W-:Y:S01]  /*2e9c0*/  LOP3.LUT R8, RZ, R8, RZ, 0x33, !PT ;  /* 0x00000008ff087212 */ /* 0x000fe200078e33ff */
[----:B------:R-:W-:Y:S06]  /*2e9d0*/  BRA `(.L_x_2493) ;  /* 0x0000000000287947 */ /* 0x000fec0003800000 */
.L_x_2490:
        /* <DEDUP_REMOVED lines=10> */
.L_x_2493:
[----:B------:R-:W-:Y:S05]  /*2ea80*/  BSYNC B3 ;  /* 0x0000000000037941 */ /* 0x000fea0003800000 */
.L_x_2489:
[----:B------:R-:W-:-:S05]  /*2ea90*/  IMAD R8, R7, R8, R71 ;  /* 0x0000000807087224 */ /* 0x000fca00078e0247 */
[----:B------:R-:W-:Y:S02]  /*2eaa0*/  VIADDMNMX R68, R8, R7, R68, PT ;  /* 0x0000000708447246 */ /* 0x000fe40003800144 */
[----:B------:R-:W-:-:S07]  /*2eab0*/  VIMNMX R65, R65, R8, !PT ;  /* 0x0000000841417248 */ /* 0x000fce0007fe0100 */
.L_x_2488:
[----:B------:R-:W-:Y:S05]  /*2eac0*/  BSYNC B2 ;  /* 0x0000000000027941 */ /* 0x000fea0003800000 */
.L_x_2487:
[----:B------:R-:W2:Y:S01]  /*2ead0*/  LDL.64 R8, [R0+0x70] ;  /* 0x0000700000087983 */ /* 0x000ea20000100a00 */
        /* <DEDUP_REMOVED lines=61> */
[----:B------:R-:W-:Y:S02]  /*2eeb0*/  R2UR UR4, R4 ;  /* 0x00000000040472ca */ /* 0x000fe400000e0000 */
[----:B------:R-:W-:Y:S02]  /*2eec0*/  ISETP.LT.OR P0, PT, R68, 0x41, P0 ;  /* 0x000000414400780c */ /* 0x000fe40000701670 */
[----:B------:R-:W-:Y:S02]  /*2eed0*/  R2UR UR5, R5 ;  /* 0x00000000050572ca */ /* 0x000fe400000e0000 */
[----:B------:R-:W-:-:S02]  /*2eee0*/  FSEL R30, R78, -INF , !P0 ;  /* 0xff8000004e1e7808 */ /* 0x000fc40004000000 */
[----:B------:R-:W-:Y:S02]  /*2eef0*/  ISETP.GT.AND P0, PT, R65, RZ, !P6 ;  /* 0x000000ff4100720c */ /* 0x000fe40007704270 */
[----:B------:R-:W-:Y:S02]  /*2ef00*/  ISETP.NE.AND P6, PT, R70, RZ, PT ;  /* 0x000000ff4600720c */ /* 0x000fe40003fc5270 */
[----:B------:R-:W-:Y:S02]  /*2ef10*/  ISETP.LT.OR P0, PT, R68, 0x1, P0 ;  /* 0x000000014400780c */ /* 0x000fe40000701670 */
[----:B------:R-:W-:Y:S02]  /*2ef20*/  ISETP.NE.AND P1, PT, R92, RZ, PT ;  /* 0x000000ff5c00720c */ /* 0x000fe40003f25270 */
[----:B------:R-:W-:Y:S02]  /*2ef30*/  FSEL R26, R2, -INF , !P0 ;  /* 0xff800000021a7808 */ /* 0x000fe40004000000 */
[----:B------:R-:W-:Y:S01]  /*2ef40*/  ISETP.NE.AND P0, PT, R91, RZ, PT ;  /* 0x000000ff5b00720c */ /* 0x000fe20003f05270 */
[----:B--2---:R-:W2:Y:S03]  /*2ef50*/  LD.E.64 R2, desc[UR4][R8.64] ;  /* 0x0000000408027980 */ /* 0x004ea6000c101b00 */
[----:B------:R-:W-:-:S02]  /*2ef60*/  ISETP.GT.AND P0, PT, R65, 0x41, !P0 ;  /* 0x000000414100780c */ /* 0x000fc40004704270 */
[C---:B------:R-:W-:Y:S01]  /*2ef70*/  ISETP.GT.AND P1, PT, R65.reuse, 0x48, !P1 ;  /* 0x000000484100780c */ /* 0x040fe20004f24270 */
[----:B------:R-:W3:Y:S01]  /*2ef80*/  LD.E R27, desc[UR4][R8.64+0x10] ;  /* 0x00001004081b7980 */ /* 0x000ee2000c101900 */
[C---:B------:R-:W-:Y:S02]  /*2ef90*/  ISETP.LT.OR P0, PT, R68.reuse, 0x42, P0 ;  /* 0x000000424400780c */ /* 0x040fe40000701670 */
[C---:B------:R-:W-:Y:S02]  /*2efa0*/  ISETP.GT.AND P2, PT, R65.reuse, 0x49, !P2 ;  /* 0x000000494100780c */ /* 0x040fe40005744270 */
[----:B------:R-:W-:Y:S02]  /*2efb0*/  ISETP.LT.OR P1, PT, R68, 0x49, P1 ;  /* 0x000000494400780c */ /* 0x000fe40000f21670 */
[----:B------:R-:W-:Y:S02]  /*2efc0*/  FSEL R32, R32, -INF , !P0 ;  /* 0xff80000020207808 */ /* 0x000fe40004000000 */
[----:B------:R-:W-:-:S02]  /*2efd0*/  ISETP.GT.AND P3, PT, R65, 0x50, !P3 ;  /* 0x000000504100780c */ /* 0x000fc40005f64270 */
[C---:B------:R-:W-:Y:S02]  /*2efe0*/  ISETP.LT.OR P2, PT, R68.reuse, 0x4a, P2 ;  /* 0x0000004a4400780c */ /* 0x040fe40001741670 */
[----:B------:R-:W-:Y:S02]  /*2eff0*/  FSEL R33, R33, -INF , !P1 ;  /* 0xff80000021217808 */ /* 0x000fe40004800000 */
[C---:B------:R-:W-:Y:S02]  /*2f000*/  ISETP.GT.AND P4, PT, R65.reuse, 0x51, !P4 ;  /* 0x000000514100780c */ /* 0x040fe40006784270 */
[C---:B------:R-:W-:Y:S02]  /*2f010*/  ISETP.GT.AND P5, PT, R65.reuse, 0x58, !P5 ;  /* 0x000000584100780c */ /* 0x040fe40006fa4270 */
[----:B------:R-:W-:Y:S02]  /*2f020*/  ISETP.GT.AND P6, PT, R65, 0x59, !P6 ;  /* 0x000000594100780c */ /* 0x000fe400077c4270 */
[----:B------:R-:W-:-:S02]  /*2f030*/  ISETP.LT.OR P3, PT, R68, 0x51, P3 ;  /* 0x000000514400780c */ /* 0x000fc40001f61670 */
[----:B------:R-:W-:Y:S02]  /*2f040*/  FSEL R34, R34, -INF , !P2 ;  /* 0xff80000022227808 */ /* 0x000fe40005000000 */
[C---:B------:R-:W-:Y:S02]  /*2f050*/  ISETP.LT.OR P4, PT, R68.reuse, 0x52, P4 ;  /* 0x000000524400780c */ /* 0x040fe40002781670 */
[C---:B------:R-:W-:Y:S02]  /*2f060*/  ISETP.LT.OR P5, PT, R68.reuse, 0x59, P5 ;  /* 0x000000594400780c */ /* 0x040fe40002fa1670 */
[----:B------:R-:W-:Y:S02]  /*2f070*/  ISETP.LT.OR P6, PT, R68, 0x5a, P6 ;  /* 0x0000005a4400780c */ /* 0x000fe400037c1670 */
[----:B------:R-:W-:Y:S02]  /*2f080*/  FSEL R61, R61, -INF , !P3 ;  /* 0xff8000003d3d7808 */ /* 0x000fe40005800000 */
[----:B------:R-:W-:-:S02]  /*2f090*/  FSEL R62, R62, -INF , !P4 ;  /* 0xff8000003e3e7808 */ /* 0x000fc40006000000 */
[----:B------:R-:W-:Y:S02]  /*2f0a0*/  FSEL R63, R63, -INF , !P5 ;  /* 0xff8000003f3f7808 */ /* 0x000fe40006800000 */
[----:B------:R-:W-:Y:S02]  /*2f0b0*/  R2UR UR6, R4 ;  /* 0x00000000040672ca */ /* 0x000fe400000e0000 */
[----:B------:R-:W-:Y:S02]  /*2f0c0*/  R2UR UR7, R5 ;  /* 0x00000000050772ca */ /* 0x000fe400000e0000 */
[----:B------:R-:W-:Y:S02]  /*2f0d0*/  FSEL R64, R64, -INF , !P6 ;  /* 0xff80000040407808 */ /* 0x000fe40007000000 */
[----:B--2---:R-:W-:-:S04]  /*2f0e0*/  FMNMX.FTZ R7, R66, R2, !PT ;  /* 0x0000000242077209 */ /* 0x004fc80007810000 */
[----:B------:R-:W-:Y:S02]  /*2f0f0*/  FMNMX.FTZ R15, R72, R7, !PT ;  /* 0x00000007480f7209 */ /* 0x000fe40007810000 */
[----:B------:R-:W-:Y:S02]  /*2f100*/  FMNMX.FTZ R7, R26, R3, !PT ;  /* 0x000000031a077209 */ /* 0x000fe40007810000 */
[----:B------:R-:W-:Y:S02]  /*2f110*/  FMNMX.FTZ R15, R50, R15, !PT ;  /* 0x0000000f320f7209 */ /* 0x000fe40007810000 */
[----:B------:R-:W-:Y:S02]  /*2f120*/  FMNMX.FTZ R24, R60, R7, !PT ;  /* 0x000000073c187209 */ /* 0x000fe40007810000 */
[----:B------:R-:W-:Y:S02]  /*2f130*/  FMNMX.FTZ R15, R20, R15, !PT ;  /* 0x0000000f140f7209 */ /* 0x000fe40007810000 */
[----:B------:R-:W-:-:S02]  /*2f140*/  FMNMX.FTZ R24, R59, R24, !PT ;  /* 0x000000183b187209 */ /* 0x000fc40007810000 */
        /* <DEDUP_REMOVED lines=33> */
[----:B------:R-:W-:Y:S01]  /*2f360*/  FMNMX.FTZ R24, R34, R7, !PT ;  /* 0x0000000722187209 */ /* 0x000fe20007810000 */
[----:B------:R-:W2:Y:S01]  /*2f370*/  LD.E R70, desc[UR4][R8.64+0x20] ;  /* 0x0000200408467980 */ /* 0x000ea2000c101900 */
[----:B------:R-:W-:Y:S02]  /*2f380*/  FMNMX.FTZ R68, R28, R15, !PT ;  /* 0x0000000f1c447209 */ /* 0x000fe40007810000 */
[----:B------:R-:W-:-:S02]  /*2f390*/  FMNMX.FTZ R7, R61, R24, !PT ;  /* 0x000000183d077209 */ /* 0x000fc40007810000 */
[----:B------:R-:W-:Y:S02]  /*2f3a0*/  FMNMX.FTZ R68, R21, R68, !PT ;  /* 0x0000004415447209 */ /* 0x000fe40007810000 */
[----:B------:R-:W-:Y:S02]  /*2f3b0*/  FMNMX.FTZ R24, R62, R7, !PT ;  /* 0x000000073e187209 */ /* 0x000fe40007810000 */
[----:B------:R-:W-:Y:S02]  /*2f3c0*/  FMNMX.FTZ R68, R29, R68, !PT ;  /* 0x000000441d447209 */ /* 0x000fe40007810000 */
[----:B------:R-:W-:-:S03]  /*2f3d0*/  FMNMX.FTZ R7, R63, R24, !PT ;  /* 0x000000183f077209 */ /* 0x000fc60007810000 */
[----:B------:R-:W0:Y:S01]  /*2f3e0*/  SHFL.BFLY PT, R15, R68, 0x2, 0x1f ;  /* 0x0c401f00440f7f89 */ /* 0x000e2200000e0000 */
[----:B------:R-:W-:-:S05]  /*2f3f0*/  FMNMX.FTZ R69, R64, R7, !PT ;  /* 0x0000000740457209 */ /* 0x000fca0007810000 */
[----:B------:R1:W-:Y:S04]  /*2f400*/  ST.E.64 desc[UR4][R8.64], R68 ;  /* 0x0000004408007985 */ /* 0x0003e8000c101b04 */
[----:B------:R-:W4:Y:S01]  /*2f410*/  LD.E R74, desc[UR6][R8.64+0x4] ;  /* 0x00000406084a7980 */ /* 0x000f22000c101900 */
[----:B0-----:R-:W-:-:S03]  /*2f420*/  FMNMX.FTZ R15, R68, R15, !PT ;  /* 0x0000000f440f7209 */ /* 0x001fc60007810000 */
[----:B-1----:R-:W3:Y:S04]  /*2f430*/  LD.E R68, desc[UR6][R8.64+0x14] ;  /* 0x0000140608447980 */ /* 0x002ee8000c101900 */
[----:B------:R-:W0:Y:S02]  /*2f440*/  SHFL.BFLY PT, R24, R15, 0x1, 0x1f ;  /* 0x0c201f000f187f89 */ /* 0x000e2400000e0000 */
[----:B0-----:R-:W-:-:S05]  /*2f450*/  FMNMX.FTZ R7, R15, R24, !PT ;  /* 0x000000180f077209 */ /* 0x001fca0007810000 */
[----:B------:R-:W-:Y:S04]  /*2f460*/  ST.E desc[UR4][R8.64], R7 ;  /* 0x0000000708007985 */ /* 0x000fe8000c101904 */
[----:B------:R-:W2:Y:S01]  /*2f470*/  LD.E R65, desc[UR6][R8.64] ;  /* 0x0000000608417980 */ /* 0x000ea2000c101900 */
[----:B------:R-:W-:Y:S02]  /*2f480*/  R2UR UR8, R4 ;  /* 0x00000000040872ca */ /* 0x000fe400000e0000 */
[----:B------:R-:W-:Y:S01]  /*2f490*/  R2UR UR9, R5 ;  /* 0x00000000050972ca */ /* 0x000fe200000e0000 */
[----:B----4-:R-:W0:Y:S02]  /*2f4a0*/  SHFL.BFLY PT, R15, R74, 0x2, 0x1f ;  /* 0x0c401f004a0f7f89 */ /* 0x010e2400000e0000 */
[----:B0-----:R-:W-:-:S05]  /*2f4b0*/  FMNMX.FTZ R15, R15, R74, !PT ;  /* 0x0000004a0f0f7209 */ /* 0x001fca0007810000 */
[----:B------:R-:W0:Y:S01]  /*2f4c0*/  SHFL.BFLY PT, R24, R15, 0x1, 0x1f ;  /* 0x0c201f000f187f89 */ /* 0x000e2200000e0000 */
[----:B--2---:R-:W-:Y:S02]  /*2f4d0*/  FSETP.NEU.FTZ.AND P0, PT, R65, -INF , PT ;  /* 0xff8000004100780b */ /* 0x004fe40003f1d000 */
[----:B0-----:R-:W-:Y:S02]  /*2f4e0*/  FMNMX.FTZ R25, R15, R24, !PT ;  /* 0x000000180f197209 */ /* 0x001fe40007810000 */
[----:B------:R-:W-:Y:S02]  /*2f4f0*/  FSEL R7, R65, RZ, P0 ;  /* 0x000000ff41077208 */ /* 0x000fe40000000000 */
[----:B------:R-:W-:-:S03]  /*2f500*/  FSETP.NEU.FTZ.AND P0, PT, R25, -INF , PT ;  /* 0xff8000001900780b */ /* 0x000fc60003f1d000 */
[----:B------:R-:W-:Y:S01]  /*2f510*/  FADD.FTZ R7, R2, -R7 ;  /* 0x8000000702077221 */ /* 0x000fe20000010000 */
[----:B------:R-:W-:-:S05]  /*2f520*/  FSEL R2, R25, RZ, P0 ;  /* 0x000000ff19027208 */ /* 0x000fca0000000000 */
[----:B------:R-:W-:Y:S01]  /*2f530*/  FADD.FTZ R3, R3, -R2 ;  /* 0x8000000203037221 */ /* 0x000fe20000010000 */
[----:B------:R-:W-:-:S03]  /*2f540*/  FMUL.FTZ R24, R7, R70 ;  /* 0x0000004607187220 */ /* 0x000fc60000410000 */
[----:B------:R-:W-:-:S03]  /*2f550*/  FMUL.FTZ R7, R70, R3 ;  /* 0x0000000346077220 */ /* 0x000fc60000410000 */
[----:B------:R-:W3:Y:S08]  /*2f560*/  MUFU.EX2 R24, R24 ;  /* 0x0000001800187308 */ /* 0x000ef00000000800 */
[----:B------:R-:W0:Y:S01]  /*2f570*/  MUFU.EX2 R7, R7 ;  /* 0x0000000700077308 */ /* 0x000e220000000800 */
[----:B------:R-:W-:Y:S01]  /*2f580*/  ST.E desc[UR4][R8.64+0x4], R25 ;  /* 0x0000041908007985 */ /* 0x000fe2000c101904 */
[----:B---3--:R-:W-:Y:S01]  /*2f590*/  FMUL.FTZ R27, R24, R27 ;  /* 0x0000001b181b7220 */ /* 0x008fe20000410000 */
[----:B0-----:R-:W-:-:S04]  /*2f5a0*/  FMUL.FTZ R15, R7, R68 ;  /* 0x00000044070f7220 */ /* 0x001fc80000410000 */
[----:B------:R-:W-:Y:S04]  /*2f5b0*/  ST.E desc[UR6][R8.64+0x10], R27 ;  /* 0x0000101b08007985 */ /* 0x000fe8000c101906 */
[----:B------:R0:W-:Y:S04]  /*2f5c0*/  ST.E desc[UR8][R8.64+0x14], R15 ;  /* 0x0000140f08007985 */ /* 0x0001e8000c101908 */
[----:B------:R-:W2:Y:S04]  /*2f5d0*/  LDL.64 R2, [R0+0x70] ;  /* 0x0000700000027983 */ /* 0x000ea80000100a00 */
[----:B--2---:R-:W0:Y:S04]  /*2f5e0*/  LD.E R65, desc[UR6][R2.64+0x20] ;  /* 0x0000200602417980 */ /* 0x004e28000c101900 */
[----:B------:R-:W0:Y:S04]  /*2f5f0*/  LD.E R68, desc[UR4][R2.64] ;  /* 0x0000000402447980 */ /* 0x000e28000c101900 */
[----:B------:R-:W2:Y:S04]  /*2f600*/  LD.E R70, desc[UR4][R2.64+0x4] ;  /* 0x0000040402467980 */ /* 0x000ea8000c101900 */
[----:B------:R-:W3:Y:S04]  /*2f610*/  LD.E R67, desc[UR4][R2.64+0x10] ;  /* 0x0000100402437980 */ /* 0x000ee8000c101900 */
[----:B------:R-:W4:Y:S01]  /*2f620*/  LD.E R74, desc[UR6][R2.64+0x14] ;  /* 0x00001406024a7980 */ /* 0x000f22000c101900 */
[C---:B0-----:R-:W-:Y:S01]  /*2f630*/  FMUL.FTZ R8, R68.reuse, R65 ;  /* 0x0000004144087220 */ /* 0x041fe20000410000 */
[----:B------:R-:W-:-:S04]  /*2f640*/  FSETP.NEU.FTZ.AND P0, PT, R68, -INF , PT ;  /* 0xff8000004400780b */ /* 0x000fc80003f1d000 */
[----:B------:R-:W-:Y:S01]  /*2f650*/  FSEL R8, R8, RZ, P0 ;  /* 0x000000ff08087208 */ /* 0x000fe20000000000 */
[----:B--2---:R-:W-:Y:S01]  /*2f660*/  FMUL.FTZ R9, R65, R70 ;  /* 0x0000004641097220 */ /* 0x004fe20000410000 */
[----:B------:R-:W-:-:S03]  /*2f670*/  FSETP.NEU.FTZ.AND P0, PT, R70, -INF , PT ;  /* 0xff8000004600780b */ /* 0x000fc60003f1d000 */
        /* <DEDUP_REMOVED lines=24> */
[----:B------:R-:W-:-:S05]  /*2f800*/  FSEL R8, R9, RZ, P0 ;  /* 0x000000ff09087208 */ /* 0x000fca0000000000 */
[-CC-:B------:R-:W-:Y:S01]  /*2f810*/  FFMA.FTZ R153, R26, R65.reuse, -R8.reuse ;  /* 0x000000411a997223 */ /* 0x180fe20000010808 */
[-CC-:B------:R-:W-:Y:S01]  /*2f820*/  FFMA.FTZ R26, R60, R65.reuse, -R8.reuse ;  /* 0x000000413c1a7223 */ /* 0x180fe20000010808 */
[----:B------:R-:W3:Y:S01]  /*2f830*/  MUFU.EX2 R152, R152 ;  /* 0x0000009800987308 */ /* 0x000ee20000000800 */
[-CC-:B------:R-:W-:Y:S01]  /*2f840*/  FFMA.FTZ R155, R59, R65.reuse, -R8.reuse ;  /* 0x000000413b9b7223 */ /* 0x180fe20000010808 */
[----:B------:R-:W-:-:S06]  /*2f850*/  FFMA.FTZ R213, R13, R65, -R8 ;  /* 0x000000410dd57223 */ /* 0x000fcc0000010808 */
[----:B------:R-:W4:Y:S01]  /*2f860*/  MUFU.EX2 R153, R153 ;  /* 0x0000009900997308 */ /* 0x000f220000000800 */
[----:B------:R-:W-:-:S07]  /*2f870*/  FFMA.FTZ R14, R14, R65, -R8 ;  /* 0x000000410e0e7223 */ /* 0x000fce0000010808 */
[----:B------:R-:W0:Y:S08]  /*2f880*/  MUFU.EX2 R27, R27 ;  /* 0x0000001b001b7308 */ /* 0x000e300000000800 */
[----:B------:R-:W1:Y:S01]  /*2f890*/  MUFU.EX2 R26, R26 ;  /* 0x0000001a001a7308 */ /* 0x000e620000000800 */
[----:B------:R-:W-:-:S07]  /*2f8a0*/  FFMA.FTZ R13, R12, R65, -R8 ;  /* 0x000000410c0d7223 */ /* 0x000fce0000010808 */
[----:B------:R-:W2:Y:S08]  /*2f8b0*/  MUFU.EX2 R154, R154 ;  /* 0x0000009a009a7308 */ /* 0x000eb00000000800 */
[----:B------:R-:W2:Y:S01]  /*2f8c0*/  MUFU.EX2 R155, R155 ;  /* 0x0000009b009b7308 */ /* 0x000ea20000000800 */
[----:B---3--:R-:W-:Y:S01]  /*2f8d0*/  FADD.FTZ R28, R152, R67 ;  /* 0x00000043981c7221 */ /* 0x008fe20000010000 */
[----:B----4-:R-:W-:-:S06]  /*2f8e0*/  FADD.FTZ R9, R153, R74 ;  /* 0x0000004a99097221 */ /* 0x010fcc0000010000 */
[----:B------:R-:W3:Y:S01]  /*2f8f0*/  MUFU.EX2 R25, R25 ;  /* 0x0000001900197308 */ /* 0x000ee20000000800 */
[----:B------:R-:W-:-:S07]  /*2f900*/  FFMA.FTZ R11, R11, R65, -R8 ;  /* 0x000000410b0b7223 */ /* 0x000fce0000010808 */
[----:B------:R-:W4:Y:S01]  /*2f910*/  MUFU.EX2 R213, R213 ;  /* 0x000000d500d57308 */ /* 0x000f220000000800 */
[----:B0-----:R-:W-:Y:S01]  /*2f920*/  FADD.FTZ R21, R27, R28 ;  /* 0x0000001c1b157221 */ /* 0x001fe20000010000 */
[----:B-1----:R-:W-:-:S06]  /*2f930*/  FADD.FTZ R28, R26, R9 ;  /* 0x000000091a1c7221 */ /* 0x002fcc0000010000 */
[----:B------:R-:W0:Y:S01]  /*2f940*/  MUFU.EX2 R20, R20 ;  /* 0x0000001400147308 */ /* 0x000e220000000800 */
[----:B------:R-:W-:-:S07]  /*2f950*/  FFMA.FTZ R12, R58, R65, -R8 ;  /* 0x000000413a0c7223 */ /* 0x000fce0000010808 */
[----:B------:R-:W1:Y:S01]  /*2f960*/  MUFU.EX2 R14, R14 ;  /* 0x0000000e000e7308 */ /* 0x000e620000000800 */
[----:B--2---:R-:W-:Y:S01]  /*2f970*/  FADD.FTZ R36, R154, R21 ;  /* 0x000000159a247221 */ /* 0x004fe20000010000 */
[----:B------:R-:W-:-:S06]  /*2f980*/  FADD.FTZ R28, R155, R28 ;  /* 0x0000001c9b1c7221 */ /* 0x000fcc0000010000 */
[----:B------:R-:W2:Y:S01]  /*2f990*/  MUFU.EX2 R19, R19 ;  /* 0x0000001300137308 */ /* 0x000ea20000000800 */
[----:B------:R-:W-:-:S07]  /*2f9a0*/  FFMA.FTZ R167, R57, R65, -R8 ;  /* 0x0000004139a77223 */ /* 0x000fce0000010808 */
[----:B------:R-:W2:Y:S01]  /*2f9b0*/  MUFU.EX2 R13, R13 ;  /* 0x0000000d000d7308 */ /* 0x000ea20000000800 */
[----:B---3--:R-:W-:Y:S01]  /*2f9c0*/  FADD.FTZ R9, R25, R36 ;  /* 0x0000002419097221 */ /* 0x008fe20000010000 */
[----:B----4-:R-:W-:-:S06]  /*2f9d0*/  FADD.FTZ R21, R213, R28 ;  /* 0x0000001cd5157221 */ /* 0x010fcc0000010000 */
[----:B------:R-:W3:Y:S01]  /*2f9e0*/  MUFU.EX2 R18, R18 ;  /* 0x0000001200127308 */ /* 0x000ee20000000800 */
[----:B------:R-:W-:-:S07]  /*2f9f0*/  FFMA.FTZ R166, R55, R65, -R8 ;  /* 0x0000004137a67223 */ /* 0x000fce0000010808 */
[----:B------:R-:W4:Y:S01]  /*2fa00*/  MUFU.EX2 R11, R11 ;  /* 0x0000000b000b7308 */ /* 0x000f220000000800 */
[----:B------:R-:W-:Y:S01]  /*2fa10*/  FFMA.FTZ R184, R30, R65, -R8 ;  /* 0x000000411eb87223 */ /* 0x000fe20000010808 */
[----:B0-----:R-:W-:-:S06]  /*2fa20*/  FADD.FTZ R28, R20, R9 ;  /* 0x00000009141c7221 */ /* 0x001fcc0000010000 */
[----:B------:R-:W0:Y:S01]  /*2fa30*/  MUFU.EX2 R15, R15 ;  /* 0x0000000f000f7308 */ /* 0x000e220000000800 */
[----:B-1----:R-:W-:Y:S01]  /*2fa40*/  FADD.FTZ R30, R14, R21 ;  /* 0x000000150e1e7221 */ /* 0x002fe20000010000 */
[----:B------:R-:W-:-:S06]  /*2fa50*/  FFMA.FTZ R169, R54, R65, -R8 ;  /* 0x0000004136a97223 */ /* 0x000fcc0000010808 */
        /* <DEDUP_REMOVED lines=28> */
[----:B------:R-:W0:Y:S08]  /*2fc20*/  MUFU.EX2 R170, R170 ;  /* 0x000000aa00aa7308 */ /* 0x000e300000000800 */
        /* <DEDUP_REMOVED lines=38> */
[----:B------:R-:W3:Y:S08]  /*2fe90*/  MUFU.EX2 R187, R187 ;  /* 0x000000bb00bb7308 */ /* 0x000ef00000000800 */
[----:B------:R-:W4:Y:S01]  /*2fea0*/  MUFU.EX2 R160, R160 ;  /* 0x000000a000a07308 */ /* 0x000f220000000800 */
[----:B0-----:R-:W-:Y:S01]  /*2feb0*/  FADD.FTZ R29, R182, R29 ;  /* 0x0000001db61d7221 */ /* 0x001fe20000010000 */
[----:B-1----:R-:W-:-:S06]  /*2fec0*/  FADD.FTZ R8, R21, R8 ;  /* 0x0000000815087221 */ /* 0x002fcc0000010000 */
[----:B------:R-:W0:Y:S08]  /*2fed0*/  MUFU.EX2 R186, R186 ;  /* 0x000000ba00ba7308 */ /* 0x000e300000000800 */
[----:B------:R-:W1:Y:S01]  /*2fee0*/  MUFU.EX2 R159, R159 ;  /* 0x0000009f009f7308 */ /* 0x000e620000000800 */
[----:B--2---:R-:W-:Y:S01]  /*2fef0*/  FADD.FTZ R28, R188, R29 ;  /* 0x0000001dbc1c7221 */ /* 0x004fe20000010000 */
[----:B------:R-:W-:-:S06]  /*2ff00*/  FADD.FTZ R9, R161, R8 ;  /* 0x00000008a1097221 */ /* 0x000fcc0000010000 */
[----:B------:R-:W2:Y:S08]  /*2ff10*/  MUFU.EX2 R185, R185 ;  /* 0x000000b900b97308 */ /* 0x000eb00000000800 */
[----:B------:R-:W2:Y:S01]  /*2ff20*/  MUFU.EX2 R158, R158 ;  /* 0x0000009e009e7308 */ /* 0x000ea20000000800 */
[----:B---3--:R-:W-:Y:S01]  /*2ff30*/  FADD.FTZ R29, R187, R28 ;  /* 0x0000001cbb1d7221 */ /* 0x008fe20000010000 */
[----:B----4-:R-:W-:-:S03]  /*2ff40*/  FADD.FTZ R8, R160, R9 ;  /* 0x00000009a0087221 */ /* 0x010fc60000010000 */
[----:B0-----:R-:W-:Y:S01]  /*2ff50*/  FADD.FTZ R28, R186, R29 ;  /* 0x0000001dba1c7221 */ /* 0x001fe20000010000 */
[----:B-1----:R-:W-:-:S03]  /*2ff60*/  FADD.FTZ R9, R159, R8 ;  /* 0x000000089f097221 */ /* 0x002fc60000010000 */
[----:B--2---:R-:W-:Y:S01]  /*2ff70*/  FADD.FTZ R29, R185, R28 ;  /* 0x0000001cb91d7221 */ /* 0x004fe20000010000 */
[----:B------:R-:W-:-:S04]  /*2ff80*/  FADD.FTZ R31, R158, R9 ;  /* 0x000000099e1f7221 */ /* 0x000fc80000010000 */
[----:B------:R-:W-:Y:S04]  /*2ff90*/  ST.E desc[UR4][R2.64+0x10], R29 ;  /* 0x0000101d02007985 */ /* 0x000fe8000c101904 */
[----:B------:R0:W-:Y:S04]  /*2ffa0*/  ST.E desc[UR6][R2.64+0x14], R31 ;  /* 0x0000141f02007985 */ /* 0x0001e8000c101906 */
[----:B------:R-:W2:Y:S01]  /*2ffb0*/  LDL.64 R8, [R0+0x80] ;  /* 0x0000800000087983 */ /* 0x000ea20000100a00 */
[----:B------:R-:W-:Y:S02]  /*2ffc0*/  R2UR UR10, R4 ;  /* 0x00000000040a72ca */ /* 0x000fe400000e0000 */
[----:B------:R-:W-:-:S02]  /*2ffd0*/  R2UR UR11, R5 ;  /* 0x00000000050b72ca */ /* 0x000fc400000e0000 */
[C---:B------:R-:W-:Y:S02]  /*2ffe0*/  R2UR UR12, R4.reuse ;  /* 0x00000000040c72ca */ /* 0x040fe400000e0000 */
[C---:B------:R-:W-:Y:S02]  /*2fff0*/  R2UR UR13, R5.reuse ;  /* 0x00000000050d72ca */ /* 0x040fe400000e0000 */
[C---:B------:R-:W-:Y:S02]  /*30000*/  R2UR UR14, R4.reuse ;  /* 0x00000000040e72ca */ /* 0x040fe400000e0000 */
[C---:B------:R-:W-:Y:S02]  /*30010*/  R2UR UR15, R5.reuse ;  /* 0x00000000050f72ca */ /* 0x040fe400000e0000 */
[C---:B------:R-:W-:Y:S02]  /*30020*/  R2UR UR16, R4.reuse ;  /* 0x00000000041072ca */ /* 0x040fe400000e0000 */
[----:B------:R-:W-:Y:S01]  /*30030*/  R2UR UR17, R5 ;  /* 0x00000000051172ca */ /* 0x000fe200000e0000 */
[----:B--2---:R-:W2:Y:S04]  /*30040*/  LD.E R85, desc[UR4][R8.64] ;  /* 0x0000000408557980 */ /* 0x004ea8000c101900 */
        /* <DEDUP_REMOVED lines=36> */
[----:B------:R-:W-:-:S03]  /*30290*/  R2UR UR18, R4 ;  /* 0x00000000041272ca */ /* 0x000fc600000e0000 */
[----:B------:R-:W4:Y:S01]  /*302a0*/  LD.E R49, desc[UR4][R8.64+0x124] ;  /* 0x0001240408317980 */ /* 0x000f22000c101900 */
[----:B------:R-:W-:-:S03]  /*302b0*/  R2UR UR19, R5 ;  /* 0x00000000051372ca */ /* 0x000fc600000e0000 */
[----:B------:R-:W4:Y:S01]  /*302c0*/  LD.E R51, desc[UR14][R8.64+0x130] ;  /* 0x0001300e08337980 */ /* 0x000f22000c101900 */
[----:B------:R-:W-:-:S03]  /*302d0*/  R2UR UR20, R4 ;  /* 0x00000000041472ca */ /* 0x000fc600000e0000 */
[----:B------:R-:W4:Y:S01]  /*302e0*/  LD.E R53, desc[UR16][R8.64+0x134] ;  /* 0x0001341008357980 */ /* 0x000f22000c101900 */
[----:B------:R-:W-:-:S03]  /*302f0*/  R2UR UR21, R5 ;  /* 0x00000000051572ca */ /* 0x000fc600000e0000 */
[----:B------:R-:W4:Y:S01]  /*30300*/  LD.E R55, desc[UR6][R8.64+0x140] ;  /* 0x0001400608377980 */ /* 0x000f22000c101900 */
[C---:B------:R-:W-:Y:S02]  /*30310*/  R2UR UR22, R4.reuse ;  /* 0x00000000041672ca */ /* 0x040fe400000e0000 */
[C---:B------:R-:W-:Y:S01]  /*30320*/  R2UR UR23, R5.reuse ;  /* 0x00000000051772ca */ /* 0x040fe200000e0000 */
[----:B------:R-:W4:Y:S01]  /*30330*/  LD.E R57, desc[UR8][R8.64+0x144] ;  /* 0x0001440808397980 */ /* 0x000f22000c101900 */
[C---:B------:R-:W-:Y:S02]  /*30340*/  R2UR UR24, R4.reuse ;  /* 0x00000000041872ca */ /* 0x040fe400000e0000 */
[----:B------:R-:W-:Y:S01]  /*30350*/  R2UR UR25, R5 ;  /* 0x00000000051972ca */ /* 0x000fe200000e0000 */
        /* <DEDUP_REMOVED lines=35> */
[----:B--2---:R-:W-:-:S03]  /*30590*/  FMUL.FTZ R95, R24, R85 ;  /* 0x00000055185f7220 */ /* 0x004fc60000410000 */
[----:B------:R-:W2:Y:S01]  /*305a0*/  LD.E R56, desc[UR20][R8.64+0x98] ;  /* 0x0000981408387980 */ /* 0x000ea2000c101900 */
[----:B---3--:R-:W-:-:S03]  /*305b0*/  FMUL.FTZ R97, R24, R87 ;  /* 0x0000005718617220 */ /* 0x008fc60000410000 */
[----:B------:R-:W3:Y:S01]  /*305c0*/  LD.E R85, desc[UR20][R8.64+0x1b0] ;  /* 0x0001b01408557980 */ /* 0x000ee2000c101900 */
[----:B----4-:R-:W-:-:S03]  /*305d0*/  FMUL.FTZ R99, R24, R89 ;  /* 0x0000005918637220 */ /* 0x010fc60000410000 */
[----:B------:R-:W4:Y:S04]  /*305e0*/  LD.E R87, desc[UR22][R8.64+0x1b4] ;  /* 0x0001b41608577980 */ /* 0x000f28000c101900 */
[----:B------:R-:W2:Y:S04]  /*305f0*/  LD.E R89, desc[UR24][R8.64+0x1c0] ;  /* 0x0001c01808597980 */ /* 0x000ea8000c101900 */
[----:B------:R0:W-:Y:S01]  /*30600*/  ST.E desc[UR4][R8.64], R95 ;  /* 0x0000005f08007985 */ /* 0x0001e2000c101904 */
[----:B------:R-:W-:-:S03]  /*30610*/  FMUL.FTZ R115, R24, R101 ;  /* 0x0000006518737220 */ /* 0x000fc60000410000 */
[----:B------:R1:W-:Y:S04]  /*30620*/  ST.E desc[UR6][R8.64+0x4], R97 ;  /* 0x0000046108007985 */ /* 0x0003e8000c101906 */
[----:B------:R1:W-:Y:S04]  /*30630*/  ST.E desc[UR8][R8.64+0x10], R99 ;  /* 0x0000106308007985 */ /* 0x0003e8000c101908 */
[----:B0-----:R-:W2:Y:S04]  /*30640*/  LD.E R95, desc[UR14][R8.64+0x1d4] ;  /* 0x0001d40e085f7980 */ /* 0x001ea8000c101900 */
[----:B-1----:R-:W2:Y:S04]  /*30650*/  LD.E R97, desc[UR16][R8.64+0x1e0] ;  /* 0x0001e01008617980 */ /* 0x002ea8000c101900 */
        /* <DEDUP_REMOVED lines=77> */
[----:B------:R-:W-:Y:S01]  /*30b30*/  ST.E desc[UR4][R8.64+0x14], R115 ;  /* 0x0000147308007985 */ /* 0x000fe2000c101904 */
[C---:B------:R-:W-:Y:S01]  /*30b40*/  FMUL.FTZ R43, R24.reuse, R43 ;  /* 0x0000002b182b7220 */ /* 0x040fe20000410000 */
[----:B------:R-:W-:-:S02]  /*30b50*/  FMUL.FTZ R45, R24, R45 ;  /* 0x0000002d182d7220 */ /* 0x000fc40000410000 */
[----:B------:R-:W-:Y:S01]  /*30b60*/  ST.E desc[UR6][R8.64+0x20], R117 ;  /* 0x0000207508007985 */ /* 0x000fe2000c101906 */
[----:B------:R-:W-:-:S03]  /*30b70*/  FMUL.FTZ R47, R24, R47 ;  /* 0x0000002f182f7220 */ /* 0x000fc60000410000 */
[----:B------:R-:W-:Y:S01]  /*30b80*/  ST.E desc[UR8][R8.64+0x24], R119 ;  /* 0x0000247708007985 */ /* 0x000fe2000c101908 */
[----:B------:R-:W-:-:S03]  /*30b90*/  FMUL.FTZ R49, R24, R49 ;  /* 0x0000003118317220 */ /* 0x000fc60000410000 */
        /* <DEDUP_REMOVED lines=24> */
[----:B------:R-:W-:-:S03]  /*30d20*/  FMUL.FTZ R51, R24, R51 ;  /* 0x0000003318337220 */ /* 0x000fc60000410000 */
[----:B------:R1:W-:Y:S01]  /*30d30*/  ST.E desc[UR14][R8.64+0xf0], R35 ;  /* 0x0000f02308007985 */ /* 0x0003e2000c10190e */
[----:B------:R-:W-:-:S03]  /*30d40*/  FMUL.FTZ R53, R24, R53 ;  /* 0x0000003518357220 */ /* 0x000fc60000410000 */
[----:B------:R1:W-:Y:S01]  /*30d50*/  ST.E desc[UR4][R8.64+0xf4], R37 ;  /* 0x0000f42508007985 */ /* 0x0003e2000c101904 */
[----:B------:R-:W-:-:S03]  /*30d60*/  FMUL.FTZ R55, R24, R55 ;  /* 0x0000003718377220 */ /* 0x000fc60000410000 */
[----:B------:R-:W-:Y:S01]  /*30d70*/  ST.E desc[UR16][R8.64+0x100], R39 ;  /* 0x0001002708007985 */ /* 0x000fe2000c101910 */
        /* <DEDUP_REMOVED lines=26> */
[----:B---3--:R-:W-:-:S03]  /*30f20*/  FMUL.FTZ R85, R24, R85 ;  /* 0x0000005518557220 */ /* 0x008fc60000410000 */
[----:B------:R-:W-:Y:S01]  /*30f30*/  ST.E desc[UR16][R8.64+0x170], R67 ;  /* 0x0001704308007985 */ /* 0x000fe2000c101910 */
[----:B----4-:R-:W-:-:S03]  /*30f40*/  FMUL.FTZ R87, R24, R87 ;  /* 0x0000005718577220 */ /* 0x010fc60000410000 */
[----:B------:R-:W-:Y:S01]  /*30f50*/  ST.E desc[UR6][R8.64+0x174], R69 ;  /* 0x0001744508007985 */ /* 0x000fe2000c101906 */
[----:B--2---:R-:W-:-:S03]  /*30f60*/  FMUL.FTZ R89, R24, R89 ;  /* 0x0000005918597220 */ /* 0x004fc60000410000 */
        /* <DEDUP_REMOVED lines=15> */
[----:B0-----:R-:W-:-:S03]  /*31060*/  FMUL.FTZ R3, R7, R2 ;  /* 0x0000000207037220 */ /* 0x001fc60000410000 */
[----:B------:R-:W-:Y:S01]  /*31070*/  ST.E desc[UR8][R8.64+0x1c0], R89 ;  /* 0x0001c05908007985 */ /* 0x000fe2000c101908 */
[----:B-1----:R-:W-:-:S03]  /*31080*/  FMUL.FTZ R29, R7, R28 ;  /* 0x0000001c071d7220 */ /* 0x002fc60000410000 */
[----:B------:R-:W-:Y:S04]  /*31090*/  ST.E desc[UR10][R8.64+0x1c4], R91 ;  /* 0x0001c45b08007985 */ /* 0x000fe8000c10190a */
[----:B------:R-:W-:Y:S01]  /*310a0*/  ST.E desc[UR12][R8.64+0x1d0], R93 ;  /* 0x0001d05d08007985 */ /* 0x000fe2000c10190c */
[----:B------:R-:W-:-:S03]  /*310b0*/  FMUL.FTZ R31, R7, R34 ;  /* 0x00000022071f7220 */ /* 0x000fc60000410000 */
[----:B------:R-:W-:Y:S01]  /*310c0*/  ST.E desc[UR14][R8.64+0x1d4], R95 ;  /* 0x0001d45f08007985 */ /* 0x000fe2000c10190e */
[----:B------:R-:W-:-:S03]  /*310d0*/  FMUL.FTZ R33, R7, R30 ;  /* 0x0000001e07217220 */ /* 0x000fc60000410000 */
[----:B------:R-:W-:Y:S01]  /*310e0*/  ST.E desc[UR6][R8.64+0x1e0], R97 ;  /* 0x0001e06108007985 */ /* 0x000fe2000c101906 */
[----:B------:R-:W-:-:S03]  /*310f0*/  FMUL.FTZ R35, R7, R32 ;  /* 0x0000002007237220 */ /* 0x000fc60000410000 */
[----:B------:R-:W-:Y:S04]  /*31100*/  ST.E desc[UR16][R8.64+0x1e4], R99 ;  /* 0x0001e46308007985 */ /* 0x000fe8000c101910 */
[----:B------:R-:W-:Y:S04]  /*31110*/  ST.E desc[UR4][R8.64+0x1f0], R103 ;  /* 0x0001f06708007985 */ /* 0x000fe8000c101904 */
[----:B------:R-:W-:Y:S01]  /*31120*/  ST.E desc[UR8][R8.64+0x1f4], R101 ;  /* 0x0001f46508007985 */ /* 0x000fe2000c101908 */
        /* <DEDUP_REMOVED lines=10> */
[C---:B------:R-:W-:Y:S01]  /*311d0*/  FMUL.FTZ R39, R7.reuse, R48 ;  /* 0x0000003007277220 */ /* 0x040fe20000410000 */
[C---:B0-----:R-:W-:Y:S02]  /*311e0*/  FMUL.FTZ R33, R7.reuse, R44 ;  /* 0x0000002c07217220 */ /* 0x041fe40000410000 */
[----:B------:R0:W-:Y:S01]  /*311f0*/  ST.E desc[UR8][R8.64+0x38], R29 ;  /* 0x0000381d08007985 */ /* 0x0001e2000c101908 */
[----:B-1----:R-:W-:-:S03]  /*31200*/  FMUL.FTZ R35, R7, R46 ;  /* 0x0000002e07237220 */ /* 0x002fc60000410000 */
[----:B------:R-:W-:Y:S01]  /*31210*/  ST.E desc[UR10][R8.64+0x3c], R37 ;  /* 0x00003c2508007985 */ /* 0x000fe2000c10190a */
[----:B--2---:R-:W-:-:S03]  /*31220*/  FMUL.FTZ R3, R7, R50 ;  /* 0x0000003207037220 */ /* 0x004fc60000410000 */
[----:B------:R1:W-:Y:S01]  /*31230*/  ST.E desc[UR6][R8.64+0x48], R31 ;  /* 0x0000481f08007985 */ /* 0x0003e2000c101906 */
[----:B0-----:R-:W-:-:S03]  /*31240*/  FMUL.FTZ R29, R7, R52 ;  /* 0x00000034071d7220 */ /* 0x001fc60000410000 */
[----:B------:R0:W-:Y:S04]  /*31250*/  ST.E desc[UR12][R8.64+0x4c], R33 ;  /* 0x00004c2108007985 */ /* 0x0001e8000c10190c */
[----:B------:R2:W-:Y:S01]  /*31260*/  ST.E desc[UR14][R8.64+0x58], R35 ;  /* 0x0000582308007985 */ /* 0x0005e2000c10190e */
[----:B-1----:R-:W-:-:S03]  /*31270*/  FMUL.FTZ R31, R7, R62 ;  /* 0x0000003e071f7220 */ /* 0x002fc60000410000 */
[----:B------:R1:W-:Y:S01]  /*31280*/  ST.E desc[UR16][R8.64+0x5c], R39 ;  /* 0x00005c2708007985 */ /* 0x0003e2000c101910 */
[C---:B------:R-:W-:Y:S01]  /*31290*/  FMUL.FTZ R37, R7.reuse, R58 ;  /* 0x0000003a07257220 */ /* 0x040fe20000410000 */
[C---:B0-----:R-:W-:Y:S02]  /*312a0*/  FMUL.FTZ R33, R7.reuse, R54 ;  /* 0x0000003607217220 */ /* 0x041fe40000410000 */
[----:B------:R0:W-:Y:S01]  /*312b0*/  ST.E desc[UR4][R8.64+0x68], R3 ;  /* 0x0000680308007985 */ /* 0x0001e2000c101904 */
[----:B--2---:R-:W-:-:S03]  /*312c0*/  FMUL.FTZ R35, R7, R60 ;  /* 0x0000003c07237220 */ /* 0x004fc60000410000 */
[----:B------:R2:W-:Y:S01]  /*312d0*/  ST.E desc[UR8][R8.64+0x6c], R29 ;  /* 0x00006c1d08007985 */ /* 0x0005e2000c101908 */
[----:B-1----:R-:W-:-:S03]  /*312e0*/  FMUL.FTZ R39, R7, R56 ;  /* 0x0000003807277220 */ /* 0x002fc60000410000 */
[----:B------:R1:W-:Y:S01]  /*312f0*/  ST.E desc[UR6][R8.64+0x78], R31 ;  /* 0x0000781f08007985 */ /* 0x0003e2000c101906 */
[----:B0-----:R-:W-:-:S03]  /*31300*/  FMUL.FTZ R3, R7, R64 ;  /* 0x0000004007037220 */ /* 0x001fc60000410000 */
        /* <DEDUP_REMOVED lines=10> */
[----:B------:R1:W-:Y:S04]  /*313b0*/  ST.E desc[UR6][R8.64+0xa8], R29 ;  /* 0x0000a81d08007985 */ /* 0x0003e8000c101906 */
[----:B------:R3:W-:Y:S01]  /*313c0*/  ST.E desc[UR8][R8.64+0xac], R31 ;  /* 0x0000ac1f08007985 */ /* 0x0007e2000c101908 */
[C---:B0-----:R-:W-:Y:S01]  /*313d0*/  FMUL.FTZ R39, R7.reuse, R76 ;  /* 0x0000004c07277220 */ /* 0x041fe20000410000 */
[C---:B--2---:R-:W-:Y:S02]  /*313e0*/  FMUL.FTZ R3, R7.reuse, R78 ;  /* 0x0000004e07037220 */ /* 0x044fe40000410000 */
[----:B------:R0:W-:Y:S01]  /*313f0*/  ST.E desc[UR10][R8.64+0xb8], R33 ;  /* 0x0000b82108007985 */ /* 0x0001e2000c10190a */
[----:B-1----:R-:W-:-:S03]  /*31400*/  FMUL.FTZ R29, R7, R86 ;  /* 0x00000056071d7220 */ /* 0x002fc60000410000 */
[----:B------:R1:W-:Y:S01]  /*31410*/  ST.E desc[UR12][R8.64+0xbc], R35 ;  /* 0x0000bc2308007985 */ /* 0x0003e2000c10190c */
[----:B---3--:R-:W-:-:S03]  /*31420*/  FMUL.FTZ R31, R7, R80 ;  /* 0x00000050071f7220 */ /* 0x008fc60000410000 */
[----:B------:R2:W-:Y:S01]  /*31430*/  ST.E desc[UR14][R8.64+0xc8], R37 ;  /* 0x0000c82508007985 */ /* 0x0005e2000c10190e */
[----:B0-----:R-:W-:-:S03]  /*31440*/  FMUL.FTZ R33, R7, R84 ;  /* 0x0000005407217220 */ /* 0x001fc60000410000 */
[----:B------:R0:W-:Y:S01]  /*31450*/  ST.E desc[UR4][R8.64+0xcc], R3 ;  /* 0x0000cc0308007985 */ /* 0x0001e2000c101904 */
[----:B-1----:R-:W-:-:S03]  /*31460*/  FMUL.FTZ R35, R7, R82 ;  /* 0x0000005207237220 */ /* 0x002fc60000410000 */
[----:B------:R1:W-:Y:S01]  /*31470*/  ST.E desc[UR16][R8.64+0xd8], R39 ;  /* 0x0000d82708007985 */ /* 0x0003e2000c101910 */
[----:B--2---:R-:W-:-:S03]  /*31480*/  FMUL.FTZ R37, R7, R88 ;  /* 0x0000005807257220 */ /* 0x004fc60000410000 */
        /* <DEDUP_REMOVED lines=54> */
[----:B------:R-:W-:Y:S01]  /*317f0*/  ST.E desc[UR6][R8.64+0x1b8], R29 ;  /* 0x0001b81d08007985 */ /* 0x000fe2000c101906 */
[C---:B------:R-:W-:Y:S01]  /*31800*/  FMUL.FTZ R41, R7.reuse, R146 ;  /* 0x0000009207297220 */ /* 0x040fe20000410000 */
[C---:B0-----:R-:W-:Y:S02]  /*31810*/  FMUL.FTZ R35, R7.reuse, R150 ;  /* 0x0000009607237220 */ /* 0x041fe40000410000 */
[----:B------:R0:W-:Y:S01]  /*31820*/  ST.E desc[UR16][R8.64+0x1bc], R39 ;  /* 0x0001bc2708007985 */ /* 0x0001e2000c101910 */
[----:B-1----:R-:W-:-:S03]  /*31830*/  FMUL.FTZ R37, R7, R144 ;  /* 0x0000009007257220 */ /* 0x002fc60000410000 */
[----:B------:R1:W-:Y:S01]  /*31840*/  ST.E desc[UR4][R8.64+0x1c8], R3 ;  /* 0x0001c80308007985 */ /* 0x0003e2000c101904 */
[----:B------:R-:W-:-:S03]  /*31850*/  FMUL.FTZ R43, R7, R214 ;  /* 0x000000d6072b7220 */ /* 0x000fc60000410000 */
[----:B------:R-:W-:Y:S01]  /*31860*/  ST.E desc[UR8][R8.64+0x1cc], R31 ;  /* 0x0001cc1f08007985 */ /* 0x000fe2000c101908 */
[----:B0-----:R-:W-:-:S03]  /*31870*/  FMUL.FTZ R39, R7, R148 ;  /* 0x0000009407277220 */ /* 0x001fc60000410000 */
[----:B------:R-:W-:Y:S04]  /*31880*/  ST.E desc[UR10][R8.64+0x1d8], R33 ;  /* 0x0001d82108007985 */ /* 0x000fe8000c10190a */
[----:B------:R-:W-:Y:S04]  /*31890*/  ST.E desc[UR6][R8.64+0x1dc], R35 ;  /* 0x0001dc2308007985 */ /* 0x000fe8000c101906 */
[----:B------:R-:W-:Y:S04]  /*318a0*/  ST.E desc[UR12][R8.64+0x1e8], R37 ;  /* 0x0001e82508007985 */ /* 0x000fe8000c10190c */
[----:B------:R-:W-:Y:S04]  /*318b0*/  ST.E desc[UR14][R8.64+0x1ec], R39 ;  /* 0x0001ec2708007985 */ /* 0x000fe8000c10190e */
[----:B------:R-:W-:Y:S04]  /*318c0*/  ST.E desc[UR16][R8.64+0x1f8], R41 ;  /* 0x0001f82908007985 */ /* 0x000fe8000c101910 */
[----:B------:R0:W-:Y:S04]  /*318d0*/  ST.E desc[UR18][R8.64+0x1fc], R43 ;  /* 0x0001fc2b08007985 */ /* 0x0001e8000c101912 */
[----:B-1----:R-:W2:Y:S01]  /*318e0*/  LDL.64 R2, [R0+0x80] ;  /* 0x0000800000027983 */ /* 0x002ea20000100a00 */
[----:B------:R-:W-:-:S02]  /*318f0*/  LEA.HI R24, R6, 0x8, RZ, 0x19 ;  /* 0x0000000806187811 */ /* 0x000fc400078fc8ff */
[----:B------:R-:W-:Y:S01]  /*31900*/  R2UR UR28, R4 ;  /* 0x00000000041c72ca */ /* 0x000fe200000e0000 */
[----:B------:R-:W3:Y:S02]  /*31910*/  LDL.64 R28, [R0] ;  /* 0x00000000001c7983 */ /* 0x000ee40000100a00 */
[----:B------:R1:W-:Y:S01]  /*31920*/  BAR.SYNC.DEFER_BLOCKING R24, 0x100 ;  /* 0x000400180000751d */ /* 0x0003e20000010000 */
[----:B------:R-:W-:-:S05]  /*31930*/  R2UR UR29, R5 ;  /* 0x00000000051d72ca */ /* 0x000fca00000e0000 */
[----:B------:R-:W4:Y:S04]  /*31940*/  LDL.64 R6, [R0+0x98] ;  /* 0x0000980000067983 */ /* 0x000f280000100a00 */
[----:B0-----:R-:W4:Y:S04]  /*31950*/  LDL.64 R8, [R0+0x88] ;  /* 0x0000880000087983 */ /* 0x001f280000100a00 */
[----:B--2---:R-:W2:Y:S04]  /*31960*/  LD.E R31, desc[UR4][R2.64] ;  /* 0x00000004021f7980 */ /* 0x004ea8000c101900 */
        /* <DEDUP_REMOVED lines=63> */
[----:B-1----:R-:W2:Y:S04]  /*31d60*/  LD.E R24, desc[UR26][R2.64+0x100] ;  /* 0x0001001a02187980 */ /* 0x002ea8000c101900 */
[----:B---3--:R-:W3:Y:S04]  /*31d70*/  LD.E R29, desc[UR6][R28.64] ;  /* 0x000000061c1d7980 */ /* 0x008ee8000c101900 */
[----:B----4-:R-:W3:Y:S04]  /*31d80*/  LD.E.64 R6, desc[UR4][R6.64] ;  /* 0x0000000406067980 */ /* 0x010ee8000c101b00 */
[----:B--2---:R0:W-:Y:S04]  /*31d90*/  ST.E desc[UR8][R2.64], R31 ;  /* 0x0000001f02007985 */ /* 0x0041e8000c101908 */
        /* <DEDUP_REMOVED lines=64> */
[----:B0-----:R-:W4:Y:S04]  /*321a0*/  LD.E R31, desc[UR28][R2.64+0x104] ;  /* 0x0001041c021f7980 */ /* 0x001f28000c101900 */
[----:B----4-:R0:W-:Y:S04]  /*321b0*/  ST.E desc[UR4][R2.64+0x104], R31 ;  /* 0x0001041f02007985 */ /* 0x0101e8000c101904 */
[----:B-1----:R-:W4:Y:S04]  /*321c0*/  LD.E R33, desc[UR6][R2.64+0x108] ;  /* 0x0001080602217980 */ /* 0x002f28000c101900 */
[----:B--2---:R-:W2:Y:S04]  /*321d0*/  LD.E R35, desc[UR8][R2.64+0x10c] ;  /* 0x00010c0802237980 */ /* 0x004ea8000c101900 */
        /* <DEDUP_REMOVED lines=8> */
[----:B0-----:R-:W3:Y:S04]  /*32260*/  LD.E R31, desc[UR26][R2.64+0x130] ;  /* 0x0001301a021f7980 */ /* 0x001ee8000c101900 */
        /* <DEDUP_REMOVED lines=113> */
[----:B------:R-:W4:Y:S01]  /*32980*/  LD.E R24, desc[UR28][R8.64] ;  /* 0x0000001c08187980 */ /* 0x000f22000c101900 */
[----:B------:R-:W-:-:S02]  /*32990*/  R2UR UR50, R4 ;  /* 0x00000000043272ca */ /* 0x000fc400000e0000 */
[C---:B------:R-:W-:Y:S02]  /*329a0*/  R2UR UR51, R5.reuse ;  /* 0x00000000053372ca */ /* 0x040fe400000e0000 */
[C---:B------:R-:W-:Y:S02]  /*329b0*/  R2UR UR52, R4.reuse ;  /* 0x00000000043472ca */ /* 0x040fe400000e0000 */
[C---:B------:R-:W-:Y:S02]  /*329c0*/  R2UR UR53, R5.reuse ;  /* 0x00000000053572ca */ /* 0x040fe400000e0000 */
[C---:B------:R-:W-:Y:S02]  /*329d0*/  R2UR UR54, R4.reuse ;  /* 0x00000000043672ca */ /* 0x040fe400000e0000 */
[----:B------:R-:W-:Y:S02]  /*329e0*/  R2UR UR55, R5 ;  /* 0x00000000053772ca */ /* 0x000fe400000e0000 */
        /* <DEDUP_REMOVED lines=14> */
[----:B------:R-:W-:Y:S02]  /*32ad0*/  R2UR UR48, R4 ;  /* 0x00000000043072ca */ /* 0x000fe400000e0000 */
[----:B------:R-:W-:Y:S01]  /*32ae0*/  R2UR UR49, R5 ;  /* 0x00000000053172ca */ /* 0x000fe200000e0000 */
[----:B------:R-:W-:Y:S01]  /*32af0*/  IMAD R6, R29, 0xc00, R6 ;  /* 0x00000c001d067824 */ /* 0x000fe200078e0206 */
[----:B------:R-:W-:Y:S01]  /*32b00*/  F2FP.F16.F32.PACK_AB R152, R27, R152 ;  /* 0x000000981b98723e */ /* 0x000fe200000000ff */
[----:B------:R-:W4:Y:S01]  /*32b10*/  LD.E R28, desc[UR4][R2.64+0x10] ;  /* 0x00001004021c7980 */ /* 0x000f22000c101900 */
[----:B------:R-:W-:Y:S02]  /*32b20*/  F2FP.F16.F32.PACK_AB R154, R25, R154 ;  /* 0x0000009a199a723e */ /* 0x000fe400000000ff */
[----:B------:R-:W-:Y:S01]  /*32b30*/  F2FP.F16.F32.PACK_AB R153, R26, R153 ;  /* 0x000000991a99723e */ /* 0x000fe200000000ff */
        /* <DEDUP_REMOVED lines=63> */
[----:B------:R-:W-:-:S03]  /*32f30*/  ISETP.NE.U32.AND P0, PT, R24, RZ, PT ;  /* 0x000000ff1800720c */ /* 0x000fc60003f05070 */
        /* <DEDUP_REMOVED lines=64> */
[----:B------:R-:W-:-:S02]  /*33340*/  R2UR UR6, R6 ;  /* 0x00000000060672ca */ /* 0x000fc400000e0000 */
[----:B------:R-:W-:Y:S02]  /*33350*/  R2UR UR7, R7 ;  /* 0x00000000070772ca */ /* 0x000fe400000e0000 */
[----:B------:R-:W-:Y:S01]  /*33360*/  F2FP.F16.F32.PACK_AB R155, R213, R155 ;  /* 0x0000009bd59b723e */ /* 0x000fe200000000ff */
[----:B------:R-:W-:Y:S01]  /*33370*/  VOTEU.ANY UP0, P0 ;  /* 0x00000000003f7886 */ /* 0x000fe20000000100 */
        /* <DEDUP_REMOVED lines=22> */
[----:B------:R-:W-:Y:S02]  /*334e0*/  R2UR UR28, R4 ;  /* 0x00000000041c72ca */ /* 0x000fe400000e0000 */
[----:B------:R-:W-:Y:S01]  /*334f0*/  R2UR UR29, R5 ;  /* 0x00000000051d72ca */ /* 0x000fe200000e0000 */
[----:B--2---:R-:W-:-:S06]  /*33500*/  WARPGROUP.ARRIVE ;  /* 0x00000000000079c5 */ /* 0x004fcc0000000000 */
[----:B------:R-:W-:Y:S01]  /*33510*/  HGMMA.64x256x16.F32 R24, R152, gdesc[UR4].tnspB, R24, UP0, gsb0 ;  /* 0x43e0000498187df0 */ /* 0x000fe2000b800818 */
        /* <DEDUP_REMOVED lines=23> */
[----:B------:R-:W-:Y:S01]  /*33690*/  R2UR UR31, R5 ;  /* 0x00000000051f72ca */ /* 0x000fe200000e0000 */
[----:B------:R-:W-:-:S02]  /*336a0*/  WARPGROUP.DEPBAR.LE gsb0, 0x0 ;  /* 0x00008000000079c5 */ /* 0x000fc40000010000 */
[----:B------:R0:W-:Y:S01]  /*336b0*/  ST.E desc[UR4][R2.64], R24 ;  /* 0x0000001802007985 */ /* 0x0001e2000c101904 */
[C---:B------:R-:W-:Y:S02]  /*336c0*/  R2UR UR4, R4.reuse ;  /* 0x00000000040472ca */ /* 0x040fe400000e0000 */
[C---:B------:R-:W-:Y:S01]  /*336d0*/  R2UR UR5, R5.reuse ;  /* 0x00000000050572ca */ /* 0x040fe200000e0000 */
[----:B------:R1:W-:Y:S01]  /*336e0*/  ST.E desc[UR6][R2.64+0x4], R25 ;  /* 0x0000041902007985 */ /* 0x0003e2000c101906 */
[C---:B------:R-:W-:Y:S02]  /*336f0*/  R2UR UR6, R4.reuse ;  /* 0x00000000040672ca */ /* 0x040fe400000e0000 */
[C---:B------:R-:W-:Y:S01]  /*33700*/  R2UR UR7, R5.reuse ;  /* 0x00000000050772ca */ /* 0x040fe200000e0000 */
[----:B------:R2:W-:Y:S01]  /*33710*/  ST.E desc[UR8][R2.64+0x8], R26 ;  /* 0x0000081a02007985 */ /* 0x0005e2000c101908 */
[C---:B------:R-:W-:Y:S02]  /*33720*/  R2UR UR8, R4.reuse ;  /* 0x00000000040872ca */ /* 0x040fe400000e0000 */
[----:B------:R-:W-:Y:S01]  /*33730*/  R2UR UR9, R5 ;  /* 0x00000000050972ca */ /* 0x000fe200000e0000 */
[----:B------:R3:W-:Y:S01]  /*33740*/  ST.E desc[UR10][R2.64+0xc], R27 ;  /* 0x00000c1b02007985 */ /* 0x0007e2000c10190a */
[----:B------:R-:W-:-:S02]  /*33750*/  R2UR UR10, R4 ;  /* 0x00000000040a72ca */ /* 0x000fc400000e0000 */
        /* <DEDUP_REMOVED lines=324> */
[----:B------:R-:W-:Y:S01]  /*34ba0*/  R2UR UR23, R5 ;  /* 0x00000000051772ca */ /* 0x000fe200000e0000 */
[----:B------:R4:W-:Y:S04]  /*34bb0*/  ST.E desc[UR24][R2.64+0x1c0], R136 ;  /* 0x0001c08802007985 */ /* 0x0009e8000c101918 */
[----:B------:R4:W-:Y:S04]  /*34bc0*/  ST.E desc[UR26][R2.64+0x1c4], R137 ;  /* 0x0001c48902007985 */ /* 0x0009e8000c10191a */
[----:B------:R4:W-:Y:S04]  /*34bd0*/  ST.E desc[UR28][R2.64+0x1c8], R138 ;  /* 0x0001c88a02007985 */ /* 0x0009e8000c10191c */
[----:B------:R4:W-:Y:S04]  /*34be0*/  ST.E desc[UR4][R2.64+0x1cc], R139 ;  /* 0x0001cc8b02007985 */ /* 0x0009e8000c101904 */
[----:B------:R4:W-:Y:S04]  /*34bf0*/  ST.E desc[UR6][R2.64+0x1d0], R140 ;  /* 0x0001d08c02007985 */ /* 0x0009e8000c101906 */
[----:B------:R4:W-:Y:S04]  /*34c00*/  ST.E desc[UR8][R2.64+0x1d4], R141 ;  /* 0x0001d48d02007985 */ /* 0x0009e8000c101908 */
[----:B------:R4:W-:Y:S01]  /*34c10*/  ST.E desc[UR10][R2.64+0x1d8], R142 ;  /* 0x0001d88e02007985 */ /* 0x0009e2000c10190a */
[----:B------:R-:W-:-:S03]  /*34c20*/  R2UR UR24, R4 ;  /* 0x00000000041872ca */ /* 0x000fc600000e0000 */
[----:B------:R4:W-:Y:S01]  /*34c30*/  ST.E desc[UR12][R2.64+0x1dc], R143 ;  /* 0x0001dc8f02007985 */ /* 0x0009e2000c10190c */
[----:B------:R-:W-:-:S03]  /*34c40*/  R2UR UR25, R5 ;  /* 0x00000000051972ca */ /* 0x000fc600000e0000 */
[----:B------:R4:W-:Y:S01]  /*34c50*/  ST.E desc[UR14][R2.64+0x1e0], R144 ;  /* 0x0001e09002007985 */ /* 0x0009e2000c10190e */
[----:B------:R-:W-:-:S03]  /*34c60*/  R2UR UR26, R4 ;  /* 0x00000000041a72ca */ /* 0x000fc600000e0000 */
[----:B------:R4:W-:Y:S01]  /*34c70*/  ST.E desc[UR16][R2.64+0x1e4], R145 ;  /* 0x0001e49102007985 */ /* 0x0009e2000c101910 */
[----:B------:R-:W-:-:S03]  /*34c80*/  R2UR UR27, R5 ;  /* 0x00000000051b72ca */ /* 0x000fc600000e0000 */
[----:B------:R4:W-:Y:S01]  /*34c90*/  ST.E desc[UR18][R2.64+0x1e8], R146 ;  /* 0x0001e89202007985 */ /* 0x0009e2000c101912 */
[C---:B------:R-:W-:Y:S02]  /*34ca0*/  R2UR UR28, R4.reuse ;  /* 0x00000000041c72ca */ /* 0x040fe400000e0000 */
[----:B------:R-:W-:Y:S01]  /*34cb0*/  R2UR UR29, R5 ;  /* 0x00000000051d72ca */ /* 0x000fe200000e0000 */
[----:B------:R4:W-:Y:S01]  /*34cc0*/  ST.E desc[UR20][R2.64+0x1ec], R147 ;  /* 0x0001ec9302007985 */ /* 0x0009e2000c101914 */
[----:B------:R-:W-:-:S03]  /*34cd0*/  R2UR UR20, R4 ;  /* 0x00000000041472ca */ /* 0x000fc600000e0000 */
[----:B------:R4:W-:Y:S01]  /*34ce0*/  ST.E desc[UR22][R2.64+0x1f0], R148 ;  /* 0x0001f09402007985 */ /* 0x0009e2000c101916 */
        /* <DEDUP_REMOVED lines=12> */
[----:B------:R-:W-:Y:S01]  /*34db0*/  R2UR UR11, R5 ;  /* 0x00000000050b72ca */ /* 0x000fe200000e0000 */
[----:B------:R4:W-:Y:S04]  /*34dc0*/  ST.E desc[UR24][R2.64+0x1f4], R149 ;  /* 0x0001f49502007985 */ /* 0x0009e8000c101918 */
[----:B------:R4:W-:Y:S01]  /*34dd0*/  ST.E desc[UR26][R2.64+0x1f8], R150 ;  /* 0x0001f89602007985 */ /* 0x0009e2000c10191a */
[----:B------:R-:W-:-:S03]  /*34de0*/  R2UR UR8, R4 ;  /* 0x00000000040872ca */ /* 0x000fc600000e0000 */
[----:B------:R4:W-:Y:S01]  /*34df0*/  ST.E desc[UR28][R2.64+0x1fc], R151 ;  /* 0x0001fc9702007985 */ /* 0x0009e2000c10191c */
[----:B------:R-:W-:-:S03]  /*34e00*/  R2UR UR9, R5 ;  /* 0x00000000050972ca */ /* 0x000fc600000e0000 */
[----:B------:R-:W-:Y:S01]  /*34e10*/  ST.E desc[UR22][R8.64], R195 ;  /* 0x000000c308007985 */ /* 0x000fe2000c101916 */
[C---:B------:R-:W-:Y:S02]  /*34e20*/  R2UR UR6, R4.reuse ;  /* 0x00000000040672ca */ /* 0x040fe400000e0000 */
[C---:B------:R-:W-:Y:S01]  /*34e30*/  R2UR UR7, R5.reuse ;  /* 0x00000000050772ca */ /* 0x040fe200000e0000 */
[----:B0-----:R-:W4:Y:S01]  /*34e40*/  LD.E R24, desc[UR20][R2.64] ;  /* 0x0000001402187980 */ /* 0x001f22000c101900 */
[C---:B------:R-:W-:Y:S02]  /*34e50*/  R2UR UR4, R4.reuse ;  /* 0x00000000040472ca */ /* 0x040fe400000e0000 */
[C---:B------:R-:W-:Y:S01]  /*34e60*/  R2UR UR5, R5.reuse ;  /* 0x00000000050572ca */ /* 0x040fe200000e0000 */
[----:B-1----:R-:W4:Y:S01]  /*34e70*/  LD.E R25, desc[UR18][R2.64+0x4] ;  /* 0x0000041202197980 */ /* 0x002f22000c101900 */
[C---:B------:R-:W-:Y:S02]  /*34e80*/  R2UR UR28, R4.reuse ;  /* 0x00000000041c72ca */ /* 0x040fe400000e0000 */
[----:B------:R-:W-:Y:S01]  /*34e90*/  R2UR UR29, R5 ;  /* 0x00000000051d72ca */ /* 0x000fe200000e0000 */
[----:B--2---:R-:W2:Y:S01]  /*34ea0*/  LD.E R26, desc[UR16][R2.64+0x8] ;  /* 0x00000810021a7980 */ /* 0x004ea2000c101900 */
[----:B------:R-:W-:-:S02]  /*34eb0*/  R2UR UR26, R4 ;  /* 0x00000000041a72ca */ /* 0x000fc400000e0000 */
[C---:B------:R-:W-:Y:S01]  /*34ec0*/  R2UR UR27, R5.reuse ;  /* 0x00000000051b72ca */ /* 0x040fe200000e0000 */
[----:B---3--:R-:W2:Y:S01]  /*34ed0*/  LD.E R27, desc[UR56][R2.64+0xc] ;  /* 0x00000c38021b7980 */ /* 0x008ea2000c101900 */
[C---:B------:R-:W-:Y:S02]  /*34ee0*/  R2UR UR24, R4.reuse ;  /* 0x00000000041872ca */ /* 0x040fe400000e0000 */
[C---:B------:R-:W-:Y:S01]  /*34ef0*/  R2UR UR25, R5.reuse ;  /* 0x00000000051972ca */ /* 0x040fe200000e0000 */
[----:B----4-:R-:W2:Y:S01]  /*34f00*/  LD.E R28, desc[UR54][R2.64+0x10] ;  /* 0x00001036021c7980 */ /* 0x010ea2000c101900 */
[C---:B------:R-:W-:Y:S02]  /*34f10*/  R2UR UR22, R4.reuse ;  /* 0x00000000041672ca */ /* 0x040fe400000e0000 */
[----:B------:R-:W-:Y:S01]  /*34f20*/  R2UR UR23, R5 ;  /* 0x00000000051772ca */ /* 0x000fe200000e0000 */
[----:B------:R-:W2:Y:S01]  /*34f30*/  LD.E R29, desc[UR14][R2.64+0x14] ;  /* 0x0000140e021d7980 */ /* 0x000ea2000c101900 */
[----:B------:R-:W-:-:S02]  /*34f40*/  R2UR UR20, R4 ;  /* 0x00000000041472ca */ /* 0x000fc400000e0000 */
[C---:B------:R-:W-:Y:S01]  /*34f50*/  R2UR UR21, R5.reuse ;  /* 0x00000000051572ca */ /* 0x040fe200000e0000 */
[----:B------:R-:W2:Y:S01]  /*34f60*/  LD.E R30, desc[UR12][R2.64+0x18] ;  /* 0x0000180c021e7980 */ /* 0x000ea2000c101900 */
[C---:B------:R-:W-:Y:S02]  /*34f70*/  R2UR UR18, R4.reuse ;  /* 0x00000000041272ca */ /* 0x040fe400000e0000 */
[C---:B------:R-:W-:Y:S01]  /*34f80*/  R2UR UR19, R5.reuse ;  /* 0x00000000051372ca */ /* 0x040fe200000e0000 */
[----:B------:R-:W2:Y:S01]  /*34f90*/  LD.E R31, desc[UR10][R2.64+0x1c] ;  /* 0x00001c0a021f7980 */ /* 0x000ea2000c101900 */
        /* <DEDUP_REMOVED lines=303> */
[----:B------:R-:W-:Y:S02]  /*36290*/  R2UR UR10, R4 ;  /* 0x00000000040a72ca */ /* 0x000fe400000e0000 */
[----:B------:R-:W-:Y:S01]  /*362a0*/  R2UR UR11, R5 ;  /* 0x00000000050b72ca */ /* 0x000fe200000e0000 */
        /* <DEDUP_REMOVED lines=19> */
[----:B------:R-:W-:-:S02]  /*363e0*/  VIADD R152, R6, 0x80 ;  /* 0x0000008006987836 */ /* 0x000fc40000000000 */
[----:B------:R-:W-:-:S03]  /*363f0*/  IMAD.MOV.U32 R153, RZ, RZ, R7 ;  /* 0x000000ffff997224 */ /* 0x000fc600078e0007 */
[----:B------:R-:W-:Y:S02]  /*36400*/  R2UR UR6, R152 ;  /* 0x00000000980672ca */ /* 0x000fe400000e0000 */
[----:B------:R-:W-:Y:S02]  /*36410*/  R2UR UR7, R153 ;  /* 0x00000000990772ca */ /* 0x000fe400000e0000 */
[----:B------:R-:W-:Y:S02]  /*36420*/  F2FP.F16.F32.PACK_AB R152, R19, R20 ;  /* 0x000000141398723e */ /* 0x000fe400000000ff */
[----:B------:R-:W-:Y:S02]  /*36430*/  F2FP.F16.F32.PACK_AB R154, R15, R18 ;  /* 0x000000120f9a723e */ /* 0x000fe400000000ff */
[----:B------:R-:W-:Y:S02]  /*36440*/  F2FP.F16.F32.PACK_AB R153, R13, R14 ;  /* 0x0000000e0d99723e */ /* 0x000fe400000000ff */
[----:B------:R-:W-:-:S02]  /*36450*/  F2FP.F16.F32.PACK_AB R155, R12, R11 ;  /* 0x0000000b0c9b723e */ /* 0x000fc400000000ff */
        /* <DEDUP_REMOVED lines=24> */
[----:B--2---:R-:W-:-:S06]  /*365e0*/  WARPGROUP.ARRIVE ;  /* 0x00000000000079c5 */ /* 0x004fcc0000000000 */
[----:B------:R-:W-:Y:S01]  /*365f0*/  HGMMA.64x256x16.F32 R24, R152, gdesc[UR4].tnspB, R24, gsb0 ;  /* 0x43e0000498187df0 */ /* 0x000fe20008000818 */
        /* <DEDUP_REMOVED lines=2698> */
[----:B------:R4:W-:Y:S04]  /*40ea0*/  ST.E desc[UR18][R2.64+0x1b4], R133 ;  /* 0x0001b48502007985 */ /* 0x0009e8000c101912 */
        /* <DEDUP_REMOVED lines=17> */
[----:B------:R-:W-:Y:S01]  /*40fc0*/  R2UR UR19, R5 ;  /* 0x00000000051372ca */ /* 0x000fe200000e0000 */
[----:B------:R4:W-:Y:S04]  /*40fd0*/  ST.E desc[UR6][R2.64+0x1d0], R140 ;  /* 0x0001d08c02007985 */ /* 0x0009e8000c101906 */
[----:B------:R4:W-:Y:S04]  /*40fe0*/  ST.E desc[UR8][R2.64+0x1d4], R141 ;  /* 0x0001d48d02007985 */ /* 0x0009e8000c101908 */
[----:B------:R4:W-:Y:S04]  /*40ff0*/  ST.E desc[UR10][R2.64+0x1d8], R142 ;  /* 0x0001d88e02007985 */ /* 0x0009e8000c10190a */
[----:B------:R4:W-:Y:S04]  /*41000*/  ST.E desc[UR12][R2.64+0x1dc], R143 ;  /* 0x0001dc8f02007985 */ /* 0x0009e8000c10190c */
[----:B------:R4:W-:Y:S04]  /*41010*/  ST.E desc[UR14][R2.64+0x1e0], R144 ;  /* 0x0001e09002007985 */ /* 0x0009e8000c10190e */
[----:B------:R4:W-:Y:S04]  /*41020*/  ST.E desc[UR16][R2.64+0x1e4], R145 ;  /* 0x0001e49102007985 */ /* 0x0009e8000c101910 */
[----:B------:R-:W-:Y:S04]  /*41030*/  ST.E desc[UR20][R2.64+0x1ec], R147 ;  /* 0x0001ec9302007985 */ /* 0x000fe8000c101914 */
[----:B------:R-:W-:Y:S01]  /*41040*/  ST.E desc[UR22][R2.64+0x1f0], R148 ;  /* 0x0001f09402007985 */ /* 0x000fe2000c101916 */
[----:B------:R-:W-:-:S03]  /*41050*/  R2UR UR22, R4 ;  /* 0x00000000041672ca */ /* 0x000fc600000e0000 */
[----:B------:R-:W-:Y:S01]  /*41060*/  ST.E desc[UR24][R2.64+0x1f4], R149 ;  /* 0x0001f49502007985 */ /* 0x000fe2000c101918 */
[----:B------:R-:W-:-:S03]  /*41070*/  R2UR UR23, R5 ;  /* 0x00000000051772ca */ /* 0x000fc600000e0000 */
[----:B------:R-:W-:Y:S01]  /*41080*/  ST.E desc[UR26][R2.64+0x1f8], R150 ;  /* 0x0001f89602007985 */ /* 0x000fe2000c10191a */
[----:B------:R-:W-:-:S03]  /*41090*/  R2UR UR20, R4 ;  /* 0x00000000041472ca */ /* 0x000fc600000e0000 */
[----:B------:R-:W-:Y:S01]  /*410a0*/  ST.E desc[UR28][R2.64+0x1fc], R151 ;  /* 0x0001fc9702007985 */ /* 0x000fe2000c10191c */
[C---:B------:R-:W-:Y:S02]  /*410b0*/  R2UR UR21, R5.reuse ;  /* 0x00000000051572ca */ /* 0x040fe400000e0000 */
[C---:B------:R-:W-:Y:S01]  /*410c0*/  R2UR UR16, R4.reuse ;  /* 0x00000000041072ca */ /* 0x040fe200000e0000 */
[----:B------:R4:W-:Y:S01]  /*410d0*/  ST.E desc[UR18][R2.64+0x1e8], R146 ;  /* 0x0001e89202007985 */ /* 0x0009e2000c101912 */
        /* <DEDUP_REMOVED lines=8> */
[----:B------:R-:W-:Y:S01]  /*41160*/  R2UR UR11, R5 ;  /* 0x00000000050b72ca */ /* 0x000fe200000e0000 */
[----:B------:R-:W-:Y:S01]  /*41170*/  ST.E desc[UR22][R8.64], R195 ;  /* 0x000000c308007985 */ /* 0x000fe2000c101916 */
[----:B------:R-:W-:-:S02]  /*41180*/  R2UR UR8, R4 ;  /* 0x00000000040872ca */ /* 0x000fc400000e0000 */
        /* <DEDUP_REMOVED lines=349> */
[----:B------:R-:W-:Y:S01]  /*42760*/  VIADD R6, R6, 0x280 ;  /* 0x0000028006067836 */ /* 0x000fe20000000000 */
[----:B------:R-:W-:-:S02]  /*42770*/  R2UR UR7, R7 ;  /* 0x00000000070772ca */ /* 0x000fc400000e0000 */
[----:B------:R-:W-:Y:S02]  /*42780*/  F2FP.F16.F32.PACK_AB R184, R187, R188 ;  /* 0x000000bcbbb8723e */ /* 0x000fe400000000ff */
[----:B------:R-:W-:Y:S02]  /*42790*/  R2UR UR6, R6 ;  /* 0x00000000060672ca */ /* 0x000fe400000e0000 */
[----:B------:R-:W-:Y:S02]  /*427a0*/  F2FP.F16.F32.PACK_AB R186, R185, R186 ;  /* 0x000000bab9ba723e */ /* 0x000fe400000000ff */
[----:B------:R-:W-:Y:S02]  /*427b0*/  F2FP.F16.F32.PACK_AB R185, R160, R161 ;  /* 0x000000a1a0b9723e */ /* 0x000fe400000000ff */
[----:B------:R-:W-:Y:S02]  /*427c0*/  F2FP.F16.F32.PACK_AB R187, R158, R159 ;  /* 0x0000009f9ebb723e */ /* 0x000fe400000000ff */
        /* <DEDUP_REMOVED lines=27> */
[C---:B------:R-:W-:Y:S01]  /*42980*/  R2UR UR7, R5.reuse ;  /* 0x00000000050772ca */ /* 0x040fe200000e0000 */
[----:B------:R-:W-:Y:S02]  /*42990*/  WARPGROUP.DEPBAR.LE gsb0, 0x0 ;  /* 0x00008000000079c5 */ /* 0x000fe40000010000 */
[----:B------:R-:W-:Y:S01]  /*429a0*/  ST.E desc[UR4][R2.64], R24 ;  /* 0x0000001802007985 */ /* 0x000fe2000c101904 */
[----:B------:R-:W-:Y:S02]  /*429b0*/  R2UR UR4, R4 ;  /* 0x00000000040472ca */ /* 0x000fe400000e0000 */
[----:B------:R-:W-:-:S07]  /*429c0*/  R2UR UR5, R5 ;  /* 0x00000000050572ca */ /* 0x000fce00000e0000 */
[----:B------:R0:W-:Y:S01]  /*429d0*/  ST.E desc[UR6][R2.64+0x4], R25 ;  /* 0x0000041902007985 */ /* 0x0001e2000c101906 */
[C---:B------:R-:W-:Y:S02]  /*429e0*/  R2UR UR6, R4.reuse ;  /* 0x00000000040672ca */ /* 0x040fe400000e0000 */
[C---:B------:R-:W-:Y:S01]  /*429f0*/  R2UR UR7, R5.reuse ;  /* 0x00000000050772ca */ /* 0x040fe200000e0000 */
[----:B------:R-:W-:Y:S01]  /*42a00*/  ST.E desc[UR8][R2.64+0x8], R26 ;  /* 0x0000081a02007985 */ /* 0x000fe2000c101908 */
[C---:B------:R-:W-:Y:S02]  /*42a10*/  R2UR UR8, R4.reuse ;  /* 0x00000000040872ca */ /* 0x040fe400000e0000 */
[C---:B------:R-:W-:Y:S01]  /*42a20*/  R2UR UR9, R5.reuse ;  /* 0x00000000050972ca */ /* 0x040fe200000e0000 */
[----:B------:R1:W-:Y:S01]  /*42a30*/  ST.E desc[UR10][R2.64+0xc], R27 ;  /* 0x00000c1b02007985 */ /* 0x0003e2000c10190a */
[C---:B------:R-:W-:Y:S02]  /*42a40*/  R2UR UR10, R4.reuse ;  /* 0x00000000040a72ca */ /* 0x040fe400000e0000 */
[----:B------:R-:W-:Y:S01]  /*42a50*/  R2UR UR11, R5 ;  /* 0x00000000050b72ca */ /* 0x000fe200000e0000 */
[----:B------:R-:W-:Y:S01]  /*42a60*/  ST.E desc[UR12][R2.64+0x10], R28 ;  /* 0x0000101c02007985 */ /* 0x000fe2000c10190c */
[----:B------:R-:W-:-:S02]  /*42a70*/  R2UR UR12, R4 ;  /* 0x00000000040c72ca */ /* 0x000fc400000e0000 */
[C---:B------:R-:W-:Y:S01]  /*42a80*/  R2UR UR13, R5.reuse ;  /* 0x00000000050d72ca */ /* 0x040fe200000e0000 */
[----:B------:R2:W-:Y:S01]  /*42a90*/  ST.E desc[UR14][R2.64+0x14], R29 ;  /* 0x0000141d02007985 */ /* 0x0005e2000c10190e */
[C---:B------:R-:W-:Y:S02]  /*42aa0*/  R2UR UR14, R4.reuse ;  /* 0x00000000040e72ca */ /* 0x040fe400000e0000 */
[C---:B------:R-:W-:Y:S01]  /*42ab0*/  R2UR UR15, R5.reuse ;  /* 0x00000000050f72ca */ /* 0x040fe200000e0000 */
[----:B------:R-:W-:Y:S01]  /*42ac0*/  ST.E desc[UR16][R2.64+0x18], R30 ;  /* 0x0000181e02007985 */ /* 0x000fe2000c101910 */
[C---:B------:R-:W-:Y:S02]  /*42ad0*/  R2UR UR16, R4.reuse ;  /* 0x00000000041072ca */ /* 0x040fe400000e0000 */
[----:B------:R-:W-:Y:S01]  /*42ae0*/  R2UR UR17, R5 ;  /* 0x00000000051172ca */ /* 0x000fe200000e0000 */
[----:B------:R3:W-:Y:S01]  /*42af0*/  ST.E desc[UR18][R2.64+0x1c], R31 ;  /* 0x00001c1f02007985 */ /* 0x0007e2000c101912 */
[----:B------:R-:W-:-:S02]  /*42b00*/  R2UR UR18, R4 ;  /* 0x00000000041272ca */ /* 0x000fc400000e0000 */
[C---:B------:R-:W-:Y:S01]  /*42b10*/  R2UR UR19, R5.reuse ;  /* 0x00000000051372ca */ /* 0x040fe200000e0000 */
[----:B------:R-:W-:Y:S01]  /*42b20*/  ST.E desc[UR20][R2.64+0x20], R32 ;  /* 0x0000202002007985 */ /* 0x000fe2000c101914 */
[C---:B------:R-:W-:Y:S02]  /*42b30*/  R2UR UR20, R4.reuse ;  /* 0x00000000041472ca */ /* 0x040fe400000e0000 */
[C---:B------:R-:W-:Y:S01]  /*42b40*/  R2UR UR21, R5.reuse ;  /* 0x00000000051572ca */ /* 0x040fe200000e0000 */
[----:B------:R-:W-:Y:S01]  /*42b50*/  ST.E desc[UR22][R2.64+0x24], R33 ;  /* 0x0000242102007985 */ /* 0x000fe2000c101916 */
[C---:B------:R-:W-:Y:S02]  /*42b60*/  R2UR UR22, R4.reuse ;  /* 0x00000000041672ca */ /* 0x040fe400000e0000 */
[----:B------:R-:W-:Y:S01]  /*42b70*/  R2UR UR23, R5 ;  /* 0x00000000051772ca */ /* 0x000fe200000e0000 */
[----:B------:R-:W-:Y:S01]  /*42b80*/  ST.E desc[UR4][R2.64+0x28], R34 ;  /* 0x0000282202007985 */ /* 0x000fe2000c101904 */
        /* <DEDUP_REMOVED lines=351> */
[----:B------:R-:W-:-:S03]  /*44180*/  R2UR UR4, R4 ;  /* 0x00000000040472ca */ /* 0x000fc600000e0000 */
[----:B------:R4:W-:Y:S01]  /*44190*/  ST.E desc[UR6][R8.64], R195 ;  /* 0x000000c308007985 */ /* 0x0009e2000c101906 */
[----:B------:R-:W-:-:S03]  /*441a0*/  R2UR UR5, R5 ;  /* 0x00000000050572ca */ /* 0x000fc600000e0000 */
[----:B------:R-:W4:Y:S01]  /*441b0*/  LD.E R7, desc[UR8][R2.64] ;  /* 0x0000000802077980 */ /* 0x000f22000c101900 */
[C---:B------:R-:W-:Y:S02]  /*441c0*/  R2UR UR6, R4.reuse ;  /* 0x00000000040672ca */ /* 0x040fe400000e0000 */
[C---:B------:R-:W-:Y:S01]  /*441d0*/  R2UR UR7, R5.reuse ;  /* 0x00000000050772ca */ /* 0x040fe200000e0000 */
[----:B------:R-:W4:Y:S01]  /*441e0*/  LD.E R11, desc[UR10][R2.64+0x4] ;  /* 0x0000040a020b7980 */ /* 0x000f22000c101900 */
[C---:B------:R-:W-:Y:S02]  /*441f0*/  R2UR UR8, R4.reuse ;  /* 0x00000000040872ca */ /* 0x040fe400000e0000 */
[C---:B------:R-:W-:Y:S01]  /*44200*/  R2UR UR9, R5.reuse ;  /* 0x00000000050972ca */ /* 0x040fe200000e0000 */
[----:B------:R-:W4:Y:S01]  /*44210*/  LD.E R13, desc[UR12][R2.64+0x8] ;  /* 0x0000080c020d7980 */ /* 0x000f22000c101900 */
[C---:B------:R-:W-:Y:S02]  /*44220*/  R2UR UR10, R4.reuse ;  /* 0x00000000040a72ca */ /* 0x040fe400000e0000 */
[----:B------:R-:W-:Y:S01]  /*44230*/  R2UR UR11, R5 ;  /* 0x00000000050b72ca */ /* 0x000fe200000e0000 */
[----:B------:R-:W4:Y:S01]  /*44240*/  LD.E R15, desc[UR14][R2.64+0xc] ;  /* 0x00000c0e020f7980 */ /* 0x000f22000c101900 */
[----:B------:R-:W-:-:S02]  /*44250*/  R2UR UR12, R4 ;  /* 0x00000000040c72ca */ /* 0x000fc400000e0000 */
[C---:B------:R-:W-:Y:S01]  /*44260*/  R2UR UR13, R5.reuse ;  /* 0x00000000050d72ca */ /* 0x040fe200000e0000 */
[----:B------:R-:W4:Y:S01]  /*44270*/  LD.E R19, desc[UR16][R2.64+0x10] ;  /* 0x0000101002137980 */ /* 0x000f22000c101900 */
[C---:B------:R-:W-:Y:S02]  /*44280*/  R2UR UR14, R4.reuse ;  /* 0x00000000040e72ca */ /* 0x040fe400000e0000 */
[C---:B------:R-:W-:Y:S01]  /*44290*/  R2UR UR15, R5.reuse ;  /* 0x00000000050f72ca */ /* 0x040fe200000e0000 */
[----:B------:R-:W4:Y:S01]  /*442a0*/  LD.E R21, desc[UR18][R2.64+0x14] ;  /* 0x0000141202157980 */ /* 0x000f22000c101900 */
[C---:B------:R-:W-:Y:S02]  /*442b0*/  R2UR UR16, R4.reuse ;  /* 0x00000000041072ca */ /* 0x040fe400000e0000 */
[----:B------:R-:W-:Y:S01]  /*442c0*/  R2UR UR17, R5 ;  /* 0x00000000051172ca */ /* 0x000fe200000e0000 */
[----:B0-----:R-:W4:Y:S01]  /*442d0*/  LD.E R25, desc[UR20][R2.64+0x18] ;  /* 0x0000181402197980 */ /* 0x001f22000c101900 */
[----:B------:R-:W-:-:S02]  /*442e0*/  R2UR UR18, R4 ;  /* 0x00000000041272ca */ /* 0x000fc400000e0000 */
[C---:B------:R-:W-:Y:S01]  /*442f0*/  R2UR UR19, R5.reuse ;  /* 0x00000000051372ca */ /* 0x040fe200000e0000 */
[----:B-1----:R-:W4:Y:S01]  /*44300*/  LD.E R27, desc[UR22][R2.64+0x1c] ;  /* 0x00001c16021b7980 */ /* 0x002f22000c101900 */
[C---:B------:R-:W-:Y:S02]  /*44310*/  R2UR UR20, R4.reuse ;  /* 0x00000000041472ca */ /* 0x040fe400000e0000 */
[C---:B------:R-:W-:Y:S01]  /*44320*/  R2UR UR21, R5.reuse ;  /* 0x00000000051572ca */ /* 0x040fe200000e0000 */
[----:B--2---:R-:W2:Y:S01]  /*44330*/  LD.E R29, desc[UR24][R2.64+0x20] ;  /* 0x00002018021d7980 */ /* 0x004ea2000c101900 */
[C---:B------:R-:W-:Y:S02]  /*44340*/  R2UR UR22, R4.reuse ;  /* 0x00000000041672ca */ /* 0x040fe400000e0000 */
[----:B------:R-:W-:Y:S01]  /*44350*/  R2UR UR23, R5 ;  /* 0x00000000051772ca */ /* 0x000fe200000e0000 */
[----:B---3--:R-:W3:Y:S01]  /*44360*/  LD.E R31, desc[UR26][R2.64+0x24] ;  /* 0x0000241a021f7980 */ /* 0x008ee2000c101900 */
[----:B------:R-:W-:-:S02]  /*44370*/  R2UR UR24, R4 ;  /* 0x00000000041872ca */ /* 0x000fc400000e0000 */
[C---:B------:R-:W-:Y:S01]  /*44380*/  R2UR UR25, R5.reuse ;  /* 0x00000000051972ca */ /* 0x040fe200000e0000 */
[----:B----4-:R-:W4:Y:S01]  /*44390*/  LD.E R9, desc[UR28][R2.64+0x28] ;  /* 0x0000281c02097980 */ /* 0x010f22000c101900 */
        /* <DEDUP_REMOVED lines=375> */
[----:B--2---:R-:W-:Y:S01]  /*45b10*/  ST.E desc[UR20][R2.64+0x20], R29 ;  /* 0x0000201d02007985 */ /* 0x004fe2000c101914 */
[C---:B------:R-:W-:Y:S02]  /*45b20*/  R2UR UR20, R4.reuse ;  /* 0x00000000041472ca */ /* 0x040fe400000e0000 */
[C---:B------:R-:W-:Y:S01]  /*45b30*/  R2UR UR21, R5.reuse ;  /* 0x00000000051572ca */ /* 0x040fe200000e0000 */
[----:B---3--:R-:W-:Y:S01]  /*45b40*/  ST.E desc[UR22][R2.64+0x24], R31 ;  /* 0x0000241f02007985 */ /* 0x008fe2000c101916 */
[C---:B------:R-:W-:Y:S02]  /*45b50*/  R2UR UR22, R4.reuse ;  /* 0x00000000041672ca */ /* 0x040fe400000e0000 */
[----:B------:R-:W-:Y:S01]  /*45b60*/  R2UR UR23, R5 ;  /* 0x00000000051772ca */ /* 0x000fe200000e0000 */
[----:B----4-:R-:W-:Y:S01]  /*45b70*/  ST.E desc[UR24][R2.64+0x28], R9 ;  /* 0x0000280902007985 */ /* 0x010fe2000c101918 */
        /* <DEDUP_REMOVED lines=331> */
[----:B0-----:R-:W2:Y:S01]  /*47030*/  LDL.64 R8, [R0+0x40] ;  /* 0x0000400000087983 */ /* 0x001ea20000100a00 */
[----:B------:R-:W-:-:S02]  /*47040*/  R2UR UR4, R4 ;  /* 0x00000000040472ca */ /* 0x000fc400000e0000 */
[----:B------:R-:W-:Y:S01]  /*47050*/  R2UR UR5, R5 ;  /* 0x00000000050572ca */ /* 0x000fe200000e0000 */
[----:B------:R-:W3:-:S12]  /*47060*/  LDL.64 R6, [R0] ;  /* 0x0000000000067983 */ /* 0x000ed80000100a00 */
[----:B--2---:R-:W2:Y:S01]  /*47070*/  LD.E R11, desc[UR4][R8.64] ;  /* 0x00000004080b7980 */ /* 0x004ea2000c101900 */
[----:B------:R-:W-:Y:S02]  /*47080*/  R2UR UR4, R4 ;  /* 0x00000000040472ca */ /* 0x000fe400000e0000 */
[----:B------:R-:W-:Y:S01]  /*47090*/  R2UR UR5, R5 ;  /* 0x00000000050572ca */ /* 0x000fe200000e0000 */
[----:B------:R-:W-:-:S12]  /*470a0*/  BSSY B2, `(.L_x_2494) ;  /* 0x0000006000027945 */ /* 0x000fd80003800000 */
[----:B---3--:R1:W5:Y:S01]  /*470b0*/  LD.E R6, desc[UR4][R6.64] ;  /* 0x0000000406067980 */ /* 0x008362000c101900 */
[----:B--2---:R-:W-:-:S04]  /*470c0*/  LOP3.LUT R11, R11, 0x1, RZ, 0xfc, !PT ;  /* 0x000000010b0b7812 */ /* 0x004fc800078efcff */
[----:B------:R-:W-:-:S13]  /*470d0*/  ISETP.NE.AND P0, PT, R11, 0x3, PT ;  /* 0x000000030b00780c */ /* 0x000fda0003f05270 */
[----:B-1----:R-:W-:Y:S05]  /*470e0*/  @!P0 BRA `(.L_x_2495) ;  /* 0x0000000000048947 */ /* 0x002fea0003800000 */
[----:B------:R-:W-:Y:S01]  /*470f0*/  BPT.TRAP 0x1 ;  /* 0x000000040000795c */ /* 0x000fe20000300000 */
.L_x_2495:
[----:B------:R-:W-:Y:S05]  /*47100*/  BSYNC B2 ;  /* 0x0000000000027941 */ /* 0x000fea0003800000 */
.L_x_2494:
[C---:B------:R-:W-:Y:S02]  /*47110*/  R2UR UR6, R4.reuse ;  /* 0x00000000040672ca */ /* 0x040fe400000e0000 */
[C---:B------:R-:W-:Y:S02]  /*47120*/  R2UR UR7, R5.reuse ;  /* 0x00000000050772ca */ /* 0x040fe400000e0000 */
[----:B------:R-:W-:Y:S02]  /*47130*/  R2UR UR4, R4 ;  /* 0x00000000040472ca */ /* 0x000fe400000e0000 */
[----:B------:R-:W-:-:S09]  /*47140*/  R2UR UR5, R5 ;  /* 0x00000000050572ca */ /* 0x000fd200000e0000 */
[----:B------:R-:W2:Y:S04]  /*47150*/  LD.E.64 R2, desc[UR6][R8.64+0x20] ;  /* 0x0000200608027980 */ /* 0x000ea8000c101b00 */
[----:B------:R-:W3:Y:S01]  /*47160*/  LD.E R0, desc[UR4][R8.64+0xc] ;  /* 0x00000c0408007980 */ /* 0x000ee2000c101900 */
[----:B------:R-:W-:Y:S01]  /*47170*/  IMAD.MOV.U32 R213, RZ, RZ, 0x0 ;  /* 0x00000000ffd57424 */ /* 0x000fe200078e00ff */
[----:B--2---:R-:W-:-:S05]  /*47180*/  MOV R3, R2 ;  /* 0x0000000200037202 */ /* 0x004fca0000000f00 */
[----:B-----5:R-:W-:-:S05]  /*47190*/  IMAD R3, R6, 0x8, R3 ;  /* 0x0000000806037824 */ /* 0x020fca00078e0203 */
[----:B---3--:R-:W-:-:S04]  /*471a0*/  PRMT R0, R0, 0x654, R3 ;  /* 0x0000065400007816 */ /* 0x008fc80000000003 */
[----:B------:R0:W-:Y:S02]  /*471b0*/  SYNCS.ARRIVE.TRANS64.RED.A1T0 RZ, [R0+URZ], RZ ;  /* 0x000000ff00ff79a7 */ /* 0x0001e4000810043f */
[----:B0-----:R-:W-:Y:S05]  /*471c0*/  RET.REL.NODEC R212 `(_ZN7cutlass13device_kernelIN5flash11enable_sm90INS1_16FlashAttnFwdSm90INS1_25CollectiveMainloopFwdSm90ILi2EN4cute5tupleIJNS5_1CILi1EEES8_S8_EEENS6_IJNS7_ILi128EEENS7_ILi96EEENS7_ILi64EEEEEELi256ENS_6half_tEfNS_4arch4Sm90ELb0ELb1ELb1ELb0ELb1ELb0ELb1ELb1ELb0ELb1ELb0ELb0EEENS1_21CollectiveEpilogueFwdINS6_IJSA_NS7_ILi256EEESB_EEES9_SE_SG_Li256ELb0ELb1ELb0ELb0EEENS1_30DynamicPersistentTileSchedulerILi256ELi128ELb0ELb1ELb1EEEEEEEEEvNT_6ParamsE) ;  /* 0xfffffb8cd48c7950 */ /* 0x001fea0003c3ffff */
.L_x_2470:
[----:B0-----:R0:W1:Y:S02]  /*471d0*/  SYNCS.PHASECHK.TRANS64.TRYWAIT P0, [R2+URZ], R3 ;  /* 0x00000003020075a7 */ /* 0x001064000800017f */
[----:B-1----:R-:W-:Y:S05]  /*471e0*/  @!P0 NANOSLEEP.SYNCS 0x989680 ;  /* 0x009896800000895d */ /* 0x002fea0003900000 */
[----:B------:R-:W1:Y:S02]  /*471f0*/  @!P0 SYNCS.PHASECHK.TRANS64 P0, [R2+URZ], R3 ;  /* 0x00000003020085a7 */ /* 0x000e64000800007f */
[----:B-1----:R-:W-:Y:S05]  /*47200*/  @!P0 BRA `(.L_x_2470) ;  /* 0xfffffffc00f08947 */ /* 0x002fea000383ffff */
[----:B------:R-:W-:Y:S05]  /*47210*/  BRA `(.L_x_2469) ;  /* 0xfffffe4400e07947 */ /* 0x000fea000383ffff */
.L_x_2477:
[----:B0-----:R0:W1:Y:S02]  /*47220*/  SYNCS.PHASECHK.TRANS64.TRYWAIT P0, [R8+URZ], R9 ;  /* 0x00000009080075a7 */ /* 0x001064000800017f */
[----:B-1----:R-:W-:Y:S05]  /*47230*/  @!P0 NANOSLEEP.SYNCS 0x989680 ;  /* 0x009896800000895d */ /* 0x002fea0003900000 */
[----:B------:R-:W1:Y:S02]  /*47240*/  @!P0 SYNCS.PHASECHK.TRANS64 P0, [R8+URZ], R9 ;  /* 0x00000009080085a7 */ /* 0x000e64000800007f */
[----:B-1----:R-:W-:Y:S05]  /*47250*/  @!P0 BRA `(.L_x_2477) ;  /* 0xfffffffc00f08947 */ /* 0x002fea000383ffff */
[----:B------:R-:W-:Y:S05]  /*47260*/  BRA `(.L_x_2476) ;  /* 0xfffffe4c00b47947 */ /* 0x000fea000383ffff */
.L_x_2496:
        /* <DEDUP_REMOVED lines=9> */
.L_x_6455:


//--------------------- .text._ZN7cutlass13device_kernelIN5flash11enable_sm90INS1_16FlashAttnFwdSm90INS1_25CollectiveMainloopFwdSm90ILi2EN4cute5tupleIJNS5_1CILi1EEES8_S8_EEENS6_IJNS7_ILi128EEENS7_ILi96EEENS7_ILi64EEEEEELi256ENS_6half_tEfNS_4arch4Sm90ELb0ELb1ELb1ELb1ELb1ELb0ELb0ELb1ELb0ELb1ELb0ELb0EEENS1_21CollectiveEpilogueFwdINS6_IJSA_NS7_ILi256EEESB_EEES9_SE_SG_Li256ELb1ELb1ELb0ELb0EEENS1_36VarlenDynamicPersistentTileSchedulerILi128ELi96ELi256ELi128ELb0ELb1ELb1ELb1ELb0ELb1EEEEEEEEEvNT_6ParamsE --------------------------
	.section	.text._ZN7cutlass13device_kernelIN5flash11enable_sm90INS1_16FlashAttnFwdSm90INS1_25CollectiveMainloopFwdSm90ILi2EN4cute5tupleIJNS5_1CILi1EEES8_S8_EEENS6_IJNS7_ILi128EEENS7_ILi96EEENS7_ILi64EEEEEELi256ENS_6half_tEfNS_4arch4Sm90ELb0ELb1ELb1ELb1ELb1ELb0ELb0ELb1ELb0ELb1ELb0ELb0EEENS1_21CollectiveEpilogueFwdINS6_IJSA_NS7_ILi256EEESB_EEES9_SE_SG_Li256ELb1ELb1ELb0ELb0EEENS1_36VarlenDynamicPersistentTileSchedulerILi128ELi96ELi256ELi128ELb0ELb1ELb1ELb1ELb0ELb1EEEEEEEEEvNT_6ParamsE,"ax",@progbits
	.align	128
.text._ZN7cutlass13device_kernelIN5flash11enable_sm90INS1_16FlashAttnFwdSm90INS1_25CollectiveMainloopFwdSm90ILi2EN4cute5tupleIJNS5_1CILi1EEES8_S8_EEENS6_IJNS7_ILi128EEENS7_ILi96EEENS7_ILi64EEEEEELi256ENS_6half_tEfNS_4arch4Sm90ELb0ELb1ELb1ELb1ELb1ELb0ELb0ELb1ELb0ELb1ELb0ELb0EEENS1_21CollectiveEpilogueFwdINS6_IJSA_NS7_ILi256EEESB_EEES9_SE_SG_Li256ELb1ELb1ELb0ELb0EEENS1_36VarlenDynamicPersistentTileSchedulerILi128ELi96ELi256ELi128ELb0ELb1ELb1ELb1ELb0ELb1EEEEEEEEEvNT_6ParamsE:
        .type           _ZN7cutlass13device_kernelIN5flash11enable_sm90INS1_16FlashAttnFwdSm90INS1_25CollectiveMainloopFwdSm90ILi2EN4cute5tupleIJNS5_1CILi1EEES8_S8_EEENS6_IJNS7_ILi128EEENS7_ILi96EEENS7_ILi64EEEEEELi256ENS_6half_tEfNS_4arch4Sm90ELb0ELb1ELb1ELb1ELb1ELb0ELb0ELb1ELb0ELb1ELb0ELb0EEENS1_21CollectiveEpilogueFwdINS6_IJSA_NS7_ILi256EEESB_EEES9_SE_SG_Li256ELb1ELb1ELb0ELb0EEENS1_36VarlenDynamicPersistentTileSchedulerILi128ELi96ELi256ELi128ELb0ELb1ELb1ELb1ELb0ELb1EEEEEEEEEvNT_6ParamsE,@function
        .size           _ZN7cutlass13device_kernelIN5flash11enable_sm90INS1_16FlashAttnFwdSm90INS1_25CollectiveMainloopFwdSm90ILi2EN4cute5tupleIJNS5_1CILi1EEES8_S8_EEENS6_IJNS7_ILi128EEENS7_ILi96EEENS7_ILi64EEEEEELi256ENS_6half_tEfNS_4arch4Sm90ELb0ELb1ELb1ELb1ELb1ELb0ELb0ELb1ELb0ELb1ELb0ELb0EEENS1_21CollectiveEpilogueFwdINS6_IJSA_NS7_ILi256EEESB_EEES9_SE_SG_Li256ELb1ELb1ELb0ELb0EEENS1_36VarlenDynamicPersistentTileSchedulerILi128ELi96ELi256ELi128ELb0ELb1ELb1ELb1ELb0ELb1EEEEEEEEEvNT_6ParamsE,(.L_x_6457 - _ZN7cutlass13device_kernelIN5flash11enable_sm90INS1_16FlashAttnFwdSm90INS1_25CollectiveMainloopFwdSm90ILi2EN4cute5tupleIJNS5_1CILi1EEES8_S8_EEENS6_IJNS7_ILi128EEENS7_ILi96EEENS7_ILi64EEEEEELi256ENS_6half_tEfNS_4arch4Sm90ELb0ELb1ELb1ELb1ELb1ELb0ELb0ELb1ELb0ELb1ELb0ELb0EEENS1_21CollectiveEpilogueFwdINS6_IJSA_NS7_ILi256EEESB_EEES9_SE_SG_Li256ELb1ELb1ELb0ELb0EEENS1_36VarlenDynamicPersistentTileSchedulerILi128ELi96ELi256ELi128ELb0ELb1ELb1ELb1ELb0ELb1EEEEEEEEEvNT_6ParamsE)
        .other          _ZN7cutlass13device_kernelIN5flash11enable_sm90INS1_16FlashAttnFwdSm90INS1_25CollectiveMainloopFwdSm90ILi2EN4cute5tupleIJNS5_1CILi1EEES8_S8_EEENS6_IJNS7_ILi128EEENS7_ILi96EEENS7_ILi64EEEEEELi256ENS_6half_tEfNS_4arch4Sm90ELb0ELb1ELb1ELb1ELb1ELb0ELb0ELb1ELb0ELb1ELb0ELb0EEENS1_21CollectiveEpilogueFwdINS6_IJSA_NS7_ILi256EEESB_EEES9_SE_SG_Li256ELb1ELb1ELb0ELb0EEENS1_36VarlenDynamicPersistentTileSchedulerILi128ELi96ELi256ELi128ELb0ELb1ELb1ELb1ELb0ELb1EEEEEEEEEvNT_6ParamsE,@"STO_CUDA_ENTRY STV_DEFAULT"
_ZN7cutlass13device_kernelIN5flash11enable_sm90INS1_16FlashAttnFwdSm90INS1_25CollectiveMainloopFwdSm90ILi2EN4cute5tupleIJNS5_1CILi1EEES8_S8_EEENS6_IJNS7_ILi128EEENS7_ILi96EEENS7_ILi64EEEEEELi256ENS_6half_tEfNS_4arch4Sm90ELb0ELb1ELb1ELb1ELb1ELb0ELb0ELb1ELb0ELb1ELb0ELb0EEENS1_21CollectiveEpilogueFwdINS6_IJSA_NS7_ILi256EEESB_EEES9_SE_SG_Li256ELb1ELb1ELb0ELb0EEENS1_36VarlenDynamicPersistentTileSchedulerILi128ELi96ELi256ELi128ELb0ELb1ELb1ELb1ELb0ELb1EEEEEEEEEvNT_6ParamsE:
        /* <DEDUP_REMOVED lines=45> */
.L_x_2497:
        /* <DEDUP_REMOVED lines=22> */
.L_x_2498:
        /* <DEDUP_REMOVED lines=18> */
.L_x_2499:
        /* <DEDUP_REMOVED lines=22> */
.L_x_2500:
        /* <DEDUP_REMOVED lines=23> */
.L_x_2501:
        /* <DEDUP_REMOVED lines=8> */
.L_x_2503:
[----:B------:R-:W-:-:S08]  /*08a0*/  NOP ;  /* 0x0000000000007918 */ /* 0x000fd00000000000 */
[----:B------:R-:W0:Y:S02]  /*08b0*/  USETMAXREG.TRY_ALLOC.CTAPOOL UP0, 0xe8 ;  /* 0x000000e8000079c8 */ /* 0x000e240008000600 */
[----:B0-----:R-:W-:-:S13]  /*08c0*/  PLOP3.LUT P0, PT, PT, PT, UP0, 0x80, 0x0 ;  /* 0x000000000000781c */ /* 0x001fda0003f0f008 */
[----:B------:R-:W-:Y:S05]  /*08d0*/  @!P0 BRA `(.L_x_2503) ;  /* 0xfffffffc00f08947 */ /* 0x000fea000383ffff */
[----:B------:R-:W-:Y:S01]  /*08e0*/  SHF.R.U32.HI R2, RZ, 0x7, R0 ;  /* 0x00000007ff027819 */ /* 0x000fe20000011600 */
[----:B------:R-:W0:Y:S08]  /*08f0*/  S2UR UR5, SR_CgaCtaId ;  /* 0x00000000000579c3 */ /* 0x000e300000008800 */
[----:B------:R-:W-:Y:S06]  /*0900*/  BAR.ARV 0x8, 0x180 ;  /* 0x0206000000007b1d */ /* 0x000fec0000002000 */
[----:B------:R-:W-:Y:S01]  /*0910*/  ISETP.NE.AND P0, PT, R2, 0x1, PT ;  /* 0x000000010200780c */ /* 0x000fe20003f05270 */
[----:B------:R-:W-:-:S12]  /*0920*/  UMOV UR4, 0x400 ;  /* 0x0000040000047882 */ /* 0x000fd80000000000 */
[----:B------:R-:W-:Y:S06]  /*0930*/  @!P0 BAR.ARV 0x9, 0x100 ;  /* 0x0244000000008b1d */ /* 0x000fec0000002000 */
[----:B0-----:R-:W-:Y:S02]  /*0940*/  ULEA UR4, UR5, UR4, 0x18 ;  /* 0x0000000405047291 */ /* 0x001fe4000f8ec03f */
[----:B------:R-:W-:Y:S07]  /*0950*/  BAR.SYNC.DEFER_BLOCKING 0x5, 0x180 ;  /* 0x0146000000007b1d */ /* 0x000fee0000010000 */
[----:B------:R-:W0:Y:S01]  /*0960*/  LDS.128 R4, [UR4+0x228d0] ;  /* 0x0228d004ff047984 */ /* 0x000e220008000c00 */
[----:B------:R-:W-:Y:S01]  /*0970*/  ULDC UR4, c[0x0][0xc3c] ;  /* 0x00030f0000047ab9 */ /* 0x000fe20000000800 */
[----:B------:R-:W-:Y:S06]  /*0980*/  BAR.ARV 0x4, 0x180 ;  /* 0x0106000000007b1d */ /* 0x000fec0000002000 */
[----:B0-----:R-:W-:-:S13]  /*0990*/  ISETP.GE.AND P0, PT, R7, UR4, PT ;  /* 0x0000000407007c0c */ /* 0x001fda000bf06270 */
[----:B------:R-:W-:Y:S05]  /*09a0*/  @P0 EXIT ;  /* 0x000000000000094d */ /* 0x000fea0003800000 */
[----:B------:R-:W-:Y:S01]  /*09b0*/  VIADD R214, R0, 0xffffff80 ;  /* 0xffffff8000d67836 */ /* 0x000fe20000000000 */
[----:B------:R-:W-:Y:S01]  /*09c0*/  R2UR UR7, R6 ;  /* 0x00000000060772ca */ /* 0x000fe200000e0000 */
[----:B------:R-:W-:Y:S01]  /*09d0*/  ULOP3.LUT UR40, UR39, 0x1, URZ, 0xfc, !UPT ;  /* 0x0000000127287892 */ /* 0x000fe2000f8efc3f */
[----:B------:R-:W-:Y:S01]  /*09e0*/  R2UR UR5, R5 ;  /* 0x00000000050572ca */ /* 0x000fe200000e0000 */
[----:B------:R-:W-:Y:S01]  /*09f0*/  UMOV UR36, URZ ;  /* 0x0000003f00247c82 */ /* 0x000fe20008000000 */
[----:B------:R-:W-:Y:S01]  /*0a00*/  SHF.R.S32.HI R3, RZ, 0x1f, R214 ;  /* 0x0000001fff037819 */ /* 0x000fe200000114d6 */
[----:B------:R-:W-:Y:S01]  /*0a10*/  UMOV UR37, URZ ;  /* 0x0000003f00257c82 */ /* 0x000fe20008000000 */
[----:B------:R-:W-:Y:S01]  /*0a20*/  R2UR UR6, R7 ;  /* 0x00000000070672ca */ /* 0x000fe200000e0000 */
[----:B------:R-:W-:Y:S01]  /*0a30*/  UMOV UR38, URZ ;  /* 0x0000003f00267c82 */ /* 0x000fe20008000000 */
[CC--:B------:R-:W-:Y:S02]  /*0a40*/  LEA.HI R0, R3.reuse, R214.reuse, RZ, 0x7 ;  /* 0x000000d603007211 */ /* 0x0c0fe400078f38ff */
[----:B------:R-:W-:-:S02]  /*0a50*/  LEA.HI R4, R3, R214, RZ, 0x5 ;  /* 0x000000d603047211 */ /* 0x000fc400078f28ff */
[----:B------:R-:W-:Y:S02]  /*0a60*/  LOP3.LUT R205, R0, 0xffffff80, RZ, 0xc0, !PT ;  /* 0xffffff8000cd7812 */ /* 0x000fe400078ec0ff */
[CC--:B------:R-:W-:Y:S01]  /*0a70*/  LEA.HI R2, R3.reuse, R214.reuse, RZ, 0x4 ;  /* 0x000000d603027211 */ /* 0x0c0fe200078f20ff */
[----:B------:R-:W-:Y:S01]  /*0a80*/  IMAD.SHL.U32 R4, R4, 0x20, RZ ;  /* 0x0000002004047824 */ /* 0x000fe200078e00ff */
[-C--:B------:R-:W-:Y:S01]  /*0a90*/  LEA.HI R11, R3, R214.reuse, RZ, 0x2 ;  /* 0x000000d6030b7211 */ /* 0x080fe200078f10ff */
[----:B------:R-:W-:Y:S01]  /*0aa0*/  IMAD.IADD R205, R214, 0x1, -R205 ;  /* 0x00000001d6cd7824 */ /* 0x000fe200078e0acd */
[----:B------:R-:W-:Y:S02]  /*0ab0*/  LOP3.LUT R5, R2, 0x3fffff0, RZ, 0xc0, !PT ;  /* 0x03fffff002057812 */ /* 0x000fe400078ec0ff */
[----:B------:R-:W-:Y:S02]  /*0ac0*/  LOP3.LUT R11, R11, 0xfffffffc, RZ, 0xc0, !PT ;  /* 0xfffffffc0b0b7812 */ /* 0x000fe400078ec0ff */
[----:B------:R-:W-:Y:S01]  /*0ad0*/  SHF.R.S32.HI R6, RZ, 0x1f, R205 ;  /* 0x0000001fff067819 */ /* 0x000fe200000114cd */
[C---:B------:R-:W-:Y:S01]  /*0ae0*/  IMAD.IADD R5, R214.reuse, 0x1, -R5 ;  /* 0x00000001d6057824 */ /* 0x040fe200078e0a05 */
[----:B------:R-:W-:Y:S01]  /*0af0*/  LEA.HI R3, R3, R214, RZ, 0x3 ;  /* 0x000000d603037211 */ /* 0x000fe200078f18ff */
[----:B------:R-:W-:Y:S01]  /*0b00*/  IMAD.IADD R11, R214, 0x1, -R11 ;  /* 0x00000001d60b7824 */ /* 0x000fe200078e0a0b */
[----:B------:R-:W-:-:S02]  /*0b10*/  LEA.HI R8, R6, R205, RZ, 0x2 ;  /* 0x000000cd06087211 */ /* 0x000fc400078f10ff */
[----:B------:R-:W-:Y:S02]  /*0b20*/  SHF.R.S32.HI R207, RZ, 0x7, R0 ;  /* 0x00000007ffcf7819 */ /* 0x000fe40000011400 */
[--C-:B------:R-:W-:Y:S02]  /*0b30*/  SHF.R.S32.HI R9, RZ, 0x2, R8.reuse ;  /* 0x00000002ff097819 */ /* 0x100fe40000011408 */
[----:B------:R-:W-:Y:S02]  /*0b40*/  SHF.R.S32.HI R10, RZ, 0x1f, R8 ;  /* 0x0000001fff0a7819 */ /* 0x000fe40000011408 */
[----:B------:R-:W-:Y:S02]  /*0b50*/  LOP3.LUT R4, R4, 0xfffffc00, RZ, 0xc0, !PT ;  /* 0xfffffc0004047812 */ /* 0x000fe400078ec0ff */
[----:B------:R-:W-:Y:S02]  /*0b60*/  LEA.HI R10, R10, R9, RZ, 0x3 ;  /* 0x000000090a0a7211 */ /* 0x000fe400078f18ff */
[----:B------:R-:W-:Y:S01]  /*0b70*/  LOP3.LUT R203, R3, 0xfffffff8, RZ, 0xc0, !PT ;  /* 0xfffffff803cb7812 */ /* 0x000fe200078ec0ff */
[----:B------:R-:W-:Y:S01]  /*0b80*/  IMAD R5, R5, 0x40, R4 ;  /* 0x0000004005057824 */ /* 0x000fe200078e0204 */
[----:B------:R-:W-:-:S02]  /*0b90*/  SHF.R.S32.HI R7, RZ, 0x4, R2 ;  /* 0x00000004ff077819 */ /* 0x000fc40000011402 */
[----:B------:R-:W-:Y:S01]  /*0ba0*/  LOP3.LUT R10, R10, 0xfffffff8, RZ, 0xc0, !PT ;  /* 0xfffffff80a0a7812 */ /* 0x000fe200078ec0ff */
[----:B------:R-:W-:Y:S01]  /*0bb0*/  IMAD.IADD R203, R214, 0x1, -R203 ;  /* 0x00000001d6cb7824 */ /* 0x000fe200078e0acb */
[----:B------:R-:W-:Y:S02]  /*0bc0*/  LEA.HI R6, R6, R205, RZ, 0x5 ;  /* 0x000000cd06067211 */ /* 0x000fe400078f28ff */
[----:B------:R-:W-:Y:S01]  /*0bd0*/  LEA.HI R0, R0, R207, RZ, 0x1 ;  /* 0x000000cf00007211 */ /* 0x000fe200078f08ff */
[----:B------:R-:W-:Y:S01]  /*0be0*/  IMAD.IADD R9, R9, 0x1, -R10 ;  /* 0x0000000109097824 */ /* 0x000fe200078e0a0a */
[----:B------:R-:W-:Y:S01]  /*0bf0*/  LEA.HI R2, R2, R7, RZ, 0x1 ;  /* 0x0000000702027211 */ /* 0x000fe200078f08ff */
[----:B------:R-:W-:Y:S01]  /*0c00*/  IMAD.SHL.U32 R22, R203, 0x8, RZ ;  /* 0x00000008cb167824 */ /* 0x000fe200078e00ff */
[----:B------:R-:W-:Y:S02]  /*0c10*/  SHF.R.S32.HI R6, RZ, 0x5, R6 ;  /* 0x00000005ff067819 */ /* 0x000fe40000011406 */
[----:B------:R-:W-:Y:S01]  /*0c20*/  LEA.HI R4, R11, R11, RZ, 0x1 ;  /* 0x0000000b0b047211 */ /* 0x000fe200078f08ff */
[----:B------:R-:W-:Y:S01]  /*0c30*/  VIADD R201, R22, 0x40 ;  /* 0x0000004016c97836 */ /* 0x000fe20000000000 */
[----:B------:R-:W-:Y:S01]  /*0c40*/  LOP3.LUT R0, R0, 0x3fffffe, RZ, 0xc0, !PT ;  /* 0x03fffffe00007812 */ /* 0x000fe200078ec0ff */
[----:B------:R-:W-:Y:S01]  /*0c50*/  IMAD R9, R6, 0x10, R9 ;  /* 0x0000001006097824 */ /* 0x000fe200078e0209 */
[----:B------:R-:W-:Y:S01]  /*0c60*/  LOP3.LUT R2, R2, 0x1ffffffe, RZ, 0xc0, !PT ;  /* 0x1ffffffe02027812 */ /* 0x000fe200078ec0ff */
[----:B------:R-:W-:Y:S01]  /*0c70*/  VIADD R200, R22, 0x80 ;  /* 0x0000008016c87836 */ /* 0x000fe20000000000 */
[----:B------:R-:W-:Y:S01]  /*0c80*/  LOP3.LUT R4, R4, 0x1ffffffe, RZ, 0xc0, !PT ;  /* 0x1ffffffe04047812 */ /* 0x000fe200078ec0ff */
[----:B------:R-:W-:Y:S01]  /*0c90*/  IMAD.IADD R0, R207, 0x1, -R0 ;  /* 0x00000001cf007824 */ /* 0x000fe200078e0a00 */
[----:B------:R-:W-:Y:S01]  /*0ca0*/  LOP3.LUT R8, R8, 0x7ffffffc, RZ, 0xc0, !PT ;  /* 0x7ffffffc08087812 */ /* 0x000fe200078ec0ff */
[----:B------:R-:W-:Y:S01]  /*0cb0*/  VIADD R202, R22, 0xc0 ;  /* 0x000000c016ca7836 */ /* 0x000fe20000000000 */
[----:B------:R-:W-:Y:S01]  /*0cc0*/  SHF.R.S32.HI R204, RZ, 0x3, R3 ;  /* 0x00000003ffcc7819 */ /* 0x000fe20000011403 */
[----:B------:R-:W-:Y:S01]  /*0cd0*/  IMAD.IADD R2, R7, 0x1, -R2 ;  /* 0x0000000107027824 */ /* 0x000fe200078e0a02 */
[----:B------:R-:W-:Y:S01]  /*0ce0*/  SHF.R.S32.HI R213, RZ, 0x1f, R22 ;  /* 0x0000001fffd57819 */ /* 0x000fe20000011416 */
[----:B------:R-:W-:Y:S01]  /*0cf0*/  IMAD.IADD R23, R11, 0x1, -R4 ;  /* 0x000000010b177824 */ /* 0x000fe200078e0a04 */
[----:B------:R-:W-:Y:S01]  /*0d00*/  SHF.R.S32.HI R212, RZ, 0x1f, R201 ;  /* 0x0000001fffd47819 */ /* 0x000fe200000114c9 */
[----:B------:R-:W-:Y:S01]  /*0d10*/  IMAD R208, R0, 0x40, R9 ;  /* 0x0000004000d07824 */ /* 0x000fe200078e0209 */
[----:B------:R-:W-:Y:S01]  /*0d20*/  SHF.R.S32.HI R211, RZ, 0x1f, R200 ;  /* 0x0000001fffd37819 */ /* 0x000fe200000114c8 */
[----:B------:R-:W-:Y:S01]  /*0d30*/  IMAD R209, R2, 0x8, R5 ;  /* 0x0000000802d17824 */ /* 0x000fe200078e0205 */
[----:B------:R-:W-:Y:S01]  /*0d40*/  SHF.R.S32.HI R210, RZ, 0x1f, R202 ;  /* 0x0000001fffd27819 */ /* 0x000fe200000114ca */
[----:B------:R-:W-:-:S02]  /*0d50*/  IMAD.IADD R19, R205, 0x1, -R8 ;  /* 0x00000001cd137824 */ /* 0x000fc400078e0a08 */
[----:B------:R-:W-:-:S07]  /*0d60*/  IMAD R23, R23, 0x8, R208 ;  /* 0x0000000817177824 */ /* 0x000fce00078e02d0 */
.L_x_2611:
[----:B------:R-:W-:Y:S01]  /*0d70*/  ULDC.64 UR8, c[0x0][0xa28] ;  /* 0x00028a0000087ab9 */ /* 0x000fe20000000a00 */
[----:B0-----:R-:W-:Y:S01]  /*0d80*/  IMAD.MOV.U32 R7, RZ, RZ, RZ ;  /* 0x000000ffff077224 */ /* 0x001fe200078e00ff */
[----:B------:R-:W-:Y:S01]  /*0d90*/  UISETP.NE.U32.AND UP0, UPT, UR8, URZ, UPT ;  /* 0x0000003f0800728c */ /* 0x000fe2000bf05070 */
[----:B------:R-:W-:-:S03]  /*0da0*/  ULDC UR4, c[0x0][0x424] ;  /* 0x0001090000047ab9 */ /* 0x000fc60000000800 */
[----:B------:R-:W-:-:S03]  /*0db0*/  UISETP.NE.AND.EX UP0, UPT, UR9, URZ, UPT, UP0 ;  /* 0x0000003f0900728c */ /* 0x000fc6000bf05300 */
[----:B------:R-:W-:Y:S02]  /*0dc0*/  ULDC.64 UR8, c[0x0][0xa18] ;  /* 0x0002860000087ab9 */ /* 0x000fe40000000a00 */
[----:B------:R-:W-:Y:S01]  /*0dd0*/  UISETP.NE.U32.AND UP1, UPT, UR8, URZ, UPT ;  /* 0x0000003f0800728c */ /* 0x000fe2000bf25070 */
[----:B------:R-:W-:-:S03]  /*0de0*/  PLOP3.LUT P0, PT, PT, PT, UP0, 0x80, 0x0 ;  /* 0x000000000000781c */ /* 0x000fc60003f0f008 */
[----:B------:R-:W-:-:S03]  /*0df0*/  UISETP.NE.AND.EX UP1, UPT, UR9, URZ, UPT, UP1 ;  /* 0x0000003f0900728c */ /* 0x000fc6000bf25310 */
[----:B------:R-:W-:Y:S02]  /*0e00*/  @UP0 ULDC.64 UR8, c[0x0][0xa28] ;  /* 0x00028a0000080ab9 */ /* 0x000fe40000000a00 */
[----:B------:R-:W-:Y:S01]  /*0e10*/  @UP0 UIMAD.WIDE UR8, UR6, 0x4, UR8 ;  /* 0x00000004060808a5 */ /* 0x000fe2000f8e0208 */
[----:B------:R-:W-:-:S05]  /*0e20*/  PLOP3.LUT P2, PT, PT, PT, UP1, 0x80, 0x0 ;  /* 0x000000000000781c */ /* 0x000fca0003f4f018 */
[----:B------:R-:W-:Y:S01]  /*0e30*/  @UP1 ULDC.64 UR10, c[0x0][0xa18] ;  /* 0x00028600000a1ab9 */ /* 0x000fe20000000a00 */
[----:B------:R-:W-:Y:S02]  /*0e40*/  IMAD.U32 R2, RZ, RZ, UR8 ;  /* 0x00000008ff027e24 */ /* 0x000fe4000f8e00ff */
[----:B--2---:R-:W-:Y:S01]  /*0e50*/  IMAD.U32 R3, RZ, RZ, UR9 ;  /* 0x00000009ff037e24 */ /* 0x004fe2000f8e00ff */
[----:B------:R-:W-:-:S04]  /*0e60*/  @UP1 UIMAD.WIDE UR8, UR6, 0x4, UR10 ;  /* 0x00000004060818a5 */ /* 0x000fc8000f8e020a */
[----:B------:R0:W5:Y:S02]  /*0e70*/  @P0 LDG.E R7, desc[UR46][R2.64] ;  /* 0x0000002e02070981 */ /* 0x000164000c1e1900 */
[----:B------:R-:W-:Y:S02]  /*0e80*/  IMAD.U32 R4, RZ, RZ, UR8 ;  /* 0x00000008ff047e24 */ /* 0x000fe4000f8e00ff */
[----:B------:R-:W-:Y:S01]  /*0e90*/  IMAD.U32 R5, RZ, RZ, UR9 ;  /* 0x00000009ff057e24 */ /* 0x000fe2000f8e00ff */
[----:B------:R-:W-:-:S04]  /*0ea0*/  ULDC.64 UR8, c[0x0][0x418] ;  /* 0x0001060000087ab9 */ /* 0x000fc80000000a00 */
[----:B----4-:R0:W5:Y:S01]  /*0eb0*/  @P2 LDG.E R17, desc[UR46][R4.64] ;  /* 0x0000002e04112981 */ /* 0x010162000c1e1900 */
[----:B------:R-:W-:Y:S01]  /*0ec0*/  UISETP.NE.U32.AND UP0, UPT, UR8, URZ, UPT ;  /* 0x0000003f0800728c */ /* 0x000fe2000bf05070 */
[----:B------:R-:W-:-:S03]  /*0ed0*/  UMOV UR41, UR7 ;  /* 0x0000000700297c82 */ /* 0x000fc60008000000 */
[----:B------:R-:W-:-:S03]  /*0ee0*/  UISETP.NE.AND.EX UP0, UPT, UR9, URZ, UPT, UP0 ;  /* 0x0000003f0900728c */ /* 0x000fc6000bf05300 */
[----:B------:R-:W-:Y:S01]  /*0ef0*/  ULDC.64 UR8, c[0x0][0xa20] ;  /* 0x0002880000087ab9 */ /* 0x000fe20000000a00 */
[----:B------:R-:W-:Y:S01]  /*0f00*/  USEL UR4, UR4, 0x1, UP0 ;  /* 0x0000000104047887 */ /* 0x000fe20008000000 */
[----:B------:R-:W-:Y:S01]  /*0f10*/  ISETP.NE.U32.AND P1, PT, RZ, UR8, PT ;  /* 0x00000008ff007c0c */ /* 0x000fe2000bf25070 */
[----:B------:R-:W-:Y:S02]  /*0f20*/  ULDC UR8, c[0x0][0x2f0] ;  /* 0x0000bc0000087ab9 */ /* 0x000fe40000000800 */
[----:B------:R-:W-:Y:S01]  /*0f30*/  UIMAD UR4, UR4, UR8, URZ ;  /* 0x00000008040472a4 */ /* 0x000fe2000f8e023f */
[----:B------:R-:W-:Y:S01]  /*0f40*/  ISETP.NE.AND.EX P1, PT, RZ, UR9, PT, P1 ;  /* 0x00000009ff007c0c */ /* 0x000fe2000bf25310 */
[----:B01-3--:R-:W-:-:S12]  /*0f50*/  @P2 BRA `(.L_x_2504) ;  /* 0x0000000000302947 */ /* 0x00bfd80003800000 */
[----:B------:R-:W-:Y:S01]  /*0f60*/  ULDC.64 UR8, c[0x0][0xa00] ;  /* 0x0002800000087ab9 */ /* 0x000fe20000000a00 */
[----:B-----5:R-:W0:Y:S01]  /*0f70*/  LDC R17, c[0x0][0x288] ;  /* 0x0000a200ff117b82 */ /* 0x020e220000000800 */
[----:B------:R-:W-:-:S04]  /*0f80*/  ISETP.NE.U32.AND P0, PT, RZ, UR8, PT ;  /* 0x00000008ff007c0c */ /* 0x000fc8000bf05070 */
[----:B------:R-:W-:-:S13]  /*0f90*/  ISETP.NE.AND.EX P0, PT, RZ, UR9, PT, P0 ;  /* 0x00000009ff007c0c */ /* 0x000fda000bf05300 */
[----:B------:R-:W-:Y:S05]  /*0fa0*/  @!P0 BRA `(.L_x_2504) ;  /* 0x00000000001c8947 */ /* 0x000fea0003800000 */
[----:B------:R-:W-:Y:S02]  /*0fb0*/  ULDC.64 UR8, c[0x0][0xa00] ;  /* 0x0002800000087ab9 */ /* 0x000fe40000000a00 */
[----:B------:R-:W-:-:S06]  /*0fc0*/  UIMAD.WIDE UR8, UR6, 0x4, UR8 ;  /* 0x00000004060878a5 */ /* 0x000fcc000f8e0208 */
[----:B------:R-:W-:Y:S02]  /*0fd0*/  IMAD.U32 R2, RZ, RZ, UR8 ;  /* 0x00000008ff027e24 */ /* 0x000fe4000f8e00ff */
[----:B------:R-:W-:-:S05]  /*0fe0*/  IMAD.U32 R3, RZ, RZ, UR9 ;  /* 0x00000009ff037e24 */ /* 0x000fca000f8e00ff */
[----:B0-----:R-:W2:Y:S04]  /*0ff0*/  LDG.E R17, desc[UR46][R2.64] ;  /* 0x0000002e02117981 */ /* 0x001ea8000c1e1900 */
[----:B------:R-:W2:Y:S02]  /*1000*/  LDG.E R0, desc[UR46][R2.64+0x4] ;  /* 0x0000042e02007981 */ /* 0x000ea4000c1e1900 */
[----:B--2---:R-:W-:-:S07]  /*1010*/  IMAD.IADD R17, R0, 0x1, -R17 ;  /* 0x0000000100117824 */ /* 0x004fce00078e0a11 */
.L_x_2504:
[----:B------:R-:W-:Y:S01]  /*1020*/  IMAD.U32 R18, RZ, RZ, UR4 ;  /* 0x00000004ff127e24 */ /* 0x000fe2000f8e00ff */
[----:B------:R-:W-:Y:S01]  /*1030*/  UMOV UR42, UR6 ;  /* 0x00000006002a7c82 */ /* 0x000fe20008000000 */
[----:B------:R-:W-:Y:S05]  /*1040*/  @!P1 BRA `(.L_x_2505) ;  /* 0x0000000000189947 */ /* 0x000fea0003800000 */
[----:B------:R-:W-:Y:S02]  /*1050*/  ULDC.64 UR8, c[0x0][0xa20] ;  /* 0x0002880000087ab9 */ /* 0x000fe40000000a00 */
[----:B------:R-:W-:-:S06]  /*1060*/  UIMAD.WIDE UR6, UR6, 0x4, UR8 ;  /* 0x00000004060678a5 */ /* 0x000fcc000f8e0208 */
[----:B------:R-:W-:Y:S02]  /*1070*/  IMAD.U32 R2, RZ, RZ, UR6 ;  /* 0x00000006ff027e24 */ /* 0x000fe4000f8e00ff */
[----:B------:R-:W-:-:S05]  /*1080*/  IMAD.U32 R3, RZ, RZ, UR7 ;  /* 0x00000007ff037e24 */ /* 0x000fca000f8e00ff */
[----:B------:R1:W5:Y:S01]  /*1090*/  LDG.E R18, desc[UR46][R2.64] ;  /* 0x0000002e02127981 */ /* 0x000362000c1e1900 */
[----:B------:R-:W-:Y:S05]  /*10a0*/  BRA `(.L_x_2506) ;  /* 0x00000000002c7947 */ /* 0x000fea0003800000 */
.L_x_2505:
[----:B------:R-:W-:Y:S02]  /*10b0*/  ULDC.64 UR8, c[0x0][0xa08] ;  /* 0x0002820000087ab9 */ /* 0x000fe40000000a00 */
[----:B------:R-:W-:-:S04]  /*10c0*/  ISETP.NE.U32.AND P0, PT, RZ, UR8, PT ;  /* 0x00000008ff007c0c */ /* 0x000fc8000bf05070 */
[----:B------:R-:W-:-:S13]  /*10d0*/  ISETP.NE.AND.EX P0, PT, RZ, UR9, PT, P0 ;  /* 0x00000009ff007c0c */ /* 0x000fda000bf05300 */
[----:B------:R-:W-:Y:S05]  /*10e0*/  @!P0 BRA `(.L_x_2506) ;  /* 0x00000000001c8947 */ /* 0x000fea0003800000 */
[----:B------:R-:W-:Y:S02]  /*10f0*/  ULDC.64 UR8, c[0x0][0xa08] ;  /* 0x0002820000087ab9 */ /* 0x000fe40000000a00 */
[----:B------:R-:W-:-:S06]  /*1100*/  UIMAD.WIDE UR6, UR6, 0x4, UR8 ;  /* 0x00000004060678a5 */ /* 0x000fcc000f8e0208 */
[----:B------:R-:W-:Y:S02]  /*1110*/  IMAD.U32 R2, RZ, RZ, UR6 ;  /* 0x00000006ff027e24 */ /* 0x000fe4000f8e00ff */
[----:B------:R-:W-:-:S05]  /*1120*/  IMAD.U32 R3, RZ, RZ, UR7 ;  /* 0x00000007ff037e24 */ /* 0x000fca000f8e00ff */
[----:B------:R-:W2:Y:S04]  /*1130*/  LDG.E R18, desc[UR46][R2.64] ;  /* 0x0000002e02127981 */ /* 0x000ea8000c1e1900 */
[----:B------:R-:W2:Y:S02]  /*1140*/  LDG.E R5, desc[UR46][R2.64+0x4] ;  /* 0x0000042e02057981 */ /* 0x000ea4000c1e1900 */
[----:B--2---:R-:W-:-:S07]  /*1150*/  IMAD.IADD R18, R5, 0x1, -R18 ;  /* 0x0000000105127824 */ /* 0x004fce00078e0a12 */
.L_x_2506:
[----:B------:R-:W2:Y:S01]  /*1160*/  LDC R206, c[0x0][0x448] ;  /* 0x00011200ffce7b82 */ /* 0x000ea20000000800 */
[----:B------:R-:W-:Y:S01]  /*1170*/  USHF.L.U32 UR43, UR5, 0x7, URZ ;  /* 0x00000007052b7899 */ /* 0x000fe2000800063f */
[----:B-----5:R-:W-:Y:S01]  /*1180*/  IMAD.IADD R18, R18, 0x1, -R7 ;  /* 0x0000000112127824 */ /* 0x020fe200078e0a07 */
[----:B------:R-:W-:Y:S02]  /*1190*/  LOP3.LUT R16, R16, 0xffefffff, RZ, 0xc0, !PT ;  /* 0xffefffff10107812 */ /* 0x000fe400078ec0ff */
[----:B------:R-:W-:Y:S02]  /*11a0*/  UIADD3 UR4, UR43, 0x7f, URZ ;  /* 0x0000007f2b047890 */ /* 0x000fe4000fffe03f */
[----:B01----:R-:W-:Y:S01]  /*11b0*/  IADD3 R3, R18, 0x1, -R17 ;  /* 0x0000000112037810 */ /* 0x003fe20007ffe811 */
[----:B------:R-:W0:Y:S03]  /*11c0*/  LDC.64 R8, c[0x0][0x9e0] ;  /* 0x00027800ff087b82 */ /* 0x000e260000000a00 */
[----:B------:R-:W-:Y:S01]  /*11d0*/  IMAD.U32 R0, RZ, RZ, UR4 ;  /* 0x00000004ff007e24 */ /* 0x000fe2000f8e00ff */
[----:B--2---:R-:W-:-:S02]  /*11e0*/  ISETP.NE.AND P2, PT, R206, 0x1, PT ;  /* 0x00000001ce00780c */ /* 0x004fc40003f45270 */
[----:B0-----:R-:W-:-:S11]  /*11f0*/  ISETP.GE.AND P1, PT, R9, 0x1, PT ;  /* 0x000000010900780c */ /* 0x001fd60003f26270 */
[----:B------:R-:W0:Y:S01]  /*1200*/  @P2 LDC R2, c[0x0][0x44c] ;  /* 0x00011300ff022b82 */ /* 0x000e220000000800 */
[----:B------:R-:W-:-:S04]  /*1210*/  @P2 LOP3.LUT R16, R16, 0x100000, RZ, 0xfc, !PT ;  /* 0x0010000010102812 */ /* 0x000fc800078efcff */
[----:B------:R-:W-:-:S03]  /*1220*/  LOP3.LUT R16, R16, 0xfff7ffff, RZ, 0xc0, !PT ;  /* 0xfff7ffff10107812 */ /* 0x000fc600078ec0ff */
[----:B------:R-:W1:Y:S01]  /*1230*/  @P2 LDC R5, c[0x0][0x450] ;  /* 0x00011400ff052b82 */ /* 0x000e620000000800 */
[----:B------:R-:W-:Y:S01]  /*1240*/  @P1 LOP3.LUT R16, R16, 0x80000, RZ, 0xfc, !PT ;  /* 0x0008000010101812 */ /* 0x000fe200078efcff */
[----:B0-----:R-:W-:-:S05]  /*1250*/  @P2 IMAD.HI.U32 R2, R2, UR4, RZ ;  /* 0x0000000402022c27 */ /* 0x001fca000f8e00ff */
[----:B-1----:R-:W-:-:S05]  /*1260*/  @P2 SHF.R.U32.HI R0, RZ, R5, R2 ;  /* 0x00000005ff002219 */ /* 0x002fca0000011602 */
        /* <DEDUP_REMOVED lines=13> */
.L_x_2508:
[----:B------:R-:W-:-:S13]  /*1340*/  ISETP.NE.AND P0, PT, R9, 0x1, PT ;  /* 0x000000010900780c */ /* 0x000fda0003f05270 */
[----:B------:R-:W0:Y:S02]  /*1350*/  @P0 LDC.64 R4, c[0x0][0x9e8] ;  /* 0x00027a00ff040b82 */ /* 0x000e240000000a00 */
[----:B0-----:R-:W-:-:S05]  /*1360*/  @P0 IMAD.HI.U32 R4, R2, R4, RZ ;  /* 0x0000000402040227 */ /* 0x001fca00078e00ff */
[----:B------:R-:W-:-:S07]  /*1370*/  @P0 SHF.R.U32.HI R2, RZ, R5, R4 ;  /* 0x00000005ff020219 */ /* 0x000fce0000011604 */
.L_x_2509:
[----:B------:R-:W-:-:S05]  /*1380*/  IMAD R3, R2, R9, R9 ;  /* 0x0000000902037224 */ /* 0x000fca00078e0209 */
[----:B------:R-:W-:-:S07]  /*1390*/  VIMNMX R0, R0, R3, PT ;  /* 0x0000000300007248 */ /* 0x000fce0003fe0100 */
.L_x_2507:
[----:B------:R-:W0:Y:S01]  /*13a0*/  @P2 LDC R4, c[0x0][0x44c] ;  /* 0x00011300ff042b82 */ /* 0x000e220000000800 */
[----:B------:R-:W-:Y:S01]  /*13b0*/  IMAD.U32 R3, RZ, RZ, UR43 ;  /* 0x0000002bff037e24 */ /* 0x000fe2000f8e00ff */
[----:B------:R-:W-:Y:S01]  /*13c0*/  ULDC UR4, c[0x0][0x9dc] ;  /* 0x0002770000047ab9 */ /* 0x000fe20000000800 */
[----:B------:R-:W-:Y:S02]  /*13d0*/  VIADD R2, R0, 0x5f ;  /* 0x0000005f00027836 */ /* 0x000fe40000000000 */
[----:B------:R-:W-:Y:S02]  /*13e0*/  VIADD R0, R18, 0x5f ;  /* 0x0000005f12007836 */ /* 0x000fe40000000000 */
[----:B------:R-:W-:Y:S01]  /*13f0*/  IMAD.HI R2, R2, 0x2aaaaaab, RZ ;  /* 0x2aaaaaab02027827 */ /* 0x000fe200078e02ff */
[----:B------:R-:W1:Y:S03]  /*1400*/  @P2 LDC R5, c[0x0][0x450] ;  /* 0x00011400ff052b82 */ /* 0x000e660000000800 */
[----:B------:R-:W-:-:S04]  /*1410*/  IMAD.HI R0, R0, 0x2aaaaaab, RZ ;  /* 0x2aaaaaab00007827 */ /* 0x000fc800078e02ff */
[----:B0-----:R-:W-:-:S05]  /*1420*/  @P2 IMAD.HI.U32 R4, R4, UR43, RZ ;  /* 0x0000002b04042c27 */ /* 0x001fca000f8e00ff */
[----:B-1----:R-:W-:Y:S02]  /*1430*/  @P2 SHF.R.U32.HI R3, RZ, R5, R4 ;  /* 0x00000005ff032219 */ /* 0x002fe40000011604 */
[----:B------:R-:W-:Y:S02]  /*1440*/  SHF.R.U32.HI R5, RZ, 0x1f, R2 ;  /* 0x0000001fff057819 */ /* 0x000fe40000011602 */
[----:B------:R-:W-:Y:S02]  /*1450*/  IADD3 R4, R3, R18, -R17 ;  /* 0x0000001203047210 */ /* 0x000fe40007ffe811 */
        /* <DEDUP_REMOVED lines=16> */
.L_x_2511:
[----:B------:R-:W-:-:S13]  /*1560*/  ISETP.NE.AND P0, PT, R9, 0x1, PT ;  /* 0x000000010900780c */ /* 0x000fda0003f05270 */
[----:B------:R-:W0:Y:S02]  /*1570*/  @P0 LDC.64 R2, c[0x0][0x9e8] ;  /* 0x00027a00ff020b82 */ /* 0x000e240000000a00 */
[----:B0-----:R-:W-:-:S05]  /*1580*/  @P0 IMAD.HI.U32 R0, R4, R2, RZ ;  /* 0x0000000204000227 */ /* 0x001fca00078e00ff */
[----:B------:R-:W-:-:S07]  /*1590*/  @P0 SHF.R.U32.HI R4, RZ, R3, R0 ;  /* 0x00000003ff040219 */ /* 0x000fce0000011600 */
.L_x_2512:
[----:B------:R-:W-:-:S05]  /*15a0*/  IMAD R4, R4, R9, RZ ;  /* 0x0000000904047224 */ /* 0x000fca00078e02ff */
[----:B------:R-:W-:-:S13]  /*15b0*/  R2UR UR5, R4 ;  /* 0x00000000040572ca */ /* 0x000fda00000e0000 */
[----:B------:R-:W-:-:S04]  /*15c0*/  UISETP.LT.AND UP0, UPT, UR4, UR5, UPT ;  /* 0x000000050400728c */ /* 0x000fc8000bf01270 */
[----:B------:R-:W-:-:S12]  /*15d0*/  USEL UR4, UR4, UR5, !UP0 ;  /* 0x0000000504047287 */ /* 0x000fd8000c000000 */
.L_x_2510:
[----:B------:R-:W-:Y:S01]  /*15e0*/  UIMAD.WIDE UR4, UR4, 0x2aaaaaab, URZ ;  /* 0x2aaaaaab040478a5 */ /* 0x000fe2000f8e023f */
[----:B------:R-:W-:Y:S02]  /*15f0*/  PLOP3.LUT P0, PT, PT, PT, PT, 0x80, 0x0 ;  /* 0x000000000000781c */ /* 0x000fe40003f0f070 */
[----:B------:R-:W-:Y:S01]  /*1600*/  CS2R R2, SRZ ;  /* 0x0000000000027805 */ /* 0x000fe2000001ff00 */
[----:B------:R-:W-:Y:S01]  /*1610*/  IMAD.MOV.U32 R0, RZ, RZ, RZ ;  /* 0x000000ffff007224 */ /* 0x000fe200078e00ff */
[----:B------:R-:W-:Y:S01]  /*1620*/  USHF.R.U32.HI UR4, URZ, 0x1f, UR5 ;  /* 0x0000001f3f047899 */ /* 0x000fe20008011605 */
[----:B------:R-:W-:Y:S01]  /*1630*/  IMAD.MOV.U32 R150, RZ, RZ, RZ ;  /* 0x000000ffff967224 */ /* 0x000fe200078e00ff */
        /* <DEDUP_REMOVED lines=99> */
.L_x_2514:
        /* <DEDUP_REMOVED lines=13> */
.L_x_2704:
[----:B------:R-:W-:Y:S01]  /*1d40*/  IMAD.U32 R0, RZ, RZ, UR40 ;  /* 0x00000028ff007e24 */ /* 0x000fe2000f8e00ff */
[----:B------:R-:W-:Y:S05]  /*1d50*/  WARPSYNC.ALL ;  /* 0x0000000000007948 */ /* 0x000fea0003800000 */
[----:B------:R1:W-:Y:S01]  /*1d60*/  BAR.SYNC.DEFER_BLOCKING R7, 0x100 ;  /* 0x000400070000751d */ /* 0x0003e20000010000 */
[----:B------:R-:W-:-:S13]  /*1d70*/  ISETP.NE.AND P0, PT, R0, 0x3, PT ;  /* 0x000000030000780c */ /* 0x000fda0003f05270 */
[----:B-1----:R-:W-:Y:S05]  /*1d80*/  @!P0 BRA `(.L_x_2516) ;  /* 0x0000000000048947 */ /* 0x002fea0003800000 */
[----:B------:R-:W-:Y:S01]  /*1d90*/  BPT.TRAP 0x1 ;  /* 0x000000040000795c */ /* 0x000fe20000300000 */
.L_x_2516:
[----:B------:R-:W-:Y:S01]  /*1da0*/  R2UR UR24, R6 ;  /* 0x00000000061872ca */ /* 0x000fe200000e0000 */
[----:B------:R-:W-:-:S05]  /*1db0*/  IMAD.U32 R8, RZ, RZ, UR37 ;  /* 0x00000025ff087e24 */ /* 0x000fca000f8e00ff */
[----:B------:R-:W-:-:S07]  /*1dc0*/  SHF.L.U32 R8, R8, 0x1f, RZ ;  /* 0x0000001f08087819 */ /* 0x000fce00000006ff */
[----:B------:R-:W-:-:S09]  /*1dd0*/  ULEA UR24, UR38, UR24, 0x3 ;  /* 0x0000001826187291 */ /* 0x000fd2000f8e183f */
[----:B------:R1:W2:Y:S01]  /*1de0*/  SYNCS.PHASECHK.TRANS64.TRYWAIT P1, [UR24+0x22830], R8 ;  /* 0x02283008ff0075a7 */ /* 0x0002a20008020158 */
[----:B------:R-:W-:Y:S05]  /*1df0*/  @!P0 BRA `(.L_x_2517) ;  /* 0x0000000000048947 */ /* 0x000fea0003800000 */
[----:B------:R-:W-:Y:S01]  /*1e00*/  BPT.TRAP 0x1 ;  /* 0x000000040000795c */ /* 0x000fe20000300000 */
.L_x_2517:
[----:B--2---:R-:W-:Y:S05]  /*1e10*/  @P1 BRA `(.L_x_2518) ;  /* 0x0000000000081947 */ /* 0x004fea0003800000 */
[----:B------:R-:W2:Y:S02]  /*1e20*/  SYNCS.PHASECHK.TRANS64.TRYWAIT P1, [UR24+0x22830], R8 ;  /* 0x02283008ff0075a7 */ /* 0x000ea40008020158 */
[----:B--2---:R-:W-:Y:S05]  /*1e30*/  @!P1 BRA `(.L_x_2519) ;  /* 0x0000015000c89947 */ /* 0x004fea0003800000 */
.L_x_2518:
[----:B------:R-:W-:Y:S01]  /*1e40*/  R2UR UR4, R6 ;  /* 0x00000000060472ca */ /* 0x000fe200000e0000 */
[----:B------:R-:W-:Y:S01]  /*1e50*/  ULOP3.LUT UR20, UR45, 0x10000, URZ, 0xfc, !UPT ;  /* 0x000100002d147892 */ /* 0x000fe2000f8efc3f */
[----:B------:R-:W-:Y:S01]  /*1e60*/  WARPGROUP.ARRIVE ;  /* 0x00000000000079c5 */ /* 0x000fe20000000000 */
[----:B------:R-:W-:Y:S01]  /*1e70*/  UMOV UR21, 0x40000040 ;  /* 0x4000004000157882 */ /* 0x000fe20000000000 */
[----:B------:R-:W-:Y:S01]  /*1e80*/  UMOV UR23, 0x40000040 ;  /* 0x4000004000177882 */ /* 0x000fe20000000000 */
[----:B------:R-:W-:-:S03]  /*1e90*/  UIADD3 UR8, UR20, 0x2, URZ ;  /* 0x0000000214087890 */ /* 0x000fc6000fffe03f */
[----:B------:R-:W2:Y:S01]  /*1ea0*/  S2R R0, SR_TID.X ;  /* 0x0000000000007919 */ /* 0x000ea20000002100 */
        /* <DEDUP_REMOVED lines=32> */
.L_x_2520:
[----:B------:R-:W-:Y:S01]  /*20b0*/  ISETP.NE.AND P2, PT, R206, 0x1, PT ;  /* 0x00000001ce00780c */ /* 0x000fe20003f45270 */
[----:B------:R-:W2:Y:S01]  /*20c0*/  S2UR UR6, SR_CgaCtaId ;  /* 0x00000000000679c3 */ /* 0x000ea20000008800 */
[----:B------:R-:W-:Y:S01]  /*20d0*/  VIADD R11, R23, UR43 ;  /* 0x0000002b170b7c36 */ /* 0x000fe20008000000 */
[----:B------:R-:W-:Y:S01]  /*20e0*/  ULDC UR7, c[0x0][0x9d8] ;  /* 0x0002760000077ab9 */ /* 0x000fe20000000800 */
[----:B------:R-:W-:Y:S01]  /*20f0*/  UIADD3 UR5, UR24, 0x22840, URZ ;  /* 0x0002284018057890 */ /* 0x000fe2000fffe03f */
[----:B------:R-:W-:Y:S01]  /*2100*/  FMUL.FTZ R33, R33, UR7 ;  /* 0x0000000721217c20 */ /* 0x000fe20008410000 */
[----:B------:R-:W-:Y:S01]  /*2110*/  FMUL.FTZ R9, R31, UR7 ;  /* 0x000000071f097c20 */ /* 0x000fe20008410000 */
[----:B------:R-:W-:Y:S01]  /*2120*/  FMUL.FTZ R5, R67, UR7 ;  /* 0x0000000743057c20 */ /* 0x000fe20008410000 */
[----:B------:R-:W-:Y:S01]  /*2130*/  FMUL.FTZ R32, R32, UR7 ;  /* 0x0000000720207c20 */ /* 0x000fe20008410000 */
[----:B------:R3:W4:Y:S01]  /*2140*/  MUFU.TANH R31, R33 ;  /* 0x00000021001f7308 */ /* 0x0007220000002400 */
[----:B------:R-:W-:Y:S01]  /*2150*/  FMUL.FTZ R0, R27, UR7 ;  /* 0x000000071b007c20 */ /* 0x000fe20008410000 */
[----:B------:R-:W-:Y:S01]  /*2160*/  FMUL.FTZ R14, R24, UR7 ;  /* 0x00000007180e7c20 */ /* 0x000fe20008410000 */
[----:B------:R-:W-:Y:S01]  /*2170*/  FMUL.FTZ R4, R26, UR7 ;  /* 0x000000071a047c20 */ /* 0x000fe20008410000 */
[----:B------:R-:W5:Y:S01]  /*2180*/  @P2 LDC R12, c[0x0][0x44c] ;  /* 0x00011300ff0c2b82 */ /* 0x000f620000000800 */
[----:B------:R-:W-:Y:S01]  /*2190*/  FMUL.FTZ R2, R30, UR7 ;  /* 0x000000071e027c20 */ /* 0x000fe20008410000 */
[----:B------:R-:W-:Y:S01]  /*21a0*/  FMUL.FTZ R25, R25, UR7 ;  /* 0x0000000719197c20 */ /* 0x000fe20008410000 */
[----:B------:R-:W-:Y:S01]  /*21b0*/  FMUL.FTZ R28, R28, UR7 ;  /* 0x000000071c1c7c20 */ /* 0x000fe20008410000 */
[----:B------:R0:W1:Y:S01]  /*21c0*/  MUFU.TANH R27, R32 ;  /* 0x00000020001b7308 */ /* 0x0000620000002400 */
[----:B---3--:R-:W-:-:S02]  /*21d0*/  IMAD.MOV.U32 R33, RZ, RZ, R11 ;  /* 0x000000ffff217224 */ /* 0x008fc400078e000b */
[----:B------:R-:W-:Y:S01]  /*21e0*/  FMUL.FTZ R29, R29, UR7 ;  /* 0x000000071d1d7c20 */ /* 0x000fe20008410000 */
[----:B------:R-:W-:Y:S01]  /*21f0*/  FMUL.FTZ R24, R34, UR7 ;  /* 0x0000000722187c20 */ /* 0x000fe20008410000 */
[----:B------:R-:W3:Y:S01]  /*2200*/  @P2 LDC R13, c[0x0][0x450] ;  /* 0x00011400ff0d2b82 */ /* 0x000ee20000000800 */
[----:B------:R-:W-:Y:S01]  /*2210*/  FMUL.FTZ R26, R35, UR7 ;  /* 0x00000007231a7c20 */ /* 0x000fe20008410000 */
[----:B------:R-:W-:Y:S01]  /*2220*/  FMUL.FTZ R36, R36, UR7 ;  /* 0x0000000724247c20 */ /* 0x000fe20008410000 */
[----:B------:R-:W-:Y:S01]  /*2230*/  FMUL.FTZ R37, R37, UR7 ;  /* 0x0000000725257c20 */ /* 0x000fe20008410000 */
[----:B--2---:R-:W-:Y:S01]  /*2240*/  UPRMT UR5, UR6, 0x654, UR5 ;  /* 0x0000065406057896 */ /* 0x004fe20008000005 */
[----:B------:R-:W-:Y:S01]  /*2250*/  FMUL.FTZ R30, R38, UR7 ;  /* 0x00000007261e7c20 */ /* 0x000fe20008410000 */
        /* <DEDUP_REMOVED lines=12> */
[----:B------:R-:W-:Y:S01]  /*2320*/  FMUL.FTZ R50, R50, UR7 ;  /* 0x0000000732327c20 */ /* 0x000fe20008410000 */
[----:B------:R-:W-:Y:S01]  /*2330*/  FMUL.FTZ R51, R51, UR7 ;  /* 0x0000000733337c20 */ /* 0x000fe20008410000 */
[----:B------:R-:W-:Y:S01]  /*2340*/  FMUL.FTZ R52, R52, UR7 ;  /* 0x0000000734347c20 */ /* 0x000fe20008410000 */
[----:B------:R-:W-:Y:S01]  /*2350*/  FMUL.FTZ R53, R53, UR7 ;  /* 0x0000000735357c20 */ /* 0x000fe20008410000 */
[----:B------:R-:W-:Y:S01]  /*2360*/  FMUL.FTZ R54, R54, UR7 ;  /* 0x0000000736367c20 */ /* 0x000fe20008410000 */
[----:B------:R-:W-:Y:S01]  /*2370*/  FMUL.FTZ R55, R55, UR7 ;  /* 0x0000000737377c20 */ /* 0x000fe20008410000 */
[----:B---3--:R-:W-:Y:S01]  /*2380*/  @P2 SHF.R.U32.HI R33, RZ, R13, R12 ;  /* 0x0000000dff212219 */ /* 0x008fe2000001160c */
[----:B------:R-:W-:Y:S02]  /*2390*/  IMAD R13, R176, -0x60, R18 ;  /* 0xffffffa0b00d7824 */ /* 0x000fe400078e0212 */
[----:B------:R-:W-:Y:S01]  /*23a0*/  FMUL.FTZ R56, R56, UR7 ;  /* 0x0000000738387c20 */ /* 0x000fe20008410000 */
[----:B------:R-:W-:Y:S01]  /*23b0*/  FMUL.FTZ R57, R57, UR7 ;  /* 0x0000000739397c20 */ /* 0x000fe20008410000 */
[----:B------:R-:W-:Y:S01]  /*23c0*/  FMUL.FTZ R58, R58, UR7 ;  /* 0x000000073a3a7c20 */ /* 0x000fe20008410000 */
[----:B------:R-:W0:Y:S01]  /*23d0*/  SHFL.IDX PT, R67, R33, RZ, 0x1c1f ;  /* 0x001c1fff21437589 */ /* 0x000e2200000e0000 */
        /* <DEDUP_REMOVED lines=14> */
[----:B------:R2:W3:Y:S01]  /*24c0*/  MUFU.TANH R21, R28 ;  /* 0x0000001c00157308 */ /* 0x0004e20000002400 */
[----:B------:R-:W-:Y:S01]  /*24d0*/  ULDC UR15, c[0x0][0x9dc] ;  /* 0x00027700000f7ab9 */ /* 0x000fe20000000800 */
[----:B------:R-:W-:Y:S01]  /*24e0*/  SYNCS.ARRIVE.TRANS64.RED.A1T0 RZ, [UR5], RZ ;  /* 0x000000ffffff79a7 */ /* 0x000fe20008100405 */
[----:B------:R-:W-:Y:S01]  /*24f0*/  ULOP3.LUT UR5, URZ, UR15, URZ, 0x33, !UPT ;  /* 0x0000000f3f057292 */ /* 0x000fe2000f8e333f */
[----:B------:R-:W-:Y:S01]  /*2500*/  IMAD.MOV.U32 R15, RZ, RZ, -0x60 ;  /* 0xffffffa0ff0f7424 */ /* 0x000fe200078e00ff */
[----:B------:R-:W-:-:S03]  /*2510*/  ULDC UR11, c[0x0][0x9e0] ;  /* 0x00027800000b7ab9 */ /* 0x000fc60000000800 */
[----:B------:R-:W1:Y:S01]  /*2520*/  MUFU.TANH R14, R14 ;  /* 0x0000000e000e7308 */ /* 0x000e620000002400 */
[----:B--2---:R-:W-:Y:S02]  /*2530*/  IMAD R28, R19, -0x2, R20 ;  /* 0xfffffffe131c7824 */ /* 0x004fe400078e0214 */
[----:B------:R-:W-:Y:S02]  /*2540*/  VIADD R20, R13, 0x60 ;  /* 0x000000600d147836 */ /* 0x000fe40000000000 */
[----:B------:R-:W-:Y:S02]  /*2550*/  IMAD.IADD R28, R28, 0x1, -R17 ;  /* 0x000000011c1c7824 */ /* 0x000fe400078e0a11 */
[----:B------:R-:W-:Y:S01]  /*2560*/  IMAD R38, R19, -0x2, R20 ;  /* 0xfffffffe13267824 */ /* 0x000fe200078e0214 */
[----:B------:R-:W2:Y:S01]  /*2570*/  MUFU.TANH R25, R25 ;  /* 0x0000001900197308 */ /* 0x000ea20000002400 */
[----:B------:R-:W-:Y:S02]  /*2580*/  VIADD R39, R28, UR11 ;  /* 0x0000000b1c277c36 */ /* 0x000fe40008000000 */
[----:B------:R-:W-:-:S02]  /*2590*/  IMAD R70, R176, R15, 0x60 ;  /* 0x00000060b0467424 */ /* 0x000fc400078e020f */
[----:B------:R-:W-:Y:S01]  /*25a0*/  VIADD R66, R28, UR5 ;  /* 0x000000051c427c36 */ /* 0x000fe20008000000 */
[----:B0-----:R-:W-:Y:S01]  /*25b0*/  VIADDMNMX R34, R67, R39, R38, PT ;  /* 0x0000002743227246 */ /* 0x001fe20003800126 */
[----:B------:R-:W-:Y:S01]  /*25c0*/  IMAD R72, R19, -0x2, R70 ;  /* 0xfffffffe13487824 */ /* 0x000fe200078e0246 */
[----:B------:R-:W0:Y:S01]  /*25d0*/  MUFU.TANH R4, R4 ;  /* 0x0000000400047308 */ /* 0x000e220000002400 */
        /* <DEDUP_REMOVED lines=43> */
[----:B-1234-:R-:W-:Y:S05]  /*2890*/  @!P1 BRA `(.L_x_2521) ;  /* 0x00000000005c9947 */ /* 0x01efea0003800000 */
[----:B------:R-:W-:Y:S01]  /*28a0*/  IADD3 R13, -R17, R18, R67 ;  /* 0x00000012110d7210 */ /* 0x000fe20007ffe143 */
        /* <DEDUP_REMOVED lines=12> */
.L_x_2523:
[----:B------:R-:W-:Y:S02]  /*2970*/  ULDC UR5, c[0x0][0x9e4] ;  /* 0x0002790000057ab9 */ /* 0x000fe40000000800 */
[----:B------:R-:W-:-:S05]  /*2980*/  IMAD.U32 R15, RZ, RZ, UR5 ;  /* 0x00000005ff0f7e24 */ /* 0x000fca000f8e00ff */
[----:B------:R-:W-:-:S13]  /*2990*/  ISETP.NE.AND P1, PT, R15, 0x1, PT ;  /* 0x000000010f00780c */ /* 0x000fda0003f25270 */
[----:B------:R-:W1:Y:S02]  /*29a0*/  @P1 LDC.64 R74, c[0x0][0x9e8] ;  /* 0x00027a00ff4a1b82 */ /* 0x000e640000000a00 */
[----:B-1----:R-:W-:-:S05]  /*29b0*/  @P1 IMAD.HI.U32 R20, R13, R74, RZ ;  /* 0x0000004a0d141227 */ /* 0x002fca00078e00ff */
[----:B------:R-:W-:-:S07]  /*29c0*/  @P1 SHF.R.U32.HI R13, RZ, R75, R20 ;  /* 0x0000004bff0d1219 */ /* 0x000fce0000011614 */
.L_x_2524:
[----:B------:R-:W-:Y:S05]  /*29d0*/  BSYNC B0 ;  /* 0x0000000000007941 */ /* 0x000fea0003800000 */
.L_x_2522:
[----:B------:R-:W-:-:S05]  /*29e0*/  IMAD R13, R13, R15, R72 ;  /* 0x0000000f0d0d7224 */ /* 0x000fca00078e0248 */
[----:B------:R-:W-:Y:S02]  /*29f0*/  VIADDMNMX R34, R13, R15, R34, PT ;  /* 0x0000000f0d227246 */ /* 0x000fe40003800122 */
[----:B------:R-:W-:-:S07]  /*2a00*/  VIMNMX R35, R35, R13, !PT ;  /* 0x0000000d23237248 */ /* 0x000fce0007fe0100 */
.L_x_2521:
[C---:B------:R-:W-:Y:S01]  /*2a10*/  ISETP.GE.AND P6, PT, R70.reuse, 0x9, PT ;  /* 0x000000094600780c */ /* 0x040fe20003fc6270 */
[----:B------:R-:W1:Y:S01]  /*2a20*/  SHFL.IDX PT, R33, R33, 0x1, 0x1c1f ;  /* 0x003c1f0021217f89 */ /* 0x000e6200000e0000 */
        /* <DEDUP_REMOVED lines=11> */
[----:B0-----:R-:W-:Y:S02]  /*2ae0*/  FSEL R73, R29, -INF , !P2 ;  /* 0xff8000001d497808 */ /* 0x001fe40005000000 */
        /* <DEDUP_REMOVED lines=100> */
[----:B-1----:R-:W-:-:S03]  /*3130*/  IMAD.IADD R35, R66, 0x1, R33 ;  /* 0x0000000142237824 */ /* 0x002fc600078e0221 */
[----:B------:R-:W-:Y:S02]  /*3140*/  ISETP.LT.OR P5, PT, R34, 0x5a, P5 ;  /* 0x0000005a2200780c */ /* 0x000fe40002fa1670 */
[----:B------:R-:W-:Y:S02]  /*3150*/  VIADDMNMX R34, R33, R39, R38, PT ;  /* 0x0000002721227246 */ /* 0x000fe40003800126 */
[----:B------:R-:W-:Y:S02]  /*3160*/  FSEL R14, R69, -INF , !P5 ;  /* 0xff800000450e7808 */ /* 0x000fe40006800000 */
[----:B------:R-:W-:-:S13]  /*3170*/  LOP3.LUT P5, RZ, R16, 0x80000, RZ, 0xc0, !PT ;  /* 0x0008000010ff7812 */ /* 0x000fda00078ac0ff */
[----:B------:R-:W-:Y:S05]  /*3180*/  @!P5 BRA `(.L_x_2525) ;  /* 0x00000000005cd947 */ /* 0x000fea0003800000 */
        /* <DEDUP_REMOVED lines=13> */
.L_x_2527:
[----:B------:R-:W-:Y:S02]  /*3260*/  ULDC UR5, c[0x0][0x9e4] ;  /* 0x0002790000057ab9 */ /* 0x000fe40000000800 */
[----:B------:R-:W-:-:S05]  /*3270*/  IMAD.U32 R37, RZ, RZ, UR5 ;  /* 0x00000005ff257e24 */ /* 0x000fca000f8e00ff */
[----:B------:R-:W-:-:S13]  /*3280*/  ISETP.NE.AND P5, PT, R37, 0x1, PT ;  /* 0x000000012500780c */ /* 0x000fda0003fa5270 */
[----:B------:R-:W0:Y:S02]  /*3290*/  @P5 LDC.64 R38, c[0x0][0x9e8] ;  /* 0x00027a00ff265b82 */ /* 0x000e240000000a00 */
[----:B0-----:R-:W-:-:S05]  /*32a0*/  @P5 IMAD.HI.U32 R36, R33, R38, RZ ;  /* 0x0000002621245227 */ /* 0x001fca00078e00ff */
[----:B------:R-:W-:-:S07]  /*32b0*/  @P5 SHF.R.U32.HI R33, RZ, R39, R36 ;  /* 0x00000027ff215219 */ /* 0x000fce0000011624 */
.L_x_2528:
[----:B------:R-:W-:Y:S05]  /*32c0*/  BSYNC B0 ;  /* 0x0000000000007941 */ /* 0x000fea0003800000 */
.L_x_2526:
[----:B------:R-:W-:-:S05]  /*32d0*/  IMAD R33, R33, R37, R72 ;  /* 0x0000002521217224 */ /* 0x000fca00078e0248 */
[----:B------:R-:W-:Y:S02]  /*32e0*/  VIADDMNMX R34, R33, R37, R34, PT ;  /* 0x0000002521227246 */ /* 0x000fe40003800122 */
[----:B------:R-:W-:-:S07]  /*32f0*/  VIMNMX R35, R35, R33, !PT ;  /* 0x0000002123237248 */ /* 0x000fce0007fe0100 */
.L_x_2525:
        /* <DEDUP_REMOVED lines=21> */
[C---:B------:R-:W-:Y:S02]  /*3450*/  ISETP.GT.AND P3, PT, R35.reuse, 0x58, !P3 ;  /* 0x000000582300780c */ /* 0x040fe40005f64270 */
[----:B------:R-:W-:Y:S02]  /*3460*/  ISETP.GT.AND P1, PT, R35, 0x11, !P1 ;  /* 0x000000112300780c */ /* 0x000fe40004f24270 */
[C---:B------:R-:W-:Y:S02]  /*3470*/  ISETP.LT.OR P2, PT, R34.reuse, 0x52, P2 ;  /* 0x000000522200780c */ /* 0x040fe40001741670 */
        /* <DEDUP_REMOVED lines=16> */
[----:B------:R-:W-:Y:S02]  /*3580*/  ISETP.NE.AND P6, PT, R40, RZ, PT ;  /* 0x000000ff2800720c */ /* 0x000fe40003fc5270 */
        /* <DEDUP_REMOVED lines=8> */
[----:B------:R-:W-:Y:S02]  /*3610*/  ISETP.NE.AND P5, PT, R41, RZ, PT ;  /* 0x000000ff2900720c */ /* 0x000fe40003fa5270 */
[----:B------:R-:W-:Y:S02]  /*3620*/  FMNMX.FTZ R4, R83, R4, !PT ;  /* 0x0000000453047209 */ /* 0x000fe40007810000 */
[----:B------:R-:W-:Y:S02]  /*3630*/  FSEL R41, R43, -INF , !P1 ;  /* 0xff8000002b297808 */ /* 0x000fe40004800000 */
[----:B------:R-:W-:Y:S02]  /*3640*/  ISETP.NE.AND P1, PT, R88, RZ, PT ;  /* 0x000000ff5800720c */ /* 0x000fe40003f25270 */
[----:B------:R-:W-:Y:S02]  /*3650*/  FMNMX.FTZ R4, R85, R4, !PT ;  /* 0x0000000455047209 */ /* 0x000fe40007810000 */
[----:B------:R-:W-:-:S02]  /*3660*/  ISETP.GT.AND P1, PT, R35, 0x28, !P1 ;  /* 0x000000282300780c */ /* 0x000fc40004f24270 */
[----:B------:R-:W-:Y:S02]  /*3670*/  FMNMX.FTZ R4, R87, R4, !PT ;  /* 0x0000000457047209 */ /* 0x000fe40007810000 */
[----:B------:R-:W-:Y:S02]  /*3680*/  ISETP.LT.OR P1, PT, R34, 0x29, P1 ;  /* 0x000000292200780c */ /* 0x000fe40000f21670 */
[----:B------:R-:W-:Y:S02]  /*3690*/  FMNMX.FTZ R4, R89, R4, !PT ;  /* 0x0000000459047209 */ /* 0x000fe40007810000 */
[----:B------:R-:W-:Y:S02]  /*36a0*/  FSEL R42, R46, -INF , !P1 ;  /* 0xff8000002e2a7808 */ /* 0x000fe40004800000 */
[----:B------:R-:W-:Y:S02]  /*36b0*/  ISETP.NE.AND P1, PT, R44, RZ, PT ;  /* 0x000000ff2c00720c */ /* 0x000fe40003f25270 */
[----:B------:R-:W-:-:S02]  /*36c0*/  FMNMX.FTZ R4, R91, R4, !PT ;  /* 0x000000045b047209 */ /* 0x000fc40007810000 */
[----:B------:R-:W-:Y:S02]  /*36d0*/  ISETP.GT.AND P1, PT, R35, 0x29, !P1 ;  /* 0x000000292300780c */ /* 0x000fe40004f24270 */
[----:B------:R-:W-:Y:S02]  /*36e0*/  FMNMX.FTZ R4, R93, R4, !PT ;  /* 0x000000045d047209 */ /* 0x000fe40007810000 */
[----:B------:R-:W-:Y:S02]  /*36f0*/  ISETP.LT.OR P1, PT, R34, 0x2a, P1 ;  /* 0x0000002a2200780c */ /* 0x000fe40000f21670 */
[----:B------:R-:W-:Y:S02]  /*3700*/  FMNMX.FTZ R4, R31, R4, !PT ;  /* 0x000000041f047209 */ /* 0x000fe40007810000 */
[----:B------:R-:W-:Y:S02]  /*3710*/  FSEL R43, R47, -INF , !P1 ;  /* 0xff8000002f2b7808 */ /* 0x000fe40004800000 */
[----:B------:R-:W-:-:S02]  /*3720*/  FMNMX.FTZ R47, R29, R4, !PT ;  /* 0x000000041d2f7209 */ /* 0x000fc40007810000 */
[----:B------:R-:W-:Y:S02]  /*3730*/  ISETP.NE.AND P1, PT, R45, RZ, PT ;  /* 0x000000ff2d00720c */ /* 0x000fe40003f25270 */
[----:B------:R-:W-:Y:S02]  /*3740*/  FMNMX.FTZ R4, R28, R47, !PT ;  /* 0x0000002f1c047209 */ /* 0x000fe40007810000 */
[----:B------:R-:W-:Y:S02]  /*3750*/  ISETP.GT.AND P1, PT, R35, 0x30, !P1 ;  /* 0x000000302300780c */ /* 0x000fe40004f24270 */
[----:B------:R-:W-:Y:S02]  /*3760*/  FMNMX.FTZ R4, R27, R4, !PT ;  /* 0x000000041b047209 */ /* 0x000fe40007810000 */
[----:B------:R-:W-:Y:S02]  /*3770*/  ISETP.LT.OR P1, PT, R34, 0x31, P1 ;  /* 0x000000312200780c */ /* 0x000fe40000f21670 */
[----:B------:R-:W-:-:S02]  /*3780*/  FMNMX.FTZ R4, R25, R4, !PT ;  /* 0x0000000419047209 */ /* 0x000fc40007810000 */
[----:B------:R-:W-:Y:S02]  /*3790*/  FSEL R44, R50, -INF , !P1 ;  /* 0xff800000322c7808 */ /* 0x000fe40004800000 */
[----:B------:R-:W-:Y:S02]  /*37a0*/  FMNMX.FTZ R47, R21, R4, !PT ;  /* 0x00000004152f7209 */ /* 0x000fe40007810000 */
[----:B------:R-:W-:Y:S02]  /*37b0*/  ISETP.NE.AND P1, PT, R48, RZ, PT ;  /* 0x000000ff3000720c */ /* 0x000fe40003f25270 */
[----:B------:R-:W-:Y:S02]  /*37c0*/  FMNMX.FTZ R4, R20, R47, !PT ;  /* 0x0000002f14047209 */ /* 0x000fe40007810000 */
[----:B------:R-:W-:Y:S02]  /*37d0*/  ISETP.GT.AND P1, PT, R35, 0x31, !P1 ;  /* 0x000000312300780c */ /* 0x000fe40004f24270 */
[----:B------:R-:W-:-:S02]  /*37e0*/  FMNMX.FTZ R4, R15, R4, !PT ;  /* 0x000000040f047209 */ /* 0x000fc40007810000 */
[----:B------:R-:W-:Y:S02]  /*37f0*/  ISETP.LT.OR P1, PT, R34, 0x32, P1 ;  /* 0x000000322200780c */ /* 0x000fe40000f21670 */
[----:B------:R-:W-:Y:S02]  /*3800*/  FMNMX.FTZ R47, R13, R4, !PT ;  /* 0x000000040d2f7209 */ /* 0x000fe40007810000 */
[----:B------:R-:W-:Y:S02]  /*3810*/  FSEL R45, R51, -INF , !P1 ;  /* 0xff800000332d7808 */ /* 0x000fe40004800000 */
[----:B------:R-:W-:Y:S02]  /*3820*/  FMNMX.FTZ R48, R14, R47, !PT ;  /* 0x0000002f0e307209 */ /* 0x000fe40007810000 */
[----:B------:R-:W-:Y:S02]  /*3830*/  ISETP.NE.AND P1, PT, R49, RZ, PT ;  /* 0x000000ff3100720c */ /* 0x000fe40003f25270 */
[----:B------:R-:W-:Y:S01]  /*3840*/  FMNMX.FTZ R49, R26, R33, !PT ;  /* 0x000000211a317209 */ /* 0x000fe20007810000 */
[----:B------:R-:W0:Y:S01]  /*3850*/  SHFL.BFLY PT, R47, R48, 0x2, 0x1f ;  /* 0x0c401f00302f7f89 */ /* 0x000e2200000e0000 */
[----:B------:R-:W-:-:S02]  /*3860*/  ISETP.GT.AND P1, PT, R35, 0x38, !P1 ;  /* 0x000000382300780c */ /* 0x000fc40004f24270 */
[----:B------:R-:W-:Y:S02]  /*3870*/  FSEL R11, R11, -INF , !P3 ;  /* 0xff8000000b0b7808 */ /* 0x000fe40005800000 */
[----:B------:R-:W-:-:S04]  /*3880*/  ISETP.LT.OR P1, PT, R34, 0x39, P1 ;  /* 0x000000392200780c */ /* 0x000fc80000f21670 */
[----:B------:R-:W-:Y:S02]  /*3890*/  FSEL R46, R54, -INF , !P1 ;  /* 0xff800000362e7808 */ /* 0x000fe40004800000 */
[----:B------:R-:W-:-:S04]  /*38a0*/  ISETP.NE.AND P1, PT, R52, RZ, PT ;  /* 0x000000ff3400720c */ /* 0x000fc80003f25270 */
[----:B------:R-:W-:-:S04]  /*38b0*/  ISETP.GT.AND P1, PT, R35, 0x39, !P1 ;  /* 0x000000392300780c */ /* 0x000fc80004f24270 */
[----:B------:R-:W-:-:S04]  /*38c0*/  ISETP.LT.OR P1, PT, R34, 0x3a, P1 ;  /* 0x0000003a2200780c */ /* 0x000fc80000f21670 */
[----:B------:R-:W-:Y:S02]  /*38d0*/  FSEL R24, R55, -INF , !P1 ;  /* 0xff80000037187808 */ /* 0x000fe40004800000 */
[----:B0-----:R-:W-:Y:S02]  /*38e0*/  FMNMX.FTZ R50, R48, R47, !PT ;  /* 0x0000002f30327209 */ /* 0x001fe40007810000 */
[----:B------:R-:W-:Y:S02]  /*38f0*/  FMNMX.FTZ R48, R36, R49, !PT ;  /* 0x0000003124307209 */ /* 0x000fe40007810000 */
[----:B------:R-:W-:Y:S01]  /*3900*/  ISETP.NE.AND P1, PT, R90, RZ, PT ;  /* 0x000000ff5a00720c */ /* 0x000fe20003f25270 */
[----:B------:R-:W0:Y:S01]  /*3910*/  SHFL.BFLY PT, R47, R50, 0x1, 0x1f ;  /* 0x0c201f00322f7f89 */ /* 0x000e2200000e0000 */
[----:B------:R-:W-:Y:S02]  /*3920*/  FMNMX.FTZ R49, R37, R48, !PT ;  /* 0x0000003025317209 */ /* 0x000fe40007810000 */
[----:B------:R-:W-:-:S02]  /*3930*/  ISETP.GT.AND P1, PT, R35, 0x40, !P1 ;  /* 0x000000402300780c */ /* 0x000fc40004f24270 */
[----:B------:R-:W-:Y:S02]  /*3940*/  FMNMX.FTZ R48, R38, R49, !PT ;  /* 0x0000003126307209 */ /* 0x000fe40007810000 */
[----:B------:R-:W-:Y:S02]  /*3950*/  ISETP.LT.OR P1, PT, R34, 0x41, P1 ;  /* 0x000000412200780c */ /* 0x000fe40000f21670 */
[----:B------:R-:W-:Y:S02]  /*3960*/  FMNMX.FTZ R49, R39, R48, !PT ;  /* 0x0000003027317209 */ /* 0x000fe40007810000 */
[----:B------:R-:W-:Y:S02]  /*3970*/  FSEL R9, R58, -INF , !P1 ;  /* 0xff8000003a097808 */ /* 0x000fe40004800000 */
        /* <DEDUP_REMOVED lines=9> */
[----:B0-----:R-:W-:Y:S02]  /*3a10*/  FMNMX.FTZ R4, R50, R47, !PT ;  /* 0x0000002f32047209 */ /* 0x001fe40007810000 */
[----:B------:R-:W-:Y:S02]  /*3a20*/  FMNMX.FTZ R49, R43, R48, !PT ;  /* 0x000000302b317209 */ /* 0x000fe40007810000 */
[----:B------:R-:W-:Y:S01]  /*3a30*/  ISETP.LT.OR P1, PT, R34, 0x49, P1 ;  /* 0x000000492200780c */ /* 0x000fe20000f21670 */
[----:B------:R-:W-:Y:S01]  /*3a40*/  FMUL.FTZ R47, R4, UR14 ;  /* 0x0000000e042f7c20 */ /* 0x000fe20008410000 */
[----:B------:R-:W-:Y:S02]  /*3a50*/  FMNMX.FTZ R48, R44, R49, !PT ;  /* 0x000000312c307209 */ /* 0x000fe40007810000 */
[----:B------:R-:W-:-:S02]  /*3a60*/  FSEL R0, R62, -INF , !P1 ;  /* 0xff8000003e007808 */ /* 0x000fc40004800000 */
[----:B------:R-:W-:Y:S02]  /*3a70*/  FMNMX.FTZ R49, R45, R48, !PT ;  /* 0x000000302d317209 */ /* 0x000fe40007810000 */
[----:B------:R-:W-:Y:S02]  /*3a80*/  FSETP.NEU.FTZ.AND P1, PT, R4, -INF , PT ;  /* 0xff8000000400780b */ /* 0x000fe40003f3d000 */
[----:B------:R-:W-:Y:S02]  /*3a90*/  ISETP.NE.AND P5, PT, R56, RZ, PT ;  /* 0x000000ff3800720c */ /* 0x000fe40003fa5270 */
[----:B------:R-:W-:Y:S02]  /*3aa0*/  FMNMX.FTZ R49, R46, R49, !PT ;  /* 0x000000312e317209 */ /* 0x000fe40007810000 */
[----:B------:R-:W-:Y:S02]  /*3ab0*/  FSEL R52, R47, RZ, P1 ;  /* 0x000000ff2f347208 */ /* 0x000fe40000800000 */
[----:B------:R-:W-:-:S02]  /*3ac0*/  ISETP.GT.AND P1, PT, R35, 0x49, !P5 ;  /* 0x000000492300780c */ /* 0x000fc40006f24270 */
[----:B------:R-:W-:Y:S01]  /*3ad0*/  FMNMX.FTZ R48, R24, R49, !PT ;  /* 0x0000003118307209 */ /* 0x000fe20007810000 */
[--C-:B------:R-:W-:Y:S01]  /*3ae0*/  FFMA.FTZ R29, R29, UR14, -R52.reuse ;  /* 0x0000000e1d1d7c23 */ /* 0x100fe20008010834 */
[----:B------:R-:W-:Y:S01]  /*3af0*/  ISETP.LT.OR P1, PT, R34, 0x4a, P1 ;  /* 0x0000004a2200780c */ /* 0x000fe20000f21670 */
[--C-:B------:R-:W-:Y:S01]  /*3b00*/  FFMA.FTZ R51, R53, UR14, -R52.reuse ;  /* 0x0000000e35337c23 */ /* 0x100fe20008010834 */
[----:B------:R-:W-:Y:S01]  /*3b10*/  ISETP.NE.AND P6, PT, R57, RZ, PT ;  /* 0x000000ff3900720c */ /* 0x000fe20003fc5270 */
[--C-:B------:R-:W-:Y:S01]  /*3b20*/  FFMA.FTZ R50, R67, UR14, -R52.reuse ;  /* 0x0000000e43327c23 */ /* 0x100fe20008010834 */
[----:B------:R-:W-:Y:S01]  /*3b30*/  FMNMX.FTZ R49, R9, R48, !PT ;  /* 0x0000003009317209 */ /* 0x000fe20007810000 */
[----:B------:R-:W-:Y:S01]  /*3b40*/  MUFU.EX2 R166, R29 ;  /* 0x0000001d00a67308 */ /* 0x000fe20000000800 */
[----:B------:R-:W-:Y:S01]  /*3b50*/  FSEL R47, R63, -INF , !P1 ;  /* 0xff8000003f2f7808 */ /* 0x000fe20004800000 */
[--C-:B------:R-:W-:Y:S01]  /*3b60*/  FFMA.FTZ R53, R71, UR14, -R52.reuse ;  /* 0x0000000e47357c23 */ /* 0x100fe20008010834 */
[----:B------:R-:W-:Y:S01]  /*3b70*/  ISETP.GT.AND P1, PT, R35, 0x50, !P6 ;  /* 0x000000502300780c */ /* 0x000fe20007724270 */
[--C-:B------:R-:W-:Y:S01]  /*3b80*/  FFMA.FTZ R54, R73, UR14, -R52.reuse ;  /* 0x0000000e49367c23 */ /* 0x100fe20008010834 */
[----:B------:R-:W-:Y:S01]  /*3b90*/  FMNMX.FTZ R49, R2, R49, !PT ;  /* 0x0000003102317209 */ /* 0x000fe20007810000 */
[--C-:B------:R-:W-:Y:S01]  /*3ba0*/  FFMA.FTZ R55, R75, UR14, -R52.reuse ;  /* 0x0000000e4b377c23 */ /* 0x100fe20008010834 */
[----:B------:R-:W-:Y:S01]  /*3bb0*/  ISETP.LT.OR P1, PT, R34, 0x51, P1 ;  /* 0x000000512200780c */ /* 0x000fe20000f21670 */
[----:B------:R-:W-:Y:S01]  /*3bc0*/  MUFU.EX2 R51, R51 ;  /* 0x0000003300337308 */ /* 0x000fe20000000800 */
[----:B------:R-:W-:Y:S01]  /*3bd0*/  FMNMX.FTZ R48, R0, R49, !PT ;  /* 0x0000003100307209 */ /* 0x000fe20007810000 */
[--C-:B------:R-:W-:Y:S01]  /*3be0*/  FFMA.FTZ R56, R77, UR14, -R52.reuse ;  /* 0x0000000e4d387c23 */ /* 0x100fe20008010834 */
[----:B------:R-:W-:Y:S01]  /*3bf0*/  ISETP.NE.AND P5, PT, R60, RZ, PT ;  /* 0x000000ff3c00720c */ /* 0x000fe20003fa5270 */
[--C-:B------:R-:W-:Y:S01]  /*3c00*/  FFMA.FTZ R57, R79, UR14, -R52.reuse ;  /* 0x0000000e4f397c23 */ /* 0x100fe20008010834 */
[----:B------:R-:W-:Y:S01]  /*3c10*/  FSEL R10, R10, -INF , !P1 ;  /* 0xff8000000a0a7808 */ /* 0x000fe20004800000 */
[--C-:B------:R-:W-:Y:S01]  /*3c20*/  FFMA.FTZ R21, R21, UR14, -R52.reuse ;  /* 0x0000000e15157c23 */ /* 0x100fe20008010834 */
[----:B------:R-:W-:Y:S01]  /*3c30*/  FMNMX.FTZ R49, R47, R48, !PT ;  /* 0x000000302f317209 */ /* 0x000fe20007810000 */
[----:B------:R-:W0:Y:S01]  /*3c40*/  MUFU.EX2 R50, R50 ;  /* 0x0000003200327308 */ /* 0x000e220000000800 */
[----:B------:R-:W-:Y:S01]  /*3c50*/  ISETP.GT.AND P4, PT, R35, 0x59, !P5 ;  /* 0x000000592300780c */ /* 0x000fe20006f84270 */
[--C-:B------:R-:W-:Y:S01]  /*3c60*/  FFMA.FTZ R58, R81, UR14, -R52.reuse ;  /* 0x0000000e513a7c23 */ /* 0x100fe20008010834 */
[----:B------:R-:W-:Y:S01]  /*3c70*/  FSEL R35, R5, -INF , !P2 ;  /* 0xff80000005237808 */ /* 0x000fe20005000000 */
[--C-:B------:R-:W-:Y:S01]  /*3c80*/  FFMA.FTZ R59, R83, UR14, -R52.reuse ;  /* 0x0000000e533b7c23 */ /* 0x100fe20008010834 */
[----:B------:R-:W-:Y:S01]  /*3c90*/  FMNMX.FTZ R48, R10, R49, !PT ;  /* 0x000000310a307209 */ /* 0x000fe20007810000 */
[--C-:B------:R-:W-:Y:S01]  /*3ca0*/  FFMA.FTZ R60, R85, UR14, -R52.reuse ;  /* 0x0000000e553c7c23 */ /* 0x100fe20008010834 */
[----:B------:R-:W-:Y:S01]  /*3cb0*/  ISETP.LT.OR P4, PT, R34, 0x5a, P4 ;  /* 0x0000005a2200780c */ /* 0x000fe20002781670 */
[----:B------:R-:W-:Y:S01]  /*3cc0*/  MUFU.EX2 R53, R53 ;  /* 0x0000003500357308 */ /* 0x000fe20000000800 */
[----:B------:R-:W-:Y:S01]  /*3cd0*/  FMNMX.FTZ R48, R35, R48, !PT ;  /* 0x0000003023307209 */ /* 0x000fe20007810000 */
[--C-:B------:R-:W-:Y:S01]  /*3ce0*/  FFMA.FTZ R49, R87, UR14, -R52.reuse ;  /* 0x0000000e57317c23 */ /* 0x100fe20008010834 */
[----:B------:R-:W-:Y:S01]  /*3cf0*/  FSEL R12, R12, -INF , !P4 ;  /* 0xff8000000c0c7808 */ /* 0x000fe20006000000 */
[--C-:B------:R-:W-:Y:S01]  /*3d00*/  FFMA.FTZ R61, R91, UR14, -R52.reuse ;  /* 0x0000000e5b3d7c23 */ /* 0x100fe20008010834 */
[----:B------:R-:W-:Y:S01]  /*3d10*/  FMNMX.FTZ R5, R11, R48, !PT ;  /* 0x000000300b057209 */ /* 0x000fe20007810000 */
[--C-:B------:R-:W-:Y:S01]  /*3d20*/  FFMA.FTZ R48, R89, UR14, -R52.reuse ;  /* 0x0000000e59307c23 */ /* 0x100fe20008010834 */
[--C-:B------:R-:W-:Y:S01]  /*3d30*/  FFMA.FTZ R62, R93, UR14, -R52.reuse ;  /* 0x0000000e5d3e7c23 */ /* 0x100fe20008010834 */
[----:B------:R-:W1:Y:S01]  /*3d40*/  MUFU.EX2 R54, R54 ;  /* 0x0000003600367308 */ /* 0x000e620000000800 */
[----:B------:R-:W-:Y:S01]  /*3d50*/  FMNMX.FTZ R5, R12, R5, !PT ;  /* 0x000000050c057209 */ /* 0x000fe20007810000 */
[--C-:B------:R-:W-:Y:S01]  /*3d60*/  FFMA.FTZ R31, R31, UR14, -R52.reuse ;  /* 0x0000000e1f1f7c23 */ /* 0x100fe20008010834 */
[--C-:B------:R-:W-:Y:S01]  /*3d70*/  FFMA.FTZ R28, R28, UR14, -R52.reuse ;  /* 0x0000000e1c1c7c23 */ /* 0x100fe20008010834 */
[--C-:B------:R-:W-:Y:S01]  /*3d80*/  FFMA.FTZ R27, R27, UR14, -R52.reuse ;  /* 0x0000000e1b1b7c23 */ /* 0x100fe20008010834 */
[--C-:B------:R-:W-:Y:S01]  /*3d90*/  FFMA.FTZ R25, R25, UR14, -R52.reuse ;  /* 0x0000000e19197c23 */ /* 0x100fe20008010834 */
[----:B------:R-:W2:Y:S01]  /*3da0*/  SHFL.BFLY PT, R34, R5, 0x2, 0x1f ;  /* 0x0c401f0005227f89 */ /* 0x000ea200000e0000 */
[--C-:B------:R-:W-:Y:S01]  /*3db0*/  FFMA.FTZ R20, R20, UR14, -R52.reuse ;  /* 0x0000000e14147c23 */ /* 0x100fe20008010834 */
[----:B------:R-:W-:Y:S01]  /*3dc0*/  MUFU.EX2 R55, R55 ;  /* 0x0000003700377308 */ /* 0x000fe20000000800 */
[--C-:B------:R-:W-:Y:S01]  /*3dd0*/  FFMA.FTZ R15, R15, UR14, -R52.reuse ;  /* 0x0000000e0f0f7c23 */ /* 0x100fe20008010834 */
[--C-:B------:R-:W-:Y:S01]  /*3de0*/  FFMA.FTZ R13, R13, UR14, -R52.reuse ;  /* 0x0000000e0d0d7c23 */ /* 0x100fe20008010834 */
[----:B------:R-:W-:Y:S01]  /*3df0*/  FFMA.FTZ R14, R14, UR14, -R52 ;  /* 0x0000000e0e0e7c23 */ /* 0x000fe20008010834 */
[----:B0-----:R-:W-:-:S04]  /*3e00*/  F2FP.F16.F32.PACK_AB R152, R50, R51 ;  /* 0x000000333298723e */ /* 0x001fc800000000ff */
[----:B------:R-:W0:Y:S01]  /*3e10*/  MUFU.EX2 R56, R56 ;  /* 0x0000003800387308 */ /* 0x000e220000000800 */
[----:B-1----:R-:W-:-:S07]  /*3e20*/  F2FP.F16.F32.PACK_AB R154, R54, R53 ;  /* 0x00000035369a723e */ /* 0x002fce00000000ff */
[----:B------:R-:W-:Y:S01]  /*3e30*/  MUFU.EX2 R57, R57 ;  /* 0x0000003900397308 */ /* 0x000fe20000000800 */
[----:B--2---:R-:W-:-:S07]  /*3e40*/  FMNMX.FTZ R34, R5, R34, !PT ;  /* 0x0000002205227209 */ /* 0x004fce0007810000 */
[----:B------:R-:W-:Y:S01]  /*3e50*/  MUFU.EX2 R170, R21 ;  /* 0x0000001500aa7308 */ /* 0x000fe20000000800 */
[----:B0-----:R-:W-:Y:S01]  /*3e60*/  F2FP.F16.F32.PACK_AB R156, R56, R55 ;  /* 0x00000037389c723e */ /* 0x001fe200000000ff */
[----:B------:R-:W0:Y:S06]  /*3e70*/  SHFL.BFLY PT, R5, R34, 0x1, 0x1f ;  /* 0x0c201f0022057f89 */ /* 0x000e2c00000e0000 */
[----:B------:R-:W1:Y:S08]  /*3e80*/  MUFU.EX2 R58, R58 ;  /* 0x0000003a003a7308 */ /* 0x000e700000000800 */
[----:B------:R-:W-:Y:S08]  /*3e90*/  MUFU.EX2 R59, R59 ;  /* 0x0000003b003b7308 */ /* 0x000ff00000000800 */
[----:B------:R-:W2:Y:S01]  /*3ea0*/  MUFU.EX2 R60, R60 ;  /* 0x0000003c003c7308 */ /* 0x000ea20000000800 */
[----:B-1----:R-:W-:-:S02]  /*3eb0*/  F2FP.F16.F32.PACK_AB R158, R58, R57 ;  /* 0x000000393a9e723e */ /* 0x002fc400000000ff */
[----:B0-----:R-:W-:-:S04]  /*3ec0*/  FMNMX.FTZ R5, R34, R5, !PT ;  /* 0x0000000522057209 */ /* 0x001fc80007810000 */
[C---:B------:R-:W-:Y:S01]  /*3ed0*/  FSETP.NEU.FTZ.AND P1, PT, R5.reuse, -INF , PT ;  /* 0xff8000000500780b */ /* 0x040fe20003f3d000 */
[----:B------:R-:W-:Y:S01]  /*3ee0*/  FMUL.FTZ R29, R5, UR14 ;  /* 0x0000000e051d7c20 */ /* 0x000fe20008410000 */
[----:B------:R-:W-:Y:S04]  /*3ef0*/  MUFU.EX2 R49, R49 ;  /* 0x0000003100317308 */ /* 0x000fe80000000800 */
[----:B------:R-:W-:-:S04]  /*3f00*/  FSEL R29, R29, RZ, P1 ;  /* 0x000000ff1d1d7208 */ /* 0x000fc80000800000 */
        /* <DEDUP_REMOVED lines=22> */
[--C-:B------:R-:W-:Y:S01]  /*4070*/  FFMA.FTZ R47, R47, UR14, -R29.reuse ;  /* 0x0000000e2f2f7c23 */ /* 0x100fe2000801081d */
[--C-:B------:R-:W-:Y:S01]  /*4080*/  FFMA.FTZ R10, R10, UR14, -R29.reuse ;  /* 0x0000000e0a0a7c23 */ /* 0x100fe2000801081d */
[----:B------:R3:W-:Y:S01]  /*4090*/  MUFU.EX2 R159, R32 ;  /* 0x00000020009f7308 */ /* 0x0007e20000000800 */
[--C-:B------:R-:W-:Y:S01]  /*40a0*/  FFMA.FTZ R35, R35, UR14, -R29.reuse ;  /* 0x0000000e23237c23 */ /* 0x100fe2000801081d */
[--C-:B------:R-:W-:Y:S01]  /*40b0*/  FFMA.FTZ R11, R11, UR14, -R29.reuse ;  /* 0x0000000e0b0b7c23 */ /* 0x100fe2000801081d */
[----:B------:R-:W-:Y:S01]  /*40c0*/  FFMA.FTZ R12, R12, UR14, -R29 ;  /* 0x0000000e0c0c7c23 */ /* 0x000fe2000801081d */
[----:B--2---:R-:W-:-:S02]  /*40d0*/  F2FP.F16.F32.PACK_AB R160, R60, R59 ;  /* 0x0000003b3ca0723e */ /* 0x004fc400000000ff */
[----:B0-----:R-:W-:Y:S02]  /*40e0*/  F2FP.F16.F32.PACK_AB R162, R48, R49 ;  /* 0x0000003130a2723e */ /* 0x001fe400000000ff */
[----:B------:R-:W0:Y:S01]  /*40f0*/  MUFU.EX2 R36, R36 ;  /* 0x0000002400247308 */ /* 0x000e220000000800 */
[----:B---3--:R-:W-:Y:S01]  /*4100*/  FADD.FTZ R32, R51, R50 ;  /* 0x0000003233207221 */ /* 0x008fe20000010000 */
[----:B-1----:R-:W-:-:S03]  /*4110*/  F2FP.F16.F32.PACK_AB R153, R33, R26 ;  /* 0x0000001a2199723e */ /* 0x002fc600000000ff */
[----:B------:R-:W-:-:S03]  /*4120*/  FADD.FTZ R21, R53, R32 ;  /* 0x0000002035157221 */ /* 0x000fc60000010000 */
[----:B------:R-:W1:Y:S01]  /*4130*/  MUFU.EX2 R37, R37 ;  /* 0x0000002500257308 */ /* 0x000e620000000800 */
[----:B------:R-:W-:Y:S01]  /*4140*/  FADD.FTZ R32, R54, R21 ;  /* 0x0000001536207221 */ /* 0x000fe20000010000 */
[----:B------:R-:W-:-:S03]  /*4150*/  FADD.FTZ R21, R26, R33 ;  /* 0x000000211a157221 */ /* 0x000fc60000010000 */
[----:B------:R-:W-:-:S03]  /*4160*/  FADD.FTZ R63, R55, R32 ;  /* 0x00000020373f7221 */ /* 0x000fc60000010000 */
[----:B------:R-:W2:Y:S01]  /*4170*/  MUFU.EX2 R38, R38 ;  /* 0x0000002600267308 */ /* 0x000ea20000000800 */
[----:B------:R-:W-:Y:S01]  /*4180*/  FADD.FTZ R34, R56, R63 ;  /* 0x0000003f38227221 */ /* 0x000fe20000010000 */
[----:B0-----:R-:W-:-:S03]  /*4190*/  FADD.FTZ R32, R36, R21 ;  /* 0x0000001524207221 */ /* 0x001fc60000010000 */
[----:B------:R-:W-:-:S03]  /*41a0*/  FADD.FTZ R63, R57, R34 ;  /* 0x00000022393f7221 */ /* 0x000fc60000010000 */
[----:B------:R-:W0:Y:S01]  /*41b0*/  MUFU.EX2 R39, R39 ;  /* 0x0000002700277308 */ /* 0x000e220000000800 */
[C---:B-1----:R-:W-:Y:S01]  /*41c0*/  FADD.FTZ R21, R37.reuse, R32 ;  /* 0x0000002025157221 */ /* 0x042fe20000010000 */
[----:B------:R-:W-:Y:S01]  /*41d0*/  FADD.FTZ R34, R58, R63 ;  /* 0x0000003f3a227221 */ /* 0x000fe20000010000 */
[----:B------:R-:W-:-:S03]  /*41e0*/  F2FP.F16.F32.PACK_AB R155, R37, R36 ;  /* 0x00000024259b723e */ /* 0x000fc600000000ff */
[----:B------:R-:W-:Y:S02]  /*41f0*/  FADD.FTZ R63, R59, R34 ;  /* 0x000000223b3f7221 */ /* 0x000fe40000010000 */
[----:B------:R-:W1:Y:S01]  /*4200*/  MUFU.EX2 R30, R30 ;  /* 0x0000001e001e7308 */ /* 0x000e620000000800 */
[----:B--2---:R-:W-:Y:S01]  /*4210*/  FADD.FTZ R32, R38, R21 ;  /* 0x0000001526207221 */ /* 0x004fe20000010000 */
[----:B------:R-:W-:-:S04]  /*4220*/  FADD.FTZ R34, R60, R63 ;  /* 0x0000003f3c227221 */ /* 0x000fc80000010000 */
[----:B------:R-:W-:Y:S02]  /*4230*/  FADD.FTZ R63, R49, R34 ;  /* 0x00000022313f7221 */ /* 0x000fe40000010000 */
[----:B------:R-:W2:Y:S01]  /*4240*/  MUFU.EX2 R40, R40 ;  /* 0x0000002800287308 */ /* 0x000ea20000000800 */
[C---:B0-----:R-:W-:Y:S01]  /*4250*/  FADD.FTZ R21, R39.reuse, R32 ;  /* 0x0000002027157221 */ /* 0x041fe20000010000 */
[----:B------:R-:W-:Y:S01]  /*4260*/  FADD.FTZ R34, R48, R63 ;  /* 0x0000003f30227221 */ /* 0x000fe20000010000 */
[----:B------:R-:W-:-:S05]  /*4270*/  F2FP.F16.F32.PACK_AB R157, R39, R38 ;  /* 0x00000026279d723e */ /* 0x000fca00000000ff */
[----:B------:R-:W0:Y:S01]  /*4280*/  MUFU.EX2 R61, R61 ;  /* 0x0000003d003d7308 */ /* 0x000e220000000800 */
[----:B-1----:R-:W-:-:S04]  /*4290*/  FADD.FTZ R32, R30, R21 ;  /* 0x000000151e207221 */ /* 0x002fc80000010000 */
[C---:B------:R-:W-:Y:S01]  /*42a0*/  FADD.FTZ R21, R159.reuse, R32 ;  /* 0x000000209f157221 */ /* 0x040fe20000010000 */
[----:B------:R-:W-:Y:S02]  /*42b0*/  F2FP.F16.F32.PACK_AB R159, R159, R30 ;  /* 0x0000001e9f9f723e */ /* 0x000fe400000000ff */
[----:B------:R-:W1:Y:S01]  /*42c0*/  MUFU.EX2 R41, R41 ;  /* 0x0000002900297308 */ /* 0x000e620000000800 */
[----:B--2---:R-:W-:-:S07]  /*42d0*/  FADD.FTZ R32, R40, R21 ;  /* 0x0000001528207221 */ /* 0x004fce0000010000 */
[----:B------:R-:W2:Y:S01]  /*42e0*/  MUFU.EX2 R62, R62 ;  /* 0x0000003e003e7308 */ /* 0x000ea20000000800 */
[----:B0-----:R-:W-:-:S07]  /*42f0*/  FADD.FTZ R63, R61, R34 ;  /* 0x000000223d3f7221 */ /* 0x001fce0000010000 */
[----:B------:R-:W-:Y:S01]  /*4300*/  MUFU.EX2 R42, R42 ;  /* 0x0000002a002a7308 */ /* 0x000fe20000000800 */
[C---:B-1----:R-:W-:Y:S01]  /*4310*/  FADD.FTZ R21, R41.reuse, R32 ;  /* 0x0000002029157221 */ /* 0x042fe20000010000 */
[----:B------:R-:W-:-:S06]  /*4320*/  F2FP.F16.F32.PACK_AB R161, R41, R40 ;  /* 0x0000002829a1723e */ /* 0x000fcc00000000ff */
[----:B------:R-:W0:Y:S01]  /*4330*/  MUFU.EX2 R31, R31 ;  /* 0x0000001f001f7308 */ /* 0x000e220000000800 */
[C---:B--2---:R-:W-:Y:S01]  /*4340*/  FADD.FTZ R32, R62.reuse, R63 ;  /* 0x0000003f3e207221 */ /* 0x044fe20000010000 */
[----:B------:R-:W-:-:S06]  /*4350*/  F2FP.F16.F32.PACK_AB R164, R62, R61 ;  /* 0x0000003d3ea4723e */ /* 0x000fcc00000000ff */
[----:B------:R-:W1:Y:S08]  /*4360*/  MUFU.EX2 R43, R43 ;  /* 0x0000002b002b7308 */ /* 0x000e700000000800 */
[----:B------:R-:W-:Y:S01]  /*4370*/  MUFU.EX2 R44, R44 ;  /* 0x0000002c002c7308 */ /* 0x000fe20000000800 */
[----:B0-----:R-:W-:-:S04]  /*4380*/  FADD.FTZ R63, R31, R32 ;  /* 0x000000201f3f7221 */ /* 0x001fc80000010000 */
[C---:B------:R-:W-:Y:S01]  /*4390*/  FADD.FTZ R63, R166.reuse, R63 ;  /* 0x0000003fa63f7221 */ /* 0x040fe20000010000 */
[----:B------:R-:W-:Y:S02]  /*43a0*/  F2FP.F16.F32.PACK_AB R166, R166, R31 ;  /* 0x0000001fa6a6723e */ /* 0x000fe400000000ff */
[----:B------:R-:W0:Y:S01]  /*43b0*/  MUFU.EX2 R28, R28 ;  /* 0x0000001c001c7308 */ /* 0x000e220000000800 */
[----:B-1----:R-:W-:-:S07]  /*43c0*/  F2FP.F16.F32.PACK_AB R163, R43, R42 ;  /* 0x0000002a2ba3723e */ /* 0x002fce00000000ff */
[----:B------:R-:W1:Y:S08]  /*43d0*/  MUFU.EX2 R45, R45 ;  /* 0x0000002d002d7308 */ /* 0x000e700000000800 */
[----:B------:R-:W2:Y:S01]  /*43e0*/  MUFU.EX2 R27, R27 ;  /* 0x0000001b001b7308 */ /* 0x000ea20000000800 */
[----:B0-----:R-:W-:-:S07]  /*43f0*/  FADD.FTZ R32, R28, R63 ;  /* 0x0000003f1c207221 */ /* 0x001fce0000010000 */
[----:B------:R-:W-:Y:S01]  /*4400*/  MUFU.EX2 R167, R24 ;  /* 0x0000001800a77308 */ /* 0x000fe20000000800 */
[----:B-1----:R-:W-:-:S07]  /*4410*/  F2FP.F16.F32.PACK_AB R165, R45, R44 ;  /* 0x0000002c2da5723e */ /* 0x002fce00000000ff */
[----:B------:R-:W0:Y:S01]  /*4420*/  MUFU.EX2 R46, R46 ;  /* 0x0000002e002e7308 */ /* 0x000e220000000800 */
[C---:B--2---:R-:W-:Y:S01]  /*4430*/  FADD.FTZ R32, R27.reuse, R32 ;  /* 0x000000201b207221 */ /* 0x044fe20000010000 */
[----:B------:R-:W-:-:S06]  /*4440*/  F2FP.F16.F32.PACK_AB R168, R27, R28 ;  /* 0x0000001c1ba8723e */ /* 0x000fcc00000000ff */
[----:B------:R1:W-:Y:S08]  /*4450*/  MUFU.EX2 R24, R2 ;  /* 0x0000000200187308 */ /* 0x0003f00000000800 */
[----:B------:R-:W2:Y:S01]  /*4460*/  MUFU.EX2 R25, R25 ;  /* 0x0000001900197308 */ /* 0x000ea20000000800 */
[----:B-1----:R-:W-:-:S04]  /*4470*/  FADD.FTZ R2, R42, R21 ;  /* 0x000000152a027221 */ /* 0x002fc80000010000 */
[----:B------:R-:W-:-:S03]  /*4480*/  FADD.FTZ R21, R43, R2 ;  /* 0x000000022b157221 */ /* 0x000fc60000010000 */
[----:B------:R-:W1:Y:S01]  /*4490*/  MUFU.EX2 R9, R9 ;  /* 0x0000000900097308 */ /* 0x000e620000000800 */
[----:B------:R-:W-:-:S04]  /*44a0*/  FADD.FTZ R2, R44, R21 ;  /* 0x000000152c027221 */ /* 0x000fc80000010000 */
[----:B------:R-:W-:-:S03]  /*44b0*/  FADD.FTZ R21, R45, R2 ;  /* 0x000000022d157221 */ /* 0x000fc60000010000 */
[----:B------:R-:W3:Y:S01]  /*44c0*/  MUFU.EX2 R20, R20 ;  /* 0x0000001400147308 */ /* 0x000ee20000000800 */
[----:B0-----:R-:W-:Y:S01]  /*44d0*/  FADD.FTZ R2, R46, R21 ;  /* 0x000000152e027221 */ /* 0x001fe20000010000 */
[----:B--2---:R-:W-:-:S03]  /*44e0*/  FADD.FTZ R21, R25, R32 ;  /* 0x0000002019157221 */ /* 0x004fc60000010000 */
[----:B------:R-:W-:Y:S01]  /*44f0*/  FADD.FTZ R2, R167, R2 ;  /* 0x00000002a7027221 */ /* 0x000fe20000010000 */
[C---:B------:R-:W-:Y:S01]  /*4500*/  FADD.FTZ R29, R170.reuse, R21 ;  /* 0x00000015aa1d7221 */ /* 0x040fe20000010000 */
[----:B------:R-:W-:Y:S01]  /*4510*/  F2FP.F16.F32.PACK_AB R170, R170, R25 ;  /* 0x00000019aaaa723e */ /* 0x000fe200000000ff */
[----:B------:R-:W0:Y:S01]  /*4520*/  MUFU.EX2 R15, R15 ;  /* 0x0000000f000f7308 */ /* 0x000e220000000800 */
[----:B-1----:R-:W-:Y:S01]  /*4530*/  FADD.FTZ R21, R9, R2 ;  /* 0x0000000209157221 */ /* 0x002fe20000010000 */
[----:B------:R-:W-:Y:S02]  /*4540*/  F2FP.F16.F32.PACK_AB R167, R167, R46 ;  /* 0x0000002ea7a7723e */ /* 0x000fe400000000ff */
[C---:B------:R-:W-:Y:S01]  /*4550*/  F2FP.F16.F32.PACK_AB R169, R24.reuse, R9 ;  /* 0x0000000918a9723e */ /* 0x040fe200000000ff */
[----:B------:R-:W-:-:S03]  /*4560*/  FADD.FTZ R21, R24, R21 ;  /* 0x0000001518157221 */ /* 0x000fc60000010000 */
[----:B------:R-:W1:Y:S01]  /*4570*/  MUFU.EX2 R0, R0 ;  /* 0x0000000000007308 */ /* 0x000e620000000800 */
[----:B---3--:R-:W-:-:S07]  /*4580*/  FADD.FTZ R2, R20, R29 ;  /* 0x0000001d14027221 */ /* 0x008fce0000010000 */
        /* <DEDUP_REMOVED lines=16> */
[C---:B0-----:R-:W-:Y:S01]  /*4690*/  FADD.FTZ R14, R35.reuse, R14 ;  /* 0x0000000e230e7221 */ /* 0x041fe20000010000 */
[----:B------:R-:W-:-:S03]  /*46a0*/  F2FP.F16.F32.PACK_AB R173, R35, R10 ;  /* 0x0000000a23ad723e */ /* 0x000fc600000000ff */
[----:B-1----:R-:W-:-:S04]  /*46b0*/  FADD.FTZ R13, R11, R14 ;  /* 0x0000000e0b0d7221 */ /* 0x002fc80000010000 */
[C---:B--2---:R-:W-:Y:S01]  /*46c0*/  FADD.FTZ R0, R12.reuse, R13 ;  /* 0x0000000d0c007221 */ /* 0x044fe20000010000 */
[----:B------:R-:W-:Y:S01]  /*46d0*/  F2FP.F16.F32.PACK_AB R175, R12, R11 ;  /* 0x0000000b0caf723e */ /* 0x000fe200000000ff */
[----:B------:R-:W-:Y:S06]  /*46e0*/  @!P0 BRA `(.L_x_2529) ;  /* 0x0000000000048947 */ /* 0x000fec0003800000 */
[----:B------:R-:W-:Y:S01]  /*46f0*/  BPT.TRAP 0x1 ;  /* 0x000000040000795c */ /* 0x000fe20000300000 */
.L_x_2529:
[----:B------:R0:W1:Y:S01]  /*4700*/  SYNCS.PHASECHK.TRANS64.TRYWAIT P1, [UR24+0x22850], R8 ;  /* 0x02285008ff0075a7 */ /* 0x0000620008020158 */
[----:B------:R-:W-:Y:S05]  /*4710*/  @!P0 BRA `(.L_x_2530) ;  /* 0x0000000000048947 */ /* 0x000fea0003800000 */
[----:B------:R-:W-:Y:S01]  /*4720*/  BPT.TRAP 0x1 ;  /* 0x000000040000795c */ /* 0x000fe20000300000 */
.L_x_2530:
[----:B-1----:R-:W-:Y:S05]  /*4730*/  @P1 BRA `(.L_x_2531) ;  /* 0x0000000000081947 */ /* 0x002fea0003800000 */
[----:B------:R-:W1:Y:S02]  /*4740*/  SYNCS.PHASECHK.TRANS64.TRYWAIT P1, [UR24+0x22850], R8 ;  /* 0x02285008ff0075a7 */ /* 0x000e640008020158 */
[----:B-1----:R-:W-:Y:S05]  /*4750*/  @!P1 BRA `(.L_x_2532) ;  /* 0x0000012800989947 */ /* 0x002fea0003800000 */
.L_x_2531:
        /* <DEDUP_REMOVED lines=44> */
.L_x_2533:
[----:B------:R-:W-:Y:S01]  /*4a20*/  ISETP.NE.AND P2, PT, R206, 0x1, PT ;  /* 0x00000001ce00780c */ /* 0x000fe20003f45270 */
[----:B------:R-:W2:Y:S01]  /*4a30*/  S2UR UR6, SR_CgaCtaId ;  /* 0x00000000000679c3 */ /* 0x000ea20000008800 */
[----:B------:R-:W-:Y:S01]  /*4a40*/  UIADD3 UR24, UR24, 0x22860, URZ ;  /* 0x0002286018187890 */ /* 0x000fe2000fffe03f */
[----:B------:R-:W-:-:S10]  /*4a50*/  LOP3.LUT P1, RZ, R16, 0x80000, RZ, 0xc0, !PT ;  /* 0x0008000010ff7812 */ /* 0x000fd4000782c0ff */
[----:B------:R-:W3:Y:S08]  /*4a60*/  @P2 LDC R6, c[0x0][0x44c] ;  /* 0x00011300ff062b82 */ /* 0x000ef00000000800 */
[----:B01----:R-:W0:Y:S01]  /*4a70*/  @P2 LDC R8, c[0x0][0x450] ;  /* 0x00011400ff082b82 */ /* 0x003e220000000800 */
[----:B--2---:R-:W-:-:S09]  /*4a80*/  UPRMT UR24, UR6, 0x654, UR24 ;  /* 0x0000065406187896 */ /* 0x004fd20008000018 */
[----:B------:R-:W-:Y:S01]  /*4a90*/  SYNCS.ARRIVE.TRANS64.RED.A1T0 RZ, [UR24], RZ ;  /* 0x000000ffffff79a7 */ /* 0x000fe20008100418 */
[----:B---3--:R-:W-:-:S04]  /*4aa0*/  @P2 IMAD.HI.U32 R7, R6, UR43, RZ ;  /* 0x0000002b06072c27 */ /* 0x008fc8000f8e00ff */
[----:B------:R-:W-:Y:S01]  /*4ab0*/  IMAD.U32 R6, RZ, RZ, UR43 ;  /* 0x0000002bff067e24 */ /* 0x000fe2000f8e00ff */
[----:B0-----:R-:W-:-:S04]  /*4ac0*/  @P2 SHF.R.U32.HI R6, RZ, R8, R7 ;  /* 0x00000008ff062219 */ /* 0x001fc80000011607 */
[----:B------:R-:W-:-:S05]  /*4ad0*/  IADD3 R6, R6, R18, -R17 ;  /* 0x0000001206067210 */ /* 0x000fca0007ffe811 */
[----:B------:R-:W-:-:S05]  /*4ae0*/  VIADD R7, R6, UR11 ;  /* 0x0000000b06077c36 */ /* 0x000fca0008000000 */
[----:B------:R-:W-:Y:S01]  /*4af0*/  R2UR UR10, R7 ;  /* 0x00000000070a72ca */ /* 0x000fe200000e0000 */
[----:B------:R-:W-:Y:S01]  /*4b00*/  VIADD R7, R176, 0xfffffffe ;  /* 0xfffffffeb0077836 */ /* 0x000fe20000000000 */
[----:B------:R-:W-:-:S13]  /*4b10*/  @!P1 BRA `(.L_x_2534) ;  /* 0x0000000000549947 */ /* 0x000fda0003800000 */
[C---:B------:R-:W-:Y:S01]  /*4b20*/  ISETP.GT.AND P1, PT, R6.reuse, RZ, PT ;  /* 0x000000ff0600720c */ /* 0x040fe20003f24270 */
[----:B------:R-:W-:-:S05]  /*4b30*/  VIADD R8, R6, 0xffffffff ;  /* 0xffffffff06087836 */ /* 0x000fca0000000000 */
        /* <DEDUP_REMOVED lines=11> */
.L_x_2535:
[----:B------:R-:W-:Y:S02]  /*4bf0*/  ULDC UR18, c[0x0][0x9e4] ;  /* 0x0002790000127ab9 */ /* 0x000fe40000000800 */
[----:B------:R-:W-:-:S11]  /*4c00*/  UISETP.NE.AND UP0, UPT, UR18, 0x1, UPT ;  /* 0x000000011200788c */ /* 0x000fd6000bf05270 */
[----:B------:R-:W-:Y:S02]  /*4c10*/  @UP0 ULDC.64 UR22, c[0x0][0x9e8] ;  /* 0x00027a0000160ab9 */ /* 0x000fe40000000a00 */
[----:B------:R-:W-:-:S04]  /*4c20*/  UIMAD.WIDE.U32 UR6, UR11, UR22, URZ ;  /* 0x000000160b0672a5 */ /* 0x000fc8000f8e003f */
[----:B------:R-:W-:-:S12]  /*4c30*/  @UP0 USHF.R.U32.HI UR11, URZ, UR23, UR7 ;  /* 0x000000173f0b0299 */ /* 0x000fd80008011607 */
.L_x_2536:
[----:B------:R-:W-:-:S04]  /*4c40*/  UIMAD UR11, UR11, UR18, UR18 ;  /* 0x000000120b0b72a4 */ /* 0x000fc8000f8e0212 */
[----:B------:R-:W-:-:S04]  /*4c50*/  UISETP.LT.AND UP0, UPT, UR10, UR11, UPT ;  /* 0x0000000b0a00728c */ /* 0x000fc8000bf01270 */
[----:B------:R-:W-:-:S12]  /*4c60*/  USEL UR10, UR10, UR11, UP0 ;  /* 0x0000000b0a0a7287 */ /* 0x000fd80008000000 */
.L_x_2534:
        /* <DEDUP_REMOVED lines=13> */
[----:B------:R-:W-:-:S05]  /*4d40*/  ULDC UR28, c[0x0][0x9e0] ;  /* 0x00027800001c7ab9 */ /* 0x000fca0000000800 */
.L_x_2556:
[----:B------:R-:W-:-:S04]  /*4d50*/  UIADD3 UR38, UR38, 0x1, URZ ;  /* 0x0000000126267890 */ /* 0x000fc8000fffe03f */
[----:B------:R-:W-:-:S04]  /*4d60*/  UISETP.NE.AND UP0, UPT, UR38, 0x2, UPT ;  /* 0x000000022600788c */ /* 0x000fc8000bf05270 */
[----:B------:R-:W-:Y:S02]  /*4d70*/  USEL UR7, URZ, 0x1, UP0 ;  /* 0x000000013f077887 */ /* 0x000fe40008000000 */
[----:B------:R-:W-:Y:S02]  /*4d80*/  USEL UR38, UR38, URZ, UP0 ;  /* 0x0000003f26267287 */ /* 0x000fe40008000000 */
[----:B------:R-:W-:Y:S01]  /*4d90*/  ULOP3.LUT UR37, UR37, UR7, URZ, 0x3c, !UPT ;  /* 0x0000000725257292 */ /* 0x000fe2000f8e3c3f */
[----:B0-----:R-:W-:Y:S11]  /*4da0*/  @!P0 BRA `(.L_x_2538) ;  /* 0x0000000000048947 */ /* 0x001ff60003800000 */
[----:B------:R-:W-:Y:S01]  /*4db0*/  BPT.TRAP 0x1 ;  /* 0x000000040000795c */ /* 0x000fe20000300000 */
.L_x_2538:
        /* <DEDUP_REMOVED lines=9> */
.L_x_2539:
[----:B-1----:R-:W-:Y:S05]  /*4e50*/  @P1 BRA `(.L_x_2540) ;  /* 0x0000000000081947 */ /* 0x002fea0003800000 */
[----:B------:R-:W1:Y:S02]  /*4e60*/  SYNCS.PHASECHK.TRANS64.TRYWAIT P1, [UR24+0x22830], R6 ;  /* 0x02283006ff0075a7 */ /* 0x000e640008020158 */
[----:B-1----:R-:W-:Y:S05]  /*4e70*/  @!P1 BRA `(.L_x_2541) ;  /* 0x0000012000e89947 */ /* 0x002fea0003800000 */
.L_x_2540:
        /* <DEDUP_REMOVED lines=12> */
[----:B-1----:R-:W-:Y:S01]  /*4f40*/  IADD3 R3, -R215, 0xb, RZ ;  /* 0x0000000bd7037810 */ /* 0x002fe20007ffe1ff */
        /* <DEDUP_REMOVED lines=13> */
.L_x_2542:
[----:B------:R-:W-:Y:S01]  /*5020*/  ISETP.NE.AND P2, PT, R206, 0x1, PT ;  /* 0x00000001ce00780c */ /* 0x000fe20003f45270 */
        /* <DEDUP_REMOVED lines=11> */
[----:B------:R-:W-:Y:S01]  /*50e0*/  FMUL.FTZ R158, R164, UR26 ;  /* 0x0000001aa49e7c20 */ /* 0x000fe20008410000 */
[----:B------:R-:W2:Y:S01]  /*50f0*/  @P2 LDC R4, c[0x0][0x44c] ;  /* 0x00011300ff042b82 */ /* 0x000ea20000000800 */
[----:B------:R-:W-:Y:S01]  /*5100*/  FMUL.FTZ R178, R184, UR26 ;  /* 0x0000001ab8b27c20 */ /* 0x000fe20008410000 */
[----:B------:R-:W-:Y:S01]  /*5110*/  FMUL.FTZ R164, R174, UR26 ;  /* 0x0000001aaea47c20 */ /* 0x000fe20008410000 */
[----:B------:R-:W-:Y:S01]  /*5120*/  FMUL.FTZ R184, R195, UR26 ;  /* 0x0000001ac3b87c20 */ /* 0x000fe20008410000 */
[----:B------:R-:W-:Y:S01]  /*5130*/  FMUL.FTZ R11, R154, UR26 ;  /* 0x0000001a9a0b7c20 */ /* 0x000fe20008410000 */
[----:B------:R-:W-:Y:S01]  /*5140*/  FMUL.FTZ R20, R156, UR26 ;  /* 0x0000001a9c147c20 */ /* 0x000fe20008410000 */
[----:B------:R-:W-:Y:S01]  /*5150*/  FMUL.FTZ R174, R180, UR26 ;  /* 0x0000001ab4ae7c20 */ /* 0x000fe20008410000 */
[----:B------:R-:W-:Y:S01]  /*5160*/  UIADD3 UR10, UR24, 0x22840, URZ ;  /* 0x00022840180a7890 */ /* 0x000fe2000fffe03f */
[----:B------:R-:W3:Y:S01]  /*5170*/  @P2 LDC R5, c[0x0][0x450] ;  /* 0x00011400ff052b82 */ /* 0x000ee20000000800 */
        /* <DEDUP_REMOVED lines=15> */
[----:B--2---:R-:W-:-:S04]  /*5270*/  @P2 IMAD.HI.U32 R4, R191, R4, RZ ;  /* 0x00000004bf042227 */ /* 0x004fc800078e00ff */
        /* <DEDUP_REMOVED lines=8> */
[----:B------:R-:W-:Y:S01]  /*5300*/  UPRMT UR10, UR7, 0x654, UR10 ;  /* 0x00000654070a7896 */ /* 0x000fe2000800000a */
        /* <DEDUP_REMOVED lines=15> */
[----:B------:R-:W-:Y:S01]  /*5400*/  UMOV UR15, UR25 ;  /* 0x00000019000f7c82 */ /* 0x000fe20008000000 */
[----:B------:R-:W-:Y:S01]  /*5410*/  SYNCS.ARRIVE.TRANS64.RED.A1T0 RZ, [UR10], RZ ;  /* 0x000000ffffff79a7 */ /* 0x000fe2000810040a */
[----:B------:R-:W-:Y:S02]  /*5420*/  ULOP3.LUT UR10, URZ, UR15, URZ, 0x33, !UPT ;  /* 0x0000000f3f0a7292 */ /* 0x000fe4000f8e333f */
[----:B------:R-:W-:Y:S02]  /*5430*/  IADD3 R4, -R17, R4, R18 ;  /* 0x0000000411047210 */ /* 0x000fe40007ffe112 */
[----:B------:R-:W4:Y:S03]  /*5440*/  MUFU.TANH R13, R13 ;  /* 0x0000000d000d7308 */ /* 0x000f260000002400 */
[----:B------:R-:W-:-:S02]  /*5450*/  VIADD R198, R4, UR28 ;  /* 0x0000001c04c67c36 */ /* 0x000fc40008000000 */
[----:B------:R-:W-:Y:S02]  /*5460*/  VIADD R197, R4, UR10 ;  /* 0x0000000a04c57c36 */ /* 0x000fe40008000000 */
[----:B--2---:R-:W-:Y:S01]  /*5470*/  IMAD.IADD R196, R198, 0x1, R195 ;  /* 0x00000001c6c47824 */ /* 0x004fe200078e02c3 */
[----:B------:R-:W2:Y:S01]  /*5480*/  MUFU.TANH R11, R11 ;  /* 0x0000000b000b7308 */ /* 0x000ea20000002400 */
        /* <DEDUP_REMOVED lines=46> */
[----:B--234-:R-:W-:Y:S05]  /*5770*/  @!P1 BRA `(.L_x_2543) ;  /* 0x0000000000589947 */ /* 0x01cfea0003800000 */
[----:B------:R-:W-:Y:S01]  /*5780*/  IADD3 R195, -R17, R18, R195 ;  /* 0x0000001211c37210 */ /* 0x000fe20007ffe1c3 */
[----:B------:R-:W-:Y:S03]  /*5790*/  BSSY B0, `(.L_x_2544) ;  /* 0x0000010000007945 */ /* 0x000fe60003800000 */
[----:B------:R-:W-:-:S13]  /*57a0*/  ISETP.GT.AND P1, PT, R195, -0x1, PT ;  /* 0xffffffffc300780c */ /* 0x000fda0003f24270 */
[----:B------:R-:W-:Y:S05]  /*57b0*/  @P1 BRA `(.L_x_2545) ;  /* 0x0000000000201947 */ /* 0x000fea0003800000 */
[----:B------:R-:W-:Y:S01]  /*57c0*/  IMAD.U32 R199, RZ, RZ, UR27 ;  /* 0x0000001bffc77e24 */ /* 0x000fe2000f8e00ff */
[----:B------:R-:W-:-:S04]  /*57d0*/  LOP3.LUT R195, RZ, R195, RZ, 0x33, !PT ;  /* 0x000000c3ffc37212 */ /* 0x000fc800078e33ff */
[----:B------:R-:W-:-:S13]  /*57e0*/  ISETP.NE.AND P1, PT, R199, 0x1, PT ;  /* 0x00000001c700780c */ /* 0x000fda0003f25270 */
[----:B------:R-:W2:Y:S02]  /*57f0*/  @P1 LDC.64 R4, c[0x0][0x9e8] ;  /* 0x00027a00ff041b82 */ /* 0x000ea40000000a00 */
[----:B--2---:R-:W-:-:S05]  /*5800*/  @P1 IMAD.HI.U32 R4, R195, R4, RZ ;  /* 0x00000004c3041227 */ /* 0x004fca00078e00ff */
[----:B------:R-:W-:-:S04]  /*5810*/  @P1 SHF.R.U32.HI R195, RZ, R5, R4 ;  /* 0x00000005ffc31219 */ /* 0x000fc80000011604 */
[----:B------:R-:W-:Y:S01]  /*5820*/  LOP3.LUT R195, RZ, R195, RZ, 0x33, !PT ;  /* 0x000000c3ffc37212 */ /* 0x000fe200078e33ff */
[----:B------:R-:W-:Y:S06]  /*5830*/  BRA `(.L_x_2546) ;  /* 0x0000000000147947 */ /* 0x000fec0003800000 */
.L_x_2545:
[----:B------:R-:W-:-:S05]  /*5840*/  IMAD.U32 R199, RZ, RZ, UR27 ;  /* 0x0000001bffc77e24 */ /* 0x000fca000f8e00ff */
[----:B------:R-:W-:-:S13]  /*5850*/  ISETP.NE.AND P1, PT, R199, 0x1, PT ;  /* 0x00000001c700780c */ /* 0x000fda0003f25270 */
[----:B------:R-:W2:Y:S02]  /*5860*/  @P1 LDC.64 R4, c[0x0][0x9e8] ;  /* 0x00027a00ff041b82 */ /* 0x000ea40000000a00 */
[----:B--2---:R-:W-:-:S05]  /*5870*/  @P1 IMAD.HI.U32 R4, R195, R4, RZ ;  /* 0x00000004c3041227 */ /* 0x004fca00078e00ff */
[----:B------:R-:W-:-:S07]  /*5880*/  @P1 SHF.R.U32.HI R195, RZ, R5, R4 ;  /* 0x00000005ffc31219 */ /* 0x000fce0000011604 */
.L_x_2546:
[----:B------:R-:W-:Y:S05]  /*5890*/  BSYNC B0 ;  /* 0x0000000000007941 */ /* 0x000fea0003800000 */
.L_x_2544:
[----:B------:R-:W-:-:S04]  /*58a0*/  IMAD R4, R19, -0x2, R190 ;  /* 0xfffffffe13047824 */ /* 0x000fc800078e02be */
[----:B------:R-:W-:-:S05]  /*58b0*/  IMAD R195, R195, R199, R4 ;  /* 0x000000c7c3c37224 */ /* 0x000fca00078e0204 */
[----:B------:R-:W-:Y:S02]  /*58c0*/  VIADDMNMX R196, R195, R199, R196, PT ;  /* 0x000000c7c3c47246 */ /* 0x000fe400038001c4 */
[----:B------:R-:W-:-:S07]  /*58d0*/  VIMNMX R194, R194, R195, !PT ;  /* 0x000000c3c2c27248 */ /* 0x000fce0007fe0100 */
.L_x_2543:
[----:B------:R-:W-:Y:S01]  /*58e0*/  ISETP.GE.AND P2, PT, R190, 0x1, PT ;  /* 0x00000001be00780c */ /* 0x000fe20003f46270 */
[----:B------:R-:W2:Y:S01]  /*58f0*/  SHFL.IDX PT, R191, R191, 0x1, 0x1c1f ;  /* 0x003c1f00bfbf7f89 */ /* 0x000ea200000e0000 */
        /* <DEDUP_REMOVED lines=12> */
[--C-:B--2---:R-:W-:Y:S01]  /*59c0*/  IMAD.IADD R198, R198, 0x1, R191.reuse ;  /* 0x00000001c6c67824 */ /* 0x104fe200078e02bf */
        /* <DEDUP_REMOVED lines=124> */
[----:B------:R-:W-:Y:S01]  /*6190*/  IADD3 R191, -R17, R18, R191 ;  /* 0x0000001211bf7210 */ /* 0x000fe20007ffe1bf */
        /* <DEDUP_REMOVED lines=11> */
.L_x_2549:
[----:B------:R-:W-:-:S05]  /*6250*/  IMAD.U32 R10, RZ, RZ, UR27 ;  /* 0x0000001bff0a7e24 */ /* 0x000fca000f8e00ff */
[----:B------:R-:W-:-:S13]  /*6260*/  ISETP.NE.AND P6, PT, R10, 0x1, PT ;  /* 0x000000010a00780c */ /* 0x000fda0003fc5270 */
[----:B------:R-:W0:Y:S02]  /*6270*/  @P6 LDC.64 R4, c[0x0][0x9e8] ;  /* 0x00027a00ff046b82 */ /* 0x000e240000000a00 */
[----:B0-----:R-:W-:-:S05]  /*6280*/  @P6 IMAD.HI.U32 R4, R191, R4, RZ ;  /* 0x00000004bf046227 */ /* 0x001fca00078e00ff */
[----:B------:R-:W-:-:S07]  /*6290*/  @P6 SHF.R.U32.HI R191, RZ, R5, R4 ;  /* 0x00000005ffbf6219 */ /* 0x000fce0000011604 */
.L_x_2550:
[----:B------:R-:W-:Y:S05]  /*62a0*/  BSYNC B0 ;  /* 0x0000000000007941 */ /* 0x000fea0003800000 */
.L_x_2548:
[----:B------:R-:W-:-:S04]  /*62b0*/  IMAD R190, R19, -0x2, R190 ;  /* 0xfffffffe13be7824 */ /* 0x000fc800078e02be */
[----:B------:R-:W-:-:S05]  /*62c0*/  IMAD R191, R191, R10, R190 ;  /* 0x0000000abfbf7224 */ /* 0x000fca00078e02be */
[----:B------:R-:W-:Y:S02]  /*62d0*/  VIADDMNMX R198, R191, R10, R198, PT ;  /* 0x0000000abfc67246 */ /* 0x000fe400038001c6 */
[----:B------:R-:W-:-:S07]  /*62e0*/  VIMNMX R197, R197, R191, !PT ;  /* 0x000000bfc5c57248 */ /* 0x000fce0007fe0100 */
.L_x_2547:
        /* <DEDUP_REMOVED lines=132> */
[----:B------:R-:W-:Y:S01]  /*6b30*/  MUFU.EX2 R190, R190 ;  /* 0x000000be00be7308 */ /* 0x000fe20000000800 */
[----:B------:R-:W-:Y:S01]  /*6b40*/  FMNMX.FTZ R20, R152, R5, !PT ;  /* 0x0000000598147209 */ /* 0x000fe20007810000 */
[----:B------:R-:W-:-:S03]  /*6b50*/  FFMA.FTZ R158, R158, UR14, -R11 ;  /* 0x0000000e9e9e7c23 */ /* 0x000fc6000801080b */
[----:B------:R-:W-:-:S03]  /*6b60*/  FMNMX.FTZ R5, R153, R20, !PT ;  /* 0x0000001499057209 */ /* 0x000fc60007810000 */
[----:B------:R0:W-:Y:S01]  /*6b70*/  MUFU.EX2 R20, R195 ;  /* 0x000000c300147308 */ /* 0x0001e20000000800 */
[----:B------:R-:W-:-:S04]  /*6b80*/  FMNMX.FTZ R194, R156, R5, !PT ;  /* 0x000000059cc27209 */ /* 0x000fc80007810000 */
[----:B------:R-:W-:Y:S01]  /*6b90*/  FMNMX.FTZ R5, R157, R194, !PT ;  /* 0x000000c29d057209 */ /* 0x000fe20007810000 */
[--C-:B------:R-:W-:Y:S01]  /*6ba0*/  FFMA.FTZ R194, R155, UR14, -R11.reuse ;  /* 0x0000000e9bc27c23 */ /* 0x100fe2000801080b */
[--C-:B------:R-:W-:Y:S01]  /*6bb0*/  FFMA.FTZ R155, R159, UR14, -R11.reuse ;  /* 0x0000000e9f9b7c23 */ /* 0x100fe2000801080b */
[----:B------:R-:W-:Y:S01]  /*6bc0*/  MUFU.EX2 R191, R191 ;  /* 0x000000bf00bf7308 */ /* 0x000fe20000000800 */
[----:B------:R-:W-:Y:S01]  /*6bd0*/  FMNMX.FTZ R154, R160, R5, !PT ;  /* 0x00000005a09a7209 */ /* 0x000fe20007810000 */
[--C-:B------:R-:W-:Y:S01]  /*6be0*/  FFMA.FTZ R159, R162, UR14, -R11.reuse ;  /* 0x0000000ea29f7c23 */ /* 0x100fe2000801080b */
[----:B0-----:R-:W-:Y:S01]  /*6bf0*/  FSEL R195, R4, RZ, P1 ;  /* 0x000000ff04c37208 */ /* 0x001fe20000800000 */
[--C-:B------:R-:W-:Y:S01]  /*6c00*/  FFMA.FTZ R162, R163, UR14, -R11.reuse ;  /* 0x0000000ea3a27c23 */ /* 0x100fe2000801080b */
[----:B------:R-:W-:Y:S01]  /*6c10*/  FMNMX.FTZ R5, R161, R154, !PT ;  /* 0x0000009aa1057209 */ /* 0x000fe20007810000 */
[--C-:B------:R-:W-:Y:S01]  /*6c20*/  FFMA.FTZ R163, R166, UR14, -R11.reuse ;  /* 0x0000000ea6a37c23 */ /* 0x100fe2000801080b */
[--C-:B------:R-:W-:Y:S01]  /*6c30*/  FFMA.FTZ R166, R167, UR14, -R11.reuse ;  /* 0x0000000ea7a67c23 */ /* 0x100fe2000801080b */
[----:B------:R-:W-:Y:S01]  /*6c40*/  FADD.FTZ R195, -R195, R8 ;  /* 0x00000008c3c37221 */ /* 0x000fe20000010100 */
[----:B------:R-:W-:Y:S01]  /*6c50*/  FMNMX.FTZ R154, R164, R5, !PT ;  /* 0x00000005a49a7209 */ /* 0x000fe20007810000 */
[----:B------:R-:W-:Y:S01]  /*6c60*/  MUFU.EX2 R13, R13 ;  /* 0x0000000d000d7308 */ /* 0x000fe20000000800 */
        /* <DEDUP_REMOVED lines=15> */
[----:B------:R-:W2:Y:S01]  /*6d60*/  MUFU.EX2 R21, R21 ;  /* 0x0000001500157308 */ /* 0x000ea20000000800 */
[--C-:B------:R-:W-:Y:S01]  /*6d70*/  FFMA.FTZ R186, R188, UR14, -R11.reuse ;  /* 0x0000000ebcba7c23 */ /* 0x100fe2000801080b */
[--C-:B------:R-:W-:Y:S01]  /*6d80*/  FFMA.FTZ R188, R192, UR14, -R11.reuse ;  /* 0x0000000ec0bc7c23 */ /* 0x100fe2000801080b */
[----:B------:R-:W-:Y:S01]  /*6d90*/  FMNMX.FTZ R5, R173, R154, !PT ;  /* 0x0000009aad057209 */ /* 0x000fe20007810000 */
[----:B------:R-:W-:-:S03]  /*6da0*/  FFMA.FTZ R11, R193, UR14, -R11 ;  /* 0x0000000ec10b7c23 */ /* 0x000fc6000801080b */
[----:B------:R-:W-:Y:S01]  /*6db0*/  FMNMX.FTZ R154, R176, R5, !PT ;  /* 0x00000005b09a7209 */ /* 0x000fe20007810000 */
[----:B------:R-:W3:Y:S01]  /*6dc0*/  MUFU.EX2 R194, R194 ;  /* 0x000000c200c27308 */ /* 0x000ee20000000800 */
[----:B0-----:R-:W-:Y:S01]  /*6dd0*/  FFMA.FTZ R195, R8, R2, R191 ;  /* 0x0000000208c37223 */ /* 0x001fe200000100bf */
[----:B------:R-:W-:Y:S01]  /*6de0*/  FMUL.FTZ R24, R24, R8 ;  /* 0x0000000818187220 */ /* 0x000fe20000410000 */
[----:B------:R-:W-:Y:S01]  /*6df0*/  FMNMX.FTZ R5, R177, R154, !PT ;  /* 0x0000009ab1057209 */ /* 0x000fe20007810000 */
[-C--:B------:R-:W-:Y:S01]  /*6e00*/  FMUL.FTZ R25, R25, R8.reuse ;  /* 0x0000000819197220 */ /* 0x080fe20000410000 */
[----:B------:R-:W-:Y:S01]  /*6e10*/  FADD.FTZ R2, R190, R195 ;  /* 0x000000c3be027221 */ /* 0x000fe20000010000 */
[-C--:B------:R-:W-:Y:S01]  /*6e20*/  FMUL.FTZ R28, R28, R8.reuse ;  /* 0x000000081c1c7220 */ /* 0x080fe20000410000 */
[----:B------:R-:W-:Y:S01]  /*6e30*/  FMNMX.FTZ R154, R180, R5, !PT ;  /* 0x00000005b49a7209 */ /* 0x000fe20007810000 */
[----:B------:R-:W0:Y:S01]  /*6e40*/  MUFU.EX2 R158, R158 ;  /* 0x0000009e009e7308 */ /* 0x000e220000000800 */
[----:B------:R-:W-:Y:S01]  /*6e50*/  FADD.FTZ R195, R13, R2 ;  /* 0x000000020dc37221 */ /* 0x000fe20000010000 */
[----:B------:R-:W-:Y:S01]  /*6e60*/  FMUL.FTZ R29, R29, R8 ;  /* 0x000000081d1d7220 */ /* 0x000fe20000410000 */
[----:B------:R-:W-:Y:S01]  /*6e70*/  FMNMX.FTZ R154, R181, R154, !PT ;  /* 0x0000009ab59a7209 */ /* 0x000fe20007810000 */
[-C--:B------:R-:W-:Y:S01]  /*6e80*/  FMUL.FTZ R32, R32, R8.reuse ;  /* 0x0000000820207220 */ /* 0x080fe20000410000 */
[----:B------:R-:W-:Y:S01]  /*6e90*/  FADD.FTZ R2, R20, R195 ;  /* 0x000000c314027221 */ /* 0x000fe20000010000 */
[----:B------:R-:W-:Y:S01]  /*6ea0*/  FMUL.FTZ R33, R33, R8 ;  /* 0x0000000821217220 */ /* 0x000fe20000410000 */
[----:B------:R-:W-:Y:S01]  /*6eb0*/  FMNMX.FTZ R5, R185, R154, !PT ;  /* 0x0000009ab9057209 */ /* 0x000fe20007810000 */
[----:B------:R-:W4:Y:S01]  /*6ec0*/  MUFU.EX2 R155, R155 ;  /* 0x0000009b009b7308 */ /* 0x000f220000000800 */
[----:B--2---:R-:W-:Y:S01]  /*6ed0*/  FADD.FTZ R195, R21, R2 ;  /* 0x0000000215c37221 */ /* 0x004fe20000010000 */
[-C--:B------:R-:W-:Y:S01]  /*6ee0*/  FMUL.FTZ R36, R36, R8.reuse ;  /* 0x0000000824247220 */ /* 0x080fe20000410000 */
[----:B------:R-:W-:Y:S01]  /*6ef0*/  FMNMX.FTZ R154, R184, R5, !PT ;  /* 0x00000005b89a7209 */ /* 0x000fe20007810000 */
[-C--:B------:R-:W-:Y:S01]  /*6f00*/  FMUL.FTZ R37, R37, R8.reuse ;  /* 0x0000000825257220 */ /* 0x080fe20000410000 */
[----:B---3--:R-:W-:Y:S01]  /*6f10*/  FADD.FTZ R195, R194, R195 ;  /* 0x000000c3c2c37221 */ /* 0x008fe20000010000 */
[----:B------:R-:W-:Y:S01]  /*6f20*/  FMUL.FTZ R40, R40, R8 ;  /* 0x0000000828287220 */ /* 0x000fe20000410000 */
[----:B------:R-:W-:Y:S01]  /*6f30*/  FMNMX.FTZ R154, R187, R154, !PT ;  /* 0x0000009abb9a7209 */ /* 0x000fe20007810000 */
[----:B------:R-:W2:Y:S01]  /*6f40*/  MUFU.EX2 R159, R159 ;  /* 0x0000009f009f7308 */ /* 0x000ea20000000800 */
[----:B0-----:R-:W-:Y:S01]  /*6f50*/  FADD.FTZ R2, R158, R195 ;  /* 0x000000c39e027221 */ /* 0x001fe20000010000 */
[----:B------:R-:W-:Y:S01]  /*6f60*/  FMUL.FTZ R41, R41, R8 ;  /* 0x0000000829297220 */ /* 0x000fe20000410000 */
[----:B------:R-:W-:Y:S01]  /*6f70*/  FMNMX.FTZ R154, R189, R154, !PT ;  /* 0x0000009abd9a7209 */ /* 0x000fe20007810000 */
[-C--:B------:R-:W-:Y:S01]  /*6f80*/  FMUL.FTZ R44, R44, R8.reuse ;  /* 0x000000082c2c7220 */ /* 0x080fe20000410000 */
[-C--:B------:R-:W-:Y:S01]  /*6f90*/  FMUL.FTZ R45, R45, R8.reuse ;  /* 0x000000082d2d7220 */ /* 0x080fe20000410000 */
[-C--:B------:R-:W-:Y:S01]  /*6fa0*/  FMUL.FTZ R48, R48, R8.reuse ;  /* 0x0000000830307220 */ /* 0x080fe20000410000 */
[----:B------:R-:W-:Y:S01]  /*6fb0*/  FMUL.FTZ R49, R49, R8 ;  /* 0x0000000831317220 */ /* 0x000fe20000410000 */
[----:B------:R-:W0:Y:S01]  /*6fc0*/  SHFL.BFLY PT, R5, R154, 0x2, 0x1f ;  /* 0x0c401f009a057f89 */ /* 0x000e2200000e0000 */
[----:B------:R-:W3:Y:S01]  /*6fd0*/  MUFU.EX2 R162, R162 ;  /* 0x000000a200a27308 */ /* 0x000ee20000000800 */
[C---:B----4-:R-:W-:Y:S01]  /*6fe0*/  FADD.FTZ R2, R155.reuse, R2 ;  /* 0x000000029b027221 */ /* 0x050fe20000010000 */
[----:B------:R-:W-:Y:S01]  /*6ff0*/  F2FP.F16.F32.PACK_AB R158, R155, R158 ;  /* 0x0000009e9b9e723e */ /* 0x000fe200000000ff */
        /* <DEDUP_REMOVED lines=20> */
[----:B0-----:R-:W-:Y:S01]  /*7140*/  FMNMX.FTZ R5, R154, R5, !PT ;  /* 0x000000059a057209 */ /* 0x001fe20007810000 */
[----:B------:R-:W0:Y:S01]  /*7150*/  MUFU.EX2 R167, R167 ;  /* 0x000000a700a77308 */ /* 0x000e220000000800 */
[-C--:B------:R-:W-:Y:S01]  /*7160*/  FMUL.FTZ R88, R88, R8.reuse ;  /* 0x0000000858587220 */ /* 0x080fe20000410000 */
[-C--:B------:R-:W-:Y:S01]  /*7170*/  FMUL.FTZ R89, R89, R8.reuse ;  /* 0x0000000859597220 */ /* 0x080fe20000410000 */
[-C--:B------:R-:W-:Y:S01]  /*7180*/  FMUL.FTZ R92, R92, R8.reuse ;  /* 0x000000085c5c7220 */ /* 0x080fe20000410000 */
[----:B------:R-:W1:Y:S01]  /*7190*/  SHFL.BFLY PT, R154, R5, 0x1, 0x1f ;  /* 0x0c201f00059a7f89 */ /* 0x000e6200000e0000 */
        /* <DEDUP_REMOVED lines=22> */
[----:B------:R-:W-:Y:S01]  /*7300*/  FMUL.FTZ R132, R132, R8 ;  /* 0x0000000884847220 */ /* 0x000fe20000410000 */
[----:B-1----:R-:W-:Y:S01]  /*7310*/  FMNMX.FTZ R5, R5, R154, !PT ;  /* 0x0000009a05057209 */ /* 0x002fe20007810000 */
[-C--:B------:R-:W-:Y:S01]  /*7320*/  FMUL.FTZ R133, R133, R8.reuse ;  /* 0x0000000885857220 */ /* 0x080fe20000410000 */
[-C--:B------:R-:W-:Y:S01]  /*7330*/  FMUL.FTZ R136, R136, R8.reuse ;  /* 0x0000000888887220 */ /* 0x080fe20000410000 */
[-C--:B------:R-:W-:Y:S01]  /*7340*/  FMUL.FTZ R137, R137, R8.reuse ;  /* 0x0000000889897220 */ /* 0x080fe20000410000 */
[C---:B------:R-:W-:Y:S01]  /*7350*/  FSETP.NEU.FTZ.AND P1, PT, R5.reuse, -INF , PT ;  /* 0xff8000000500780b */ /* 0x040fe20003f3d000 */
[----:B------:R-:W-:Y:S01]  /*7360*/  FMUL.FTZ R154, R5, UR14 ;  /* 0x0000000e059a7c20 */ /* 0x000fe20008410000 */
[----:B------:R-:W-:Y:S01]  /*7370*/  MUFU.EX2 R175, R175 ;  /* 0x000000af00af7308 */ /* 0x000fe20000000800 */
[-C--:B------:R-:W-:Y:S01]  /*7380*/  FMUL.FTZ R140, R140, R8.reuse ;  /* 0x000000088c8c7220 */ /* 0x080fe20000410000 */
[-C--:B------:R-:W-:Y:S01]  /*7390*/  FMUL.FTZ R141, R141, R8.reuse ;  /* 0x000000088d8d7220 */ /* 0x080fe20000410000 */
[-C--:B------:R-:W-:Y:S01]  /*73a0*/  FMUL.FTZ R144, R144, R8.reuse ;  /* 0x0000000890907220 */ /* 0x080fe20000410000 */
[----:B------:R-:W-:Y:S01]  /*73b0*/  FSEL R154, R154, RZ, P1 ;  /* 0x000000ff9a9a7208 */ /* 0x000fe20000800000 */
[-C--:B------:R-:W-:Y:S01]  /*73c0*/  FMUL.FTZ R145, R145, R8.reuse ;  /* 0x0000000891917220 */ /* 0x080fe20000410000 */
[-C--:B------:R-:W-:Y:S01]  /*73d0*/  FMUL.FTZ R148, R148, R8.reuse ;  /* 0x0000000894947220 */ /* 0x080fe20000410000 */
[----:B------:R-:W-:Y:S01]  /*73e0*/  FMUL.FTZ R149, R149, R8 ;  /* 0x0000000895957220 */ /* 0x000fe20000410000 */
[----:B------:R-:W1:Y:S01]  /*73f0*/  MUFU.EX2 R178, R178 ;  /* 0x000000b200b27308 */ /* 0x000e620000000800 */
[--C-:B------:R-:W-:Y:S01]  /*7400*/  FFMA.FTZ R195, R153, UR14, -R154.reuse ;  /* 0x0000000e99c37c23 */ /* 0x100fe2000801089a */
[----:B------:R-:W-:Y:S01]  /*7410*/  FFMA.FTZ R193, R10, UR14, -R154 ;  /* 0x0000000e0ac17c23 */ /* 0x000fe2000801089a */
[----:B--2---:R-:W-:Y:S01]  /*7420*/  FADD.FTZ R153, R159, R2 ;  /* 0x000000029f997221 */ /* 0x004fe20000010000 */
[--C-:B------:R-:W-:Y:S01]  /*7430*/  FFMA.FTZ R10, R12, UR14, -R154.reuse ;  /* 0x0000000e0c0a7c23 */ /* 0x100fe2000801089a */
[--C-:B------:R-:W-:Y:S01]  /*7440*/  FFMA.FTZ R12, R14, UR14, -R154.reuse ;  /* 0x0000000e0e0c7c23 */ /* 0x100fe2000801089a */
[--C-:B------:R-:W-:Y:S01]  /*7450*/  FFMA.FTZ R14, R152, UR14, -R154.reuse ;  /* 0x0000000e980e7c23 */ /* 0x100fe2000801089a */
[----:B---3--:R-:W-:Y:S01]  /*7460*/  FADD.FTZ R152, R162, R153 ;  /* 0x00000099a2987221 */ /* 0x008fe20000010000 */
[----:B------:R-:W-:Y:S01]  /*7470*/  FFMA.FTZ R196, R165, UR14, -R154 ;  /* 0x0000000ea5c47c23 */ /* 0x000fe2000801089a */
[----:B------:R-:W2:Y:S01]  /*7480*/  MUFU.EX2 R179, R179 ;  /* 0x000000b300b37308 */ /* 0x000ea20000000800 */
[----:B------:R-:W-:Y:S01]  /*7490*/  FSEL R2, R5, RZ, P1 ;  /* 0x000000ff05027208 */ /* 0x000fe20000800000 */
[----:B----4-:R-:W-:Y:S01]  /*74a0*/  FADD.FTZ R153, R163, R152 ;  /* 0x00000098a3997221 */ /* 0x010fe20000010000 */
[--C-:B------:R-:W-:Y:S01]  /*74b0*/  FFMA.FTZ R15, R15, UR14, -R154.reuse ;  /* 0x0000000e0f0f7c23 */ /* 0x100fe2000801089a */
[--C-:B------:R-:W-:Y:S01]  /*74c0*/  FFMA.FTZ R192, R156, UR14, -R154.reuse ;  /* 0x0000000e9cc07c23 */ /* 0x100fe2000801089a */
[--C-:B------:R-:W-:Y:S01]  /*74d0*/  FFMA.FTZ R160, R160, UR14, -R154.reuse ;  /* 0x0000000ea0a07c23 */ /* 0x100fe2000801089a */
[----:B-----5:R-:W-:Y:S01]  /*74e0*/  FADD.FTZ R152, R166, R153 ;  /* 0x00000099a6987221 */ /* 0x020fe20000010000 */
[----:B------:R-:W-:Y:S01]  /*74f0*/  FADD.FTZ R2, -R2, R9 ;  /* 0x0000000902027221 */ /* 0x000fe20000010100 */
[----:B------:R-:W3:Y:S01]  /*7500*/  MUFU.EX2 R182, R182 ;  /* 0x000000b600b67308 */ /* 0x000ee20000000800 */
[----:B------:R-:W-:Y:S01]  /*7510*/  FFMA.FTZ R9, R157, UR14, -R154 ;  /* 0x0000000e9d097c23 */ /* 0x000fe2000801089a */
[----:B0-----:R-:W-:Y:S01]  /*7520*/  FADD.FTZ R153, R167, R152 ;  /* 0x00000098a7997221 */ /* 0x001fe20000010000 */
[--C-:B------:R-:W-:Y:S01]  /*7530*/  FFMA.FTZ R198, R161, UR14, -R154.reuse ;  /* 0x0000000ea1c67c23 */ /* 0x100fe2000801089a */
[--C-:B------:R-:W-:Y:S01]  /*7540*/  FFMA.FTZ R197, R164, UR14, -R154.reuse ;  /* 0x0000000ea4c57c23 */ /* 0x100fe2000801089a */
[--C-:B------:R-:W-:Y:S01]  /*7550*/  FFMA.FTZ R169, R169, UR14, -R154.reuse ;  /* 0x0000000ea9a97c23 */ /* 0x100fe2000801089a */
[----:B------:R-:W-:Y:S01]  /*7560*/  FADD.FTZ R152, R170, R153 ;  /* 0x00000099aa987221 */ /* 0x000fe20000010000 */
[----:B------:R-:W-:Y:S01]  /*7570*/  FFMA.FTZ R153, R168, UR14, -R154 ;  /* 0x0000000ea8997c23 */ /* 0x000fe2000801089a */
[----:B------:R-:W-:Y:S01]  /*7580*/  MUFU.EX2 R183, R183 ;  /* 0x000000b700b77308 */ /* 0x000fe20000000800 */
[----:B-1----:R-:W-:Y:S01]  /*7590*/  F2FP.F16.F32.PACK_AB R168, R178, R175 ;  /* 0x000000afb2a8723e */ /* 0x002fe200000000ff */
[----:B------:R-:W-:Y:S01]  /*75a0*/  FADD.FTZ R165, R171, R152 ;  /* 0x00000098aba57221 */ /* 0x000fe20000010000 */
[--C-:B------:R-:W-:Y:S01]  /*75b0*/  FFMA.FTZ R157, R172, UR14, -R154.reuse ;  /* 0x0000000eac9d7c23 */ /* 0x100fe2000801089a */
[--C-:B------:R-:W-:Y:S01]  /*75c0*/  FFMA.FTZ R173, R173, UR14, -R154.reuse ;  /* 0x0000000eadad7c23 */ /* 0x100fe2000801089a */
[--C-:B------:R-:W-:Y:S01]  /*75d0*/  FFMA.FTZ R176, R176, UR14, -R154.reuse ;  /* 0x0000000eb0b07c23 */ /* 0x100fe2000801089a */
[----:B------:R-:W-:Y:S01]  /*75e0*/  FADD.FTZ R152, R174, R165 ;  /* 0x000000a5ae987221 */ /* 0x000fe20000010000 */
[--C-:B------:R-:W-:Y:S01]  /*75f0*/  FFMA.FTZ R177, R177, UR14, -R154.reuse ;  /* 0x0000000eb1b17c23 */ /* 0x100fe2000801089a */
[----:B------:R-:W0:Y:S01]  /*7600*/  MUFU.EX2 R186, R186 ;  /* 0x000000ba00ba7308 */ /* 0x000e220000000800 */
[----:B------:R-:W-:Y:S01]  /*7610*/  FFMA.FTZ R165, R180, UR14, -R154 ;  /* 0x0000000eb4a57c23 */ /* 0x000fe2000801089a */
[----:B------:R-:W-:Y:S01]  /*7620*/  FADD.FTZ R199, R175, R152 ;  /* 0x00000098afc77221 */ /* 0x000fe20000010000 */
[--C-:B------:R-:W-:Y:S01]  /*7630*/  FFMA.FTZ R181, R181, UR14, -R154.reuse ;  /* 0x0000000eb5b57c23 */ /* 0x100fe2000801089a */
[--C-:B------:R-:W-:Y:S01]  /*7640*/  FFMA.FTZ R185, R185, UR14, -R154.reuse ;  /* 0x0000000eb9b97c23 */ /* 0x100fe2000801089a */
[--C-:B------:R-:W-:Y:S01]  /*7650*/  FFMA.FTZ R184, R184, UR14, -R154.reuse ;  /* 0x0000000eb8b87c23 */ /* 0x100fe2000801089a */
[----:B------:R-:W-:Y:S01]  /*7660*/  FADD.FTZ R152, R178, R199 ;  /* 0x000000c7b2987221 */ /* 0x000fe20000010000 */
[----:B------:R-:W-:Y:S01]  /*7670*/  FMUL.FTZ R178, R2, UR14 ;  /* 0x0000000e02b27c20 */ /* 0x000fe20008410000 */
[----:B------:R-:W1:Y:S01]  /*7680*/  MUFU.EX2 R188, R188 ;  /* 0x000000bc00bc7308 */ /* 0x000e620000000800 */
[----:B------:R-:W-:Y:S01]  /*7690*/  FFMA.FTZ R187, R187, UR14, -R154 ;  /* 0x0000000ebbbb7c23 */ /* 0x000fe2000801089a */
[----:B--2---:R-:W-:Y:S01]  /*76a0*/  FADD.FTZ R199, R179, R152 ;  /* 0x00000098b3c77221 */ /* 0x004fe20000010000 */
[----:B------:R-:W-:Y:S01]  /*76b0*/  FFMA.FTZ R189, R189, UR14, -R154 ;  /* 0x0000000ebdbd7c23 */ /* 0x000fe2000801089a */
[----:B------:R-:W-:-:S02]  /*76c0*/  F2FP.F16.F32.PACK_AB R154, R20, R13 ;  /* 0x0000000d149a723e */ /* 0x000fc400000000ff */
[----:B---3--:R-:W-:Y:S01]  /*76d0*/  FADD.FTZ R20, R182, R199 ;  /* 0x000000c7b6147221 */ /* 0x008fe20000010000 */
[----:B------:R-:W-:Y:S01]  /*76e0*/  F2FP.F16.F32.PACK_AB R156, R194, R21 ;  /* 0x00000015c29c723e */ /* 0x000fe200000000ff */
[----:B------:R-:W-:Y:S01]  /*76f0*/  MUFU.EX2 R193, R193 ;  /* 0x000000c100c17308 */ /* 0x000fe20000000800 */
[----:B0-----:R-:W-:Y:S01]  /*7700*/  F2FP.F16.F32.PACK_AB R172, R186, R183 ;  /* 0x000000b7baac723e */ /* 0x001fe200000000ff */
[----:B------:R-:W-:Y:S01]  /*7710*/  FADD.FTZ R21, R183, R20 ;  /* 0x00000014b7157221 */ /* 0x000fe20000010000 */
[----:B------:R-:W-:Y:S02]  /*7720*/  F2FP.F16.F32.PACK_AB R164, R170, R167 ;  /* 0x000000a7aaa4723e */ /* 0x000fe400000000ff */
[----:B------:R-:W-:Y:S01]  /*7730*/  F2FP.F16.F32.PACK_AB R170, R182, R179 ;  /* 0x000000b3b6aa723e */ /* 0x000fe200000000ff */
[----:B------:R-:W-:Y:S01]  /*7740*/  FADD.FTZ R21, R186, R21 ;  /* 0x00000015ba157221 */ /* 0x000fe20000010000 */
[----:B------:R-:W-:Y:S01]  /*7750*/  F2FP.F16.F32.PACK_AB R152, R190, R191 ;  /* 0x000000bfbe98723e */ /* 0x000fe200000000ff */
[----:B------:R-:W0:Y:S02]  /*7760*/  MUFU.EX2 R178, R178 ;  /* 0x000000b200b27308 */ /* 0x000e240000000800 */
[----:B-1----:R-:W-:-:S06]  /*7770*/  FADD.FTZ R2, R188, R21 ;  /* 0x00000015bc027221 */ /* 0x002fcc0000010000 */
[----:B------:R-:W1:Y:S08]  /*7780*/  MUFU.EX2 R10, R10 ;  /* 0x0000000a000a7308 */ /* 0x000e700000000800 */
        /* <DEDUP_REMOVED lines=56> */
[----:B------:R0:W3:Y:S01]  /*7b10*/  MUFU.EX2 R161, R160 ;  /* 0x000000a000a17308 */ /* 0x0000e20000000800 */
        /* <DEDUP_REMOVED lines=8> */
[----:B0-----:R-:W-:Y:S01]  /*7ba0*/  F2FP.F16.F32.PACK_AB R160, R162, R159 ;  /* 0x0000009fa2a0723e */ /* 0x001fe200000000ff */
[-C--:B------:R-:W-:Y:S01]  /*7bb0*/  FMUL.FTZ R122, R122, R178.reuse ;  /* 0x000000b27a7a7220 */ /* 0x080fe20000410000 */
[----:B------:R-:W-:Y:S01]  /*7bc0*/  F2FP.F16.F32.PACK_AB R162, R166, R163 ;  /* 0x000000a3a6a2723e */ /* 0x000fe200000000ff */
[-C--:B------:R-:W-:Y:S01]  /*7bd0*/  FMUL.FTZ R123, R123, R178.reuse ;  /* 0x000000b27b7b7220 */ /* 0x080fe20000410000 */
[----:B------:R-:W-:Y:S01]  /*7be0*/  F2FP.F16.F32.PACK_AB R166, R174, R171 ;  /* 0x000000abaea6723e */ /* 0x000fe200000000ff */
[----:B------:R-:W-:Y:S01]  /*7bf0*/  FMUL.FTZ R126, R126, R178 ;  /* 0x000000b27e7e7220 */ /* 0x000fe20000410000 */
[----:B------:R-:W-:Y:S01]  /*7c00*/  F2FP.F16.F32.PACK_AB R174, R11, R188 ;  /* 0x000000bc0bae723e */ /* 0x000fe200000000ff */
[----:B------:R-:W-:Y:S01]  /*7c10*/  MUFU.EX2 R13, R197 ;  /* 0x000000c5000d7308 */ /* 0x000fe20000000800 */
[----:B-1----:R-:W-:Y:S01]  /*7c20*/  FADD.FTZ R188, R192, R21 ;  /* 0x00000015c0bc7221 */ /* 0x002fe20000010000 */
[----:B--2---:R-:W-:Y:S01]  /*7c30*/  F2FP.F16.F32.PACK_AB R159, R9, R192 ;  /* 0x000000c0099f723e */ /* 0x004fe200000000ff */
[-C--:B------:R-:W-:Y:S01]  /*7c40*/  FMUL.FTZ R127, R127, R178.reuse ;  /* 0x000000b27f7f7220 */ /* 0x080fe20000410000 */
[-C--:B------:R-:W-:Y:S01]  /*7c50*/  FMUL.FTZ R130, R130, R178.reuse ;  /* 0x000000b282827220 */ /* 0x080fe20000410000 */
[----:B------:R-:W-:Y:S01]  /*7c60*/  FADD.FTZ R188, R9, R188 ;  /* 0x000000bc09bc7221 */ /* 0x000fe20000010000 */
[-C--:B------:R-:W-:Y:S01]  /*7c70*/  FMUL.FTZ R131, R131, R178.reuse ;  /* 0x000000b283837220 */ /* 0x080fe20000410000 */
[-C--:B------:R-:W-:Y:S01]  /*7c80*/  FMUL.FTZ R134, R134, R178.reuse ;  /* 0x000000b286867220 */ /* 0x080fe20000410000 */
[----:B------:R-:W0:Y:S01]  /*7c90*/  MUFU.EX2 R20, R196 ;  /* 0x000000c400147308 */ /* 0x000e220000000800 */
[----:B---3--:R-:W-:Y:S01]  /*7ca0*/  FADD.FTZ R21, R161, R188 ;  /* 0x000000bca1157221 */ /* 0x008fe20000010000 */
[----:B----4-:R-:W-:Y:S01]  /*7cb0*/  F2FP.F16.F32.PACK_AB R161, R180, R161 ;  /* 0x000000a1b4a1723e */ /* 0x010fe200000000ff */
        /* <DEDUP_REMOVED lines=9> */
[----:B------:R-:W-:-:S04]  /*7d50*/  FMUL.FTZ R151, R151, R178 ;  /* 0x000000b297977220 */ /* 0x000fc80000410000 */
[----:B------:R-:W3:Y:S01]  /*7d60*/  MUFU.EX2 R182, R169 ;  /* 0x000000a900b67308 */ /* 0x000ee20000000800 */
[----:B-1----:R-:W-:Y:S02]  /*7d70*/  F2FP.F16.F32.PACK_AB R153, R10, R193 ;  /* 0x000000c10a99723e */ /* 0x002fe400000000ff */
[----:B0-----:R-:W-:-:S05]  /*7d80*/  F2FP.F16.F32.PACK_AB R163, R20, R13 ;  /* 0x0000000d14a3723e */ /* 0x001fca00000000ff */
[----:B------:R0:W-:Y:S08]  /*7d90*/  MUFU.EX2 R169, R176 ;  /* 0x000000b000a97308 */ /* 0x0001f00000000800 */
[----:B------:R1:W4:Y:S01]  /*7da0*/  MUFU.EX2 R167, R157 ;  /* 0x0000009d00a77308 */ /* 0x0003220000000800 */
[----:B0-----:R-:W-:-:S04]  /*7db0*/  FADD.FTZ R176, R180, R21 ;  /* 0x00000015b4b07221 */ /* 0x001fc80000010000 */
[----:B------:R-:W-:-:S03]  /*7dc0*/  FADD.FTZ R21, R13, R176 ;  /* 0x000000b00d157221 */ /* 0x000fc60000010000 */
[----:B------:R-:W0:Y:S01]  /*7dd0*/  MUFU.EX2 R0, R173 ;  /* 0x000000ad00007308 */ /* 0x000e220000000800 */
[----:B------:R-:W-:Y:S01]  /*7de0*/  FADD.FTZ R188, R20, R21 ;  /* 0x0000001514bc7221 */ /* 0x000fe20000010000 */
[----:B-1----:R-:W-:-:S03]  /*7df0*/  F2FP.F16.F32.PACK_AB R157, R195, R14 ;  /* 0x0000000ec39d723e */ /* 0x002fc600000000ff */
[----:B--2---:R-:W-:-:S03]  /*7e00*/  FADD.FTZ R21, R11, R188 ;  /* 0x000000bc0b157221 */ /* 0x004fc60000010000 */
[----:B------:R-:W1:Y:S01]  /*7e10*/  MUFU.EX2 R186, R177 ;  /* 0x000000b100ba7308 */ /* 0x000e620000000800 */
[----:B---3--:R-:W-:-:S04]  /*7e20*/  FADD.FTZ R188, R182, R21 ;  /* 0x00000015b6bc7221 */ /* 0x008fc80000010000 */
[----:B----4-:R-:W-:-:S03]  /*7e30*/  FADD.FTZ R21, R167, R188 ;  /* 0x000000bca7157221 */ /* 0x010fc60000010000 */
[----:B------:R2:W3:Y:S01]  /*7e40*/  MUFU.EX2 R171, R165 ;  /* 0x000000a500ab7308 */ /* 0x0004e20000000800 */
[C---:B0-----:R-:W-:Y:S01]  /*7e50*/  FADD.FTZ R188, R0.reuse, R21 ;  /* 0x0000001500bc7221 */ /* 0x041fe20000010000 */
[----:B------:R-:W-:-:S03]  /*7e60*/  F2FP.F16.F32.PACK_AB R167, R0, R167 ;  /* 0x000000a700a7723e */ /* 0x000fc600000000ff */
[----:B------:R-:W-:-:S03]  /*7e70*/  FADD.FTZ R21, R169, R188 ;  /* 0x000000bca9157221 */ /* 0x000fc60000010000 */
[----:B------:R-:W0:Y:S01]  /*7e80*/  MUFU.EX2 R176, R181 ;  /* 0x000000b500b07308 */ /* 0x000e220000000800 */
[----:B-1----:R-:W-:Y:S01]  /*7e90*/  FADD.FTZ R188, R186, R21 ;  /* 0x00000015babc7221 */ /* 0x002fe20000010000 */
[----:B--2---:R-:W-:Y:S02]  /*7ea0*/  F2FP.F16.F32.PACK_AB R165, R182, R11 ;  /* 0x0000000bb6a5723e */ /* 0x004fe400000000ff */
[----:B------:R-:W-:-:S04]  /*7eb0*/  F2FP.F16.F32.PACK_AB R169, R186, R169 ;  /* 0x000000a9baa9723e */ /* 0x000fc800000000ff */
        /* <DEDUP_REMOVED lines=8> */
[C---:B--2---:R-:W-:Y:S01]  /*7f40*/  FADD.FTZ R8, R184.reuse, R15 ;  /* 0x0000000fb8087221 */ /* 0x044fe20000010000 */
[----:B------:R-:W-:-:S03]  /*7f50*/  F2FP.F16.F32.PACK_AB R173, R184, R173 ;  /* 0x000000adb8ad723e */ /* 0x000fc600000000ff */
[----:B0-----:R-:W-:-:S04]  /*7f60*/  FADD.FTZ R9, R175, R8 ;  /* 0x00000008af097221 */ /* 0x001fc80000010000 */
[C---:B-1----:R-:W-:Y:S01]  /*7f70*/  FADD.FTZ R0, R188.reuse, R9 ;  /* 0x00000009bc007221 */ /* 0x042fe20000010000 */
[----:B------:R-:W-:Y:S01]  /*7f80*/  F2FP.F16.F32.PACK_AB R175, R188, R175 ;  /* 0x000000afbcaf723e */ /* 0x000fe200000000ff */
[----:B------:R-:W-:Y:S06]  /*7f90*/  @!P0 BRA `(.L_x_2551) ;  /* 0x0000000000048947 */ /* 0x000fec0003800000 */
[----:B------:R-:W-:Y:S01]  /*7fa0*/  BPT.TRAP 0x1 ;  /* 0x000000040000795c */ /* 0x000fe20000300000 */
.L_x_2551:
[----:B------:R0:W1:Y:S01]  /*7fb0*/  SYNCS.PHASECHK.TRANS64.TRYWAIT P1, [UR24+0x22850], R6 ;  /* 0x02285006ff0075a7 */ /* 0x0000620008020158 */
[----:B------:R-:W-:Y:S05]  /*7fc0*/  @!P0 BRA `(.L_x_2552) ;  /* 0x0000000000048947 */ /* 0x000fea0003800000 */
[----:B------:R-:W-:Y:S01]  /*7fd0*/  BPT.TRAP 0x1 ;  /* 0x000000040000795c */ /* 0x000fe20000300000 */
.L_x_2552:
[----:B------:R-:W-:Y:S01]  /*7fe0*/  VIADD R8, R215, 0x8 ;  /* 0x00000008d7087836 */ /* 0x000fe20000000000 */
[----:B-1----:R-:W-:Y:S06]  /*7ff0*/  @P1 BRA `(.L_x_2553) ;  /* 0x0000000000081947 */ /* 0x002fec0003800000 */
[----:B------:R-:W1:Y:S02]  /*8000*/  SYNCS.PHASECHK.TRANS64.TRYWAIT P1, [UR24+0x22850], R6 ;  /* 0x02285006ff0075a7 */ /* 0x000e640008020158 */
[----:B-1----:R-:W-:Y:S05]  /*8010*/  @!P1 BRA `(.L_x_2554) ;  /* 0x000000f000989947 */ /* 0x002fea0003800000 */
.L_x_2553:
        /* <DEDUP_REMOVED lines=39> */
.L_x_2555:
        /* <DEDUP_REMOVED lines=8> */
.L_x_2537:
        /* <DEDUP_REMOVED lines=25> */
.L_x_2558:
[----:B------:R-:W-:Y:S02]  /*84a0*/  ULDC UR15, c[0x0][0x9e4] ;  /* 0x00027900000f7ab9 */ /* 0x000fe40000000800 */
[----:B------:R-:W-:-:S11]  /*84b0*/  UISETP.NE.AND UP0, UPT, UR15, 0x1, UPT ;  /* 0x000000010f00788c */ /* 0x000fd6000bf05270 */
[----:B------:R-:W-:Y:S02]  /*84c0*/  @UP0 ULDC.64 UR18, c[0x0][0x9e8] ;  /* 0x00027a0000120ab9 */ /* 0x000fe40000000a00 */
[----:B------:R-:W-:-:S04]  /*84d0*/  UIMAD.WIDE.U32 UR6, UR10, UR18, URZ ;  /* 0x000000120a0672a5 */ /* 0x000fc8000f8e003f */
[----:B------:R-:W-:-:S12]  /*84e0*/  @UP0 USHF.R.U32.HI UR10, URZ, UR19, UR7 ;  /* 0x000000133f0a0299 */ /* 0x000fd80008011607 */
.L_x_2559:
[----:B------:R-:W-:-:S04]  /*84f0*/  UIMAD UR10, UR10, UR15, URZ ;  /* 0x0000000f0a0a72a4 */ /* 0x000fc8000f8e023f */
[----:B------:R-:W-:-:S04]  /*8500*/  UISETP.LT.AND UP0, UPT, UR11, UR10, UPT ;  /* 0x0000000a0b00728c */ /* 0x000fc8000bf01270 */
[----:B------:R-:W-:-:S12]  /*8510*/  USEL UR11, UR11, UR10, !UP0 ;  /* 0x0000000a0b0b7287 */ /* 0x000fd8000c000000 */
.L_x_2557:
        /* <DEDUP_REMOVED lines=11> */
[----:B------:R-:W-:-:S06]  /*85d0*/  ULDC UR25, c[0x0][0x988] ;  /* 0x0002620000197ab9 */ /* 0x000fcc0000000800 */
.L_x_2571:
        /* <DEDUP_REMOVED lines=9> */
.L_x_2561:
        /* <DEDUP_REMOVED lines=9> */
.L_x_2562:
[----:B-1----:R-:W-:Y:S05]  /*8700*/  @P2 BRA `(.L_x_2563) ;  /* 0x0000000000082947 */ /* 0x002fea0003800000 */
[----:B------:R-:W1:Y:S02]  /*8710*/  SYNCS.PHASECHK.TRANS64.TRYWAIT P2, [UR27+0x22830], R6 ;  /* 0x02283006ff0075a7 */ /* 0x000e64000804015b */
[----:B-1----:R-:W-:Y:S05]  /*8720*/  @!P2 BRA `(.L_x_2564) ;  /* 0x000000e800eca947 */ /* 0x002fea0003800000 */
.L_x_2563:
        /* <DEDUP_REMOVED lines=26> */
.L_x_2565:
        /* <DEDUP_REMOVED lines=101> */
[----:B------:R-:W5:Y:S08]  /*8f20*/  MUFU.TANH R15, R15 ;  /* 0x0000000f000f7308 */ /* 0x000f700000002400 */
[----:B------:R-:W0:Y:S08]  /*8f30*/  MUFU.TANH R20, R20 ;  /* 0x0000001400147308 */ /* 0x000e300000002400 */
[----:B------:R-:W1:Y:S01]  /*8f40*/  MUFU.TANH R153, R153 ;  /* 0x0000009900997308 */ /* 0x000e620000002400 */
[----:B----4-:R-:W-:Y:S01]  /*8f50*/  FMNMX.FTZ R192, R4, R185, !PT ;  /* 0x000000b904c07209 */ /* 0x010fe20007810000 */
[----:B------:R-:W-:-:S06]  /*8f60*/  FMUL.FTZ R185, R190, UR28 ;  /* 0x0000001cbeb97c20 */ /* 0x000fcc0008410000 */
[----:B------:R-:W4:Y:S01]  /*8f70*/  MUFU.TANH R154, R154 ;  /* 0x0000009a009a7308 */ /* 0x000f220000002400 */
[----:B------:R-:W-:Y:S01]  /*8f80*/  FMUL.FTZ R190, R199, UR28 ;  /* 0x0000001cc7be7c20 */ /* 0x000fe20008410000 */
[----:B------:R-:W2:Y:S06]  /*8f90*/  SHFL.BFLY PT, R193, R192, 0x1, 0x1f ;  /* 0x0c201f00c0c17f89 */ /* 0x000eac00000e0000 */
[----:B------:R-:W4:Y:S08]  /*8fa0*/  MUFU.TANH R156, R156 ;  /* 0x0000009c009c7308 */ /* 0x000f300000002400 */
[----:B------:R-:W4:Y:S08]  /*8fb0*/  MUFU.TANH R158, R158 ;  /* 0x0000009e009e7308 */ /* 0x000f300000002400 */
[----:B------:R-:W4:Y:S01]  /*8fc0*/  MUFU.TANH R160, R160 ;  /* 0x000000a000a07308 */ /* 0x000f220000002400 */
[----:B--2---:R-:W-:-:S02]  /*8fd0*/  FMNMX.FTZ R4, R192, R193, !PT ;  /* 0x000000c1c0047209 */ /* 0x004fc40007810000 */
[----:B------:R-:W-:-:S03]  /*8fe0*/  FMNMX.FTZ R193, R10, R8, !PT ;  /* 0x000000080ac17209 */ /* 0x000fc60007810000 */
[----:B------:R-:W-:Y:S01]  /*8ff0*/  FMUL.FTZ R191, R4, UR14 ;  /* 0x0000000e04bf7c20 */ /* 0x000fe20008410000 */
[----:B---3--:R-:W-:Y:S01]  /*9000*/  FMNMX.FTZ R192, R12, R193, !PT ;  /* 0x000000c10cc07209 */ /* 0x008fe20007810000 */
[----:B------:R-:W2:Y:S01]  /*9010*/  MUFU.TANH R162, R162 ;  /* 0x000000a200a27308 */ /* 0x000ea20000002400 */
[----:B------:R-:W-:Y:S01]  /*9020*/  FADD.FTZ R9, -R4, R9 ;  /* 0x0000000904097221 */ /* 0x000fe20000010100 */
[--C-:B------:R-:W-:Y:S01]  /*9030*/  FFMA.FTZ R196, R5, UR14, -R191.reuse ;  /* 0x0000000e05c47c23 */ /* 0x100fe200080108bf */
[----:B-----5:R-:W-:Y:S01]  /*9040*/  FMNMX.FTZ R5, R15, R192, !PT ;  /* 0x000000c00f057209 */ /* 0x020fe20007810000 */
[--C-:B------:R-:W-:Y:S01]  /*9050*/  FFMA.FTZ R198, R14, UR14, -R191.reuse ;  /* 0x0000000e0ec67c23 */ /* 0x100fe200080108bf */
[----:B------:R-:W-:Y:S01]  /*9060*/  FMUL.FTZ R9, R9, UR14 ;  /* 0x0000000e09097c20 */ /* 0x000fe20008410000 */
[--C-:B------:R-:W-:Y:S01]  /*9070*/  FFMA.FTZ R195, R13, UR14, -R191.reuse ;  /* 0x0000000e0dc37c23 */ /* 0x100fe200080108bf */
[----:B0-----:R-:W-:Y:S01]  /*9080*/  FMNMX.FTZ R192, R20, R5, !PT ;  /* 0x0000000514c07209 */ /* 0x001fe20007810000 */
[----:B------:R-:W0:Y:S01]  /*9090*/  MUFU.TANH R164, R164 ;  /* 0x000000a400a47308 */ /* 0x000e220000002400 */
[--C-:B------:R-:W-:Y:S01]  /*90a0*/  FFMA.FTZ R13, R163, UR14, -R191.reuse ;  /* 0x0000000ea30d7c23 */ /* 0x100fe200080108bf */
[--C-:B------:R-:W-:Y:S01]  /*90b0*/  FFMA.FTZ R163, R165, UR14, -R191.reuse ;  /* 0x0000000ea5a37c23 */ /* 0x100fe200080108bf */
[----:B-1----:R-:W-:Y:S01]  /*90c0*/  FMNMX.FTZ R5, R153, R192, !PT ;  /* 0x000000c099057209 */ /* 0x002fe20007810000 */
[--C-:B------:R-:W-:Y:S01]  /*90d0*/  FFMA.FTZ R192, R21, UR14, -R191.reuse ;  /* 0x0000000e15c07c23 */ /* 0x100fe200080108bf */
[--C-:B------:R-:W-:Y:S01]  /*90e0*/  FFMA.FTZ R21, R155, UR14, -R191.reuse ;  /* 0x0000000e9b157c23 */ /* 0x100fe200080108bf */
[--C-:B------:R-:W-:Y:S01]  /*90f0*/  FFMA.FTZ R165, R167, UR14, -R191.reuse ;  /* 0x0000000ea7a57c23 */ /* 0x100fe200080108bf */
[----:B----4-:R-:W-:Y:S01]  /*9100*/  FMNMX.FTZ R5, R154, R5, !PT ;  /* 0x000000059a057209 */ /* 0x010fe20007810000 */
[----:B------:R-:W1:Y:S01]  /*9110*/  MUFU.TANH R175, R175 ;  /* 0x000000af00af7308 */ /* 0x000e620000002400 */
        /* <DEDUP_REMOVED lines=18> */
[----:B0-----:R-:W-:Y:S01]  /*9240*/  FMNMX.FTZ R14, R164, R5, !PT ;  /* 0x00000005a40e7209 */ /* 0x001fe20007810000 */
[--C-:B------:R-:W-:Y:S01]  /*9250*/  FFMA.FTZ R174, R180, UR14, -R191.reuse ;  /* 0x0000000eb4ae7c23 */ /* 0x100fe200080108bf */
[----:B------:R-:W-:-:S02]  /*9260*/  FFMA.FTZ R161, R161, UR14, -R191 ;  /* 0x0000000ea1a17c23 */ /* 0x000fc400080108bf */
[----:B-1----:R-:W-:Y:S01]  /*9270*/  FMNMX.FTZ R5, R175, R14, !PT ;  /* 0x0000000eaf057209 */ /* 0x002fe20007810000 */
[----:B------:R-:W0:Y:S03]  /*9280*/  MUFU.TANH R181, R181 ;  /* 0x000000b500b57308 */ /* 0x000e260000002400 */
[----:B---3--:R-:W-:-:S05]  /*9290*/  FMNMX.FTZ R14, R178, R5, !PT ;  /* 0x00000005b20e7209 */ /* 0x008fca0007810000 */
[----:B------:R-:W1:Y:S01]  /*92a0*/  MUFU.TANH R182, R182 ;  /* 0x000000b600b67308 */ /* 0x000e620000002400 */
[----:B--2---:R-:W-:-:S07]  /*92b0*/  FMNMX.FTZ R14, R179, R14, !PT ;  /* 0x0000000eb30e7209 */ /* 0x004fce0007810000 */
[----:B------:R-:W2:Y:S01]  /*92c0*/  MUFU.TANH R183, R183 ;  /* 0x000000b700b77308 */ /* 0x000ea20000002400 */
[----:B0-----:R-:W-:-:S07]  /*92d0*/  FMNMX.FTZ R5, R181, R14, !PT ;  /* 0x0000000eb5057209 */ /* 0x001fce0007810000 */
[----:B------:R-:W0:Y:S01]  /*92e0*/  MUFU.TANH R184, R184 ;  /* 0x000000b800b87308 */ /* 0x000e220000002400 */
[----:B-1----:R-:W-:-:S07]  /*92f0*/  FMNMX.FTZ R14, R182, R5, !PT ;  /* 0x00000005b60e7209 */ /* 0x002fce0007810000 */
[----:B------:R-:W1:Y:S01]  /*9300*/  MUFU.TANH R185, R185 ;  /* 0x000000b900b97308 */ /* 0x000e620000002400 */
[----:B--2---:R-:W-:Y:S01]  /*9310*/  FMNMX.FTZ R5, R183, R14, !PT ;  /* 0x0000000eb7057209 */ /* 0x004fe20007810000 */
[----:B------:R-:W-:-:S06]  /*9320*/  FFMA.FTZ R14, R159, UR14, -R191 ;  /* 0x0000000e9f0e7c23 */ /* 0x000fcc00080108bf */
[----:B------:R-:W2:Y:S08]  /*9330*/  MUFU.TANH R186, R186 ;  /* 0x000000ba00ba7308 */ /* 0x000eb00000002400 */
[----:B------:R-:W3:Y:S08]  /*9340*/  MUFU.TANH R187, R187 ;  /* 0x000000bb00bb7308 */ /* 0x000ef00000002400 */
[----:B------:R4:W-:Y:S08]  /*9350*/  MUFU.EX2 R193, R196 ;  /* 0x000000c400c17308 */ /* 0x0009f00000000800 */
[----:B------:R-:W5:Y:S01]  /*9360*/  MUFU.TANH R188, R188 ;  /* 0x000000bc00bc7308 */ /* 0x000f620000002400 */
[----:B----4-:R-:W-:Y:S01]  /*9370*/  FFMA.FTZ R196, R152, UR14, -R191 ;  /* 0x0000000e98c47c23 */ /* 0x010fe200080108bf */
[----:B0-----:R-:W-:-:S04]  /*9380*/  FMNMX.FTZ R152, R184, R5, !PT ;  /* 0x00000005b8987209 */ /* 0x001fc80007810000 */
[----:B-1----:R-:W-:Y:S02]  /*9390*/  FMNMX.FTZ R5, R185, R152, !PT ;  /* 0x00000098b9057209 */ /* 0x002fe40007810000 */
[----:B------:R-:W0:Y:S02]  /*93a0*/  MUFU.TANH R189, R189 ;  /* 0x000000bd00bd7308 */ /* 0x000e240000002400 */
[----:B--2---:R-:W-:-:S04]  /*93b0*/  FMNMX.FTZ R152, R186, R5, !PT ;  /* 0x00000005ba987209 */ /* 0x004fc80007810000 */
[----:B---3--:R-:W-:Y:S02]  /*93c0*/  FMNMX.FTZ R5, R187, R152, !PT ;  /* 0x00000098bb057209 */ /* 0x008fe40007810000 */
[----:B------:R-:W1:Y:S02]  /*93d0*/  MUFU.TANH R190, R190 ;  /* 0x000000be00be7308 */ /* 0x000e640000002400 */
[----:B-----5:R-:W-:-:S06]  /*93e0*/  FMNMX.FTZ R152, R188, R5, !PT ;  /* 0x00000005bc987209 */ /* 0x020fcc0007810000 */
        /* <DEDUP_REMOVED lines=75> */
[----:B------:R-:W-:Y:S01]  /*98a0*/  FFMA.FTZ R175, R179, UR14, -R199 ;  /* 0x0000000eb3af7c23 */ /* 0x000fe200080108c7 */
[----:B------:R-:W-:Y:S01]  /*98b0*/  FFMA.FTZ R153, R9, R2, R193 ;  /* 0x0000000209997223 */ /* 0x000fe200000100c1 */
[--C-:B------:R-:W-:Y:S01]  /*98c0*/  FFMA.FTZ R159, R156, UR14, -R199.reuse ;  /* 0x0000000e9c9f7c23 */ /* 0x100fe200080108c7 */
[----:B------:R-:W-:Y:S01]  /*98d0*/  FFMA.FTZ R216, R158, UR14, -R199 ;  /* 0x0000000e9ed87c23 */ /* 0x000fe200080108c7 */
[----:B------:R-:W1:Y:S01]  /*98e0*/  MUFU.EX2 R155, R155 ;  /* 0x0000009b009b7308 */ /* 0x000e620000000800 */
[----:B0-----:R-:W-:Y:S01]  /*98f0*/  FADD.FTZ R2, R194, R153 ;  /* 0x00000099c2027221 */ /* 0x001fe20000010000 */
[--C-:B------:R-:W-:Y:S01]  /*9900*/  FFMA.FTZ R20, R160, UR14, -R199.reuse ;  /* 0x0000000ea0147c23 */ /* 0x100fe200080108c7 */
[--C-:B------:R-:W-:Y:S01]  /*9910*/  FFMA.FTZ R181, R181, UR14, -R199.reuse ;  /* 0x0000000eb5b57c23 */ /* 0x100fe200080108c7 */
[--C-:B------:R-:W-:Y:S01]  /*9920*/  FFMA.FTZ R191, R162, UR14, -R199.reuse ;  /* 0x0000000ea2bf7c23 */ /* 0x100fe200080108c7 */
[----:B---3--:R-:W-:Y:S01]  /*9930*/  FADD.FTZ R153, R195, R2 ;  /* 0x00000002c3997221 */ /* 0x008fe20000010000 */
[--C-:B------:R-:W-:Y:S01]  /*9940*/  FFMA.FTZ R12, R178, UR14, -R199.reuse ;  /* 0x0000000eb20c7c23 */ /* 0x100fe200080108c7 */
[----:B------:R-:W-:Y:S01]  /*9950*/  FFMA.FTZ R2, R183, UR14, -R199 ;  /* 0x0000000eb7027c23 */ /* 0x000fe200080108c7 */
[----:B------:R-:W0:Y:S01]  /*9960*/  MUFU.EX2 R10, R10 ;  /* 0x0000000a000a7308 */ /* 0x000e220000000800 */
[----:B--2---:R-:W-:Y:S01]  /*9970*/  FADD.FTZ R153, R198, R153 ;  /* 0x00000099c6997221 */ /* 0x004fe20000010000 */
[--C-:B------:R-:W-:Y:S01]  /*9980*/  FFMA.FTZ R184, R184, UR14, -R199.reuse ;  /* 0x0000000eb8b87c23 */ /* 0x100fe200080108c7 */
[--C-:B------:R-:W-:Y:S01]  /*9990*/  FFMA.FTZ R178, R185, UR14, -R199.reuse ;  /* 0x0000000eb9b27c23 */ /* 0x100fe200080108c7 */
[----:B------:R-:W-:Y:S01]  /*99a0*/  FFMA.FTZ R186, R186, UR14, -R199 ;  /* 0x0000000ebaba7c23 */ /* 0x000fe200080108c7 */
[----:B----4-:R-:W-:Y:S01]  /*99b0*/  FADD.FTZ R153, R192, R153 ;  /* 0x00000099c0997221 */ /* 0x010fe20000010000 */
[--C-:B------:R-:W-:Y:S01]  /*99c0*/  FFMA.FTZ R187, R187, UR14, -R199.reuse ;  /* 0x0000000ebbbb7c23 */ /* 0x100fe200080108c7 */
[----:B------:R-:W-:Y:S01]  /*99d0*/  FFMA.FTZ R188, R188, UR14, -R199 ;  /* 0x0000000ebcbc7c23 */ /* 0x000fe200080108c7 */
[----:B------:R-:W2:Y:S01]  /*99e0*/  MUFU.EX2 R177, R177 ;  /* 0x000000b100b17308 */ /* 0x000ea20000000800 */
[----:B-1----:R-:W-:Y:S01]  /*99f0*/  FFMA.FTZ R179, R8, R0, R155 ;  /* 0x0000000008b37223 */ /* 0x002fe2000001009b */
[--C-:B------:R-:W-:Y:S01]  /*9a00*/  FFMA.FTZ R189, R189, UR14, -R199.reuse ;  /* 0x0000000ebdbd7c23 */ /* 0x100fe200080108c7 */
[----:B------:R-:W-:Y:S01]  /*9a10*/  FFMA.FTZ R190, R190, UR14, -R199 ;  /* 0x0000000ebebe7c23 */ /* 0x000fe200080108c7 */
[-C--:B------:R-:W-:Y:S01]  /*9a20*/  FMUL.FTZ R117, R117, R9.reuse ;  /* 0x0000000975757220 */ /* 0x080fe20000410000 */
[-C--:B------:R-:W-:Y:S01]  /*9a30*/  FMUL.FTZ R120, R120, R9.reuse ;  /* 0x0000000978787220 */ /* 0x080fe20000410000 */
[-C--:B------:R-:W-:Y:S01]  /*9a40*/  FMUL.FTZ R121, R121, R9.reuse ;  /* 0x0000000979797220 */ /* 0x080fe20000410000 */
[-C--:B------:R-:W-:Y:S01]  /*9a50*/  FMUL.FTZ R124, R124, R9.reuse ;  /* 0x000000097c7c7220 */ /* 0x080fe20000410000 */
[----:B------:R-:W1:Y:S01]  /*9a60*/  MUFU.EX2 R218, R218 ;  /* 0x000000da00da7308 */ /* 0x000e620000000800 */
[----:B0-----:R-:W-:Y:S01]  /*9a70*/  FADD.FTZ R152, R10, R179 ;  /* 0x000000b30a987221 */ /* 0x001fe20000010000 */
[----:B------:R-:W-:Y:S01]  /*9a80*/  FFMA.FTZ R179, R182, UR14, -R199 ;  /* 0x0000000eb6b37c23 */ /* 0x000fe200080108c7 */
        /* <DEDUP_REMOVED lines=16> */
[----:B------:R-:W-:Y:S01]  /*9b90*/  FMUL.FTZ R149, R149, R9 ;  /* 0x0000000995957220 */ /* 0x000fe20000410000 */
        /* <DEDUP_REMOVED lines=37> */
[----:B0-----:R-:W-:Y:S01]  /*9df0*/  FADD.FTZ R181, R157, R152 ;  /* 0x000000989db57221 */ /* 0x001fe20000010000 */
[----:B------:R-:W-:Y:S01]  /*9e00*/  FADD.FTZ R152, R196, R153 ;  /* 0x00000099c4987221 */ /* 0x000fe20000010000 */
[----:B--2---:R-:W-:Y:S01]  /*9e10*/  F2FP.F16.F32.PACK_AB R157, R180, R157 ;  /* 0x0000009db49d723e */ /* 0x004fe200000000ff */
[-C--:B------:R-:W-:Y:S01]  /*9e20*/  FMUL.FTZ R90, R90, R8.reuse ;  /* 0x000000085a5a7220 */ /* 0x080fe20000410000 */
[----:B------:R-:W-:Y:S01]  /*9e30*/  FADD.FTZ R154, R180, R181 ;  /* 0x000000b5b49a7221 */ /* 0x000fe20000010000 */
[----:B------:R-:W-:Y:S01]  /*9e40*/  FADD.FTZ R152, R21, R152 ;  /* 0x0000009815987221 */ /* 0x000fe20000010000 */
[-C--:B------:R-:W-:Y:S01]  /*9e50*/  FMUL.FTZ R91, R91, R8.reuse ;  /* 0x000000085b5b7220 */ /* 0x080fe20000410000 */
[----:B------:R-:W0:Y:S01]  /*9e60*/  MUFU.EX2 R13, R13 ;  /* 0x0000000d000d7308 */ /* 0x000e220000000800 */
[----:B-1----:R-:W-:Y:S01]  /*9e70*/  FADD.FTZ R153, R159, R154 ;  /* 0x0000009a9f997221 */ /* 0x002fe20000010000 */
[----:B------:R-:W-:Y:S01]  /*9e80*/  FADD.FTZ R183, R197, R152 ;  /* 0x00000098c5b77221 */ /* 0x000fe20000010000 */
[----:B------:R-:W-:Y:S01]  /*9e90*/  F2FP.F16.F32.PACK_AB R152, R194, R193 ;  /* 0x000000c1c298723e */ /* 0x000fe200000000ff */
[-C--:B------:R-:W-:Y:S01]  /*9ea0*/  FMUL.FTZ R94, R94, R8.reuse ;  /* 0x000000085e5e7220 */ /* 0x080fe20000410000 */
[----:B---3--:R-:W-:Y:S01]  /*9eb0*/  FADD.FTZ R153, R216, R153 ;  /* 0x00000099d8997221 */ /* 0x008fe20000010000 */
[----:B------:R-:W-:Y:S01]  /*9ec0*/  FADD.FTZ R154, R14, R183 ;  /* 0x000000b70e9a7221 */ /* 0x000fe20000010000 */
[----:B------:R-:W-:Y:S01]  /*9ed0*/  F2FP.F16.F32.PACK_AB R159, R216, R159 ;  /* 0x0000009fd89f723e */ /* 0x000fe200000000ff */
[----:B------:R-:W1:Y:S01]  /*9ee0*/  MUFU.EX2 R15, R15 ;  /* 0x0000000f000f7308 */ /* 0x000e620000000800 */
[----:B----4-:R-:W-:Y:S01]  /*9ef0*/  FADD.FTZ R156, R20, R153 ;  /* 0x00000099149c7221 */ /* 0x010fe20000010000 */
[----:B------:R-:W-:Y:S01]  /*9f00*/  FADD.FTZ R158, R161, R154 ;  /* 0x0000009aa19e7221 */ /* 0x000fe20000010000 */
[----:B------:R-:W-:Y:S01]  /*9f10*/  F2FP.F16.F32.PACK_AB R153, R10, R155 ;  /* 0x0000009b0a99723e */ /* 0x000fe200000000ff */
[-C--:B------:R-:W-:Y:S01]  /*9f20*/  FMUL.FTZ R95, R95, R8.reuse ;  /* 0x000000085f5f7220 */ /* 0x080fe20000410000 */
[----:B-----5:R-:W-:Y:S01]  /*9f30*/  FADD.FTZ R156, R191, R156 ;  /* 0x0000009cbf9c7221 */ /* 0x020fe20000010000 */
[----:B------:R-:W-:Y:S01]  /*9f40*/  F2FP.F16.F32.PACK_AB R155, R218, R177 ;  /* 0x000000b1da9b723e */ /* 0x000fe200000000ff */
        /* <DEDUP_REMOVED lines=10> */
[----:B-1----:R-:W-:Y:S01]  /*9ff0*/  FADD.FTZ R183, R15, R156 ;  /* 0x0000009c0fb77221 */ /* 0x002fe20000010000 */
[----:B------:R-:W-:Y:S01]  /*a000*/  F2FP.F16.F32.PACK_AB R156, R196, R192 ;  /* 0x000000c0c49c723e */ /* 0x000fe200000000ff */
        /* <DEDUP_REMOVED lines=32> */
[----:B------:R-:W-:-:S05]  /*a210*/  FMUL.FTZ R151, R151, R8 ;  /* 0x0000000897977220 */ /* 0x000fca0000410000 */
[----:B------:R-:W2:Y:S01]  /*a220*/  MUFU.EX2 R166, R166 ;  /* 0x000000a600a67308 */ /* 0x000ea20000000800 */
[C---:B0-----:R-:W-:Y:S01]  /*a230*/  FADD.FTZ R21, R165.reuse, R10 ;  /* 0x0000000aa5157221 */ /* 0x041fe20000010000 */
[----:B------:R-:W-:-:S06]  /*a240*/  F2FP.F16.F32.PACK_AB R164, R165, R11 ;  /* 0x0000000ba5a4723e */ /* 0x000fcc00000000ff */
[----:B------:R-:W0:Y:S01]  /*a250*/  MUFU.EX2 R167, R167 ;  /* 0x000000a700a77308 */ /* 0x000e220000000800 */
[----:B-1----:R-:W-:Y:S01]  /*a260*/  FADD.FTZ R183, R175, R160 ;  /* 0x000000a0afb77221 */ /* 0x002fe20000010000 */
[----:B------:R-:W-:Y:S02]  /*a270*/  F2FP.F16.F32.PACK_AB R160, R161, R14 ;  /* 0x0000000ea1a0723e */ /* 0x000fe400000000ff */
[----:B------:R-:W-:Y:S01]  /*a280*/  F2FP.F16.F32.PACK_AB R165, R175, R12 ;  /* 0x0000000cafa5723e */ /* 0x000fe200000000ff */
[----:B------:R-:W-:Y:S01]  /*a290*/  FADD.FTZ R14, R0, R183 ;  /* 0x000000b7000e7221 */ /* 0x000fe20000010000 */
[----:B------:R-:W-:Y:S02]  /*a2a0*/  F2FP.F16.F32.PACK_AB R161, R191, R20 ;  /* 0x00000014bfa1723e */ /* 0x000fe400000000ff */
        /* <DEDUP_REMOVED lines=48> */
.L_x_2566:
[----:B------:R0:W1:Y:S01]  /*a5b0*/  SYNCS.PHASECHK.TRANS64.TRYWAIT P2, [UR27+0x22850], R6 ;  /* 0x02285006ff0075a7 */ /* 0x000062000804015b */
[----:B------:R-:W-:Y:S05]  /*a5c0*/  @!P0 BRA `(.L_x_2567) ;  /* 0x0000000000048947 */ /* 0x000fea0003800000 */
[----:B------:R-:W-:Y:S01]  /*a5d0*/  BPT.TRAP 0x1 ;  /* 0x000000040000795c */ /* 0x000fe20000300000 */
.L_x_2567:
[----:B------:R-:W-:Y:S01]  /*a5e0*/  VIADD R8, R217, 0x8 ;  /* 0x00000008d9087836 */ /* 0x000fe20000000000 */
[----:B-1----:R-:W-:Y:S06]  /*a5f0*/  @P2 BRA `(.L_x_2568) ;  /* 0x0000000000082947 */ /* 0x002fec0003800000 */
[----:B------:R-:W1:Y:S02]  /*a600*/  SYNCS.PHASECHK.TRANS64.TRYWAIT P2, [UR27+0x22850], R6 ;  /* 0x02285006ff0075a7 */ /* 0x000e64000804015b */
[----:B-1----:R-:W-:Y:S05]  /*a610*/  @!P2 BRA `(.L_x_2569) ;  /* 0x000000cc0048a947 */ /* 0x002fea0003800000 */
.L_x_2568:
        /* <DEDUP_REMOVED lines=39> */
.L_x_2570:
[----:B------:R-:W-:Y:S01]  /*a890*/  UIADD3 UR27, UR27, 0x22860, URZ ;  /* 0x000228601b1b7890 */ /* 0x000fe2000fffe03f */
[----:B------:R-:W-:Y:S02]  /*a8a0*/  IMAD.MOV.U32 R8, RZ, RZ, R5 ;  /* 0x000000ffff087224 */ /* 0x000fe400078e0005 */
[----:B-1----:R-:W-:Y:S01]  /*a8b0*/  IMAD.MOV.U32 R9, RZ, RZ, R4 ;  /* 0x000000ffff097224 */ /* 0x002fe200078e0004 */
[----:B------:R-:W-:-:S09]  /*a8c0*/  UPRMT UR27, UR26, 0x654, UR27 ;  /* 0x000006541a1b7896 */ /* 0x000fd2000800001b */
[----:B------:R-:W-:Y:S01]  /*a8d0*/  SYNCS.ARRIVE.TRANS64.RED.A1T0 RZ, [UR27], RZ ;  /* 0x000000ffffff79a7 */ /* 0x000fe2000810041b */
[----:B------:R-:W-:Y:S05]  /*a8e0*/  @P1 BRA `(.L_x_2571) ;  /* 0xffffffdc003c1947 */ /* 0x000fea000383ffff */
.L_x_2560:
        /* <DEDUP_REMOVED lines=9> */
.L_x_2591:
[----:B------:R-:W-:-:S04]  /*a980*/  UIADD3 UR38, UR38, 0x1, URZ ;  /* 0x0000000126267890 */ /* 0x000fc8000fffe03f */
[----:B------:R-:W-:-:S04]  /*a990*/  UISETP.NE.AND UP0, UPT, UR38, 0x2, UPT ;  /* 0x000000022600788c */ /* 0x000fc8000bf05270 */
[----:B------:R-:W-:Y:S02]  /*a9a0*/  USEL UR6, URZ, 0x1, UP0 ;  /* 0x000000013f067887 */ /* 0x000fe40008000000 */
[----:B------:R-:W-:Y:S02]  /*a9b0*/  USEL UR38, UR38, URZ, UP0 ;  /* 0x0000003f26267287 */ /* 0x000fe40008000000 */
[----:B------:R-:W-:Y:S01]  /*a9c0*/  ULOP3.LUT UR37, UR37, UR6, URZ, 0x3c, !UPT ;  /* 0x0000000625257292 */ /* 0x000fe2000f8e3c3f */
[----:B------:R-:W-:Y:S11]  /*a9d0*/  @!P0 BRA `(.L_x_2573) ;  /* 0x0000000000048947 */ /* 0x000ff60003800000 */
[----:B------:R-:W-:Y:S01]  /*a9e0*/  BPT.TRAP 0x1 ;  /* 0x000000040000795c */ /* 0x000fe20000300000 */
.L_x_2573:
[----:B------:R-:W1:Y:S01]  /*a9f0*/  S2UR UR24, SR_CgaCtaId ;  /* 0x00000000001879c3 */ /* 0x000e620000008800 */
[----:B------:R-:W-:Y:S01]  /*aa00*/  UMOV UR6, 0x400 ;  /* 0x0000040000067882 */ /* 0x000fe20000000000 */
[----:B0-----:R-:W-:-:S05]  /*aa10*/  IMAD.U32 R6, RZ, RZ, UR37 ;  /* 0x00000025ff067e24 */ /* 0x001fca000f8e00ff */
[----:B------:R-:W-:Y:S01]  /*aa20*/  SHF.L.U32 R6, R6, 0x1f, RZ ;  /* 0x0000001f06067819 */ /* 0x000fe200000006ff */
[----:B-1----:R-:W-:-:S04]  /*aa30*/  ULEA UR6, UR24, UR6, 0x18 ;  /* 0x0000000618067291 */ /* 0x002fc8000f8ec03f */
[----:B------:R-:W-:-:S09]  /*aa40*/  ULEA UR25, UR38, UR6, 0x3 ;  /* 0x0000000626197291 */ /* 0x000fd2000f8e183f */
[----:B------:R0:W1:Y:S01]  /*aa50*/  SYNCS.PHASECHK.TRANS64.TRYWAIT P1, [UR25+0x22830], R6 ;  /* 0x02283006ff0075a7 */ /* 0x0000620008020159 */
[----:B------:R-:W-:Y:S05]  /*aa60*/  @!P0 BRA `(.L_x_2574) ;  /* 0x0000000000048947 */ /* 0x000fea0003800000 */
[----:B------:R-:W-:Y:S01]  /*aa70*/  BPT.TRAP 0x1 ;  /* 0x000000040000795c */ /* 0x000fe20000300000 */
.L_x_2574:
[----:B-1----:R-:W-:Y:S05]  /*aa80*/  @P1 BRA `(.L_x_2575) ;  /* 0x0000000000081947 */ /* 0x002fea0003800000 */
[----:B------:R-:W1:Y:S02]  /*aa90*/  SYNCS.PHASECHK.TRANS64.TRYWAIT P1, [UR25+0x22830], R6 ;  /* 0x02283006ff0075a7 */ /* 0x000e640008020159 */
[----:B-1----:R-:W-:Y:S05]  /*aaa0*/  @!P1 BRA `(.L_x_2576) ;  /* 0x000000c8003c9947 */ /* 0x002fea0003800000 */
.L_x_2575:
        /* <DEDUP_REMOVED lines=26> */
.L_x_2577:
        /* <DEDUP_REMOVED lines=64> */
[----:B------:R-:W-:Y:S02]  /*b050*/  IADD3 R4, -R17, R4, R18 ;  /* 0x0000000411047210 */ /* 0x000fe40007ffe112 */
[----:B------:R-:W4:Y:S03]  /*b060*/  MUFU.TANH R13, R13 ;  /* 0x0000000d000d7308 */ /* 0x000f260000002400 */
[C---:B------:R-:W-:Y:S02]  /*b070*/  VIADD R198, R4.reuse, UR30 ;  /* 0x0000001e04c67c36 */ /* 0x040fe40008000000 */
        /* <DEDUP_REMOVED lines=62> */
.L_x_2580:
[----:B------:R-:W-:-:S05]  /*b460*/  IMAD.U32 R199, RZ, RZ, UR27 ;  /* 0x0000001bffc77e24 */ /* 0x000fca000f8e00ff */
[----:B------:R-:W-:-:S13]  /*b470*/  ISETP.NE.AND P1, PT, R199, 0x1, PT ;  /* 0x00000001c700780c */ /* 0x000fda0003f25270 */
[----:B------:R-:W2:Y:S02]  /*b480*/  @P1 LDC.64 R4, c[0x0][0x9e8] ;  /* 0x00027a00ff041b82 */ /* 0x000ea40000000a00 */
[----:B--2---:R-:W-:-:S05]  /*b490*/  @P1 IMAD.HI.U32 R4, R195, R4, RZ ;  /* 0x00000004c3041227 */ /* 0x004fca00078e00ff */
[----:B------:R-:W-:-:S07]  /*b4a0*/  @P1 SHF.R.U32.HI R195, RZ, R5, R4 ;  /* 0x00000005ffc31219 */ /* 0x000fce0000011604 */
.L_x_2581:
[----:B------:R-:W-:Y:S05]  /*b4b0*/  BSYNC B0 ;  /* 0x0000000000007941 */ /* 0x000fea0003800000 */
.L_x_2579:
[----:B------:R-:W-:-:S04]  /*b4c0*/  IMAD R4, R19, -0x2, R188 ;  /* 0xfffffffe13047824 */ /* 0x000fc800078e02bc */
[----:B------:R-:W-:-:S05]  /*b4d0*/  IMAD R195, R195, R199, R4 ;  /* 0x000000c7c3c37224 */ /* 0x000fca00078e0204 */
[----:B------:R-:W-:Y:S02]  /*b4e0*/  VIADDMNMX R196, R195, R199, R196, PT ;  /* 0x000000c7c3c47246 */ /* 0x000fe400038001c4 */
[----:B------:R-:W-:-:S07]  /*b4f0*/  VIMNMX R194, R194, R195, !PT ;  /* 0x000000c3c2c27248 */ /* 0x000fce0007fe0100 */
.L_x_2578:
        /* <DEDUP_REMOVED lines=151> */
.L_x_2584:
[----:B------:R-:W-:-:S05]  /*be70*/  IMAD.U32 R10, RZ, RZ, UR27 ;  /* 0x0000001bff0a7e24 */ /* 0x000fca000f8e00ff */
[----:B------:R-:W-:-:S13]  /*be80*/  ISETP.NE.AND P6, PT, R10, 0x1, PT ;  /* 0x000000010a00780c */ /* 0x000fda0003fc5270 */
[----:B------:R-:W0:Y:S02]  /*be90*/  @P6 LDC.64 R4, c[0x0][0x9e8] ;  /* 0x00027a00ff046b82 */ /* 0x000e240000000a00 */
[----:B0-----:R-:W-:-:S05]  /*bea0*/  @P6 IMAD.HI.U32 R4, R199, R4, RZ ;  /* 0x00000004c7046227 */ /* 0x001fca00078e00ff */
[----:B------:R-:W-:-:S07]  /*beb0*/  @P6 SHF.R.U32.HI R199, RZ, R5, R4 ;  /* 0x00000005ffc76219 */ /* 0x000fce0000011604 */
.L_x_2585:
[----:B------:R-:W-:Y:S05]  /*bec0*/  BSYNC B0 ;  /* 0x0000000000007941 */ /* 0x000fea0003800000 */
.L_x_2583:
[----:B------:R-:W-:-:S04]  /*bed0*/  IMAD R188, R19, -0x2, R188 ;  /* 0xfffffffe13bc7824 */ /* 0x000fc800078e02bc */
[----:B------:R-:W-:-:S05]  /*bee0*/  IMAD R199, R199, R10, R188 ;  /* 0x0000000ac7c77224 */ /* 0x000fca00078e02bc */
[----:B------:R-:W-:Y:S02]  /*bef0*/  VIADDMNMX R198, R199, R10, R198, PT ;  /* 0x0000000ac7c67246 */ /* 0x000fe400038001c6 */
[----:B------:R-:W-:-:S07]  /*bf00*/  VIMNMX R197, R197, R199, !PT ;  /* 0x000000c7c5c57248 */ /* 0x000fce0007fe0100 */
.L_x_2582:
        /* <DEDUP_REMOVED lines=136> */
[----:B------:R-:W-:Y:S01]  /*c790*/  MUFU.EX2 R11, R11 ;  /* 0x0000000b000b7308 */ /* 0x000fe20000000800 */
[----:B------:R-:W-:-:S04]  /*c7a0*/  FMNMX.FTZ R194, R156, R5, !PT ;  /* 0x000000059cc27209 */ /* 0x000fc80007810000 */
[----:B------:R-:W-:Y:S01]  /*c7b0*/  FMNMX.FTZ R5, R157, R194, !PT ;  /* 0x000000c29d057209 */ /* 0x000fe20007810000 */
[--C-:B------:R-:W-:Y:S01]  /*c7c0*/  FFMA.FTZ R194, R155, UR14, -R188.reuse ;  /* 0x0000000e9bc27c23 */ /* 0x100fe200080108bc */
[--C-:B------:R-:W-:Y:S01]  /*c7d0*/  FFMA.FTZ R155, R159, UR14, -R188.reuse ;  /* 0x0000000e9f9b7c23 */ /* 0x100fe200080108bc */
[--C-:B------:R-:W-:Y:S01]  /*c7e0*/  FFMA.FTZ R159, R162, UR14, -R188.reuse ;  /* 0x0000000ea29f7c23 */ /* 0x100fe200080108bc */
        /* <DEDUP_REMOVED lines=17> */
[----:B------:R-:W-:Y:S01]  /*c900*/  FFMA.FTZ R186, R189, UR14, -R188 ;  /* 0x0000000ebdba7c23 */ /* 0x000fe200080108bc */
[----:B------:R-:W-:Y:S01]  /*c910*/  FSEL R189, R4, RZ, P1 ;  /* 0x000000ff04bd7208 */ /* 0x000fe20000800000 */
[----:B------:R-:W-:Y:S01]  /*c920*/  MUFU.EX2 R13, R13 ;  /* 0x0000000d000d7308 */ /* 0x000fe20000000800 */
[----:B------:R-:W-:-:S03]  /*c930*/  FMNMX.FTZ R5, R169, R154, !PT ;  /* 0x0000009aa9057209 */ /* 0x000fc60007810000 */
[----:B------:R-:W-:Y:S01]  /*c940*/  FADD.FTZ R8, -R189, R8 ;  /* 0x00000008bd087221 */ /* 0x000fe20000010100 */
[----:B------:R-:W-:-:S03]  /*c950*/  FMNMX.FTZ R154, R172, R5, !PT ;  /* 0x00000005ac9a7209 */ /* 0x000fc60007810000 */
[----:B------:R-:W-:Y:S01]  /*c960*/  FMUL.FTZ R8, R8, UR14 ;  /* 0x0000000e08087c20 */ /* 0x000fe20008410000 */
[----:B------:R-:W-:Y:S01]  /*c970*/  FMNMX.FTZ R5, R173, R154, !PT ;  /* 0x0000009aad057209 */ /* 0x000fe20007810000 */
[----:B------:R0:W-:Y:S03]  /*c980*/  MUFU.EX2 R20, R195 ;  /* 0x000000c300147308 */ /* 0x0001e60000000800 */
[----:B------:R-:W-:-:S04]  /*c990*/  FMNMX.FTZ R154, R176, R5, !PT ;  /* 0x00000005b09a7209 */ /* 0x000fc80007810000 */
[----:B------:R-:W-:Y:S01]  /*c9a0*/  FMNMX.FTZ R5, R177, R154, !PT ;  /* 0x0000009ab1057209 */ /* 0x000fe20007810000 */
[----:B------:R-:W2:Y:S01]  /*c9b0*/  MUFU.EX2 R8, R8 ;  /* 0x0000000800087308 */ /* 0x000ea20000000800 */
[--C-:B0-----:R-:W-:Y:S01]  /*c9c0*/  FFMA.FTZ R195, R191, UR14, -R188.reuse ;  /* 0x0000000ebfc37c23 */ /* 0x101fe200080108bc */
[----:B------:R-:W-:Y:S01]  /*c9d0*/  FFMA.FTZ R188, R193, UR14, -R188 ;  /* 0x0000000ec1bc7c23 */ /* 0x000fe200080108bc */
[----:B------:R-:W-:-:S04]  /*c9e0*/  FMNMX.FTZ R154, R180, R5, !PT ;  /* 0x00000005b49a7209 */ /* 0x000fc80007810000 */
[----:B------:R-:W-:Y:S01]  /*c9f0*/  FMNMX.FTZ R154, R181, R154, !PT ;  /* 0x0000009ab59a7209 */ /* 0x000fe20007810000 */
[----:B------:R-:W0:Y:S03]  /*ca00*/  MUFU.EX2 R21, R21 ;  /* 0x0000001500157308 */ /* 0x000e260000000800 */
[----:B------:R-:W-:-:S04]  /*ca10*/  FMNMX.FTZ R5, R185, R154, !PT ;  /* 0x0000009ab9057209 */ /* 0x000fc80007810000 */
[----:B------:R-:W-:Y:S01]  /*ca20*/  FMNMX.FTZ R154, R184, R5, !PT ;  /* 0x00000005b89a7209 */ /* 0x000fe20007810000 */
[----:B------:R-:W3:Y:S01]  /*ca30*/  MUFU.EX2 R194, R194 ;  /* 0x000000c200c27308 */ /* 0x000ee20000000800 */
[----:B--2---:R-:W-:Y:S01]  /*ca40*/  FFMA.FTZ R193, R8, R2, R11 ;  /* 0x0000000208c17223 */ /* 0x004fe2000001000b */
[----:B------:R-:W-:Y:S01]  /*ca50*/  FMUL.FTZ R24, R24, R8 ;  /* 0x0000000818187220 */ /* 0x000fe20000410000 */
[----:B------:R-:W-:Y:S01]  /*ca60*/  FMNMX.FTZ R5, R187, R154, !PT ;  /* 0x0000009abb057209 */ /* 0x000fe20007810000 */
[-C--:B------:R-:W-:Y:S01]  /*ca70*/  FMUL.FTZ R25, R25, R8.reuse ;  /* 0x0000000819197220 */ /* 0x080fe20000410000 */
[----:B------:R-:W-:Y:S01]  /*ca80*/  FADD.FTZ R2, R192, R193 ;  /* 0x000000c1c0027221 */ /* 0x000fe20000010000 */
[-C--:B------:R-:W-:Y:S01]  /*ca90*/  FMUL.FTZ R28, R28, R8.reuse ;  /* 0x000000081c1c7220 */ /* 0x080fe20000410000 */
[----:B------:R-:W-:Y:S01]  /*caa0*/  FMNMX.FTZ R5, R190, R5, !PT ;  /* 0x00000005be057209 */ /* 0x000fe20007810000 */
[----:B------:R-:W2:Y:S01]  /*cab0*/  MUFU.EX2 R158, R158 ;  /* 0x0000009e009e7308 */ /* 0x000ea20000000800 */
[----:B------:R-:W-:Y:S01]  /*cac0*/  FADD.FTZ R193, R13, R2 ;  /* 0x000000020dc17221 */ /* 0x000fe20000010000 */
[-C--:B------:R-:W-:Y:S01]  /*cad0*/  FMUL.FTZ R29, R29, R8.reuse ;  /* 0x000000081d1d7220 */ /* 0x080fe20000410000 */
[-C--:B------:R-:W-:Y:S01]  /*cae0*/  FMUL.FTZ R32, R32, R8.reuse ;  /* 0x0000000820207220 */ /* 0x080fe20000410000 */
[----:B------:R-:W4:Y:S01]  /*caf0*/  SHFL.BFLY PT, R154, R5, 0x2, 0x1f ;  /* 0x0c401f00059a7f89 */ /* 0x000f2200000e0000 */
[----:B------:R-:W-:Y:S01]  /*cb00*/  FADD.FTZ R2, R20, R193 ;  /* 0x000000c114027221 */ /* 0x000fe20000010000 */
[-C--:B------:R-:W-:Y:S01]  /*cb10*/  FMUL.FTZ R33, R33, R8.reuse ;  /* 0x0000000821217220 */ /* 0x080fe20000410000 */
[-C--:B------:R-:W-:Y:S01]  /*cb20*/  FMUL.FTZ R36, R36, R8.reuse ;  /* 0x0000000824247220 */ /* 0x080fe20000410000 */
[----:B------:R-:W5:Y:S01]  /*cb30*/  MUFU.EX2 R155, R155 ;  /* 0x0000009b009b7308 */ /* 0x000f620000000800 */
[----:B0-----:R-:W-:Y:S01]  /*cb40*/  FADD.FTZ R193, R21, R2 ;  /* 0x0000000215c17221 */ /* 0x001fe20000010000 */
[-C--:B------:R-:W-:Y:S01]  /*cb50*/  FMUL.FTZ R37, R37, R8.reuse ;  /* 0x0000000825257220 */ /* 0x080fe20000410000 */
[-C--:B------:R-:W-:Y:S01]  /*cb60*/  FMUL.FTZ R40, R40, R8.reuse ;  /* 0x0000000828287220 */ /* 0x080fe20000410000 */
[-C--:B------:R-:W-:Y:S01]  /*cb70*/  FMUL.FTZ R41, R41, R8.reuse ;  /* 0x0000000829297220 */ /* 0x080fe20000410000 */
[----:B---3--:R-:W-:Y:S01]  /*cb80*/  FADD.FTZ R193, R194, R193 ;  /* 0x000000c1c2c17221 */ /* 0x008fe20000010000 */
        /* <DEDUP_REMOVED lines=11> */
[----:B-----5:R-:W-:Y:S01]  /*cc40*/  FADD.FTZ R2, R155, R2 ;  /* 0x000000029b027221 */ /* 0x020fe20000010000 */
[-C--:B------:R-:W-:Y:S01]  /*cc50*/  FMUL.FTZ R60, R60, R8.reuse ;  /* 0x000000083c3c7220 */ /* 0x080fe20000410000 */
[----:B------:R-:W-:Y:S01]  /*cc60*/  FMUL.FTZ R61, R61, R8 ;  /* 0x000000083d3d7220 */ /* 0x000fe20000410000 */
[----:B----4-:R-:W-:Y:S01]  /*cc70*/  FMNMX.FTZ R154, R5, R154, !PT ;  /* 0x0000009a059a7209 */ /* 0x010fe20007810000 */
[-C--:B------:R-:W-:Y:S01]  /*cc80*/  FMUL.FTZ R64, R64, R8.reuse ;  /* 0x0000000840407220 */ /* 0x080fe20000410000 */
[-C--:B------:R-:W-:Y:S01]  /*cc90*/  FMUL.FTZ R65, R65, R8.reuse ;  /* 0x0000000841417220 */ /* 0x080fe20000410000 */
[-C--:B------:R-:W-:Y:S01]  /*cca0*/  FMUL.FTZ R68, R68, R8.reuse ;  /* 0x0000000844447220 */ /* 0x080fe20000410000 */
[----:B------:R-:W3:Y:S01]  /*ccb0*/  MUFU.EX2 R163, R163 ;  /* 0x000000a300a37308 */ /* 0x000ee20000000800 */
[----:B------:R-:W4:Y:S01]  /*ccc0*/  SHFL.BFLY PT, R5, R154, 0x1, 0x1f ;  /* 0x0c201f009a057f89 */ /* 0x000f2200000e0000 */
        /* <DEDUP_REMOVED lines=23> */
[----:B----4-:R-:W-:Y:S01]  /*ce40*/  FMNMX.FTZ R5, R154, R5, !PT ;  /* 0x000000059a057209 */ /* 0x010fe20007810000 */
[-C--:B------:R-:W-:Y:S01]  /*ce50*/  FMUL.FTZ R109, R109, R8.reuse ;  /* 0x000000086d6d7220 */ /* 0x080fe20000410000 */
[----:B------:R-:W-:Y:S01]  /*ce60*/  F2FP.F16.F32.PACK_AB R154, R20, R13 ;  /* 0x0000000d149a723e */ /* 0x000fe200000000ff */
[-C--:B------:R-:W-:Y:S01]  /*ce70*/  FMUL.FTZ R112, R112, R8.reuse ;  /* 0x0000000870707220 */ /* 0x080fe20000410000 */
[C---:B------:R-:W-:Y:S01]  /*ce80*/  FSETP.NEU.FTZ.AND P1, PT, R5.reuse, -INF , PT ;  /* 0xff8000000500780b */ /* 0x040fe20003f3d000 */
[----:B------:R-:W-:Y:S01]  /*ce90*/  FMUL.FTZ R197, R5, UR14 ;  /* 0x0000000e05c57c20 */ /* 0x000fe20008410000 */
[-C--:B------:R-:W-:Y:S01]  /*cea0*/  FMUL.FTZ R113, R113, R8.reuse ;  /* 0x0000000871717220 */ /* 0x080fe20000410000 */
[----:B------:R-:W4:Y:S01]  /*ceb0*/  MUFU.EX2 R171, R171 ;  /* 0x000000ab00ab7308 */ /* 0x000f220000000800 */
[-C--:B------:R-:W-:Y:S01]  /*cec0*/  FMUL.FTZ R116, R116, R8.reuse ;  /* 0x0000000874747220 */ /* 0x080fe20000410000 */
[-C--:B------:R-:W-:Y:S01]  /*ced0*/  FMUL.FTZ R117, R117, R8.reuse ;  /* 0x0000000875757220 */ /* 0x080fe20000410000 */
[----:B------:R-:W-:Y:S01]  /*cee0*/  FSEL R197, R197, RZ, P1 ;  /* 0x000000ffc5c57208 */ /* 0x000fe20000800000 */
[-C--:B------:R-:W-:Y:S01]  /*cef0*/  FMUL.FTZ R120, R120, R8.reuse ;  /* 0x0000000878787220 */ /* 0x080fe20000410000 */
[-C--:B------:R-:W-:Y:S01]  /*cf00*/  FMUL.FTZ R121, R121, R8.reuse ;  /* 0x0000000879797220 */ /* 0x080fe20000410000 */
[-C--:B------:R-:W-:Y:S01]  /*cf10*/  FMUL.FTZ R124, R124, R8.reuse ;  /* 0x000000087c7c7220 */ /* 0x080fe20000410000 */
[-C--:B------:R-:W-:Y:S01]  /*cf20*/  FMUL.FTZ R125, R125, R8.reuse ;  /* 0x000000087d7d7220 */ /* 0x080fe20000410000 */
[--C-:B------:R-:W-:Y:S01]  /*cf30*/  FFMA.FTZ R193, R153, UR14, -R197.reuse ;  /* 0x0000000e99c17c23 */ /* 0x100fe200080108c5 */
[--C-:B------:R-:W-:Y:S01]  /*cf40*/  FFMA.FTZ R191, R10, UR14, -R197.reuse ;  /* 0x0000000e0abf7c23 */ /* 0x100fe200080108c5 */
[----:B0-----:R-:W-:Y:S01]  /*cf50*/  FADD.FTZ R153, R159, R2 ;  /* 0x000000029f997221 */ /* 0x001fe20000010000 */
[--C-:B------:R-:W-:Y:S01]  /*cf60*/  FFMA.FTZ R10, R12, UR14, -R197.reuse ;  /* 0x0000000e0c0a7c23 */ /* 0x100fe200080108c5 */
[--C-:B------:R-:W-:Y:S01]  /*cf70*/  FFMA.FTZ R12, R14, UR14, -R197.reuse ;  /* 0x0000000e0e0c7c23 */ /* 0x100fe200080108c5 */
[----:B------:R-:W-:Y:S01]  /*cf80*/  FFMA.FTZ R14, R152, UR14, -R197 ;  /* 0x0000000e980e7c23 */ /* 0x000fe200080108c5 */
[----:B--2---:R-:W-:Y:S01]  /*cf90*/  FADD.FTZ R152, R162, R153 ;  /* 0x00000099a2987221 */ /* 0x004fe20000010000 */
[----:B------:R-:W-:Y:S01]  /*cfa0*/  FSEL R2, R5, RZ, P1 ;  /* 0x000000ff05027208 */ /* 0x000fe20000800000 */
[----:B------:R-:W0:Y:S01]  /*cfb0*/  MUFU.EX2 R174, R174 ;  /* 0x000000ae00ae7308 */ /* 0x000e220000000800 */
[--C-:B------:R-:W-:Y:S01]  /*cfc0*/  FFMA.FTZ R196, R157, UR14, -R197.reuse ;  /* 0x0000000e9dc47c23 */ /* 0x100fe200080108c5 */
[----:B---3--:R-:W-:Y:S01]  /*cfd0*/  FADD.FTZ R153, R163, R152 ;  /* 0x00000098a3997221 */ /* 0x008fe20000010000 */
[----:B------:R-:W-:Y:S01]  /*cfe0*/  FFMA.FTZ R15, R15, UR14, -R197 ;  /* 0x0000000e0f0f7c23 */ /* 0x000fe200080108c5 */
[----:B------:R-:W-:Y:S01]  /*cff0*/  FADD.FTZ R2, -R2, R9 ;  /* 0x0000000902027221 */ /* 0x000fe20000010100 */
[----:B------:R-:W-:Y:S01]  /*d000*/  FFMA.FTZ R160, R160, UR14, -R197 ;  /* 0x0000000ea0a07c23 */ /* 0x000fe200080108c5 */
[----:B-----5:R-:W-:Y:S01]  /*d010*/  FADD.FTZ R152, R166, R153 ;  /* 0x00000099a6987221 */ /* 0x020fe20000010000 */
[--C-:B------:R-:W-:Y:S01]  /*d020*/  FFMA.FTZ R199, R161, UR14, -R197.reuse ;  /* 0x0000000ea1c77c23 */ /* 0x100fe200080108c5 */
[----:B------:R-:W2:Y:S01]  /*d030*/  MUFU.EX2 R175, R175 ;  /* 0x000000af00af7308 */ /* 0x000ea20000000800 */
[--C-:B------:R-:W-:Y:S01]  /*d040*/  FFMA.FTZ R198, R164, UR14, -R197.reuse ;  /* 0x0000000ea4c67c23 */ /* 0x100fe200080108c5 */
[----:B-1----:R-:W-:Y:S01]  /*d050*/  FADD.FTZ R9, R167, R152 ;  /* 0x00000098a7097221 */ /* 0x002fe20000010000 */
[--C-:B------:R-:W-:Y:S01]  /*d060*/  FFMA.FTZ R165, R165, UR14, -R197.reuse ;  /* 0x0000000ea5a57c23 */ /* 0x100fe200080108c5 */
[--C-:B------:R-:W-:Y:S01]  /*d070*/  FFMA.FTZ R169, R169, UR14, -R197.reuse ;  /* 0x0000000ea9a97c23 */ /* 0x100fe200080108c5 */
[----:B------:R-:W-:Y:S01]  /*d080*/  FFMA.FTZ R153, R172, UR14, -R197 ;  /* 0x0000000eac997c23 */ /* 0x000fe200080108c5 */
[----:B------:R-:W-:Y:S01]  /*d090*/  FADD.FTZ R152, R170, R9 ;  /* 0x00000009aa987221 */ /* 0x000fe20000010000 */
[--C-:B------:R-:W-:Y:S01]  /*d0a0*/  FFMA.FTZ R9, R168, UR14, -R197.reuse ;  /* 0x0000000ea8097c23 */ /* 0x100fe200080108c5 */
[----:B------:R-:W1:Y:S01]  /*d0b0*/  MUFU.EX2 R178, R178 ;  /* 0x000000b200b27308 */ /* 0x000e620000000800 */
[--C-:B------:R-:W-:Y:S01]  /*d0c0*/  FFMA.FTZ R173, R173, UR14, -R197.reuse ;  /* 0x0000000eadad7c23 */ /* 0x100fe200080108c5 */
[----:B----4-:R-:W-:Y:S01]  /*d0d0*/  FADD.FTZ R157, R171, R152 ;  /* 0x00000098ab9d7221 */ /* 0x010fe20000010000 */
[--C-:B------:R-:W-:Y:S01]  /*d0e0*/  FFMA.FTZ R176, R176, UR14, -R197.reuse ;  /* 0x0000000eb0b07c23 */ /* 0x100fe200080108c5 */
[--C-:B------:R-:W-:Y:S01]  /*d0f0*/  FFMA.FTZ R177, R177, UR14, -R197.reuse ;  /* 0x0000000eb1b17c23 */ /* 0x100fe200080108c5 */
[----:B------:R-:W-:Y:S01]  /*d100*/  FFMA.FTZ R181, R181, UR14, -R197 ;  /* 0x0000000eb5b57c23 */ /* 0x000fe200080108c5 */
[----:B0-----:R-:W-:Y:S01]  /*d110*/  FADD.FTZ R152, R174, R157 ;  /* 0x0000009dae987221 */ /* 0x001fe20000010000 */
[--C-:B------:R-:W-:Y:S01]  /*d120*/  FFMA.FTZ R157, R180, UR14, -R197.reuse ;  /* 0x0000000eb49d7c23 */ /* 0x100fe200080108c5 */
[----:B------:R-:W0:Y:S01]  /*d130*/  MUFU.EX2 R179, R179 ;  /* 0x000000b300b37308 */ /* 0x000e220000000800 */
[--C-:B------:R-:W-:Y:S01]  /*d140*/  FFMA.FTZ R185, R185, UR14, -R197.reuse ;  /* 0x0000000eb9b97c23 */ /* 0x100fe200080108c5 */
[----:B--2---:R-:W-:Y:S01]  /*d150*/  FADD.FTZ R215, R175, R152 ;  /* 0x00000098afd77221 */ /* 0x004fe20000010000 */
[--C-:B------:R-:W-:Y:S01]  /*d160*/  FFMA.FTZ R184, R184, UR14, -R197.reuse ;  /* 0x0000000eb8b87c23 */ /* 0x100fe200080108c5 */
[--C-:B------:R-:W-:Y:S01]  /*d170*/  FFMA.FTZ R187, R187, UR14, -R197.reuse ;  /* 0x0000000ebbbb7c23 */ /* 0x100fe200080108c5 */
[----:B------:R-:W-:Y:S01]  /*d180*/  FFMA.FTZ R190, R190, UR14, -R197 ;  /* 0x0000000ebebe7c23 */ /* 0x000fe200080108c5 */
[----:B------:R-:W-:Y:S01]  /*d190*/  F2FP.F16.F32.PACK_AB R164, R170, R167 ;  /* 0x000000a7aaa4723e */ /* 0x000fe200000000ff */
[-C--:B------:R-:W-:Y:S01]  /*d1a0*/  FMUL.FTZ R128, R128, R8.reuse ;  /* 0x0000000880807220 */ /* 0x080fe20000410000 */
[----:B------:R-:W-:Y:S01]  /*d1b0*/  MUFU.EX2 R182, R182 ;  /* 0x000000b600b67308 */ /* 0x000fe20000000800 */
[C---:B-1----:R-:W-:Y:S01]  /*d1c0*/  FADD.FTZ R152, R178.reuse, R215 ;  /* 0x000000d7b2987221 */ /* 0x042fe20000010000 */
[----:B------:R-:W-:Y:S01]  /*d1d0*/  F2FP.F16.F32.PACK_AB R168, R178, R175 ;  /* 0x000000afb2a8723e */ /* 0x000fe200000000ff */
[----:B------:R-:W-:Y:S01]  /*d1e0*/  FMUL.FTZ R178, R2, UR14 ;  /* 0x0000000e02b27c20 */ /* 0x000fe20008410000 */
        /* <DEDUP_REMOVED lines=11> */
[----:B------:R-:W-:Y:S01]  /*d2a0*/  FMUL.FTZ R149, R149, R8 ;  /* 0x0000000895957220 */ /* 0x000fe20000410000 */
[----:B------:R-:W1:Y:S01]  /*d2b0*/  MUFU.EX2 R186, R186 ;  /* 0x000000ba00ba7308 */ /* 0x000e620000000800 */
[----:B------:R-:W-:-:S07]  /*d2c0*/  F2FP.F16.F32.PACK_AB R158, R155, R158 ;  /* 0x0000009e9b9e723e */ /* 0x000fce00000000ff */
[----:B------:R2:W3:Y:S08]  /*d2d0*/  MUFU.EX2 R189, R195 ;  /* 0x000000c300bd7308 */ /* 0x0004f00000000800 */
[----:B------:R-:W4:Y:S01]  /*d2e0*/  MUFU.EX2 R188, R188 ;  /* 0x000000bc00bc7308 */ /* 0x000f220000000800 */
[----:B--2---:R-:W-:Y:S01]  /*d2f0*/  FFMA.FTZ R195, R156, UR14, -R197 ;  /* 0x0000000e9cc37c23 */ /* 0x004fe200080108c5 */
[----:B0-----:R-:W-:Y:S01]  /*d300*/  FADD.FTZ R197, R179, R152 ;  /* 0x00000098b3c57221 */ /* 0x001fe20000010000 */
[----:B-1----:R-:W-:-:S02]  /*d310*/  F2FP.F16.F32.PACK_AB R172, R186, R183 ;  /* 0x000000b7baac723e */ /* 0x002fc400000000ff */
[----:B------:R-:W-:Y:S01]  /*d320*/  F2FP.F16.F32.PACK_AB R152, R192, R11 ;  /* 0x0000000bc098723e */ /* 0x000fe200000000ff */
[----:B------:R-:W-:Y:S01]  /*d330*/  FADD.FTZ R20, R182, R197 ;  /* 0x000000c5b6147221 */ /* 0x000fe20000010000 */
[----:B------:R-:W-:Y:S01]  /*d340*/  F2FP.F16.F32.PACK_AB R156, R194, R21 ;  /* 0x00000015c29c723e */ /* 0x000fe200000000ff */
[----:B------:R-:W-:Y:S02]  /*d350*/  MUFU.EX2 R191, R191 ;  /* 0x000000bf00bf7308 */ /* 0x000fe40000000800 */
[----:B------:R-:W-:-:S04]  /*d360*/  FADD.FTZ R13, R183, R20 ;  /* 0x00000014b70d7221 */ /* 0x000fc80000010000 */
[----:B------:R-:W-:Y:S02]  /*d370*/  FADD.FTZ R170, R186, R13 ;  /* 0x0000000dbaaa7221 */ /* 0x000fe40000010000 */
[----:B------:R-:W0:Y:S02]  /*d380*/  MUFU.EX2 R178, R178 ;  /* 0x000000b200b27308 */ /* 0x000e240000000800 */
[----:B---3--:R-:W-:Y:S01]  /*d390*/  FADD.FTZ R13, R189, R170 ;  /* 0x000000aabd0d7221 */ /* 0x008fe20000010000 */
[----:B------:R-:W-:-:S03]  /*d3a0*/  F2FP.F16.F32.PACK_AB R170, R182, R179 ;  /* 0x000000b3b6aa723e */ /* 0x000fc600000000ff */
[----:B----4-:R-:W-:Y:S02]  /*d3b0*/  FADD.FTZ R2, R188, R13 ;  /* 0x0000000dbc027221 */ /* 0x010fe40000010000 */
        /* <DEDUP_REMOVED lines=49> */
[----:B------:R2:W3:Y:S01]  /*d6d0*/  MUFU.EX2 R161, R160 ;  /* 0x000000a000a17308 */ /* 0x0004e20000000800 */
        /* <DEDUP_REMOVED lines=8> */
[----:B--2---:R-:W-:Y:S01]  /*d760*/  F2FP.F16.F32.PACK_AB R160, R162, R159 ;  /* 0x0000009fa2a0723e */ /* 0x004fe200000000ff */
[-C--:B------:R-:W-:Y:S01]  /*d770*/  FMUL.FTZ R107, R107, R178.reuse ;  /* 0x000000b26b6b7220 */ /* 0x080fe20000410000 */
[----:B------:R-:W-:Y:S01]  /*d780*/  F2FP.F16.F32.PACK_AB R162, R166, R163 ;  /* 0x000000a3a6a2723e */ /* 0x000fe200000000ff */
[-C--:B------:R-:W-:Y:S01]  /*d790*/  FMUL.FTZ R110, R110, R178.reuse ;  /* 0x000000b26e6e7220 */ /* 0x080fe20000410000 */
[----:B------:R-:W-:Y:S01]  /*d7a0*/  F2FP.F16.F32.PACK_AB R166, R174, R171 ;  /* 0x000000abaea6723e */ /* 0x000fe200000000ff */
[-C--:B------:R-:W-:Y:S01]  /*d7b0*/  FMUL.FTZ R111, R111, R178.reuse ;  /* 0x000000b26f6f7220 */ /* 0x080fe20000410000 */
[----:B------:R-:W-:Y:S01]  /*d7c0*/  F2FP.F16.F32.PACK_AB R174, R188, R189 ;  /* 0x000000bdbcae723e */ /* 0x000fe200000000ff */
[----:B------:R-:W-:Y:S01]  /*d7d0*/  MUFU.EX2 R11, R198 ;  /* 0x000000c6000b7308 */ /* 0x000fe20000000800 */
[C---:B-1----:R-:W-:Y:S01]  /*d7e0*/  FADD.FTZ R188, R196.reuse, R13 ;  /* 0x0000000dc4bc7221 */ /* 0x042fe20000010000 */
[----:B------:R-:W-:Y:S01]  /*d7f0*/  F2FP.F16.F32.PACK_AB R159, R196, R195 ;  /* 0x000000c3c49f723e */ /* 0x000fe200000000ff */
[-C--:B------:R-:W-:Y:S01]  /*d800*/  FMUL.FTZ R114, R114, R178.reuse ;  /* 0x000000b272727220 */ /* 0x080fe20000410000 */
[-C--:B------:R-:W-:Y:S01]  /*d810*/  FMUL.FTZ R115, R115, R178.reuse ;  /* 0x000000b273737220 */ /* 0x080fe20000410000 */
[----:B---3--:R-:W-:Y:S01]  /*d820*/  FADD.FTZ R13, R161, R188 ;  /* 0x000000bca10d7221 */ /* 0x008fe20000010000 */
[-C--:B------:R-:W-:Y:S01]  /*d830*/  FMUL.FTZ R118, R118, R178.reuse ;  /* 0x000000b276767220 */ /* 0x080fe20000410000 */
[-C--:B------:R-:W-:Y:S01]  /*d840*/  FMUL.FTZ R119, R119, R178.reuse ;  /* 0x000000b277777220 */ /* 0x080fe20000410000 */
[----:B------:R-:W1:Y:S01]  /*d850*/  MUFU.EX2 R20, R165 ;  /* 0x000000a500147308 */ /* 0x000e620000000800 */
[----:B0-----:R-:W-:Y:S01]  /*d860*/  F2FP.F16.F32.PACK_AB R161, R180, R161 ;  /* 0x000000a1b4a1723e */ /* 0x001fe200000000ff */
        /* <DEDUP_REMOVED lines=18> */
[----:B------:R-:W-:-:S04]  /*d990*/  FMUL.FTZ R151, R151, R178 ;  /* 0x000000b297977220 */ /* 0x000fc80000410000 */
[----:B------:R1:W-:Y:S08]  /*d9a0*/  MUFU.EX2 R169, R176 ;  /* 0x000000b000a97308 */ /* 0x0003f00000000800 */
[----:B------:R2:W3:Y:S01]  /*d9b0*/  MUFU.EX2 R167, R153 ;  /* 0x0000009900a77308 */ /* 0x0004e20000000800 */
[----:B-1----:R-:W-:Y:S01]  /*d9c0*/  FADD.FTZ R176, R180, R13 ;  /* 0x0000000db4b07221 */ /* 0x002fe20000010000 */
[----:B0-----:R-:W-:-:S03]  /*d9d0*/  F2FP.F16.F32.PACK_AB R165, R182, R9 ;  /* 0x00000009b6a5723e */ /* 0x001fc600000000ff */
[----:B------:R-:W-:-:S03]  /*d9e0*/  FADD.FTZ R13, R11, R176 ;  /* 0x000000b00b0d7221 */ /* 0x000fc60000010000 */
[----:B------:R-:W0:Y:S01]  /*d9f0*/  MUFU.EX2 R0, R173 ;  /* 0x000000ad00007308 */ /* 0x000e220000000800 */
[----:B------:R-:W-:Y:S01]  /*da00*/  FADD.FTZ R188, R20, R13 ;  /* 0x0000000d14bc7221 */ /* 0x000fe20000010000 */
[----:B--2---:R-:W-:-:S03]  /*da10*/  F2FP.F16.F32.PACK_AB R153, R10, R191 ;  /* 0x000000bf0a99723e */ /* 0x004fc600000000ff */
[----:B------:R-:W-:-:S03]  /*da20*/  FADD.FTZ R13, R9, R188 ;  /* 0x000000bc090d7221 */ /* 0x000fc60000010000 */
[----:B------:R-:W1:Y:S01]  /*da30*/  MUFU.EX2 R186, R177 ;  /* 0x000000b100ba7308 */ /* 0x000e620000000800 */
[----:B------:R-:W-:-:S04]  /*da40*/  FADD.FTZ R188, R182, R13 ;  /* 0x0000000db6bc7221 */ /* 0x000fc80000010000 */
[----:B---3--:R-:W-:-:S03]  /*da50*/  FADD.FTZ R13, R167, R188 ;  /* 0x000000bca70d7221 */ /* 0x008fc60000010000 */
[----:B------:R2:W3:Y:S01]  /*da60*/  MUFU.EX2 R171, R157 ;  /* 0x0000009d00ab7308 */ /* 0x0004e20000000800 */
[C---:B0-----:R-:W-:Y:S01]  /*da70*/  FADD.FTZ R188, R0.reuse, R13 ;  /* 0x0000000d00bc7221 */ /* 0x041fe20000010000 */
[----:B------:R-:W-:-:S03]  /*da80*/  F2FP.F16.F32.PACK_AB R167, R0, R167 ;  /* 0x000000a700a7723e */ /* 0x000fc600000000ff */
[----:B------:R-:W-:-:S03]  /*da90*/  FADD.FTZ R13, R169, R188 ;  /* 0x000000bca90d7221 */ /* 0x000fc60000010000 */
[----:B------:R-:W0:Y:S01]  /*daa0*/  MUFU.EX2 R176, R181 ;  /* 0x000000b500b07308 */ /* 0x000e220000000800 */
[C---:B-1----:R-:W-:Y:S01]  /*dab0*/  FADD.FTZ R188, R186.reuse, R13 ;  /* 0x0000000dbabc7221 */ /* 0x042fe20000010000 */
        /* <DEDUP_REMOVED lines=17> */
.L_x_2586:
[----:B------:R0:W1:Y:S01]  /*dbd0*/  SYNCS.PHASECHK.TRANS64.TRYWAIT P1, [UR25+0x22850], R6 ;  /* 0x02285006ff0075a7 */ /* 0x0000620008020159 */
[----:B------:R-:W-:Y:S05]  /*dbe0*/  @!P0 BRA `(.L_x_2587) ;  /* 0x0000000000048947 */ /* 0x000fea0003800000 */
[----:B------:R-:W-:Y:S01]  /*dbf0*/  BPT.TRAP 0x1 ;  /* 0x000000040000795c */ /* 0x000fe20000300000 */
.L_x_2587:
[----:B------:R-:W-:Y:S01]  /*dc00*/  VIADD R8, R216, 0x8 ;  /* 0x00000008d8087836 */ /* 0x000fe20000000000 */
[----:B-1----:R-:W-:Y:S06]  /*dc10*/  @P1 BRA `(.L_x_2588) ;  /* 0x0000000000081947 */ /* 0x002fec0003800000 */
[----:B------:R-:W1:Y:S02]  /*dc20*/  SYNCS.PHASECHK.TRANS64.TRYWAIT P1, [UR25+0x22850], R6 ;  /* 0x02285006ff0075a7 */ /* 0x000e640008020159 */
[----:B-1----:R-:W-:Y:S05]  /*dc30*/  @!P1 BRA `(.L_x_2589) ;  /* 0x0000009400f09947 */ /* 0x002fea0003800000 */
.L_x_2588:
        /* <DEDUP_REMOVED lines=39> */
.L_x_2590:
        /* <DEDUP_REMOVED lines=8> */
.L_x_2572:
[----:B------:R-:W1:Y:S01]  /*df30*/  SHFL.BFLY PT, R7, R2, 0x2, 0x1f ;  /* 0x0c401f0002077f89 */ /* 0x000e6200000e0000 */
[----:B------:R-:W-:Y:S01]  /*df40*/  IMAD.MOV.U32 R8, RZ, RZ, RZ ;  /* 0x000000ffff087224 */ /* 0x000fe200078e00ff */
[----:B------:R-:W-:Y:S01]  /*df50*/  UIADD3 UR38, UR38, 0x1, URZ ;  /* 0x0000000126267890 */ /* 0x000fe2000fffe03f */
[----:B------:R-:W-:Y:S01]  /*df60*/  IMAD.U32 R13, RZ, RZ, UR14 ;  /* 0x0000000eff0d7e24 */ /* 0x000fe2000f8e00ff */
[----:B------:R-:W2:Y:S01]  /*df70*/  SHFL.BFLY PT, R9, R0, 0x2, 0x1f ;  /* 0x0c401f0000097f89 */ /* 0x000ea200000e0000 */
[----:B------:R3:W-:Y:S06]  /*df80*/  BAR.ARV R3, 0x100 ;  /* 0x000400030000751d */ /* 0x0007ec0000002000 */
[----:B------:R-:W-:-:S02]  /*df90*/  UISETP.NE.AND UP0, UPT, UR38, 0x2, UPT ;  /* 0x000000022600788c */ /* 0x000fc4000bf05270 */
[----:B------:R-:W-:Y:S06]  /*dfa0*/  BAR.ARV 0x8, 0x180 ;  /* 0x0206000000007b1d */ /* 0x000fec0000002000 */
[----:B---3--:R-:W-:Y:S01]  /*dfb0*/  IMAD.MOV.U32 R3, RZ, RZ, -0x800000 ;  /* 0xff800000ff037424 */ /* 0x008fe200078e00ff */
[----:B------:R-:W-:Y:S01]  /*dfc0*/  USEL UR4, URZ, 0x1, UP0 ;  /* 0x000000013f047887 */ /* 0x000fe20008000000 */
[----:B-1----:R-:W-:Y:S01]  /*dfd0*/  FADD.FTZ R7, R7, R2 ;  /* 0x0000000207077221 */ /* 0x002fe20000010000 */
[----:B------:R-:W-:Y:S01]  /*dfe0*/  IMAD.MOV.U32 R2, RZ, RZ, -0x800000 ;  /* 0xff800000ff027424 */ /* 0x000fe200078e00ff */
[----:B------:R-:W-:Y:S01]  /*dff0*/  PLOP3.LUT P0, PT, PT, PT, PT, 0x8, 0x0 ;  /* 0x000000000000781c */ /* 0x000fe20003f0e170 */
[----:B------:R-:W-:Y:S01]  /*e000*/  UIADD3 UR36, UR36, 0x1, URZ ;  /* 0x0000000124247890 */ /* 0x000fe2000fffe03f */
[----:B--2---:R-:W-:Y:S01]  /*e010*/  FADD.FTZ R9, R9, R0 ;  /* 0x0000000009097221 */ /* 0x004fe20000010000 */
[----:B0-----:R-:W0:Y:S01]  /*e020*/  SHFL.BFLY PT, R6, R7, 0x1, 0x1f ;  /* 0x0c201f0007067f89 */ /* 0x001e2200000e0000 */
[----:B------:R-:W-:Y:S01]  /*e030*/  IMAD.MOV.U32 R0, RZ, RZ, RZ ;  /* 0x000000ffff007224 */ /* 0x000fe200078e00ff */
[----:B------:R-:W-:-:S02]  /*e040*/  USEL UR38, UR38, URZ, UP0 ;  /* 0x0000003f26267287 */ /* 0x000fc40008000000 */
[----:B------:R-:W-:Y:S01]  /*e050*/  ULOP3.LUT UR37, UR37, UR4, URZ, 0x3c, !UPT ;  /* 0x0000000425257292 */ /* 0x000fe2000f8e3c3f */
[----:B0-----:R-:W-:Y:S01]  /*e060*/  FADD.FTZ R10, R7, R6 ;  /* 0x00000006070a7221 */ /* 0x001fe20000010000 */
[----:B------:R-:W-:Y:S01]  /*e070*/  IMAD.U32 R7, RZ, RZ, UR14 ;  /* 0x0000000eff077e24 */ /* 0x000fe2000f8e00ff */
[----:B------:R-:W0:Y:S03]  /*e080*/  SHFL.BFLY PT, R6, R9, 0x1, 0x1f ;  /* 0x0c201f0009067f89 */ /* 0x000e2600000e0000 */
[----:B------:R-:W-:-:S13]  /*e090*/  FSETP.NE.FTZ.AND P1, PT, R10, RZ, PT ;  /* 0x000000ff0a00720b */ /* 0x000fda0003f35000 */
[----:B------:R-:W1:Y:S01]  /*e0a0*/  @P1 MUFU.RCP R8, R10 ;  /* 0x0000000a00081308 */ /* 0x000e620000001000 */
[----:B------:R-:W-:Y:S01]  /*e0b0*/  @P1 FMUL.FTZ R7, R7, 0.69314718246459960938 ;  /* 0x3f31721807071820 */ /* 0x000fe20000410000 */
[----:B0-----:R-:W-:-:S06]  /*e0c0*/  FADD.FTZ R12, R9, R6 ;  /* 0x00000006090c7221 */ /* 0x001fcc0000010000 */
        /* <DEDUP_REMOVED lines=10> */
[----:B------:R-:W-:-:S04]  /*e170*/  FMUL.FTZ R40, R40, R8 ;  /* 0x0000000828287220 */ /* 0x000fc80000410000 */
[----:B------:R-:W-:Y:S01]  /*e180*/  @P2 MUFU.RCP R0, R12 ;  /* 0x0000000c00002308 */ /* 0x000fe20000001000 */
        /* <DEDUP_REMOVED lines=56> */
[----:B------:R-:W-:Y:S01]  /*e510*/  @P2 FMUL.FTZ R13, R13, 0.69314718246459960938 ;  /* 0x3f3172180d0d2820 */ /* 0x000fe20000410000 */
[----:B0-----:R-:W-:Y:S01]  /*e520*/  @P1 FMUL.FTZ R6, R6, 0.69314718246459960938 ;  /* 0x3f31721806061820 */ /* 0x001fe20000410000 */
        /* <DEDUP_REMOVED lines=67> */
.L_x_2513:
[----:B------:R-:W0:Y:S01]  /*e960*/  S2R R4, SR_CgaCtaId ;  /* 0x0000000000047919 */ /* 0x000e220000008800 */
[----:B------:R-:W-:Y:S01]  /*e970*/  MOV R17, 0x400 ;  /* 0x0000040000117802 */ /* 0x000fe20000000f00 */
[----:B------:R-:W-:Y:S01]  /*e980*/  BSSY B0, `(.L_x_2592) ;  /* 0x00002d5000007945 */ /* 0x000fe20003800000 */
[----:B------:R-:W-:Y:S02]  /*e990*/  BAR.SYNC.DEFER_BLOCKING 0x5, 0x180 ;  /* 0x0146000000007b1d */ /* 0x000fe40000010000 */
[----:B0-----:R-:W-:-:S05]  /*e9a0*/  LEA R17, R4, R17, 0x18 ;  /* 0x0000001104117211 */ /* 0x001fca00078ec0ff */
[----:B------:R-:W0:Y:S02]  /*e9b0*/  LDS.128 R4, [R17+0x228d0] ;  /* 0x0228d00011047984 */ /* 0x000e240000000c00 */
[----:B0-----:R-:W-:Y:S02]  /*e9c0*/  R2UR UR5, R5 ;  /* 0x00000000050572ca */ /* 0x001fe400000e0000 */
[----:B------:R-:W-:Y:S02]  /*e9d0*/  R2UR UR7, R6 ;  /* 0x00000000060772ca */ /* 0x000fe400000e0000 */
        /* <DEDUP_REMOVED lines=8> */
[----:B------:R-:W-:Y:S02]  /*ea60*/  F2FP.F16.F32.PACK_AB R26, R29, R28 ;  /* 0x0000001c1d1a723e */ /* 0x000fe400000000ff */
[----:B------:R-:W-:Y:S01]  /*ea70*/  F2FP.F16.F32.PACK_AB R32, R33, R32 ;  /* 0x000000202120723e */ /* 0x000fe200000000ff */
[----:B------:R-:W-:Y:S01]  /*ea80*/  UISETP.NE.AND.EX UP0, UPT, UR9, URZ, UPT, UP0 ;  /* 0x0000003f0900728c */ /* 0x000fe2000bf05300 */
[----:B------:R-:W-:Y:S02]  /*ea90*/  F2FP.F16.F32.PACK_AB R27, R157, R27 ;  /* 0x0000001b9d1b723e */ /* 0x000fe400000000ff */
[----:B------:R-:W-:Y:S01]  /*eaa0*/  F2FP.F16.F32.PACK_AB R33, R156, R34 ;  /* 0x000000229c21723e */ /* 0x000fe200000000ff */
[----:B------:R-:W-:Y:S01]  /*eab0*/  ULDC.64 UR8, c[0x0][0xc00] ;  /* 0x0003000000087ab9 */ /* 0x000fe20000000a00 */
[----:B------:R-:W-:Y:S01]  /*eac0*/  F2FP.F16.F32.PACK_AB R40, R41, R40 ;  /* 0x000000282928723e */ /* 0x000fe200000000ff */
[----:B------:R-:W-:Y:S01]  /*ead0*/  UIMAD.WIDE UR8, UR42, 0x4, UR8 ;  /* 0x000000042a0878a5 */ /* 0x000fe2000f8e0208 */
        /* <DEDUP_REMOVED lines=9> */
[----:B------:R-:W-:Y:S02]  /*eb70*/  MOV R170, R17 ;  /* 0x0000001100aa7202 */ /* 0x000fe40000000f00 */
[----:B0-----:R-:W-:Y:S02]  /*eb80*/  MOV R171, R4 ;  /* 0x0000000400ab7202 */ /* 0x001fe40000000f00 */
[----:B------:R-:W-:Y:S02]  /*eb90*/  F2FP.F16.F32.PACK_AB R51, R11, R51 ;  /* 0x000000330b33723e */ /* 0x000fe400000000ff */
[----:B------:R-:W-:Y:S01]  /*eba0*/  F2FP.F16.F32.PACK_AB R57, R10, R58 ;  /* 0x0000003a0a39723e */ /* 0x000fe200000000ff */
[----:B------:R-:W-:Y:S01]  /*ebb0*/  IMAD.WIDE R110, R209, 0x2, R170 ;  /* 0x00000002d16e7825 */ /* 0x000fe200078e02aa */
[----:B------:R-:W-:-:S02]  /*ebc0*/  F2FP.F16.F32.PACK_AB R64, R65, R64 ;  /* 0x000000404140723e */ /* 0x000fc400000000ff */
[----:B------:R-:W-:Y:S02]  /*ebd0*/  F2FP.F16.F32.PACK_AB R58, R61, R60 ;  /* 0x0000003c3d3a723e */ /* 0x000fe400000000ff */
[C---:B------:R-:W-:Y:S02]  /*ebe0*/  IADD3 R151, P1, R110.reuse, 0x20, RZ ;  /* 0x000000206e977810 */ /* 0x040fe40007f3e0ff */
[C---:B------:R-:W-:Y:S02]  /*ebf0*/  LOP3.LUT R5, R110.reuse, 0x380, RZ, 0xc0, !PT ;  /* 0x000003806e057812 */ /* 0x040fe400078ec0ff */
        /* <DEDUP_REMOVED lines=13> */
[----:B------:R-:W-:Y:S01]  /*ecd0*/  SHF.R.U64 R5, R5, 0x3, RZ ;  /* 0x0000000305057819 */ /* 0x000fe200000012ff */
[--C-:B------:R-:W-:Y:S01]  /*ece0*/  IMAD.X R55, RZ, RZ, R111.reuse, P2 ;  /* 0x000000ffff377224 */ /* 0x100fe200010e066f */
[C---:B------:R-:W-:Y:S01]  /*ecf0*/  IADD3 R187, P0, R110.reuse, 0x8020, RZ ;  /* 0x000080206ebb7810 */ /* 0x040fe20007f1e0ff */
[----:B------:R-:W-:Y:S01]  /*ed00*/  IMAD.X R87, RZ, RZ, R111, P1 ;  /* 0x000000ffff577224 */ /* 0x000fe200008e066f */
[----:B------:R-:W-:-:S02]  /*ed10*/  IADD3 R189, P4, R110, 0x8040, RZ ;  /* 0x000080406ebd7810 */ /* 0x000fc40007f9e0ff */
        /* <DEDUP_REMOVED lines=10> */
[----:B------:R-:W-:Y:S01]  /*edc0*/  LOP3.LUT R110, R5, R110, RZ, 0x3c, !PT ;  /* 0x0000006e056e7212 */ /* 0x000fe200078e3cff */
[--C-:B------:R-:W-:Y:S01]  /*edd0*/  IMAD.X R5, RZ, RZ, R111.reuse, P2 ;  /* 0x000000ffff057224 */ /* 0x100fe200010e066f */
[----:B------:R-:W-:Y:S01]  /*ede0*/  LOP3.LUT R12, R151, 0x380, RZ, 0xc0, !PT ;  /* 0x00000380970c7812 */ /* 0x000fe200078ec0ff */
[----:B------:R-:W-:Y:S01]  /*edf0*/  IMAD.X R7, RZ, RZ, R111, P1 ;  /* 0x000000ffff077224 */ /* 0x000fe200008e066f */
[----:B------:R-:W-:-:S02]  /*ee00*/  LOP3.LUT R14, R173, 0x380, RZ, 0xc0, !PT ;  /* 0x00000380ad0e7812 */ /* 0x000fc400078ec0ff */
[----:B------:R-:W-:Y:S02]  /*ee10*/  LOP3.LUT R20, R175, 0x380, RZ, 0xc0, !PT ;  /* 0x00000380af147812 */ /* 0x000fe400078ec0ff */
[----:B------:R-:W-:Y:S02]  /*ee20*/  LOP3.LUT R30, R177, 0x380, RZ, 0xc0, !PT ;  /* 0x00000380b11e7812 */ /* 0x000fe400078ec0ff */
[----:B------:R-:W-:Y:S01]  /*ee30*/  MOV R110, R110 ;  /* 0x0000006e006e7202 */ /* 0x000fe20000000f00 */
[----:B------:R-:W-:Y:S01]  /*ee40*/  BAR.SYNC.DEFER_BLOCKING 0x1, 0x100 ;  /* 0x0044000000007b1d */ /* 0x000fe20000010000 */
[----:B------:R-:W-:Y:S02]  /*ee50*/  LOP3.LUT R106, R4, 0x380, RZ, 0xc0, !PT ;  /* 0x00000380046a7812 */ /* 0x000fe400078ec0ff */
[----:B------:R-:W-:Y:S02]  /*ee60*/  SHF.R.U64 R12, R12, 0x3, RZ ;  /* 0x000000030c0c7819 */ /* 0x000fe400000012ff */
[----:B------:R-:W-:-:S02]  /*ee70*/  LOP3.LUT R38, R179, 0x380, RZ, 0xc0, !PT ;  /* 0x00000380b3267812 */ /* 0x000fc400078ec0ff */
[----:B------:R-:W-:Y:S02]  /*ee80*/  LOP3.LUT R111, R18, 0x380, RZ, 0xc0, !PT ;  /* 0x00000380126f7812 */ /* 0x000fe400078ec0ff */
[----:B------:R-:W-:Y:S02]  /*ee90*/  SHF.R.U64 R14, R14, 0x3, RZ ;  /* 0x000000030e0e7819 */ /* 0x000fe400000012ff */
[----:B------:R-:W-:Y:S02]  /*eea0*/  LOP3.LUT R46, R181, 0x380, RZ, 0xc0, !PT ;  /* 0x00000380b52e7812 */ /* 0x000fe400078ec0ff */
[----:B------:R-:W-:Y:S02]  /*eeb0*/  SHF.R.U64 R20, R20, 0x3, RZ ;  /* 0x0000000314147819 */ /* 0x000fe400000012ff */
[----:B------:R-:W-:Y:S02]  /*eec0*/  LOP3.LUT R54, R183, 0x380, RZ, 0xc0, !PT ;  /* 0x00000380b7367812 */ /* 0x000fe400078ec0ff */
[----:B------:R-:W-:-:S02]  /*eed0*/  LOP3.LUT R90, R187, 0x380, RZ, 0xc0, !PT ;  /* 0x00000380bb5a7812 */ /* 0x000fc400078ec0ff */
[----:B------:R-:W-:Y:S02]  /*eee0*/  SHF.R.U64 R30, R30, 0x3, RZ ;  /* 0x000000031e1e7819 */ /* 0x000fe400000012ff */
[----:B------:R-:W-:Y:S02]  /*eef0*/  LOP3.LUT R86, R185, 0x380, RZ, 0xc0, !PT ;  /* 0x00000380b9567812 */ /* 0x000fe400078ec0ff */
[----:B------:R-:W-:Y:S01]  /*ef00*/  LOP3.LUT R98, R191, 0x380, RZ, 0xc0, !PT ;  /* 0x00000380bf627812 */ /* 0x000fe200078ec0ff */
[----:B------:R0:W-:Y:S01]  /*ef10*/  STSM.16.M88.4 [R110], R24 ;  /* 0x000000186e007844 */ /* 0x0001e20000000200 */
[----:B------:R-:W-:Y:S02]  /*ef20*/  SHF.R.U64 R29, R106, 0x3, RZ ;  /* 0x000000036a1d7819 */ /* 0x000fe400000012ff */
[----:B------:R-:W-:Y:S02]  /*ef30*/  LOP3.LUT R12, R12, R151, RZ, 0x3c, !PT ;  /* 0x000000970c0c7212 */ /* 0x000fe400078e3cff */
[----:B------:R-:W-:-:S02]  /*ef40*/  SHF.R.U64 R38, R38, 0x3, RZ ;  /* 0x0000000326267819 */ /* 0x000fc400000012ff */
[----:B------:R-:W-:Y:S02]  /*ef50*/  SHF.R.U64 R111, R111, 0x3, RZ ;  /* 0x000000036f6f7819 */ /* 0x000fe400000012ff */
[----:B------:R-:W-:Y:S02]  /*ef60*/  LOP3.LUT R14, R14, R173, RZ, 0x3c, !PT ;  /* 0x000000ad0e0e7212 */ /* 0x000fe400078e3cff */
[----:B------:R-:W-:Y:S02]  /*ef70*/  SHF.R.U64 R46, R46, 0x3, RZ ;  /* 0x000000032e2e7819 */ /* 0x000fe400000012ff */
[----:B------:R-:W-:Y:S02]  /*ef80*/  LOP3.LUT R94, R189, 0x380, RZ, 0xc0, !PT ;  /* 0x00000380bd5e7812 */ /* 0x000fe400078ec0ff */
[----:B------:R-:W-:Y:S02]  /*ef90*/  LOP3.LUT R20, R20, R175, RZ, 0x3c, !PT ;  /* 0x000000af14147212 */ /* 0x000fe400078e3cff */
[----:B------:R-:W-:-:S02]  /*efa0*/  SHF.R.U64 R54, R54, 0x3, RZ ;  /* 0x0000000336367819 */ /* 0x000fc400000012ff */
[----:B------:R-:W-:Y:S02]  /*efb0*/  SHF.R.U64 R90, R90, 0x3, RZ ;  /* 0x000000035a5a7819 */ /* 0x000fe400000012ff */
[----:B------:R-:W-:Y:S02]  /*efc0*/  LOP3.LUT R30, R30, R177, RZ, 0x3c, !PT ;  /* 0x000000b11e1e7212 */ /* 0x000fe400078e3cff */
[----:B------:R-:W-:Y:S02]  /*efd0*/  SHF.R.U64 R86, R86, 0x3, RZ ;  /* 0x0000000356567819 */ /* 0x000fe400000012ff */
[----:B------:R-:W-:Y:S02]  /*efe0*/  LOP3.LUT R102, R193, 0x380, RZ, 0xc0, !PT ;  /* 0x00000380c1667812 */ /* 0x000fe400078ec0ff */
[----:B------:R-:W-:Y:S02]  /*eff0*/  SHF.R.U64 R98, R98, 0x3, RZ ;  /* 0x0000000362627819 */ /* 0x000fe400000012ff */
[----:B------:R-:W-:-:S02]  /*f000*/  LOP3.LUT R106, R29, R4, RZ, 0x3c, !PT ;  /* 0x000000041d6a7212 */ /* 0x000fc400078e3cff */
[----:B------:R-:W-:Y:S02]  /*f010*/  LOP3.LUT R38, R38, R179, RZ, 0x3c, !PT ;  /* 0x000000b326267212 */ /* 0x000fe400078e3cff */
[----:B------:R-:W-:Y:S02]  /*f020*/  LOP3.LUT R4, R111, R18, RZ, 0x3c, !PT ;  /* 0x000000126f047212 */ /* 0x000fe400078e3cff */
[----:B------:R-:W-:Y:S02]  /*f030*/  MOV R28, R12 ;  /* 0x0000000c001c7202 */ /* 0x000fe40000000f00 */
[----:B------:R-:W-:Y:S02]  /*f040*/  LOP3.LUT R46, R46, R181, RZ, 0x3c, !PT ;  /* 0x000000b52e2e7212 */ /* 0x000fe400078e3cff */
[----:B------:R-:W-:Y:S01]  /*f050*/  SHF.R.U64 R94, R94, 0x3, RZ ;  /* 0x000000035e5e7819 */ /* 0x000fe200000012ff */
[----:B------:R0:W-:Y:S01]  /*f060*/  STSM.16.M88.4 [R28], R32 ;  /* 0x000000201c007844 */ /* 0x0001e20000000200 */
[----:B------:R-:W-:-:S02]  /*f070*/  MOV R18, R14 ;  /* 0x0000000e00127202 */ /* 0x000fc40000000f00 */
[----:B------:R-:W-:Y:S02]  /*f080*/  LOP3.LUT R54, R54, R183, RZ, 0x3c, !PT ;  /* 0x000000b736367212 */ /* 0x000fe400078e3cff */
[----:B------:R-:W-:Y:S01]  /*f090*/  LOP3.LUT R90, R90, R187, RZ, 0x3c, !PT ;  /* 0x000000bb5a5a7212 */ /* 0x000fe200078e3cff */
[----:B------:R0:W-:Y:S01]  /*f0a0*/  STSM.16.M88.4 [R18], R40 ;  /* 0x0000002812007844 */ /* 0x0001e20000000200 */
[----:B------:R-:W-:Y:S02]  /*f0b0*/  LOP3.LUT R151, R6, 0x380, RZ, 0xc0, !PT ;  /* 0x0000038006977812 */ /* 0x000fe400078ec0ff */
[----:B------:R-:W-:Y:S02]  /*f0c0*/  MOV R20, R20 ;  /* 0x0000001400147202 */ /* 0x000fe40000000f00 */
[----:B------:R-:W-:Y:S02]  /*f0d0*/  LOP3.LUT R86, R86, R185, RZ, 0x3c, !PT ;  /* 0x000000b956567212 */ /* 0x000fe400078e3cff */
[----:B------:R-:W-:Y:S01]  /*f0e0*/  SHF.R.U64 R102, R102, 0x3, RZ ;  /* 0x0000000366667819 */ /* 0x000fe200000012ff */
[----:B------:R0:W-:Y:S01]  /*f0f0*/  STSM.16.M88.4 [R20], R48 ;  /* 0x0000003014007844 */ /* 0x0001e20000000200 */
[----:B------:R-:W-:-:S02]  /*f100*/  LOP3.LUT R98, R98, R191, RZ, 0x3c, !PT ;  /* 0x000000bf62627212 */ /* 0x000fc400078e3cff */
[----:B------:R-:W-:Y:S02]  /*f110*/  MOV R30, R30 ;  /* 0x0000001e001e7202 */ /* 0x000fe40000000f00 */
        /* <DEDUP_REMOVED lines=10> */
[----:B------:R-:W-:Y:S02]  /*f1c0*/  LOP3.LUT R94, R94, R189, RZ, 0x3c, !PT ;  /* 0x000000bd5e5e7212 */ /* 0x000fe400078e3cff */
[----:B------:R-:W-:Y:S02]  /*f1d0*/  MOV R46, R46 ;  /* 0x0000002e002e7202 */ /* 0x000fe40000000f00 */
[----:B------:R-:W-:-:S02]  /*f1e0*/  F2FP.F16.F32.PACK_AB R74, R77, R76 ;  /* 0x0000004c4d4a723e */ /* 0x000fc400000000ff */
[----:B------:R-:W-:Y:S02]  /*f1f0*/  F2FP.F16.F32.PACK_AB R75, R75, R78 ;  /* 0x0000004e4b4b723e */ /* 0x000fe400000000ff */
[----:B------:R-:W-:Y:S02]  /*f200*/  F2FP.F16.F32.PACK_AB R88, R89, R88 ;  /* 0x000000585958723e */ /* 0x000fe400000000ff */
[----:B------:R-:W-:Y:S01]  /*f210*/  F2FP.F16.F32.PACK_AB R96, R97, R96 ;  /* 0x000000606160723e */ /* 0x000fe200000000ff */
[----:B------:R0:W-:Y:S01]  /*f220*/  STSM.16.M88.4 [R46], R72 ;  /* 0x000000482e007844 */ /* 0x0001e20000000200 */
[----:B------:R-:W-:Y:S02]  /*f230*/  F2FP.F16.F32.PACK_AB R81, R83, R82 ;  /* 0x000000525351723e */ /* 0x000fe400000000ff */
[----:B------:R-:W-:Y:S02]  /*f240*/  F2FP.F16.F32.PACK_AB R104, R105, R104 ;  /* 0x000000686968723e */ /* 0x000fe400000000ff */
[----:B------:R-:W-:-:S02]  /*f250*/  F2FP.F16.F32.PACK_AB R112, R113, R112 ;  /* 0x000000707170723e */ /* 0x000fc400000000ff */
[----:B------:R-:W-:Y:S02]  /*f260*/  F2FP.F16.F32.PACK_AB R120, R121, R120 ;  /* 0x000000787978723e */ /* 0x000fe400000000ff */
[----:B------:R-:W-:Y:S02]  /*f270*/  F2FP.F16.F32.PACK_AB R128, R129, R128 ;  /* 0x000000808180723e */ /* 0x000fe400000000ff */
[----:B------:R-:W-:Y:S02]  /*f280*/  F2FP.F16.F32.PACK_AB R136, R137, R136 ;  /* 0x000000888988723e */ /* 0x000fe400000000ff */
[----:B------:R-:W-:Y:S01]  /*f290*/  F2FP.F16.F32.PACK_AB R144, R145, R144 ;  /* 0x000000909190723e */ /* 0x000fe200000000ff */
[----:B------:R-:W-:Y:S01]  /*f2a0*/  ULDC UR10, c[0x0][0xa88] ;  /* 0x0002a200000a7ab9 */ /* 0x000fe20000000800 */
[----:B------:R-:W-:Y:S01]  /*f2b0*/  SHF.R.U64 R151, R151, 0x3, RZ ;  /* 0x0000000397977819 */ /* 0x000fe200000012ff */
[----:B------:R-:W-:Y:S01]  /*f2c0*/  UMOV UR4, URZ ;  /* 0x0000003f00047c82 */ /* 0x000fe20008000000 */
[----:B------:R-:W-:Y:S01]  /*f2d0*/  MOV R54, R54 ;  /* 0x0000003600367202 */ /* 0x000fe20000000f00 */
[----:B------:R-:W1:Y:S01]  /*f2e0*/  LDC R77, c[0x0][0xbe8] ;  /* 0x0002fa00ff4d7b82 */ /* 0x000e620000000800 */
[----:B------:R-:W-:-:S02]  /*f2f0*/  MOV R15, R90 ;  /* 0x0000005a000f7202 */ /* 0x000fc40000000f00 */
[----:B------:R-:W-:Y:S02]  /*f300*/  F2FP.F16.F32.PACK_AB R82, R85, R84 ;  /* 0x000000545552723e */ /* 0x000fe400000000ff */
[----:B------:R-:W-:Y:S02]  /*f310*/  F2FP.F16.F32.PACK_AB R83, R70, R62 ;  /* 0x0000003e4653723e */ /* 0x000fe400000000ff */
[----:B------:R-:W-:Y:S02]  /*f320*/  LOP3.LUT R102, R102, R193, RZ, 0x3c, !PT ;  /* 0x000000c166667212 */ /* 0x000fe400078e3cff */
[----:B------:R-:W-:Y:S01]  /*f330*/  MOV R86, R86 ;  /* 0x0000005600567202 */ /* 0x000fe20000000f00 */
[----:B------:R0:W-:Y:S01]  /*f340*/  STSM.16.M88.4 [R54], R80 ;  /* 0x0000005036007844 */ /* 0x0001e20000000200 */
[----:B------:R-:W-:Y:S02]  /*f350*/  MOV R14, R98 ;  /* 0x00000062000e7202 */ /* 0x000fe40000000f00 */
[----:B------:R-:W-:-:S02]  /*f360*/  F2FP.F16.F32.PACK_AB R89, R159, R79 ;  /* 0x0000004f9f59723e */ /* 0x000fc400000000ff */
[----:B------:R-:W-:Y:S02]  /*f370*/  F2FP.F16.F32.PACK_AB R90, R93, R92 ;  /* 0x0000005c5d5a723e */ /* 0x000fe400000000ff */
[----:B------:R-:W-:Y:S02]  /*f380*/  F2FP.F16.F32.PACK_AB R91, R161, R160 ;  /* 0x000000a0a15b723e */ /* 0x000fe400000000ff */
[----:B------:R-:W-:Y:S02]  /*f390*/  MOV R13, R106 ;  /* 0x0000006a000d7202 */ /* 0x000fe40000000f00 */
[----:B------:R-:W-:Y:S01]  /*f3a0*/  F2FP.F16.F32.PACK_AB R97, R163, R162 ;  /* 0x000000a2a361723e */ /* 0x000fe200000000ff */
[----:B------:R0:W-:Y:S01]  /*f3b0*/  STSM.16.M88.4 [R86], R88 ;  /* 0x0000005856007844 */ /* 0x0001e20000000200 */
[----:B------:R-:W-:Y:S02]  /*f3c0*/  F2FP.F16.F32.PACK_AB R98, R101, R100 ;  /* 0x000000646562723e */ /* 0x000fe400000000ff */
[----:B------:R-:W-:-:S02]  /*f3d0*/  F2FP.F16.F32.PACK_AB R99, R165, R164 ;  /* 0x000000a4a563723e */ /* 0x000fc400000000ff */
[----:B------:R-:W-:Y:S02]  /*f3e0*/  MOV R94, R94 ;  /* 0x0000005e005e7202 */ /* 0x000fe40000000f00 */
[----:B------:R-:W-:Y:S01]  /*f3f0*/  F2FP.F16.F32.PACK_AB R105, R167, R166 ;  /* 0x000000a6a769723e */ /* 0x000fe200000000ff */
[----:B------:R0:W-:Y:S01]  /*f400*/  STSM.16.M88.4 [R15], R96 ;  /* 0x000000600f007844 */ /* 0x0001e20000000200 */
[----:B------:R-:W-:Y:S02]  /*f410*/  F2FP.F16.F32.PACK_AB R106, R109, R108 ;  /* 0x0000006c6d6a723e */ /* 0x000fe400000000ff */
[----:B------:R-:W-:Y:S02]  /*f420*/  F2FP.F16.F32.PACK_AB R107, R169, R168 ;  /* 0x000000a8a96b723e */ /* 0x000fe400000000ff */
[----:B------:R-:W-:Y:S02]  /*f430*/  F2FP.F16.F32.PACK_AB R113, R115, R114 ;  /* 0x000000727371723e */ /* 0x000fe400000000ff */
[----:B------:R-:W-:Y:S01]  /*f440*/  LOP3.LUT R6, R151, R6, RZ, 0x3c, !PT ;  /* 0x0000000697067212 */ /* 0x000fe200078e3cff */
[----:B------:R0:W-:Y:S01]  /*f450*/  STSM.16.M88.4 [R94], R104 ;  /* 0x000000685e007844 */ /* 0x0001e20000000200 */
[----:B------:R-:W-:-:S02]  /*f460*/  F2FP.F16.F32.PACK_AB R114, R117, R116 ;  /* 0x000000747572723e */ /* 0x000fc400000000ff */
[----:B------:R-:W-:Y:S02]  /*f470*/  F2FP.F16.F32.PACK_AB R115, R119, R118 ;  /* 0x000000767773723e */ /* 0x000fe400000000ff */
[----:B------:R-:W-:Y:S02]  /*f480*/  F2FP.F16.F32.PACK_AB R121, R123, R122 ;  /* 0x0000007a7b79723e */ /* 0x000fe400000000ff */
[----:B------:R-:W-:Y:S01]  /*f490*/  MOV R102, R102 ;  /* 0x0000006600667202 */ /* 0x000fe20000000f00 */
[----:B------:R0:W-:Y:S01]  /*f4a0*/  STSM.16.M88.4 [R14], R112 ;  /* 0x000000700e007844 */ /* 0x0001e20000000200 */
[----:B------:R-:W-:Y:S02]  /*f4b0*/  F2FP.F16.F32.PACK_AB R122, R125, R124 ;  /* 0x0000007c7d7a723e */ /* 0x000fe400000000ff */
[----:B------:R-:W-:Y:S02]  /*f4c0*/  F2FP.F16.F32.PACK_AB R123, R127, R126 ;  /* 0x0000007e7f7b723e */ /* 0x000fe400000000ff */
[----:B------:R-:W-:-:S02]  /*f4d0*/  F2FP.F16.F32.PACK_AB R129, R131, R130 ;  /* 0x000000828381723e */ /* 0x000fc400000000ff */
[----:B------:R-:W-:Y:S01]  /*f4e0*/  F2FP.F16.F32.PACK_AB R130, R133, R132 ;  /* 0x000000848582723e */ /* 0x000fe200000000ff */
[----:B------:R0:W-:Y:S01]  /*f4f0*/  STSM.16.M88.4 [R102], R120 ;  /* 0x0000007866007844 */ /* 0x0001e20000000200 */
[----:B------:R-:W-:Y:S02]  /*f500*/  F2FP.F16.F32.PACK_AB R131, R135, R134 ;  /* 0x000000868783723e */ /* 0x000fe400000000ff */
[----:B------:R-:W-:Y:S02]  /*f510*/  F2FP.F16.F32.PACK_AB R137, R139, R138 ;  /* 0x0000008a8b89723e */ /* 0x000fe400000000ff */
[----:B------:R-:W-:Y:S01]  /*f520*/  MOV R12, R4 ;  /* 0x00000004000c7202 */ /* 0x000fe20000000f00 */
[----:B------:R0:W-:Y:S01]  /*f530*/  STSM.16.M88.4 [R13], R128 ;  /* 0x000000800d007844 */ /* 0x0001e20000000200 */
[----:B------:R-:W-:Y:S01]  /*f540*/  F2FP.F16.F32.PACK_AB R138, R141, R140 ;  /* 0x0000008c8d8a723e */ /* 0x000fe200000000ff */
[----:B------:R-:W-:Y:S01]  /*f550*/  IMAD.U32 R4, RZ, RZ, UR8 ;  /* 0x00000008ff047e24 */ /* 0x000fe2000f8e00ff */
[----:B------:R-:W-:Y:S01]  /*f560*/  F2FP.F16.F32.PACK_AB R139, R143, R142 ;  /* 0x0000008e8f8b723e */ /* 0x000fe200000000ff */
[----:B------:R-:W-:Y:S01]  /*f570*/  IMAD.U32 R5, RZ, RZ, UR9 ;  /* 0x00000009ff057e24 */ /* 0x000fe2000f8e00ff */
[----:B------:R-:W-:Y:S01]  /*f580*/  F2FP.F16.F32.PACK_AB R145, R147, R146 ;  /* 0x000000929391723e */ /* 0x000fe200000000ff */
[----:B------:R-:W-:Y:S01]  /*f590*/  ULDC.64 UR8, c[0x0][0xc08] ;  /* 0x0003020000087ab9 */ /* 0x000fe20000000a00 */
[----:B------:R-:W-:Y:S01]  /*f5a0*/  MOV R6, R6 ;  /* 0x0000000600067202 */ /* 0x000fe20000000f00 */
[----:B------:R0:W-:Y:S01]  /*f5b0*/  STSM.16.M88.4 [R12], R136 ;  /* 0x000000880c007844 */ /* 0x0001e20000000200 */
[----:B------:R-:W-:-:S02]  /*f5c0*/  F2FP.F16.F32.PACK_AB R146, R149, R148 ;  /* 0x000000949592723e */ /* 0x000fc400000000ff */
[----:B------:R-:W-:Y:S02]  /*f5d0*/  F2FP.F16.F32.PACK_AB R147, R0, R150 ;  /* 0x000000960093723e */ /* 0x000fe400000000ff */
[----:B------:R-:W-:-:S03]  /*f5e0*/  PLOP3.LUT P0, PT, PT, PT, UP0, 0x80, 0x0 ;  /* 0x000000000000781c */ /* 0x000fc60003f0f008 */
[----:B------:R0:W-:Y:S01]  /*f5f0*/  STSM.16.M88.4 [R6], R144 ;  /* 0x0000009006007844 */ /* 0x0001e20000000200 */
[----:B------:R-:W-:Y:S09]  /*f600*/  BAR.SYNC.DEFER_BLOCKING 0x1, 0x100 ;  /* 0x0044000000007b1d */ /* 0x000ff20000010000 */
[----:B------:R-:W2:Y:S01]  /*f610*/  @P0 LDG.E R0, desc[UR46][R4.64] ;  /* 0x0000002e04000981 */ /* 0x000ea2000c1e1900 */
[----:B------:R-:W-:Y:S01]  /*f620*/  UISETP.NE.U32.AND UP1, UPT, UR8, URZ, UPT ;  /* 0x0000003f0800728c */ /* 0x000fe2000bf25070 */
[----:B-1----:R-:W-:-:S03]  /*f630*/  ISETP.NE.AND P1, PT, R77, 0x1, PT ;  /* 0x000000014d00780c */ /* 0x002fc60003f25270 */
[----:B------:R-:W-:-:S06]  /*f640*/  UISETP.NE.AND.EX UP1, UPT, UR9, URZ, UPT, UP1 ;  /* 0x0000003f0900728c */ /* 0x000fcc000bf25310 */
[----:B------:R-:W-:-:S04]  /*f650*/  PLOP3.LUT P2, PT, PT, PT, UP1, 0x80, 0x0 ;  /* 0x000000000000781c */ /* 0x000fc80003f4f018 */
[----:B------:R-:W1:Y:S01]  /*f660*/  @P1 LDC R7, c[0x0][0xbec] ;  /* 0x0002fb00ff071b82 */ /* 0x000e620000000800 */
[----:B------:R-:W-:Y:S02]  /*f670*/  @UP1 ULDC.64 UR8, c[0x0][0xc08] ;  /* 0x0003020000081ab9 */ /* 0x000fe40000000a00 */
[----:B------:R-:W-:-:S05]  /*f680*/  @UP1 UIMAD.WIDE UR8, UR42, 0x4, UR8 ;  /* 0x000000042a0818a5 */ /* 0x000fca000f8e0208 */
[----:B------:R-:W3:Y:S01]  /*f690*/  @P1 LDC R8, c[0x0][0xbf0] ;  /* 0x0002fc00ff081b82 */ /* 0x000ee20000000800 */
[----:B------:R-:W-:Y:S02]  /*f6a0*/  IMAD.U32 R10, RZ, RZ, UR8 ;  /* 0x00000008ff0a7e24 */ /* 0x000fe4000f8e00ff */
[----:B------:R-:W-:Y:S01]  /*f6b0*/  IMAD.U32 R11, RZ, RZ, UR9 ;  /* 0x00000009ff0b7e24 */ /* 0x000fe2000f8e00ff */
[----:B--2---:R-:W-:Y:S01]  /*f6c0*/  @P0 R2UR UR4, R0 ;  /* 0x00000000000402ca */ /* 0x004fe200000e0000 */
[----:B------:R-:W-:-:S06]  /*f6d0*/  IMAD.U32 R0, RZ, RZ, UR10 ;  /* 0x0000000aff007e24 */ /* 0x000fcc000f8e00ff */
[----:B------:R0:W5:Y:S01]  /*f6e0*/  @P2 LDG.E R0, desc[UR46][R10.64] ;  /* 0x0000002e0a002981 */ /* 0x000162000c1e1900 */
[----:B-1-3--:R-:W-:Y:S07]  /*f6f0*/  @P2 BRA `(.L_x_2594) ;  /* 0x0000000000102947 */ /* 0x00afee0003800000 */
[----:B------:R-:W-:Y:S05]  /*f700*/  @!P0 BRA `(.L_x_2594) ;  /* 0x00000000000c8947 */ /* 0x000fea0003800000 */
[----:B------:R-:W2:Y:S04]  /*f710*/  LDG.E R9, desc[UR46][R4.64] ;  /* 0x0000002e04097981 */ /* 0x000ea8000c1e1900 */
[----:B-----5:R-:W2:Y:S02]  /*f720*/  LDG.E R0, desc[UR46][R4.64+0x4] ;  /* 0x0000042e04007981 */ /* 0x020ea4000c1e1900 */
[----:B--2---:R-:W-:-:S07]  /*f730*/  IMAD.IADD R0, R0, 0x1, -R9 ;  /* 0x0000000100007824 */ /* 0x004fce00078e0a09 */
.L_x_2594:
[----:B------:R-:W-:Y:S01]  /*f740*/  USHF.R.S32.HI UR9, URZ, 0x1f, UR4 ;  /* 0x0000001f3f097899 */ /* 0x000fe20008011404 */
[----:B0-----:R-:W-:Y:S01]  /*f750*/  VIADD R10, R23, UR43 ;  /* 0x0000002b170a7c36 */ /* 0x001fe20008000000 */
[----:B------:R-:W-:Y:S01]  /*f760*/  USHF.R.S32.HI UR16, URZ, 0x1f, UR41 ;  /* 0x0000001f3f107899 */ /* 0x000fe20008011429 */
[----:B------:R-:W-:Y:S01]  /*f770*/  VIADD R14, R208, UR43 ;  /* 0x0000002bd00e7c36 */ /* 0x000fe20008000000 */
[----:B------:R-:W-:Y:S01]  /*f780*/  ULDC.64 UR14, c[0x0][0xb90] ;  /* 0x0002e400000e7ab9 */ /* 0x000fe20000000a00 */
[----:B------:R-:W-:Y:S01]  /*f790*/  UMOV UR8, UR4 ;  /* 0x0000000400087c82 */ /* 0x000fe20008000000 */
[----:B------:R-:W-:Y:S01]  /*f7a0*/  UIMAD UR12, UR16, UR14, URZ ;  /* 0x0000000e100c72a4 */ /* 0x000fe2000f8e023f */
[----:B------:R-:W-:Y:S01]  /*f7b0*/  @P1 IMAD.HI.U32 R5, R10, R7, RZ ;  /* 0x000000070a051227 */ /* 0x000fe200078e00ff */
[----:B------:R-:W-:Y:S01]  /*f7c0*/  UIMAD.WIDE.U32 UR10, UR41, UR14, UR8 ;  /* 0x0000000e290a72a5 */ /* 0x000fe2000f8e0008 */
[----:B------:R-:W0:Y:S01]  /*f7d0*/  @P1 LDC R79, c[0x0][0xbf0] ;  /* 0x0002fc00ff4f1b82 */ /* 0x000e220000000800 */
[----:B------:R-:W-:Y:S01]  /*f7e0*/  USHF.R.S32.HI UR8, URZ, 0x1f, UR42 ;  /* 0x0000001f3f087899 */ /* 0x000fe2000801142a */
[----:B------:R-:W-:Y:S01]  /*f7f0*/  IMAD.MOV.U32 R4, RZ, RZ, R10 ;  /* 0x000000ffff047224 */ /* 0x000fe200078e000a */
[----:B------:R-:W-:Y:S01]  /*f800*/  UIMAD UR12, UR41, UR15, UR12 ;  /* 0x0000000f290c72a4 */ /* 0x000fe2000f8e020c */
[----:B------:R-:W-:Y:S01]  /*f810*/  @P1 SHF.R.U32.HI R4, RZ, R8, R5 ;  /* 0x00000008ff041219 */ /* 0x000fe20000011605 */
[----:B------:R-:W-:Y:S01]  /*f820*/  USEL UR18, UR8, URZ, !UP0 ;  /* 0x0000003f08127287 */ /* 0x000fe2000c000000 */
[----:B------:R-:W-:Y:S01]  /*f830*/  IMAD R5, R204, 0x40, R22 ;  /* 0x00000040cc057824 */ /* 0x000fe200078e0216 */
[----:B------:R-:W-:Y:S01]  /*f840*/  ULDC.64 UR14, c[0x0][0xb98] ;  /* 0x0002e600000e7ab9 */ /* 0x000fe20000000a00 */
[----:B------:R-:W-:Y:S01]  /*f850*/  USEL UR17, UR42, URZ, !UP0 ;  /* 0x0000003f2a117287 */ /* 0x000fe2000c000000 */
[----:B------:R-:W-:Y:S01]  /*f860*/  IMAD.MOV R6, RZ, RZ, -R4 ;  /* 0x000000ffff067224 */ /* 0x000fe200078e0a04 */
[----:B------:R-:W-:Y:S01]  /*f870*/  UIMAD UR8, UR18, UR14, URZ ;  /* 0x0000000e120872a4 */ /* 0x000fe2000f8e023f */
[----:B------:R-:W-:Y:S01]  /*f880*/  IMAD.WIDE R170, R5, 0x2, R170 ;  /* 0x0000000205aa7825 */ /* 0x000fe200078e02aa */
[----:B------:R-:W-:Y:S01]  /*f890*/  UIADD3 UR11, UR11, UR12, URZ ;  /* 0x0000000c0b0b7290 */ /* 0x000fe2000fffe03f */
[----:B------:R-:W-:Y:S01]  /*f8a0*/  SHF.R.S32.HI R5, RZ, 0x1f, R4 ;  /* 0x0000001fff057819 */ /* 0x000fe20000011404 */
[----:B------:R-:W-:Y:S01]  /*f8b0*/  UIMAD UR8, UR17, UR15, UR8 ;  /* 0x0000000f110872a4 */ /* 0x000fe2000f8e0208 */
[----:B------:R-:W-:Y:S01]  /*f8c0*/  IMAD R7, R77, R6, R10 ;  /* 0x000000064d077224 */ /* 0x000fe200078e020a */
[----:B------:R-:W-:Y:S01]  /*f8d0*/  UIMAD.WIDE.U32 UR10, UR17, UR14, UR10 ;  /* 0x0000000e110a72a5 */ /* 0x000fe2000f8e000a */
[----:B------:R-:W-:Y:S01]  /*f8e0*/  IADD3 R29, P2, R170, 0x5000, RZ ;  /* 0x00005000aa1d7810 */ /* 0x000fe20007f5e0ff */
[----:B-----5:R-:W-:Y:S01]  /*f8f0*/  IMAD R81, R0, R77, RZ ;  /* 0x0000004d00517224 */ /* 0x020fe200078e02ff */
[----:B------:R-:W-:Y:S01]  /*f900*/  IADD3 R53, P3, R170, 0x4000, RZ ;  /* 0x00004000aa357810 */ /* 0x000fe20007f7e0ff */
[----:B------:R-:W-:Y:S01]  /*f910*/  IMAD.U32 R8, RZ, RZ, UR8 ;  /* 0x00000008ff087e24 */ /* 0x000fe2000f8e00ff */
[----:B------:R-:W-:Y:S01]  /*f920*/  SHF.R.S32.HI R6, RZ, 0x1f, R7 ;  /* 0x0000001fff067819 */ /* 0x000fe20000011407 */
[----:B------:R-:W-:Y:S01]  /*f930*/  ULDC.64 UR12, c[0x0][0xaa0] ;  /* 0x0002a800000c7ab9 */ /* 0x000fe20000000a00 */
[----:B------:R-:W-:-:S02]  /*f940*/  IADD3 R4, P0, R4, UR10, RZ ;  /* 0x0000000a04047c10 */ /* 0x000fc4000ff1e0ff */
[----:B------:R-:W-:Y:S02]  /*f950*/  LOP3.LUT R28, R29, 0x380, RZ, 0xc0, !PT ;  /* 0x000003801d1c7812 */ /* 0x000fe400078ec0ff */
[----:B------:R-:W-:Y:S01]  /*f960*/  IADD3.X R5, R5, UR11, R8, P0, !PT ;  /* 0x0000000b05057c10 */ /* 0x000fe200087fe408 */
[----:B------:R-:W-:Y:S01]  /*f970*/  ULDC.64 UR10, c[0x0][0xb88] ;  /* 0x0002e200000a7ab9 */ /* 0x000fe20000000a00 */
[----:B------:R-:W-:Y:S01]  /*f980*/  SHF.R.U64 R28, R28, 0x3, RZ ;  /* 0x000000031c1c7819 */ /* 0x000fe200000012ff */
[----:B------:R-:W-:Y:S01]  /*f990*/  IMAD R6, R6, UR10, RZ ;  /* 0x0000000a06067c24 */ /* 0x000fe2000f8e02ff */
[----:B------:R-:W-:Y:S01]  /*f9a0*/  LOP3.LUT R52, R53, 0x380, RZ, 0xc0, !PT ;  /* 0x0000038035347812 */ /* 0x000fe200078ec0ff */
[C---:B------:R-:W-:Y:S01]  /*f9b0*/  IMAD.WIDE.U32 R4, R7.reuse, UR10, R4 ;  /* 0x0000000a07047c25 */ /* 0x040fe2000f8e0004 */
[----:B------:R-:W-:Y:S02]  /*f9c0*/  LOP3.LUT R28, R28, R29, RZ, 0x3c, !PT ;  /* 0x0000001d1c1c7212 */ /* 0x000fe400078e3cff */
[----:B------:R-:W-:Y:S01]  /*f9d0*/  SHF.R.U64 R52, R52, 0x3, RZ ;  /* 0x0000000334347819 */ /* 0x000fe200000012ff */
[----:B------:R-:W-:Y:S01]  /*f9e0*/  IMAD R11, R7, UR11, R6 ;  /* 0x0000000b070b7c24 */ /* 0x000fe2000f8e0206 */
[----:B------:R-:W-:Y:S01]  /*f9f0*/  ULDC.64 UR10, c[0x0][0xb50] ;  /* 0x0002d400000a7ab9 */ /* 0x000fe20000000a00 */
[----:B------:R-:W-:Y:S01]  /*fa00*/  IMAD.X R29, RZ, RZ, R171, P2 ;  /* 0x000000ffff1d7224 */ /* 0x000fe200010e06ab */
[----:B------:R-:W-:Y:S01]  /*fa10*/  LEA R6, P0, R4, UR10, 0x2 ;  /* 0x0000000a04067c11 */ /* 0x000fe2000f8010ff */
[----:B------:R-:W-:Y:S01]  /*fa20*/  IMAD.IADD R5, R5, 0x1, R11 ;  /* 0x0000000105057824 */ /* 0x000fe200078e020b */
[----:B------:R-:W-:-:S02]  /*fa30*/  IADD3 R45, P2, R170, 0xb000, RZ ;  /* 0x0000b000aa2d7810 */ /* 0x000fc40007f5e0ff */
[----:B------:R-:W-:Y:S01]  /*fa40*/  LOP3.LUT R52, R52, R53, RZ, 0x3c, !PT ;  /* 0x0000003534347212 */ /* 0x000fe200078e3cff */
[----:B------:R-:W-:Y:S01]  /*fa50*/  SHFL.IDX PT, R20, R6, RZ, 0x1c1f ;  /* 0x001c1fff06147589 */ /* 0x000fe200000e0000 */
[----:B------:R-:W-:Y:S01]  /*fa60*/  LEA.HI.X R10, R4, UR11, R5, 0x2, P0 ;  /* 0x0000000b040a7c11 */ /* 0x000fe200080f1405 */
[----:B------:R-:W-:Y:S01]  /*fa70*/  VIADD R4, R14, 0x8 ;  /* 0x000000080e047836 */ /* 0x000fe20000000000 */
[----:B------:R-:W-:Y:S01]  /*fa80*/  IADD3 R25, P0, R170, 0x3000, RZ ;  /* 0x00003000aa197810 */ /* 0x000fe20007f1e0ff */
[----:B------:R-:W-:Y:S01]  /*fa90*/  SHFL.IDX PT, R42, R6, 0x1, 0x1c1f ;  /* 0x003c1f00062a7f89 */ /* 0x000fe200000e0000 */
[----:B------:R-:W-:Y:S01]  /*faa0*/  LOP3.LUT R44, R45, 0x380, RZ, 0xc0, !PT ;  /* 0x000003802d2c7812 */ /* 0x000fe200078ec0ff */
[----:B------:R-:W-:Y:S01]  /*fab0*/  IMAD.X R53, RZ, RZ, R171, P3 ;  /* 0x000000ffff357224 */ /* 0x000fe200018e06ab */
[----:B------:R-:W-:Y:S01]  /*fac0*/  LOP3.LUT R24, R25, 0x380, RZ, 0xc0, !PT ;  /* 0x0000038019187812 */ /* 0x000fe200078ec0ff */
[----:B------:R-:W1:Y:S01]  /*fad0*/  SHFL.IDX PT, R21, R10, RZ, 0x1c1f ;  /* 0x001c1fff0a157589 */ /* 0x000e6200000e0000 */
[----:B------:R-:W-:-:S02]  /*fae0*/  SHF.R.U64 R44, R44, 0x3, RZ ;  /* 0x000000032c2c7819 */ /* 0x000fc400000012ff */
[----:B------:R-:W-:Y:S01]  /*faf0*/  SHF.R.U64 R24, R24, 0x3, RZ ;  /* 0x0000000318187819 */ /* 0x000fe200000012ff */
[----:B------:R-:W2:Y:S01]  /*fb00*/  SHFL.IDX PT, R43, R10, 0x1, 0x1c1f ;  /* 0x003c1f000a2b7f89 */ /* 0x000ea200000e0000 */
[----:B------:R-:W-:Y:S01]  /*fb10*/  LOP3.LUT R44, R44, R45, RZ, 0x3c, !PT ;  /* 0x0000002d2c2c7212 */ /* 0x000fe200078e3cff */
[--C-:B------:R-:W-:Y:S01]  /*fb20*/  IMAD.X R45, RZ, RZ, R171.reuse, P2 ;  /* 0x000000ffff2d7224 */ /* 0x100fe200010e06ab */
[----:B------:R-:W-:Y:S01]  /*fb30*/  LOP3.LUT R24, R24, R25, RZ, 0x3c, !PT ;  /* 0x0000001918187212 */ /* 0x000fe200078e3cff */
[----:B------:R-:W-:Y:S01]  /*fb40*/  IMAD.X R25, RZ, RZ, R171, P0 ;  /* 0x000000ffff197224 */ /* 0x000fe200000e06ab */
[C---:B------:R-:W-:Y:S02]  /*fb50*/  IADD3 R57, P0, R170.reuse, 0x9000, RZ ;  /* 0x00009000aa397810 */ /* 0x040fe40007f1e0ff */
[----:B------:R-:W-:Y:S02]  /*fb60*/  IADD3 R41, P3, R170, 0xa000, RZ ;  /* 0x0000a000aa297810 */ /* 0x000fe40007f7e0ff */
[----:B------:R-:W-:-:S02]  /*fb70*/  LOP3.LUT R56, R57, 0x380, RZ, 0xc0, !PT ;  /* 0x0000038039387812 */ /* 0x000fc400078ec0ff */
[----:B------:R-:W-:Y:S02]  /*fb80*/  IADD3 R9, P5, R170, 0x1000, RZ ;  /* 0x00001000aa097810 */ /* 0x000fe40007fbe0ff */
[----:B------:R-:W-:Y:S02]  /*fb90*/  SHF.R.U64 R56, R56, 0x3, RZ ;  /* 0x0000000338387819 */ /* 0x000fe400000012ff */
[----:B------:R-:W-:Y:S02]  /*fba0*/  IADD3 R13, P4, R170, 0x2000, RZ ;  /* 0x00002000aa0d7810 */ /* 0x000fe40007f9e0ff */
[----:B------:R-:W-:Y:S01]  /*fbb0*/  LOP3.LUT R56, R56, R57, RZ, 0x3c, !PT ;  /* 0x0000003938387212 */ /* 0x000fe200078e3cff */
[----:B------:R-:W-:Y:S01]  /*fbc0*/  IMAD.X R57, RZ, RZ, R171, P0 ;  /* 0x000000ffff397224 */ /* 0x000fe200000e06ab */
[----:B------:R-:W-:Y:S02]  /*fbd0*/  LOP3.LUT P0, RZ, R205, 0x3, RZ, 0xc0, !PT ;  /* 0x00000003cdff7812 */ /* 0x000fe4000780c0ff */
[----:B------:R-:W-:-:S02]  /*fbe0*/  LOP3.LUT R40, R41, 0x380, RZ, 0xc0, !PT ;  /* 0x0000038029287812 */ /* 0x000fc400078ec0ff */
[-C--:B------:R-:W-:Y:S02]  /*fbf0*/  ISETP.GE.OR P2, PT, R14, R81.reuse, P0 ;  /* 0x000000510e00720c */ /* 0x080fe40000746670 */
[----:B------:R-:W-:Y:S02]  /*fc00*/  ISETP.GE.OR P0, PT, R4, R81, P0 ;  /* 0x000000510400720c */ /* 0x000fe40000706670 */
[----:B------:R-:W-:Y:S02]  /*fc10*/  LOP3.LUT R8, R9, 0x380, RZ, 0xc0, !PT ;  /* 0x0000038009087812 */ /* 0x000fe400078ec0ff */
[----:B------:R-:W-:Y:S02]  /*fc20*/  LOP3.LUT R12, R13, 0x380, RZ, 0xc0, !PT ;  /* 0x000003800d0c7812 */ /* 0x000fe400078ec0ff */
[----:B------:R-:W-:Y:S02]  /*fc30*/  SHF.R.U64 R40, R40, 0x3, RZ ;  /* 0x0000000328287819 */ /* 0x000fe400000012ff */
[----:B------:R-:W-:-:S02]  /*fc40*/  SHF.R.U64 R8, R8, 0x3, RZ ;  /* 0x0000000308087819 */ /* 0x000fc400000012ff */
[----:B------:R-:W-:Y:S01]  /*fc50*/  SHF.R.U64 R12, R12, 0x3, RZ ;  /* 0x000000030c0c7819 */ /* 0x000fe200000012ff */
[----:B-1----:R-:W-:Y:S01]  /*fc60*/  @!P2 ST.E desc[UR46][R20.64], R2 ;  /* 0x000000021400a985 */ /* 0x002fe2000c10192e */
[----:B------:R-:W-:Y:S01]  /*fc70*/  LOP3.LUT R40, R40, R41, RZ, 0x3c, !PT ;  /* 0x0000002928287212 */ /* 0x000fe200078e3cff */
[--C-:B------:R-:W-:Y:S01]  /*fc80*/  IMAD.X R41, RZ, RZ, R171.reuse, P3 ;  /* 0x000000ffff297224 */ /* 0x100fe200018e06ab */
[----:B------:R-:W-:Y:S01]  /*fc90*/  IADD3 R5, P3, R170, 0xf000, RZ ;  /* 0x0000f000aa057810 */ /* 0x000fe20007f7e0ff */
[----:B--2---:R1:W-:Y:S01]  /*fca0*/  @!P0 ST.E desc[UR46][R42.64], R3 ;  /* 0x000000032a008985 */ /* 0x0043e2000c10192e */
[----:B------:R-:W-:Y:S01]  /*fcb0*/  LOP3.LUT R8, R8, R9, RZ, 0x3c, !PT ;  /* 0x0000000908087212 */ /* 0x000fe200078e3cff */
[--C-:B------:R-:W-:Y:S01]  /*fcc0*/  IMAD.X R9, RZ, RZ, R171.reuse, P5 ;  /* 0x000000ffff097224 */ /* 0x100fe200028e06ab */
[----:B------:R-:W-:Y:S01]  /*fcd0*/  LOP3.LUT R12, R12, R13, RZ, 0x3c, !PT ;  /* 0x0000000d0c0c7212 */ /* 0x000fe200078e3cff */
[--C-:B------:R-:W-:Y:S01]  /*fce0*/  IMAD.X R13, RZ, RZ, R171.reuse, P4 ;  /* 0x000000ffff0d7224 */ /* 0x100fe200020e06ab */
[C---:B------:R-:W-:Y:S01]  /*fcf0*/  IADD3 R33, P6, R170.reuse, 0x6000, RZ ;  /* 0x00006000aa217810 */ /* 0x040fe20007fde0ff */
[----:B------:R-:W-:Y:S01]  /*fd00*/  UIMAD UR10, UR9, UR12, URZ ;  /* 0x0000000c090a72a4 */ /* 0x000fe2000f8e023f */
[C---:B------:R-:W-:Y:S01]  /*fd10*/  IADD3 R37, P5, R170.reuse, 0x7000, RZ ;  /* 0x00007000aa257810 */ /* 0x040fe20007fbe0ff */
[----:B------:R-:W-:Y:S01]  /*fd20*/  IMAD.X R49, RZ, RZ, R171, P3 ;  /* 0x000000ffff317224 */ /* 0x000fe200018e06ab */
[----:B------:R-:W-:Y:S01]  /*fd30*/  IADD3 R65, P4, R170, 0x8000, RZ ;  /* 0x00008000aa417810 */ /* 0x000fe20007f9e0ff */
[----:B------:R-:W5:Y:S01]  /*fd40*/  LD.E.128 R8, desc[UR46][R8.64] ;  /* 0x0000002e08087980 */ /* 0x000f62000c101d00 */
[----:B------:R-:W-:Y:S01]  /*fd50*/  LOP3.LUT R0, R5, 0x380, RZ, 0xc0, !PT ;  /* 0x0000038005007812 */ /* 0x000fe200078ec0ff */
[----:B-1----:R-:W1:Y:S01]  /*fd60*/  @P1 LDC R3, c[0x0][0xbec] ;  /* 0x0002fb00ff031b82 */ /* 0x002e620000000800 */
[----:B------:R-:W-:Y:S01]  /*fd70*/  LOP3.LUT R32, R33, 0x380, RZ, 0xc0, !PT ;  /* 0x0000038021207812 */ /* 0x000fe200078ec0ff */
[----:B------:R-:W5:Y:S01]  /*fd80*/  LD.E.128 R12, desc[UR46][R12.64] ;  /* 0x0000002e0c0c7980 */ /* 0x000f62000c101d00 */
[----:B------:R-:W-:-:S02]  /*fd90*/  LOP3.LUT R36, R37, 0x380, RZ, 0xc0, !PT ;  /* 0x0000038025247812 */ /* 0x000fc400078ec0ff */
[----:B------:R-:W-:Y:S01]  /*fda0*/  LOP3.LUT R64, R65, 0x380, RZ, 0xc0, !PT ;  /* 0x0000038041407812 */ /* 0x000fe200078ec0ff */
[----:B------:R-:W5:Y:S01]  /*fdb0*/  LD.E.128 R24, desc[UR46][R24.64] ;  /* 0x0000002e18187980 */ /* 0x000f62000c101d00 */
[----:B------:R-:W-:Y:S01]  /*fdc0*/  SHF.R.U64 R0, R0, 0x3, RZ ;  /* 0x0000000300007819 */ /* 0x000fe200000012ff */
[----:B------:R-:W-:Y:S01]  /*fdd0*/  UIMAD.WIDE.U32 UR8, UR4, UR12, URZ ;  /* 0x0000000c040872a5 */ /* 0x000fe2000f8e003f */
[----:B------:R-:W-:Y:S01]  /*fde0*/  SHF.R.U64 R32, R32, 0x3, RZ ;  /* 0x0000000320207819 */ /* 0x000fe200000012ff */
[----:B------:R-:W-:Y:S01]  /*fdf0*/  UIMAD UR10, UR4, UR13, UR10 ;  /* 0x0000000d040a72a4 */ /* 0x000fe2000f8e020a */
[----:B------:R-:W-:Y:S01]  /*fe00*/  SHF.R.U64 R36, R36, 0x3, RZ ;  /* 0x0000000324247819 */ /* 0x000fe200000012ff */
[----:B------:R-:W5:Y:S01]  /*fe10*/  LD.E.128 R52, desc[UR46][R52.64] ;  /* 0x0000002e34347980 */ /* 0x000f62000c101d00 */
[----:B------:R-:W-:Y:S01]  /*fe20*/  SHF.R.U64 R64, R64, 0x3, RZ ;  /* 0x0000000340407819 */ /* 0x000fe200000012ff */
[----:B------:R-:W-:Y:S01]  /*fe30*/  ULDC.64 UR12, c[0x0][0xae8] ;  /* 0x0002ba00000c7ab9 */ /* 0x000fe20000000a00 */
[----:B------:R-:W-:Y:S01]  /*fe40*/  LOP3.LUT R48, R0, R5, RZ, 0x3c, !PT ;  /* 0x0000000500307212 */ /* 0x000fe200078e3cff */
[----:B------:R-:W-:Y:S01]  /*fe50*/  IMAD R0, R203, 0x20, R204 ;  /* 0x00000020cb007824 */ /* 0x000fe200078e02cc */
[----:B------:R-:W-:Y:S01]  /*fe60*/  UIADD3 UR9, UR9, UR10, URZ ;  /* 0x0000000a09097290 */ /* 0x000fe2000fffe03f */
[----:B------:R-:W-:Y:S01]  /*fe70*/  LOP3.LUT R32, R32, R33, RZ, 0x3c, !PT ;  /* 0x0000002120207212 */ /* 0x000fe200078e3cff */
[----:B------:R-:W-:Y:S01]  /*fe80*/  UIMAD UR4, UR16, UR12, URZ ;  /* 0x0000000c100472a4 */ /* 0x000fe2000f8e023f */
[----:B------:R-:W-:Y:S01]  /*fe90*/  LOP3.LUT R36, R36, R37, RZ, 0x3c, !PT ;  /* 0x0000002524247212 */ /* 0x000fe200078e3cff */
[--C-:B------:R-:W-:Y:S01]  /*fea0*/  IMAD.X R33, RZ, RZ, R171.reuse, P6 ;  /* 0x000000ffff217224 */ /* 0x100fe200030e06ab */
[----:B------:R-:W-:Y:S01]  /*feb0*/  LOP3.LUT R64, R64, R65, RZ, 0x3c, !PT ;  /* 0x0000004140407212 */ /* 0x000fe200078e3cff */
[--C-:B------:R-:W-:Y:S01]  /*fec0*/  IMAD.X R37, RZ, RZ, R171.reuse, P5 ;  /* 0x000000ffff257224 */ /* 0x100fe200028e06ab */
[C---:B------:R-:W-:Y:S01]  /*fed0*/  IADD3 R73, P6, R170.reuse, 0xc000, RZ ;  /* 0x0000c000aa497810 */ /* 0x040fe20007fde0ff */
[----:B------:R-:W-:Y:S01]  /*fee0*/  IMAD.X R65, RZ, RZ, R171, P4 ;  /* 0x000000ffff417224 */ /* 0x000fe200020e06ab */
[----:B------:R-:W-:Y:S01]  /*fef0*/  IADD3 R69, P5, R170, 0xd000, RZ ;  /* 0x0000d000aa457810 */ /* 0x000fe20007fbe0ff */
[----:B------:R-:W-:Y:S01]  /*ff00*/  VIADD R20, R0, UR43 ;  /* 0x0000002b00147c36 */ /* 0x000fe20008000000 */
[----:B------:R-:W-:Y:S01]  /*ff10*/  IADD3 R61, P4, R170, 0xe000, RZ ;  /* 0x0000e000aa3d7810 */ /* 0x000fe20007f9e0ff */
[----:B------:R-:W-:Y:S01]  /*ff20*/  UIMAD UR4, UR41, UR13, UR4 ;  /* 0x0000000d290472a4 */ /* 0x000fe2000f8e0204 */
[----:B------:R-:W-:Y:S01]  /*ff30*/  LOP3.LUT R72, R73, 0x380, RZ, 0xc0, !PT ;  /* 0x0000038049487812 */ /* 0x000fe200078ec0ff */
[----:B------:R-:W-:Y:S01]  /*ff40*/  UIMAD.WIDE.U32 UR8, UR41, UR12, UR8 ;  /* 0x0000000c290872a5 */ /* 0x000fe2000f8e0008 */
[----:B-1----:R-:W-:Y:S01]  /*ff50*/  @P1 IMAD.HI.U32 R0, R20, R3, RZ ;  /* 0x0000000314001227 */ /* 0x002fe200078e00ff */
[----:B------:R-:W-:Y:S01]  /*ff60*/  ULDC.64 UR10, c[0x0][0xaf0] ;  /* 0x0002bc00000a7ab9 */ /* 0x000fe20000000a00 */
[----:B------:R-:W-:Y:S01]  /*ff70*/  LOP3.LUT R68, R69, 0x380, RZ, 0xc0, !PT ;  /* 0x0000038045447812 */ /* 0x000fe200078ec0ff */
[----:B------:R-:W-:Y:S01]  /*ff80*/  UIADD3 UR9, UR9, UR4, URZ ;  /* 0x0000000409097290 */ /* 0x000fe2000fffe03f */
[----:B------:R-:W-:Y:S01]  /*ff90*/  LOP3.LUT R60, R61, 0x380, RZ, 0xc0, !PT ;  /* 0x000003803d3c7812 */ /* 0x000fe200078ec0ff */
[----:B------:R-:W-:Y:S01]  /*ffa0*/  UIMAD UR4, UR18, UR10, URZ ;  /* 0x0000000a120472a4 */ /* 0x000fe2000f8e023f */
[----:B------:R-:W-:Y:S01]  /*ffb0*/  LOP3.LUT R7, R170, 0x380, RZ, 0xc0, !PT ;  /* 0x00000380aa077812 */ /* 0x000fe200078ec0ff */
[----:B------:R-:W-:Y:S01]  /*ffc0*/  IMAD.MOV.U32 R21, RZ, RZ, R20 ;  /* 0x000000ffff157224 */ /* 0x000fe200078e0014 */
[----:B------:R-:W-:Y:S01]  /*ffd0*/  SHF.R.U64 R72, R72, 0x3, RZ ;  /* 0x0000000348487819 */ /* 0x000fe200000012ff */
[----:B------:R-:W-:Y:S01]  /*ffe0*/  UIMAD UR4, UR17, UR11, UR4 ;  /* 0x0000000b110472a4 */ /* 0x000fe2000f8e0204 */
[----:B------:R-:W-:Y:S01]  /*fff0*/  SHF.R.U64 R68, R68, 0x3, RZ ;  /* 0x0000000344447819 */ /* 0x000fe200000012ff */
[----:B------:R-:W-:Y:S01]  /*10000*/  UIMAD.WIDE.U32 UR8, UR17, UR10, UR8 ;  /* 0x0000000a110872a5 */ /* 0x000fe2000f8e0008 */
[----:B------:R-:W-:Y:S01]  /*10010*/  SHF.R.U64 R60, R60, 0x3, RZ ;  /* 0x000000033c3c7819 */ /* 0x000fe200000012ff */
[----:B------:R-:W5:Y:S01]  /*10020*/  LD.E.128 R28, desc[UR46][R28.64] ;  /* 0x0000002e1c1c7980 */ /* 0x000f62000c101d00 */
[----:B0-----:R-:W-:-:S02]  /*10030*/  @P1 SHF.R.U32.HI R21, RZ, R79, R0 ;  /* 0x0000004fff151219 */ /* 0x001fc40000011600 */
[----:B------:R-:W-:Y:S01]  /*10040*/  SHF.R.U64 R7, R7, 0x3, RZ ;  /* 0x0000000307077819 */ /* 0x000fe200000012ff */
[----:B------:R-:W-:Y:S01]  /*10050*/  UIADD3 UR4, UR9, UR4, URZ ;  /* 0x0000000409047290 */ /* 0x000fe2000fffe03f */
[----:B------:R-:W-:Y:S01]  /*10060*/  LOP3.LUT R72, R72, R73, RZ, 0x3c, !PT ;  /* 0x0000004948487212 */ /* 0x000fe200078e3cff */
[--C-:B------:R-:W-:Y:S01]  /*10070*/  IMAD.X R73, RZ, RZ, R171.reuse, P6 ;  /* 0x000000ffff497224 */ /* 0x100fe200030e06ab */
[----:B------:R-:W-:Y:S01]  /*10080*/  LOP3.LUT R68, R68, R69, RZ, 0x3c, !PT ;  /* 0x0000004544447212 */ /* 0x000fe200078e3cff */
[--C-:B------:R-:W-:Y:S01]  /*10090*/  IMAD.X R69, RZ, RZ, R171.reuse, P5 ;  /* 0x000000ffff457224 */ /* 0x100fe200028e06ab */
[----:B------:R-:W-:Y:S01]  /*100a0*/  LOP3.LUT R60, R60, R61, RZ, 0x3c, !PT ;  /* 0x0000003d3c3c7212 */ /* 0x000fe200078e3cff */
[----:B------:R-:W-:Y:S01]  /*100b0*/  IMAD.X R61, RZ, RZ, R171, P4 ;  /* 0x000000ffff3d7224 */ /* 0x000fe200020e06ab */
[--C-:B------:R-:W-:Y:S01]  /*100c0*/  SHF.R.S32.HI R0, RZ, 0x1f, R21.reuse ;  /* 0x0000001fff007819 */ /* 0x100fe20000011415 */
[----:B------:R-:W-:Y:S01]  /*100d0*/  IMAD.MOV R18, RZ, RZ, -R21 ;  /* 0x000000ffff127224 */ /* 0x000fe200078e0a15 */
[----:B------:R-:W-:Y:S01]  /*100e0*/  LOP3.LUT R170, R7, R170, RZ, 0x3c, !PT ;  /* 0x000000aa07aa7212 */ /* 0x000fe200078e3cff */
[----:B------:R-:W-:Y:S01]  /*100f0*/  ULDC.64 UR10, c[0x0][0xae0] ;  /* 0x0002b800000a7ab9 */ /* 0x000fe20000000a00 */
[----:B------:R-:W-:Y:S01]  /*10100*/  IMAD.U32 R3, RZ, RZ, UR9 ;  /* 0x00000009ff037e24 */ /* 0x000fe2000f8e00ff */
[----:B------:R-:W5:Y:S01]  /*10110*/  LD.E.128 R32, desc[UR46][R32.64] ;  /* 0x0000002e20207980 */ /* 0x000f62000c101d00 */
[----:B------:R-:W-:-:S02]  /*10120*/  IMAD R0, R0, UR10, RZ ;  /* 0x0000000a00007c24 */ /* 0x000fc4000f8e02ff */
[----:B------:R-:W-:Y:S01]  /*10130*/  IMAD R77, R77, R18, R20 ;  /* 0x000000124d4d7224 */ /* 0x000fe200078e0214 */
[----:B------:R0:W5:Y:S01]  /*10140*/  LD.E.128 R4, desc[UR46][R170.64] ;  /* 0x0000002eaa047980 */ /* 0x000162000c101d00 */
[----:B------:R-:W-:Y:S01]  /*10150*/  IMAD.U32 R2, RZ, RZ, UR8 ;  /* 0x00000008ff027e24 */ /* 0x000fe2000f8e00ff */
[----:B------:R-:W-:Y:S01]  /*10160*/  ULDC.64 UR8, c[0x0][0xad8] ;  /* 0x0002b60000087ab9 */ /* 0x000fe20000000a00 */
[----:B------:R-:W-:Y:S01]  /*10170*/  IMAD.U32 R3, RZ, RZ, UR4 ;  /* 0x00000004ff037e24 */ /* 0x000fe2000f8e00ff */
[----:B------:R-:W5:Y:S01]  /*10180*/  LD.E.128 R36, desc[UR46][R36.64] ;  /* 0x0000002e24247980 */ /* 0x000f62000c101d00 */
[----:B------:R-:W-:-:S03]  /*10190*/  IMAD R79, R21, UR11, R0 ;  /* 0x0000000b154f7c24 */ /* 0x000fc6000f8e0200 */
[----:B------:R-:W5:Y:S01]  /*101a0*/  LD.E.128 R64, desc[UR46][R64.64] ;  /* 0x0000002e40407980 */ /* 0x000f62000c101d00 */
[----:B------:R-:W-:-:S03]  /*101b0*/  SHF.R.S32.HI R0, RZ, 0x1f, R77 ;  /* 0x0000001fff007819 */ /* 0x000fc6000001144d */
[----:B------:R-:W5:Y:S04]  /*101c0*/  LD.E.128 R56, desc[UR46][R56.64] ;  /* 0x0000002e38387980 */ /* 0x000f68000c101d00 */
[----:B------:R-:W5:Y:S04]  /*101d0*/  LD.E.128 R40, desc[UR46][R40.64] ;  /* 0x0000002e28287980 */ /* 0x000f68000c101d00 */
[----:B------:R-:W5:Y:S04]  /*101e0*/  LD.E.128 R44, desc[UR46][R44.64] ;  /* 0x0000002e2c2c7980 */ /* 0x000f68000c101d00 */
[----:B------:R-:W5:Y:S04]  /*101f0*/  LD.E.128 R72, desc[UR46][R72.64] ;  /* 0x0000002e48487980 */ /* 0x000f68000c101d00 */
[----:B------:R-:W5:Y:S04]  /*10200*/  LD.E.128 R68, desc[UR46][R68.64] ;  /* 0x0000002e44447980 */ /* 0x000f68000c101d00 */
[----:B------:R-:W5:Y:S04]  /*10210*/  LD.E.128 R60, desc[UR46][R60.64] ;  /* 0x0000002e3c3c7980 */ /* 0x000f68000c101d00 */
[----:B------:R-:W5:Y:S01]  /*10220*/  LD.E.128 R48, desc[UR46][R48.64] ;  /* 0x0000002e30307980 */ /* 0x000f62000c101d00 */
[----:B------:R-:W-:Y:S01]  /*10230*/  IMAD.WIDE.U32 R2, R21, UR10, R2 ;  /* 0x0000000a15027c25 */ /* 0x000fe2000f8e0002 */
        /* <DEDUP_REMOVED lines=8> */
[----:B------:R-:W-:Y:S02]  /*102c0*/  VIADD R82, R204, UR43 ;  /* 0x0000002bcc527c36 */ /* 0x000fe40008000000 */
[C---:B------:R-:W-:Y:S02]  /*102d0*/  IMAD R21, R77.reuse, UR9, R18 ;  /* 0x000000094d157c24 */ /* 0x040fe4000f8e0212 */
[----:B------:R-:W-:Y:S01]  /*102e0*/  IMAD.WIDE.U32 R2, R77, UR8, R2 ;  /* 0x000000084d027c25 */ /* 0x000fe2000f8e0002 */
[----:B------:R-:W-:Y:S01]  /*102f0*/  ISETP.GE.AND P2, PT, R82, R81, PT ;  /* 0x000000515200720c */ /* 0x000fe20003f46270 */
[----:B------:R-:W-:Y:S02]  /*10300*/  ULDC.64 UR8, c[0x0][0xa80] ;  /* 0x0002a00000087ab9 */ /* 0x000fe40000000a00 */
[----:B------:R-:W-:Y:S01]  /*10310*/  VIADD R17, R17, 0x22820 ;  /* 0x0002282011117836 */ /* 0x000fe20000000000 */
[----:B------:R-:W-:Y:S01]  /*10320*/  LEA R18, P3, R2, UR8, 0x1 ;  /* 0x0000000802127c11 */ /* 0x000fe2000f8608ff */
[----:B------:R-:W-:-:S02]  /*10330*/  IMAD.IADD R3, R3, 0x1, R21 ;  /* 0x0000000103037824 */ /* 0x000fc400078e0215 */
[----:B------:R-:W-:Y:S01]  /*10340*/  VIADD R0, R82, 0x20 ;  /* 0x0000002052007836 */ /* 0x000fe20000000000 */
[----:B------:R-:W-:Y:S02]  /*10350*/  PRMT R17, RZ, 0x654, R17 ;  /* 0x00000654ff117816 */ /* 0x000fe40000000011 */
[----:B------:R-:W-:Y:S02]  /*10360*/  LEA.HI.X R80, R2, UR9, R3, 0x1, P3 ;  /* 0x0000000902507c11 */ /* 0x000fe400098f0c03 */
[-C--:B------:R-:W-:Y:S01]  /*10370*/  ISETP.GE.AND P1, PT, R0, R81.reuse, PT ;  /* 0x000000510000720c */ /* 0x080fe20003f26270 */
[----:B------:R-:W-:Y:S01]  /*10380*/  VIADD R0, R82, 0x40 ;  /* 0x0000004052007836 */ /* 0x000fe20000000000 */
[----:B-1----:R1:W-:Y:S01]  /*10390*/  SYNCS.ARRIVE.TRANS64.RED.A1T0 RZ, [R17+URZ], RZ ;  /* 0x000000ff11ff79a7 */ /* 0x0023e2000810043f */
[----:B------:R0:W2:Y:S01]  /*103a0*/  SHFL.IDX PT, R79, R18, RZ, 0x181f ;  /* 0x00181fff124f7589 */ /* 0x0000a200000e0000 */
[----:B------:R-:W-:Y:S02]  /*103b0*/  BSSY B1, `(.L_x_2595) ;  /* 0x0000015000017945 */ /* 0x000fe40003800000 */
[----:B------:R-:W-:Y:S01]  /*103c0*/  ISETP.GE.AND P0, PT, R0, R81, PT ;  /* 0x000000510000720c */ /* 0x000fe20003f06270 */
[----:B-1----:R0:W1:Y:S01]  /*103d0*/  SHFL.IDX PT, R17, R80, RZ, 0x181f ;  /* 0x00181fff50117589 */ /* 0x00206200000e0000 */
[----:B------:R-:W-:Y:S11]  /*103e0*/  @P2 BRA `(.L_x_2596) ;  /* 0x0000000000442947 */ /* 0x000ff60003800000 */
[----:B------:R-:W-:Y:S02]  /*103f0*/  ULDC UR4, c[0x0][0xac8] ;  /* 0x0002b20000047ab9 */ /* 0x000fe40000000800 */
[----:B------:R-:W-:Y:S02]  /*10400*/  ISETP.GE.AND P5, PT, R22, UR4, PT ;  /* 0x0000000416007c0c */ /* 0x000fe4000bfa6270 */
[----:B------:R-:W-:Y:S02]  /*10410*/  ISETP.GE.AND P4, PT, R201, UR4, PT ;  /* 0x00000004c9007c0c */ /* 0x000fe4000bf86270 */
[----:B------:R-:W-:Y:S02]  /*10420*/  ISETP.GE.AND P3, PT, R200, UR4, PT ;  /* 0x00000004c8007c0c */ /* 0x000fe4000bf66270 */
[----:B------:R-:W-:-:S07]  /*10430*/  ISETP.GE.AND P2, PT, R202, UR4, PT ;  /* 0x00000004ca007c0c */ /* 0x000fce000bf46270 */
[----:B--2---:R-:W-:-:S04]  /*10440*/  @!P5 LEA R2, P6, R22, R79, 0x1 ;  /* 0x0000004f1602d211 */ /* 0x004fc800078c08ff */
        /* <DEDUP_REMOVED lines=11> */
.L_x_2596:
[----:B------:R-:W-:Y:S05]  /*10500*/  BSYNC B1 ;  /* 0x0000000000017941 */ /* 0x000fea0003800000 */
.L_x_2595:
[----:B-1----:R1:W4:Y:S01]  /*10510*/  SHFL.IDX PT, R17, R80, 0x1, 0x181f ;  /* 0x00381f0050117f89 */ /* 0x00232200000e0000 */
        /* <DEDUP_REMOVED lines=20> */
.L_x_2598:
[----:B------:R-:W-:Y:S05]  /*10660*/  BSYNC B1 ;  /* 0x0000000000017941 */ /* 0x000fea0003800000 */
.L_x_2597:
[----:B---3-5:R3:W0:Y:S01]  /*10670*/  SHFL.IDX PT, R9, R80, 0x2, 0x181f ;  /* 0x00581f0050097f89 */ /* 0x02862200000e0000 */
        /* <DEDUP_REMOVED lines=20> */
.L_x_2600:
[----:B------:R-:W-:Y:S05]  /*107c0*/  BSYNC B1 ;  /* 0x0000000000017941 */ /* 0x000fea0003800000 */
.L_x_2599:
[----:B------:R-:W-:Y:S01]  /*107d0*/  VIADD R0, R82, 0x60 ;  /* 0x0000006052007836 */ /* 0x000fe20000000000 */
[----:B0-----:R0:W0:Y:S04]  /*107e0*/  SHFL.IDX PT, R9, R80, 0x3, 0x181f ;  /* 0x00781f0050097f89 */ /* 0x00102800000e0000 */
[----:B------:R-:W-:Y:S01]  /*107f0*/  ISETP.GE.AND P0, PT, R0, R81, PT ;  /* 0x000000510000720c */ /* 0x000fe20003f06270 */
[----:B------:R0:W0:-:S12]  /*10800*/  SHFL.IDX PT, R11, R18, 0x3, 0x181f ;  /* 0x00781f00120b7f89 */ /* 0x00001800000e0000 */
        /* <DEDUP_REMOVED lines=20> */
.L_x_2593:
        /* <DEDUP_REMOVED lines=11> */
[----:B------:R-:W-:Y:S01]  /*10a00*/  UISETP.NE.U32.AND UP1, UPT, UR8, URZ, UPT ;  /* 0x0000003f0800728c */ /* 0x000fe2000bf25070 */
[----:B------:R-:W-:Y:S02]  /*10a10*/  IMAD.U32 R0, RZ, RZ, UR4 ;  /* 0x00000004ff007e24 */ /* 0x000fe4000f8e00ff */
[----:B------:R-:W2:Y:S01]  /*10a20*/  @P2 LDG.E R6, desc[UR46][R2.64] ;  /* 0x0000002e02062981 */ /* 0x000ea2000c1e1900 */
[----:B------:R-:W-:-:S06]  /*10a30*/  UISETP.NE.AND.EX UP1, UPT, UR9, URZ, UPT, UP1 ;  /* 0x0000003f0900728c */ /* 0x000fcc000bf25310 */
        /* <DEDUP_REMOVED lines=11> */
[----:B--2---:R-:W-:Y:S01]  /*10af0*/  @P2 R2UR UR4, R6 ;  /* 0x00000000060422ca */ /* 0x004fe200000e0000 */
[----:B01----:R-:W-:-:S14]  /*10b00*/  @P3 BRA `(.L_x_2602) ;  /* 0x0000000000103947 */ /* 0x003fdc0003800000 */
[----:B------:R-:W-:Y:S05]  /*10b10*/  @!P2 BRA `(.L_x_2602) ;  /* 0x00000000000ca947 */ /* 0x000fea0003800000 */
[----:B------:R-:W2:Y:S04]  /*10b20*/  LDG.E R5, desc[UR46][R2.64] ;  /* 0x0000002e02057981 */ /* 0x000ea8000c1e1900 */
[----:B-----5:R-:W2:Y:S02]  /*10b30*/  LDG.E R0, desc[UR46][R2.64+0x4] ;  /* 0x0000042e02007981 */ /* 0x020ea4000c1e1900 */
[----:B--2---:R-:W-:-:S07]  /*10b40*/  IMAD.IADD R0, R0, 0x1, -R5 ;  /* 0x0000000100007824 */ /* 0x004fce00078e0a05 */
.L_x_2602:
[----:B------:R-:W-:Y:S01]  /*10b50*/  USHF.R.S32.HI UR8, URZ, 0x1f, UR42 ;  /* 0x0000001f3f087899 */ /* 0x000fe2000801142a */
[----:B------:R-:W-:Y:S01]  /*10b60*/  BSSY B1, `(.L_x_2603) ;  /* 0x000002e000017945 */ /* 0x000fe20003800000 */
[----:B------:R-:W-:Y:S02]  /*10b70*/  USHF.R.S32.HI UR11, URZ, 0x1f, UR4 ;  /* 0x0000001f3f0b7899 */ /* 0x000fe40008011404 */
[----:B------:R-:W-:Y:S02]  /*10b80*/  USEL UR13, UR42, URZ, !UP0 ;  /* 0x0000003f2a0d7287 */ /* 0x000fe4000c000000 */
[----:B------:R-:W-:Y:S01]  /*10b90*/  USEL UR14, UR8, URZ, !UP0 ;  /* 0x0000003f080e7287 */ /* 0x000fe2000c000000 */
[----:B------:R-:W-:Y:S11]  /*10ba0*/  @P1 BRA `(.L_x_2604) ;  /* 0x0000000000a41947 */ /* 0x000ff60003800000 */
[----:B------:R-:W0:Y:S01]  /*10bb0*/  S2R R4, SR_TID.X ;  /* 0x0000000000047919 */ /* 0x000e220000002100 */
[----:B------:R-:W1:Y:S01]  /*10bc0*/  LDC R7, c[0x0][0xbe8] ;  /* 0x0002fa00ff077b82 */ /* 0x000e620000000800 */
[----:B------:R-:W-:Y:S02]  /*10bd0*/  IMAD.U32 R3, RZ, RZ, UR43 ;  /* 0x0000002bff037e24 */ /* 0x000fe4000f8e00ff */
[----:B-1---5:R-:W-:-:S03]  /*10be0*/  IMAD R2, R0, R7, RZ ;  /* 0x0000000700027224 */ /* 0x022fc600078e02ff */
[----:B0-----:R-:W-:-:S04]  /*10bf0*/  IADD3 R4, R3, -0x80, R4 ;  /* 0xffffff8003047810 */ /* 0x001fc80007ffe004 */
[----:B------:R-:W-:-:S13]  /*10c00*/  ISETP.GE.AND P1, PT, R4, R2, PT ;  /* 0x000000020400720c */ /* 0x000fda0003f26270 */
[----:B------:R-:W-:Y:S05]  /*10c10*/  @P1 BRA `(.L_x_2604) ;  /* 0x0000000000881947 */ /* 0x000fea0003800000 */
[----:B------:R-:W-:Y:S01]  /*10c20*/  ISETP.NE.AND P1, PT, R7, 0x1, PT ;  /* 0x000000010700780c */ /* 0x000fe20003f25270 */
[----:B------:R-:W-:Y:S01]  /*10c30*/  ULDC.64 UR16, c[0x0][0xb90] ;  /* 0x0002e40000107ab9 */ /* 0x000fe20000000a00 */
[----:B------:R-:W-:Y:S01]  /*10c40*/  UMOV UR8, UR4 ;  /* 0x0000000400087c82 */ /* 0x000fe20008000000 */
[----:B------:R-:W-:Y:S01]  /*10c50*/  UIMAD UR10, UR12, UR16, URZ ;  /* 0x000000100c0a72a4 */ /* 0x000fe2000f8e023f */
[----:B------:R-:W-:Y:S01]  /*10c60*/  IMAD.MOV.U32 R2, RZ, RZ, R4 ;  /* 0x000000ffff027224 */ /* 0x000fe200078e0004 */
[----:B------:R-:W-:Y:S02]  /*10c70*/  UMOV UR9, UR11 ;  /* 0x0000000b00097c82 */ /* 0x000fe40008000000 */
[----:B------:R-:W-:Y:S02]  /*10c80*/  UIMAD.WIDE.U32 UR8, UR41, UR16, UR8 ;  /* 0x00000010290872a5 */ /* 0x000fe4000f8e0008 */
[----:B------:R-:W-:-:S03]  /*10c90*/  UIMAD UR10, UR41, UR17, UR10 ;  /* 0x00000011290a72a4 */ /* 0x000fc6000f8e020a */
[----:B------:R-:W-:Y:S01]  /*10ca0*/  ULDC.64 UR16, c[0x0][0xb98] ;  /* 0x0002e60000107ab9 */ /* 0x000fe20000000a00 */
[----:B------:R-:W0:Y:S01]  /*10cb0*/  @P1 LDC R3, c[0x0][0xbec] ;  /* 0x0002fb00ff031b82 */ /* 0x000e220000000800 */
[----:B------:R-:W-:Y:S02]  /*10cc0*/  UIADD3 UR9, UR9, UR10, URZ ;  /* 0x0000000a09097290 */ /* 0x000fe4000fffe03f */
[----:B------:R-:W-:Y:S02]  /*10cd0*/  UIMAD UR10, UR14, UR16, URZ ;  /* 0x000000100e0a72a4 */ /* 0x000fe4000f8e023f */
[----:B------:R-:W-:Y:S02]  /*10ce0*/  UIMAD.WIDE.U32 UR8, UR13, UR16, UR8 ;  /* 0x000000100d0872a5 */ /* 0x000fe4000f8e0008 */
[----:B------:R-:W-:Y:S01]  /*10cf0*/  UIMAD UR10, UR13, UR17, UR10 ;  /* 0x000000110d0a72a4 */ /* 0x000fe2000f8e020a */
[----:B------:R-:W1:Y:S02]  /*10d00*/  @P1 LDC R6, c[0x0][0xbf0] ;  /* 0x0002fc00ff061b82 */ /* 0x000e640000000800 */
[----:B------:R-:W-:Y:S01]  /*10d10*/  ULDC.64 UR16, c[0x0][0xb88] ;  /* 0x0002e20000107ab9 */ /* 0x000fe20000000a00 */
[----:B0-----:R-:W-:-:S05]  /*10d20*/  @P1 IMAD.HI.U32 R3, R4, R3, RZ ;  /* 0x0000000304031227 */ /* 0x001fca00078e00ff */
[----:B-1----:R-:W-:Y:S01]  /*10d30*/  @P1 SHF.R.U32.HI R2, RZ, R6, R3 ;  /* 0x00000006ff021219 */ /* 0x002fe20000011603 */
[----:B------:R-:W-:-:S03]  /*10d40*/  IMAD.U32 R6, RZ, RZ, UR10 ;  /* 0x0000000aff067e24 */ /* 0x000fc6000f8e00ff */
[--C-:B------:R-:W-:Y:S01]  /*10d50*/  SHF.R.S32.HI R3, RZ, 0x1f, R2.reuse ;  /* 0x0000001fff037819 */ /* 0x100fe20000011402 */
[----:B------:R-:W-:Y:S01]  /*10d60*/  IMAD.MOV R5, RZ, RZ, -R2 ;  /* 0x000000ffff057224 */ /* 0x000fe200078e0a02 */
[----:B------:R-:W-:-:S03]  /*10d70*/  IADD3 R2, P1, R2, UR8, RZ ;  /* 0x0000000802027c10 */ /* 0x000fc6000ff3e0ff */
[----:B------:R-:W-:Y:S01]  /*10d80*/  IMAD R5, R7, R5, R4 ;  /* 0x0000000507057224 */ /* 0x000fe200078e0204 */
[----:B------:R-:W-:Y:S01]  /*10d90*/  IADD3.X R3, R3, UR9, R6, P1, !PT ;  /* 0x0000000903037c10 */ /* 0x000fe20008ffe406 */
[----:B------:R-:W-:-:S03]  /*10da0*/  ULDC.64 UR8, c[0x0][0xb50] ;  /* 0x0002d40000087ab9 */ /* 0x000fc60000000a00 */
[----:B------:R-:W-:Y:S01]  /*10db0*/  SHF.R.S32.HI R4, RZ, 0x1f, R5 ;  /* 0x0000001fff047819 */ /* 0x000fe20000011405 */
[----:B------:R-:W-:-:S04]  /*10dc0*/  IMAD.WIDE.U32 R2, R5, UR16, R2 ;  /* 0x0000001005027c25 */ /* 0x000fc8000f8e0002 */
[----:B------:R-:W-:-:S04]  /*10dd0*/  IMAD R4, R4, UR16, RZ ;  /* 0x0000001004047c24 */ /* 0x000fc8000f8e02ff */
[----:B------:R-:W-:Y:S01]  /*10de0*/  IMAD R7, R5, UR17, R4 ;  /* 0x0000001105077c24 */ /* 0x000fe2000f8e0204 */
[----:B------:R-:W-:-:S03]  /*10df0*/  LEA R4, P1, R2, UR8, 0x2 ;  /* 0x0000000802047c11 */ /* 0x000fc6000f8210ff */
[----:B------:R-:W-:-:S05]  /*10e00*/  IMAD.IADD R3, R3, 0x1, R7 ;  /* 0x0000000103037824 */ /* 0x000fca00078e0207 */
[----:B------:R-:W-:Y:S01]  /*10e10*/  LEA.HI.X R5, R2, UR9, R3, 0x2, P1 ;  /* 0x0000000902057c11 */ /* 0x000fe200088f1403 */
[----:B------:R-:W-:-:S05]  /*10e20*/  IMAD.MOV.U32 R3, RZ, RZ, -0x800000 ;  /* 0xff800000ff037424 */ /* 0x000fca00078e00ff */
[----:B------:R0:W-:Y:S02]  /*10e30*/  STG.E desc[UR46][R4.64], R3 ;  /* 0x0000000304007986 */ /* 0x0001e4000c10192e */
.L_x_2604:
[----:B------:R-:W-:Y:S05]  /*10e40*/  BSYNC B1 ;  /* 0x0000000000017941 */ /* 0x000fea0003800000 */
.L_x_2603:
[----:B0-----:R-:W0:Y:S01]  /*10e50*/  @P0 LDC R3, c[0x0][0xbf0] ;  /* 0x0002fc00ff030b82 */ /* 0x001e220000000800 */
[----:B------:R-:W-:Y:S01]  /*10e60*/  ULDC.64 UR16, c[0x0][0xaa0] ;  /* 0x0002a80000107ab9 */ /* 0x000fe20000000a00 */
[----:B------:R-:W-:Y:S01]  /*10e70*/  IMAD R2, R203, 0x20, R204 ;  /* 0x00000020cb027824 */ /* 0x000fe200078e02cc */
[----:B------:R-:W-:Y:S01]  /*10e80*/  UIMAD UR10, UR11, UR16, URZ ;  /* 0x000000100b0a72a4 */ /* 0x000fe2000f8e023f */
[----:B------:R-:W-:Y:S01]  /*10e90*/  BSSY B1, `(.L_x_2605) ;  /* 0x0000041000017945 */ /* 0x000fe20003800000 */
[----:B------:R-:W-:Y:S01]  /*10ea0*/  UIMAD.WIDE.U32 UR8, UR4, UR16, URZ ;  /* 0x00000010040872a5 */ /* 0x000fe2000f8e003f */
[----:B------:R-:W-:Y:S01]  /*10eb0*/  VIADD R6, R2, UR43 ;  /* 0x0000002b02067c36 */ /* 0x000fe20008000000 */
[----:B------:R-:W-:-:S03]  /*10ec0*/  UIMAD UR10, UR4, UR17, UR10 ;  /* 0x00000011040a72a4 */ /* 0x000fc6000f8e020a */
[----:B------:R-:W-:Y:S01]  /*10ed0*/  ULDC.64 UR16, c[0x0][0xae8] ;  /* 0x0002ba0000107ab9 */ /* 0x000fe20000000a00 */
[----:B------:R-:W-:Y:S01]  /*10ee0*/  UIADD3 UR9, UR9, UR10, URZ ;  /* 0x0000000a09097290 */ /* 0x000fe2000fffe03f */
[----:B------:R-:W-:Y:S01]  /*10ef0*/  @P0 IMAD.HI.U32 R2, R6, R9, RZ ;  /* 0x0000000906020227 */ /* 0x000fe200078e00ff */
[----:B------:R-:W-:Y:S02]  /*10f00*/  UIMAD UR4, UR12, UR16, URZ ;  /* 0x000000100c0472a4 */ /* 0x000fe4000f8e023f */
[----:B------:R-:W-:Y:S01]  /*10f10*/  UIMAD.WIDE.U32 UR8, UR41, UR16, UR8 ;  /* 0x00000010290872a5 */ /* 0x000fe2000f8e0008 */
[----:B------:R-:W-:Y:S01]  /*10f20*/  IMAD.MOV.U32 R5, RZ, RZ, R6 ;  /* 0x000000ffff057224 */ /* 0x000fe200078e0006 */
[----:B------:R-:W-:Y:S01]  /*10f30*/  UIMAD UR4, UR41, UR17, UR4 ;  /* 0x00000011290472a4 */ /* 0x000fe2000f8e0204 */
[----:B------:R-:W-:-:S03]  /*10f40*/  ULDC.64 UR10, c[0x0][0xaf0] ;  /* 0x0002bc00000a7ab9 */ /* 0x000fc60000000a00 */
[----:B------:R-:W-:Y:S02]  /*10f50*/  UIADD3 UR9, UR9, UR4, URZ ;  /* 0x0000000409097290 */ /* 0x000fe4000fffe03f */
[----:B------:R-:W-:Y:S01]  /*10f60*/  UIMAD UR4, UR14, UR10, URZ ;  /* 0x0000000a0e0472a4 */ /* 0x000fe2000f8e023f */
[----:B0-----:R-:W-:Y:S01]  /*10f70*/  @P0 SHF.R.U32.HI R5, RZ, R3, R2 ;  /* 0x00000003ff050219 */ /* 0x001fe20000011602 */
        /* <DEDUP_REMOVED lines=8> */
[----:B------:R-:W-:Y:S02]  /*11000*/  IMAD R7, R11, R7, R6 ;  /* 0x000000070b077224 */ /* 0x000fe400078e0206 */
[----:B------:R-:W-:Y:S01]  /*11010*/  IMAD.U32 R2, RZ, RZ, UR8 ;  /* 0x00000008ff027e24 */ /* 0x000fe2000f8e00ff */
[----:B------:R-:W-:Y:S01]  /*11020*/  ULDC.64 UR8, c[0x0][0xad8] ;  /* 0x0002b60000087ab9 */ /* 0x000fe20000000a00 */
[----:B------:R-:W-:Y:S02]  /*11030*/  IMAD.U32 R3, RZ, RZ, UR4 ;  /* 0x00000004ff037e24 */ /* 0x000fe4000f8e00ff */
[C---:B------:R-:W-:Y:S01]  /*11040*/  IMAD R9, R5.reuse, UR11, R4 ;  /* 0x0000000b05097c24 */ /* 0x040fe2000f8e0204 */
[----:B------:R-:W-:Y:S01]  /*11050*/  SHF.R.S32.HI R4, RZ, 0x1f, R7 ;  /* 0x0000001fff047819 */ /* 0x000fe20000011407 */
[----:B------:R-:W-:-:S04]  /*11060*/  IMAD.WIDE.U32 R2, R5, UR10, R2 ;  /* 0x0000000a05027c25 */ /* 0x000fc8000f8e0002 */
[----:B------:R-:W-:Y:S02]  /*11070*/  IMAD.IADD R3, R3, 0x1, R9 ;  /* 0x0000000103037824 */ /* 0x000fe400078e0209 */
[----:B------:R-:W-:Y:S02]  /*11080*/  IMAD R4, R4, UR8, RZ ;  /* 0x0000000804047c24 */ /* 0x000fe4000f8e02ff */
[----:B------:R-:W-:Y:S02]  /*11090*/  VIADD R6, R204, UR43 ;  /* 0x0000002bcc067c36 */ /* 0x000fe40008000000 */
        /* <DEDUP_REMOVED lines=32> */
.L_x_2606:
[----:B------:R-:W-:Y:S05]  /*112a0*/  BSYNC B1 ;  /* 0x0000000000017941 */ /* 0x000fea0003800000 */
.L_x_2605:
        /* <DEDUP_REMOVED lines=21> */
.L_x_2608:
[----:B------:R-:W-:Y:S05]  /*11400*/  BSYNC B1 ;  /* 0x0000000000017941 */ /* 0x000fea0003800000 */
.L_x_2607:
        /* <DEDUP_REMOVED lines=21> */
.L_x_2610:
[----:B------:R-:W-:Y:S05]  /*11560*/  BSYNC B1 ;  /* 0x0000000000017941 */ /* 0x000fea0003800000 */
.L_x_2609:
[----:B------:R-:W-:Y:S01]  /*11570*/  VIADD R0, R6, 0x60 ;  /* 0x0000006006007836 */ /* 0x000fe20000000000 */
[----:B0-23--:R-:W0:Y:S04]  /*11580*/  SHFL.IDX PT, R5, R5, 0x3, 0x181f ;  /* 0x00781f0005057f89 */ /* 0x00de2800000e0000 */
        /* <DEDUP_REMOVED lines=20> */
.L_x_2601:
[----:B------:R-:W-:Y:S05]  /*116d0*/  BSYNC B0 ;  /* 0x0000000000007941 */ /* 0x000fea0003800000 */
.L_x_2592:
[----:B------:R-:W-:Y:S02]  /*116e0*/  ULDC UR4, c[0x0][0xc3c] ;  /* 0x00030f0000047ab9 */ /* 0x000fe40000000800 */
[----:B------:R-:W-:-:S06]  /*116f0*/  UISETP.GE.AND UP0, UPT, UR6, UR4, UPT ;  /* 0x000000040600728c */ /* 0x000fcc000bf06270 */
[----:B------:R-:W-:-:S13]  /*11700*/  PLOP3.LUT P0, PT, PT, PT, UP0, 0x80, 0x0 ;  /* 0x000000000000781c */ /* 0x000fda0003f0f008 */
[----:B------:R-:W-:Y:S05]  /*11710*/  @!P0 BRA `(.L_x_2611) ;  /* 0xfffffef400948947 */ /* 0x000fea000383ffff */
[----:B------:R-:W-:Y:S05]  /*11720*/  EXIT ;  /* 0x000000000000794d */ /* 0x000fea0003800000 */
.L_x_2502:
[----:B------:R-:W-:-:S08]  /*11730*/  NOP ;  /* 0x0000000000007918 */ /* 0x000fd00000000000 */
[----:B------:R-:W0:-:S00]  /*11740*/  USETMAXREG.DEALLOC.CTAPOOL 0x28 ;  /* 0x00000028000079c8 */ /* 0x000e0000080e0500 */
        /* <DEDUP_REMOVED lines=14> */
.L_x_2612:
        /* <DEDUP_REMOVED lines=36> */
[----:B------:R-:W-:Y:S01]  /*11a70*/  IMAD.MOV.U32 R6, RZ, RZ, R3 ;  /* 0x000000ffff067224 */ /* 0x000fe200078e0003 */
[----:B------:R-:W-:Y:S01]  /*11a80*/  UMOV UR4, URZ ;  /* 0x0000003f00047c82 */ /* 0x000fe20008000000 */
[----:B------:R-:W-:-:S05]  /*11a90*/  ULDC UR5, c[0x0][0xc38] ;  /* 0x00030e0000057ab9 */ /* 0x000fca0000000800 */
.L_x_2618:
        /* <DEDUP_REMOVED lines=12> */
.L_x_2617:
[----:B------:R-:W-:Y:S05]  /*11b60*/  BSYNC B0 ;  /* 0x0000000000007941 */ /* 0x000fea0003800000 */
.L_x_2616:
        /* <DEDUP_REMOVED lines=20> */
.L_x_2614:
[----:B------:R-:W-:-:S04]  /*11cb0*/  IMAD.IADD R13, R6, 0x1, -R3 ;  /* 0x00000001060d7824 */ /* 0x000fc800078e0a03 */
[----:B------:R-:W-:-:S05]  /*11cc0*/  IMAD R2, R8, UR5, R13 ;  /* 0x0000000508027c24 */ /* 0x000fca000f8e020d */
[----:B------:R-:W-:Y:S02]  /*11cd0*/  ISETP.GT.AND P0, PT, R2, UR6, PT ;  /* 0x0000000602007c0c */ /* 0x000fe4000bf04270 */
[----:B------:R-:W0:Y:S11]  /*11ce0*/  LDC.64 R2, c[0x0][0xc90] ;  /* 0x00032400ff027b82 */ /* 0x000e360000000a00 */
[----:B------:R-:W-:-:S04]  /*11cf0*/  VOTE.ANY R9, PT, !P0 ;  /* 0x0000000000097806 */ /* 0x000fc800040e0100 */
[----:B------:R-:W1:Y:S02]  /*11d00*/  POPC R15, R9 ;  /* 0x00000009000f7309 */ /* 0x000e640000000000 */
[----:B-1----:R-:W-:-:S04]  /*11d10*/  VIADD R27, R15, UR4 ;  /* 0x000000040f1b7c36 */ /* 0x002fc80008000000 */
[----:B0-----:R-:W-:-:S05]  /*11d20*/  IMAD.WIDE R2, R27, 0x4, R2 ;  /* 0x000000041b027825 */ /* 0x001fca00078e0202 */
[----:B------:R-:W2:Y:S01]  /*11d30*/  LDG.E R7, desc[UR46][R2.64] ;  /* 0x0000002e02077981 */ /* 0x000ea2000c1e1900 */
[----:B------:R-:W-:-:S03]  /*11d40*/  ISETP.NE.AND P0, PT, R9, RZ, PT ;  /* 0x000000ff0900720c */ /* 0x000fc60003f05270 */
[----:B------:R-:W2:Y:S02]  /*11d50*/  SHFL.IDX PT, R4, R4, R15, 0x1f ;  /* 0x00001f0f04047589 */ /* 0x000ea400000e0000 */
[----:B--2---:R-:W-:-:S05]  /*11d60*/  IMAD R6, R4, R7, RZ ;  /* 0x0000000704067224 */ /* 0x004fca00078e02ff */
[----:B------:R-:W-:-:S04]  /*11d70*/  IABS R12, R6 ;  /* 0x00000006000c7213 */ /* 0x000fc80000000000 */
[----:B------:R-:W0:Y:S08]  /*11d80*/  I2F.RP R10, R12 ;  /* 0x0000000c000a7306 */ /* 0x000e300000209400 */
[----:B0-----:R-:W0:Y:S02]  /*11d90*/  MUFU.RCP R10, R10 ;  /* 0x0000000a000a7308 */ /* 0x001e240000001000 */
[----:B0-----:R-:W-:-:S06]  /*11da0*/  VIADD R11, R10, 0xffffffe ;  /* 0x0ffffffe0a0b7836 */ /* 0x001fcc0000000000 */
[----:B------:R0:W1:Y:S01]  /*11db0*/  F2I.FTZ.U32.TRUNC.NTZ R3, R11 ;  /* 0x0000000b00037305 */ /* 0x000062000021f000 */
[----:B------:R-:W-:Y:S05]  /*11dc0*/  @!P0 BRA `(.L_x_2619) ;  /* 0x0000000000088947 */ /* 0x000fea0003800000 */
[----:B------:R-:W-:-:S05]  /*11dd0*/  VIADD R9, R15, 0xffffffff ;  /* 0xffffffff0f097836 */ /* 0x000fca0000000000 */
[----:B------:R2:W3:Y:S02]  /*11de0*/  SHFL.IDX PT, R24, R8, R9, 0x1f ;  /* 0x00001f0908187589 */ /* 0x0004e400000e0000 */
.L_x_2619:
[----:B---3--:R-:W-:Y:S01]  /*11df0*/  IMAD R24, R24, UR5, R13 ;  /* 0x0000000518187c24 */ /* 0x008fe2000f8e020d */
[----:B------:R-:W-:Y:S01]  /*11e00*/  IABS R2, R6 ;  /* 0x0000000600027213 */ /* 0x000fe20000000000 */
[----:B-12---:R-:W-:-:S03]  /*11e10*/  IMAD.MOV R9, RZ, RZ, -R3 ;  /* 0x000000ffff097224 */ /* 0x006fc600078e0a03 */
[----:B0-----:R-:W-:Y:S01]  /*11e20*/  IADD3 R11, -R24, UR6, RZ ;  /* 0x00000006180b7c10 */ /* 0x001fe2000fffe1ff */
        /* <DEDUP_REMOVED lines=18> */
[----:B------:R-:W-:-:S05]  /*11f50*/  @!P1 LOP3.LUT R2, RZ, R6, RZ, 0x33, !PT ;  /* 0x00000006ff029212 */ /* 0x000fca00078e33ff */
[----:B------:R-:W-:Y:S02]  /*11f60*/  IMAD R13, R7, R2, RZ ;  /* 0x00000002070d7224 */ /* 0x000fe400078e02ff */
[----:B------:R-:W-:Y:S02]  /*11f70*/  IMAD.MOV R9, RZ, RZ, -R2 ;  /* 0x000000ffff097224 */ /* 0x000fe400078e0a02 */
[----:B------:R-:W-:Y:S02]  /*11f80*/  IMAD.MOV R8, RZ, RZ, -R13 ;  /* 0x000000ffff087224 */ /* 0x000fe400078e0a0d */
[----:B------:R-:W-:-:S03]  /*11f90*/  IMAD R6, R6, R9, R11 ;  /* 0x0000000906067224 */ /* 0x000fc600078e020b */
[----:B------:R-:W-:Y:S02]  /*11fa0*/  VIADDMNMX R15, R8, UR5, R7, PT ;  /* 0x00000005080f7c46 */ /* 0x000fe4000b800107 */
[----:B------:R-:W-:Y:S02]  /*11fb0*/  IABS R11, R6 ;  /* 0x00000006000b7213 */ /* 0x000fe40000000000 */
[-C--:B------:R-:W-:Y:S01]  /*11fc0*/  IABS R8, R15.reuse ;  /* 0x0000000f00087213 */ /* 0x080fe20000000000 */
[----:B------:R-:W-:Y:S01]  /*11fd0*/  IMAD.MOV R26, RZ, RZ, -R15 ;  /* 0x000000ffff1a7224 */ /* 0x000fe200078e0a0f */
[----:B------:R-:W-:Y:S02]  /*11fe0*/  IABS R10, R15 ;  /* 0x0000000f000a7213 */ /* 0x000fe40000000000 */
[----:B------:R-:W0:Y:S08]  /*11ff0*/  I2F.RP R7, R8 ;  /* 0x0000000800077306 */ /* 0x000e300000209400 */
[----:B0-----:R-:W0:Y:S02]  /*12000*/  MUFU.RCP R7, R7 ;  /* 0x0000000700077308 */ /* 0x001e240000001000 */
[----:B0-----:R-:W-:-:S06]  /*12010*/  VIADD R3, R7, 0xffffffe ;  /* 0x0ffffffe07037836 */ /* 0x001fcc0000000000 */
[----:B------:R-:W0:Y:S02]  /*12020*/  F2I.FTZ.U32.TRUNC.NTZ R3, R3 ;  /* 0x0000000300037305 */ /* 0x000e24000021f000 */
[----:B0-----:R-:W-:-:S04]  /*12030*/  IMAD.MOV R2, RZ, RZ, -R3 ;  /* 0x000000ffff027224 */ /* 0x001fc800078e0a03 */
[----:B------:R-:W-:Y:S02]  /*12040*/  IMAD.MOV.U32 R9, RZ, RZ, R2 ;  /* 0x000000ffff097224 */ /* 0x000fe400078e0002 */
[----:B------:R-:W-:Y:S02]  /*12050*/  IMAD.MOV.U32 R2, RZ, RZ, RZ ;  /* 0x000000ffff027224 */ /* 0x000fe400078e00ff */
[----:B------:R-:W-:-:S04]  /*12060*/  IMAD R9, R9, R8, RZ ;  /* 0x0000000809097224 */ /* 0x000fc800078e02ff */
[----:B------:R-:W-:-:S04]  /*12070*/  IMAD.HI.U32 R2, R3, R9, R2 ;  /* 0x0000000903027227 */ /* 0x000fc800078e0002 */
[----:B------:R-:W-:Y:S02]  /*12080*/  IMAD.MOV R3, RZ, RZ, -R10 ;  /* 0x000000ffff037224 */ /* 0x000fe400078e0a0a */
        /* <DEDUP_REMOVED lines=8> */
[----:B------:R-:W-:Y:S01]  /*12110*/  ISETP.GE.AND P2, PT, R3, RZ, PT ;  /* 0x000000ff0300720c */ /* 0x000fe20003f46270 */
[----:B------:R-:W-:-:S06]  /*12120*/  IMAD.IADD R3, R6, 0x1, R13 ;  /* 0x0000000106037824 */ /* 0x000fcc00078e020d */
[----:B------:R-:W-:-:S06]  /*12130*/  @P0 VIADD R2, R2, 0x1 ;  /* 0x0000000102020836 */ /* 0x000fcc0000000000 */
[----:B------:R-:W-:Y:S01]  /*12140*/  @!P2 IMAD.MOV R2, RZ, RZ, -R2 ;  /* 0x000000ffff02a224 */ /* 0x000fe200078e0a02 */
[----:B------:R-:W-:-:S04]  /*12150*/  @!P1 LOP3.LUT R2, RZ, R15, RZ, 0x33, !PT ;  /* 0x0000000fff029212 */ /* 0x000fc800078e33ff */
[----:B------:R-:W-:Y:S01]  /*12160*/  LOP3.LUT R25, RZ, R2, RZ, 0x33, !PT ;  /* 0x00000002ff197212 */ /* 0x000fe200078e33ff */
[----:B------:R-:W-:-:S04]  /*12170*/  IMAD R26, R2, R26, R3 ;  /* 0x0000001a021a7224 */ /* 0x000fc800078e0203 */
[----:B------:R-:W-:Y:S01]  /*12180*/  IMAD.IADD R25, R4, 0x1, R25 ;  /* 0x0000000104197824 */ /* 0x000fe200078e0219 */
[----:B------:R-:W-:Y:S06]  /*12190*/  BRA `(.L_x_2620) ;  /* 0x0000000000147947 */ /* 0x000fec0003800000 */
.L_x_2615:
[----:B------:R-:W-:Y:S01]  /*121a0*/  ULDC UR4, c[0x0][0xc3c] ;  /* 0x00030f0000047ab9 */ /* 0x000fe20000000800 */
[----:B------:R-:W-:Y:S02]  /*121b0*/  IMAD.MOV.U32 R25, RZ, RZ, RZ ;  /* 0x000000ffff197224 */ /* 0x000fe400078e00ff */
[----:B------:R-:W-:Y:S02]  /*121c0*/  IMAD.U32 R24, RZ, RZ, UR6 ;  /* 0x00000006ff187e24 */ /* 0x000fe4000f8e00ff */
[----:B------:R-:W-:Y:S02]  /*121d0*/  IMAD.MOV.U32 R26, RZ, RZ, RZ ;  /* 0x000000ffff1a7224 */ /* 0x000fe400078e00ff */
[----:B------:R-:W-:-:S07]  /*121e0*/  IMAD.U32 R27, RZ, RZ, UR4 ;  /* 0x00000004ff1b7e24 */ /* 0x000fce000f8e00ff */
.L_x_2620:
[----:B------:R-:W-:-:S13]  /*121f0*/  ISETP.NE.AND P0, PT, R5, RZ, PT ;  /* 0x000000ff0500720c */ /* 0x000fda0003f05270 */
[----:B------:R-:W0:Y:S01]  /*12200*/  @!P0 S2R R3, SR_CgaCtaId ;  /* 0x0000000000038919 */ /* 0x000e220000008800 */
[----:B------:R-:W-:-:S04]  /*12210*/  @!P0 MOV R2, 0x400 ;  /* 0x0000040000028802 */ /* 0x000fc80000000f00 */
[----:B0-----:R-:W-:-:S05]  /*12220*/  @!P0 LEA R2, R3, R2, 0x18 ;  /* 0x0000000203028211 */ /* 0x001fca00078ec0ff */
[----:B------:R1:W-:Y:S01]  /*12230*/  @!P0 STS.128 [R2+0x228d0], R24 ;  /* 0x0228d01802008388 */ /* 0x0003e20000000c00 */
[----:B------:R-:W-:Y:S06]  /*12240*/  BAR.ARV 0x5, 0x180 ;  /* 0x0146000000007b1d */ /* 0x000fec0000002000 */
.L_x_2613:
[----:B------:R2:W-:Y:S01]  /*12250*/  STL [R1+0x10], RZ ;  /* 0x000010ff01007387 */ /* 0x0005e20000100800 */
[----:B------:R-:W-:Y:S01]  /*12260*/  ULDC UR4, c[0x0][0xc3c] ;  /* 0x00030f0000047ab9 */ /* 0x000fe20000000800 */
[----:B------:R-:W-:Y:S01]  /*12270*/  IMAD.MOV.U32 R22, RZ, RZ, 0x1 ;  /* 0x00000001ff167424 */ /* 0x000fe200078e00ff */
[----:B0-----:R-:W-:Y:S01]  /*12280*/  ISETP.GE.AND P0, PT, R27, UR4, PT ;  /* 0x000000041b007c0c */ /* 0x001fe2000bf06270 */
[----:B------:R-:W-:-:S12]  /*12290*/  IMAD.MOV.U32 R18, RZ, RZ, RZ ;  /* 0x000000ffff127224 */ /* 0x000fd800078e00ff */
[----:B--2---:R-:W-:Y:S05]  /*122a0*/  @P0 BRA `(.L_x_2621) ;  /* 0x0000004800b00947 */ /* 0x004fea0003800000 */
[----:B------:R-:W0:Y:S01]  /*122b0*/  S2UR UR5, SR_CgaCtaId ;  /* 0x00000000000579c3 */ /* 0x000e220000008800 */
[----:B------:R2:W-:Y:S01]  /*122c0*/  STL [R1+0x10], RZ ;  /* 0x000010ff01007387 */ /* 0x0005e20000100800 */
[C---:B-1----:R-:W-:Y:S01]  /*122d0*/  IMAD.SHL.U32 R2, R0.reuse, 0x8, RZ ;  /* 0x0000000800027824 */ /* 0x042fe200078e00ff */
[----:B------:R-:W-:Y:S01]  /*122e0*/  UMOV UR4, 0x400 ;  /* 0x0000040000047882 */ /* 0x000fe20000000000 */
[----:B------:R-:W-:Y:S01]  /*122f0*/  LOP3.LUT R4, R0, 0x7f, RZ, 0xc0, !PT ;  /* 0x0000007f00047812 */ /* 0x000fe200078ec0ff */
[----:B------:R-:W-:Y:S01]  /*12300*/  BSSY B8, `(.L_x_2621) ;  /* 0x00004a6000087945 */ /* 0x000fe20003800000 */
[----:B------:R-:W-:Y:S01]  /*12310*/  IMAD.MOV.U32 R22, RZ, RZ, 0x1 ;  /* 0x00000001ff167424 */ /* 0x000fe200078e00ff */
[----:B------:R-:W-:Y:S01]  /*12320*/  LOP3.LUT R3, R2, 0x1f8, RZ, 0xc0, !PT ;  /* 0x000001f802037812 */ /* 0x000fe200078ec0ff */
[----:B------:R-:W-:Y:S01]  /*12330*/  IMAD.MOV.U32 R18, RZ, RZ, RZ ;  /* 0x000000ffff127224 */ /* 0x000fe200078e00ff */
[----:B------:R-:W-:Y:S01]  /*12340*/  SHF.R.U32.HI R5, RZ, 0x3, R4 ;  /* 0x00000003ff057819 */ /* 0x000fe20000011604 */
[----:B------:R-:W-:Y:S01]  /*12350*/  ULOP3.LUT UR36, UR39, 0x2, URZ, 0xfc, !UPT ;  /* 0x0000000227247892 */ /* 0x000fe2000f8efc3f */
[----:B------:R-:W-:Y:S01]  /*12360*/  LOP3.LUT R3, R3, 0x38, R0, 0x78, !PT ;  /* 0x0000003803037812 */ /* 0x000fe200078e7800 */
[----:B------:R-:W-:Y:S01]  /*12370*/  IMAD.SHL.U32 R0, R0, 0x10, RZ ;  /* 0x0000001000007824 */ /* 0x000fe200078e00ff */
[----:B------:R-:W-:Y:S01]  /*12380*/  LOP3.LUT R4, R2, 0x38, RZ, 0xc0, !PT ;  /* 0x0000003802047812 */ /* 0x000fe200078ec0ff */
[----:B------:R-:W-:Y:S01]  /*12390*/  ULDC UR37, c[0x0][0xc] ;  /* 0x0000030000257ab9 */ /* 0x000fe20000000800 */
[----:B------:R-:W-:-:S02]  /*123a0*/  LOP3.LUT R28, R3, 0x200, R2, 0xf8, !PT ;  /* 0x00000200031c7812 */ /* 0x000fc400078ef802 */
[----:B------:R-:W-:Y:S02]  /*123b0*/  LOP3.LUT R0, R5, 0x70, R0, 0xf8, !PT ;  /* 0x0000007005007812 */ /* 0x000fe400078ef800 */
[C---:B------:R-:W-:Y:S02]  /*123c0*/  LOP3.LUT R3, R4.reuse, 0x40, RZ, 0xfc, !PT ;  /* 0x0000004004037812 */ /* 0x040fe400078efcff */
[C---:B------:R-:W-:Y:S02]  /*123d0*/  LOP3.LUT R2, R4.reuse, 0x80, RZ, 0xfc, !PT ;  /* 0x0000008004027812 */ /* 0x040fe400078efcff */
[----:B------:R-:W-:Y:S01]  /*123e0*/  LOP3.LUT R0, R4, 0xc0, RZ, 0xfc, !PT ;  /* 0x000000c004007812 */ /* 0x000fe200078efcff */
[----:B0-----:R-:W-:-:S06]  /*123f0*/  ULEA UR4, UR5, UR4, 0x18 ;  /* 0x0000000405047291 */ /* 0x001fcc000f8ec03f */
[----:B------:R-:W-:-:S04]  /*12400*/  IMAD.U32 R17, RZ, RZ, UR4 ;  /* 0x00000004ff117e24 */ /* 0x000fc8000f8e00ff */
[----:B--2---:R-:W-:-:S07]  /*12410*/  IMAD R37, R28, 0x2, R17 ;  /* 0x000000021c257824 */ /* 0x004fce00078e0211 */
.L_x_2690:
[----:B------:R-:W-:Y:S05]  /*12420*/  YIELD ;  /* 0x0000000000007946 */ /* 0x000fea0003800000 */
[----:B------:R-:W-:Y:S01]  /*12430*/  ULDC.64 UR4, c[0x0][0xa28] ;  /* 0x00028a0000047ab9 */ /* 0x000fe20000000a00 */
[----:B------:R-:W-:Y:S01]  /*12440*/  IMAD.MOV.U32 R29, RZ, RZ, RZ ;  /* 0x000000ffff1d7224 */ /* 0x000fe200078e00ff */
[----:B------:R-:W-:-:S04]  /*12450*/  ISETP.NE.U32.AND P0, PT, RZ, UR4, PT ;  /* 0x00000004ff007c0c */ /* 0x000fc8000bf05070 */
[----:B------:R-:W-:Y:S01]  /*12460*/  ISETP.NE.AND.EX P0, PT, RZ, UR5, PT, P0 ;  /* 0x00000005ff007c0c */ /* 0x000fe2000bf05300 */
[----:B------:R-:W-:-:S12]  /*12470*/  ULDC.64 UR4, c[0x0][0xa18] ;  /* 0x0002860000047ab9 */ /* 0x000fd80000000a00 */
[----:B------:R-:W0:Y:S02]  /*12480*/  @P0 LDC.64 R2, c[0x0][0xa28] ;  /* 0x00028a00ff020b82 */ /* 0x000e240000000a00 */
[----:B0-----:R-:W-:-:S05]  /*12490*/  @P0 IMAD.WIDE R2, R27, 0x4, R2 ;  /* 0x000000041b020825 */ /* 0x001fca00078e0202 */
[----:B------:R0:W5:Y:S01]  /*124a0*/  @P0 LDG.E R29, desc[UR46][R2.64] ;  /* 0x0000002e021d0981 */ /* 0x000162000c1e1900 */
[----:B------:R-:W-:Y:S01]  /*124b0*/  ISETP.NE.U32.AND P0, PT, RZ, UR4, PT ;  /* 0x00000004ff007c0c */ /* 0x000fe2000bf05070 */
[----:B------:R-:W-:Y:S01]  /*124c0*/  IMAD.MOV.U32 R0, RZ, RZ, RZ ;  /* 0x000000ffff007224 */ /* 0x000fe200078e00ff */
[----:B------:R-:W-:Y:S02]  /*124d0*/  LOP3.LUT R16, R16, 0xfffffdff, RZ, 0xc0, !PT ;  /* 0xfffffdff10107812 */ /* 0x000fe400078ec0ff */
[----:B------:R-:W-:Y:S01]  /*124e0*/  ISETP.NE.AND.EX P1, PT, RZ, UR5, PT, P0 ;  /* 0x00000005ff007c0c */ /* 0x000fe2000bf25300 */
[----:B------:R-:W-:Y:S02]  /*124f0*/  ULDC.64 UR4, c[0x0][0xa00] ;  /* 0x0002800000047ab9 */ /* 0x000fe40000000a00 */
[----:B------:R-:W-:Y:S01]  /*12500*/  ISETP.NE.U32.AND P0, PT, RZ, UR4, PT ;  /* 0x00000004ff007c0c */ /* 0x000fe2000bf05070 */
[----:B0-----:R-:W0:Y:S03]  /*12510*/  LDC.64 R2, c[0x0][0xa00] ;  /* 0x00028000ff027b82 */ /* 0x001e260000000a00 */
[----:B------:R-:W-:Y:S01]  /*12520*/  ISETP.NE.AND.EX P2, PT, RZ, UR5, PT, P0 ;  /* 0x00000005ff007c0c */ /* 0x000fe2000bf45300 */
[----:B------:R-:W-:-:S05]  /*12530*/  ULDC.64 UR4, c[0x0][0x418] ;  /* 0x0001060000047ab9 */ /* 0x000fca0000000a00 */
[----:B-1----:R-:W1:Y:S07]  /*12540*/  @P1 LDC.64 R4, c[0x0][0xa18] ;  /* 0x00028600ff041b82 */ /* 0x002e6e0000000a00 */
[----:B------:R-:W-:Y:S01]  /*12550*/  @P2 LOP3.LUT R16, R16, 0x200, RZ, 0xfc, !PT ;  /* 0x0000020010102812 */ /* 0x000fe200078efcff */
[----:B0-----:R-:W-:-:S05]  /*12560*/  IMAD.WIDE R2, R27, 0x4, R2 ;  /* 0x000000041b027825 */ /* 0x001fca00078e0202 */
[----:B--2---:R-:W2:Y:S01]  /*12570*/  @P2 LDG.E R0, desc[UR46][R2.64] ;  /* 0x0000002e02002981 */ /* 0x004ea2000c1e1900 */
[----:B-1----:R-:W-:-:S05]  /*12580*/  @P1 IMAD.WIDE R4, R27, 0x4, R4 ;  /* 0x000000041b041825 */ /* 0x002fca00078e0204 */
[----:B------:R0:W5:Y:S01]  /*12590*/  @P1 LDG.E R36, desc[UR46][R4.64] ;  /* 0x0000002e04241981 */ /* 0x000162000c1e1900 */
[----:B------:R-:W-:-:S03]  /*125a0*/  UISETP.NE.U32.AND UP0, UPT, UR4, URZ, UPT ;  /* 0x0000003f0400728c */ /* 0x000fc6000bf05070 */
[----:B------:R-:W-:Y:S01]  /*125b0*/  ULDC UR4, c[0x0][0x424] ;  /* 0x0001090000047ab9 */ /* 0x000fe20000000800 */
[----:B------:R-:W-:-:S03]  /*125c0*/  UISETP.NE.AND.EX UP0, UPT, UR5, URZ, UPT, UP0 ;  /* 0x0000003f0500728c */ /* 0x000fc6000bf05300 */
[----:B------:R-:W-:Y:S01]  /*125d0*/  ULDC UR5, c[0x0][0x2f0] ;  /* 0x0000bc0000057ab9 */ /* 0x000fe20000000800 */
[----:B------:R-:W-:-:S04]  /*125e0*/  USEL UR4, UR4, 0x1, UP0 ;  /* 0x0000000104047887 */ /* 0x000fc80008000000 */
[----:B------:R-:W-:Y:S01]  /*125f0*/  UIMAD UR4, UR4, UR5, URZ ;  /* 0x00000005040472a4 */ /* 0x000fe2000f8e023f */
[----:B--2---:R1:W-:Y:S05]  /*12600*/  STL [R1], R0 ;  /* 0x0000000001007387 */ /* 0x0043ea0000100800 */
[----:B-1----:R-:W-:Y:S01]  /*12610*/  IMAD.U32 R0, RZ, RZ, UR4 ;  /* 0x00000004ff007e24 */ /* 0x002fe2000f8e00ff */
[----:B0--34-:R-:W-:Y:S06]  /*12620*/  @P1 BRA `(.L_x_2622) ;  /* 0x0000000000181947 */ /* 0x019fec0003800000 */
[----:B------:R-:W-:Y:S02]  /*12630*/  ULDC UR4, c[0x0][0x288] ;  /* 0x0000a20000047ab9 */ /* 0x000fe40000000800 */
[----:B-----5:R-:W-:Y:S01]  /*12640*/  IMAD.U32 R36, RZ, RZ, UR4 ;  /* 0x00000004ff247e24 */ /* 0x020fe2000f8e00ff */
[----:B------:R-:W-:Y:S06]  /*12650*/  @!P2 BRA `(.L_x_2622) ;  /* 0x00000000000ca947 */ /* 0x000fec0003800000 */
[----:B------:R-:W2:Y:S04]  /*12660*/  LDG.E R5, desc[UR46][R2.64] ;  /* 0x0000002e02057981 */ /* 0x000ea8000c1e1900 */
[----:B------:R-:W2:Y:S02]  /*12670*/  LDG.E R36, desc[UR46][R2.64+0x4] ;  /* 0x0000042e02247981 */ /* 0x000ea4000c1e1900 */
[----:B--2---:R-:W-:-:S07]  /*12680*/  IMAD.IADD R36, R36, 0x1, -R5 ;  /* 0x0000000124247824 */ /* 0x004fce00078e0a05 */
.L_x_2622:
[----:B------:R-:W-:Y:S02]  /*12690*/  ULDC.64 UR4, c[0x0][0xa20] ;  /* 0x0002880000047ab9 */ /* 0x000fe40000000a00 */
[----:B------:R-:W-:-:S04]  /*126a0*/  ISETP.NE.U32.AND P0, PT, RZ, UR4, PT ;  /* 0x00000004ff007c0c */ /* 0x000fc8000bf05070 */
[----:B------:R-:W-:-:S13]  /*126b0*/  ISETP.NE.AND.EX P0, PT, RZ, UR5, PT, P0 ;  /* 0x00000005ff007c0c */ /* 0x000fda000bf05300 */
[----:B------:R-:W-:Y:S05]  /*126c0*/  @!P0 BRA `(.L_x_2623) ;  /* 0x0000000000108947 */ /* 0x000fea0003800000 */
[----:B------:R-:W0:Y:S02]  /*126d0*/  LDC.64 R2, c[0x0][0xa20] ;  /* 0x00028800ff027b82 */ /* 0x000e240000000a00 */
[----:B0-----:R-:W-:-:S05]  /*126e0*/  IMAD.WIDE R2, R27, 0x4, R2 ;  /* 0x000000041b027825 */ /* 0x001fca00078e0202 */
[----:B------:R0:W5:Y:S01]  /*126f0*/  LDG.E R0, desc[UR46][R2.64] ;  /* 0x0000002e02007981 */ /* 0x000162000c1e1900 */
[----:B------:R-:W-:Y:S05]  /*12700*/  BRA `(.L_x_2624) ;  /* 0x0000000000247947 */ /* 0x000fea0003800000 */
.L_x_2623:
[----:B------:R-:W-:Y:S02]  /*12710*/  ULDC.64 UR4, c[0x0][0xa08] ;  /* 0x0002820000047ab9 */ /* 0x000fe40000000a00 */
[----:B------:R-:W-:-:S04]  /*12720*/  ISETP.NE.U32.AND P0, PT, RZ, UR4, PT ;  /* 0x00000004ff007c0c */ /* 0x000fc8000bf05070 */
[----:B------:R-:W-:-:S13]  /*12730*/  ISETP.NE.AND.EX P0, PT, RZ, UR5, PT, P0 ;  /* 0x00000005ff007c0c */ /* 0x000fda000bf05300 */
[----:B------:R-:W-:Y:S05]  /*12740*/  @!P0 BRA `(.L_x_2624) ;  /* 0x0000000000148947 */ /* 0x000fea0003800000 */
[----:B------:R-:W0:Y:S02]  /*12750*/  LDC.64 R2, c[0x0][0xa08] ;  /* 0x00028200ff027b82 */ /* 0x000e240000000a00 */
[----:B0-----:R-:W-:-:S05]  /*12760*/  IMAD.WIDE R2, R27, 0x4, R2 ;  /* 0x000000041b027825 */ /* 0x001fca00078e0202 */
[----:B------:R-:W2:Y:S04]  /*12770*/  LDG.E R0, desc[UR46][R2.64] ;  /* 0x0000002e02007981 */ /* 0x000ea8000c1e1900 */
[----:B------:R-:W2:Y:S02]  /*12780*/  LDG.E R5, desc[UR46][R2.64+0x4] ;  /* 0x0000042e02057981 */ /* 0x000ea4000c1e1900 */
[----:B--2---:R-:W-:-:S07]  /*12790*/  IMAD.IADD R0, R5, 0x1, -R0 ;  /* 0x0000000105007824 */ /* 0x004fce00078e0a00 */
.L_x_2624:
[----:B0-----:R-:W0:Y:S01]  /*127a0*/  LDC R2, c[0x0][0x448] ;  /* 0x00011200ff027b82 */ /* 0x001e220000000800 */
[----:B------:R-:W-:Y:S01]  /*127b0*/  IMAD.SHL.U32 R34, R25, 0x80, RZ ;  /* 0x0000008019227824 */ /* 0x000fe200078e00ff */
[----:B------:R-:W-:Y:S01]  /*127c0*/  LOP3.LUT R16, R16, 0xfffffeff, RZ, 0xc0, !PT ;  /* 0xfffffeff10107812 */ /* 0x000fe200078ec0ff */
[----:B-----5:R-:W-:Y:S02]  /*127d0*/  IMAD.IADD R19, R0, 0x1, -R29 ;  /* 0x0000000100137824 */ /* 0x020fe400078e0a1d */
[----:B------:R-:W-:Y:S01]  /*127e0*/  VIADD R4, R34, 0x7f ;  /* 0x0000007f22047836 */ /* 0x000fe20000000000 */
[----:B0-----:R-:W-:Y:S02]  /*127f0*/  ISETP.NE.AND P2, PT, R2, 0x1, PT ;  /* 0x000000010200780c */ /* 0x001fe40003f45270 */
[----:B------:R-:W0:Y:S11]  /*12800*/  LDC.64 R2, c[0x0][0x9e0] ;  /* 0x00027800ff027b82 */ /* 0x000e360000000a00 */
[----:B------:R-:W1:Y:S01]  /*12810*/  @P2 LDC R5, c[0x0][0x44c] ;  /* 0x00011300ff052b82 */ /* 0x000e620000000800 */
[----:B------:R-:W-:-:S07]  /*12820*/  @P2 LOP3.LUT R16, R16, 0x100, RZ, 0xfc, !PT ;  /* 0x0000010010102812 */ /* 0x000fce00078efcff */
[----:B------:R-:W2:Y:S01]  /*12830*/  @P2 LDC R6, c[0x0][0x450] ;  /* 0x00011400ff062b82 */ /* 0x000ea20000000800 */
[----:B0-----:R-:W-:Y:S01]  /*12840*/  ISETP.GE.AND P1, PT, R3, 0x1, PT ;  /* 0x000000010300780c */ /* 0x001fe20003f26270 */
[----:B-1----:R-:W-:-:S05]  /*12850*/  @P2 IMAD.HI.U32 R5, R4, R5, RZ ;  /* 0x0000000504052227 */ /* 0x002fca00078e00ff */
[----:B--2---:R-:W-:Y:S02]  /*12860*/  @P2 SHF.R.U32.HI R4, RZ, R6, R5 ;  /* 0x00000006ff042219 */ /* 0x004fe40000011605 */
[----:B------:R-:W-:-:S05]  /*12870*/  IADD3 R5, R19, 0x1, -R36 ;  /* 0x0000000113057810 */ /* 0x000fca0007ffe824 */
[----:B------:R-:W-:-:S04]  /*12880*/  IMAD.IADD R7, R5, 0x1, R4 ;  /* 0x0000000105077824 */ /* 0x000fc800078e0204 */
[----:B------:R-:W-:Y:S01]  /*12890*/  IMAD.IADD R2, R7, 0x1, R2 ;  /* 0x0000000107027824 */ /* 0x000fe200078e0202 */
[----:B------:R-:W-:Y:S06]  /*128a0*/  @!P1 BRA `(.L_x_2625) ;  /* 0x0000000000489947 */ /* 0x000fec0003800000 */
[C---:B------:R-:W-:Y:S01]  /*128b0*/  ISETP.GT.AND P0, PT, R7.reuse, RZ, PT ;  /* 0x000000ff0700720c */ /* 0x040fe20003f04270 */
[----:B------:R-:W-:Y:S01]  /*128c0*/  BSSY B0, `(.L_x_2626) ;  /* 0x000000e000007945 */ /* 0x000fe20003800000 */
[----:B------:R-:W-:-:S11]  /*128d0*/  VIADD R0, R7, 0xffffffff ;  /* 0xffffffff07007836 */ /* 0x000fd60000000000 */
        /* <DEDUP_REMOVED lines=8> */
.L_x_2627:
[----:B------:R-:W-:-:S13]  /*12960*/  ISETP.NE.AND P0, PT, R3, 0x1, PT ;  /* 0x000000010300780c */ /* 0x000fda0003f05270 */
[----:B------:R-:W0:Y:S02]  /*12970*/  @P0 LDC.64 R4, c[0x0][0x9e8] ;  /* 0x00027a00ff040b82 */ /* 0x000e240000000a00 */
[----:B0-----:R-:W-:-:S05]  /*12980*/  @P0 IMAD.HI.U32 R4, R0, R4, RZ ;  /* 0x0000000400040227 */ /* 0x001fca00078e00ff */
[----:B------:R-:W-:-:S07]  /*12990*/  @P0 SHF.R.U32.HI R0, RZ, R5, R4 ;  /* 0x00000005ff000219 */ /* 0x000fce0000011604 */
.L_x_2628:
[----:B------:R-:W-:Y:S05]  /*129a0*/  BSYNC B0 ;  /* 0x0000000000007941 */ /* 0x000fea0003800000 */
.L_x_2626:
[----:B------:R-:W-:-:S05]  /*129b0*/  IMAD R5, R0, R3, R3 ;  /* 0x0000000300057224 */ /* 0x000fca00078e0203 */
[----:B------:R-:W-:-:S07]  /*129c0*/  VIMNMX R2, R2, R5, PT ;  /* 0x0000000502027248 */ /* 0x000fce0003fe0100 */
.L_x_2625:
[----:B------:R-:W0:Y:S01]  /*129d0*/  @P2 LDC R5, c[0x0][0x44c] ;  /* 0x00011300ff052b82 */ /* 0x000e220000000800 */
[----:B------:R-:W-:Y:S01]  /*129e0*/  VIADD R2, R2, 0x5f ;  /* 0x0000005f02027836 */ /* 0x000fe20000000000 */
[----:B------:R-:W-:Y:S01]  /*129f0*/  ULDC UR4, c[0x0][0x9dc] ;  /* 0x0002770000047ab9 */ /* 0x000fe20000000800 */
[----:B------:R-:W-:-:S05]  /*12a00*/  IMAD.MOV.U32 R0, RZ, RZ, R34 ;  /* 0x000000ffff007224 */ /* 0x000fca00078e0022 */
[----:B------:R-:W1:Y:S01]  /*12a10*/  @P2 LDC R7, c[0x0][0x450] ;  /* 0x00011400ff072b82 */ /* 0x000e620000000800 */
[----:B0-----:R-:W-:-:S05]  /*12a20*/  @P2 IMAD.HI.U32 R4, R34, R5, RZ ;  /* 0x0000000522042227 */ /* 0x001fca00078e00ff */
[----:B-1----:R-:W-:Y:S01]  /*12a30*/  @P2 SHF.R.U32.HI R0, RZ, R7, R4 ;  /* 0x00000007ff002219 */ /* 0x002fe20000011604 */
[----:B------:R-:W-:-:S04]  /*12a40*/  IMAD.HI R4, R2, 0x2aaaaaab, RZ ;  /* 0x2aaaaaab02047827 */ /* 0x000fc800078e02ff */
[----:B------:R-:W-:Y:S01]  /*12a50*/  VIADD R2, R19, 0x5f ;  /* 0x0000005f13027836 */ /* 0x000fe20000000000 */
[----:B------:R-:W-:-:S03]  /*12a60*/  SHF.R.U32.HI R5, RZ, 0x1f, R4 ;  /* 0x0000001fff057819 */ /* 0x000fc60000011604 */
[----:B------:R-:W-:Y:S01]  /*12a70*/  IMAD.HI R2, R2, 0x2aaaaaab, RZ ;  /* 0x2aaaaaab02027827 */ /* 0x000fe200078e02ff */
[----:B------:R-:W-:-:S04]  /*12a80*/  LEA.HI.SX32 R4, R4, R5, 0x1c ;  /* 0x0000000504047211 */ /* 0x000fc800078fe2ff */
[----:B------:R-:W-:-:S04]  /*12a90*/  SHF.R.U32.HI R5, RZ, 0x1f, R2 ;  /* 0x0000001fff057819 */ /* 0x000fc80000011602 */
[----:B------:R-:W-:Y:S02]  /*12aa0*/  LEA.HI.SX32 R5, R2, R5, 0x1c ;  /* 0x0000000502057211 */ /* 0x000fe400078fe2ff */
[----:B------:R-:W-:Y:S02]  /*12ab0*/  IADD3 R2, R0, R19, -R36 ;  /* 0x0000001300027210 */ /* 0x000fe40007ffe824 */
[----:B------:R-:W-:-:S03]  /*12ac0*/  VIMNMX R30, R5, R4, PT ;  /* 0x00000004051e7248 */ /* 0x000fc60003fe0100 */
[----:B------:R-:W-:Y:S02]  /*12ad0*/  VIADD R0, R2, -UR4 ;  /* 0x8000000402007c36 */ /* 0x000fe40008000000 */
[----:B------:R0:W-:Y:S01]  /*12ae0*/  STL [R1+0x4], R30 ;  /* 0x0000041e01007387 */ /* 0x0001e20000100800 */
[----:B------:R-:W-:Y:S05]  /*12af0*/  @!P1 BRA `(.L_x_2629) ;  /* 0x0000000000449947 */ /* 0x000fea0003800000 */
[----:B------:R-:W-:Y:S01]  /*12b00*/  ISETP.GT.AND P0, PT, R2, -0x1, PT ;  /* 0xffffffff0200780c */ /* 0x000fe20003f04270 */
[----:B------:R-:W-:-:S12]  /*12b10*/  BSSY B0, `(.L_x_2630) ;  /* 0x000000d000007945 */ /* 0x000fd80003800000 */
[----:B------:R-:W-:Y:S05]  /*12b20*/  @P0 BRA `(.L_x_2631) ;  /* 0x00000000001c0947 */ /* 0x000fea0003800000 */
[----:B------:R-:W-:Y:S02]  /*12b30*/  ISETP.NE.AND P0, PT, R3, 0x1, PT ;  /* 0x000000010300780c */ /* 0x000fe40003f05270 */
[----:B------:R-:W-:-:S11]  /*12b40*/  LOP3.LUT R7, RZ, R2, RZ, 0x33, !PT ;  /* 0x00000002ff077212 */ /* 0x000fd600078e33ff */
[----:B------:R-:W1:Y:S02]  /*12b50*/  @P0 LDC.64 R4, c[0x0][0x9e8] ;  /* 0x00027a00ff040b82 */ /* 0x000e640000000a00 */
[----:B-1----:R-:W-:-:S05]  /*12b60*/  @P0 IMAD.HI.U32 R4, R7, R4, RZ ;  /* 0x0000000407040227 */ /* 0x002fca00078e00ff */
[----:B------:R-:W-:-:S04]  /*12b70*/  @P0 SHF.R.U32.HI R7, RZ, R5, R4 ;  /* 0x00000005ff070219 */ /* 0x000fc80000011604 */
[----:B------:R-:W-:Y:S01]  /*12b80*/  LOP3.LUT R2, RZ, R7, RZ, 0x33, !PT ;  /* 0x00000007ff027212 */ /* 0x000fe200078e33ff */
[----:B------:R-:W-:Y:S06]  /*12b90*/  BRA `(.L_x_2632) ;  /* 0x0000000000107947 */ /* 0x000fec0003800000 */
.L_x_2631:
[----:B------:R-:W-:-:S13]  /*12ba0*/  ISETP.NE.AND P0, PT, R3, 0x1, PT ;  /* 0x000000010300780c */ /* 0x000fda0003f05270 */
[----:B------:R-:W1:Y:S02]  /*12bb0*/  @P0 LDC.64 R4, c[0x0][0x9e8] ;  /* 0x00027a00ff040b82 */ /* 0x000e640000000a00 */
[----:B-1----:R-:W-:-:S05]  /*12bc0*/  @P0 IMAD.HI.U32 R4, R2, R4, RZ ;  /* 0x0000000402040227 */ /* 0x002fca00078e00ff */
[----:B------:R-:W-:-:S07]  /*12bd0*/  @P0 SHF.R.U32.HI R2, RZ, R5, R4 ;  /* 0x00000005ff020219 */ /* 0x000fce0000011604 */
.L_x_2632:
[----:B------:R-:W-:Y:S05]  /*12be0*/  BSYNC B0 ;  /* 0x0000000000007941 */ /* 0x000fea0003800000 */
.L_x_2630:
[----:B------:R-:W-:-:S05]  /*12bf0*/  IMAD R3, R2, R3, RZ ;  /* 0x0000000302037224 */ /* 0x000fca00078e02ff */
[----:B------:R-:W-:-:S07]  /*12c00*/  VIMNMX R0, R0, R3, !PT ;  /* 0x0000000300007248 */ /* 0x000fce0007fe0100 */
.L_x_2629:
[----:B------:R-:W-:Y:S01]  /*12c10*/  IMAD.HI R0, R0, 0x2aaaaaab, RZ ;  /* 0x2aaaaaab00007827 */ /* 0x000fe200078e02ff */
[----:B------:R-:W-:Y:S04]  /*12c20*/  BSSY B7, `(.L_x_2633) ;  /* 0x0000352000077945 */ /* 0x000fe80003800000 */
[----:B------:R-:W-:-:S04]  /*12c30*/  SHF.R.U32.HI R3, RZ, 0x1f, R0 ;  /* 0x0000001fff037819 */ /* 0x000fc80000011600 */
[----:B------:R-:W-:-:S04]  /*12c40*/  LEA.HI.SX32 R3, R0, R3, 0x1c ;  /* 0x0000000300037211 */ /* 0x000fc800078fe2ff */
[----:B------:R-:W-:-:S04]  /*12c50*/  VIMNMX R31, RZ, R3, !PT ;  /* 0x00000003ff1f7248 */ /* 0x000fc80007fe0100 */
[----:B------:R-:W-:-:S13]  /*12c60*/  ISETP.GT.AND P0, PT, R30, R31, PT ;  /* 0x0000001f1e00720c */ /* 0x000fda0003f04270 */
        /* <DEDUP_REMOVED lines=18> */
.L_x_2634:
        /* <DEDUP_REMOVED lines=8> */
[----:B------:R-:W-:Y:S02]  /*12e10*/  IMAD.U32 R4, RZ, RZ, UR6 ;  /* 0x00000006ff047e24 */ /* 0x000fe4000f8e00ff */
[----:B------:R-:W1:Y:S01]  /*12e20*/  LDC.64 R2, c[0x4][R2] ;  /* 0x0100000002027b82 */ /* 0x000e620000000a00 */
        /* <DEDUP_REMOVED lines=10> */
.L_x_2637:
[----:B------:R-:W-:Y:S05]  /*12ed0*/  BSYNC B6 ;  /* 0x0000000000067941 */ /* 0x000fea0003800000 */
.L_x_2636:
        /* <DEDUP_REMOVED lines=17> */
[----:B-1----:R-:W-:-:S07]  /*12ff0*/  IMAD.MOV.U32 R13, RZ, RZ, RZ ;  /* 0x000000ffff0d7224 */ /* 0x002fce00078e00ff */
[----:B------:R-:W-:-:S07]  /*13000*/  LEPC R20, `(.L_x_2640) ;  /* 0x000000001014794e */ /* 0x000fce0000000000 */
[----:B0-2---:R-:W-:Y:S05]  /*13010*/  CALL.ABS.NOINC R2 ;  /* 0x0000000002007343 */ /* 0x005fea0003c00000 */
.L_x_2640:
[----:B------:R0:W1:Y:S01]  /*13020*/  LDC.64 R2, c[0x4][R23] ;  /* 0x0100000017027b82 */ /* 0x0000620000000a00 */
[----:B------:R-:W-:Y:S01]  /*13030*/  ULDC.64 UR6, c[0x4][0x98] ;  /* 0x0100260000067ab9 */ /* 0x000fe20000000a00 */
[----:B------:R-:W-:Y:S01]  /*13040*/  ULDC.64 UR8, c[0x4][0xa0] ;  /* 0x0100280000087ab9 */ /* 0x000fe20000000a00 */
[----:B------:R-:W-:Y:S01]  /*13050*/  ULDC.64 UR4, c[0x4][0x18] ;  /* 0x0100060000047ab9 */ /* 0x000fe20000000a00 */
        /* <DEDUP_REMOVED lines=10> */
[----:B-1----:R-:W-:Y:S05]  /*13100*/  CALL.ABS.NOINC R2 ;  /* 0x0000000002007343 */ /* 0x002fea0003c00000 */
.L_x_2639:
[----:B------:R-:W-:Y:S05]  /*13110*/  BSYNC B6 ;  /* 0x0000000000067941 */ /* 0x000fea0003800000 */
.L_x_2638:
[----:B------:R-:W1:Y:S01]  /*13120*/  S2R R32, SR_TID.X ;  /* 0x0000000000207919 */ /* 0x000e620000002100 */
[----:B------:R-:W-:Y:S01]  /*13130*/  ULDC.64 UR4, c[0x0][0x9f8] ;  /* 0x00027e0000047ab9 */ /* 0x000fe20000000a00 */
[----:B------:R-:W-:Y:S01]  /*13140*/  IMAD.MOV.U32 R25, RZ, RZ, R27 ;  /* 0x000000ffff197224 */ /* 0x000fe200078e001b */
[----:B------:R-:W-:Y:S01]  /*13150*/  ISETP.NE.U32.AND P0, PT, RZ, UR4, PT ;  /* 0x00000004ff007c0c */ /* 0x000fe2000bf05070 */
[----:B------:R-:W-:Y:S01]  /*13160*/  ULDC UR4, c[0x0][0x320] ;  /* 0x0000c80000047ab9 */ /* 0x000fe20000000800 */
[----:B------:R-:W2:Y:S02]  /*13170*/  LDC R10, c[0x0][0x430] ;  /* 0x00010c00ff0a7b82 */ /* 0x000ea40000000800 */
[----:B------:R-:W-:-:S13]  /*13180*/  ISETP.NE.AND.EX P0, PT, RZ, UR5, PT, P0 ;  /* 0x00000005ff007c0c */ /* 0x000fda000bf05300 */
[----:B------:R-:W3:Y:S01]  /*13190*/  @P0 LDC.64 R2, c[0x0][0x9f8] ;  /* 0x00027e00ff020b82 */ /* 0x000ee20000000a00 */
[----:B-1----:R-:W-:-:S05]  /*131a0*/  IMAD.SHL.U32 R32, R32, 0x8, RZ ;  /* 0x0000000820207824 */ /* 0x002fca00078e00ff */
[----:B------:R-:W-:-:S04]  /*131b0*/  LOP3.LUT R32, R32, 0x38, RZ, 0xc0, !PT ;  /* 0x0000003820207812 */ /* 0x000fc800078ec0ff */
[----:B------:R-:W-:Y:S02]  /*131c0*/  LOP3.LUT R23, R32, 0x40, RZ, 0xfc, !PT ;  /* 0x0000004020177812 */ /* 0x000fe400078efcff */
[----:B------:R-:W-:Y:S01]  /*131d0*/  LOP3.LUT R16, R16, 0xffffffef, RZ, 0xc0, !PT ;  /* 0xffffffef10107812 */ /* 0x000fe200078ec0ff */
[----:B---3--:R-:W-:Y:S01]  /*131e0*/  @P0 IMAD.WIDE R2, R27, 0x4, R2 ;  /* 0x000000041b020825 */ /* 0x008fe200078e0202 */
[----:B------:R-:W-:Y:S02]  /*131f0*/  ISETP.GE.AND P3, PT, R23, UR4, PT ;  /* 0x0000000417007c0c */ /* 0x000fe4000bf66270 */
[C---:B------:R-:W-:Y:S02]  /*13200*/  LOP3.LUT R21, R32.reuse, 0x80, RZ, 0xfc, !PT ;  /* 0x0000008020157812 */ /* 0x040fe400078efcff */
[C---:B------:R-:W-:Y:S01]  /*13210*/  ISETP.GE.AND P2, PT, R32.reuse, UR4, PT ;  /* 0x0000000420007c0c */ /* 0x040fe2000bf46270 */
[----:B------:R1:W5:Y:S01]  /*13220*/  @P0 LDG.E R25, desc[UR46][R2.64] ;  /* 0x0000002e02190981 */ /* 0x000362000c1e1900 */
[----:B------:R-:W-:Y:S01]  /*13230*/  ISETP.GE.AND P1, PT, R21, UR4, PT ;  /* 0x0000000415007c0c */ /* 0x000fe2000bf26270 */
[----:B------:R-:W-:Y:S01]  /*13240*/  UMOV UR5, 0xffffffff ;  /* 0xffffffff00057882 */ /* 0x000fe20000000000 */
[----:B------:R-:W-:Y:S01]  /*13250*/  LOP3.LUT R20, R32, 0xc0, RZ, 0xfc, !PT ;  /* 0x000000c020147812 */ /* 0x000fe200078efcff */
[----:B------:R-:W-:-:S03]  /*13260*/  VIADD R0, R30, 0xffffffff ;  /* 0xffffffff1e007836 */ /* 0x000fc60000000000 */
[----:B------:R-:W-:Y:S02]  /*13270*/  ISETP.GE.AND P0, PT, R20, UR4, PT ;  /* 0x0000000414007c0c */ /* 0x000fe4000bf06270 */
[----:B------:R-:W-:-:S04]  /*13280*/  @P3 LOP3.LUT R16, R16, 0x10, RZ, 0xfc, !PT ;  /* 0x0000001010103812 */ /* 0x000fc800078efcff */
[----:B------:R-:W-:-:S04]  /*13290*/  LOP3.LUT R16, R16, 0xfffffffe, RZ, 0xc0, !PT ;  /* 0xfffffffe10107812 */ /* 0x000fc800078ec0ff */
[----:B------:R-:W-:-:S04]  /*132a0*/  LOP3.LUT R16, R16, 0xfffffff7, RZ, 0xc0, !PT ;  /* 0xfffffff710107812 */ /* 0x000fc800078ec0ff */
[----:B------:R-:W-:-:S04]  /*132b0*/  @P1 LOP3.LUT R16, R16, 0x8, RZ, 0xfc, !PT ;  /* 0x0000000810101812 */ /* 0x000fc800078efcff */
[----:B------:R-:W-:-:S04]  /*132c0*/  @P2 LOP3.LUT R16, R16, 0x1, RZ, 0xfc, !PT ;  /* 0x0000000110102812 */ /* 0x000fc800078efcff */
[----:B------:R-:W-:-:S04]  /*132d0*/  LOP3.LUT R16, R16, 0xfffffffb, RZ, 0xc0, !PT ;  /* 0xfffffffb10107812 */ /* 0x000fc800078ec0ff */
[----:B------:R-:W-:Y:S01]  /*132e0*/  @P0 LOP3.LUT R16, R16, 0x4, RZ, 0xfc, !PT ;  /* 0x0000000410100812 */ /* 0x000fe200078efcff */
[----:B-12---:R-:W-:Y:S06]  /*132f0*/  BRA.DIV UR5, `(.L_x_2641) ;  /* 0x0000004205587947 */ /* 0x006fec000b800000 */
.L_x_2707:
[----:B------:R-:W1:Y:S01]  /*13300*/  S2R R2, SR_TID.X ;  /* 0x0000000000027919 */ /* 0x000e620000002100 */
[----:B------:R-:W-:Y:S01]  /*13310*/  ISETP.NE.AND P1, PT, R10, 0x1, PT ;  /* 0x000000010a00780c */ /* 0x000fe20003f25270 */
[----:B------:R-:W-:Y:S01]  /*13320*/  IMAD.MOV.U32 R33, RZ, RZ, RZ ;  /* 0x000000ffff217224 */ /* 0x000fe200078e00ff */
[----:B0----5:R-:W-:Y:S01]  /*13330*/  SHF.R.S32.HI R30, RZ, 0x1f, R25 ;  /* 0x0000001fff1e7819 */ /* 0x021fe20000011419 */
[----:B------:R-:W0:Y:S01]  /*13340*/  S2R R9, SR_TID.X ;  /* 0x0000000000097919 */ /* 0x000e220000002100 */
[----:B------:R-:W-:-:S09]  /*13350*/  LOP3.LUT R16, R16, 0xffffff7f, RZ, 0xc0, !PT ;  /* 0xffffff7f10107812 */ /* 0x000fd200078ec0ff */
[----:B------:R-:W2:Y:S01]  /*13360*/  @P1 LDC R6, c[0x0][0x434] ;  /* 0x00010d00ff061b82 */ /* 0x000ea20000000800 */
[----:B------:R-:W-:-:S07]  /*13370*/  @P1 LOP3.LUT R16, R16, 0x80, RZ, 0xfc, !PT ;  /* 0x0000008010101812 */ /* 0x000fce00078efcff */
[----:B------:R-:W3:Y:S01]  /*13380*/  @P1 LDC R4, c[0x0][0x438] ;  /* 0x00010e00ff041b82 */ /* 0x000ee20000000800 */
[----:B-1----:R-:W-:Y:S01]  /*13390*/  LOP3.LUT R2, R2, 0x7f, RZ, 0xc0, !PT ;  /* 0x0000007f02027812 */ /* 0x002fe200078ec0ff */
[----:B0-----:R-:W-:-:S03]  /*133a0*/  IMAD.SHL.U32 R9, R9, 0x10, RZ ;  /* 0x0000001009097824 */ /* 0x001fc600078e00ff */
[----:B------:R-:W-:-:S04]  /*133b0*/  SHF.R.U32.HI R2, RZ, 0x3, R2 ;  /* 0x00000003ff027819 */ /* 0x000fc80000011602 */
[----:B------:R-:W-:-:S05]  /*133c0*/  LOP3.LUT R9, R2, 0x70, R9, 0xf8, !PT ;  /* 0x0000007002097812 */ /* 0x000fca00078ef809 */
[----:B------:R-:W-:-:S04]  /*133d0*/  IMAD R2, R0, 0x60, R9 ;  /* 0x0000006000027824 */ /* 0x000fc800078e0209 */
[C---:B------:R-:W-:Y:S01]  /*133e0*/  IMAD.IADD R35, R2.reuse, 0x1, R29 ;  /* 0x0000000102237824 */ /* 0x040fe200078e021d */
[----:B------:R-:W-:-:S03]  /*133f0*/  ISETP.GE.AND P0, PT, R2, R19, PT ;  /* 0x000000130200720c */ /* 0x000fc60003f06270 */
[----:B--2---:R-:W-:Y:S01]  /*13400*/  @P1 IMAD.HI.U32 R5, R35, R6, RZ ;  /* 0x0000000623051227 */ /* 0x004fe200078e00ff */
[----:B------:R-:W-:-:S03]  /*13410*/  ISETP.GT.U32.OR P0, PT, R9, 0x5f, P0 ;  /* 0x0000005f0900780c */ /* 0x000fc60000704470 */
[----:B------:R-:W-:Y:S01]  /*13420*/  IMAD.MOV.U32 R6, RZ, RZ, R35 ;  /* 0x000000ffff067224 */ /* 0x000fe200078e0023 */
[----:B---3--:R-:W-:-:S09]  /*13430*/  @P1 SHF.R.U32.HI R6, RZ, R4, R5 ;  /* 0x00000004ff061219 */ /* 0x008fd20000011605 */
[----:B------:R-:W0:Y:S01]  /*13440*/  @!P0 LDC.64 R2, c[0x0][0x428] ;  /* 0x00010a00ff028b82 */ /* 0x000e220000000a00 */
[----:B------:R-:W-:-:S07]  /*13450*/  @!P0 SHF.R.S32.HI R7, RZ, 0x1f, R6 ;  /* 0x0000001fff078819 */ /* 0x000fce0000011406 */
[----:B------:R-:W1:Y:S01]  /*13460*/  @!P0 LDC.64 R4, c[0x0][0x418] ;  /* 0x00010600ff048b82 */ /* 0x000e620000000a00 */
[----:B0-----:R-:W-:-:S04]  /*13470*/  @!P0 IMAD R8, R30, R2, RZ ;  /* 0x000000021e088224 */ /* 0x001fc800078e02ff */
[C---:B------:R-:W-:Y:S02]  /*13480*/  @!P0 IMAD R8, R25.reuse, R3, R8 ;  /* 0x0000000319088224 */ /* 0x040fe400078e0208 */
[----:B------:R-:W-:-:S04]  /*13490*/  @!P0 IMAD.WIDE.U32 R2, R25, R2, R6 ;  /* 0x0000000219028225 */ /* 0x000fc800078e0006 */
[----:B------:R-:W-:Y:S01]  /*134a0*/  @!P0 IMAD.IADD R8, R3, 0x1, R8 ;  /* 0x0000000103088824 */ /* 0x000fe200078e0208 */
[----:B-1----:R-:W-:-:S04]  /*134b0*/  @!P0 LEA R4, P1, R2, R4, 0x2 ;  /* 0x0000000402048211 */ /* 0x002fc800078210ff */
[----:B------:R-:W-:Y:S01]  /*134c0*/  @!P0 LEA.HI.X R5, R2, R5, R8, 0x2, P1 ;  /* 0x0000000502058211 */ /* 0x000fe200008f1408 */
[----:B------:R-:W-:Y:S02]  /*134d0*/  IMAD.MOV R2, RZ, RZ, -R6 ;  /* 0x000000ffff027224 */ /* 0x000fe400078e0a06 */
[----:B------:R-:W-:Y:S02]  /*134e0*/  IMAD.U32 R3, RZ, RZ, UR36 ;  /* 0x00000024ff037e24 */ /* 0x000fe4000f8e00ff */
[----:B------:R-:W-:Y:S01]  /*134f0*/  IMAD R35, R10, R2, R35 ;  /* 0x000000020a237224 */ /* 0x000fe200078e0223 */
[----:B------:R-:W-:Y:S01]  /*13500*/  SEL R2, RZ, 0x1, P2 ;  /* 0x00000001ff027807 */ /* 0x000fe20001000000 */
[----:B------:R0:W5:Y:S01]  /*13510*/  @!P0 LDG.E R33, desc[UR46][R4.64] ;  /* 0x0000002e04218981 */ /* 0x000162000c1e1900 */
[----:B------:R-:W-:Y:S02]  /*13520*/  ISETP.NE.AND P0, PT, R3, 0x3, PT ;  /* 0x000000030300780c */ /* 0x000fe40003f05270 */
[----:B------:R-:W-:Y:S01]  /*13530*/  ISETP.GT.U32.AND P1, PT, R9, 0x5f, PT ;  /* 0x0000005f0900780c */ /* 0x000fe20003f24070 */
[----:B------:R0:W-:Y:S01]  /*13540*/  STL [R1+0x14], R2 ;  /* 0x0000140201007387 */ /* 0x0001e20000100800 */
[----:B------:R-:W-:-:S02]  /*13550*/  LOP3.LUT R16, R16, 0xffffffbf, RZ, 0xc0, !PT ;  /* 0xffffffbf10107812 */ /* 0x000fc400078ec0ff */
[----:B------:R-:W-:-:S07]  /*13560*/  SHF.R.S32.HI R23, RZ, 0x1f, R26 ;  /* 0x0000001fff177819 */ /* 0x000fce000001141a */
[----:B------:R-:W-:-:S04]  /*13570*/  @P0 LOP3.LUT R16, R16, 0x40, RZ, 0xfc, !PT ;  /* 0x0000004010100812 */ /* 0x000fc800078efcff */
[----:B------:R-:W-:-:S04]  /*13580*/  LOP3.LUT R16, R16, 0xffffffdf, RZ, 0xc0, !PT ;  /* 0xffffffdf10107812 */ /* 0x000fc800078ec0ff */
[----:B------:R-:W-:Y:S01]  /*13590*/  @P1 LOP3.LUT R16, R16, 0x20, RZ, 0xfc, !PT ;  /* 0x0000002010101812 */ /* 0x000fe200078efcff */
[----:B0-----:R-:W-:Y:S06]  /*135a0*/  @!P0 BRA `(.L_x_2642) ;  /* 0x0000000000048947 */ /* 0x001fec0003800000 */
[----:B------:R-:W-:Y:S01]  /*135b0*/  BPT.TRAP 0x1 ;  /* 0x000000040000795c */ /* 0x000fe20000300000 */
.L_x_2642:
[----:B------:R-:W-:Y:S01]  /*135c0*/  IMAD R32, R0, -0x60, R19 ;  /* 0xffffffa000207824 */ /* 0x000fe200078e0213 */
[----:B------:R-:W-:Y:S01]  /*135d0*/  SHF.L.U32 R0, R22, 0x1f, RZ ;  /* 0x0000001f16007819 */ /* 0x000fe200000006ff */
[----:B------:R-:W-:Y:S01]  /*135e0*/  IMAD R19, R18, 0x8, R17 ;  /* 0x0000000812137824 */ /* 0x000fe200078e0211 */
[----:B------:R-:W-:Y:S03]  /*135f0*/  BSSY B0, `(.L_x_2643) ;  /* 0x0000003000007945 */ /* 0x000fe60003800000 */
[----:B------:R-:W0:Y:S02]  /*13600*/  SYNCS.PHASECHK.TRANS64.TRYWAIT P0, [R19+URZ+0x22840], R0 ;  /* 0x02284000130075a7 */ /* 0x000e24000800017f */
[----:B0-----:R-:W-:Y:S05]  /*13610*/  @!P0 BRA `(.L_x_2644) ;  /* 0x0000003c00c48947 */ /* 0x001fea0003800000 */
.L_x_2708:
[----:B------:R-:W-:Y:S05]  /*13620*/  BSYNC B0 ;  /* 0x0000000000007941 */ /* 0x000fea0003800000 */
.L_x_2643:
[----:B0-----:R-:W-:Y:S01]  /*13630*/  SHF.R.S32.HI R0, RZ, 0x1f, R35 ;  /* 0x0000001fff007819 */ /* 0x001fe20000011423 */
[----:B------:R-:W-:Y:S01]  /*13640*/  ULDC.64 UR4, c[0x0][0x300] ;  /* 0x0000c00000047ab9 */ /* 0x000fe20000000a00 */
[----:B-----5:R-:W-:Y:S01]  /*13650*/  SHF.R.S32.HI R4, RZ, 0x1f, R33 ;  /* 0x0000001fff047819 */ /* 0x020fe20000011421 */
[----:B------:R-:W-:Y:S01]  /*13660*/  IMAD.WIDE.U32 R2, R35, UR4, RZ ;  /* 0x0000000423027c25 */ /* 0x000fe2000f8e00ff */
[----:B------:R-:W0:Y:S01]  /*13670*/  S2R R7, SR_TID.X ;  /* 0x0000000000077919 */ /* 0x000e220000002100 */
[----:B------:R-:W-:Y:S01]  /*13680*/  LOP3.LUT R16, R16, 0xfffffffd, RZ, 0xc0, !PT ;  /* 0xfffffffd10107812 */ /* 0x000fe200078ec0ff */
[----:B------:R1:W-:Y:S04]  /*13690*/  STL [R1+0x8], R0 ;  /* 0x0000080001007387 */ /* 0x0003e80000100800 */
[----:B------:R2:W-:Y:S01]  /*136a0*/  STL [R1+0xc], R4 ;  /* 0x00000c0401007387 */ /* 0x0005e20000100800 */
[----:B-1----:R-:W-:-:S04]  /*136b0*/  IMAD R0, R0, UR4, RZ ;  /* 0x0000000400007c24 */ /* 0x002fc8000f8e02ff */
[----:B------:R-:W-:Y:S01]  /*136c0*/  IMAD R0, R35, UR5, R0 ;  /* 0x0000000523007c24 */ /* 0x000fe2000f8e0200 */
[----:B------:R-:W-:-:S03]  /*136d0*/  ULDC.64 UR4, c[0x0][0x310] ;  /* 0x0000c40000047ab9 */ /* 0x000fc60000000a00 */
[----:B------:R-:W-:Y:S02]  /*136e0*/  IMAD.IADD R3, R3, 0x1, R0 ;  /* 0x0000000103037824 */ /* 0x000fe400078e0200 */
[----:B------:R-:W-:Y:S02]  /*136f0*/  IMAD R0, R4, UR4, RZ ;  /* 0x0000000404007c24 */ /* 0x000fe4000f8e02ff */
[----:B--2---:R-:W1:Y:S01]  /*13700*/  S2R R4, SR_TID.X ;  /* 0x0000000000047919 */ /* 0x004e620000002100 */
[----:B------:R-:W-:-:S04]  /*13710*/  IMAD.WIDE.U32 R2, R33, UR4, R2 ;  /* 0x0000000421027c25 */ /* 0x000fc8000f8e0002 */
[----:B------:R-:W-:Y:S01]  /*13720*/  IMAD R0, R33, UR5, R0 ;  /* 0x0000000521007c24 */ /* 0x000fe2000f8e0200 */
[----:B------:R-:W-:Y:S01]  /*13730*/  ULDC.64 UR4, c[0x0][0x308] ;  /* 0x0000c20000047ab9 */ /* 0x000fe20000000a00 */
[----:B0-----:R-:W-:Y:S02]  /*13740*/  IMAD.SHL.U32 R7, R7, 0x8, RZ ;  /* 0x0000000807077824 */ /* 0x001fe400078e00ff */
[----:B------:R-:W-:Y:S02]  /*13750*/  IMAD.IADD R3, R3, 0x1, R0 ;  /* 0x0000000103037824 */ /* 0x000fe400078e0200 */
[----:B------:R-:W-:Y:S01]  /*13760*/  IMAD R0, R23, UR4, RZ ;  /* 0x0000000417007c24 */ /* 0x000fe2000f8e02ff */
[----:B------:R-:W-:Y:S01]  /*13770*/  LOP3.LUT R7, R7, 0x38, RZ, 0xc0, !PT ;  /* 0x0000003807077812 */ /* 0x000fe200078ec0ff */
[----:B------:R-:W-:-:S04]  /*13780*/  IMAD.WIDE.U32 R2, R26, UR4, R2 ;  /* 0x000000041a027c25 */ /* 0x000fc8000f8e0002 */
[----:B------:R-:W-:Y:S01]  /*13790*/  IMAD R0, R26, UR5, R0 ;  /* 0x000000051a007c24 */ /* 0x000fe2000f8e0200 */
[----:B------:R-:W-:Y:S01]  /*137a0*/  ULDC.64 UR4, c[0x0][0x2e8] ;  /* 0x0000ba0000047ab9 */ /* 0x000fe20000000a00 */
[----:B-1----:R-:W-:-:S04]  /*137b0*/  LOP3.LUT R4, R4, 0x7f, RZ, 0xc0, !PT ;  /* 0x0000007f04047812 */ /* 0x002fc800078ec0ff */
[----:B------:R-:W-:Y:S01]  /*137c0*/  SHF.R.U32.HI R5, RZ, 0x3, R4 ;  /* 0x00000003ff057819 */ /* 0x000fe20000011604 */
[----:B------:R-:W-:Y:S01]  /*137d0*/  IMAD.IADD R4, R3, 0x1, R0 ;  /* 0x0000000103047824 */ /* 0x000fe200078e0200 */
[----:B------:R-:W-:Y:S01]  /*137e0*/  LEA R0, P0, R2, UR4, 0x1 ;  /* 0x0000000402007c11 */ /* 0x000fe2000f8008ff */
[----:B------:R-:W-:Y:S02]  /*137f0*/  ULDC UR4, c[0x0][0x2f4] ;  /* 0x0000bd0000047ab9 */ /* 0x000fe40000000800 */
[----:B------:R-:W-:Y:S01]  /*13800*/  ISETP.GE.AND P2, PT, R7, UR4, PT ;  /* 0x0000000407007c0c */ /* 0x000fe2000bf46270 */
[----:B------:R-:W-:Y:S01]  /*13810*/  IMAD.IADD R32, R32, 0x1, -R5 ;  /* 0x0000000120207824 */ /* 0x000fe200078e0a05 */
[----:B------:R-:W-:Y:S01]  /*13820*/  LEA.HI.X R4, R2, UR5, R4, 0x1, P0 ;  /* 0x0000000502047c11 */ /* 0x000fe200080f0c04 */
[----:B------:R-:W-:Y:S01]  /*13830*/  UMOV UR5, 0xffffffff ;  /* 0xffffffff00057882 */ /* 0x000fe20000000000 */
[----:B------:R-:W-:Y:S02]  /*13840*/  IMAD R5, R18, 0x1800, R28 ;  /* 0x0000180012057824 */ /* 0x000fe400078e021c */
[----:B------:R-:W-:-:S07]  /*13850*/  ISETP.GE.AND P0, PT, R32, 0x1, PT ;  /* 0x000000012000780c */ /* 0x000fce0003f06270 */
        /* <DEDUP_REMOVED lines=54> */
.L_x_2722:
        /* <DEDUP_REMOVED lines=10> */
.L_x_2646:
        /* <DEDUP_REMOVED lines=11> */
.L_x_2647:
        /* <DEDUP_REMOVED lines=23> */
.L_x_2649:
[----:B------:R-:W-:Y:S05]  /*13e80*/  BSYNC B6 ;  /* 0x0000000000067941 */ /* 0x000fea0003800000 */
.L_x_2648:
[----:B0-----:R-:W2:Y:S01]  /*13e90*/  LDL.LU R2, [R1] ;  /* 0x0000000001027983 */ /* 0x001ea20000300800 */
[----:B------:R-:W0:Y:S01]  /*13ea0*/  LDC R21, c[0x0][0x448] ;  /* 0x00011200ff157b82 */ /* 0x000e220000000800 */
[----:B------:R-:W-:Y:S01]  /*13eb0*/  ULDC.64 UR4, c[0x0][0x298] ;  /* 0x0000a60000047ab9 */ /* 0x000fe20000000a00 */
[----:B------:R-:W-:Y:S01]  /*13ec0*/  LOP3.LUT P6, RZ, R16, 0x200, RZ, 0xc0, !PT ;  /* 0x0000020010ff7812 */ /* 0x000fe200078cc0ff */
[----:B------:R-:W3:Y:S01]  /*13ed0*/  S2R R20, SR_TID.X ;  /* 0x0000000000147919 */ /* 0x000ee20000002100 */
[----:B------:R-:W-:Y:S01]  /*13ee0*/  SHF.R.S32.HI R4, RZ, 0x1f, R27 ;  /* 0x0000001fff047819 */ /* 0x000fe2000001141b */
[----:B------:R-:W4:Y:S03]  /*13ef0*/  S2R R7, SR_TID.X ;  /* 0x0000000000077919 */ /* 0x000f260000002100 */
[----:B------:R-:W-:Y:S02]  /*13f00*/  SEL R4, R4, RZ, !P6 ;  /* 0x000000ff04047207 */ /* 0x000fe40007000000 */
[----:B---3--:R-:W-:Y:S01]  /*13f10*/  LOP3.LUT R20, R20, 0x7f, RZ, 0xc0, !PT ;  /* 0x0000007f14147812 */ /* 0x008fe200078ec0ff */
[----:B----4-:R-:W-:-:S05]  /*13f20*/  IMAD.SHL.U32 R7, R7, 0x8, RZ ;  /* 0x0000000807077824 */ /* 0x010fca00078e00ff */
[----:B------:R-:W-:Y:S02]  /*13f30*/  LOP3.LUT R7, R7, 0x38, RZ, 0xc0, !PT ;  /* 0x0000003807077812 */ /* 0x000fe400078ec0ff */
[----:B--2---:R-:W-:-:S05]  /*13f40*/  SHF.R.S32.HI R0, RZ, 0x1f, R2 ;  /* 0x0000001fff007819 */ /* 0x004fca0000011402 */
[----:B------:R-:W-:-:S04]  /*13f50*/  IMAD R0, R0, UR4, RZ ;  /* 0x0000000400007c24 */ /* 0x000fc8000f8e02ff */
        /* <DEDUP_REMOVED lines=9> */
[----:B------:R-:W-:Y:S01]  /*13ff0*/  IMAD.IADD R3, R3, 0x1, R0 ;  /* 0x0000000103037824 */ /* 0x000fe200078e0200 */
[----:B------:R-:W-:Y:S02]  /*14000*/  SEL R0, R27, RZ, !P6 ;  /* 0x000000ff1b007207 */ /* 0x000fe40007000000 */
[----:B0-----:R-:W-:Y:S02]  /*14010*/  ISETP.NE.AND P6, PT, R21, 0x1, PT ;  /* 0x000000011500780c */ /* 0x001fe40003fc5270 */
[----:B------:R-:W-:Y:S01]  /*14020*/  SHF.R.U32.HI R21, RZ, 0x3, R20 ;  /* 0x00000003ff157819 */ /* 0x000fe20000011614 */
[C---:B------:R-:W-:Y:S01]  /*14030*/  IMAD.WIDE.U32 R2, R0.reuse, UR4, R2 ;  /* 0x0000000400027c25 */ /* 0x040fe2000f8e0002 */
[----:B------:R-:W0:Y:S03]  /*14040*/  S2R R20, SR_TID.X ;  /* 0x0000000000147919 */ /* 0x000e260000002100 */
[----:B------:R-:W-:Y:S01]  /*14050*/  IMAD R4, R0, UR5, R4 ;  /* 0x0000000500047c24 */ /* 0x000fe2000f8e0204 */
[----:B------:R-:W-:-:S03]  /*14060*/  ULDC.64 UR4, c[0x0][0x2d0] ;  /* 0x0000b40000047ab9 */ /* 0x000fc60000000a00 */
[----:B------:R-:W-:Y:S02]  /*14070*/  IMAD.IADD R3, R3, 0x1, R4 ;  /* 0x0000000103037824 */ /* 0x000fe400078e0204 */
[----:B------:R-:W2:Y:S08]  /*14080*/  @P6 LDC R6, c[0x0][0x44c] ;  /* 0x00011300ff066b82 */ /* 0x000eb00000000800 */
[----:B------:R-:W3:Y:S01]  /*14090*/  @P6 LDC R5, c[0x0][0x450] ;  /* 0x00011400ff056b82 */ /* 0x000ee20000000800 */
[----:B0-----:R-:W-:-:S05]  /*140a0*/  IMAD.SHL.U32 R20, R20, 0x10, RZ ;  /* 0x0000001014147824 */ /* 0x001fca00078e00ff */
[----:B------:R-:W-:-:S05]  /*140b0*/  LOP3.LUT R20, R21, 0x70, R20, 0xf8, !PT ;  /* 0x0000007015147812 */ /* 0x000fca00078ef814 */
[----:B------:R-:W-:Y:S02]  /*140c0*/  IMAD.IADD R0, R20, 0x1, R34 ;  /* 0x0000000114007824 */ /* 0x000fe400078e0222 */
[----:B------:R-:W0:Y:S02]  /*140d0*/  S2R R20, SR_TID.X ;  /* 0x0000000000147919 */ /* 0x000e240000002100 */
[----:B--2---:R-:W-:-:S04]  /*140e0*/  @P6 IMAD.HI.U32 R6, R0, R6, RZ ;  /* 0x0000000600066227 */ /* 0x004fc800078e00ff */
[----:B------:R-:W-:Y:S01]  /*140f0*/  IMAD.MOV.U32 R4, RZ, RZ, R0 ;  /* 0x000000ffff047224 */ /* 0x000fe200078e0000 */
[----:B---3--:R-:W-:Y:S02]  /*14100*/  @P6 SHF.R.U32.HI R4, RZ, R5, R6 ;  /* 0x00000005ff046219 */ /* 0x008fe40000011606 */
[----:B------:R-:W2:Y:S03]  /*14110*/  LDC R6, c[0x0][0x448] ;  /* 0x00011200ff067b82 */ /* 0x000ea60000000800 */
[----:B------:R-:W-:Y:S02]  /*14120*/  IMAD.MOV R5, RZ, RZ, -R4 ;  /* 0x000000ffff057224 */ /* 0x000fe400078e0a04 */
[----:B------:R-:W-:Y:S01]  /*14130*/  IMAD.WIDE.U32 R2, R4, UR4, R2 ;  /* 0x0000000404027c25 */ /* 0x000fe2000f8e0002 */
[----:B0-----:R-:W-:-:S03]  /*14140*/  LOP3.LUT R20, R20, 0x7f, RZ, 0xc0, !PT ;  /* 0x0000007f14147812 */ /* 0x001fc600078ec0ff */
[----:B--2---:R-:W-:Y:S01]  /*14150*/  IMAD R0, R6, R5, R0 ;  /* 0x0000000506007224 */ /* 0x004fe200078e0200 */
[----:B------:R-:W-:Y:S02]  /*14160*/  SHF.R.S32.HI R5, RZ, 0x1f, R4 ;  /* 0x0000001fff057819 */ /* 0x000fe40000011404 */
[----:B------:R-:W-:-:S03]  /*14170*/  SHF.R.U32.HI R8, RZ, 0x3, R20 ;  /* 0x00000003ff087819 */ /* 0x000fc60000011614 */
        /* <DEDUP_REMOVED lines=14> */
[----:B------:R-:W-:-:S03]  /*14260*/  UMOV UR5, 0xffffffff ;  /* 0xffffffff00057882 */ /* 0x000fc60000000000 */
[----:B------:R-:W-:Y:S07]  /*14270*/  BRA.DIV UR5, `(.L_x_2650) ;  /* 0x0000003a05c07947 */ /* 0x000fee000b800000 */
[----:B------:R-:W0:Y:S01]  /*14280*/  SHFL.IDX PT, R3, R0, RZ, 0x181f ;  /* 0x00181fff00037589 */ /* 0x000e2200000e0000 */
[----:B------:R-:W-:Y:S02]  /*14290*/  IMAD R36, R36, R6, RZ ;  /* 0x0000000624247224 */ /* 0x000fe400078e02ff */
        /* <DEDUP_REMOVED lines=72> */
.L_x_2739:
[----:B------:R-:W-:-:S05]  /*14720*/  VIADD R34, R34, 0x70 ;  /* 0x0000007022227836 */ /* 0x000fca0000000000 */
[----:B------:R-:W-:-:S13]  /*14730*/  ISETP.GE.AND P0, PT, R34, R36, PT ;  /* 0x000000242200720c */ /* 0x000fda0003f06270 */
[----:B0-2---:R-:W-:-:S05]  /*14740*/  @!P0 LEA R2, P2, R7, R0, 0x1 ;  /* 0x0000000007028211 */ /* 0x005fca00078408ff */
[----:B------:R-:W-:-:S05]  /*14750*/  @!P0 IMAD.X R3, RZ, RZ, R4, P2 ;  /* 0x000000ffff038224 */ /* 0x000fca00010e0604 */
[----:B------:R-:W-:Y:S01]  /*14760*/  @!PT LDS RZ, [RZ] ;  /* 0x00000000fffff984 */ /* 0x000fe20000000800 */
[----:B------:R-:W-:Y:S01]  /*14770*/  @!PT LDS RZ, [RZ] ;  /* 0x00000000fffff984 */ /* 0x000fe20000000800 */
[----:B------:R-:W-:Y:S01]  /*14780*/  @!PT LDS RZ, [RZ] ;  /* 0x00000000fffff984 */ /* 0x000fe20000000800 */
[----:B------:R0:W-:Y:S01]  /*14790*/  @!P0 LDGSTS.E.BYPASS.LTC128B.128 [R37+0x1bc00], desc[UR46][R2.64], !P1 ;  /* 0x1bc0000002258fae */ /* 0x0001e2000c901d6e */
[----:B------:R-:W-:Y:S01]  /*147a0*/  PLOP3.LUT P0, PT, PT, PT, PT, 0x80, 0x0 ;  /* 0x000000000000781c */ /* 0x000fe20003f0f070 */
[----:B------:R-:W-:-:S12]  /*147b0*/  NOP ;  /* 0x0000000000007918 */ /* 0x000fd80000000000 */
.L_x_2651:
        /* <DEDUP_REMOVED lines=18> */
.L_x_2740:
[----:B------:R-:W-:Y:S05]  /*148e0*/  BSYNC B0 ;  /* 0x0000000000007941 */ /* 0x000fea0003800000 */
.L_x_2652:
[----:B------:R-:W-:-:S05]  /*148f0*/  IMAD.U32 R2, RZ, RZ, UR36 ;  /* 0x00000024ff027e24 */ /* 0x000fca000f8e00ff */
[----:B------:R-:W-:-:S13]  /*14900*/  ISETP.NE.AND P0, PT, R2, 0x3, PT ;  /* 0x000000030200780c */ /* 0x000fda0003f05270 */
[----:B------:R-:W-:Y:S05]  /*14910*/  @!P0 BRA `(.L_x_2654) ;  /* 0x0000000000048947 */ /* 0x000fea0003800000 */
[----:B------:R-:W-:Y:S01]  /*14920*/  BPT.TRAP 0x1 ;  /* 0x000000040000795c */ /* 0x000fe20000300000 */
.L_x_2654:
[----:B0-----:R-:W-:Y:S01]  /*14930*/  SHF.L.U32 R0, R22, 0x1f, RZ ;  /* 0x0000001f16007819 */ /* 0x001fe200000006ff */
[----:B------:R-:W-:Y:S03]  /*14940*/  BSSY B0, `(.L_x_2655) ;  /* 0x0000003000007945 */ /* 0x000fe60003800000 */
[----:B------:R-:W0:Y:S02]  /*14950*/  SYNCS.PHASECHK.TRANS64.TRYWAIT P0, [R19+URZ+0x22860], R0 ;  /* 0x02286000130075a7 */ /* 0x000e24000800017f */
[----:B0-----:R-:W-:Y:S05]  /*14960*/  @!P0 BRA `(.L_x_2656) ;  /* 0x0000003c00bc8947 */ /* 0x001fea0003800000 */
.L_x_2741:
[----:B------:R-:W-:Y:S05]  /*14970*/  BSYNC B0 ;  /* 0x0000000000007941 */ /* 0x000fea0003800000 */
.L_x_2655:
[----:B------:R-:W0:Y:S01]  /*14980*/  LDL.LU R2, [R1+0x8] ;  /* 0x0000080001027983 */ /* 0x000e220000300800 */
[----:B------:R-:W-:-:S03]  /*14990*/  ULDC.64 UR4, c[0x0][0x328] ;  /* 0x0000ca0000047ab9 */ /* 0x000fc60000000a00 */
[----:B------:R-:W2:Y:S04]  /*149a0*/  LDL.LU R6, [R1+0xc] ;  /* 0x00000c0001067983 */ /* 0x000ea80000300800 */
[----:B------:R-:W3:Y:S01]  /*149b0*/  LDL.LU R4, [R1+0x14] ;  /* 0x0000140001047983 */ /* 0x000ee20000300800 */
[C---:B------:R-:W-:Y:S02]  /*149c0*/  LOP3.LUT P3, RZ, R16.reuse, 0x10, RZ, 0xc0, !PT ;  /* 0x0000001010ff7812 */ /* 0x040fe4000786c0ff */
[C---:B------:R-:W-:Y:S02]  /*149d0*/  LOP3.LUT P2, RZ, R16.reuse, 0x8, RZ, 0xc0, !PT ;  /* 0x0000000810ff7812 */ /* 0x040fe4000784c0ff */
[C---:B------:R-:W-:Y:S02]  /*149e0*/  LOP3.LUT P1, RZ, R16.reuse, 0x4, RZ, 0xc0, !PT ;  /* 0x0000000410ff7812 */ /* 0x040fe4000782c0ff */
[----:B------:R-:W-:-:S02]  /*149f0*/  LOP3.LUT P4, RZ, R16, 0x1, RZ, 0xc0, !PT ;  /* 0x0000000110ff7812 */ /* 0x000fc4000788c0ff */
[----:B------:R-:W-:Y:S01]  /*14a00*/  SEL R7, RZ, 0x8, P1 ;  /* 0x00000008ff077807 */ /* 0x000fe20000800000 */
[----:B0-----:R-:W-:Y:S02]  /*14a10*/  IMAD R0, R2, UR4, RZ ;  /* 0x0000000402007c24 */ /* 0x001fe4000f8e02ff */
[----:B------:R-:W-:-:S04]  /*14a20*/  IMAD.WIDE.U32 R2, R35, UR4, RZ ;  /* 0x0000000423027c25 */ /* 0x000fc8000f8e00ff */
[----:B------:R-:W-:Y:S01]  /*14a30*/  IMAD R5, R35, UR5, R0 ;  /* 0x0000000523057c24 */ /* 0x000fe2000f8e0200 */
[----:B------:R-:W-:Y:S02]  /*14a40*/  ULDC.64 UR4, c[0x0][0x338] ;  /* 0x0000ce0000047ab9 */ /* 0x000fe40000000a00 */
[----:B--2---:R-:W-:Y:S02]  /*14a50*/  IMAD R0, R6, UR4, RZ ;  /* 0x0000000406007c24 */ /* 0x004fe4000f8e02ff */
[----:B------:R-:W-:Y:S02]  /*14a60*/  IMAD.IADD R3, R3, 0x1, R5 ;  /* 0x0000000103037824 */ /* 0x000fe400078e0205 */
[C---:B------:R-:W-:Y:S01]  /*14a70*/  IMAD R5, R33.reuse, UR5, R0 ;  /* 0x0000000521057c24 */ /* 0x040fe2000f8e0200 */
[----:B------:R-:W-:Y:S01]  /*14a80*/  SEL R0, RZ, 0x2, P3 ;  /* 0x00000002ff007807 */ /* 0x000fe20001800000 */
        /* <DEDUP_REMOVED lines=10> */
[----:B------:R-:W-:Y:S02]  /*14b30*/  LEA.HI.X R6, R2, UR5, R3, 0x1, P0 ;  /* 0x0000000502067c11 */ /* 0x000fe400080f0c03 */
[----:B------:R-:W-:-:S04]  /*14b40*/  SEL R3, RZ, 0x4, P2 ;  /* 0x00000004ff037807 */ /* 0x000fc80001000000 */
[----:B---3--:R-:W-:Y:S01]  /*14b50*/  IADD3 R0, R3, R0, R4 ;  /* 0x0000000003007210 */ /* 0x008fe20007ffe004 */
[----:B------:R-:W-:-:S04]  /*14b60*/  IMAD R4, R18, 0x6000, R28 ;  /* 0x0000600012047824 */ /* 0x000fc800078e021c */
[----:B------:R-:W-:Y:S01]  /*14b70*/  IMAD.IADD R7, R0, 0x1, R7 ;  /* 0x0000000100077824 */ /* 0x000fe200078e0207 */
[----:B------:R-:W-:Y:S06]  /*14b80*/  BRA.DIV UR4, `(.L_x_2657) ;  /* 0x0000003e04487947 */ /* 0x000fec000b800000 */
[----:B------:R-:W0:Y:S01]  /*14b90*/  S2R R2, SR_TID.X ;  /* 0x0000000000027919 */ /* 0x000e220000002100 */
[----:B------:R-:W-:Y:S01]  /*14ba0*/  IMAD R4, R4, 0x2, R17 ;  /* 0x0000000204047824 */ /* 0x000fe200078e0211 */
[C---:B------:R-:W-:Y:S01]  /*14bb0*/  LOP3.LUT P2, RZ, R7.reuse, 0x2, RZ, 0xc0, !PT ;  /* 0x0000000207ff7812 */ /* 0x040fe2000784c0ff */
[----:B------:R-:W2:Y:S01]  /*14bc0*/  SHFL.IDX PT, R14, R5, RZ, 0x181f ;  /* 0x00181fff050e7589 */ /* 0x000ea200000e0000 */
[----:B------:R-:W-:-:S03]  /*14bd0*/  LOP3.LUT P1, RZ, R7, 0x4, RZ, 0xc0, !PT ;  /* 0x0000000407ff7812 */ /* 0x000fc6000782c0ff */
[----:B------:R-:W3:Y:S01]  /*14be0*/  SHFL.IDX PT, R3, R6, RZ, 0x181f ;  /* 0x00181fff06037589 */ /* 0x000ee200000e0000 */
        /* <DEDUP_REMOVED lines=43> */
[C---:B------:R-:W-:Y:S01]  /*14ea0*/  ISETP.LT.OR P3, PT, R32.reuse, 0x31, P4 ;  /* 0x000000312000780c */ /* 0x040fe20002761670 */
[----:B------:R-:W0:Y:S04]  /*14eb0*/  SHFL.IDX PT, R3, R6, 0x4, 0x181f ;  /* 0x00981f0006037f89 */ /* 0x000e2800000e0000 */
[----:B------:R-:W2:Y:S08]  /*14ec0*/  SHFL.IDX PT, R6, R6, 0x5, 0x181f ;  /* 0x00b81f0006067f89 */ /* 0x000eb000000e0000 */
        /* <DEDUP_REMOVED lines=8> */
[----:B------:R3:W4:Y:S02]  /*14f50*/  SHFL.IDX PT, R14, R5, 0x5, 0x181f ;  /* 0x00b81f00050e7f89 */ /* 0x00072400000e0000 */
        /* <DEDUP_REMOVED lines=9> */
.L_x_2755:
[----:B0--3--:R-:W-:Y:S02]  /*14ff0*/  IADD3 R2, P3, R14, R0, RZ ;  /* 0x000000000e027210 */ /* 0x009fe40007f7e0ff */
        /* <DEDUP_REMOVED lines=14> */
.L_x_2658:
        /* <DEDUP_REMOVED lines=11> */
.L_x_2659:
[----:B------:R-:W2:Y:S01]  /*15190*/  LDL.LU R2, [R1+0x4] ;  /* 0x0000040001027983 */ /* 0x000ea20000300800 */
[----:B------:R0:W-:Y:S01]  /*151a0*/  SYNCS.ARRIVE.TRANS64.A1T0 RZ, [R19+URZ+0x22850], RZ ;  /* 0x022850ff13ff79a7 */ /* 0x0001e2000810003f */
[----:B------:R-:W-:Y:S01]  /*151b0*/  BSSY B0, `(.L_x_2660) ;  /* 0x00000e1000007945 */ /* 0x000fe20003800000 */
[----:B--2---:R-:W-:-:S05]  /*151c0*/  VIADD R10, R2, 0xfffffffe ;  /* 0xfffffffe020a7836 */ /* 0x004fca0000000000 */
[----:B------:R-:W-:-:S13]  /*151d0*/  ISETP.GE.AND P0, PT, R10, R31, PT ;  /* 0x0000001f0a00720c */ /* 0x000fda0003f06270 */
[----:B0-----:R-:W-:Y:S05]  /*151e0*/  @!P0 BRA `(.L_x_2661) ;  /* 0x0000000c00748947 */ /* 0x001fea0003800000 */
.L_x_2674:
[----:B0-----:R-:W0:Y:S01]  /*151f0*/  S2R R2, SR_TID.X ;  /* 0x0000000000027919 */ /* 0x001e220000002100 */
[----:B--2---:R-:W2:Y:S01]  /*15200*/  LDC R3, c[0x0][0x430] ;  /* 0x00010c00ff037b82 */ /* 0x004ea20000000800 */
[----:B------:R-:W-:Y:S02]  /*15210*/  IMAD R8, R10, 0x60, R29 ;  /* 0x000000600a087824 */ /* 0x000fe400078e021d */
[----:B------:R-:W-:Y:S01]  /*15220*/  VIADD R18, R18, 0x1 ;  /* 0x0000000112127836 */ /* 0x000fe20000000000 */
[----:B--2---:R-:W-:Y:S02]  /*15230*/  ISETP.NE.AND P0, PT, R3, 0x1, PT ;  /* 0x000000010300780c */ /* 0x004fe40003f05270 */
[----:B0-----:R-:W-:-:S04]  /*15240*/  LOP3.LUT R2, R2, 0x7f, RZ, 0xc0, !PT ;  /* 0x0000007f02027812 */ /* 0x001fc800078ec0ff */
[----:B------:R-:W-:Y:S02]  /*15250*/  SHF.R.U32.HI R4, RZ, 0x3, R2 ;  /* 0x00000003ff047819 */ /* 0x000fe40000011602 */
[----:B------:R-:W0:Y:S05]  /*15260*/  S2R R2, SR_TID.X ;  /* 0x0000000000027919 */ /* 0x000e2a0000002100 */
[----:B------:R-:W2:Y:S08]  /*15270*/  @P0 LDC R3, c[0x0][0x434] ;  /* 0x00010d00ff030b82 */ /* 0x000eb00000000800 */
[----:B---3--:R-:W3:Y:S01]  /*15280*/  @P0 LDC R7, c[0x0][0x438] ;  /* 0x00010e00ff070b82 */ /* 0x008ee20000000800 */
[----:B0-----:R-:W-:-:S05]  /*15290*/  IMAD.SHL.U32 R2, R2, 0x10, RZ ;  /* 0x0000001002027824 */ /* 0x001fca00078e00ff */
[----:B------:R-:W-:-:S04]  /*152a0*/  LOP3.LUT R2, R4, 0x70, R2, 0xf8, !PT ;  /* 0x0000007004027812 */ /* 0x000fc800078ef802 */
[C---:B------:R-:W-:Y:S01]  /*152b0*/  ISETP.GT.U32.AND P1, PT, R2.reuse, 0x5f, PT ;  /* 0x0000005f0200780c */ /* 0x040fe20003f24070 */
[----:B------:R-:W-:-:S04]  /*152c0*/  IMAD.IADD R8, R2, 0x1, R8 ;  /* 0x0000000102087824 */ /* 0x000fc800078e0208 */
[----:B--2---:R-:W-:-:S04]  /*152d0*/  @P0 IMAD.HI.U32 R2, R8, R3, RZ ;  /* 0x0000000308020227 */ /* 0x004fc800078e00ff */
[----:B------:R-:W-:Y:S01]  /*152e0*/  IMAD.MOV.U32 R9, RZ, RZ, R8 ;  /* 0x000000ffff097224 */ /* 0x000fe200078e0008 */
[----:B---3--:R-:W-:-:S03]  /*152f0*/  @P0 SHF.R.U32.HI R9, RZ, R7, R2 ;  /* 0x00000007ff090219 */ /* 0x008fc60000011602 */
[----:B------:R-:W0:Y:S01]  /*15300*/  @!P1 LDC.64 R4, c[0x0][0x428] ;  /* 0x00010a00ff049b82 */ /* 0x000e220000000a00 */
[----:B------:R-:W-:-:S07]  /*15310*/  @!P1 SHF.R.S32.HI R3, RZ, 0x1f, R9 ;  /* 0x0000001fff039819 */ /* 0x000fce0000011409 */
[----:B------:R-:W2:Y:S01]  /*15320*/  @!P1 LDC.64 R6, c[0x0][0x418] ;  /* 0x00010600ff069b82 */ /* 0x000ea20000000a00 */
[----:B0-----:R-:W-:-:S04]  /*15330*/  @!P1 IMAD R2, R30, R4, RZ ;  /* 0x000000041e029224 */ /* 0x001fc800078e02ff */
[----:B------:R-:W-:Y:S02]  /*15340*/  @!P1 IMAD R5, R25, R5, R2 ;  /* 0x0000000519059224 */ /* 0x000fe400078e0202 */
[----:B------:R-:W-:-:S04]  /*15350*/  @!P1 IMAD.MOV.U32 R2, RZ, RZ, R9 ;  /* 0x000000ffff029224 */ /* 0x000fc800078e0009 */
[----:B------:R-:W-:-:S04]  /*15360*/  @!P1 IMAD.WIDE.U32 R2, R25, R4, R2 ;  /* 0x0000000419029225 */ /* 0x000fc800078e0002 */
[----:B------:R-:W-:Y:S01]  /*15370*/  @!P1 IMAD.IADD R5, R5, 0x1, R3 ;  /* 0x0000000105059824 */ /* 0x000fe200078e0203 */
[C---:B--2---:R-:W-:Y:S01]  /*15380*/  @!P1 LEA R6, P0, R2.reuse, R6, 0x2 ;  /* 0x0000000602069211 */ /* 0x044fe200078010ff */
[----:B------:R-:W-:Y:S02]  /*15390*/  IMAD.MOV.U32 R4, RZ, RZ, RZ ;  /* 0x000000ffff047224 */ /* 0x000fe400078e00ff */
[----:B------:R-:W-:Y:S01]  /*153a0*/  IMAD.U32 R11, RZ, RZ, UR36 ;  /* 0x00000024ff0b7e24 */ /* 0x000fe2000f8e00ff */
        /* <DEDUP_REMOVED lines=13> */
[----:B------:R-:W-:Y:S01]  /*15480*/  ISETP.GT.AND P2, PT, R2, R31, PT ;  /* 0x0000001f0200720c */ /* 0x000fe20003f44270 */
[----:B0-----:R-:W-:-:S12]  /*15490*/  @!P1 BRA `(.L_x_2662) ;  /* 0x0000000000049947 */ /* 0x001fd80003800000 */
[----:B------:R-:W-:Y:S01]  /*154a0*/  BPT.TRAP 0x1 ;  /* 0x000000040000795c */ /* 0x000fe20000300000 */
.L_x_2662:
[----:B------:R-:W-:Y:S01]  /*154b0*/  IMAD R6, R18, 0x8, R17 ;  /* 0x0000000812067824 */ /* 0x000fe200078e0211 */
[----:B------:R-:W-:Y:S01]  /*154c0*/  SHF.L.U32 R21, R22, 0x1f, RZ ;  /* 0x0000001f16157819 */ /* 0x000fe200000006ff */
[----:B------:R-:W-:Y:S01]  /*154d0*/  BSSY B1, `(.L_x_2663) ;  /* 0x0000004000017945 */ /* 0x000fe20003800000 */
[----:B-1----:R-:W-:Y:S02]  /*154e0*/  SHF.R.S32.HI R19, RZ, 0x1f, R5 ;  /* 0x0000001fff137819 */ /* 0x002fe40000011405 */
[----:B------:R-:W0:Y:S02]  /*154f0*/  SYNCS.PHASECHK.TRANS64.TRYWAIT P0, [R6+URZ+0x22840], R21 ;  /* 0x02284015060075a7 */ /* 0x000e24000800017f */
[----:B0-----:R-:W-:Y:S05]  /*15500*/  @!P0 BRA `(.L_x_2664) ;  /* 0x0000003c00288947 */ /* 0x001fea0003800000 */
.L_x_2756:
[----:B------:R-:W-:Y:S05]  /*15510*/  BSYNC B1 ;  /* 0x0000000000017941 */ /* 0x000fea0003800000 */
.L_x_2663:
        /* <DEDUP_REMOVED lines=52> */
.L_x_2770:
        /* <DEDUP_REMOVED lines=8> */
.L_x_2666:
[----:B------:R-:W-:Y:S02]  /*158e0*/  PLOP3.LUT P1, PT, P1, P0, PT, 0xa2, 0x0 ;  /* 0x000000000000781c */ /* 0x000fe40000f21472 */
[----:B------:R-:W-:-:S08]  /*158f0*/  @P0 R2UR P1, UR4, R6 ;  /* 0x00000000060402ca */ /* 0x000fd00000020000 */
[----:B------:R-:W-:-:S05]  /*15900*/  @P0 PLOP3.LUT P0, PT, P1, PT, PT, 0x80, 0x0 ;  /* 0x000000000000081c */ /* 0x000fca0000f0f070 */
[----:B------:R-:W-:Y:S01]  /*15910*/  @!P1 SYNCS.ARRIVE.TRANS64.RED.A0T1 RZ, [UR4+0x22830], RZ ;  /* 0x022830ffffff99a7 */ /* 0x000fe20008200404 */
[----:B------:R-:W-:Y:S07]  /*15920*/  @!P1 ARRIVES.LDGSTSBAR.64.TRANSCNT [UR4+0x22830] ;  /* 0x02283000ff0099b0 */ /* 0x000fee0008000a84 */
[----:B------:R-:W-:Y:S05]  /*15930*/  @P0 BRA.U.ANY `(.L_x_2666) ;  /* 0xfffffffd00e80947 */ /* 0x000fea000393ffff */
[----:B------:R-:W-:Y:S01]  /*15940*/  NOP ;  /* 0x0000000000007918 */ /* 0x000fe20000000000 */
[----:B--2---:R-:W-:-:S05]  /*15950*/  IMAD.U32 R2, RZ, RZ, UR36 ;  /* 0x00000024ff027e24 */ /* 0x004fca000f8e00ff */
[----:B------:R-:W-:-:S13]  /*15960*/  ISETP.NE.AND P3, PT, R2, 0x3, PT ;  /* 0x000000030200780c */ /* 0x000fda0003f65270 */
[----:B------:R-:W-:Y:S05]  /*15970*/  @!P3 BRA `(.L_x_2667) ;  /* 0x000000000004b947 */ /* 0x000fea0003800000 */
[----:B------:R-:W-:Y:S01]  /*15980*/  BPT.TRAP 0x1 ;  /* 0x000000040000795c */ /* 0x000fe20000300000 */
.L_x_2667:
[----:B------:R2:W-:Y:S01]  /*15990*/  SYNCS.ARRIVE.TRANS64.A1T0 RZ, [R6+URZ+0x22830], RZ ;  /* 0x022830ff06ff79a7 */ /* 0x0005e2000810003f */
[----:B------:R-:W-:Y:S05]  /*159a0*/  @!P3 BRA `(.L_x_2668) ;  /* 0x000000000004b947 */ /* 0x000fea0003800000 */
[----:B------:R-:W-:Y:S01]  /*159b0*/  BPT.TRAP 0x1 ;  /* 0x000000040000795c */ /* 0x000fe20000300000 */
.L_x_2668:
[----:B------:R-:W3:Y:S01]  /*159c0*/  SYNCS.PHASECHK.TRANS64.TRYWAIT P0, [R6+URZ+0x22860], R21 ;  /* 0x02286015060075a7 */ /* 0x000ee2000800017f */
[----:B------:R-:W-:Y:S04]  /*159d0*/  BSSY B1, `(.L_x_2669) ;  /* 0x0000002000017945 */ /* 0x000fe80003800000 */
[----:B---3--:R-:W-:Y:S05]  /*159e0*/  @!P0 BRA `(.L_x_2670) ;  /* 0x0000003c00a88947 */ /* 0x008fea0003800000 */
.L_x_2771:
[----:B------:R-:W-:Y:S05]  /*159f0*/  BSYNC B1 ;  /* 0x0000000000017941 */ /* 0x000fea0003800000 */
.L_x_2669:
[----:B------:R-:W-:Y:S01]  /*15a00*/  ULDC.64 UR4, c[0x0][0x328] ;  /* 0x0000ca0000047ab9 */ /* 0x000fe20000000a00 */
[C---:B------:R-:W-:Y:S01]  /*15a10*/  LOP3.LUT P5, RZ, R16.reuse, 0x1, RZ, 0xc0, !PT ;  /* 0x0000000110ff7812 */ /* 0x040fe200078ac0ff */
[----:B------:R-:W-:Y:S01]  /*15a20*/  IMAD R2, R19, UR4, RZ ;  /* 0x0000000413027c24 */ /* 0x000fe2000f8e02ff */
[----:B------:R-:W-:Y:S01]  /*15a30*/  LOP3.LUT P4, RZ, R16, 0x10, RZ, 0xc0, !PT ;  /* 0x0000001010ff7812 */ /* 0x000fe2000788c0ff */
[----:B------:R-:W-:Y:S01]  /*15a40*/  IMAD R8, R18, 0x6000, R28 ;  /* 0x0000600012087824 */ /* 0x000fe200078e021c */
[C---:B------:R-:W-:Y:S01]  /*15a50*/  LOP3.LUT P3, RZ, R16.reuse, 0x8, RZ, 0xc0, !PT ;  /* 0x0000000810ff7812 */ /* 0x040fe2000786c0ff */
[C---:B-1----:R-:W-:Y:S01]  /*15a60*/  IMAD R7, R5.reuse, UR5, R2 ;  /* 0x0000000505077c24 */ /* 0x042fe2000f8e0202 */
[----:B------:R-:W-:Y:S01]  /*15a70*/  LOP3.LUT P1, RZ, R16, 0x4, RZ, 0xc0, !PT ;  /* 0x0000000410ff7812 */ /* 0x000fe2000782c0ff */
        /* <DEDUP_REMOVED lines=17> */
[----:B------:R-:W1:Y:S01]  /*15b90*/  SHFL.IDX PT, R14, R7, RZ, 0x181f ;  /* 0x00181fff070e7589 */ /* 0x000e6200000e0000 */
[----:B------:R-:W-:-:S03]  /*15ba0*/  IMAD R8, R8, 0x2, R17 ;  /* 0x0000000208087824 */ /* 0x000fc600078e0211 */
[----:B------:R-:W4:Y:S04]  /*15bb0*/  SHFL.IDX PT, R3, R9, RZ, 0x181f ;  /* 0x00181fff09037589 */ /* 0x000f2800000e0000 */
[----:B------:R-:W-:Y:S04]  /*15bc0*/  SHFL.IDX PT, R5, R9, 0x1, 0x181f ;  /* 0x00381f0009057f89 */ /* 0x000fe800000e0000 */
[----:B------:R-:W-:Y:S01]  /*15bd0*/  SHFL.IDX PT, R19, R9, 0x2, 0x181f ;  /* 0x00581f0009137f89 */ /* 0x000fe200000e0000 */
[----:B-1----:R-:W-:-:S03]  /*15be0*/  IADD3 R2, P0, R14, R0, RZ ;  /* 0x000000000e027210 */ /* 0x002fc60007f1e0ff */
[----:B------:R-:W1:Y:S02]  /*15bf0*/  SHFL.IDX PT, R14, R7, 0x1, 0x181f ;  /* 0x00381f00070e7f89 */ /* 0x000e6400000e0000 */
[----:B----4-:R-:W-:-:S05]  /*15c00*/  IMAD.X R3, RZ, RZ, R3, P0 ;  /* 0x000000ffff037224 */ /* 0x010fca00000e0603 */
[----:B------:R-:W-:Y:S04]  /*15c10*/  LDGSTS.E.BYPASS.LTC128B.128 [R8+0x400], desc[UR46][R2.64], !P5 ;  /* 0x0040000002087fae */ /* 0x000fe8000e901d6e */
[----:B------:R-:W-:Y:S04]  /*15c20*/  LDGSTS.E.BYPASS.LTC128B.128 [R8+0x3400], desc[UR46][R2.64+0x80], !P4 ;  /* 0x0340008002087fae */ /* 0x000fe8000e101d6e */
[----:B------:R-:W-:Y:S04]  /*15c30*/  LDGSTS.E.BYPASS.LTC128B.128 [R8+0x6400], desc[UR46][R2.64+0x100], !P3 ;  /* 0x0640010002087fae */ /* 0x000fe8000d901d6e */
[----:B------:R4:W-:Y:S01]  /*15c40*/  LDGSTS.E.BYPASS.LTC128B.128 [R8+0x9400], desc[UR46][R2.64+0x180], !P1 ;  /* 0x0940018002087fae */ /* 0x0009e2000c901d6e */
[----:B-1----:R-:W-:-:S03]  /*15c50*/  IADD3 R4, P0, R14, R0, RZ ;  /* 0x000000000e047210 */ /* 0x002fc60007f1e0ff */
[----:B------:R-:W4:Y:S02]  /*15c60*/  SHFL.IDX PT, R14, R7, 0x2, 0x181f ;  /* 0x00581f00070e7f89 */ /* 0x000f2400000e0000 */
[----:B------:R-:W-:-:S05]  /*15c70*/  IMAD.X R5, RZ, RZ, R5, P0 ;  /* 0x000000ffff057224 */ /* 0x000fca00000e0605 */
[----:B------:R-:W-:Y:S04]  /*15c80*/  LDGSTS.E.BYPASS.LTC128B.128 [R8+0xc00], desc[UR46][R4.64], !P5 ;  /* 0x00c0000004087fae */ /* 0x000fe8000e901d6e */
[----:B------:R-:W-:Y:S04]  /*15c90*/  LDGSTS.E.BYPASS.LTC128B.128 [R8+0x3c00], desc[UR46][R4.64+0x80], !P4 ;  /* 0x03c0008004087fae */ /* 0x000fe8000e101d6e */
[----:B------:R-:W-:Y:S04]  /*15ca0*/  LDGSTS.E.BYPASS.LTC128B.128 [R8+0x6c00], desc[UR46][R4.64+0x100], !P3 ;  /* 0x06c0010004087fae */ /* 0x000fe8000d901d6e */
[----:B------:R1:W-:Y:S01]  /*15cb0*/  LDGSTS.E.BYPASS.LTC128B.128 [R8+0x9c00], desc[UR46][R4.64+0x180], !P1 ;  /* 0x09c0018004087fae */ /* 0x0003e2000c901d6e */
[----:B----4-:R-:W-:-:S03]  /*15cc0*/  IADD3 R2, P0, R14, R0, RZ ;  /* 0x000000000e027210 */ /* 0x010fc60007f1e0ff */
[----:B------:R-:W4:Y:S02]  /*15cd0*/  SHFL.IDX PT, R14, R7, 0x3, 0x181f ;  /* 0x00781f00070e7f89 */ /* 0x000f2400000e0000 */
[----:B------:R-:W-:Y:S02]  /*15ce0*/  IMAD.X R3, RZ, RZ, R19, P0 ;  /* 0x000000ffff037224 */ /* 0x000fe400000e0613 */
[----:B------:R-:W-:Y:S04]  /*15cf0*/  SHFL.IDX PT, R19, R9, 0x4, 0x181f ;  /* 0x00981f0009137f89 */ /* 0x000fe800000e0000 */
[----:B-1----:R-:W1:Y:S04]  /*15d00*/  SHFL.IDX PT, R5, R9, 0x3, 0x181f ;  /* 0x00781f0009057f89 */ /* 0x002e6800000e0000 */
[----:B------:R-:W-:Y:S04]  /*15d10*/  LDGSTS.E.BYPASS.LTC128B.128 [R8+0x1400], desc[UR46][R2.64], !P5 ;  /* 0x0140000002087fae */ /* 0x000fe8000e901d6e */
[----:B------:R-:W-:Y:S04]  /*15d20*/  LDGSTS.E.BYPASS.LTC128B.128 [R8+0x4400], desc[UR46][R2.64+0x80], !P4 ;  /* 0x0440008002087fae */ /* 0x000fe8000e101d6e */
[----:B------:R-:W-:Y:S01]  /*15d30*/  LDGSTS.E.BYPASS.LTC128B.128 [R8+0x7400], desc[UR46][R2.64+0x100], !P3 ;  /* 0x0740010002087fae */ /* 0x000fe2000d901d6e */
[----:B----4-:R-:W-:-:S03]  /*15d40*/  IADD3 R4, P0, R14, R0, RZ ;  /* 0x000000000e047210 */ /* 0x010fc60007f1e0ff */
[----:B------:R4:W-:Y:S04]  /*15d50*/  LDGSTS.E.BYPASS.LTC128B.128 [R8+0xa400], desc[UR46][R2.64+0x180], !P1 ;  /* 0x0a40018002087fae */ /* 0x0009e8000c901d6e */
[----:B------:R-:W4:Y:S01]  /*15d60*/  SHFL.IDX PT, R14, R7, 0x4, 0x181f ;  /* 0x00981f00070e7f89 */ /* 0x000f2200000e0000 */
[----:B-1----:R-:W-:-:S03]  /*15d70*/  IMAD.X R5, RZ, RZ, R5, P0 ;  /* 0x000000ffff057224 */ /* 0x002fc600000e0605 */
[----:B------:R-:W1:Y:S04]  /*15d80*/  SHFL.IDX PT, R9, R9, 0x5, 0x181f ;  /* 0x00b81f0009097f89 */ /* 0x000e6800000e0000 */
[----:B------:R0:W-:Y:S04]  /*15d90*/  LDGSTS.E.BYPASS.LTC128B.128 [R8+0x1c00], desc[UR46][R4.64], !P5 ;  /* 0x01c0000004087fae */ /* 0x0001e8000e901d6e */
[----:B------:R0:W-:Y:S04]  /*15da0*/  LDGSTS.E.BYPASS.LTC128B.128 [R8+0x4c00], desc[UR46][R4.64+0x80], !P4 ;  /* 0x04c0008004087fae */ /* 0x0001e8000e101d6e */
[----:B------:R0:W-:Y:S04]  /*15db0*/  LDGSTS.E.BYPASS.LTC128B.128 [R8+0x7c00], desc[UR46][R4.64+0x100], !P3 ;  /* 0x07c0010004087fae */ /* 0x0001e8000d901d6e */
[----:B------:R0:W-:Y:S01]  /*15dc0*/  LDGSTS.E.BYPASS.LTC128B.128 [R8+0xac00], desc[UR46][R4.64+0x180], !P1 ;  /* 0x0ac0018004087fae */ /* 0x0001e2000c901d6e */
[----:B----4-:R-:W-:-:S03]  /*15dd0*/  IADD3 R2, P0, R14, R0, RZ ;  /* 0x000000000e027210 */ /* 0x010fc60007f1e0ff */
[----:B------:R0:W4:Y:S02]  /*15de0*/  SHFL.IDX PT, R14, R7, 0x5, 0x181f ;  /* 0x00b81f00070e7f89 */ /* 0x00012400000e0000 */
[----:B------:R-:W-:-:S05]  /*15df0*/  IMAD.X R3, RZ, RZ, R19, P0 ;  /* 0x000000ffff037224 */ /* 0x000fca00000e0613 */
[----:B------:R0:W-:Y:S04]  /*15e00*/  LDGSTS.E.BYPASS.LTC128B.128 [R8+0x2400], desc[UR46][R2.64], !P5 ;  /* 0x0240000002087fae */ /* 0x0001e8000e901d6e */
[----:B------:R0:W-:Y:S04]  /*15e10*/  LDGSTS.E.BYPASS.LTC128B.128 [R8+0x5400], desc[UR46][R2.64+0x80], !P4 ;  /* 0x0540008002087fae */ /* 0x0001e8000e101d6e */
[----:B------:R0:W-:Y:S04]  /*15e20*/  LDGSTS.E.BYPASS.LTC128B.128 [R8+0x8400], desc[UR46][R2.64+0x100], !P3 ;  /* 0x0840010002087fae */ /* 0x0001e8000d901d6e */
[----:B-1----:R0:W-:Y:S02]  /*15e30*/  LDGSTS.E.BYPASS.LTC128B.128 [R8+0xb400], desc[UR46][R2.64+0x180], !P1 ;  /* 0x0b40018002087fae */ /* 0x0021e4000c901d6e */
.L_x_2785:
        /* <DEDUP_REMOVED lines=11> */
.L_x_2672:
        /* <DEDUP_REMOVED lines=11> */
.L_x_2673:
[----:B------:R0:W-:Y:S01]  /*15fa0*/  SYNCS.ARRIVE.TRANS64.A1T0 RZ, [R6+URZ+0x22850], RZ ;  /* 0x022850ff06ff79a7 */ /* 0x0001e2000810003f */
[----:B------:R-:W-:Y:S05]  /*15fb0*/  @P2 BRA `(.L_x_2674) ;  /* 0xfffffff0008c2947 */ /* 0x000fea000383ffff */
.L_x_2661:
[----:B------:R-:W-:Y:S05]  /*15fc0*/  BSYNC B0 ;  /* 0x0000000000007941 */ /* 0x000fea0003800000 */
.L_x_2660:
[----:B------:R-:W4:Y:S01]  /*15fd0*/  S2R R2, SR_TID.X ;  /* 0x0000000000027919 */ /* 0x000f220000002100 */
[----:B------:R-:W-:Y:S01]  /*15fe0*/  VIADD R18, R18, 0x1 ;  /* 0x0000000112127836 */ /* 0x000fe20000000000 */
[----:B------:R-:W-:Y:S04]  /*15ff0*/  BSSY B0, `(.L_x_2675) ;  /* 0x0000012000007945 */ /* 0x000fe80003800000 */
[----:B------:R-:W-:-:S04]  /*16000*/  ISETP.NE.AND P0, PT, R18, 0x2, PT ;  /* 0x000000021200780c */ /* 0x000fc80003f05270 */
[----:B------:R-:W-:Y:S02]  /*16010*/  SEL R5, RZ, 0x1, P0 ;  /* 0x00000001ff057807 */ /* 0x000fe40000000000 */
[----:B----4-:R-:W-:-:S04]  /*16020*/  LOP3.LUT R2, R2, 0x7f, RZ, 0xc0, !PT ;  /* 0x0000007f02027812 */ /* 0x010fc800078ec0ff */
[----:B------:R-:W-:-:S13]  /*16030*/  ISETP.NE.AND P1, PT, R2, RZ, PT ;  /* 0x000000ff0200720c */ /* 0x000fda0003f25270 */
[----:B------:R-:W-:Y:S05]  /*16040*/  @P1 BRA `(.L_x_2676) ;  /* 0x0000000000301947 */ /* 0x000fea0003800000 */
[----:B------:R-:W4:Y:S01]  /*16050*/  S2R R7, SR_LANEID ;  /* 0x0000000000077919 */ /* 0x000f220000000000 */
[----:B------:R-:W-:Y:S01]  /*16060*/  VOTEU.ANY UR4, UPT, PT ;  /* 0x0000000000047886 */ /* 0x000fe200038e0100 */
[----:B------:R-:W5:Y:S01]  /*16070*/  LDC.64 R2, c[0x0][0xc60] ;  /* 0x00031800ff027b82 */ /* 0x000f620000000a00 */
[----:B------:R-:W4:Y:S02]  /*16080*/  FLO.U32 R0, UR4 ;  /* 0x0000000400007d00 */ /* 0x000f2400080e0000 */
[----:B----4-:R-:W-:-:S06]  /*16090*/  ISETP.EQ.U32.AND P1, PT, R0, R7, PT ;  /* 0x000000070000720c */ /* 0x010fcc0003f22070 */
[----:B------:R-:W5:Y:S07]  /*160a0*/  POPC R7, UR4 ;  /* 0x0000000400077d09 */ /* 0x000f6e0008000000 */
[----:B-----5:R-:W4:Y:S01]  /*160b0*/  @P1 ATOMG.E.ADD.STRONG.GPU PT, R3, desc[UR46][R2.64], R7 ;  /* 0x00000007020319a8 */ /* 0x020f2200081ee1ee */
[----:B------:R-:W5:Y:S02]  /*160c0*/  S2R R4, SR_LTMASK ;  /* 0x0000000000047919 */ /* 0x000f640000003900 */
[----:B-----5:R-:W-:-:S04]  /*160d0*/  LOP3.LUT R4, R4, UR4, RZ, 0xc0, !PT ;  /* 0x0000000404047c12 */ /* 0x020fc8000f8ec0ff */
[----:B------:R-:W5:Y:S01]  /*160e0*/  POPC R9, R4 ;  /* 0x0000000400097309 */ /* 0x000f620000000000 */
[----:B----4-:R-:W5:Y:S02]  /*160f0*/  SHFL.IDX PT, R0, R3, R0, 0x1f ;  /* 0x00001f0003007589 */ /* 0x010f6400000e0000 */
[----:B-----5:R-:W-:-:S07]  /*16100*/  IADD3 R24, R0, UR37, R9 ;  /* 0x0000002500187c10 */ /* 0x020fce000fffe009 */
.L_x_2676:
[----:B------:R-:W-:Y:S05]  /*16110*/  BSYNC B0 ;  /* 0x0000000000007941 */ /* 0x000fea0003800000 */
.L_x_2675:
[----:B------:R-:W-:Y:S02]  /*16120*/  SEL R18, R18, RZ, P0 ;  /* 0x000000ff12127207 */ /* 0x000fe40000000000 */
[----:B------:R-:W-:-:S07]  /*16130*/  LOP3.LUT R22, R22, R5, RZ, 0x3c, !PT ;  /* 0x0000000516167212 */ /* 0x000fce00078e3cff */
.L_x_2635:
[----:B------:R-:W-:Y:S05]  /*16140*/  BSYNC B7 ;  /* 0x0000000000077941 */ /* 0x000fea0003800000 */
.L_x_2633:
[----:B------:R-:W-:-:S13]  /*16150*/  LOP3.LUT P0, RZ, R16, 0x400, RZ, 0xc0, !PT ;  /* 0x0000040010ff7812 */ /* 0x000fda000780c0ff */
[----:B------:R-:W-:Y:S05]  /*16160*/  @!P0 BRA `(.L_x_2677) ;  /* 0x0000000000248947 */ /* 0x000fea0003800000 */
[----:B------:R-:W-:Y:S05]  /*16170*/  WARPSYNC.ALL ;  /* 0x0000000000007948 */ /* 0x000fea0003800000 */
[----:B------:R-:W4:Y:S08]  /*16180*/  S2UR UR5, SR_CgaCtaId ;  /* 0x00000000000579c3 */ /* 0x000f300000008800 */
[----:B------:R-:W-:Y:S06]  /*16190*/  BAR.SYNC.DEFER_BLOCKING 0x5, 0x180 ;  /* 0x0146000000007b1d */ /* 0x000fec0000010000 */
[----:B------:R-:W-:-:S02]  /*161a0*/  UMOV UR4, 0x400 ;  /* 0x0000040000047882 */ /* 0x000fc40000000000 */
[----:B----4-:R-:W-:-:S06]  /*161b0*/  ULEA UR4, UR5, UR4, 0x18 ;  /* 0x0000000405047291 */ /* 0x010fcc000f8ec03f */
[----:B------:R-:W-:-:S05]  /*161c0*/  IMAD.U32 R17, RZ, RZ, UR4 ;  /* 0x00000004ff117e24 */ /* 0x000fca000f8e00ff */
[----:B------:R4:W0:Y:S01]  /*161d0*/  LDS.128 R24, [R17+0x228d0] ;  /* 0x0228d00011187984 */ /* 0x0008220000000c00 */
[----:B------:R-:W-:Y:S06]  /*161e0*/  BAR.ARV 0x4, 0x180 ;  /* 0x0106000000007b1d */ /* 0x000fec0000002000 */
[----:B------:R-:W-:Y:S05]  /*161f0*/  BRA `(.L_x_2678) ;  /* 0x0000000800cc7947 */ /* 0x000fea0003800000 */
.L_x_2677:
[----:B------:R-:W4:Y:S01]  /*16200*/  S2R R8, SR_TID.X ;  /* 0x0000000000087919 */ /* 0x000f220000002100 */
[----:B------:R-:W-:Y:S01]  /*16210*/  UMOV UR4, 0xffffffff ;  /* 0xffffffff00047882 */ /* 0x000fe20000000000 */
[----:B----4-:R-:W-:-:S04]  /*16220*/  LOP3.LUT R8, R8, 0x1f, RZ, 0xc0, !PT ;  /* 0x0000001f08087812 */ /* 0x010fc800078ec0ff */
[----:B------:R-:W-:Y:S01]  /*16230*/  ISETP.NE.AND P0, PT, R8, 0x1f, PT ;  /* 0x0000001f0800780c */ /* 0x000fe20003f05270 */
[----:B------:R-:W-:-:S12]  /*16240*/  BRA.DIV UR4, `(.L_x_2679) ;  /* 0x0000003e046c7947 */ /* 0x000fd8000b800000 */
[----:B------:R-:W-:Y:S01]  /*16250*/  IMAD.IADD R5, R27, 0x1, R8 ;  /* 0x000000011b057824 */ /* 0x000fe200078e0208 */
[----:B------:R-:W-:-:S04]  /*16260*/  ULDC UR4, c[0x0][0xc3c] ;  /* 0x00030f0000047ab9 */ /* 0x000fc80000000800 */
[----:B------:R-:W-:-:S13]  /*16270*/  ISETP.GE.OR P1, PT, R5, UR4, !P0 ;  /* 0x0000000405007c0c */ /* 0x000fda000c726670 */
[----:B------:R-:W4:Y:S02]  /*16280*/  @!P1 LDC.64 R2, c[0x0][0xc80] ;  /* 0x00032000ff029b82 */ /* 0x000f240000000a00 */
[----:B----4-:R-:W-:-:S06]  /*16290*/  @!P1 IMAD.WIDE R2, R5, 0x4, R2 ;  /* 0x0000000405029825 */ /* 0x010fcc00078e0202 */
[----:B------:R-:W4:Y:S01]  /*162a0*/  @!P1 LDG.E R2, desc[UR46][R2.64] ;  /* 0x0000002e02029981 */ /* 0x000f22000c1e1900 */
[----:B------:R-:W-:Y:S01]  /*162b0*/  IMAD.MOV.U32 R5, RZ, RZ, RZ ;  /* 0x000000ffff057224 */ /* 0x000fe200078e00ff */
[C---:B------:R-:W-:Y:S02]  /*162c0*/  ISETP.GE.U32.AND P2, PT, R8.reuse, 0x2, PT ;  /* 0x000000020800780c */ /* 0x040fe40003f46070 */
[C---:B------:R-:W-:Y:S01]  /*162d0*/  ISETP.GE.U32.AND P3, PT, R8.reuse, 0x4, PT ;  /* 0x000000040800780c */ /* 0x040fe20003f66070 */
[----:B------:R-:W-:Y:S01]  /*162e0*/  SHFL.IDX PT, R0, R24, RZ, 0x1f ;  /* 0x00001fff18007589 */ /* 0x000fe200000e0000 */
[C---:B------:R-:W-:Y:S02]  /*162f0*/  ISETP.GE.U32.AND P4, PT, R8.reuse, 0x8, PT ;  /* 0x000000080800780c */ /* 0x040fe40003f86070 */
[C---:B------:R-:W-:Y:S01]  /*16300*/  ISETP.GE.U32.AND P5, PT, R8.reuse, 0x10, PT ;  /* 0x000000100800780c */ /* 0x040fe20003fa6070 */
[----:B------:R-:W-:Y:S01]  /*16310*/  SHFL.IDX PT, R4, R24, 0x1, 0x1f ;  /* 0x00201f0018047f89 */ /* 0x000fe200000e0000 */
[----:B----4-:R-:W-:Y:S01]  /*16320*/  @!P1 IMAD.MOV.U32 R5, RZ, RZ, R2 ;  /* 0x000000ffff059224 */ /* 0x010fe200078e0002 */
[----:B------:R-:W-:-:S04]  /*16330*/  ISETP.NE.AND P1, PT, R8, RZ, PT ;  /* 0x000000ff0800720c */ /* 0x000fc80003f25270 */
[----:B------:R-:W0:Y:S02]  /*16340*/  SHFL.UP PT, R14, R5, 0x1, RZ ;  /* 0x04200000050e7989 */ /* 0x000e2400000e00ff */
[----:B0-23--:R-:W-:-:S05]  /*16350*/  SEL R6, R14, RZ, P1 ;  /* 0x000000ff0e067207 */ /* 0x00dfca0000800000 */
        /* <DEDUP_REMOVED lines=13> */
[----:B------:R0:W2:Y:S02]  /*16430*/  SHFL.IDX PT, R14, R6, 0x1f, 0x1f ;  /* 0x03e01f00060e7f89 */ /* 0x0000a400000e0000 */
.L_x_2795:
[----:B------:R-:W-:Y:S02]  /*16440*/  ULDC UR4, c[0x0][0xc38] ;  /* 0x00030e0000047ab9 */ /* 0x000fe40000000800 */
[----:B------:R-:W-:-:S04]  /*16450*/  IMAD.U32 R7, RZ, RZ, UR4 ;  /* 0x00000004ff077e24 */ /* 0x000fc8000f8e00ff */
[----:B--2---:R-:W-:-:S04]  /*16460*/  IMAD R14, R14, R7, RZ ;  /* 0x000000070e0e7224 */ /* 0x004fc800078e02ff */
[----:B------:R-:W-:-:S05]  /*16470*/  IMAD.IADD R9, R4, 0x1, R14 ;  /* 0x0000000104097824 */ /* 0x000fca00078e020e */
[----:B------:R-:W-:-:S13]  /*16480*/  ISETP.GT.AND P6, PT, R9, R0, PT ;  /* 0x000000000900720c */ /* 0x000fda0003fc4270 */
[----:B------:R-:W-:Y:S05]  /*16490*/  @P6 BRA `(.L_x_2680) ;  /* 0x00000000009c6947 */ /* 0x000fea0003800000 */
.L_x_2685:
[----:B------:R-:W2:Y:S01]  /*164a0*/  LDC R2, c[0x0][0xc3c] ;  /* 0x00030f00ff027b82 */ /* 0x000ea20000000800 */
[----:B------:R-:W-:-:S05]  /*164b0*/  VIADD R27, R27, 0x1f ;  /* 0x0000001f1b1b7836 */ /* 0x000fca0000000000 */
[----:B--2---:R-:W-:-:S13]  /*164c0*/  ISETP.GE.AND P6, PT, R27, R2, PT ;  /* 0x000000021b00720c */ /* 0x004fda0003fc6270 */
[----:B------:R-:W-:Y:S05]  /*164d0*/  @P6 BRA `(.L_x_2681) ;  /* 0x0000000400d06947 */ /* 0x000fea0003800000 */
[----:B------:R-:W2:Y:S01]  /*164e0*/  S2R R3, SR_TID.X ;  /* 0x0000000000037919 */ /* 0x000ea20000002100 */
[----:B------:R-:W-:Y:S01]  /*164f0*/  BSSY B0, `(.L_x_2682) ;  /* 0x0000009000007945 */ /* 0x000fe20003800000 */
[----:B------:R-:W-:Y:S01]  /*16500*/  IMAD.MOV.U32 R5, RZ, RZ, RZ ;  /* 0x000000ffff057224 */ /* 0x000fe200078e00ff */
[----:B--2---:R-:W-:-:S05]  /*16510*/  LOP3.LUT R3, R3, 0x1f, RZ, 0xc0, !PT ;  /* 0x0000001f03037812 */ /* 0x004fca00078ec0ff */
[----:B------:R-:W-:-:S05]  /*16520*/  IMAD.IADD R7, R27, 0x1, R3 ;  /* 0x000000011b077824 */ /* 0x000fca00078e0203 */
[----:B------:R-:W-:-:S13]  /*16530*/  ISETP.GE.OR P6, PT, R7, R2, !P0 ;  /* 0x000000020700720c */ /* 0x000fda00047c6670 */
[----:B------:R-:W-:Y:S05]  /*16540*/  @P6 BRA `(.L_x_2683) ;  /* 0x00000000000c6947 */ /* 0x000fea0003800000 */
[----:B------:R-:W2:Y:S02]  /*16550*/  LDC.64 R2, c[0x0][0xc80] ;  /* 0x00032000ff027b82 */ /* 0x000ea40000000a00 */
[----:B--2---:R-:W-:-:S05]  /*16560*/  IMAD.WIDE R2, R7, 0x4, R2 ;  /* 0x0000000407027825 */ /* 0x004fca00078e0202 */
[----:B------:R2:W5:Y:S02]  /*16570*/  LDG.E R5, desc[UR46][R2.64] ;  /* 0x0000002e02057981 */ /* 0x000564000c1e1900 */
.L_x_2683:
[----:B------:R-:W-:Y:S05]  /*16580*/  BSYNC B0 ;  /* 0x0000000000007941 */ /* 0x000fea0003800000 */
.L_x_2682:
[----:B------:R-:W-:-:S03]  /*16590*/  UMOV UR4, 0xffffffff ;  /* 0xffffffff00047882 */ /* 0x000fc60000000000 */
[----:B------:R-:W-:Y:S05]  /*165a0*/  BRA.DIV UR4, `(.L_x_2684) ;  /* 0x0000003e04b87947 */ /* 0x000fea000b800000 */
[----:B-----5:R-:W3:Y:S02]  /*165b0*/  SHFL.UP PT, R14, R5, 0x1, RZ ;  /* 0x04200000050e7989 */ /* 0x020ee400000e00ff */
[----:B---3--:R-:W-:-:S05]  /*165c0*/  SEL R14, R14, RZ, P1 ;  /* 0x000000ff0e0e7207 */ /* 0x008fca0000800000 */
[----:B------:R-:W-:-:S05]  /*165d0*/  IMAD.IADD R13, R5, 0x1, R14 ;  /* 0x00000001050d7824 */ /* 0x000fca00078e020e */
[----:B------:R-:W2:Y:S02]  /*165e0*/  SHFL.UP PT, R14, R13, 0x2, RZ ;  /* 0x044000000d0e7989 */ /* 0x000ea400000e00ff */
[----:B--2---:R-:W-:-:S05]  /*165f0*/  SEL R2, R14, RZ, P2 ;  /* 0x000000ff0e027207 */ /* 0x004fca0001000000 */
        /* <DEDUP_REMOVED lines=9> */
[----:B0-----:R-:W-:-:S05]  /*16690*/  IMAD.IADD R6, R4, 0x1, R7 ;  /* 0x0000000104067824 */ /* 0x001fca00078e0207 */
[----:B------:R0:W2:Y:S02]  /*166a0*/  SHFL.IDX PT, R14, R6, 0x1f, 0x1f ;  /* 0x03e01f00060e7f89 */ /* 0x0000a400000e0000 */
.L_x_2803:
[----:B------:R-:W-:Y:S02]  /*166b0*/  ULDC UR4, c[0x0][0xc38] ;  /* 0x00030e0000047ab9 */ /* 0x000fe40000000800 */
[----:B------:R-:W-:-:S04]  /*166c0*/  IMAD.U32 R7, RZ, RZ, UR4 ;  /* 0x00000004ff077e24 */ /* 0x000fc8000f8e00ff */
[----:B--2---:R-:W-:-:S04]  /*166d0*/  IMAD R14, R14, R7, RZ ;  /* 0x000000070e0e7224 */ /* 0x004fc800078e02ff */
[----:B------:R-:W-:-:S05]  /*166e0*/  IMAD.IADD R9, R14, 0x1, R9 ;  /* 0x000000010e097824 */ /* 0x000fca00078e0209 */
[----:B------:R-:W-:-:S13]  /*166f0*/  ISETP.GT.AND P6, PT, R9, R0, PT ;  /* 0x000000000900720c */ /* 0x000fda0003fc4270 */
[----:B------:R-:W-:Y:S05]  /*16700*/  @!P6 BRA `(.L_x_2685) ;  /* 0xfffffffc0064e947 */ /* 0x000fea000383ffff */
.L_x_2680:
[----:B------:R-:W-:Y:S01]  /*16710*/  IMAD.IADD R24, R9, 0x1, -R14 ;  /* 0x0000000109187824 */ /* 0x000fe200078e0a0e */
[----:B------:R-:W-:-:S03]  /*16720*/  UMOV UR4, 0xffffffff ;  /* 0xffffffff00047882 */ /* 0x000fc60000000000 */
[----:B------:R-:W-:-:S05]  /*16730*/  IMAD R3, R6, R7, R24 ;  /* 0x0000000706037224 */ /* 0x000fca00078e0218 */
[----:B------:R-:W-:Y:S01]  /*16740*/  ISETP.GT.AND P6, PT, R3, R0, PT ;  /* 0x000000000300720c */ /* 0x000fe20003fc4270 */
[----:B------:R-:W-:-:S12]  /*16750*/  BRA.DIV UR4, `(.L_x_2686) ;  /* 0x0000004204087947 */ /* 0x000fd8000b800000 */
[----:B------:R-:W-:-:S04]  /*16760*/  VOTE.ANY R2, PT, !P6 ;  /* 0x0000000000027806 */ /* 0x000fc800070e0100 */
[----:B------:R-:W2:Y:S02]  /*16770*/  POPC R4, R2 ;  /* 0x0000000200047309 */ /* 0x000ea40000000000 */
[----:B--2---:R2:W3:Y:S02]  /*16780*/  SHFL.IDX PT, R5, R5, R4, 0x1f ;  /* 0x00001f0405057589 */ /* 0x0044e400000e0000 */
.L_x_2807:
[----:B------:R-:W-:Y:S01]  /*16790*/  ISETP.NE.AND P0, PT, R2, RZ, PT ;  /* 0x000000ff0200720c */ /* 0x000fe20003f05270 */
[----:B------:R-:W-:-:S12]  /*167a0*/  IMAD.MOV.U32 R14, RZ, RZ, RZ ;  /* 0x000000ffff0e7224 */ /* 0x000fd800078e00ff */
[----:B------:R-:W-:Y:S05]  /*167b0*/  @!P0 BRA `(.L_x_2687) ;  /* 0x0000000000108947 */ /* 0x000fea0003800000 */
[----:B------:R-:W-:Y:S01]  /*167c0*/  UMOV UR4, 0xffffffff ;  /* 0xffffffff00047882 */ /* 0x000fe20000000000 */
[----:B------:R-:W-:Y:S02]  /*167d0*/  VIADD R12, R4, 0xffffffff ;  /* 0xffffffff040c7836 */ /* 0x000fe40000000000 */
[----:B------:R-:W-:Y:S05]  /*167e0*/  BRA.DIV UR4, `(.L_x_2688) ;  /* 0x00000042042c7947 */ /* 0x000fea000b800000 */
[----:B------:R4:W0:Y:S02]  /*167f0*/  SHFL.IDX PT, R14, R6, R12, 0x1f ;  /* 0x00001f0c060e7589 */ /* 0x00082400000e0000 */
.L_x_2687:
[----:B------:R-:W5:Y:S01]  /*16800*/  LDC.64 R2, c[0x0][0xc90] ;  /* 0x00032400ff027b82 */ /* 0x000f620000000a00 */
[----:B------:R-:W-:-:S04]  /*16810*/  IMAD.IADD R27, R4, 0x1, R27 ;  /* 0x00000001041b7824 */ /* 0x000fc800078e021b */
[----:B-----5:R-:W-:-:S05]  /*16820*/  IMAD.WIDE R2, R27, 0x4, R2 ;  /* 0x000000041b027825 */ /* 0x020fca00078e0202 */
[----:B0---4-:R0:W2:Y:S01]  /*16830*/  LDG.E R6, desc[UR46][R2.64] ;  /* 0x0000002e02067981 */ /* 0x0110a2000c1e1900 */
[----:B------:R-:W-:Y:S02]  /*16840*/  IMAD R24, R14, R7, R24 ;  /* 0x000000070e187224 */ /* 0x000fe400078e0218 */
[----:B0-----:R-:W-:Y:S02]  /*16850*/  IMAD.MOV.U32 R2, RZ, RZ, RZ ;  /* 0x000000ffff027224 */ /* 0x001fe400078e00ff */
[----:B--23--:R-:W-:-:S05]  /*16860*/  IMAD R4, R5, R6, RZ ;  /* 0x0000000605047224 */ /* 0x00cfca00078e02ff */
[----:B------:R-:W-:-:S04]  /*16870*/  IABS R8, R4 ;  /* 0x0000000400087213 */ /* 0x000fc80000000000 */
[----:B------:R-:W0:Y:S08]  /*16880*/  I2F.RP R10, R8 ;  /* 0x00000008000a7306 */ /* 0x000e300000209400 */
[----:B0-----:R-:W0:Y:S02]  /*16890*/  MUFU.RCP R10, R10 ;  /* 0x0000000a000a7308 */ /* 0x001e240000001000 */
[----:B0-----:R-:W-:-:S06]  /*168a0*/  VIADD R11, R10, 0xffffffe ;  /* 0x0ffffffe0a0b7836 */ /* 0x001fcc0000000000 */
[----:B------:R-:W0:Y:S02]  /*168b0*/  F2I.FTZ.U32.TRUNC.NTZ R3, R11 ;  /* 0x0000000b00037305 */ /* 0x000e24000021f000 */
[----:B0-----:R-:W-:-:S04]  /*168c0*/  IMAD.MOV R9, RZ, RZ, -R3 ;  /* 0x000000ffff097224 */ /* 0x001fc800078e0a03 */
[----:B------:R-:W-:-:S04]  /*168d0*/  IMAD R9, R9, R8, RZ ;  /* 0x0000000809097224 */ /* 0x000fc800078e02ff */
[----:B------:R-:W-:-:S04]  /*168e0*/  IMAD.HI.U32 R2, R3, R9, R2 ;  /* 0x0000000903027227 */ /* 0x000fc800078e0002 */
[----:B------:R-:W-:Y:S01]  /*168f0*/  IMAD.IADD R9, R0, 0x1, -R24 ;  /* 0x0000000100097824 */ /* 0x000fe200078e0a18 */
[----:B------:R-:W-:-:S04]  /*16900*/  IABS R0, R4 ;  /* 0x0000000400007213 */ /* 0x000fc80000000000 */
[----:B------:R-:W-:Y:S01]  /*16910*/  IABS R3, R9 ;  /* 0x0000000900037213 */ /* 0x000fe20000000000 */
[----:B------:R-:W-:-:S04]  /*16920*/  IMAD.MOV R0, RZ, RZ, -R0 ;  /* 0x000000ffff007224 */ /* 0x000fc800078e0a00 */
        /* <DEDUP_REMOVED lines=12> */
[----:B------:R-:W-:Y:S02]  /*169f0*/  IMAD R0, R6, R2, RZ ;  /* 0x0000000206007224 */ /* 0x000fe400078e02ff */
[----:B------:R-:W-:Y:S02]  /*16a00*/  IMAD.MOV R2, RZ, RZ, -R2 ;  /* 0x000000ffff027224 */ /* 0x000fe400078e0a02 */
[----:B------:R-:W-:Y:S02]  /*16a10*/  IMAD.MOV R3, RZ, RZ, -R0 ;  /* 0x000000ffff037224 */ /* 0x000fe400078e0a00 */
[----:B------:R-:W-:-:S03]  /*16a20*/  IMAD R9, R4, R2, R9 ;  /* 0x0000000204097224 */ /* 0x000fc600078e0209 */
[----:B------:R-:W-:-:S04]  /*16a30*/  VIADDMNMX R6, R3, R7, R6, PT ;  /* 0x0000000703067246 */ /* 0x000fc80003800106 */
[-C--:B------:R-:W-:Y:S02]  /*16a40*/  IABS R7, R6.reuse ;  /* 0x0000000600077213 */ /* 0x080fe40000000000 */
[----:B------:R-:W-:Y:S02]  /*16a50*/  IABS R4, R6 ;  /* 0x0000000600047213 */ /* 0x000fe40000000000 */
[----:B------:R-:W0:Y:S03]  /*16a60*/  I2F.RP R8, R7 ;  /* 0x0000000700087306 */ /* 0x000e260000209400 */
[----:B------:R-:W-:-:S05]  /*16a70*/  IMAD.MOV R4, RZ, RZ, -R4 ;  /* 0x000000ffff047224 */ /* 0x000fca00078e0a04 */
[----:B0-----:R-:W0:Y:S02]  /*16a80*/  MUFU.RCP R8, R8 ;  /* 0x0000000800087308 */ /* 0x001e240000001000 */
[----:B0-----:R-:W-:-:S06]  /*16a90*/  VIADD R3, R8, 0xffffffe ;  /* 0x0ffffffe08037836 */ /* 0x001fcc0000000000 */
[----:B------:R-:W0:Y:S02]  /*16aa0*/  F2I.FTZ.U32.TRUNC.NTZ R3, R3 ;  /* 0x0000000300037305 */ /* 0x000e24000021f000 */
[----:B0-----:R-:W-:-:S04]  /*16ab0*/  IMAD.MOV R2, RZ, RZ, -R3 ;  /* 0x000000ffff027224 */ /* 0x001fc800078e0a03 */
[----:B------:R-:W-:Y:S02]  /*16ac0*/  IMAD R11, R2, R7, RZ ;  /* 0x00000007020b7224 */ /* 0x000fe400078e02ff */
[----:B------:R-:W-:-:S04]  /*16ad0*/  IMAD.MOV.U32 R2, RZ, RZ, RZ ;  /* 0x000000ffff027224 */ /* 0x000fc800078e00ff */
[----:B------:R-:W-:Y:S01]  /*16ae0*/  IMAD.HI.U32 R2, R3, R11, R2 ;  /* 0x0000000b03027227 */ /* 0x000fe200078e0002 */
[----:B------:R-:W-:Y:S02]  /*16af0*/  IABS R11, R9 ;  /* 0x00000009000b7213 */ /* 0x000fe40000000000 */
[C---:B------:R-:W-:Y:S01]  /*16b00*/  LOP3.LUT R3, R9.reuse, R6, RZ, 0x3c, !PT ;  /* 0x0000000609037212 */ /* 0x040fe200078e3cff */
[----:B------:R-:W-:Y:S02]  /*16b10*/  IMAD.IADD R9, R9, 0x1, R0 ;  /* 0x0000000109097824 */ /* 0x000fe400078e0200 */
[----:B------:R-:W-:Y:S01]  /*16b20*/  IMAD.HI.U32 R2, R2, R11, RZ ;  /* 0x0000000b02027227 */ /* 0x000fe200078e00ff */
[----:B------:R-:W-:-:S03]  /*16b30*/  ISETP.GE.AND P2, PT, R3, RZ, PT ;  /* 0x000000ff0300720c */ /* 0x000fc60003f46270 */
[----:B------:R-:W-:-:S05]  /*16b40*/  IMAD R4, R2, R4, R11 ;  /* 0x0000000402047224 */ /* 0x000fca00078e020b */
[----:B------:R-:W-:-:S13]  /*16b50*/  ISETP.GT.U32.AND P1, PT, R7, R4, PT ;  /* 0x000000040700720c */ /* 0x000fda0003f24070 */
[----:B------:R-:W-:Y:S02]  /*16b60*/  @!P1 IMAD.IADD R4, R4, 0x1, -R7 ;  /* 0x0000000104049824 */ /* 0x000fe400078e0a07 */
[----:B------:R-:W-:Y:S01]  /*16b70*/  @!P1 VIADD R2, R2, 0x1 ;  /* 0x0000000102029836 */ /* 0x000fe20000000000 */
[----:B------:R-:W-:Y:S02]  /*16b80*/  ISETP.NE.AND P1, PT, R6, RZ, PT ;  /* 0x000000ff0600720c */ /* 0x000fe40003f25270 */
[----:B------:R-:W-:-:S13]  /*16b90*/  ISETP.GE.U32.AND P0, PT, R4, R7, PT ;  /* 0x000000070400720c */ /* 0x000fda0003f06070 */
[----:B------:R-:W-:-:S04]  /*16ba0*/  @P0 VIADD R2, R2, 0x1 ;  /* 0x0000000102020836 */ /* 0x000fc80000000000 */
[----:B------:R-:W-:Y:S01]  /*16bb0*/  @!P2 IMAD.MOV R2, RZ, RZ, -R2 ;  /* 0x000000ffff02a224 */ /* 0x000fe200078e0a02 */
[----:B------:R-:W-:Y:S01]  /*16bc0*/  @!P1 LOP3.LUT R2, RZ, R6, RZ, 0x33, !PT ;  /* 0x00000006ff029212 */ /* 0x000fe200078e33ff */
[----:B------:R-:W-:-:S04]  /*16bd0*/  IMAD.MOV R6, RZ, RZ, -R6 ;  /* 0x000000ffff067224 */ /* 0x000fc800078e0a06 */
[----:B------:R-:W-:Y:S01]  /*16be0*/  IMAD R26, R2, R6, R9 ;  /* 0x00000006021a7224 */ /* 0x000fe200078e0209 */
[----:B------:R-:W-:-:S05]  /*16bf0*/  LOP3.LUT R2, RZ, R2, RZ, 0x33, !PT ;  /* 0x00000002ff027212 */ /* 0x000fca00078e33ff */
[----:B------:R-:W-:Y:S01]  /*16c00*/  IMAD.IADD R25, R5, 0x1, R2 ;  /* 0x0000000105197824 */ /* 0x000fe200078e0202 */
[----:B------:R-:W-:Y:S06]  /*16c10*/  BRA `(.L_x_2689) ;  /* 0x00000000001c7947 */ /* 0x000fec0003800000 */
.L_x_2681:
[----:B------:R-:W-:Y:S01]  /*16c20*/  UMOV UR4, URZ ;  /* 0x0000003f00047c82 */ /* 0x000fe20008000000 */
[----:B------:R-:W-:Y:S01]  /*16c30*/  UMOV UR5, URZ ;  /* 0x0000003f00057c82 */ /* 0x000fe20008000000 */
[----:B------:R-:W-:Y:S01]  /*16c40*/  ULDC UR6, c[0x0][0xc3c] ;  /* 0x00030f0000067ab9 */ /* 0x000fe20000000800 */
[----:B------:R-:W-:Y:S02]  /*16c50*/  IMAD.MOV.U32 R24, RZ, RZ, R0 ;  /* 0x000000ffff187224 */ /* 0x000fe400078e0000 */
[----:B------:R-:W-:Y:S02]  /*16c60*/  IMAD.U32 R25, RZ, RZ, UR4 ;  /* 0x00000004ff197e24 */ /* 0x000fe4000f8e00ff */
[----:B------:R-:W-:Y:S02]  /*16c70*/  IMAD.U32 R26, RZ, RZ, UR5 ;  /* 0x00000005ff1a7e24 */ /* 0x000fe4000f8e00ff */
[----:B------:R-:W-:-:S07]  /*16c80*/  IMAD.U32 R27, RZ, RZ, UR6 ;  /* 0x00000006ff1b7e24 */ /* 0x000fce000f8e00ff */
.L_x_2689:
[----:B------:R-:W2:Y:S01]  /*16c90*/  S2R R0, SR_TID.X ;  /* 0x0000000000007919 */ /* 0x000ea20000002100 */
[----:B------:R-:W-:Y:S05]  /*16ca0*/  WARPSYNC.ALL ;  /* 0x0000000000007948 */ /* 0x000fea0003800000 */
[----:B------:R-:W-:Y:S01]  /*16cb0*/  BAR.SYNC.DEFER_BLOCKING 0x4, 0x180 ;  /* 0x0106000000007b1d */ /* 0x000fe20000010000 */
[----:B--2---:R-:W-:-:S04]  /*16cc0*/  LOP3.LUT R0, R0, 0x1f, RZ, 0xc0, !PT ;  /* 0x0000001f00007812 */ /* 0x004fc800078ec0ff */
[----:B------:R-:W-:-:S13]  /*16cd0*/  ISETP.NE.AND P0, PT, R0, RZ, PT ;  /* 0x000000ff0000720c */ /* 0x000fda0003f05270 */
[----:B------:R-:W2:Y:S01]  /*16ce0*/  @!P0 S2R R3, SR_CgaCtaId ;  /* 0x0000000000038919 */ /* 0x000ea20000008800 */
[----:B------:R-:W-:-:S04]  /*16cf0*/  @!P0 MOV R0, 0x400 ;  /* 0x0000040000008802 */ /* 0x000fc80000000f00 */
[----:B--2---:R-:W-:-:S05]  /*16d00*/  @!P0 LEA R17, R3, R0, 0x18 ;  /* 0x0000000003118211 */ /* 0x004fca00078ec0ff */
[----:B------:R2:W-:Y:S01]  /*16d10*/  @!P0 STS.128 [R17+0x228d0], R24 ;  /* 0x0228d01811008388 */ /* 0x0005e20000000c00 */
[----:B------:R-:W-:Y:S06]  /*16d20*/  BAR.ARV 0x5, 0x180 ;  /* 0x0146000000007b1d */ /* 0x000fec0000002000 */
.L_x_2678:
[----:B------:R-:W-:Y:S02]  /*16d30*/  ULDC UR4, c[0x0][0xc3c] ;  /* 0x00030f0000047ab9 */ /* 0x000fe40000000800 */
[----:B0-----:R-:W-:-:S13]  /*16d40*/  ISETP.GE.AND P0, PT, R27, UR4, PT ;  /* 0x000000041b007c0c */ /* 0x001fda000bf06270 */
[----:B------:R-:W-:Y:S05]  /*16d50*/  @!P0 BRA `(.L_x_2690) ;  /* 0xffffffb400b08947 */ /* 0x000fea000383ffff */
[----:B------:R-:W-:Y:S05]  /*16d60*/  BSYNC B8 ;  /* 0x0000000000087941 */ /* 0x000fea0003800000 */
.L_x_2621:
[----:B------:R-:W5:Y:S01]  /*16d70*/  LDL.LU R0, [R1+0x10] ;  /* 0x0000100001007983 */ /* 0x000f620000300800 */
[----:B------:R-:W-:Y:S01]  /*16d80*/  BSSY B0, `(.L_x_2691) ;  /* 0x000000b000007945 */ /* 0x000fe20003800000 */
[----:B------:R-:W0:Y:S01]  /*16d90*/  S2R R5, SR_CgaCtaId ;  /* 0x0000000000057919 */ /* 0x000e220000008800 */
[----:B-----5:R-:W-:-:S05]  /*16da0*/  VIADD R0, R0, 0x1 ;  /* 0x0000000100007836 */ /* 0x020fca0000000000 */
[----:B-1----:R-:W-:-:S04]  /*16db0*/  LEA.HI R2, R0, R0, RZ, 0x1 ;  /* 0x0000000000027211 */ /* 0x002fc800078f08ff */
[----:B------:R-:W-:Y:S02]  /*16dc0*/  LOP3.LUT R3, R2, 0xfffffffe, RZ, 0xc0, !PT ;  /* 0xfffffffe02037812 */ /* 0x000fe400078ec0ff */
[----:B------:R-:W-:-:S03]  /*16dd0*/  MOV R2, 0x400 ;  /* 0x0000040000027802 */ /* 0x000fc60000000f00 */
[----:B------:R-:W-:Y:S01]  /*16de0*/  IMAD.IADD R0, R0, 0x1, -R3 ;  /* 0x0000000100007824 */ /* 0x000fe200078e0a03 */
[----:B0-----:R-:W-:-:S04]  /*16df0*/  LEA R7, R5, R2, 0x18 ;  /* 0x0000000205077211 */ /* 0x001fc800078ec0ff */
[----:B------:R-:W-:-:S04]  /*16e00*/  SHF.L.U32 R0, R0, 0x1f, RZ ;  /* 0x0000001f00007819 */ /* 0x000fc800000006ff */
[----:B------:R-:W0:Y:S02]  /*16e10*/  SYNCS.PHASECHK.TRANS64.TRYWAIT P0, [R7+URZ+0x22820], R0 ;  /* 0x02282000070075a7 */ /* 0x000e24000800017f */
[----:B0-----:R-:W-:Y:S05]  /*16e20*/  @!P0 BRA `(.L_x_2692) ;  /* 0x0000003800c08947 */ /* 0x001fea0003800000 */
.L_x_2810:
[----:B------:R-:W-:Y:S05]  /*16e30*/  BSYNC B0 ;  /* 0x0000000000007941 */ /* 0x000fea0003800000 */
.L_x_2691:
[----:B------:R-:W-:-:S03]  /*16e40*/  UMOV UR4, 0xffffffff ;  /* 0xffffffff00047882 */ /* 0x000fc60000000000 */
[----:B------:R-:W-:Y:S05]  /*16e50*/  BRA.DIV UR4, `(.L_x_2693) ;  /* 0x0000003a04c87947 */ /* 0x000fea000b800000 */
[----:B0-----:R-:W0:Y:S02]  /*16e60*/  S2R R0, SR_TID.X ;  /* 0x0000000000007919 */ /* 0x001e240000002100 */
[----:B0-----:R-:W-:-:S04]  /*16e70*/  SHF.R.U32.HI R0, RZ, 0x5, R0 ;  /* 0x00000005ff007819 */ /* 0x001fc80000011600 */
[----:B------:R-:W-:-:S05]  /*16e80*/  LOP3.LUT R0, R0, 0x3, RZ, 0xc0, !PT ;  /* 0x0000000300007812 */ /* 0x000fca00078ec0ff */
[----:B------:R0:W1:Y:S02]  /*16e90*/  SHFL.IDX PT, R14, R0, RZ, 0x1f ;  /* 0x00001fff000e7589 */ /* 0x00006400000e0000 */
.L_x_2813:
[----:B-1----:R-:W-:Y:S01]  /*16ea0*/  ISETP.NE.AND P0, PT, R14, RZ, PT ;  /* 0x000000ff0e00720c */ /* 0x002fe20003f05270 */
[----:B------:R-:W-:-:S12]  /*16eb0*/  BSSY B0, `(.L_x_2694) ;  /* 0x0000024000007945 */ /* 0x000fd80003800000 */
[----:B------:R-:W-:Y:S05]  /*16ec0*/  @P0 BRA `(.L_x_2695) ;  /* 0x0000000000880947 */ /* 0x000fea0003800000 */
[----:B------:R-:W-:-:S03]  /*16ed0*/  UMOV UR4, 0xffffffff ;  /* 0xffffffff00047882 */ /* 0x000fc60000000000 */
[----:B------:R-:W-:Y:S05]  /*16ee0*/  BRA.DIV UR4, `(.L_x_2696) ;  /* 0x0000003a04d87947 */ /* 0x000fea000b800000 */
[----:B------:R-:W-:-:S13]  /*16ef0*/  ELECT P6, URZ, PT ;  /* 0x00000000003f782f */ /* 0x000fda00038c0000 */
.L_x_2816:
[----:B------:R-:W-:Y:S05]  /*16f00*/  @!P6 BRA `(.L_x_2695) ;  /* 0x000000000078e947 */ /* 0x000fea0003800000 */
[----:B------:R-:W-:-:S06]  /*16f10*/  ULOP3.LUT UR4, UR39, 0x2, URZ, 0xfc, !UPT ;  /* 0x0000000227047892 */ /* 0x000fcc000f8efc3f */
[----:B0-----:R-:W-:-:S05]  /*16f20*/  IMAD.U32 R0, RZ, RZ, UR4 ;  /* 0x00000004ff007e24 */ /* 0x001fca000f8e00ff */
[----:B------:R-:W-:-:S13]  /*16f30*/  ISETP.NE.AND P0, PT, R0, 0x3, PT ;  /* 0x000000030000780c */ /* 0x000fda0003f05270 */
[----:B------:R-:W-:Y:S05]  /*16f40*/  @!P0 BRA `(.L_x_2697) ;  /* 0x0000000000048947 */ /* 0x000fea0003800000 */
[----:B------:R-:W-:Y:S01]  /*16f50*/  BPT.TRAP 0x1 ;  /* 0x000000040000795c */ /* 0x000fe20000300000 */
.L_x_2697:
[----:B------:R-:W-:Y:S01]  /*16f60*/  IMAD R5, R18, 0x8, R7 ;  /* 0x0000000812057824 */ /* 0x000fe200078e0207 */
[----:B------:R-:W-:Y:S01]  /*16f70*/  SHF.L.U32 R0, R22, 0x1f, RZ ;  /* 0x0000001f16007819 */ /* 0x000fe200000006ff */
[----:B------:R-:W-:-:S03]  /*16f80*/  VIADD R18, R18, 0x1 ;  /* 0x0000000112127836 */ /* 0x000fc60000000000 */
[----:B------:R-:W0:Y:S02]  /*16f90*/  SYNCS.PHASECHK.TRANS64.TRYWAIT P1, [R5+URZ+0x22840], R0 ;  /* 0x02284000050075a7 */ /* 0x000e24000802017f */
[----:B------:R-:W-:-:S04]  /*16fa0*/  ISETP.NE.AND P2, PT, R18, 0x2, PT ;  /* 0x000000021200780c */ /* 0x000fc80003f45270 */
[----:B------:R-:W-:Y:S01]  /*16fb0*/  SEL R3, RZ, 0x1, P2 ;  /* 0x00000001ff037807 */ /* 0x000fe20001000000 */
[----:B0-----:R-:W-:Y:S08]  /*16fc0*/  @!P1 BRA `(.L_x_2698) ;  /* 0x0000003800c09947 */ /* 0x001ff00003800000 */
.L_x_2817:
[----:B------:R-:W-:Y:S02]  /*16fd0*/  SEL R18, R18, RZ, P2 ;  /* 0x000000ff12127207 */ /* 0x000fe40001000000 */
[----:B------:R-:W-:Y:S01]  /*16fe0*/  LOP3.LUT R2, R22, R3, RZ, 0x3c, !PT ;  /* 0x0000000316027212 */ /* 0x000fe200078e3cff */
[----:B------:R-:W-:Y:S06]  /*16ff0*/  @!P0 BRA `(.L_x_2699) ;  /* 0x0000000000048947 */ /* 0x000fec0003800000 */
[----:B------:R-:W-:Y:S01]  /*17000*/  BPT.TRAP 0x1 ;  /* 0x000000040000795c */ /* 0x000fe20000300000 */
.L_x_2699:
[----:B------:R-:W-:Y:S01]  /*17010*/  IMAD R3, R18, 0x8, R7 ;  /* 0x0000000812037824 */ /* 0x000fe200078e0207 */
[----:B------:R-:W-:-:S04]  /*17020*/  SHF.L.U32 R2, R2, 0x1f, RZ ;  /* 0x0000001f02027819 */ /* 0x000fc800000006ff */
[----:B------:R-:W1:Y:S02]  /*17030*/  SYNCS.PHASECHK.TRANS64.TRYWAIT P1, [R3+URZ+0x22840], R2 ;  /* 0x02284002030075a7 */ /* 0x000e64000802017f */
[----:B-1----:R-:W-:Y:S05]  /*17040*/  @!P1 BRA `(.L_x_2700) ;  /* 0x0000003800b49947 */ /* 0x002fea0003800000 */
.L_x_2818:
[----:B------:R-:W-:Y:S05]  /*17050*/  @!P0 BRA `(.L_x_2701) ;  /* 0x0000000000048947 */ /* 0x000fea0003800000 */
[----:B------:R-:W-:Y:S01]  /*17060*/  BPT.TRAP 0x1 ;  /* 0x000000040000795c */ /* 0x000fe20000300000 */
.L_x_2701:
[----:B------:R-:W5:Y:S02]  /*17070*/  SYNCS.PHASECHK.TRANS64.TRYWAIT P1, [R5+URZ+0x22860], R0 ;  /* 0x02286000050075a7 */ /* 0x000f64000802017f */
[----:B-----5:R-:W-:Y:S05]  /*17080*/  @!P1 BRA `(.L_x_2702) ;  /* 0x0000003800b89947 */ /* 0x020fea0003800000 */
.L_x_2819:
[----:B------:R-:W-:Y:S05]  /*17090*/  @!P0 BRA `(.L_x_2703) ;  /* 0x0000000000048947 */ /* 0x000fea0003800000 */
[----:B------:R-:W-:Y:S01]  /*170a0*/  BPT.TRAP 0x1 ;  /* 0x000000040000795c */ /* 0x000fe20000300000 */
.L_x_2703:
[----:B------:R0:W0:Y:S02]  /*170b0*/  SYNCS.PHASECHK.TRANS64.TRYWAIT P0, [R3+URZ+0x22860], R2 ;  /* 0x02286002030075a7 */ /* 0x000024000800017f */
[----:B0-----:R-:W-:Y:S05]  /*170c0*/  @!P0 NANOSLEEP.SYNCS 0x989680 ;  /* 0x009896800000895d */ /* 0x001fea0003900000 */
[----:B------:R-:W0:Y:S02]  /*170d0*/  @!P0 SYNCS.PHASECHK.TRANS64 P0, [R3+URZ+0x22860], R2 ;  /* 0x02286002030085a7 */ /* 0x000e24000800007f */
[----:B0-----:R-:W-:Y:S05]  /*170e0*/  @!P0 BRA `(.L_x_2703) ;  /* 0xfffffffc00f08947 */ /* 0x001fea000383ffff */
.L_x_2695:
[----:B------:R-:W-:Y:S05]  /*170f0*/  BSYNC B0 ;  /* 0x0000000000007941 */ /* 0x000fea0003800000 */
.L_x_2694:
[----:B------:R-:W-:Y:S05]  /*17100*/  EXIT ;  /* 0x000000000000794d */ /* 0x000fea0003800000 */
.L_x_2515:
[----:B0-----:R0:W1:Y:S02]  /*17110*/  SYNCS.PHASECHK.TRANS64.TRYWAIT P0, [R6+URZ+0x22800], R3 ;  /* 0x02280003060075a7 */ /* 0x001064000800017f */
[----:B-1----:R-:W-:Y:S05]  /*17120*/  @!P0 NANOSLEEP.SYNCS 0x989680 ;  /* 0x009896800000895d */ /* 0x002fea0003900000 */
[----:B------:R-:W1:Y:S02]  /*17130*/  @!P0 SYNCS.PHASECHK.TRANS64 P0, [R6+URZ+0x22800], R3 ;  /* 0x02280003060085a7 */ /* 0x000e64000800007f */
[----:B-1----:R-:W-:Y:S05]  /*17140*/  @!P0 BRA `(.L_x_2515) ;  /* 0xfffffffc00f08947 */ /* 0x002fea000383ffff */
[----:B------:R-:W-:Y:S05]  /*17150*/  BRA `(.L_x_2704) ;  /* 0xfffffea800f87947 */ /* 0x000fea000383ffff */
.L_x_2519:
[----:B0-----:R-:W-:-:S04]  /*17160*/  IMAD.U32 R3, RZ, RZ, UR24 ;  /* 0x00000018ff037e24 */ /* 0x001fc8000f8e00ff */
[----:B------:R0:W2:Y:S03]  /*17170*/  SYNCS.PHASECHK.TRANS64.TRYWAIT P1, [R3+URZ+0x22830], R8 ;  /* 0x02283008030075a7 */ /* 0x0000a6000802017f */
[----:B--2---:R-:W-:Y:S05]  /*17180*/  @!P1 NANOSLEEP.SYNCS 0x989680 ;  /* 0x009896800000995d */ /* 0x004fea0003900000 */
[----:B------:R-:W2:Y:S02]  /*17190*/  @!P1 SYNCS.PHASECHK.TRANS64 P1, [R3+URZ+0x22830], R8 ;  /* 0x02283008030095a7 */ /* 0x000ea4000802007f */
[----:B--2---:R-:W-:Y:S05]  /*171a0*/  @!P1 BRA `(.L_x_2519) ;  /* 0xfffffffc00ec9947 */ /* 0x004fea000383ffff */
[----:B------:R-:W-:Y:S05]  /*171b0*/  BRA `(.L_x_2518) ;  /* 0xfffffeac00207947 */ /* 0x000fea000383ffff */
.L_x_2532:
[----:B-1----:R-:W-:-:S04]  /*171c0*/  IMAD.U32 R9, RZ, RZ, UR24 ;  /* 0x00000018ff097e24 */ /* 0x002fc8000f8e00ff */
[----:B------:R1:W2:Y:S03]  /*171d0*/  SYNCS.PHASECHK.TRANS64.TRYWAIT P1, [R9+URZ+0x22850], R8 ;  /* 0x02285008090075a7 */ /* 0x0002a6000802017f */
[----:B--2---:R-:W-:Y:S05]  /*171e0*/  @!P1 NANOSLEEP.SYNCS 0x989680 ;  /* 0x009896800000995d */ /* 0x004fea0003900000 */
[----:B------:R-:W2:Y:S02]  /*171f0*/  @!P1 SYNCS.PHASECHK.TRANS64 P1, [R9+URZ+0x22850], R8 ;  /* 0x02285008090095a7 */ /* 0x000ea4000802007f */
[----:B--2---:R-:W-:Y:S05]  /*17200*/  @!P1 BRA `(.L_x_2532) ;  /* 0xfffffffc00ec9947 */ /* 0x004fea000383ffff */
[----:B------:R-:W-:Y:S05]  /*17210*/  BRA `(.L_x_2531) ;  /* 0xfffffed400507947 */ /* 0x000fea000383ffff */
.L_x_2541:
[----:B-1----:R-:W-:-:S04]  /*17220*/  IMAD.U32 R3, RZ, RZ, UR24 ;  /* 0x00000018ff037e24 */ /* 0x002fc8000f8e00ff */
[----:B------:R1:W2:Y:S03]  /*17230*/  SYNCS.PHASECHK.TRANS64.TRYWAIT P1, [R3+URZ+0x22830], R6 ;  /* 0x02283006030075a7 */ /* 0x0002a6000802017f */
[----:B--2---:R-:W-:Y:S05]  /*17240*/  @!P1 NANOSLEEP.SYNCS 0x989680 ;  /* 0x009896800000995d */ /* 0x004fea0003900000 */
[----:B------:R-:W2:Y:S02]  /*17250*/  @!P1 SYNCS.PHASECHK.TRANS64 P1, [R3+URZ+0x22830], R6 ;  /* 0x02283006030095a7 */ /* 0x000ea4000802007f */
[----:B--2---:R-:W-:Y:S05]  /*17260*/  @!P1 BRA `(.L_x_2541) ;  /* 0xfffffffc00ec9947 */ /* 0x004fea000383ffff */
[----:B------:R-:W-:Y:S05]  /*17270*/  BRA `(.L_x_2540) ;  /* 0xfffffedc00007947 */ /* 0x000fea000383ffff */
.L_x_2554:
[----:B-1----:R-:W-:-:S04]  /*17280*/  IMAD.U32 R9, RZ, RZ, UR24 ;  /* 0x00000018ff097e24 */ /* 0x002fc8000f8e00ff */
[----:B------:R1:W2:Y:S03]  /*17290*/  SYNCS.PHASECHK.TRANS64.TRYWAIT P1, [R9+URZ+0x22850], R6 ;  /* 0x02285006090075a7 */ /* 0x0002a6000802017f */
[----:B--2---:R-:W-:Y:S05]  /*172a0*/  @!P1 NANOSLEEP.SYNCS 0x989680 ;  /* 0x009896800000995d */ /* 0x004fea0003900000 */
[----:B------:R-:W2:Y:S02]  /*172b0*/  @!P1 SYNCS.PHASECHK.TRANS64 P1, [R9+URZ+0x22850], R6 ;  /* 0x02285006090095a7 */ /* 0x000ea4000802007f */
[----:B--2---:R-:W-:Y:S05]  /*172c0*/  @!P1 BRA `(.L_x_2554) ;  /* 0xfffffffc00ec9947 */ /* 0x004fea000383ffff */
[----:B------:R-:W-:Y:S05]  /*172d0*/  BRA `(.L_x_2553) ;  /* 0xffffff0c00507947 */ /* 0x000fea000383ffff */
.L_x_2564:
[----:B-1----:R-:W-:-:S04]  /*172e0*/  IMAD.U32 R3, RZ, RZ, UR27 ;  /* 0x0000001bff037e24 */ /* 0x002fc8000f8e00ff */
[----:B------:R1:W2:Y:S03]  /*172f0*/  SYNCS.PHASECHK.TRANS64.TRYWAIT P2, [R3+URZ+0x22830], R6 ;  /* 0x02283006030075a7 */ /* 0x0002a6000804017f */
[----:B--2---:R-:W-:Y:S05]  /*17300*/  @!P2 NANOSLEEP.SYNCS 0x989680 ;  /* 0x009896800000a95d */ /* 0x004fea0003900000 */
[----:B------:R-:W2:Y:S02]  /*17310*/  @!P2 SYNCS.PHASECHK.TRANS64 P2, [R3+URZ+0x22830], R6 ;  /* 0x022830060300a5a7 */ /* 0x000ea4000804007f */
[----:B--2---:R-:W-:Y:S05]  /*17320*/  @!P2 BRA `(.L_x_2564) ;  /* 0xfffffffc00eca947 */ /* 0x004fea000383ffff */
[----:B------:R-:W-:Y:S05]  /*17330*/  BRA `(.L_x_2563) ;  /* 0xffffff1000fc7947 */ /* 0x000fea000383ffff */
.L_x_2569:
[----:B-1----:R-:W-:-:S04]  /*17340*/  IMAD.U32 R9, RZ, RZ, UR27 ;  /* 0x0000001bff097e24 */ /* 0x002fc8000f8e00ff */
[----:B------:R1:W2:Y:S03]  /*17350*/  SYNCS.PHASECHK.TRANS64.TRYWAIT P2, [R9+URZ+0x22850], R6 ;  /* 0x02285006090075a7 */ /* 0x0002a6000804017f */
[----:B--2---:R-:W-:Y:S05]  /*17360*/  @!P2 NANOSLEEP.SYNCS 0x989680 ;  /* 0x009896800000a95d */ /* 0x004fea0003900000 */
[----:B------:R-:W2:Y:S02]  /*17370*/  @!P2 SYNCS.PHASECHK.TRANS64 P2, [R9+URZ+0x22850], R6 ;  /* 0x022850060900a5a7 */ /* 0x000ea4000804007f */
[----:B--2---:R-:W-:Y:S05]  /*17380*/  @!P2 BRA `(.L_x_2569) ;  /* 0xfffffffc00eca947 */ /* 0x004fea000383ffff */
[----:B------:R-:W-:Y:S05]  /*17390*/  BRA `(.L_x_2568) ;  /* 0xffffff3000a07947 */ /* 0x000fea000383ffff */
.L_x_2576:
[----:B-1----:R-:W-:-:S04]  /*173a0*/  IMAD.U32 R3, RZ, RZ, UR25 ;  /* 0x00000019ff037e24 */ /* 0x002fc8000f8e00ff */
[----:B------:R1:W2:Y:S03]  /*173b0*/  SYNCS.PHASECHK.TRANS64.TRYWAIT P1, [R3+URZ+0x22830], R6 ;  /* 0x02283006030075a7 */ /* 0x0002a6000802017f */
[----:B--2---:R-:W-:Y:S05]  /*173c0*/  @!P1 NANOSLEEP.SYNCS 0x989680 ;  /* 0x009896800000995d */ /* 0x004fea0003900000 */
[----:B------:R-:W2:Y:S02]  /*173d0*/  @!P1 SYNCS.PHASECHK.TRANS64 P1, [R3+URZ+0x22830], R6 ;  /* 0x02283006030095a7 */ /* 0x000ea4000802007f */
[----:B--2---:R-:W-:Y:S05]  /*173e0*/  @!P1 BRA `(.L_x_2576) ;  /* 0xfffffffc00ec9947 */ /* 0x004fea000383ffff */
[----:B------:R-:W-:Y:S05]  /*173f0*/  BRA `(.L_x_2575) ;  /* 0xffffff3400ac7947 */ /* 0x000fea000383ffff */
.L_x_2589:
[----:B-1----:R-:W-:-:S04]  /*17400*/  IMAD.U32 R9, RZ, RZ, UR25 ;  /* 0x00000019ff097e24 */ /* 0x002fc8000f8e00ff */
[----:B------:R1:W2:Y:S03]  /*17410*/  SYNCS.PHASECHK.TRANS64.TRYWAIT P1, [R9+URZ+0x22850], R6 ;  /* 0x02285006090075a7 */ /* 0x0002a6000802017f */
[----:B--2---:R-:W-:Y:S05]  /*17420*/  @!P1 NANOSLEEP.SYNCS 0x989680 ;  /* 0x009896800000995d */ /* 0x004fea0003900000 */
[----:B------:R-:W2:Y:S02]  /*17430*/  @!P1 SYNCS.PHASECHK.TRANS64 P1, [R9+URZ+0x22850], R6 ;  /* 0x02285006090095a7 */ /* 0x000ea4000802007f */
[----:B--2---:R-:W-:Y:S05]  /*17440*/  @!P1 BRA `(.L_x_2589) ;  /* 0xfffffffc00ec9947 */ /* 0x004fea000383ffff */
[----:B------:R-:W-:Y:S05]  /*17450*/  BRA `(.L_x_2588) ;  /* 0xffffff6400f87947 */ /* 0x000fea000383ffff */
.L_x_2641:
        /* <DEDUP_REMOVED lines=8> */
[----:B0----5:R-:W-:Y:S05]  /*174e0*/  WARPSYNC.COLLECTIVE R15, `(.L_x_2706) ;  /* 0x000000000f087348 */ /* 0x021fea0003c00000 */
[----:B------:R1:W2:Y:S02]  /*174f0*/  SHFL.IDX P6, R14, R13, R12, R11 ;  /* 0x0000000c0d0e7389 */ /* 0x0002a400000c000b */
[----:B012--5:R-:W-:Y:S01]  /*17500*/  ENDCOLLECTIVE ;  /* 0x000000000000791b */ /* 0x027fe20003800000 */
.L_x_2706:
[----:B------:R-:W-:Y:S05]  /*17510*/  BSYNC B0 ;  /* 0x0000000000007941 */ /* 0x000fea0003800000 */
.L_x_2705:
[----:B------:R-:W-:Y:S05]  /*17520*/  BRA `(.L_x_2707) ;  /* 0xffffffbc00747947 */ /* 0x000fea000383ffff */
.L_x_2644:
[----:B0-----:R0:W1:Y:S02]  /*17530*/  SYNCS.PHASECHK.TRANS64.TRYWAIT P0, [R19+URZ+0x22840], R0 ;  /* 0x02284000130075a7 */ /* 0x001064000800017f */
[----:B-1----:R-:W-:Y:S05]  /*17540*/  @!P0 NANOSLEEP.SYNCS 0x989680 ;  /* 0x009896800000895d */ /* 0x002fea0003900000 */
[----:B------:R-:W1:Y:S02]  /*17550*/  @!P0 SYNCS.PHASECHK.TRANS64 P0, [R19+URZ+0x22840], R0 ;  /* 0x02284000130085a7 */ /* 0x000e64000800007f */
[----:B-1----:R-:W-:Y:S05]  /*17560*/  @!P0 BRA `(.L_x_2644) ;  /* 0xfffffffc00f08947 */ /* 0x002fea000383ffff */
[----:B------:R-:W-:Y:S05]  /*17570*/  BRA `(.L_x_2708) ;  /* 0xffffffc000287947 */ /* 0x000fea000383ffff */
.L_x_2645:
        /* <DEDUP_REMOVED lines=8> */
.L_x_2710:
[----:B------:R-:W-:Y:S05]  /*17600*/  BSYNC B0 ;  /* 0x0000000000007941 */ /* 0x000fea0003800000 */
.L_x_2709:
        /* <DEDUP_REMOVED lines=9> */
.L_x_2711:
[----:B------:R-:W-:Y:S02]  /*176a0*/  IMAD.MOV.U32 R13, RZ, RZ, R4 ;  /* 0x000000ffff0d7224 */ /* 0x000fe400078e0004 */
[----:B------:R-:W-:Y:S02]  /*176b0*/  IMAD.MOV.U32 R12, RZ, RZ, 0x1 ;  /* 0x00000001ff0c7424 */ /* 0x000fe400078e00ff */
[----:B------:R-:W-:-:S07]  /*176c0*/  IMAD.MOV.U32 R3, RZ, RZ, R14 ;  /* 0x000000ffff037224 */ /* 0x000fce00078e000e */
[----:B------:R-:W-:Y:S05]  /*176d0*/  WARPSYNC.COLLECTIVE R15, `(.L_x_2712) ;  /* 0x000000000f087348 */ /* 0x000fea0003c00000 */
[----:B------:R0:W1:Y:S02]  /*176e0*/  SHFL.IDX P6, R14, R13, R12, R11 ;  /* 0x0000000c0d0e7389 */ /* 0x00006400000c000b */
[----:B01----:R-:W-:Y:S01]  /*176f0*/  ENDCOLLECTIVE ;  /* 0x000000000000791b */ /* 0x003fe20003800000 */
.L_x_2712:
        /* <DEDUP_REMOVED lines=15> */
.L_x_2713:
[----:B------:R-:W-:Y:S02]  /*177f0*/  @P0 IMAD R6, R5, 0x2, R17 ;  /* 0x0000000205060824 */ /* 0x000fe400078e0211 */
[----:B------:R-:W-:Y:S02]  /*17800*/  IMAD.MOV.U32 R13, RZ, RZ, R4 ;  /* 0x000000ffff0d7224 */ /* 0x000fe400078e0004 */
[----:B------:R-:W-:Y:S02]  /*17810*/  IMAD.MOV.U32 R12, RZ, RZ, 0x2 ;  /* 0x00000002ff0c7424 */ /* 0x000fe400078e00ff */
[----:B------:R-:W-:-:S07]  /*17820*/  IMAD.MOV.U32 R3, RZ, RZ, R14 ;  /* 0x000000ffff037224 */ /* 0x000fce00078e000e */
[----:B------:R-:W-:Y:S05]  /*17830*/  WARPSYNC.COLLECTIVE R15, `(.L_x_2714) ;  /* 0x000000000f087348 */ /* 0x000fea0003c00000 */
[----:B------:R0:W1:Y:S02]  /*17840*/  SHFL.IDX P6, R14, R13, R12, R11 ;  /* 0x0000000c0d0e7389 */ /* 0x00006400000c000b */
[----:B01----:R-:W-:Y:S01]  /*17850*/  ENDCOLLECTIVE ;  /* 0x000000000000791b */ /* 0x003fe20003800000 */
.L_x_2714:
        /* <DEDUP_REMOVED lines=15> */
.L_x_2715:
[----:B------:R-:W-:Y:S02]  /*17950*/  @P0 IMAD R6, R5, 0x2, R17 ;  /* 0x0000000205060824 */ /* 0x000fe400078e0211 */
[----:B------:R-:W-:Y:S02]  /*17960*/  IMAD.MOV.U32 R13, RZ, RZ, R4 ;  /* 0x000000ffff0d7224 */ /* 0x000fe400078e0004 */
[----:B------:R-:W-:Y:S02]  /*17970*/  IMAD.MOV.U32 R12, RZ, RZ, 0x3 ;  /* 0x00000003ff0c7424 */ /* 0x000fe400078e00ff */
[----:B------:R-:W-:-:S07]  /*17980*/  IMAD.MOV.U32 R3, RZ, RZ, R14 ;  /* 0x000000ffff037224 */ /* 0x000fce00078e000e */
[----:B------:R-:W-:Y:S05]  /*17990*/  WARPSYNC.COLLECTIVE R15, `(.L_x_2716) ;  /* 0x000000000f087348 */ /* 0x000fea0003c00000 */
[----:B------:R0:W1:Y:S02]  /*179a0*/  SHFL.IDX P6, R14, R13, R12, R11 ;  /* 0x0000000c0d0e7389 */ /* 0x00006400000c000b */
[----:B01----:R-:W-:Y:S01]  /*179b0*/  ENDCOLLECTIVE ;  /* 0x000000000000791b */ /* 0x003fe20003800000 */
.L_x_2716:
        /* <DEDUP_REMOVED lines=15> */
.L_x_2717:
[----:B------:R-:W-:Y:S02]  /*17ab0*/  @P0 IMAD R6, R5, 0x2, R17 ;  /* 0x0000000205060824 */ /* 0x000fe400078e0211 */
[----:B------:R-:W-:Y:S02]  /*17ac0*/  IMAD.MOV.U32 R13, RZ, RZ, R4 ;  /* 0x000000ffff0d7224 */ /* 0x000fe400078e0004 */
[----:B------:R-:W-:Y:S02]  /*17ad0*/  IMAD.MOV.U32 R12, RZ, RZ, 0x4 ;  /* 0x00000004ff0c7424 */ /* 0x000fe400078e00ff */
[----:B------:R-:W-:-:S07]  /*17ae0*/  IMAD.MOV.U32 R3, RZ, RZ, R14 ;  /* 0x000000ffff037224 */ /* 0x000fce00078e000e */
[----:B------:R-:W-:Y:S05]  /*17af0*/  WARPSYNC.COLLECTIVE R15, `(.L_x_2718) ;  /* 0x000000000f087348 */ /* 0x000fea0003c00000 */
[----:B------:R0:W1:Y:S02]  /*17b00*/  SHFL.IDX P6, R14, R13, R12, R11 ;  /* 0x0000000c0d0e7389 */ /* 0x00006400000c000b */
[----:B01----:R-:W-:Y:S01]  /*17b10*/  ENDCOLLECTIVE ;  /* 0x000000000000791b */ /* 0x003fe20003800000 */
.L_x_2718:
        /* <DEDUP_REMOVED lines=15> */
.L_x_2719:
[----:B------:R-:W-:Y:S02]  /*17c10*/  @P0 IMAD R6, R5, 0x2, R17 ;  /* 0x0000000205060824 */ /* 0x000fe400078e0211 */
[----:B------:R-:W-:Y:S02]  /*17c20*/  IMAD.MOV.U32 R13, RZ, RZ, R4 ;  /* 0x000000ffff0d7224 */ /* 0x000fe400078e0004 */
[----:B------:R-:W-:Y:S02]  /*17c30*/  IMAD.MOV.U32 R12, RZ, RZ, 0x5 ;  /* 0x00000005ff0c7424 */ /* 0x000fe400078e00ff */
[----:B------:R-:W-:-:S07]  /*17c40*/  IMAD.MOV.U32 R3, RZ, RZ, R14 ;  /* 0x000000ffff037224 */ /* 0x000fce00078e000e */
[----:B------:R-:W-:Y:S05]  /*17c50*/  WARPSYNC.COLLECTIVE R15, `(.L_x_2720) ;  /* 0x000000000f087348 */ /* 0x000fea0003c00000 */
[----:B------:R0:W1:Y:S02]  /*17c60*/  SHFL.IDX P6, R14, R13, R12, R11 ;  /* 0x0000000c0d0e7389 */ /* 0x00006400000c000b */
[----:B01----:R-:W-:Y:S01]  /*17c70*/  ENDCOLLECTIVE ;  /* 0x000000000000791b */ /* 0x003fe20003800000 */
.L_x_2720:
        /* <DEDUP_REMOVED lines=10> */
.L_x_2721:
[----:B------:R-:W-:Y:S01]  /*17d20*/  @!PT LDS RZ, [RZ] ;  /* 0x00000000fffff984 */ /* 0x000fe20000000800 */
[----:B------:R-:W-:Y:S01]  /*17d30*/  @!PT LDS RZ, [RZ] ;  /* 0x00000000fffff984 */ /* 0x000fe20000000800 */
[----:B------:R-:W-:Y:S01]  /*17d40*/  @!PT LDS RZ, [RZ] ;  /* 0x00000000fffff984 */ /* 0x000fe20000000800 */
[----:B------:R0:W-:Y:S01]  /*17d50*/  @P0 LDGSTS.E.BYPASS.LTC128B.128 [R6+0x1e400], desc[UR46][R2.64], !P2 ;  /* 0x1e40000002060fae */ /* 0x0001e2000d101d6e */
[----:B------:R-:W-:Y:S01]  /*17d60*/  IMAD.MOV.U32 R0, RZ, RZ, R14 ;  /* 0x000000ffff007224 */ /* 0x000fe200078e000e */
[----:B------:R-:W-:Y:S06]  /*17d70*/  BRA `(.L_x_2722) ;  /* 0xffffffbc00907947 */ /* 0x000fec000383ffff */
.L_x_2650:
[----:B------:R-:W-:Y:S02]  /*17d80*/  IMAD.MOV.U32 R13, RZ, RZ, R4 ;  /* 0x000000ffff0d7224 */ /* 0x000fe400078e0004 */
[----:B------:R-:W-:Y:S02]  /*17d90*/  IMAD.MOV.U32 R12, RZ, RZ, RZ ;  /* 0x000000ffff0c7224 */ /* 0x000fe400078e00ff */
[----:B------:R-:W-:Y:S02]  /*17da0*/  IMAD.MOV.U32 R11, RZ, RZ, 0x181f ;  /* 0x0000181fff0b7424 */ /* 0x000fe400078e00ff */
[----:B------:R-:W-:Y:S02]  /*17db0*/  IMAD.MOV.U32 R15, RZ, RZ, -0x1 ;  /* 0xffffffffff0f7424 */ /* 0x000fe400078e00ff */
[----:B------:R-:W-:Y:S02]  /*17dc0*/  IMAD R36, R36, R6, RZ ;  /* 0x0000000624247224 */ /* 0x000fe400078e02ff */
[----:B------:R-:W-:-:S07]  /*17dd0*/  IMAD.IADD R34, R8, 0x1, R34 ;  /* 0x0000000108227824 */ /* 0x000fce00078e0222 */
[----:B-1----:R-:W-:Y:S05]  /*17de0*/  WARPSYNC.COLLECTIVE R15, `(.L_x_2723) ;  /* 0x000000000f087348 */ /* 0x002fea0003c00000 */
[----:B------:R0:W2:Y:S02]  /*17df0*/  SHFL.IDX P6, R14, R13, R12, R11 ;  /* 0x0000000c0d0e7389 */ /* 0x0000a400000c000b */
[----:B012---:R-:W-:Y:S01]  /*17e00*/  ENDCOLLECTIVE ;  /* 0x000000000000791b */ /* 0x007fe20003800000 */
.L_x_2723:
[C---:B------:R-:W-:Y:S01]  /*17e10*/  VIADD R5, R34.reuse, 0x10 ;  /* 0x0000001022057836 */ /* 0x040fe20000000000 */
[----:B------:R-:W-:Y:S01]  /*17e20*/  ISETP.GE.AND P0, PT, R34, R36, PT ;  /* 0x000000242200720c */ /* 0x000fe20003f06270 */
[----:B------:R-:W-:Y:S02]  /*17e30*/  IMAD.MOV.U32 R13, RZ, RZ, R0 ;  /* 0x000000ffff0d7224 */ /* 0x000fe400078e0000 */
[----:B------:R-:W-:-:S10]  /*17e40*/  IMAD.MOV.U32 R2, RZ, RZ, R14 ;  /* 0x000000ffff027224 */ /* 0x000fd400078e000e */
[----:B------:R-:W-:Y:S05]  /*17e50*/  WARPSYNC.COLLECTIVE R15, `(.L_x_2724) ;  /* 0x000000000f087348 */ /* 0x000fea0003c00000 */
[----:B------:R0:W1:Y:S02]  /*17e60*/  SHFL.IDX P6, R14, R13, R12, R11 ;  /* 0x0000000c0d0e7389 */ /* 0x00006400000c000b */
[----:B01----:R-:W-:Y:S01]  /*17e70*/  ENDCOLLECTIVE ;  /* 0x000000000000791b */ /* 0x003fe20003800000 */
.L_x_2724:
[----:B------:R-:W-:Y:S02]  /*17e80*/  IMAD.MOV.U32 R13, RZ, RZ, R4 ;  /* 0x000000ffff0d7224 */ /* 0x000fe400078e0004 */
[----:B------:R-:W-:Y:S02]  /*17e90*/  IMAD.MOV.U32 R12, RZ, RZ, 0x1 ;  /* 0x00000001ff0c7424 */ /* 0x000fe400078e00ff */
[----:B------:R-:W-:-:S07]  /*17ea0*/  IMAD.MOV.U32 R3, RZ, RZ, R14 ;  /* 0x000000ffff037224 */ /* 0x000fce00078e000e */
[----:B------:R-:W-:Y:S05]  /*17eb0*/  WARPSYNC.COLLECTIVE R15, `(.L_x_2725) ;  /* 0x000000000f087348 */ /* 0x000fea0003c00000 */
[----:B------:R0:W1:Y:S02]  /*17ec0*/  SHFL.IDX P6, R14, R13, R12, R11 ;  /* 0x0000000c0d0e7389 */ /* 0x00006400000c000b */
[----:B01----:R-:W-:Y:S01]  /*17ed0*/  ENDCOLLECTIVE ;  /* 0x000000000000791b */ /* 0x003fe20003800000 */
.L_x_2725:
        /* <DEDUP_REMOVED lines=15> */
.L_x_2726:
[----:B------:R-:W-:Y:S02]  /*17fd0*/  IMAD.MOV.U32 R13, RZ, RZ, R4 ;  /* 0x000000ffff0d7224 */ /* 0x000fe400078e0004 */
[----:B------:R-:W-:Y:S02]  /*17fe0*/  IMAD.MOV.U32 R12, RZ, RZ, 0x2 ;  /* 0x00000002ff0c7424 */ /* 0x000fe400078e00ff */
[----:B------:R-:W-:-:S07]  /*17ff0*/  IMAD.MOV.U32 R3, RZ, RZ, R14 ;  /* 0x000000ffff037224 */ /* 0x000fce00078e000e */
[----:B------:R-:W-:Y:S05]  /*18000*/  WARPSYNC.COLLECTIVE R15, `(.L_x_2727) ;  /* 0x000000000f087348 */ /* 0x000fea0003c00000 */
[----:B------:R0:W1:Y:S02]  /*18010*/  SHFL.IDX P6, R14, R13, R12, R11 ;  /* 0x0000000c0d0e7389 */ /* 0x00006400000c000b */
[----:B01----:R-:W-:Y:S01]  /*18020*/  ENDCOLLECTIVE ;  /* 0x000000000000791b */ /* 0x003fe20003800000 */
.L_x_2727:
        /* <DEDUP_REMOVED lines=16> */
.L_x_2728:
[----:B------:R-:W-:Y:S02]  /*18130*/  IMAD.MOV.U32 R13, RZ, RZ, R4 ;  /* 0x000000ffff0d7224 */ /* 0x000fe400078e0004 */
[----:B------:R-:W-:Y:S02]  /*18140*/  IMAD.MOV.U32 R12, RZ, RZ, 0x3 ;  /* 0x00000003ff0c7424 */ /* 0x000fe400078e00ff */
[----:B------:R-:W-:-:S07]  /*18150*/  IMAD.MOV.U32 R3, RZ, RZ, R14 ;  /* 0x000000ffff037224 */ /* 0x000fce00078e000e */
[----:B------:R-:W-:Y:S05]  /*18160*/  WARPSYNC.COLLECTIVE R15, `(.L_x_2729) ;  /* 0x000000000f087348 */ /* 0x000fea0003c00000 */
[----:B------:R0:W1:Y:S02]  /*18170*/  SHFL.IDX P6, R14, R13, R12, R11 ;  /* 0x0000000c0d0e7389 */ /* 0x00006400000c000b */
[----:B01----:R-:W-:Y:S01]  /*18180*/  ENDCOLLECTIVE ;  /* 0x000000000000791b */ /* 0x003fe20003800000 */
.L_x_2729:
        /* <DEDUP_REMOVED lines=16> */
.L_x_2730:
[----:B------:R-:W-:Y:S02]  /*18290*/  IMAD.MOV.U32 R13, RZ, RZ, R4 ;  /* 0x000000ffff0d7224 */ /* 0x000fe400078e0004 */
[----:B------:R-:W-:Y:S02]  /*182a0*/  IMAD.MOV.U32 R12, RZ, RZ, 0x4 ;  /* 0x00000004ff0c7424 */ /* 0x000fe400078e00ff */
[----:B------:R-:W-:-:S07]  /*182b0*/  IMAD.MOV.U32 R3, RZ, RZ, R14 ;  /* 0x000000ffff037224 */ /* 0x000fce00078e000e */
[----:B------:R-:W-:Y:S05]  /*182c0*/  WARPSYNC.COLLECTIVE R15, `(.L_x_2731) ;  /* 0x000000000f087348 */ /* 0x000fea0003c00000 */
[----:B------:R0:W1:Y:S02]  /*182d0*/  SHFL.IDX P6, R14, R13, R12, R11 ;  /* 0x0000000c0d0e7389 */ /* 0x00006400000c000b */
[----:B01----:R-:W-:Y:S01]  /*182e0*/  ENDCOLLECTIVE ;  /* 0x000000000000791b */ /* 0x003fe20003800000 */
.L_x_2731:
        /* <DEDUP_REMOVED lines=16> */
.L_x_2732:
[----:B------:R-:W-:Y:S02]  /*183f0*/  IMAD.MOV.U32 R13, RZ, RZ, R4 ;  /* 0x000000ffff0d7224 */ /* 0x000fe400078e0004 */
[----:B------:R-:W-:Y:S02]  /*18400*/  IMAD.MOV.U32 R12, RZ, RZ, 0x5 ;  /* 0x00000005ff0c7424 */ /* 0x000fe400078e00ff */
[----:B------:R-:W-:-:S07]  /*18410*/  IMAD.MOV.U32 R3, RZ, RZ, R14 ;  /* 0x000000ffff037224 */ /* 0x000fce00078e000e */
[----:B------:R-:W-:Y:S05]  /*18420*/  WARPSYNC.COLLECTIVE R15, `(.L_x_2733) ;  /* 0x000000000f087348 */ /* 0x000fea0003c00000 */
[----:B------:R0:W1:Y:S02]  /*18430*/  SHFL.IDX P6, R14, R13, R12, R11 ;  /* 0x0000000c0d0e7389 */ /* 0x00006400000c000b */
[----:B01----:R-:W-:Y:S01]  /*18440*/  ENDCOLLECTIVE ;  /* 0x000000000000791b */ /* 0x003fe20003800000 */
.L_x_2733:
        /* <DEDUP_REMOVED lines=16> */
.L_x_2734:
[----:B------:R-:W-:Y:S02]  /*18550*/  IMAD.MOV.U32 R13, RZ, RZ, R4 ;  /* 0x000000ffff0d7224 */ /* 0x000fe400078e0004 */
[----:B------:R-:W-:Y:S02]  /*18560*/  IMAD.MOV.U32 R12, RZ, RZ, 0x6 ;  /* 0x00000006ff0c7424 */ /* 0x000fe400078e00ff */
[----:B------:R-:W-:-:S07]  /*18570*/  IMAD.MOV.U32 R3, RZ, RZ, R14 ;  /* 0x000000ffff037224 */ /* 0x000fce00078e000e */
[----:B------:R-:W-:Y:S05]  /*18580*/  WARPSYNC.COLLECTIVE R15, `(.L_x_2735) ;  /* 0x000000000f087348 */ /* 0x000fea0003c00000 */
[----:B------:R0:W1:Y:S02]  /*18590*/  SHFL.IDX P6, R14, R13, R12, R11 ;  /* 0x0000000c0d0e7389 */ /* 0x00006400000c000b */
[----:B01----:R-:W-:Y:S01]  /*185a0*/  ENDCOLLECTIVE ;  /* 0x000000000000791b */ /* 0x003fe20003800000 */
.L_x_2735:
        /* <DEDUP_REMOVED lines=16> */
.L_x_2736:
[----:B------:R-:W-:Y:S02]  /*186b0*/  IMAD.MOV.U32 R13, RZ, RZ, R4 ;  /* 0x000000ffff0d7224 */ /* 0x000fe400078e0004 */
[----:B------:R-:W-:Y:S02]  /*186c0*/  IMAD.MOV.U32 R12, RZ, RZ, 0x7 ;  /* 0x00000007ff0c7424 */ /* 0x000fe400078e00ff */
[----:B------:R-:W-:-:S07]  /*186d0*/  IMAD.MOV.U32 R3, RZ, RZ, R14 ;  /* 0x000000ffff037224 */ /* 0x000fce00078e000e */
[----:B------:R-:W-:Y:S05]  /*186e0*/  WARPSYNC.COLLECTIVE R15, `(.L_x_2737) ;  /* 0x000000000f087348 */ /* 0x000fea0003c00000 */
[----:B------:R0:W1:Y:S02]  /*186f0*/  SHFL.IDX P6, R14, R13, R12, R11 ;  /* 0x0000000c0d0e7389 */ /* 0x00006400000c000b */
[----:B01----:R-:W-:Y:S01]  /*18700*/  ENDCOLLECTIVE ;  /* 0x000000000000791b */ /* 0x003fe20003800000 */
.L_x_2737:
        /* <DEDUP_REMOVED lines=10> */
.L_x_2738:
[----:B------:R-:W-:Y:S01]  /*187b0*/  @!PT LDS RZ, [RZ] ;  /* 0x00000000fffff984 */ /* 0x000fe20000000800 */
[----:B------:R-:W-:Y:S01]  /*187c0*/  @!PT LDS RZ, [RZ] ;  /* 0x00000000fffff984 */ /* 0x000fe20000000800 */
[----:B------:R-:W-:Y:S01]  /*187d0*/  @!PT LDS RZ, [RZ] ;  /* 0x00000000fffff984 */ /* 0x000fe20000000800 */
[----:B------:R2:W-:Y:S01]  /*187e0*/  @!P0 LDGSTS.E.BYPASS.LTC128B.128 [R37+0x1b400], desc[UR46][R2.64], !P1 ;  /* 0x1b40000002258fae */ /* 0x0005e2000c901d6e */
[----:B------:R-:W-:Y:S01]  /*187f0*/  IMAD.MOV.U32 R0, RZ, RZ, R14 ;  /* 0x000000ffff007224 */ /* 0x000fe200078e000e */
[----:B------:R-:W-:Y:S06]  /*18800*/  BRA `(.L_x_2739) ;  /* 0xffffffbc00c47947 */ /* 0x000fec000383ffff */
.L_x_2653:
[----:B0-----:R0:W2:Y:S02]  /*18810*/  SYNCS.PHASECHK.TRANS64.TRYWAIT P0, [R17+URZ+0x22820], R0 ;  /* 0x02282000110075a7 */ /* 0x0010a4000800017f */
[----:B--2---:R-:W-:Y:S05]  /*18820*/  @!P0 NANOSLEEP.SYNCS 0x989680 ;  /* 0x009896800000895d */ /* 0x004fea0003900000 */
[----:B------:R-:W2:Y:S02]  /*18830*/  @!P0 SYNCS.PHASECHK.TRANS64 P0, [R17+URZ+0x22820], R0 ;  /* 0x02282000110085a7 */ /* 0x000ea4000800007f */
[----:B--2---:R-:W-:Y:S05]  /*18840*/  @!P0 BRA `(.L_x_2653) ;  /* 0xfffffffc00f08947 */ /* 0x004fea000383ffff */
[----:B------:R-:W-:Y:S05]  /*18850*/  BRA `(.L_x_2740) ;  /* 0xffffffc000207947 */ /* 0x000fea000383ffff */
.L_x_2656:
[----:B0-----:R0:W2:Y:S02]  /*18860*/  SYNCS.PHASECHK.TRANS64.TRYWAIT P0, [R19+URZ+0x22860], R0 ;  /* 0x02286000130075a7 */ /* 0x0010a4000800017f */
[----:B--2---:R-:W-:Y:S05]  /*18870*/  @!P0 NANOSLEEP.SYNCS 0x989680 ;  /* 0x009896800000895d */ /* 0x004fea0003900000 */
[----:B------:R-:W2:Y:S02]  /*18880*/  @!P0 SYNCS.PHASECHK.TRANS64 P0, [R19+URZ+0x22860], R0 ;  /* 0x02286000130085a7 */ /* 0x000ea4000800007f */
[----:B--2---:R-:W-:Y:S05]  /*18890*/  @!P0 BRA `(.L_x_2656) ;  /* 0xfffffffc00f08947 */ /* 0x004fea000383ffff */
[----:B------:R-:W-:Y:S05]  /*188a0*/  BRA `(.L_x_2741) ;  /* 0xffffffc000307947 */ /* 0x000fea000383ffff */
.L_x_2657:
        /* <DEDUP_REMOVED lines=8> */
.L_x_2743:
[----:B------:R-:W-:Y:S05]  /*18930*/  BSYNC B0 ;  /* 0x0000000000007941 */ /* 0x000fea0003800000 */
.L_x_2742:
        /* <DEDUP_REMOVED lines=13> */
.L_x_2744:
        /* <DEDUP_REMOVED lines=9> */
.L_x_2745:
        /* <DEDUP_REMOVED lines=17> */
.L_x_2746:
[----:B------:R-:W-:Y:S02]  /*18bb0*/  IMAD.MOV.U32 R13, RZ, RZ, R6 ;  /* 0x000000ffff0d7224 */ /* 0x000fe400078e0006 */
[----:B------:R-:W-:Y:S01]  /*18bc0*/  IMAD.MOV.U32 R12, RZ, RZ, 0x2 ;  /* 0x00000002ff0c7424 */ /* 0x000fe200078e00ff */
[----:B------:R-:W-:-:S13]  /*18bd0*/  IADD3 R2, P3, R14, R0, RZ ;  /* 0x000000000e027210 */ /* 0x000fda0007f7e0ff */
[----:B------:R-:W-:Y:S05]  /*18be0*/  WARPSYNC.COLLECTIVE R15, `(.L_x_2747) ;  /* 0x000000000f087348 */ /* 0x000fea0003c00000 */
[----:B------:R0:W1:Y:S02]  /*18bf0*/  SHFL.IDX P6, R14, R13, R12, R11 ;  /* 0x0000000c0d0e7389 */ /* 0x00006400000c000b */
[----:B01----:R-:W-:Y:S01]  /*18c00*/  ENDCOLLECTIVE ;  /* 0x000000000000791b */ /* 0x003fe20003800000 */
.L_x_2747:
        /* <DEDUP_REMOVED lines=17> */
.L_x_2748:
[----:B------:R-:W-:Y:S02]  /*18d20*/  IMAD.MOV.U32 R13, RZ, RZ, R6 ;  /* 0x000000ffff0d7224 */ /* 0x000fe400078e0006 */
[----:B------:R-:W-:Y:S01]  /*18d30*/  IMAD.MOV.U32 R12, RZ, RZ, 0x3 ;  /* 0x00000003ff0c7424 */ /* 0x000fe200078e00ff */
[----:B------:R-:W-:-:S13]  /*18d40*/  IADD3 R2, P3, R14, R0, RZ ;  /* 0x000000000e027210 */ /* 0x000fda0007f7e0ff */
[----:B------:R-:W-:Y:S05]  /*18d50*/  WARPSYNC.COLLECTIVE R15, `(.L_x_2749) ;  /* 0x000000000f087348 */ /* 0x000fea0003c00000 */
[----:B------:R0:W1:Y:S02]  /*18d60*/  SHFL.IDX P6, R14, R13, R12, R11 ;  /* 0x0000000c0d0e7389 */ /* 0x00006400000c000b */
[----:B01----:R-:W-:Y:S01]  /*18d70*/  ENDCOLLECTIVE ;  /* 0x000000000000791b */ /* 0x003fe20003800000 */
.L_x_2749:
        /* <DEDUP_REMOVED lines=17> */
.L_x_2750:
[----:B------:R-:W-:Y:S02]  /*18e90*/  IMAD.MOV.U32 R13, RZ, RZ, R6 ;  /* 0x000000ffff0d7224 */ /* 0x000fe400078e0006 */
[----:B------:R-:W-:Y:S01]  /*18ea0*/  IMAD.MOV.U32 R12, RZ, RZ, 0x4 ;  /* 0x00000004ff0c7424 */ /* 0x000fe200078e00ff */
[----:B------:R-:W-:-:S13]  /*18eb0*/  IADD3 R2, P3, R14, R0, RZ ;  /* 0x000000000e027210 */ /* 0x000fda0007f7e0ff */
[----:B------:R-:W-:Y:S05]  /*18ec0*/  WARPSYNC.COLLECTIVE R15, `(.L_x_2751) ;  /* 0x000000000f087348 */ /* 0x000fea0003c00000 */
[----:B------:R0:W1:Y:S02]  /*18ed0*/  SHFL.IDX P6, R14, R13, R12, R11 ;  /* 0x0000000c0d0e7389 */ /* 0x00006400000c000b */
[----:B01----:R-:W-:Y:S01]  /*18ee0*/  ENDCOLLECTIVE ;  /* 0x000000000000791b */ /* 0x003fe20003800000 */
.L_x_2751:
        /* <DEDUP_REMOVED lines=17> */
.L_x_2752:
[----:B------:R-:W-:Y:S02]  /*19000*/  IMAD.MOV.U32 R13, RZ, RZ, R6 ;  /* 0x000000ffff0d7224 */ /* 0x000fe400078e0006 */
[----:B------:R-:W-:Y:S01]  /*19010*/  IMAD.MOV.U32 R12, RZ, RZ, 0x5 ;  /* 0x00000005ff0c7424 */ /* 0x000fe200078e00ff */
[----:B------:R-:W-:-:S13]  /*19020*/  IADD3 R2, P3, R14, R0, RZ ;  /* 0x000000000e027210 */ /* 0x000fda0007f7e0ff */
[----:B------:R-:W-:Y:S05]  /*19030*/  WARPSYNC.COLLECTIVE R15, `(.L_x_2753) ;  /* 0x000000000f087348 */ /* 0x000fea0003c00000 */
[----:B------:R0:W1:Y:S02]  /*19040*/  SHFL.IDX P6, R14, R13, R12, R11 ;  /* 0x0000000c0d0e7389 */ /* 0x00006400000c000b */
[----:B01----:R-:W-:Y:S01]  /*19050*/  ENDCOLLECTIVE ;  /* 0x000000000000791b */ /* 0x003fe20003800000 */
.L_x_2753:
        /* <DEDUP_REMOVED lines=12> */
.L_x_2754:
        /* <DEDUP_REMOVED lines=9> */
.L_x_2664:
[----:B0-----:R0:W1:Y:S02]  /*191b0*/  SYNCS.PHASECHK.TRANS64.TRYWAIT P0, [R6+URZ+0x22840], R21 ;  /* 0x02284015060075a7 */ /* 0x001064000800017f */
[----:B-1----:R-:W-:Y:S05]  /*191c0*/  @!P0 NANOSLEEP.SYNCS 0x989680 ;  /* 0x009896800000895d */ /* 0x002fea0003900000 */
[----:B------:R-:W1:Y:S02]  /*191d0*/  @!P0 SYNCS.PHASECHK.TRANS64 P0, [R6+URZ+0x22840], R21 ;  /* 0x02284015060085a7 */ /* 0x000e64000800007f */
[----:B-1----:R-:W-:Y:S05]  /*191e0*/  @!P0 BRA `(.L_x_2664) ;  /* 0xfffffffc00f08947 */ /* 0x002fea000383ffff */
[----:B------:R-:W-:Y:S05]  /*191f0*/  BRA `(.L_x_2756) ;  /* 0xffffffc000c47947 */ /* 0x000fea000383ffff */
.L_x_2665:
        /* <DEDUP_REMOVED lines=8> */
.L_x_2758:
[----:B------:R-:W-:Y:S05]  /*19280*/  BSYNC B1 ;  /* 0x0000000000017941 */ /* 0x000fea0003800000 */
.L_x_2757:
        /* <DEDUP_REMOVED lines=9> */
.L_x_2759:
[----:B------:R-:W-:Y:S02]  /*19320*/  IMAD.MOV.U32 R13, RZ, RZ, R9 ;  /* 0x000000ffff0d7224 */ /* 0x000fe400078e0009 */
[----:B------:R-:W-:Y:S02]  /*19330*/  IMAD.MOV.U32 R12, RZ, RZ, 0x1 ;  /* 0x00000001ff0c7424 */ /* 0x000fe400078e00ff */
[----:B------:R-:W-:-:S07]  /*19340*/  IMAD.MOV.U32 R2, RZ, RZ, R14 ;  /* 0x000000ffff027224 */ /* 0x000fce00078e000e */
[----:B------:R-:W-:Y:S05]  /*19350*/  WARPSYNC.COLLECTIVE R15, `(.L_x_2760) ;  /* 0x000000000f087348 */ /* 0x000fea0003c00000 */
[----:B------:R0:W1:Y:S02]  /*19360*/  SHFL.IDX P6, R14, R13, R12, R11 ;  /* 0x0000000c0d0e7389 */ /* 0x00006400000c000b */
[----:B01----:R-:W-:Y:S01]  /*19370*/  ENDCOLLECTIVE ;  /* 0x000000000000791b */ /* 0x003fe20003800000 */
.L_x_2760:
        /* <DEDUP_REMOVED lines=11> */
.L_x_2761:
[----:B------:R-:W-:Y:S02]  /*19430*/  IMAD.MOV.U32 R13, RZ, RZ, R9 ;  /* 0x000000ffff0d7224 */ /* 0x000fe400078e0009 */
[----:B------:R-:W-:Y:S02]  /*19440*/  IMAD.MOV.U32 R12, RZ, RZ, 0x2 ;  /* 0x00000002ff0c7424 */ /* 0x000fe400078e00ff */
[----:B------:R-:W-:-:S07]  /*19450*/  IMAD.MOV.U32 R2, RZ, RZ, R14 ;  /* 0x000000ffff027224 */ /* 0x000fce00078e000e */
[----:B------:R-:W-:Y:S05]  /*19460*/  WARPSYNC.COLLECTIVE R15, `(.L_x_2762) ;  /* 0x000000000f087348 */ /* 0x000fea0003c00000 */
[----:B------:R0:W1:Y:S02]  /*19470*/  SHFL.IDX P6, R14, R13, R12, R11 ;  /* 0x0000000c0d0e7389 */ /* 0x00006400000c000b */
[----:B01----:R-:W-:Y:S01]  /*19480*/  ENDCOLLECTIVE ;  /* 0x000000000000791b */ /* 0x003fe20003800000 */
.L_x_2762:
        /* <DEDUP_REMOVED lines=11> */
.L_x_2763:
[----:B------:R-:W-:Y:S02]  /*19540*/  IMAD.MOV.U32 R13, RZ, RZ, R9 ;  /* 0x000000ffff0d7224 */ /* 0x000fe400078e0009 */
[----:B------:R-:W-:Y:S02]  /*19550*/  IMAD.MOV.U32 R12, RZ, RZ, 0x3 ;  /* 0x00000003ff0c7424 */ /* 0x000fe400078e00ff */
[----:B------:R-:W-:-:S07]  /*19560*/  IMAD.MOV.U32 R2, RZ, RZ, R14 ;  /* 0x000000ffff027224 */ /* 0x000fce00078e000e */
[----:B------:R-:W-:Y:S05]  /*19570*/  WARPSYNC.COLLECTIVE R15, `(.L_x_2764) ;  /* 0x000000000f087348 */ /* 0x000fea0003c00000 */
[----:B------:R0:W1:Y:S02]  /*19580*/  SHFL.IDX P6, R14, R13, R12, R11 ;  /* 0x0000000c0d0e7389 */ /* 0x00006400000c000b */
[----:B01----:R-:W-:Y:S01]  /*19590*/  ENDCOLLECTIVE ;  /* 0x000000000000791b */ /* 0x003fe20003800000 */
.L_x_2764:
        /* <DEDUP_REMOVED lines=11> */
.L_x_2765:
[----:B------:R-:W-:Y:S02]  /*19650*/  IMAD.MOV.U32 R13, RZ, RZ, R9 ;  /* 0x000000ffff0d7224 */ /* 0x000fe400078e0009 */
[----:B------:R-:W-:Y:S02]  /*19660*/  IMAD.MOV.U32 R12, RZ, RZ, 0x4 ;  /* 0x00000004ff0c7424 */ /* 0x000fe400078e00ff */
[----:B------:R-:W-:-:S07]  /*19670*/  IMAD.MOV.U32 R2, RZ, RZ, R14 ;  /* 0x000000ffff027224 */ /* 0x000fce00078e000e */
[----:B------:R-:W-:Y:S05]  /*19680*/  WARPSYNC.COLLECTIVE R15, `(.L_x_2766) ;  /* 0x000000000f087348 */ /* 0x000fea0003c00000 */
[----:B------:R0:W1:Y:S02]  /*19690*/  SHFL.IDX P6, R14, R13, R12, R11 ;  /* 0x0000000c0d0e7389 */ /* 0x00006400000c000b */
[----:B01----:R-:W-:Y:S01]  /*196a0*/  ENDCOLLECTIVE ;  /* 0x000000000000791b */ /* 0x003fe20003800000 */
.L_x_2766:
        /* <DEDUP_REMOVED lines=11> */
.L_x_2767:
[----:B------:R-:W-:Y:S02]  /*19760*/  IMAD.MOV.U32 R13, RZ, RZ, R9 ;  /* 0x000000ffff0d7224 */ /* 0x000fe400078e0009 */
[----:B------:R-:W-:Y:S02]  /*19770*/  IMAD.MOV.U32 R12, RZ, RZ, 0x5 ;  /* 0x00000005ff0c7424 */ /* 0x000fe400078e00ff */
[----:B------:R-:W-:-:S07]  /*19780*/  IMAD.MOV.U32 R2, RZ, RZ, R14 ;  /* 0x000000ffff027224 */ /* 0x000fce00078e000e */
[----:B------:R-:W-:Y:S05]  /*19790*/  WARPSYNC.COLLECTIVE R15, `(.L_x_2768) ;  /* 0x000000000f087348 */ /* 0x000fea0003c00000 */
[----:B------:R0:W1:Y:S02]  /*197a0*/  SHFL.IDX P6, R14, R13, R12, R11 ;  /* 0x0000000c0d0e7389 */ /* 0x00006400000c000b */
[----:B01----:R-:W-:Y:S01]  /*197b0*/  ENDCOLLECTIVE ;  /* 0x000000000000791b */ /* 0x003fe20003800000 */
.L_x_2768:
        /* <DEDUP_REMOVED lines=11> */
.L_x_2769:
[----:B------:R-:W-:Y:S01]  /*19870*/  IMAD.MOV.U32 R2, RZ, RZ, R14 ;  /* 0x000000ffff027224 */ /* 0x000fe200078e000e */
[----:B------:R-:W-:Y:S06]  /*19880*/  BRA `(.L_x_2770) ;  /* 0xffffffbc00f47947 */ /* 0x000fec000383ffff */
.L_x_2670:
[----:B---3--:R3:W4:Y:S02]  /*19890*/  SYNCS.PHASECHK.TRANS64.TRYWAIT P0, [R6+URZ+0x22860], R21 ;  /* 0x02286015060075a7 */ /* 0x008724000800017f */
[----:B----4-:R-:W-:Y:S05]  /*198a0*/  @!P0 NANOSLEEP.SYNCS 0x989680 ;  /* 0x009896800000895d */ /* 0x010fea0003900000 */
[----:B------:R-:W4:Y:S02]  /*198b0*/  @!P0 SYNCS.PHASECHK.TRANS64 P0, [R6+URZ+0x22860], R21 ;  /* 0x02286015060085a7 */ /* 0x000f24000800007f */
[----:B----4-:R-:W-:Y:S05]  /*198c0*/  @!P0 BRA `(.L_x_2670) ;  /* 0xfffffffc00f08947 */ /* 0x010fea000383ffff */
[----:B------:R-:W-:Y:S05]  /*198d0*/  BRA `(.L_x_2771) ;  /* 0xffffffc000447947 */ /* 0x000fea000383ffff */
.L_x_2671:
[----:B------:R-:W-:Y:S01]  /*198e0*/  BSSY B1, `(.L_x_2772) ;  /* 0x0000008000017945 */ /* 0x000fe20003800000 */
[----:B------:R-:W-:Y:S02]  /*198f0*/  IMAD.MOV.U32 R13, RZ, RZ, R9 ;  /* 0x000000ffff0d7224 */ /* 0x000fe400078e0009 */
[----:B------:R-:W-:Y:S02]  /*19900*/  IMAD.MOV.U32 R12, RZ, RZ, RZ ;  /* 0x000000ffff0c7224 */ /* 0x000fe400078e00ff */
[----:B------:R-:W-:Y:S02]  /*19910*/  IMAD.MOV.U32 R11, RZ, RZ, 0x181f ;  /* 0x0000181fff0b7424 */ /* 0x000fe400078e00ff */
[----:B------:R-:W-:-:S07]  /*19920*/  IMAD.MOV.U32 R15, RZ, RZ, -0x1 ;  /* 0xffffffffff0f7424 */ /* 0x000fce00078e00ff */
[----:B0-23--:R-:W-:Y:S05]  /*19930*/  WARPSYNC.COLLECTIVE R15, `(.L_x_2773) ;  /* 0x000000000f087348 */ /* 0x00dfea0003c00000 */
[----:B------:R1:W4:Y:S02]  /*19940*/  SHFL.IDX P6, R14, R13, R12, R11 ;  /* 0x0000000c0d0e7389 */ /* 0x00032400000c000b */
[----:B01234-:R-:W-:Y:S01]  /*19950*/  ENDCOLLECTIVE ;  /* 0x000000000000791b */ /* 0x01ffe20003800000 */
.L_x_2773:
[----:B------:R-:W-:Y:S05]  /*19960*/  BSYNC B1 ;  /* 0x0000000000017941 */ /* 0x000fea0003800000 */
.L_x_2772:
        /* <DEDUP_REMOVED lines=9> */
.L_x_2774:
[----:B------:R-:W-:Y:S02]  /*19a00*/  IMAD.MOV.U32 R13, RZ, RZ, R9 ;  /* 0x000000ffff0d7224 */ /* 0x000fe400078e0009 */
[----:B------:R-:W-:Y:S01]  /*19a10*/  IMAD.MOV.U32 R12, RZ, RZ, 0x1 ;  /* 0x00000001ff0c7424 */ /* 0x000fe200078e00ff */
[----:B------:R-:W-:-:S13]  /*19a20*/  IADD3 R2, P0, R14, R0, RZ ;  /* 0x000000000e027210 */ /* 0x000fda0007f1e0ff */
[----:B------:R-:W-:Y:S05]  /*19a30*/  WARPSYNC.COLLECTIVE R15, `(.L_x_2775) ;  /* 0x000000000f087348 */ /* 0x000fea0003c00000 */
[----:B------:R0:W1:Y:S02]  /*19a40*/  SHFL.IDX P6, R14, R13, R12, R11 ;  /* 0x0000000c0d0e7389 */ /* 0x00006400000c000b */
[----:B01----:R-:W-:Y:S01]  /*19a50*/  ENDCOLLECTIVE ;  /* 0x000000000000791b */ /* 0x003fe20003800000 */
.L_x_2775:
        /* <DEDUP_REMOVED lines=13> */
.L_x_2776:
[----:B------:R-:W-:Y:S02]  /*19b30*/  IMAD.MOV.U32 R13, RZ, RZ, R9 ;  /* 0x000000ffff0d7224 */ /* 0x000fe400078e0009 */
[----:B------:R-:W-:Y:S01]  /*19b40*/  IMAD.MOV.U32 R12, RZ, RZ, 0x2 ;  /* 0x00000002ff0c7424 */ /* 0x000fe200078e00ff */
[----:B------:R-:W-:-:S13]  /*19b50*/  IADD3 R2, P0, R14, R0, RZ ;  /* 0x000000000e027210 */ /* 0x000fda0007f1e0ff */
[----:B------:R-:W-:Y:S05]  /*19b60*/  WARPSYNC.COLLECTIVE R15, `(.L_x_2777) ;  /* 0x000000000f087348 */ /* 0x000fea0003c00000 */
[----:B------:R0:W1:Y:S02]  /*19b70*/  SHFL.IDX P6, R14, R13, R12, R11 ;  /* 0x0000000c0d0e7389 */ /* 0x00006400000c000b */
[----:B01----:R-:W-:Y:S01]  /*19b80*/  ENDCOLLECTIVE ;  /* 0x000000000000791b */ /* 0x003fe20003800000 */
.L_x_2777:
        /* <DEDUP_REMOVED lines=13> */
.L_x_2778:
[----:B------:R-:W-:Y:S02]  /*19c60*/  IMAD.MOV.U32 R13, RZ, RZ, R9 ;  /* 0x000000ffff0d7224 */ /* 0x000fe400078e0009 */
[----:B------:R-:W-:Y:S01]  /*19c70*/  IMAD.MOV.U32 R12, RZ, RZ, 0x3 ;  /* 0x00000003ff0c7424 */ /* 0x000fe200078e00ff */
[----:B------:R-:W-:-:S13]  /*19c80*/  IADD3 R2, P0, R14, R0, RZ ;  /* 0x000000000e027210 */ /* 0x000fda0007f1e0ff */
[----:B------:R-:W-:Y:S05]  /*19c90*/  WARPSYNC.COLLECTIVE R15, `(.L_x_2779) ;  /* 0x000000000f087348 */ /* 0x000fea0003c00000 */
[----:B------:R0:W1:Y:S02]  /*19ca0*/  SHFL.IDX P6, R14, R13, R12, R11 ;  /* 0x0000000c0d0e7389 */ /* 0x00006400000c000b */
[----:B01----:R-:W-:Y:S01]  /*19cb0*/  ENDCOLLECTIVE ;  /* 0x000000000000791b */ /* 0x003fe20003800000 */
.L_x_2779:
        /* <DEDUP_REMOVED lines=13> */
.L_x_2780:
[----:B------:R-:W-:Y:S02]  /*19d90*/  IMAD.MOV.U32 R13, RZ, RZ, R9 ;  /* 0x000000ffff0d7224 */ /* 0x000fe400078e0009 */
[----:B------:R-:W-:Y:S01]  /*19da0*/  IMAD.MOV.U32 R12, RZ, RZ, 0x4 ;  /* 0x00000004ff0c7424 */ /* 0x000fe200078e00ff */
[----:B------:R-:W-:-:S13]  /*19db0*/  IADD3 R2, P0, R14, R0, RZ ;  /* 0x000000000e027210 */ /* 0x000fda0007f1e0ff */
[----:B------:R-:W-:Y:S05]  /*19dc0*/  WARPSYNC.COLLECTIVE R15, `(.L_x_2781) ;  /* 0x000000000f087348 */ /* 0x000fea0003c00000 */
[----:B------:R0:W1:Y:S02]  /*19dd0*/  SHFL.IDX P6, R14, R13, R12, R11 ;  /* 0x0000000c0d0e7389 */ /* 0x00006400000c000b */
[----:B01----:R-:W-:Y:S01]  /*19de0*/  ENDCOLLECTIVE ;  /* 0x000000000000791b */ /* 0x003fe20003800000 */
.L_x_2781:
        /* <DEDUP_REMOVED lines=13> */
.L_x_2782:
[----:B------:R-:W-:Y:S02]  /*19ec0*/  IMAD.MOV.U32 R13, RZ, RZ, R9 ;  /* 0x000000ffff0d7224 */ /* 0x000fe400078e0009 */
[----:B------:R-:W-:Y:S01]  /*19ed0*/  IMAD.MOV.U32 R12, RZ, RZ, 0x5 ;  /* 0x00000005ff0c7424 */ /* 0x000fe200078e00ff */
[----:B------:R-:W-:-:S13]  /*19ee0*/  IADD3 R2, P0, R14, R0, RZ ;  /* 0x000000000e027210 */ /* 0x000fda0007f1e0ff */
[----:B------:R-:W-:Y:S05]  /*19ef0*/  WARPSYNC.COLLECTIVE R15, `(.L_x_2783) ;  /* 0x000000000f087348 */ /* 0x000fea0003c00000 */
[----:B------:R0:W1:Y:S02]  /*19f00*/  SHFL.IDX P6, R14, R13, R12, R11 ;  /* 0x0000000c0d0e7389 */ /* 0x00006400000c000b */
[----:B01----:R-:W-:Y:S01]  /*19f10*/  ENDCOLLECTIVE ;  /* 0x000000000000791b */ /* 0x003fe20003800000 */
.L_x_2783:
        /* <DEDUP_REMOVED lines=13> */
.L_x_2784:
[----:B------:R-:W-:Y:S05]  /*19ff0*/  BRA `(.L_x_2785) ;  /* 0xffffffbc00907947 */ /* 0x000fea000383ffff */
.L_x_2679:
[----:B------:R-:W-:Y:S01]  /*1a000*/  BSSY B0, `(.L_x_2786) ;  /* 0x0000008000007945 */ /* 0x000fe20003800000 */
[----:B------:R-:W-:Y:S02]  /*1a010*/  IMAD.MOV.U32 R13, RZ, RZ, R24 ;  /* 0x000000ffff0d7224 */ /* 0x000fe400078e0018 */
[----:B------:R-:W-:Y:S02]  /*1a020*/  IMAD.MOV.U32 R12, RZ, RZ, RZ ;  /* 0x000000ffff0c7224 */ /* 0x000fe400078e00ff */
[----:B------:R-:W-:Y:S02]  /*1a030*/  IMAD.MOV.U32 R11, RZ, RZ, 0x1f ;  /* 0x0000001fff0b7424 */ /* 0x000fe400078e00ff */
[----:B------:R-:W-:-:S07]  /*1a040*/  IMAD.MOV.U32 R15, RZ, RZ, -0x1 ;  /* 0xffffffffff0f7424 */ /* 0x000fce00078e00ff */
[----:B0123--:R-:W-:Y:S05]  /*1a050*/  WARPSYNC.COLLECTIVE R15, `(.L_x_2787) ;  /* 0x000000000f087348 */ /* 0x00ffea0003c00000 */
[----:B------:R4:W0:Y:S02]  /*1a060*/  SHFL.IDX P6, R14, R13, R12, R11 ;  /* 0x0000000c0d0e7389 */ /* 0x00082400000c000b */
[----:B01234-:R-:W-:Y:S01]  /*1a070*/  ENDCOLLECTIVE ;  /* 0x000000000000791b */ /* 0x01ffe20003800000 */
.L_x_2787:
[----:B------:R-:W-:Y:S05]  /*1a080*/  BSYNC B0 ;  /* 0x0000000000007941 */ /* 0x000fea0003800000 */
.L_x_2786:
[----:B------:R-:W-:Y:S02]  /*1a090*/  IMAD.MOV.U32 R13, RZ, RZ, R24 ;  /* 0x000000ffff0d7224 */ /* 0x000fe400078e0018 */
[----:B------:R-:W-:Y:S02]  /*1a0a0*/  IMAD.MOV.U32 R12, RZ, RZ, 0x1 ;  /* 0x00000001ff0c7424 */ /* 0x000fe400078e00ff */
[----:B------:R-:W-:Y:S02]  /*1a0b0*/  IMAD.MOV.U32 R11, RZ, RZ, 0x1f ;  /* 0x0000001fff0b7424 */ /* 0x000fe400078e00ff */
[----:B------:R-:W-:Y:S02]  /*1a0c0*/  IMAD.MOV.U32 R15, RZ, RZ, -0x1 ;  /* 0xffffffffff0f7424 */ /* 0x000fe400078e00ff */
[----:B------:R-:W-:Y:S02]  /*1a0d0*/  IMAD.IADD R5, R27, 0x1, R8 ;  /* 0x000000011b057824 */ /* 0x000fe400078e0208 */
[----:B------:R-:W-:-:S07]  /*1a0e0*/  IMAD.MOV.U32 R0, RZ, RZ, R14 ;  /* 0x000000ffff007224 */ /* 0x000fce00078e000e */
[----:B------:R-:W-:Y:S05]  /*1a0f0*/  WARPSYNC.COLLECTIVE R15, `(.L_x_2788) ;  /* 0x000000000f087348 */ /* 0x000fea0003c00000 */
[----:B------:R0:W1:Y:S02]  /*1a100*/  SHFL.IDX P6, R14, R13, R12, R11 ;  /* 0x0000000c0d0e7389 */ /* 0x00006400000c000b */
[----:B01----:R-:W-:Y:S01]  /*1a110*/  ENDCOLLECTIVE ;  /* 0x000000000000791b */ /* 0x003fe20003800000 */
.L_x_2788:
        /* <DEDUP_REMOVED lines=18> */
.L_x_2789:
[----:B------:R-:W-:Y:S01]  /*1a240*/  IMAD.MOV.U32 R12, RZ, RZ, 0x2 ;  /* 0x00000002ff0c7424 */ /* 0x000fe200078e00ff */
[----:B------:R-:W-:-:S05]  /*1a250*/  SEL R6, R14, RZ, P1 ;  /* 0x000000ff0e067207 */ /* 0x000fca0000800000 */
[----:B------:R-:W-:-:S04]  /*1a260*/  IMAD.IADD R6, R5, 0x1, R6 ;  /* 0x0000000105067824 */ /* 0x000fc800078e0206 */
[----:B------:R-:W-:-:S07]  /*1a270*/  IMAD.MOV.U32 R13, RZ, RZ, R6 ;  /* 0x000000ffff0d7224 */ /* 0x000fce00078e0006 */
[----:B------:R-:W-:Y:S05]  /*1a280*/  WARPSYNC.COLLECTIVE R15, `(.L_x_2790) ;  /* 0x000000000f087348 */ /* 0x000fea0003c00000 */
[----:B------:R0:W1:Y:S02]  /*1a290*/  SHFL.UP P6, R14, R13, R12, R11 ;  /* 0x0400000c0d0e7389 */ /* 0x00006400000c000b */
[----:B01----:R-:W-:Y:S01]  /*1a2a0*/  ENDCOLLECTIVE ;  /* 0x000000000000791b */ /* 0x003fe20003800000 */
.L_x_2790:
[----:B------:R-:W-:Y:S01]  /*1a2b0*/  IMAD.MOV.U32 R12, RZ, RZ, 0x4 ;  /* 0x00000004ff0c7424 */ /* 0x000fe200078e00ff */
[----:B------:R-:W-:-:S05]  /*1a2c0*/  SEL R7, R14, RZ, P2 ;  /* 0x000000ff0e077207 */ /* 0x000fca0001000000 */
[----:B------:R-:W-:-:S04]  /*1a2d0*/  IMAD.IADD R7, R6, 0x1, R7 ;  /* 0x0000000106077824 */ /* 0x000fc800078e0207 */
[----:B------:R-:W-:-:S07]  /*1a2e0*/  IMAD.MOV.U32 R13, RZ, RZ, R7 ;  /* 0x000000ffff0d7224 */ /* 0x000fce00078e0007 */
[----:B------:R-:W-:Y:S05]  /*1a2f0*/  WARPSYNC.COLLECTIVE R15, `(.L_x_2791) ;  /* 0x000000000f087348 */ /* 0x000fea0003c00000 */
[----:B------:R0:W1:Y:S02]  /*1a300*/  SHFL.UP P6, R14, R13, R12, R11 ;  /* 0x0400000c0d0e7389 */ /* 0x00006400000c000b */
[----:B01----:R-:W-:Y:S01]  /*1a310*/  ENDCOLLECTIVE ;  /* 0x000000000000791b */ /* 0x003fe20003800000 */
.L_x_2791:
[----:B------:R-:W-:Y:S01]  /*1a320*/  IMAD.MOV.U32 R12, RZ, RZ, 0x8 ;  /* 0x00000008ff0c7424 */ /* 0x000fe200078e00ff */
[----:B------:R-:W-:-:S05]  /*1a330*/  SEL R2, R14, RZ, P3 ;  /* 0x000000ff0e027207 */ /* 0x000fca0001800000 */
[----:B------:R-:W-:-:S04]  /*1a340*/  IMAD.IADD R2, R7, 0x1, R2 ;  /* 0x0000000107027824 */ /* 0x000fc800078e0202 */
[----:B------:R-:W-:-:S07]  /*1a350*/  IMAD.MOV.U32 R13, RZ, RZ, R2 ;  /* 0x000000ffff0d7224 */ /* 0x000fce00078e0002 */
[----:B------:R-:W-:Y:S05]  /*1a360*/  WARPSYNC.COLLECTIVE R15, `(.L_x_2792) ;  /* 0x000000000f087348 */ /* 0x000fea0003c00000 */
[----:B------:R0:W1:Y:S02]  /*1a370*/  SHFL.UP P6, R14, R13, R12, R11 ;  /* 0x0400000c0d0e7389 */ /* 0x00006400000c000b */
[----:B01----:R-:W-:Y:S01]  /*1a380*/  ENDCOLLECTIVE ;  /* 0x000000000000791b */ /* 0x003fe20003800000 */
.L_x_2792:
[----:B------:R-:W-:Y:S01]  /*1a390*/  IMAD.MOV.U32 R12, RZ, RZ, 0x10 ;  /* 0x00000010ff0c7424 */ /* 0x000fe200078e00ff */
[----:B------:R-:W-:-:S05]  /*1a3a0*/  SEL R3, R14, RZ, P4 ;  /* 0x000000ff0e037207 */ /* 0x000fca0002000000 */
[----:B------:R-:W-:-:S04]  /*1a3b0*/  IMAD.IADD R3, R2, 0x1, R3 ;  /* 0x0000000102037824 */ /* 0x000fc800078e0203 */
[----:B------:R-:W-:-:S07]  /*1a3c0*/  IMAD.MOV.U32 R13, RZ, RZ, R3 ;  /* 0x000000ffff0d7224 */ /* 0x000fce00078e0003 */
[----:B------:R-:W-:Y:S05]  /*1a3d0*/  WARPSYNC.COLLECTIVE R15, `(.L_x_2793) ;  /* 0x000000000f087348 */ /* 0x000fea0003c00000 */
[----:B------:R0:W1:Y:S02]  /*1a3e0*/  SHFL.UP P6, R14, R13, R12, R11 ;  /* 0x0400000c0d0e7389 */ /* 0x00006400000c000b */
[----:B01----:R-:W-:Y:S01]  /*1a3f0*/  ENDCOLLECTIVE ;  /* 0x000000000000791b */ /* 0x003fe20003800000 */
.L_x_2793:
        /* <DEDUP_REMOVED lines=8> */
.L_x_2794:
[----:B------:R-:W-:Y:S05]  /*1a480*/  BRA `(.L_x_2795) ;  /* 0xffffffbc00ec7947 */ /* 0x000fea000383ffff */
.L_x_2684:
[----:B------:R-:W-:Y:S01]  /*1a490*/  BSSY B0, `(.L_x_2796) ;  /* 0x0000008000007945 */ /* 0x000fe20003800000 */
[----:B-----5:R-:W-:Y:S02]  /*1a4a0*/  IMAD.MOV.U32 R13, RZ, RZ, R5 ;  /* 0x000000ffff0d7224 */ /* 0x020fe400078e0005 */
[----:B------:R-:W-:Y:S02]  /*1a4b0*/  IMAD.MOV.U32 R12, RZ, RZ, 0x1 ;  /* 0x00000001ff0c7424 */ /* 0x000fe400078e00ff */
[----:B------:R-:W-:Y:S02]  /*1a4c0*/  IMAD.MOV.U32 R11, RZ, RZ, RZ ;  /* 0x000000ffff0b7224 */ /* 0x000fe400078e00ff */
[----:B------:R-:W-:-:S07]  /*1a4d0*/  IMAD.MOV.U32 R15, RZ, RZ, -0x1 ;  /* 0xffffffffff0f7424 */ /* 0x000fce00078e00ff */
[----:B012---:R-:W-:Y:S05]  /*1a4e0*/  WARPSYNC.COLLECTIVE R15, `(.L_x_2797) ;  /* 0x000000000f087348 */ /* 0x007fea0003c00000 */
[----:B------:R3:W4:Y:S02]  /*1a4f0*/  SHFL.UP P6, R14, R13, R12, R11 ;  /* 0x0400000c0d0e7389 */ /* 0x00072400000c000b */
[----:B01234-:R-:W-:Y:S01]  /*1a500*/  ENDCOLLECTIVE ;  /* 0x000000000000791b */ /* 0x01ffe20003800000 */
.L_x_2797:
[----:B------:R-:W-:Y:S05]  /*1a510*/  BSYNC B0 ;  /* 0x0000000000007941 */ /* 0x000fea0003800000 */
.L_x_2796:
[----:B------:R-:W-:Y:S01]  /*1a520*/  SEL R14, R14, RZ, P1 ;  /* 0x000000ff0e0e7207 */ /* 0x000fe20000800000 */
[----:B------:R-:W-:Y:S02]  /*1a530*/  IMAD.MOV.U32 R12, RZ, RZ, 0x2 ;  /* 0x00000002ff0c7424 */ /* 0x000fe400078e00ff */
[----:B------:R-:W-:Y:S02]  /*1a540*/  IMAD.MOV.U32 R11, RZ, RZ, RZ ;  /* 0x000000ffff0b7224 */ /* 0x000fe400078e00ff */
[----:B------:R-:W-:Y:S02]  /*1a550*/  IMAD.IADD R13, R5, 0x1, R14 ;  /* 0x00000001050d7824 */ /* 0x000fe400078e020e */
[----:B------:R-:W-:-:S07]  /*1a560*/  IMAD.MOV.U32 R15, RZ, RZ, -0x1 ;  /* 0xffffffffff0f7424 */ /* 0x000fce00078e00ff */
[----:B------:R-:W-:Y:S05]  /*1a570*/  WARPSYNC.COLLECTIVE R15, `(.L_x_2798) ;  /* 0x000000000f087348 */ /* 0x000fea0003c00000 */
[----:B------:R0:W1:Y:S02]  /*1a580*/  SHFL.UP P6, R14, R13, R12, R11 ;  /* 0x0400000c0d0e7389 */ /* 0x00006400000c000b */
[----:B01----:R-:W-:Y:S01]  /*1a590*/  ENDCOLLECTIVE ;  /* 0x000000000000791b */ /* 0x003fe20003800000 */
.L_x_2798:
[----:B------:R-:W-:Y:S01]  /*1a5a0*/  IMAD.MOV.U32 R12, RZ, RZ, 0x4 ;  /* 0x00000004ff0c7424 */ /* 0x000fe200078e00ff */
[----:B------:R-:W-:-:S05]  /*1a5b0*/  SEL R2, R14, RZ, P2 ;  /* 0x000000ff0e027207 */ /* 0x000fca0001000000 */
[----:B------:R-:W-:-:S04]  /*1a5c0*/  IMAD.IADD R2, R13, 0x1, R2 ;  /* 0x000000010d027824 */ /* 0x000fc800078e0202 */
[----:B------:R-:W-:-:S07]  /*1a5d0*/  IMAD.MOV.U32 R13, RZ, RZ, R2 ;  /* 0x000000ffff0d7224 */ /* 0x000fce00078e0002 */
[----:B------:R-:W-:Y:S05]  /*1a5e0*/  WARPSYNC.COLLECTIVE R15, `(.L_x_2799) ;  /* 0x000000000f087348 */ /* 0x000fea0003c00000 */
[----:B------:R0:W1:Y:S02]  /*1a5f0*/  SHFL.UP P6, R14, R13, R12, R11 ;  /* 0x0400000c0d0e7389 */ /* 0x00006400000c000b */
[----:B01----:R-:W-:Y:S01]  /*1a600*/  ENDCOLLECTIVE ;  /* 0x000000000000791b */ /* 0x003fe20003800000 */
.L_x_2799:
[----:B------:R-:W-:Y:S01]  /*1a610*/  IMAD.MOV.U32 R12, RZ, RZ, 0x8 ;  /* 0x00000008ff0c7424 */ /* 0x000fe200078e00ff */
[----:B------:R-:W-:-:S05]  /*1a620*/  SEL R3, R14, RZ, P3 ;  /* 0x000000ff0e037207 */ /* 0x000fca0001800000 */
[----:B------:R-:W-:-:S04]  /*1a630*/  IMAD.IADD R3, R2, 0x1, R3 ;  /* 0x0000000102037824 */ /* 0x000fc800078e0203 */
[----:B------:R-:W-:-:S07]  /*1a640*/  IMAD.MOV.U32 R13, RZ, RZ, R3 ;  /* 0x000000ffff0d7224 */ /* 0x000fce00078e0003 */
[----:B------:R-:W-:Y:S05]  /*1a650*/  WARPSYNC.COLLECTIVE R15, `(.L_x_2800) ;  /* 0x000000000f087348 */ /* 0x000fea0003c00000 */
[----:B------:R0:W1:Y:S02]  /*1a660*/  SHFL.UP P6, R14, R13, R12, R11 ;  /* 0x0400000c0d0e7389 */ /* 0x00006400000c000b */
[----:B01----:R-:W-:Y:S01]  /*1a670*/  ENDCOLLECTIVE ;  /* 0x000000000000791b */ /* 0x003fe20003800000 */
.L_x_2800:
[----:B------:R-:W-:Y:S01]  /*1a680*/  IMAD.MOV.U32 R12, RZ, RZ, 0x10 ;  /* 0x00000010ff0c7424 */ /* 0x000fe200078e00ff */
[----:B------:R-:W-:-:S05]  /*1a690*/  SEL R4, R14, RZ, P4 ;  /* 0x000000ff0e047207 */ /* 0x000fca0002000000 */
[----:B------:R-:W-:-:S04]  /*1a6a0*/  IMAD.IADD R4, R3, 0x1, R4 ;  /* 0x0000000103047824 */ /* 0x000fc800078e0204 */
[----:B------:R-:W-:-:S07]  /*1a6b0*/  IMAD.MOV.U32 R13, RZ, RZ, R4 ;  /* 0x000000ffff0d7224 */ /* 0x000fce00078e0004 */
[----:B------:R-:W-:Y:S05]  /*1a6c0*/  WARPSYNC.COLLECTIVE R15, `(.L_x_2801) ;  /* 0x000000000f087348 */ /* 0x000fea0003c00000 */
[----:B------:R0:W1:Y:S02]  /*1a6d0*/  SHFL.UP P6, R14, R13, R12, R11 ;  /* 0x0400000c0d0e7389 */ /* 0x00006400000c000b */
[----:B01----:R-:W-:Y:S01]  /*1a6e0*/  ENDCOLLECTIVE ;  /* 0x000000000000791b */ /* 0x003fe20003800000 */
.L_x_2801:
        /* <DEDUP_REMOVED lines=8> */
.L_x_2802:
[----:B------:R-:W-:Y:S05]  /*1a770*/  BRA `(.L_x_2803) ;  /* 0xffffffbc00cc7947 */ /* 0x000fea000383ffff */
.L_x_2686:
[----:B------:R-:W-:Y:S01]  /*1a780*/  BSSY B0, `(.L_x_2804) ;  /* 0x0000006000007945 */ /* 0x000fe20003800000 */
[----:B------:R-:W-:Y:S01]  /*1a790*/  PLOP3.LUT P6, PT, P6, PT, PT, 0x8, 0x0 ;  /* 0x000000000000781c */ /* 0x000fe200037ce170 */
[----:B------:R-:W-:-:S12]  /*1a7a0*/  IMAD.MOV.U32 R15, RZ, RZ, -0x1 ;  /* 0xffffffffff0f7424 */ /* 0x000fd800078e00ff */
[----:B01----:R-:W-:Y:S05]  /*1a7b0*/  WARPSYNC.COLLECTIVE R15, `(.L_x_2805) ;  /* 0x000000000f087348 */ /* 0x003fea0003c00000 */
[----:B------:R-:W-:Y:S01]  /*1a7c0*/  VOTE.ANY R14, PT, P6 ;  /* 0x00000000000e7806 */ /* 0x000fe200030e0100 */
[----:B01----:R-:W-:Y:S06]  /*1a7d0*/  ENDCOLLECTIVE ;  /* 0x000000000000791b */ /* 0x003fec0003800000 */
.L_x_2805:
[----:B------:R-:W-:Y:S05]  /*1a7e0*/  BSYNC B0 ;  /* 0x0000000000007941 */ /* 0x000fea0003800000 */
.L_x_2804:
        /* <DEDUP_REMOVED lines=9> */
.L_x_2806:
[----:B------:R-:W-:Y:S01]  /*1a880*/  IMAD.MOV.U32 R5, RZ, RZ, R14 ;  /* 0x000000ffff057224 */ /* 0x000fe200078e000e */
[----:B------:R-:W-:Y:S06]  /*1a890*/  BRA `(.L_x_2807) ;  /* 0xffffffbc00bc7947 */ /* 0x000fec000383ffff */
.L_x_2688:
[----:B------:R-:W-:Y:S01]  /*1a8a0*/  BSSY B0, `(.L_x_2808) ;  /* 0x0000007000007945 */ /* 0x000fe20003800000 */
[----:B------:R-:W-:Y:S02]  /*1a8b0*/  IMAD.MOV.U32 R13, RZ, RZ, R6 ;  /* 0x000000ffff0d7224 */ /* 0x000fe400078e0006 */
[----:B------:R-:W-:Y:S02]  /*1a8c0*/  IMAD.MOV.U32 R11, RZ, RZ, 0x1f ;  /* 0x0000001fff0b7424 */ /* 0x000fe400078e00ff */
[----:B------:R-:W-:-:S07]  /*1a8d0*/  IMAD.MOV.U32 R15, RZ, RZ, -0x1 ;  /* 0xffffffffff0f7424 */ /* 0x000fce00078e00ff */
[----:B0123--:R-:W-:Y:S05]  /*1a8e0*/  WARPSYNC.COLLECTIVE R15, `(.L_x_2809) ;  /* 0x000000000f087348 */ /* 0x00ffea0003c00000 */
[----:B------:R4:W0:Y:S02]  /*1a8f0*/  SHFL.IDX P6, R14, R13, R12, R11 ;  /* 0x0000000c0d0e7389 */ /* 0x00082400000c000b */
[----:B01234-:R-:W-:Y:S01]  /*1a900*/  ENDCOLLECTIVE ;  /* 0x000000000000791b */ /* 0x01ffe20003800000 */
.L_x_2809:
[----:B------:R-:W-:Y:S05]  /*1a910*/  BSYNC B0 ;  /* 0x0000000000007941 */ /* 0x000fea0003800000 */
.L_x_2808:
[----:B------:R-:W-:Y:S05]  /*1a920*/  BRA `(.L_x_2687) ;  /* 0xffffffbc00b47947 */ /* 0x000fea000383ffff */
.L_x_2692:
[----:B0-----:R0:W1:Y:S02]  /*1a930*/  SYNCS.PHASECHK.TRANS64.TRYWAIT P0, [R7+URZ+0x22820], R0 ;  /* 0x02282000070075a7 */ /* 0x001064000800017f */
[----:B-1----:R-:W-:Y:S05]  /*1a940*/  @!P0 NANOSLEEP.SYNCS 0x989680 ;  /* 0x009896800000895d */ /* 0x002fea0003900000 */
[----:B------:R-:W1:Y:S02]  /*1a950*/  @!P0 SYNCS.PHASECHK.TRANS64 P0, [R7+URZ+0x22820], R0 ;  /* 0x02282000070085a7 */ /* 0x000e64000800007f */
[----:B-1----:R-:W-:Y:S05]  /*1a960*/  @!P0 BRA `(.L_x_2692) ;  /* 0xfffffffc00f08947 */ /* 0x002fea000383ffff */
[----:B------:R-:W-:Y:S05]  /*1a970*/  BRA `(.L_x_2810) ;  /* 0xffffffc4002c7947 */ /* 0x000fea000383ffff */
.L_x_2693:
        /* <DEDUP_REMOVED lines=8> */
[----:B0-234-:R-:W-:Y:S05]  /*1aa00*/  WARPSYNC.COLLECTIVE R15, `(.L_x_2812) ;  /* 0x000000000f087348 */ /* 0x01dfea0003c00000 */
[----:B------:R1:W0:Y:S02]  /*1aa10*/  SHFL.IDX P6, R14, R13, R12, R11 ;  /* 0x0000000c0d0e7389 */ /* 0x00022400000c000b */
[----:B01234-:R-:W-:Y:S01]  /*1aa20*/  ENDCOLLECTIVE ;  /* 0x000000000000791b */ /* 0x01ffe20003800000 */
.L_x_2812:
[----:B------:R-:W-:Y:S05]  /*1aa30*/  BSYNC B0 ;  /* 0x0000000000007941 */ /* 0x000fea0003800000 */
.L_x_2811:
[----:B------:R-:W-:Y:S05]  /*1aa40*/  BRA `(.L_x_2813) ;  /* 0xffffffc400147947 */ /* 0x000fea000383ffff */
.L_x_2696:
[----:B------:R-:W-:Y:S01]  /*1aa50*/  BSSY B1, `(.L_x_2814) ;  /* 0x0000006000017945 */ /* 0x000fe20003800000 */
[----:B------:R-:W-:-:S07]  /*1aa60*/  IMAD.MOV.U32 R15, RZ, RZ, -0x1 ;  /* 0xffffffffff0f7424 */ /* 0x000fce00078e00ff */
[----:B0-234-:R-:W-:Y:S05]  /*1aa70*/  WARPSYNC.COLLECTIVE R15, `(.L_x_2815) ;  /* 0x000000000f0c7348 */ /* 0x01dfea0003c00000 */
[----:B------:R-:W-:Y:S02]  /*1aa80*/  ELECT P6, UR62, PT ;  /* 0x00000000003e782f */ /* 0x000fe400038c0000 */
[----:B------:R-:W-:Y:S01]  /*1aa90*/  MOV R14, UR62 ;  /* 0x0000003e000e7c02 */ /* 0x000fe20008000f00 */
[----:B0-234-:R-:W-:Y:S10]  /*1aaa0*/  ENDCOLLECTIVE ;  /* 0x000000000000791b */ /* 0x01dff40003800000 */
.L_x_2815:
[----:B------:R-:W-:Y:S05]  /*1aab0*/  BSYNC B1 ;  /* 0x0000000000017941 */ /* 0x000fea0003800000 */
.L_x_2814:
[----:B------:R-:W-:Y:S05]  /*1aac0*/  BRA `(.L_x_2816) ;  /* 0xffffffc4000c7947 */ /* 0x000fea000383ffff */
.L_x_2698:
[----:B0-----:R0:W1:Y:S02]  /*1aad0*/  SYNCS.PHASECHK.TRANS64.TRYWAIT P1, [R5+URZ+0x22840], R0 ;  /* 0x02284000050075a7 */ /* 0x001064000802017f */
[----:B-1----:R-:W-:Y:S05]  /*1aae0*/  @!P1 NANOSLEEP.SYNCS 0x989680 ;  /* 0x009896800000995d */ /* 0x002fea0003900000 */
[----:B------:R-:W1:Y:S02]  /*1aaf0*/  @!P1 SYNCS.PHASECHK.TRANS64 P1, [R5+URZ+0x22840], R0 ;  /* 0x02284000050095a7 */ /* 0x000e64000802007f */
[----:B-1----:R-:W-:Y:S05]  /*1ab00*/  @!P1 BRA `(.L_x_2698) ;  /* 0xfffffffc00f09947 */ /* 0x002fea000383ffff */
[----:B------:R-:W-:Y:S05]  /*1ab10*/  BRA `(.L_x_2817) ;  /* 0xffffffc4002c7947 */ /* 0x000fea000383ffff */
.L_x_2700:
[----:B-1----:R1:W0:Y:S02]  /*1ab20*/  SYNCS.PHASECHK.TRANS64.TRYWAIT P1, [R3+URZ+0x22840], R2 ;  /* 0x02284002030075a7 */ /* 0x002224000802017f */
[----:B0-----:R-:W-:Y:S05]  /*1ab30*/  @!P1 NANOSLEEP.SYNCS 0x989680 ;  /* 0x009896800000995d */ /* 0x001fea0003900000 */
[----:B------:R-:W0:Y:S02]  /*1ab40*/  @!P1 SYNCS.PHASECHK.TRANS64 P1, [R3+URZ+0x22840], R2 ;  /* 0x02284002030095a7 */ /* 0x000e24000802007f */
[----:B0-----:R-:W-:Y:S05]  /*1ab50*/  @!P1 BRA `(.L_x_2700) ;  /* 0xfffffffc00f09947 */ /* 0x001fea000383ffff */
[----:B------:R-:W-:Y:S05]  /*1ab60*/  BRA `(.L_x_2818) ;  /* 0xffffffc400387947 */ /* 0x000fea000383ffff */
.L_x_2702:
[----:B------:R0:W0:Y:S02]  /*1ab70*/  SYNCS.PHASECHK.TRANS64.TRYWAIT P1, [R5+URZ+0x22860], R0 ;  /* 0x02286000050075a7 */ /* 0x000024000802017f */
[----:B0-----:R-:W-:Y:S05]  /*1ab80*/  @!P1 NANOSLEEP.SYNCS 0x989680 ;  /* 0x009896800000995d */ /* 0x001fea0003900000 */
[----:B------:R-:W0:Y:S02]  /*1ab90*/  @!P1 SYNCS.PHASECHK.TRANS64 P1, [R5+URZ+0x22860], R0 ;  /* 0x02286000050095a7 */ /* 0x000e24000802007f */
[----:B0-----:R-:W-:Y:S05]  /*1aba0*/  @!P1 BRA `(.L_x_2702) ;  /* 0xfffffffc00f09947 */ /* 0x001fea000383ffff */
[----:B------:R-:W-:Y:S05]  /*1abb0*/  BRA `(.L_x_2819) ;  /* 0xffffffc400347947 */ /* 0x000fea000383ffff */
.L_x_2820:
        /* <DEDUP_REMOVED lines=12> */
.L_x_6457:


//--------------------- .text._ZN7cutlass13device_kernelIN5flash11enable_sm90INS1_16FlashAttnFwdSm90INS1_25CollectiveMainloopFwdSm90ILi2EN4cute5tupleIJNS5_1CILi1EEES8_S8_EEENS6_IJNS7_ILi128EEENS7_ILi96EEENS7_ILi64EEEEEELi256ENS_6half_tEfNS_4arch4Sm90ELb0ELb1ELb1ELb1ELb1ELb1ELb0ELb1ELb0ELb1ELb0ELb0EEENS1_21CollectiveEpilogueFwdINS6_IJSA_NS7_ILi256EEESB_EEES9_SE_SG_Li256ELb1ELb1ELb0ELb0EEENS1_36VarlenDynamicPersistentTileSchedulerILi128ELi96ELi256ELi128ELb0ELb1ELb1ELb1ELb0ELb1EEEEEEEEEvNT_6ParamsE --------------------------
	.section	.text._ZN7cutlass13device_kernelIN5flash11enable_sm90INS1_16FlashAttnFwdSm90INS1_25CollectiveMainloopFwdSm90ILi2EN4cute5tupleIJNS5_1CILi1EEES8_S8_EEENS6_IJNS7_ILi128EEENS7_ILi96EEENS7_ILi64EEEEEELi256ENS_6half_tEfNS_4arch4Sm90ELb0ELb1ELb1ELb1ELb1ELb1ELb0ELb1ELb0ELb1ELb0ELb0EEENS1_21CollectiveEpilogueFwdINS6_IJSA_NS7_ILi256EEESB_EEES9_SE_SG_Li256ELb1ELb1ELb0ELb0EEENS1_36VarlenDynamicPersistentTileSchedulerILi128ELi96ELi256ELi128ELb0ELb1ELb1ELb1ELb0ELb1EEEEEEEEEvNT_6ParamsE,"ax",@progbits
	.align	128
.text._ZN7cutlass13device_kernelIN5flash11enable_sm90INS1_16FlashAttnFwdSm90INS1_25CollectiveMainloopFwdSm90ILi2EN4cute5tupleIJNS5_1CILi1EEES8_S8_EEENS6_IJNS7_ILi128EEENS7_ILi96EEENS7_ILi64EEEEEELi256ENS_6half_tEfNS_4arch4Sm90ELb0ELb1ELb1ELb1ELb1ELb1ELb0ELb1ELb0ELb1ELb0ELb0EEENS1_21CollectiveEpilogueFwdINS6_IJSA_NS7_ILi256EEESB_EEES9_SE_SG_Li256ELb1ELb1ELb0ELb0EEENS1_36VarlenDynamicPersistentTileSchedulerILi128ELi96ELi256ELi128ELb0ELb1ELb1ELb1ELb0ELb1EEEEEEEEEvNT_6ParamsE:
        .type           _ZN7cutlass13device_kernelIN5flash11enable_sm90INS1_16FlashAttnFwdSm90INS1_25CollectiveMainloopFwdSm90ILi2EN4cute5tupleIJNS5_1CILi1EEES8_S8_EEENS6_IJNS7_ILi128EEENS7_ILi96EEENS7_ILi64EEEEEELi256ENS_6half_tEfNS_4arch4Sm90ELb0ELb1ELb1ELb1ELb1ELb1ELb0ELb1ELb0ELb1ELb0ELb0EEENS1_21CollectiveEpilogueFwdINS6_IJSA_NS7_ILi256EEESB_EEES9_SE_SG_Li256ELb1ELb1ELb0ELb0EEENS1_36VarlenDynamicPersistentTileSchedulerILi128ELi96ELi256ELi128ELb0ELb1ELb1ELb1ELb0ELb1EEEEEEEEEvNT_6ParamsE,@function
        .size           _ZN7cutlass13device_kernelIN5flash11enable_sm90INS1_16FlashAttnFwdSm90INS1_25CollectiveMainloopFwdSm90ILi2EN4cute5tupleIJNS5_1CILi1EEES8_S8_EEENS6_IJNS7_ILi128EEENS7_ILi96EEENS7_ILi64EEEEEELi256ENS_6half_tEfNS_4arch4Sm90ELb0ELb1ELb1ELb1ELb1ELb1ELb0ELb1ELb0ELb1ELb0ELb0EEENS1_21CollectiveEpilogueFwdINS6_IJSA_NS7_ILi256EEESB_EEES9_SE_SG_Li256ELb1ELb1ELb0ELb0EEENS1_36VarlenDynamicPersistentTileSchedulerILi128ELi96ELi256ELi128ELb0ELb1ELb1ELb1ELb0ELb1EEEEEEEEEvNT_6ParamsE,(.L_x_6458 - _ZN7cutlass13device_kernelIN5flash11enable_sm90INS1_16FlashAttnFwdSm90INS1_25CollectiveMainloopFwdSm90ILi2EN4cute5tupleIJNS5_1CILi1EEES8_S8_EEENS6_IJNS7_ILi128EEENS7_ILi96EEENS7_ILi64EEEEEELi256ENS_6half_tEfNS_4arch4Sm90ELb0ELb1ELb1ELb1ELb1ELb1ELb0ELb1ELb0ELb1ELb0ELb0EEENS1_21CollectiveEpilogueFwdINS6_IJSA_NS7_ILi256EEESB_EEES9_SE_SG_Li256ELb1ELb1ELb0ELb0EEENS1_36VarlenDynamicPersistentTileSchedulerILi128ELi96ELi256ELi128ELb0ELb1ELb1ELb1ELb0ELb1EEEEEEEEEvNT_6ParamsE)
        .other          _ZN7cutlass13device_kernelIN5flash11enable_sm90INS1_16FlashAttnFwdSm90INS1_25CollectiveMainloopFwdSm90ILi2EN4cute5tupleIJNS5_1CILi1EEES8_S8_EEENS6_IJNS7_ILi128EEENS7_ILi96EEENS7_ILi64EEEEEELi256ENS_6half_tEfNS_4arch4Sm90ELb0ELb1ELb1ELb1ELb1ELb1ELb0ELb1ELb0ELb1ELb0ELb0EEENS1_21CollectiveEpilogueFwdINS6_IJSA_NS7_ILi256EEESB_EEES9_SE_SG_Li256ELb1ELb1ELb0ELb0EEENS1_36VarlenDynamicPersistentTileSchedulerILi128ELi96ELi256ELi128ELb0ELb1ELb1ELb1ELb0ELb1EEEEEEEEEvNT_6ParamsE,@"STO_CUDA_ENTRY STV_DEFAULT"
_ZN7cutlass13device_kernelIN5flash11enable_sm90INS1_16FlashAttnFwdSm90INS1_25CollectiveMainloopFwdSm90ILi2EN4cute5tupleIJNS5_1CILi1EEES8_S8_EEENS6_IJNS7_ILi128EEENS7_ILi96EEENS7_ILi64EEEEEELi256ENS_6half_tEfNS_4arch4Sm90ELb0ELb1ELb1ELb1ELb1ELb1ELb0ELb1ELb0ELb1ELb0ELb0EEENS1_21CollectiveEpilogueFwdINS6_IJSA_NS7_ILi256EEESB_EEES9_SE_SG_Li256ELb1ELb1ELb0ELb0EEENS1_36VarlenDynamicPersistentTileSchedulerILi128ELi96ELi256ELi128ELb0ELb1ELb1ELb1ELb0ELb1EEEEEEEEEvNT_6ParamsE:
[----:B------:R-:W0:Y:S02]  /*0000*/  LDC R1, c[0x0][0x28] ;  /* 0x00000a00ff017b82 */ /* 0x000e240000000800 */
[----:B0-----:R-:W-:Y:S01]  /*0010*/  VIADD R1, R1, 0xffffffc0 ;  /* 0xffffffc001017836 */ /* 0x001fe20000000000 */
[----:B------:R-:W0:Y:S01]  /*0020*/  S2R R0, SR_TID.X ;  /* 0x0000000000007919 */ /* 0x000e220000002100 */
[----:B------:R-:W-:Y:S01]  /*0030*/  ELECT P0, URZ, PT ;  /* 0x00000000003f782f */ /* 0x000fe20003800000 */
[----:B------:R-:W-:Y:S01]  /*0040*/  BSSY B0, `(.L_x_2821) ;  /* 0x000000e000007945 */ /* 0x000fe20003800000 */
[--C-:B0-----:R-:W-:Y:S02]  /*0050*/  SHF.R.U32.HI R2, RZ, 0x5, R0.reuse ;  /* 0x00000005ff027819 */ /* 0x101fe40000011600 */
[----:B------:R-:W-:-:S03]  /*0060*/  SHF.R.U32.HI R4, RZ, 0x7, R0 ;  /* 0x00000007ff047819 */ /* 0x000fc60000011600 */
        /* <DEDUP_REMOVED lines=11> */
.L_x_2822:
[----:B------:R-:W-:Y:S05]  /*0120*/  BSYNC B0 ;  /* 0x0000000000007941 */ /* 0x000fea0003800000 */
.L_x_2821:
[----:B------:R-:W-:Y:S01]  /*0130*/  VOTEU.ANY UP0, P0 ;  /* 0x00000000003f7886 */ /* 0x000fe20000000100 */
[----:B------:R-:W0:Y:S01]  /*0140*/  SHFL.IDX PT, R4, R4, RZ, 0x1f ;  /* 0x00001fff04047589 */ /* 0x000e2200000e0000 */
[----:B------:R-:W-:Y:S01]  /*0150*/  UMOV UR4, 0x80 ;  /* 0x0000008000047882 */ /* 0x000fe20000000000 */
[----:B------:R-:W-:Y:S01]  /*0160*/  UMOV UR7, 0x100 ;  /* 0x0000010000077882 */ /* 0x000fe20000000000 */
[----:B------:R-:W-:Y:S01]  /*0170*/  VOTEU.ANY UP1, P0 ;  /* 0x00000000003f7886 */ /* 0x000fe20000020100 */
[----:B------:R-:W1:Y:S01]  /*0180*/  @UP0 S2UR UR8, SR_CgaCtaId ;  /* 0x00000000000809c3 */ /* 0x000e620000008800 */
[----:B------:R-:W2:Y:S01]  /*0190*/  SHFL.IDX PT, R3, R2, RZ, 0x1f ;  /* 0x00001fff02037589 */ /* 0x000ea200000e0000 */
[----:B------:R-:W-:Y:S01]  /*01a0*/  @UP0 UMOV UR6, 0x400 ;  /* 0x0000040000060882 */ /* 0x000fe20000000000 */
[----:B------:R-:W-:-:S04]  /*01b0*/  @UP0 UIADD3 UR4, -UR4, 0x100000, URZ ;  /* 0x0010000004040890 */ /* 0x000fc8000fffe13f */
[----:B------:R-:W-:Y:S02]  /*01c0*/  @UP0 USHF.L.U32 UR5, UR4, 0xb, URZ ;  /* 0x0000000b04050899 */ /* 0x000fe4000800063f */
[----:B------:R-:W-:Y:S01]  /*01d0*/  @UP0 USHF.L.U32 UR4, UR4, 0x1, URZ ;  /* 0x0000000104040899 */ /* 0x000fe2000800063f */
[----:B------:R-:W-:Y:S01]  /*01e0*/  VOTEU.ANY UP2, P0 ;  /* 0x00000000003f7886 */ /* 0x000fe20000040100 */
[----:B0-----:R-:W-:Y:S01]  /*01f0*/  R2UR UR9, R4 ;  /* 0x00000000040972ca */ /* 0x001fe200000e0000 */
[----:B-1----:R-:W-:Y:S01]  /*0200*/  @UP0 ULEA UR8, UR8, UR6, 0x18 ;  /* 0x0000000608080291 */ /* 0x002fe2000f8ec03f */
[----:B--2---:R-:W-:Y:S01]  /*0210*/  ISETP.NE.AND P1, PT, R3, RZ, PT ;  /* 0x000000ff0300720c */ /* 0x004fe20003f25270 */
[----:B------:R-:W-:-:S04]  /*0220*/  @UP0 UIADD3 UR6, -UR7, 0x100000, URZ ;  /* 0x0010000007060890 */ /* 0x000fc8000fffe13f */
[----:B------:R-:W-:Y:S02]  /*0230*/  @UP0 USHF.L.U32 UR7, UR6, 0xb, URZ ;  /* 0x0000000b06070899 */ /* 0x000fe4000800063f */
[----:B------:R-:W-:-:S04]  /*0240*/  @UP0 USHF.L.U32 UR6, UR6, 0x1, URZ ;  /* 0x0000000106060899 */ /* 0x000fc8000800063f */
[----:B------:R-:W-:Y:S01]  /*0250*/  UISETP.NE.AND UP0, UPT, UR9, URZ, UPT ;  /* 0x0000003f0900728c */ /* 0x000fe2000bf05270 */
[----:B------:R-:W0:Y:S02]  /*0260*/  FENCE.VIEW.ASYNC.S ;  /* 0x00000000000073c6 */ /* 0x000e240000000000 */
[----:B0-----:R0:W1:Y:S05]  /*0270*/  @UP1 SYNCS.EXCH.64 URZ, [UR8+0x22800], UR4 ;  /* 0x02280004083f15b2 */ /* 0x00106a0008000100 */
[----:B------:R0:W2:Y:S01]  /*0280*/  @UP2 SYNCS.EXCH.64 URZ, [UR8+0x22820], UR6 ;  /* 0x02282006083f25b2 */ /* 0x0000a20008000100 */
        /* <DEDUP_REMOVED lines=17> */
[----:B------:R3:W0:Y:S02]  /*03a0*/  SYNCS.EXCH.64 URZ, [UR8+0x22848], UR6 ;  /* 0x02284806083f75b2 */ /* 0x0006240008000100 */
[----:B---3--:R-:W-:Y:S01]  /*03b0*/  NOP ;  /* 0x0000000000007918 */ /* 0x008fe20000000000 */
.L_x_2823:
[----:B------:R-:W3:Y:S01]  /*03c0*/  SHFL.IDX PT, R3, R2, RZ, 0x1f ;  /* 0x00001fff02037589 */ /* 0x000ee200000e0000 */
[----:B------:R-:W-:Y:S01]  /*03d0*/  NOP ;  /* 0x0000000000007918 */ /* 0x000fe20000000000 */
[----:B---3--:R-:W-:-:S13]  /*03e0*/  ISETP.NE.AND P0, PT, R3, RZ, PT ;  /* 0x000000ff0300720c */ /* 0x008fda0003f05270 */
        /* <DEDUP_REMOVED lines=17> */
[----:B------:R3:W0:Y:S02]  /*0500*/  SYNCS.EXCH.64 URZ, [UR8+0x22868], UR6 ;  /* 0x02286806083f75b2 */ /* 0x0006240008000100 */
[----:B---3--:R-:W-:Y:S01]  /*0510*/  NOP ;  /* 0x0000000000007918 */ /* 0x008fe20000000000 */
.L_x_2824:
[----:B------:R-:W3:Y:S01]  /*0520*/  SHFL.IDX PT, R3, R2, RZ, 0x1f ;  /* 0x00001fff02037589 */ /* 0x000ee200000e0000 */
[----:B------:R-:W-:Y:S01]  /*0530*/  NOP ;  /* 0x0000000000007918 */ /* 0x000fe20000000000 */
[----:B---3--:R-:W-:-:S13]  /*0540*/  ISETP.NE.AND P0, PT, R3, RZ, PT ;  /* 0x000000ff0300720c */ /* 0x008fda0003f05270 */
        /* <DEDUP_REMOVED lines=13> */
[----:B------:R3:W0:Y:S02]  /*0620*/  SYNCS.EXCH.64 URZ, [UR6+0x22888], UR4 ;  /* 0x02288804063f75b2 */ /* 0x0006240008000100 */
[----:B---3--:R-:W-:Y:S01]  /*0630*/  NOP ;  /* 0x0000000000007918 */ /* 0x008fe20000000000 */
.L_x_2825:
        /* <DEDUP_REMOVED lines=22> */
.L_x_2826:
        /* <DEDUP_REMOVED lines=22> */
.L_x_2827:
[----:B------:R-:W-:Y:S01]  /*0900*/  PLOP3.LUT P0, PT, PT, PT, UP0, 0x80, 0x0 ;  /* 0x000000000000781c */ /* 0x000fe20003f0f008 */
[----:B------:R-:W-:Y:S01]  /*0910*/  UMOV UR36, 0x1 ;  /* 0x0000000100247882 */ /* 0x000fe20000000000 */
[----:B------:R-:W-:Y:S01]  /*0920*/  NOP ;  /* 0x0000000000007918 */ /* 0x000fe20000000000 */
[----:B------:R-:W-:Y:S01]  /*0930*/  USEL UR36, UR36, 0x2, !UP0 ;  /* 0x0000000224247887 */ /* 0x000fe2000c000000 */
[----:B------:R-:W-:Y:S01]  /*0940*/  BSSY B9, `(.L_x_2828) ;  /* 0x00020a5000097945 */ /* 0x000fe20003800000 */
[----:B------:R-:W-:Y:S01]  /*0950*/  ULDC.64 UR54, c[0x0][0x208] ;  /* 0x0000820000367ab9 */ /* 0x000fe20000000a00 */
[----:B012-4-:R-:W-:Y:S07]  /*0960*/  BAR.SYNC.DEFER_BLOCKING 0x0 ;  /* 0x0000000000007b1d */ /* 0x017fee0000010000 */
[----:B------:R-:W-:Y:S05]  /*0970*/  @!P0 BRA `(.L_x_2829) ;  /* 0x0000019400d48947 */ /* 0x000fea0003800000 */
.L_x_2830:
        /* <DEDUP_REMOVED lines=8> */
[----:B------:R-:W-:Y:S01]  /*0a00*/  UMOV UR4, 0x400 ;  /* 0x0000040000047882 */ /* 0x000fe20000000000 */
[----:B------:R-:W-:-:S11]  /*0a10*/  LOP3.LUT R22, R22, 0xffdfffff, RZ, 0xc0, !PT ;  /* 0xffdfffff16167812 */ /* 0x000fd600078ec0ff */
[----:B------:R-:W-:Y:S06]  /*0a20*/  @!P0 BAR.ARV 0x9, 0x100 ;  /* 0x0244000000008b1d */ /* 0x000fec0000002000 */
[----:B0-----:R-:W-:Y:S01]  /*0a30*/  ULEA UR4, UR47, UR4, 0x18 ;  /* 0x000000042f047291 */ /* 0x001fe2000f8ec03f */
[----:B------:R-:W-:Y:S01]  /*0a40*/  @P0 LOP3.LUT R22, R22, 0x200000, RZ, 0xfc, !PT ;  /* 0x0020000016160812 */ /* 0x000fe200078efcff */
[----:B------:R-:W-:Y:S04]  /*0a50*/  BAR.SYNC.DEFER_BLOCKING 0x5, 0x180 ;  /* 0x0146000000007b1d */ /* 0x000fe80000010000 */
[----:B------:R-:W-:-:S02]  /*0a60*/  IMAD.U32 R23, RZ, RZ, UR4 ;  /* 0x00000004ff177e24 */ /* 0x000fc4000f8e00ff */
[----:B------:R-:W-:-:S03]  /*0a70*/  ULDC UR4, c[0x0][0xc3c] ;  /* 0x00030f0000047ab9 */ /* 0x000fc60000000800 */
[----:B------:R-:W0:Y:S01]  /*0a80*/  LDS.128 R120, [R23+0x228d0] ;  /* 0x0228d00017787984 */ /* 0x000e220000000c00 */
[----:B------:R-:W-:Y:S06]  /*0a90*/  BAR.ARV 0x4, 0x180 ;  /* 0x0106000000007b1d */ /* 0x000fec0000002000 */
[----:B0-----:R-:W-:-:S13]  /*0aa0*/  ISETP.GE.AND P0, PT, R123, UR4, PT ;  /* 0x000000047b007c0c */ /* 0x001fda000bf06270 */
[----:B------:R-:W-:Y:S05]  /*0ab0*/  @P0 BRA `(.L_x_2831) ;  /* 0x0000020800340947 */ /* 0x000fea0003800000 */
[----:B------:R-:W-:Y:S01]  /*0ac0*/  VIADD R13, R0, 0xffffff80 ;  /* 0xffffff80000d7836 */ /* 0x000fe20000000000 */
[----:B------:R-:W-:Y:S01]  /*0ad0*/  STL [R1+0x18], RZ ;  /* 0x000018ff01007387 */ /* 0x000fe20000100800 */
[----:B------:R-:W-:Y:S01]  /*0ae0*/  IMAD.MOV.U32 R19, RZ, RZ, RZ ;  /* 0x000000ffff137224 */ /* 0x000fe200078e00ff */
[----:B------:R-:W-:Y:S01]  /*0af0*/  ULOP3.LUT UR51, UR36, 0x1, URZ, 0xfc, !UPT ;  /* 0x0000000124337892 */ /* 0x000fe2000f8efc3f */
[----:B------:R-:W-:Y:S01]  /*0b00*/  IMAD.MOV.U32 R212, RZ, RZ, RZ ;  /* 0x000000ffffd47224 */ /* 0x000fe200078e00ff */
[----:B------:R-:W-:Y:S01]  /*0b10*/  SHF.R.S32.HI R0, RZ, 0x1f, R13 ;  /* 0x0000001fff007819 */ /* 0x000fe2000001140d */
[----:B------:R-:W-:-:S03]  /*0b20*/  IMAD.MOV.U32 R202, RZ, RZ, RZ ;  /* 0x000000ffffca7224 */ /* 0x000fc600078e00ff */
[----:B------:R-:W-:-:S04]  /*0b30*/  LEA.HI R2, R0, R13, RZ, 0x7 ;  /* 0x0000000d00027211 */ /* 0x000fc800078f38ff */
[----:B------:R-:W-:-:S05]  /*0b40*/  LOP3.LUT R3, R2, 0xffffff80, RZ, 0xc0, !PT ;  /* 0xffffff8002037812 */ /* 0x000fca00078ec0ff */
[----:B------:R-:W-:-:S05]  /*0b50*/  IMAD.IADD R206, R13, 0x1, -R3 ;  /* 0x000000010dce7824 */ /* 0x000fca00078e0a03 */
[----:B------:R-:W-:-:S04]  /*0b60*/  SHF.R.S32.HI R5, RZ, 0x1f, R206 ;  /* 0x0000001fff057819 */ /* 0x000fc800000114ce */
[CC--:B------:R-:W-:Y:S02]  /*0b70*/  LEA.HI R7, R5.reuse, R206.reuse, RZ, 0x2 ;  /* 0x000000ce05077211 */ /* 0x0c0fe400078f10ff */
[----:B------:R-:W-:Y:S02]  /*0b80*/  LEA.HI R5, R5, R206, RZ, 0x5 ;  /* 0x000000ce05057211 */ /* 0x000fe400078f28ff */
[--C-:B------:R-:W-:Y:S02]  /*0b90*/  SHF.R.S32.HI R6, RZ, 0x2, R7.reuse ;  /* 0x00000002ff067819 */ /* 0x100fe40000011407 */
[----:B------:R-:W-:Y:S02]  /*0ba0*/  SHF.R.S32.HI R3, RZ, 0x1f, R7 ;  /* 0x0000001fff037819 */ /* 0x000fe40000011407 */
[----:B------:R-:W-:Y:S02]  /*0bb0*/  LOP3.LUT R7, R7, 0x7ffffffc, RZ, 0xc0, !PT ;  /* 0x7ffffffc07077812 */ /* 0x000fe400078ec0ff */
[----:B------:R-:W-:-:S02]  /*0bc0*/  LEA.HI R4, R3, R6, RZ, 0x3 ;  /* 0x0000000603047211 */ /* 0x000fc400078f18ff */
[----:B------:R-:W-:Y:S01]  /*0bd0*/  SHF.R.S32.HI R3, RZ, 0x7, R2 ;  /* 0x00000007ff037819 */ /* 0x000fe20000011402 */
[----:B------:R-:W-:Y:S01]  /*0be0*/  IMAD.IADD R206, R206, 0x1, -R7 ;  /* 0x00000001cece7824 */ /* 0x000fe200078e0a07 */
[----:B------:R-:W-:Y:S02]  /*0bf0*/  LOP3.LUT R9, R4, 0xfffffff8, RZ, 0xc0, !PT ;  /* 0xfffffff804097812 */ /* 0x000fe400078ec0ff */
[----:B------:R-:W-:Y:S02]  /*0c00*/  LEA.HI R4, R2, R3, RZ, 0x1 ;  /* 0x0000000302047211 */ /* 0x000fe400078f08ff */
[-C--:B------:R-:W-:Y:S01]  /*0c10*/  LEA.HI R2, R0, R13.reuse, RZ, 0x4 ;  /* 0x0000000d00027211 */ /* 0x080fe200078f20ff */
[----:B------:R-:W-:Y:S01]  /*0c20*/  IMAD.IADD R10, R6, 0x1, -R9 ;  /* 0x00000001060a7824 */ /* 0x000fe200078e0a09 */
[----:B------:R-:W-:Y:S02]  /*0c30*/  LEA.HI R6, R0, R13, RZ, 0x2 ;  /* 0x0000000d00067211 */ /* 0x000fe400078f10ff */
[----:B------:R-:W-:-:S02]  /*0c40*/  LOP3.LUT R8, R4, 0x3fffffe, RZ, 0xc0, !PT ;  /* 0x03fffffe04087812 */ /* 0x000fc400078ec0ff */
[----:B------:R-:W-:Y:S02]  /*0c50*/  SHF.R.S32.HI R9, RZ, 0x5, R5 ;  /* 0x00000005ff097819 */ /* 0x000fe40000011405 */
[----:B------:R-:W-:Y:S01]  /*0c60*/  SHF.R.S32.HI R5, RZ, 0x4, R2 ;  /* 0x00000004ff057819 */ /* 0x000fe20000011402 */
[----:B------:R-:W-:Y:S01]  /*0c70*/  IMAD.IADD R8, R3, 0x1, -R8 ;  /* 0x0000000103087824 */ /* 0x000fe200078e0a08 */
[----:B------:R-:W-:Y:S01]  /*0c80*/  LOP3.LUT R4, R6, 0xfffffffc, RZ, 0xc0, !PT ;  /* 0xfffffffc06047812 */ /* 0x000fe200078ec0ff */
[----:B------:R-:W-:Y:S01]  /*0c90*/  IMAD R9, R9, 0x10, R10 ;  /* 0x0000001009097824 */ /* 0x000fe200078e020a */
[C---:B------:R-:W-:Y:S02]  /*0ca0*/  LEA.HI R3, R2.reuse, R5, RZ, 0x1 ;  /* 0x0000000502037211 */ /* 0x040fe400078f08ff */
[----:B------:R-:W-:Y:S01]  /*0cb0*/  LOP3.LUT R2, R2, 0x3fffff0, RZ, 0xc0, !PT ;  /* 0x03fffff002027812 */ /* 0x000fe200078ec0ff */
[----:B------:R-:W-:Y:S01]  /*0cc0*/  IMAD.IADD R11, R13, 0x1, -R4 ;  /* 0x000000010d0b7824 */ /* 0x000fe200078e0a04 */
[----:B------:R-:W-:Y:S01]  /*0cd0*/  LEA.HI R0, R0, R13, RZ, 0x5 ;  /* 0x0000000d00007211 */ /* 0x000fe200078f28ff */
[----:B------:R-:W-:Y:S01]  /*0ce0*/  IMAD R8, R8, 0x40, R9 ;  /* 0x0000004008087824 */ /* 0x000fe200078e0209 */
[----:B------:R-:W-:Y:S01]  /*0cf0*/  LOP3.LUT R4, R3, 0x1ffffffe, RZ, 0xc0, !PT ;  /* 0x1ffffffe03047812 */ /* 0x000fe200078ec0ff */
[----:B------:R-:W-:Y:S01]  /*0d00*/  IMAD.IADD R2, R13, 0x1, -R2 ;  /* 0x000000010d027824 */ /* 0x000fe200078e0a02 */
[----:B------:R-:W-:Y:S01]  /*0d10*/  SHF.R.S32.HI R12, RZ, 0x5, R0 ;  /* 0x00000005ff0c7819 */ /* 0x000fe20000011400 */
[C---:B------:R-:W-:Y:S01]  /*0d20*/  IMAD.SHL.U32 R16, R11.reuse, 0x8, RZ ;  /* 0x000000080b107824 */ /* 0x040fe200078e00ff */
[----:B------:R-:W-:Y:S01]  /*0d30*/  LEA.HI R3, R11, R11, RZ, 0x1 ;  /* 0x0000000b0b037211 */ /* 0x000fe200078f08ff */
[----:B------:R-:W-:Y:S01]  /*0d40*/  IMAD.IADD R4, R5, 0x1, -R4 ;  /* 0x0000000105047824 */ /* 0x000fe200078e0a04 */
[----:B------:R-:W-:Y:S01]  /*0d50*/  LEA R5, R12, R2, 0x4 ;  /* 0x000000020c057211 */ /* 0x000fe200078e20ff */
[----:B------:R-:W-:Y:S01]  /*0d60*/  VIADD R18, R16, 0x20 ;  /* 0x0000002010127836 */ /* 0x000fe20000000000 */
[----:B------:R-:W-:Y:S01]  /*0d70*/  LOP3.LUT R3, R3, 0x1ffffffe, RZ, 0xc0, !PT ;  /* 0x1ffffffe03037812 */ /* 0x000fe200078ec0ff */
[----:B------:R-:W-:Y:S01]  /*0d80*/  IMAD.MOV.U32 R2, RZ, RZ, RZ ;  /* 0x000000ffff027224 */ /* 0x000fe200078e00ff */
[----:B------:R-:W-:Y:S01]  /*0d90*/  SHF.R.S32.HI R205, RZ, 0x2, R6 ;  /* 0x00000002ffcd7819 */ /* 0x000fe20000011406 */
[----:B------:R-:W-:Y:S01]  /*0da0*/  IMAD R4, R5, 0x8, R4 ;  /* 0x0000000805047824 */ /* 0x000fe200078e0204 */
[----:B------:R-:W-:Y:S01]  /*0db0*/  SHF.R.S32.HI R6, RZ, 0x1f, R6 ;  /* 0x0000001fff067819 */ /* 0x000fe20000011406 */
[C---:B------:R-:W-:Y:S01]  /*0dc0*/  IMAD.IADD R3, R11.reuse, 0x1, -R3 ;  /* 0x000000010b037824 */ /* 0x040fe200078e0a03 */
[----:B------:R-:W-:Y:S01]  /*0dd0*/  SHF.L.U32 R200, R11, 0x2, RZ ;  /* 0x000000020bc87819 */ /* 0x000fe200000006ff */
[----:B------:R-:W-:Y:S01]  /*0de0*/  VIADD R5, R205, 0x40 ;  /* 0x00000040cd057836 */ /* 0x000fe20000000000 */
[----:B------:R-:W-:Y:S01]  /*0df0*/  LEA.HI R6, R6, R205, RZ, 0x3 ;  /* 0x000000cd06067211 */ /* 0x000fe200078f18ff */
[----:B------:R-:W-:Y:S01]  /*0e00*/  IMAD R229, R3, 0x8, R8 ;  /* 0x0000000803e57824 */ /* 0x000fe200078e0208 */
[----:B------:R-:W-:Y:S01]  /*0e10*/  SHF.R.S32.HI R17, RZ, 0x1f, R16 ;  /* 0x0000001fff117819 */ /* 0x000fe20000011410 */
[----:B------:R-:W-:Y:S01]  /*0e20*/  IMAD.SHL.U32 R0, R5, 0x40, RZ ;  /* 0x0000004005007824 */ /* 0x000fe200078e00ff */
[----:B------:R-:W-:Y:S01]  /*0e30*/  SHF.R.S32.HI R3, RZ, 0x1f, R5 ;  /* 0x0000001fff037819 */ /* 0x000fe20000011405 */
[----:B------:R-:W-:Y:S01]  /*0e40*/  VIADD R209, R16, 0x80 ;  /* 0x0000008010d17836 */ /* 0x000fe20000000000 */
[----:B------:R-:W-:Y:S01]  /*0e50*/  LOP3.LUT R6, R6, 0xfffffff8, RZ, 0xc0, !PT ;  /* 0xfffffff806067812 */ /* 0x000fe200078ec0ff */
[C---:B------:R-:W-:Y:S01]  /*0e60*/  VIADD R208, R16.reuse, 0xa0 ;  /* 0x000000a010d07836 */ /* 0x040fe20000000000 */
[----:B------:R-:W-:Y:S01]  /*0e70*/  LEA.HI R3, R3, R5, RZ, 0x3 ;  /* 0x0000000503037211 */ /* 0x000fe200078f18ff */
[----:B------:R-:W-:Y:S01]  /*0e80*/  VIADD R211, R16, 0xc0 ;  /* 0x000000c010d37836 */ /* 0x000fe20000000000 */
[----:B------:R-:W-:Y:S01]  /*0e90*/  LOP3.LUT R0, R0, 0x1c0, RZ, 0xc0, !PT ;  /* 0x000001c000007812 */ /* 0x000fe200078ec0ff */
[----:B------:R-:W-:Y:S01]  /*0ea0*/  IMAD.IADD R6, R205, 0x1, -R6 ;  /* 0x00000001cd067824 */ /* 0x000fe200078e0a06 */
[----:B------:R-:W-:Y:S01]  /*0eb0*/  SHF.R.S32.HI R207, RZ, 0x1f, R18 ;  /* 0x0000001fffcf7819 */ /* 0x000fe20000011412 */
[----:B------:R-:W-:Y:S01]  /*0ec0*/  IMAD.SHL.U32 R3, R3, 0x40, RZ ;  /* 0x0000004003037824 */ /* 0x000fe200078e00ff */
[----:B------:R-:W-:Y:S01]  /*0ed0*/  SHF.R.U32.HI R5, RZ, 0x3, R0 ;  /* 0x00000003ff057819 */ /* 0x000fe20000011600 */
[----:B------:R-:W-:Y:S01]  /*0ee0*/  VIADD R210, R16, 0xe0 ;  /* 0x000000e010d27836 */ /* 0x000fe20000000000 */
[----:B------:R-:W-:Y:S01]  /*0ef0*/  LOP3.LUT R0, R0, 0x38, R16, 0xf8, !PT ;  /* 0x0000003800007812 */ /* 0x000fe200078ef810 */
[----:B------:R-:W-:Y:S01]  /*0f00*/  STL [R1+0x24], R6 ;  /* 0x0000240601007387 */ /* 0x000fe20000100800 */
[----:B------:R-:W-:Y:S01]  /*0f10*/  LOP3.LUT R3, R3, 0xfffffe00, RZ, 0xc0, !PT ;  /* 0xfffffe0003037812 */ /* 0x000fe200078ec0ff */
[----:B------:R-:W-:-:S03]  /*0f20*/  VIADD R213, R200, 0x10 ;  /* 0x00000010c8d57836 */ /* 0x000fc60000000000 */
[----:B------:R-:W-:Y:S01]  /*0f30*/  LOP3.LUT R0, R3, R0, R5, 0xf6, !PT ;  /* 0x0000000003007212 */ /* 0x000fe200078ef605 */
[----:B------:R0:W-:Y:S04]  /*0f40*/  STL [R1+0xc], R3 ;  /* 0x00000c0301007387 */ /* 0x0001e80000100800 */
[----:B------:R-:W-:-:S05]  /*0f50*/  IMAD R0, R0, 0x2, R23 ;  /* 0x0000000200007824 */ /* 0x000fca00078e0217 */
[----:B------:R1:W-:Y:S01]  /*0f60*/  STL [R1+0x30], R0 ;  /* 0x0000300001007387 */ /* 0x0003e20000100800 */
[----:B0-----:R-:W-:-:S05]  /*0f70*/  IMAD.SHL.U32 R3, R4, 0x8, RZ ;  /* 0x0000000804037824 */ /* 0x001fca00078e00ff */
[----:B------:R1:W-:Y:S02]  /*0f80*/  STL [R1+0x38], R3 ;  /* 0x0000380301007387 */ /* 0x0003e40000100800 */
.L_x_3051:
[----:B------:R-:W-:Y:S05]  /*0f90*/  YIELD ;  /* 0x0000000000007946 */ /* 0x000fea0003800000 */
[----:B------:R-:W-:Y:S01]  /*0fa0*/  ULDC.64 UR4, c[0x0][0xa28] ;  /* 0x00028a0000047ab9 */ /* 0x000fe20000000a00 */
[----:B01----:R-:W0:Y:S01]  /*0fb0*/  LDC.64 R6, c[0x0][0xa08] ;  /* 0x00028200ff067b82 */ /* 0x003e220000000a00 */
[----:B------:R-:W-:Y:S01]  /*0fc0*/  ISETP.NE.U32.AND P1, PT, RZ, UR4, PT ;  /* 0x00000004ff007c0c */ /* 0x000fe2000bf25070 */
[----:B-1----:R-:W-:Y:S01]  /*0fd0*/  IMAD.MOV.U32 R0, RZ, RZ, RZ ;  /* 0x000000ffff007224 */ /* 0x002fe200078e00ff */
[----:B------:R-:W-:Y:S02]  /*0fe0*/  MOV R32, RZ ;  /* 0x000000ff00207202 */ /* 0x000fe40000000f00 */
[----:B------:R-:W-:Y:S01]  /*0ff0*/  ISETP.NE.AND.EX P1, PT, RZ, UR5, PT, P1 ;  /* 0x00000005ff007c0c */ /* 0x000fe2000bf25310 */
[----:B------:R-:W-:-:S02]  /*1000*/  ULDC.64 UR4, c[0x0][0xa18] ;  /* 0x0002860000047ab9 */ /* 0x000fc40000000a00 */
[----:B------:R-:W-:-:S04]  /*1010*/  ISETP.NE.U32.AND P2, PT, RZ, UR4, PT ;  /* 0x00000004ff007c0c */ /* 0x000fc8000bf45070 */
[----:B------:R-:W-:Y:S01]  /*1020*/  ISETP.NE.AND.EX P2, PT, RZ, UR5, PT, P2 ;  /* 0x00000005ff007c0c */ /* 0x000fe2000bf45320 */
[----:B------:R-:W-:Y:S02]  /*1030*/  ULDC.64 UR4, c[0x0][0xa08] ;  /* 0x0002820000047ab9 */ /* 0x000fe40000000a00 */
[----:B------:R-:W-:-:S03]  /*1040*/  ISETP.NE.U32.AND P0, PT, RZ, UR4, PT ;  /* 0x00000004ff007c0c */ /* 0x000fc6000bf05070 */
[----:B------:R-:W1:Y:S01]  /*1050*/  @P1 LDC.64 R4, c[0x0][0xa28] ;  /* 0x00028a00ff041b82 */ /* 0x000e620000000a00 */
[----:B------:R-:W-:Y:S01]  /*1060*/  ISETP.NE.AND.EX P0, PT, RZ, UR5, PT, P0 ;  /* 0x00000005ff007c0c */ /* 0x000fe2000bf05300 */
[----:B0-----:R-:W-:-:S06]  /*1070*/  IMAD.WIDE R10, R123, 0x4, R6 ;  /* 0x000000047b0a7825 */ /* 0x001fcc00078e0206 */
[----:B------:R-:W0:Y:S01]  /*1080*/  @P2 LDC.64 R8, c[0x0][0xa18] ;  /* 0x00028600ff082b82 */ /* 0x000e220000000a00 */
[----:B------:R-:W-:Y:S02]  /*1090*/  ULDC UR4, c[0x0][0x288] ;  /* 0x0000a20000047ab9 */ /* 0x000fe40000000800 */
[----:B------:R-:W-:Y:S01]  /*10a0*/  IMAD.U32 R203, RZ, RZ, UR4 ;  /* 0x00000004ffcb7e24 */ /* 0x000fe2000f8e00ff */
[----:B------:R-:W-:Y:S02]  /*10b0*/  ULDC.64 UR4, c[0x0][0x418] ;  /* 0x0001060000047ab9 */ /* 0x000fe40000000a00 */
[----:B------:R2:W5:Y:S01]  /*10c0*/  @P0 LDG.E R32, desc[UR54][R10.64] ;  /* 0x000000360a200981 */ /* 0x000562000c1e1900 */
[----:B-1----:R-:W-:-:S05]  /*10d0*/  @P1 IMAD.WIDE R4, R123, 0x4, R4 ;  /* 0x000000047b041825 */ /* 0x002fca00078e0204 */
[----:B------:R2:W5:Y:S01]  /*10e0*/  @P1 LDG.E R0, desc[UR54][R4.64] ;  /* 0x0000003604001981 */ /* 0x000562000c1e1900 */
[----:B0-----:R-:W-:-:S05]  /*10f0*/  @P2 IMAD.WIDE R6, R123, 0x4, R8 ;  /* 0x000000047b062825 */ /* 0x001fca00078e0208 */
        /* <DEDUP_REMOVED lines=10> */
[----:B--234-:R-:W-:Y:S06]  /*11a0*/  @P2 BRA `(.L_x_2832) ;  /* 0x0000000000242947 */ /* 0x01cfec0003800000 */
        /* <DEDUP_REMOVED lines=9> */
.L_x_2832:
[----:B------:R-:W-:Y:S01]  /*1240*/  ULDC.64 UR4, c[0x0][0xa20] ;  /* 0x0002880000047ab9 */ /* 0x000fe20000000a00 */
[----:B------:R0:W-:Y:S01]  /*1250*/  STL [R1+0x10], R122 ;  /* 0x0000107a01007387 */ /* 0x0001e20000100800 */
[----:B------:R-:W-:-:S03]  /*1260*/  ISETP.NE.U32.AND P1, PT, RZ, UR4, PT ;  /* 0x00000004ff007c0c */ /* 0x000fc6000bf25070 */
[----:B------:R0:W-:Y:S01]  /*1270*/  STL [R1+0x14], R123 ;  /* 0x0000147b01007387 */ /* 0x0001e20000100800 */
[----:B------:R-:W-:-:S13]  /*1280*/  ISETP.NE.AND.EX P1, PT, RZ, UR5, PT, P1 ;  /* 0x00000005ff007c0c */ /* 0x000fda000bf25310 */
[----:B0-----:R-:W-:Y:S05]  /*1290*/  @!P1 BRA `(.L_x_2833) ;  /* 0x0000000000109947 */ /* 0x001fea0003800000 */
[----:B------:R-:W0:Y:S02]  /*12a0*/  LDC.64 R4, c[0x0][0xa20] ;  /* 0x00028800ff047b82 */ /* 0x000e240000000a00 */
[----:B0-----:R-:W-:-:S05]  /*12b0*/  IMAD.WIDE R4, R123, 0x4, R4 ;  /* 0x000000047b047825 */ /* 0x001fca00078e0204 */
[----:B------:R0:W5:Y:S01]  /*12c0*/  LDG.E R31, desc[UR54][R4.64] ;  /* 0x00000036041f7981 */ /* 0x000162000c1e1900 */
[----:B------:R-:W-:Y:S05]  /*12d0*/  BRA `(.L_x_2834) ;  /* 0x0000000000107947 */ /* 0x000fea0003800000 */
.L_x_2833:
[----:B------:R-:W-:Y:S05]  /*12e0*/  @!P0 BRA `(.L_x_2834) ;  /* 0x00000000000c8947 */ /* 0x000fea0003800000 */
[----:B------:R-:W2:Y:S04]  /*12f0*/  LDG.E R4, desc[UR54][R10.64] ;  /* 0x000000360a047981 */ /* 0x000ea8000c1e1900 */
[----:B------:R-:W2:Y:S02]  /*1300*/  LDG.E R31, desc[UR54][R10.64+0x4] ;  /* 0x000004360a1f7981 */ /* 0x000ea4000c1e1900 */
[----:B--2---:R-:W-:-:S07]  /*1310*/  IMAD.IADD R31, R31, 0x1, -R4 ;  /* 0x000000011f1f7824 */ /* 0x004fce00078e0a04 */
.L_x_2834:
[----:B------:R-:W-:Y:S01]  /*1320*/  ULDC.64 UR4, c[0x0][0xa10] ;  /* 0x0002840000047ab9 */ /* 0x000fe20000000a00 */
[----:B------:R-:W1:Y:S01]  /*1330*/  LDC R9, c[0x0][0x448] ;  /* 0x00011200ff097b82 */ /* 0x000e620000000800 */
[----:B------:R-:W-:-:S04]  /*1340*/  ISETP.NE.U32.AND P0, PT, RZ, UR4, PT ;  /* 0x00000004ff007c0c */ /* 0x000fc8000bf05070 */
[----:B------:R-:W-:Y:S01]  /*1350*/  ISETP.NE.AND.EX P0, PT, RZ, UR5, PT, P0 ;  /* 0x00000005ff007c0c */ /* 0x000fe2000bf05300 */
[----:B------:R-:W-:Y:S02]  /*1360*/  ULDC.64 UR4, c[0x0][0xa30] ;  /* 0x00028c0000047ab9 */ /* 0x000fe40000000a00 */
[----:B------:R-:W-:Y:S01]  /*1370*/  ISETP.NE.U32.AND P1, PT, RZ, UR4, PT ;  /* 0x00000004ff007c0c */ /* 0x000fe2000bf25070 */
[----:B-----5:R-:W-:Y:S01]  /*1380*/  IMAD.MOV.U32 R30, RZ, RZ, R31 ;  /* 0x000000ffff1e7224 */ /* 0x020fe200078e001f */
[----:B------:R-:W2:Y:S02]  /*1390*/  LDC.64 R14, c[0x0][0x9e0] ;  /* 0x00027800ff0e7b82 */ /* 0x000ea40000000a00 */
[----:B------:R-:W-:-:S06]  /*13a0*/  ISETP.NE.AND.EX P1, PT, RZ, UR5, PT, P1 ;  /* 0x00000005ff007c0c */ /* 0x000fcc000bf25310 */
[----:B0-----:R-:W0:Y:S08]  /*13b0*/  @P0 LDC.64 R4, c[0x0][0xa10] ;  /* 0x00028400ff040b82 */ /* 0x001e300000000a00 */
[----:B------:R-:W3:Y:S01]  /*13c0*/  @P1 LDC.64 R6, c[0x0][0xa30] ;  /* 0x00028c00ff061b82 */ /* 0x000ee20000000a00 */
[----:B0-----:R-:W-:-:S05]  /*13d0*/  @P0 IMAD.WIDE R4, R123, 0x4, R4 ;  /* 0x000000047b040825 */ /* 0x001fca00078e0204 */
[----:B------:R-:W4:Y:S04]  /*13e0*/  @P0 LDG.E R3, desc[UR54][R4.64] ;  /* 0x0000003604030981 */ /* 0x000f28000c1e1900 */
[----:B------:R-:W4:Y:S01]  /*13f0*/  @P0 LDG.E R8, desc[UR54][R4.64+0x4] ;  /* 0x0000043604080981 */ /* 0x000f22000c1e1900 */
[----:B---3--:R-:W-:-:S05]  /*1400*/  @P1 IMAD.WIDE R6, R123, 0x4, R6 ;  /* 0x000000047b061825 */ /* 0x008fca00078e0206 */
[----:B------:R0:W5:Y:S01]  /*1410*/  @P1 LDG.E R30, desc[UR54][R6.64] ;  /* 0x00000036061e1981 */ /* 0x000162000c1e1900 */
[----:B-1----:R-:W-:Y:S01]  /*1420*/  ISETP.NE.AND P1, PT, R9, 0x1, PT ;  /* 0x000000010900780c */ /* 0x002fe20003f25270 */
[----:B------:R-:W-:Y:S01]  /*1430*/  IMAD.SHL.U32 R214, R121, 0x80, RZ ;  /* 0x0000008079d67824 */ /* 0x000fe200078e00ff */
[----:B--2---:R-:W-:-:S11]  /*1440*/  ISETP.GE.AND P2, PT, R15, 0x1, PT ;  /* 0x000000010f00780c */ /* 0x004fd60003f46270 */
[----:B------:R-:W1:Y:S08]  /*1450*/  @P1 LDC R10, c[0x0][0x44c] ;  /* 0x00011300ff0a1b82 */ /* 0x000e700000000800 */
[----:B------:R-:W2:Y:S01]  /*1460*/  @P1 LDC R12, c[0x0][0x450] ;  /* 0x00011400ff0c1b82 */ /* 0x000ea20000000800 */
[----:B----4-:R-:W-:Y:S02]  /*1470*/  @P0 IMAD.IADD R24, R8, 0x1, -R3 ;  /* 0x0000000108180824 */ /* 0x010fe400078e0a03 */
[----:B------:R-:W-:-:S02]  /*1480*/  IMAD.IADD R8, R31, 0x1, -R0 ;  /* 0x000000011f087824 */ /* 0x000fc400078e0a00 */
[----:B------:R-:W-:Y:S02]  /*1490*/  VIADD R3, R214, 0x7f ;  /* 0x0000007fd6037836 */ /* 0x000fe40000000000 */
[----:B------:R-:W-:Y:S02]  /*14a0*/  IMAD.IADD R204, R8, 0x1, R24 ;  /* 0x0000000108cc7824 */ /* 0x000fe400078e0218 */
[----:B-1----:R-:W-:-:S03]  /*14b0*/  @P1 IMAD.HI.U32 R5, R3, R10, RZ ;  /* 0x0000000a03051227 */ /* 0x002fc600078e00ff */
[C---:B------:R-:W-:Y:S01]  /*14c0*/  IADD3 R0, R204.reuse, 0x5f, RZ ;  /* 0x0000005fcc007810 */ /* 0x040fe20007ffe0ff */
[----:B------:R-:W-:Y:S01]  /*14d0*/  IMAD.MOV.U32 R4, RZ, RZ, R3 ;  /* 0x000000ffff047224 */ /* 0x000fe200078e0003 */
[----:B--2---:R-:W-:Y:S02]  /*14e0*/  @P1 SHF.R.U32.HI R4, RZ, R12, R5 ;  /* 0x0000000cff041219 */ /* 0x004fe40000011605 */
[----:B------:R-:W-:Y:S01]  /*14f0*/  IADD3 R5, R204, 0x1, -R203 ;  /* 0x00000001cc057810 */ /* 0x000fe20007ffe8cb */
[----:B------:R-:W-:-:S04]  /*1500*/  IMAD.HI R0, R0, 0x2aaaaaab, RZ ;  /* 0x2aaaaaab00007827 */ /* 0x000fc800078e02ff */
[----:B0-----:R-:W-:Y:S01]  /*1510*/  IMAD.IADD R7, R5, 0x1, R4 ;  /* 0x0000000105077824 */ /* 0x001fe200078e0204 */
[----:B------:R-:W-:-:S04]  /*1520*/  SHF.R.U32.HI R3, RZ, 0x1f, R0 ;  /* 0x0000001fff037819 */ /* 0x000fc80000011600 */
[----:B------:R-:W-:Y:S01]  /*1530*/  LEA.HI.SX32 R176, R0, R3, 0x1c ;  /* 0x0000000300b07211 */ /* 0x000fe200078fe2ff */
        /* <DEDUP_REMOVED lines=13> */
.L_x_2837:
[----:B------:R-:W-:-:S13]  /*1610*/  ISETP.NE.AND P0, PT, R15, 0x1, PT ;  /* 0x000000010f00780c */ /* 0x000fda0003f05270 */
[----:B------:R-:W0:Y:S02]  /*1620*/  @P0 LDC.64 R4, c[0x0][0x9e8] ;  /* 0x00027a00ff040b82 */ /* 0x000e240000000a00 */
[----:B0-----:R-:W-:-:S05]  /*1630*/  @P0 IMAD.HI.U32 R4, R3, R4, RZ ;  /* 0x0000000403040227 */ /* 0x001fca00078e00ff */
[----:B------:R-:W-:-:S07]  /*1640*/  @P0 SHF.R.U32.HI R3, RZ, R5, R4 ;  /* 0x00000005ff030219 */ /* 0x000fce0000011604 */
.L_x_2838:
[----:B------:R-:W-:Y:S05]  /*1650*/  BSYNC B0 ;  /* 0x0000000000007941 */ /* 0x000fea0003800000 */
.L_x_2836:
[----:B------:R-:W-:-:S05]  /*1660*/  IMAD R3, R3, R15, R15 ;  /* 0x0000000f03037224 */ /* 0x000fca00078e020f */
[----:B------:R-:W-:-:S07]  /*1670*/  VIMNMX R0, R0, R3, PT ;  /* 0x0000000300007248 */ /* 0x000fce0003fe0100 */
.L_x_2835:
[----:B------:R-:W0:Y:S01]  /*1680*/  @P1 LDC R3, c[0x0][0x44c] ;  /* 0x00011300ff031b82 */ /* 0x000e220000000800 */
[----:B------:R-:W-:Y:S01]  /*1690*/  IMAD.MOV.U32 R4, RZ, RZ, R214 ;  /* 0x000000ffff047224 */ /* 0x000fe200078e00d6 */
[----:B------:R-:W-:Y:S01]  /*16a0*/  ULDC UR4, c[0x0][0x9dc] ;  /* 0x0002770000047ab9 */ /* 0x000fe20000000800 */
[----:B------:R-:W-:-:S05]  /*16b0*/  IMAD.IADD R29, R204, 0x1, -R203 ;  /* 0x00000001cc1d7824 */ /* 0x000fca00078e0acb */
[----:B------:R-:W1:Y:S01]  /*16c0*/  @P1 LDC R6, c[0x0][0x450] ;  /* 0x00011400ff061b82 */ /* 0x000e620000000800 */
[----:B0-----:R-:W-:-:S05]  /*16d0*/  @P1 IMAD.HI.U32 R3, R214, R3, RZ ;  /* 0x00000003d6031227 */ /* 0x001fca00078e00ff */
[----:B-1----:R-:W-:-:S05]  /*16e0*/  @P1 SHF.R.U32.HI R4, RZ, R6, R3 ;  /* 0x00000006ff041219 */ /* 0x002fca0000011603 */
[----:B------:R-:W-:-:S04]  /*16f0*/  IMAD.IADD R3, R29, 0x1, R4 ;  /* 0x000000011d037824 */ /* 0x000fc800078e0204 */
[----:B------:R-:W-:Y:S01]  /*1700*/  VIADD R4, R3, -UR4 ;  /* 0x8000000403047c36 */ /* 0x000fe20008000000 */
[----:B------:R-:W-:Y:S06]  /*1710*/  @!P2 BRA `(.L_x_2839) ;  /* 0x000000000044a947 */ /* 0x000fec0003800000 */
[----:B------:R-:W-:Y:S01]  /*1720*/  ISETP.GT.AND P0, PT, R3, -0x1, PT ;  /* 0xffffffff0300780c */ /* 0x000fe20003f04270 */
[----:B------:R-:W-:-:S12]  /*1730*/  BSSY B0, `(.L_x_2840) ;  /* 0x000000d000007945 */ /* 0x000fd80003800000 */
        /* <DEDUP_REMOVED lines=8> */
.L_x_2841:
[----:B------:R-:W-:-:S13]  /*17c0*/  ISETP.NE.AND P0, PT, R15, 0x1, PT ;  /* 0x000000010f00780c */ /* 0x000fda0003f05270 */
[----:B------:R-:W0:Y:S02]  /*17d0*/  @P0 LDC.64 R6, c[0x0][0x9e8] ;  /* 0x00027a00ff060b82 */ /* 0x000e240000000a00 */
[----:B0-----:R-:W-:-:S05]  /*17e0*/  @P0 IMAD.HI.U32 R6, R3, R6, RZ ;  /* 0x0000000603060227 */ /* 0x001fca00078e00ff */
[----:B------:R-:W-:-:S07]  /*17f0*/  @P0 SHF.R.U32.HI R3, RZ, R7, R6 ;  /* 0x00000007ff030219 */ /* 0x000fce0000011606 */
.L_x_2842:
[----:B------:R-:W-:Y:S05]  /*1800*/  BSYNC B0 ;  /* 0x0000000000007941 */ /* 0x000fea0003800000 */
.L_x_2840:
[----:B------:R-:W-:-:S05]  /*1810*/  IMAD R3, R3, R15, RZ ;  /* 0x0000000f03037224 */ /* 0x000fca00078e02ff */
[----:B------:R-:W-:-:S07]  /*1820*/  VIMNMX R4, R4, R3, !PT ;  /* 0x0000000304047248 */ /* 0x000fce0007fe0100 */
.L_x_2839:
[----:B------:R-:W-:Y:S02]  /*1830*/  VIADD R0, R0, 0x5f ;  /* 0x0000005f00007836 */ /* 0x000fe40000000000 */
[----:B------:R-:W-:-:S04]  /*1840*/  IMAD.HI R4, R4, 0x2aaaaaab, RZ ;  /* 0x2aaaaaab04047827 */ /* 0x000fc800078e02ff */
[----:B------:R-:W-:Y:S01]  /*1850*/  IMAD.HI R0, R0, 0x2aaaaaab, RZ ;  /* 0x2aaaaaab00007827 */ /* 0x000fe200078e02ff */
[----:B------:R-:W-:-:S04]  /*1860*/  SHF.R.U32.HI R5, RZ, 0x1f, R4 ;  /* 0x0000001fff057819 */ /* 0x000fc80000011604 */
[----:B------:R-:W-:Y:S02]  /*1870*/  SHF.R.U32.HI R3, RZ, 0x1f, R0 ;  /* 0x0000001fff037819 */ /* 0x000fe40000011600 */
[----:B------:R-:W-:Y:S02]  /*1880*/  LEA.HI.SX32 R5, R4, R5, 0x1c ;  /* 0x0000000504057211 */ /* 0x000fe400078fe2ff */
[----:B------:R-:W-:Y:S02]  /*1890*/  LEA.HI.SX32 R3, R0, R3, 0x1c ;  /* 0x0000000300037211 */ /* 0x000fe400078fe2ff */
[----:B------:R-:W-:Y:S02]  /*18a0*/  VIMNMX R5, RZ, R5, !PT ;  /* 0x00000005ff057248 */ /* 0x000fe40007fe0100 */
[----:B------:R-:W-:-:S03]  /*18b0*/  VIMNMX R3, R176, R3, PT ;  /* 0x00000003b0037248 */ /* 0x000fc60003fe0100 */
[--C-:B------:R-:W-:Y:S02]  /*18c0*/  IMAD R5, R5, 0x60, -R8.reuse ;  /* 0x0000006005057824 */ /* 0x100fe400078e0a08 */
[----:B------:R-:W-:-:S03]  /*18d0*/  IMAD R3, R3, 0x60, -R8 ;  /* 0x0000006003037824 */ /* 0x000fc600078e0a08 */
[----:B------:R-:W-:Y:S02]  /*18e0*/  VIMNMX R5, RZ, R5, !PT ;  /* 0x00000005ff057248 */ /* 0x000fe40007fe0100 */
[----:B------:R-:W-:-:S04]  /*18f0*/  VIMNMX R0, R3, R24, PT ;  /* 0x0000001803007248 */ /* 0x000fc80003fe0100 */
[----:B------:R-:W-:Y:S01]  /*1900*/  ISETP.GT.AND P0, PT, R0, R5, PT ;  /* 0x000000050000720c */ /* 0x000fe20003f04270 */
[----:B------:R-:W-:-:S05]  /*1910*/  IMAD.WIDE.U32 R4, R5, -0x55555555, RZ ;  /* 0xaaaaaaab05047825 */ /* 0x000fca00078e00ff */
[----:B------:R-:W-:-:S04]  /*1920*/  SHF.R.U32.HI R28, RZ, 0x6, R5 ;  /* 0x00000006ff1c7819 */ /* 0x000fc80000011605 */
[----:B------:R-:W-:-:S03]  /*1930*/  MOV R27, R28 ;  /* 0x0000001c001b7202 */ /* 0x000fc60000000f00 */
[----:B------:R-:W-:-:S04]  /*1940*/  @P0 VIADD R0, R0, 0x5f ;  /* 0x0000005f00000836 */ /* 0x000fc80000000000 */
[----:B------:R-:W-:-:S05]  /*1950*/  @P0 IMAD.HI R0, R0, 0x2aaaaaab, RZ ;  /* 0x2aaaaaab00000827 */ /* 0x000fca00078e02ff */
[----:B------:R-:W-:-:S04]  /*1960*/  @P0 SHF.R.U32.HI R3, RZ, 0x1f, R0 ;  /* 0x0000001fff030819 */ /* 0x000fc80000011600 */
[----:B------:R-:W-:Y:S02]  /*1970*/  @P0 LEA.HI.SX32 R27, R0, R3, 0x1c ;  /* 0x00000003001b0211 */ /* 0x000fe400078fe2ff */
[----:B------:R-:W-:Y:S02]  /*1980*/  PLOP3.LUT P0, PT, PT, PT, PT, 0x80, 0x0 ;  /* 0x000000000000781c */ /* 0x000fe40003f0f070 */
[----:B------:R-:W-:-:S13]  /*1990*/  ISETP.GT.AND P1, PT, R27, R28, PT ;  /* 0x0000001c1b00720c */ /* 0x000fda0003f24270 */
[----:B------:R-:W-:Y:S05]  /*19a0*/  @!P1 BRA `(.L_x_2843) ;  /* 0x0000004400b09947 */ /* 0x000fea0003800000 */
        /* <DEDUP_REMOVED lines=20> */
.L_x_2845:
[----:B------:R-:W-:Y:S05]  /*1af0*/  BSYNC B6 ;  /* 0x0000000000067941 */ /* 0x000fea0003800000 */
.L_x_2844:
        /* <DEDUP_REMOVED lines=20> */
.L_x_2847:
[----:B------:R-:W-:Y:S05]  /*1c40*/  BSYNC B6 ;  /* 0x0000000000067941 */ /* 0x000fea0003800000 */
.L_x_2846:
[----:B------:R-:W2:Y:S01]  /*1c50*/  LDL R34, [R1+0x24] ;  /* 0x0000240001227983 */ /* 0x000ea20000100800 */
[----:B------:R-:W-:Y:S01]  /*1c60*/  ULDC.64 UR4, c[0x0][0x9f8] ;  /* 0x00027e0000047ab9 */ /* 0x000fe20000000a00 */
[----:B------:R-:W-:Y:S01]  /*1c70*/  IMAD.MOV.U32 R0, RZ, RZ, R123 ;  /* 0x000000ffff007224 */ /* 0x000fe200078e007b */
[----:B------:R-:W-:Y:S01]  /*1c80*/  ISETP.NE.U32.AND P0, PT, RZ, UR4, PT ;  /* 0x00000004ff007c0c */ /* 0x000fe2000bf05070 */
[----:B------:R-:W-:Y:S01]  /*1c90*/  ULDC UR4, c[0x0][0x320] ;  /* 0x0000c80000047ab9 */ /* 0x000fe20000000800 */
[----:B------:R-:W-:Y:S01]  /*1ca0*/  IADD3 R4, R16, 0x60, RZ ;  /* 0x0000006010047810 */ /* 0x000fe20007ffe0ff */
[----:B------:R-:W0:Y:S01]  /*1cb0*/  LDC.64 R54, c[0x0][0x3f8] ;  /* 0x0000fe00ff367b82 */ /* 0x000e220000000a00 */
[----:B------:R-:W-:-:S07]  /*1cc0*/  ISETP.NE.AND.EX P0, PT, RZ, UR5, PT, P0 ;  /* 0x00000005ff007c0c */ /* 0x000fce000bf05300 */
[----:B------:R-:W1:Y:S08]  /*1cd0*/  LDC.64 R60, c[0x0][0x408] ;  /* 0x00010200ff3c7b82 */ /* 0x000e700000000a00 */
[----:B------:R-:W3:Y:S01]  /*1ce0*/  @P0 LDC.64 R6, c[0x0][0x9f8] ;  /* 0x00027e00ff060b82 */ /* 0x000ee20000000a00 */
[----:B------:R-:W-:-:S04]  /*1cf0*/  ISETP.GE.AND P1, PT, R18, UR4, PT ;  /* 0x0000000412007c0c */ /* 0x000fc8000bf26270 */
[----:B------:R-:W-:-:S03]  /*1d00*/  SEL R3, RZ, 0xffffffff, P1 ;  /* 0xffffffffff037807 */ /* 0x000fc60000800000 */
[----:B------:R-:W4:Y:S02]  /*1d10*/  LDC R67, c[0x0][0x3f4] ;  /* 0x0000fd00ff437b82 */ /* 0x000f240000000800 */
[----:B------:R-:W-:Y:S02]  /*1d20*/  IMAD.SHL.U32 R8, R3, 0x2, RZ ;  /* 0x0000000203087824 */ /* 0x000fe400078e00ff */
[----:B------:R-:W-:Y:S01]  /*1d30*/  VIADD R3, R16, 0x40 ;  /* 0x0000004010037836 */ /* 0x000fe20000000000 */
[----:B------:R-:W-:Y:S01]  /*1d40*/  ISETP.GE.AND P1, PT, R4, UR4, PT ;  /* 0x0000000404007c0c */ /* 0x000fe2000bf26270 */
[----:B---3--:R-:W-:-:S05]  /*1d50*/  @P0 IMAD.WIDE R6, R123, 0x4, R6 ;  /* 0x000000047b060825 */ /* 0x008fca00078e0206 */
[----:B------:R3:W2:Y:S01]  /*1d60*/  @P0 LDG.E R0, desc[UR54][R6.64] ;  /* 0x0000003606000981 */ /* 0x0006a2000c1e1900 */
[----:B------:R-:W-:Y:S01]  /*1d70*/  ISETP.GE.AND P0, PT, R16, UR4, PT ;  /* 0x0000000410007c0c */ /* 0x000fe2000bf06270 */
[----:B0-----:R-:W-:Y:S01]  /*1d80*/  IMAD.WIDE.U32 R12, R205, R54, R16 ;  /* 0x00000036cd0c7225 */ /* 0x001fe200078e0010 */
[----:B------:R-:W-:Y:S01]  /*1d90*/  SHF.R.S32.HI R11, RZ, 0x1f, R205 ;  /* 0x0000001fff0b7819 */ /* 0x000fe200000114cd */
[----:B------:R-:W0:Y:S01]  /*1da0*/  S2R R36, SR_TID.X ;  /* 0x0000000000247919 */ /* 0x000e220000002100 */
[----:B------:R-:W-:Y:S01]  /*1db0*/  SEL R5, RZ, 0x1, P0 ;  /* 0x00000001ff057807 */ /* 0x000fe20000000000 */
[----:B------:R-:W-:Y:S01]  /*1dc0*/  IMAD.MOV.U32 R66, RZ, RZ, 0x20 ;  /* 0x00000020ff427424 */ /* 0x000fe200078e00ff */
[----:B------:R-:W-:Y:S01]  /*1dd0*/  ISETP.GE.AND P0, PT, R3, UR4, PT ;  /* 0x0000000403007c0c */ /* 0x000fe2000bf06270 */
[C---:B-1----:R-:W-:Y:S01]  /*1de0*/  IMAD R14, R11.reuse, R60, RZ ;  /* 0x0000003c0b0e7224 */ /* 0x042fe200078e02ff */
[----:B------:R-:W-:Y:S01]  /*1df0*/  LOP3.LUT R5, R8, 0x2, R5, 0xe2, !PT ;  /* 0x0000000208057812 */ /* 0x000fe200078ee205 */
[----:B------:R-:W-:Y:S01]  /*1e00*/  IMAD R8, R11, R54, RZ ;  /* 0x000000360b087224 */ /* 0x000fe200078e02ff */
[----:B---3--:R-:W-:Y:S01]  /*1e10*/  SEL R6, RZ, 0x4, P0 ;  /* 0x00000004ff067807 */ /* 0x008fe20000000000 */
[C---:B------:R-:W-:Y:S01]  /*1e20*/  IMAD R59, R205.reuse, R61, R14 ;  /* 0x0000003dcd3b7224 */ /* 0x040fe200078e020e */
[----:B------:R-:W-:Y:S01]  /*1e30*/  SEL R7, RZ, 0x8, P1 ;  /* 0x00000008ff077807 */ /* 0x000fe20000800000 */
[----:B------:R-:W-:Y:S01]  /*1e40*/  IMAD R15, R205, R55, R8 ;  /* 0x00000037cd0f7224 */ /* 0x000fe200078e0208 */
[----:B------:R-:W-:-:S02]  /*1e50*/  ISETP.GE.AND P0, PT, R209, UR4, PT ;  /* 0x00000004d1007c0c */ /* 0x000fc4000bf06270 */
[----:B------:R-:W-:Y:S01]  /*1e60*/  ISETP.GE.AND P1, PT, R208, UR4, PT ;  /* 0x00000004d0007c0c */ /* 0x000fe2000bf26270 */
[----:B------:R-:W-:Y:S01]  /*1e70*/  IMAD.IADD R13, R15, 0x1, R13 ;  /* 0x000000010f0d7824 */ /* 0x000fe200078e020d */
[----:B------:R-:W-:Y:S02]  /*1e80*/  LOP3.LUT R5, R7, R5, R6, 0xfe, !PT ;  /* 0x0000000507057212 */ /* 0x000fe400078efe06 */
[----:B------:R-:W-:Y:S01]  /*1e90*/  SEL R6, RZ, 0x10, P0 ;  /* 0x00000010ff067807 */ /* 0x000fe20000000000 */
[----:B-----5:R-:W-:Y:S01]  /*1ea0*/  IMAD.WIDE.U32 R52, R30, R54, R12 ;  /* 0x000000361e347225 */ /* 0x020fe200078e000c */
[----:B------:R-:W-:Y:S02]  /*1eb0*/  SEL R7, RZ, 0x20, P1 ;  /* 0x00000020ff077807 */ /* 0x000fe40000800000 */
[----:B------:R-:W-:Y:S02]  /*1ec0*/  ISETP.GE.AND P0, PT, R211, UR4, PT ;  /* 0x00000004d3007c0c */ /* 0x000fe4000bf06270 */
[----:B------:R-:W-:Y:S01]  /*1ed0*/  LOP3.LUT R6, R7, R5, R6, 0xfe, !PT ;  /* 0x0000000507067212 */ /* 0x000fe200078efe06 */
[----:B------:R-:W-:Y:S01]  /*1ee0*/  IMAD.IADD R5, R32, 0x1, R31 ;  /* 0x0000000120057824 */ /* 0x000fe200078e021f */
[----:B------:R-:W-:Y:S01]  /*1ef0*/  SEL R7, RZ, 0x40, P0 ;  /* 0x00000040ff077807 */ /* 0x000fe20000000000 */
[----:B------:R-:W3:Y:S01]  /*1f00*/  LDL R32, [R1+0xc] ;  /* 0x00000c0001207983 */ /* 0x000ee20000100800 */
[----:B------:R-:W-:-:S02]  /*1f10*/  ISETP.GE.AND P1, PT, R210, UR4, PT ;  /* 0x00000004d2007c0c */ /* 0x000fc4000bf26270 */
[--C-:B------:R-:W-:Y:S02]  /*1f20*/  SHF.R.S32.HI R201, RZ, 0x1f, R200.reuse ;  /* 0x0000001fffc97819 */ /* 0x100fe400000114c8 */
[----:B------:R-:W-:Y:S01]  /*1f30*/  SEL R10, RZ, 0x7fff80, P1 ;  /* 0x007fff80ff0a7807 */ /* 0x000fe20000800000 */
[----:B0-----:R-:W-:Y:S01]  /*1f40*/  VIADD R36, R36, 0xffffff80 ;  /* 0xffffff8024247836 */ /* 0x001fe20000000000 */
[----:B----4-:R-:W-:Y:S01]  /*1f50*/  ISETP.GE.AND P2, PT, R16, R67, PT ;  /* 0x000000431000720c */ /* 0x010fe20003f46270 */
[C---:B------:R-:W-:Y:S01]  /*1f60*/  IMAD.WIDE.U32 R8, R205.reuse, R54, R200 ;  /* 0x00000036cd087225 */ /* 0x040fe200078e00c8 */
[----:B------:R-:W-:Y:S02]  /*1f70*/  LOP3.LUT R6, R10, R6, R7, 0xfe, !PT ;  /* 0x000000060a067212 */ /* 0x000fe400078efe07 */
[----:B------:R-:W-:Y:S01]  /*1f80*/  SHF.R.S32.HI R35, RZ, 0x1f, R36 ;  /* 0x0000001fff237819 */ /* 0x000fe20000011424 */
[----:B------:R-:W-:Y:S01]  /*1f90*/  IMAD.WIDE.U32 R10, R205, R60, R200 ;  /* 0x0000003ccd0a7225 */ /* 0x000fe200078e00c8 */
[----:B------:R-:W-:-:S02]  /*1fa0*/  SEL R7, R67, RZ, P2 ;  /* 0x000000ff43077207 */ /* 0x000fc40001000000 */
[----:B------:R-:W-:Y:S01]  /*1fb0*/  LEA.HI R35, R35, R36, RZ, 0x2 ;  /* 0x0000002423237211 */ /* 0x000fe200078f10ff */
[----:B------:R-:W-:Y:S01]  /*1fc0*/  IMAD.IADD R21, R9, 0x1, R15 ;  /* 0x0000000109157824 */ /* 0x000fe200078e020f */
[----:B------:R-:W-:Y:S01]  /*1fd0*/  P2R R91, PR, RZ, 0x4 ;  /* 0x00000004ff5b7803 */ /* 0x000fe20000000000 */
[----:B------:R-:W-:Y:S01]  /*1fe0*/  IMAD.MOV.U32 R20, RZ, RZ, R8 ;  /* 0x000000ffff147224 */ /* 0x000fe200078e0008 */
[----:B------:R-:W-:Y:S01]  /*1ff0*/  LOP3.LUT R35, R35, 0xfffffffc, RZ, 0xc0, !PT ;  /* 0xfffffffc23237812 */ /* 0x000fe200078ec0ff */
[----:B------:R-:W-:Y:S01]  /*2000*/  IMAD.IADD R57, R11, 0x1, R59 ;  /* 0x000000010b397824 */ /* 0x000fe200078e023b */
[----:B------:R-:W-:Y:S01]  /*2010*/  SHF.R.S32.HI R11, RZ, 0x1f, R30 ;  /* 0x0000001fff0b7819 */ /* 0x000fe2000001141e */
[----:B------:R-:W-:Y:S01]  /*2020*/  IMAD.WIDE.U32 R8, R205, R60, R16 ;  /* 0x0000003ccd087225 */ /* 0x000fe200078e0010 */
[----:B------:R-:W-:-:S03]  /*2030*/  SHF.R.S32.HI R62, RZ, 0x1f, R122 ;  /* 0x0000001fff3e7819 */ /* 0x000fc6000001147a */
[----:B------:R-:W-:Y:S02]  /*2040*/  IMAD.IADD R35, R36, 0x1, -R35 ;  /* 0x0000000124237824 */ /* 0x000fe400078e0a23 */
[----:B------:R-:W-:Y:S02]  /*2050*/  IMAD.IADD R59, R59, 0x1, R9 ;  /* 0x000000013b3b7824 */ /* 0x000fe400078e0209 */
[----:B------:R-:W-:Y:S02]  /*2060*/  IMAD R64, R35, 0x40, R205 ;  /* 0x0000004023407824 */ /* 0x000fe400078e02cd */
[----:B------:R-:W0:Y:S01]  /*2070*/  S2R R35, SR_TID.X ;  /* 0x0000000000237919 */ /* 0x000e220000002100 */
[----:B------:R-:W-:Y:S02]  /*2080*/  IMAD R9, R11, R54, RZ ;  /* 0x000000360b097224 */ /* 0x000fe400078e02ff */
[----:B------:R-:W-:Y:S02]  /*2090*/  IMAD.IADD R7, R16, 0x1, R7 ;  /* 0x0000000110077824 */ /* 0x000fe400078e0207 */
[----:B------:R-:W-:-:S02]  /*20a0*/  IMAD R33, R30, R55, R9 ;  /* 0x000000371e217224 */ /* 0x000fc400078e0209 */
[-C--:B------:R-:W-:Y:S01]  /*20b0*/  IMAD R9, R11, R60.reuse, RZ ;  /* 0x0000003c0b097224 */ /* 0x080fe200078e02ff */
[----:B------:R-:W-:Y:S01]  /*20c0*/  SHF.R.S32.HI R14, RZ, 0x1f, R7 ;  /* 0x0000001fff0e7819 */ /* 0x000fe20000011407 */
[----:B------:R-:W-:Y:S01]  /*20d0*/  IMAD.MOV.U32 R56, RZ, RZ, R10 ;  /* 0x000000ffff387224 */ /* 0x000fe200078e000a */
[----:B------:R-:W-:Y:S01]  /*20e0*/  SHF.L.U32 R10, R60, 0x6, RZ ;  /* 0x000000063c0a7819 */ /* 0x000fe200000006ff */
[----:B------:R-:W-:Y:S01]  /*20f0*/  IMAD.MOV.U32 R58, RZ, RZ, R8 ;  /* 0x000000ffff3a7224 */ /* 0x000fe200078e0008 */
[----:B------:R-:W-:Y:S01]  /*2100*/  LEA.HI R14, R14, R7, RZ, 0x3 ;  /* 0x000000070e0e7211 */ /* 0x000fe200078f18ff */
[----:B------:R-:W-:Y:S01]  /*2110*/  IMAD R13, R30, R61, R9 ;  /* 0x0000003d1e0d7224 */ /* 0x000fe200078e0209 */
[----:B------:R-:W-:Y:S01]  /*2120*/  SHF.L.U64.HI R9, R60, 0x6, R61 ;  /* 0x000000063c097819 */ /* 0x000fe2000001023d */
[----:B------:R-:W-:Y:S01]  /*2130*/  IMAD R11, R61, 0x60, RZ ;  /* 0x000000603d0b7824 */ /* 0x000fe200078e02ff */
[----:B------:R-:W-:Y:S01]  /*2140*/  PRMT R88, R6, 0x8880, RZ ;  /* 0x0000888006587816 */ /* 0x000fe200000000ff */
[----:B------:R-:W-:Y:S01]  /*2150*/  IMAD.WIDE.U32 R56, R30, R60, R56 ;  /* 0x0000003c1e387225 */ /* 0x000fe200078e0038 */
[----:B------:R-:W-:-:S03]  /*2160*/  SHF.L.U64.HI R7, R54, 0x6, R55 ;  /* 0x0000000636077819 */ /* 0x000fc60000010237 */
[----:B------:R-:W-:-:S04]  /*2170*/  IMAD.WIDE.U32 R58, R30, R60, R58 ;  /* 0x0000003c1e3a7225 */ /* 0x000fc800078e003a */
[----:B------:R-:W-:-:S04]  /*2180*/  IMAD.WIDE.U32 R60, R60, 0x60, RZ ;  /* 0x000000603c3c7825 */ /* 0x000fc800078e00ff */
[----:B------:R-:W-:Y:S02]  /*2190*/  IMAD R15, R55, 0x60, RZ ;  /* 0x00000060370f7824 */ /* 0x000fe400078e02ff */
[----:B------:R-:W-:-:S04]  /*21a0*/  IMAD.WIDE.U32 R20, R30, R54, R20 ;  /* 0x000000361e147225 */ /* 0x000fc800078e0014 */
[----:B0-----:R-:W-:Y:S02]  /*21b0*/  VIADD R35, R35, 0xffffff80 ;  /* 0xffffff8023237836 */ /* 0x001fe40000000000 */
[----:B------:R-:W-:Y:S01]  /*21c0*/  IMAD.IADD R70, R61, 0x1, R11 ;  /* 0x000000013d467824 */ /* 0x000fe200078e020b */
[----:B------:R-:W-:Y:S01]  /*21d0*/  PRMT R88, R88, 0x7710, RZ ;  /* 0x0000771058587816 */ /* 0x000fe200000000ff */
[----:B------:R-:W-:Y:S01]  /*21e0*/  IMAD.SHL.U32 R8, R54, 0x40, RZ ;  /* 0x0000004036087824 */ /* 0x000fe200078e00ff */
[----:B------:R-:W-:Y:S01]  /*21f0*/  LOP3.LUT R78, R14, 0xfffffff8, RZ, 0xc0, !PT ;  /* 0xfffffff80e4e7812 */ /* 0x000fe200078ec0ff */
[----:B------:R-:W-:Y:S01]  /*2200*/  IMAD.WIDE.U32 R54, R54, 0x60, RZ ;  /* 0x0000006036367825 */ /* 0x000fe200078e00ff */
[C---:B------:R-:W-:Y:S02]  /*2210*/  LOP3.LUT R82, R88.reuse, 0x1, RZ, 0xc0, !PT ;  /* 0x0000000158527812 */ /* 0x040fe400078ec0ff */
[C---:B------:R-:W-:Y:S01]  /*2220*/  LOP3.LUT R83, R88.reuse, 0x2, RZ, 0xc0, !PT ;  /* 0x0000000258537812 */ /* 0x040fe200078ec0ff */
[----:B------:R-:W-:Y:S01]  /*2230*/  IMAD.SHL.U32 R67, R67, 0x2, RZ ;  /* 0x0000000243437824 */ /* 0x000fe200078e00ff */
[C---:B------:R-:W-:Y:S01]  /*2240*/  LOP3.LUT R84, R88.reuse, 0x4, RZ, 0xc0, !PT ;  /* 0x0000000458547812 */ /* 0x040fe200078ec0ff */
[----:B------:R-:W-:Y:S01]  /*2250*/  IMAD.IADD R68, R55, 0x1, R15 ;  /* 0x0000000137447824 */ /* 0x000fe200078e020f */
[C---:B------:R-:W-:Y:S01]  /*2260*/  LOP3.LUT R85, R88.reuse, 0x8, RZ, 0xc0, !PT ;  /* 0x0000000858557812 */ /* 0x040fe200078ec0ff */
[----:B------:R-:W-:Y:S01]  /*2270*/  IMAD.IADD R74, R33, 0x1, R53 ;  /* 0x00000001214a7824 */ /* 0x000fe200078e0235 */
[C---:B------:R-:W-:Y:S01]  /*2280*/  LOP3.LUT R86, R88.reuse, 0x10, RZ, 0xc0, !PT ;  /* 0x0000001058567812 */ /* 0x040fe200078ec0ff */
[----:B------:R-:W-:Y:S01]  /*2290*/  IMAD.IADD R75, R57, 0x1, R13 ;  /* 0x00000001394b7824 */ /* 0x000fe200078e020d */
[----:B------:R-:W-:Y:S01]  /*22a0*/  LOP3.LUT R87, R88, 0x20, RZ, 0xc0, !PT ;  /* 0x0000002058577812 */ /* 0x000fe200078ec0ff */
[----:B------:R-:W-:Y:S01]  /*22b0*/  IMAD.IADD R76, R13, 0x1, R59 ;  /* 0x000000010d4c7824 */ /* 0x000fe200078e023b */
[----:B------:R-:W-:-:S02]  /*22c0*/  IADD3 R73, R21, R33, RZ ;  /* 0x0000002115497210 */ /* 0x000fc40007ffe0ff */
[----:B------:R-:W-:Y:S02]  /*22d0*/  SHF.R.S32.HI R77, RZ, 0x3, R14 ;  /* 0x00000003ff4d7819 */ /* 0x000fe4000001140e */
[----:B------:R-:W-:Y:S02]  /*22e0*/  SHF.R.S32.HI R79, RZ, 0x1f, R78 ;  /* 0x0000001fff4f7819 */ /* 0x000fe4000001144e */
[----:B------:R-:W-:Y:S01]  /*22f0*/  LOP3.LUT R88, R88, 0x40, RZ, 0xc0, !PT ;  /* 0x0000004058587812 */ /* 0x000fe200078ec0ff */
[C---:B--2---:R-:W-:Y:S01]  /*2300*/  IMAD.SHL.U32 R31, R34.reuse, 0x40, RZ ;  /* 0x00000040221f7824 */ /* 0x044fe200078e00ff */
[----:B------:R-:W-:Y:S02]  /*2310*/  LOP3.LUT P0, RZ, R34, 0x4, RZ, 0xc0, !PT ;  /* 0x0000000422ff7812 */ /* 0x000fe4000780c0ff */
[----:B------:R-:W0:Y:S02]  /*2320*/  S2R R34, SR_TID.X ;  /* 0x0000000000227919 */ /* 0x000e240000002100 */
[----:B------:R-:W-:-:S02]  /*2330*/  LOP3.LUT R31, R31, 0x1c0, RZ, 0xc0, !PT ;  /* 0x000001c01f1f7812 */ /* 0x000fc400078ec0ff */
[----:B0-----:R-:W-:-:S04]  /*2340*/  SHF.R.U32.HI R34, RZ, 0x7, R34 ;  /* 0x00000007ff227819 */ /* 0x001fc80000011622 */
[C---:B------:R-:W-:Y:S01]  /*2350*/  ISETP.NE.AND P1, PT, R34.reuse, 0x1, PT ;  /* 0x000000012200780c */ /* 0x040fe20003f25270 */
[----:B------:R-:W-:Y:S01]  /*2360*/  VIADD R63, R34, 0x8 ;  /* 0x00000008223f7836 */ /* 0x000fe20000000000 */
[----:B------:R-:W-:-:S04]  /*2370*/  SHF.R.S32.HI R34, RZ, 0x1f, R35 ;  /* 0x0000001fff227819 */ /* 0x000fc80000011423 */
[----:B------:R-:W-:Y:S01]  /*2380*/  LEA.HI R34, R34, R35, RZ, 0x5 ;  /* 0x0000002322227211 */ /* 0x000fe200078f28ff */
[----:B------:R-:W-:-:S04]  /*2390*/  VIADD R35, R205, 0x40 ;  /* 0x00000040cd237836 */ /* 0x000fc80000000000 */
[----:B------:R-:W-:-:S05]  /*23a0*/  IMAD.SHL.U32 R35, R35, 0x40, RZ ;  /* 0x0000004023237824 */ /* 0x000fca00078e00ff */
[----:B------:R-:W-:Y:S01]  /*23b0*/  LOP3.LUT R35, R35, 0x1c0, RZ, 0xc0, !PT ;  /* 0x000001c023237812 */ /* 0x000fe200078ec0ff */
[----:B------:R-:W-:Y:S05]  /*23c0*/  @!P1 WARPSYNC.ALL ;  /* 0x0000000000009948 */ /* 0x000fea0003800000 */
[----:B------:R-:W-:Y:S01]  /*23d0*/  LOP3.LUT R11, R35, 0x38, R14, 0xf8, !PT ;  /* 0x00000038230b7812 */ /* 0x000fe200078ef80e */
[----:B------:R-:W-:Y:S01]  /*23e0*/  VIADD R35, R205, 0x40 ;  /* 0x00000040cd237836 */ /* 0x000fe20000000000 */
[----:B------:R-:W-:Y:S01]  /*23f0*/  SHF.R.U32.HI R65, RZ, 0x3, R31 ;  /* 0x00000003ff417819 */ /* 0x000fe2000001161f */
[----:B------:R-:W-:Y:S01]  /*2400*/  ULDC UR4, c[0x0][0x2f4] ;  /* 0x0000bd0000047ab9 */ /* 0x000fe20000000800 */
[----:B------:R-:W-:Y:S01]  /*2410*/  LOP3.LUT R12, R31, 0x18, R16, 0xf8, !PT ;  /* 0x000000181f0c7812 */ /* 0x000fe200078ef810 */
[----:B------:R-:W-:Y:S01]  /*2420*/  IMAD.SHL.U32 R35, R35, 0x40, RZ ;  /* 0x0000004023237824 */ /* 0x000fe200078e00ff */
[----:B------:R-:W-:-:S02]  /*2430*/  SHF.R.S32.HI R34, RZ, 0x5, R34 ;  /* 0x00000005ff227819 */ /* 0x000fc40000011422 */
[----:B------:R-:W-:Y:S02]  /*2440*/  LOP3.LUT R12, R12, R65, RZ, 0x3c, !PT ;  /* 0x000000410c0c7212 */ /* 0x000fe400078e3cff */
[----:B------:R-:W-:-:S03]  /*2450*/  LOP3.LUT R35, R35, 0x1c0, RZ, 0xc0, !PT ;  /* 0x000001c023237812 */ /* 0x000fc600078ec0ff */
[----:B------:R-:W-:Y:S01]  /*2460*/  IMAD R69, R34, 0x200, R12 ;  /* 0x0000020022457824 */ /* 0x000fe200078e020c */
[----:B------:R-:W-:Y:S02]  /*2470*/  LOP3.LUT R12, R31, 0x38, R14, 0xf8, !PT ;  /* 0x000000381f0c7812 */ /* 0x000fe400078ef80e */
[----:B------:R-:W-:Y:S02]  /*2480*/  SHF.R.U32.HI R35, RZ, 0x3, R35 ;  /* 0x00000003ff237819 */ /* 0x000fe40000011623 */
[----:B------:R-:W-:Y:S02]  /*2490*/  SEL R66, R66, 0xffffffe0, !P0 ;  /* 0xffffffe042427807 */ /* 0x000fe40004000000 */
[----:B------:R-:W-:Y:S02]  /*24a0*/  LOP3.LUT R12, R12, R65, RZ, 0x3c, !PT ;  /* 0x000000410c0c7212 */ /* 0x000fe400078e3cff */
[----:B------:R-:W-:Y:S01]  /*24b0*/  LOP3.LUT R11, R11, R35, RZ, 0x3c, !PT ;  /* 0x000000230b0b7212 */ /* 0x000fe200078e3cff */
[----:B------:R-:W-:Y:S01]  /*24c0*/  @!P1 BAR.SYNC.DEFER_BLOCKING 0x9, 0x100 ;  /* 0x0244000000009b1d */ /* 0x000fe20000010000 */
[----:B------:R-:W-:Y:S01]  /*24d0*/  ISETP.GE.AND P2, PT, R18, UR4, PT ;  /* 0x0000000412007c0c */ /* 0x000fe2000bf46270 */
[----:B------:R-:W-:Y:S01]  /*24e0*/  IMAD.IADD R71, R66, 0x1, R69 ;  /* 0x0000000142477824 */ /* 0x000fe200078e0245 */
[----:B------:R-:W-:Y:S01]  /*24f0*/  ISETP.GE.AND P0, PT, R16, UR4, PT ;  /* 0x0000000410007c0c */ /* 0x000fe2000bf06270 */
[----:B------:R-:W-:Y:S01]  /*2500*/  IMAD R80, R34, 0x200, R12 ;  /* 0x0000020022507824 */ /* 0x000fe200078e020c */
[----:B------:R-:W-:Y:S01]  /*2510*/  P2R R90, PR, RZ, 0x4 ;  /* 0x00000004ff5a7803 */ /* 0x000fe20000000000 */
[----:B---3--:R-:W-:Y:S01]  /*2520*/  IMAD.IADD R81, R32, 0x1, R11 ;  /* 0x0000000120517824 */ /* 0x008fe200078e020b */
[----:B------:R-:W-:-:S09]  /*2530*/  SHF.R.S32.HI R72, RZ, 0x1f, R0 ;  /* 0x0000001fff487819 */ /* 0x000fd20000011400 */
.L_x_2901:
[----:B------:R-:W0:Y:S01]  /*2540*/  LDC R100, c[0x0][0x430] ;  /* 0x00010c00ff647b82 */ /* 0x000e220000000800 */
[----:B------:R-:W-:Y:S02]  /*2550*/  VIADD R27, R27, 0xffffffff ;  /* 0xffffffff1b1b7836 */ /* 0x000fe40000000000 */
[----:B------:R-:W-:Y:S02]  /*2560*/  IMAD.MOV.U32 R101, RZ, RZ, RZ ;  /* 0x000000ffff657224 */ /* 0x000fe400078e00ff */
[----:B------:R-:W-:-:S03]  /*2570*/  IMAD R11, R27, 0x60, R64 ;  /* 0x000000601b0b7824 */ /* 0x000fc600078e0240 */
[----:B------:R-:W1:Y:S01]  /*2580*/  LDC R105, c[0x0][0x3f4] ;  /* 0x0000fd00ff697b82 */ /* 0x000e620000000800 */
[----:B------:R-:W-:Y:S01]  /*2590*/  IMAD.IADD R33, R5, 0x1, R11 ;  /* 0x0000000105217824 */ /* 0x000fe200078e020b */
[----:B------:R-:W-:-:S04]  /*25a0*/  ISETP.GE.AND P1, PT, R11, R24, PT ;  /* 0x000000180b00720c */ /* 0x000fc80003f26270 */
[----:B------:R-:W-:Y:S02]  /*25b0*/  ISETP.GT.OR P1, PT, R64, 0x5f, P1 ;  /* 0x0000005f4000780c */ /* 0x000fe40000f24670 */
[----:B------:R-:W-:Y:S02]  /*25c0*/  MOV R11, R33 ;  /* 0x00000021000b7202 */ /* 0x000fe40000000f00 */
[----:B0-----:R-:W-:-:S09]  /*25d0*/  ISETP.NE.AND P2, PT, R100, 0x1, PT ;  /* 0x000000016400780c */ /* 0x001fd20003f45270 */
[----:B----4-:R-:W0:Y:S08]  /*25e0*/  @!P1 LDC.64 R14, c[0x0][0x428] ;  /* 0x00010a00ff0e9b82 */ /* 0x010e300000000a00 */
[----:B--2---:R-:W2:Y:S08]  /*25f0*/  @!P1 LDC.64 R34, c[0x0][0x418] ;  /* 0x00010600ff229b82 */ /* 0x004eb00000000a00 */
[----:B---3--:R-:W3:Y:S08]  /*2600*/  @P2 LDC R12, c[0x0][0x434] ;  /* 0x00010d00ff0c2b82 */ /* 0x008ef00000000800 */
[----:B------:R-:W4:Y:S01]  /*2610*/  @P2 LDC R13, c[0x0][0x438] ;  /* 0x00010e00ff0d2b82 */ /* 0x000f220000000800 */
[----:B---3--:R-:W-:-:S05]  /*2620*/  @P2 IMAD.HI.U32 R12, R33, R12, RZ ;  /* 0x0000000c210c2227 */ /* 0x008fca00078e00ff */
[----:B----4-:R-:W-:Y:S01]  /*2630*/  @P2 SHF.R.U32.HI R11, RZ, R13, R12 ;  /* 0x0000000dff0b2219 */ /* 0x010fe2000001160c */
[----:B0-----:R-:W-:-:S03]  /*2640*/  @!P1 IMAD R12, R72, R14, RZ ;  /* 0x0000000e480c9224 */ /* 0x001fc600078e02ff */
[--C-:B------:R-:W-:Y:S01]  /*2650*/  @!P1 SHF.R.S32.HI R13, RZ, 0x1f, R11.reuse ;  /* 0x0000001fff0d9819 */ /* 0x100fe2000001140b */
[----:B------:R-:W-:Y:S02]  /*2660*/  @!P1 IMAD R15, R0, R15, R12 ;  /* 0x0000000f000f9224 */ /* 0x000fe400078e020c */
[----:B------:R-:W-:-:S04]  /*2670*/  @!P1 IMAD.MOV.U32 R12, RZ, RZ, R11 ;  /* 0x000000ffff0c9224 */ /* 0x000fc800078e000b */
[----:B------:R-:W-:-:S04]  /*2680*/  @!P1 IMAD.WIDE.U32 R12, R0, R14, R12 ;  /* 0x0000000e000c9225 */ /* 0x000fc800078e000c */
[----:B------:R-:W-:Y:S01]  /*2690*/  @!P1 IMAD.IADD R13, R13, 0x1, R15 ;  /* 0x000000010d0d9824 */ /* 0x000fe200078e020f */
[----:B--2---:R-:W-:-:S04]  /*26a0*/  @!P1 LEA R14, P2, R12, R34, 0x2 ;  /* 0x000000220c0e9211 */ /* 0x004fc800078410ff */
[----:B------:R-:W-:-:S05]  /*26b0*/  @!P1 LEA.HI.X R15, R12, R35, R13, 0x2, P2 ;  /* 0x000000230c0f9211 */ /* 0x000fca00010f140d */
[----:B------:R0:W5:Y:S01]  /*26c0*/  @!P1 LDG.E R101, desc[UR54][R14.64] ;  /* 0x000000360e659981 */ /* 0x000162000c1e1900 */
[----:B-1----:R-:W-:Y:S01]  /*26d0*/  ISETP.GE.AND P1, PT, R105, 0x1, PT ;  /* 0x000000016900780c */ /* 0x002fe20003f26270 */
[----:B------:R-:W-:Y:S01]  /*26e0*/  IMAD.MOV R11, RZ, RZ, -R11 ;  /* 0x000000ffff0b7224 */ /* 0x000fe200078e0a0b */
[----:B------:R-:W-:Y:S01]  /*26f0*/  ISETP.GT.AND P2, PT, R27, R28, PT ;  /* 0x0000001c1b00720c */ /* 0x000fe20003f44270 */
[C---:B------:R-:W-:Y:S01]  /*2700*/  IMAD R103, R19.reuse, 0x1800, R71 ;  /* 0x0000180013677824 */ /* 0x040fe200078e0247 */
[----:B------:R-:W-:Y:S05]  /*2710*/  YIELD ;  /* 0x0000000000007946 */ /* 0x000fea0003800000 */
[----:B------:R-:W-:Y:S01]  /*2720*/  IMAD R100, R100, R11, R33 ;  /* 0x0000000b64647224 */ /* 0x000fe200078e0221 */
[----:B------:R-:W-:Y:S01]  /*2730*/  BSSY B0, `(.L_x_2848) ;  /* 0x00002e4000007945 */ /* 0x000fe20003800000 */
[----:B------:R-:W-:Y:S01]  /*2740*/  IMAD R11, R19, 0x1800, R69 ;  /* 0x00001800130b7824 */ /* 0x000fe200078e0245 */
[----:B------:R-:W-:Y:S01]  /*2750*/  P2R R92, PR, RZ, 0x4 ;  /* 0x00000004ff5c7803 */ /* 0x000fe20000000000 */
[----:B------:R-:W-:-:S02]  /*2760*/  IMAD R103, R103, 0x2, R26 ;  /* 0x0000000267677824 */ /* 0x000fc400078e021a */
[----:B------:R-:W-:Y:S01]  /*2770*/  IMAD R104, R11, 0x2, R26 ;  /* 0x000000020b687824 */ /* 0x000fe200078e021a */
        /* <DEDUP_REMOVED lines=8> */
[----:B------:R-:W-:Y:S02]  /*2800*/  IMAD R32, R70, R27, RZ ;  /* 0x0000001b46207224 */ /* 0x000fe400078e02ff */
[----:B------:R-:W-:Y:S01]  /*2810*/  IMAD R11, R100, UR5, R11 ;  /* 0x00000005640b7c24 */ /* 0x000fe2000f8e020b */
[----:B------:R-:W-:Y:S01]  /*2820*/  ULDC.64 UR4, c[0x0][0x310] ;  /* 0x0000c40000047ab9 */ /* 0x000fe20000000a00 */
[----:B------:R-:W-:-:S02]  /*2830*/  IMAD R98, R27, -0x60, R24 ;  /* 0xffffffa01b627824 */ /* 0x000fc400078e0218 */
[----:B------:R-:W-:Y:S02]  /*2840*/  IMAD R14, R95, UR4, RZ ;  /* 0x000000045f0e7c24 */ /* 0x000fe4000f8e02ff */
[----:B------:R-:W-:Y:S01]  /*2850*/  IMAD.IADD R13, R13, 0x1, R11 ;  /* 0x000000010d0d7824 */ /* 0x000fe200078e020b */
[----:B------:R-:W-:Y:S01]  /*2860*/  SHF.R.S32.HI R11, RZ, 0x1f, R27 ;  /* 0x0000001fff0b7819 */ /* 0x000fe2000001141b */
[C---:B------:R-:W-:Y:S01]  /*2870*/  IMAD R15, R101.reuse, UR5, R14 ;  /* 0x00000005650f7c24 */ /* 0x040fe2000f8e020e */
[----:B------:R-:W-:Y:S01]  /*2880*/  VIMNMX R98, R98, 0x60, PT ;  /* 0x0000006062627848 */ /* 0x000fe20003fe0100 */
[----:B------:R-:W-:Y:S01]  /*2890*/  IMAD.WIDE.U32 R12, R101, UR4, R12 ;  /* 0x00000004650c7c25 */ /* 0x000fe2000f8e000c */
[----:B------:R-:W-:-:S03]  /*28a0*/  ULDC.64 UR4, c[0x0][0x308] ;  /* 0x0000c20000047ab9 */ /* 0x000fc60000000a00 */
[----:B------:R-:W-:Y:S02]  /*28b0*/  IMAD R14, R68, R27, RZ ;  /* 0x0000001b440e7224 */ /* 0x000fe400078e02ff */
[----:B------:R-:W-:Y:S02]  /*28c0*/  IMAD.IADD R13, R13, 0x1, R15 ;  /* 0x000000010d0d7824 */ /* 0x000fe400078e020f */
[----:B------:R-:W-:Y:S02]  /*28d0*/  IMAD R15, R62, UR4, RZ ;  /* 0x000000043e0f7c24 */ /* 0x000fe4000f8e02ff */
[C---:B------:R-:W-:Y:S02]  /*28e0*/  IMAD R35, R11.reuse, R54, R14 ;  /* 0x000000360b237224 */ /* 0x040fe400078e020e */
[----:B------:R-:W-:Y:S02]  /*28f0*/  IMAD R37, R11, R60, R32 ;  /* 0x0000003c0b257224 */ /* 0x000fe400078e0220 */
[----:B------:R-:W-:-:S02]  /*2900*/  IMAD R11, R122, UR5, R15 ;  /* 0x000000057a0b7c24 */ /* 0x000fc4000f8e020f */
[----:B------:R-:W-:Y:S01]  /*2910*/  IMAD.WIDE.U32 R32, R122, UR4, R12 ;  /* 0x000000047a207c25 */ /* 0x000fe2000f8e000c */
[----:B------:R-:W-:-:S03]  /*2920*/  ULDC.64 UR4, c[0x0][0x2e8] ;  /* 0x0000ba0000047ab9 */ /* 0x000fc60000000a00 */
[----:B------:R-:W-:Y:S01]  /*2930*/  IMAD.IADD R11, R33, 0x1, R11 ;  /* 0x00000001210b7824 */ /* 0x000fe200078e020b */
[----:B------:R-:W-:Y:S01]  /*2940*/  LEA R93, P2, R32, UR4, 0x1 ;  /* 0x00000004205d7c11 */ /* 0x000fe2000f8408ff */
[----:B------:R-:W-:-:S03]  /*2950*/  IMAD.WIDE.U32 R14, R54, R27, RZ ;  /* 0x0000001b360e7225 */ /* 0x000fc600078e00ff */
[----:B------:R-:W-:Y:S01]  /*2960*/  LEA.HI.X R94, R32, UR5, R11, 0x1, P2 ;  /* 0x00000005205e7c11 */ /* 0x000fe200090f0c0b */
[----:B------:R-:W-:-:S04]  /*2970*/  IMAD.WIDE.U32 R12, R60, R27, RZ ;  /* 0x0000001b3c0c7225 */ /* 0x000fc800078e00ff */
[----:B------:R-:W-:Y:S02]  /*2980*/  IMAD.IADD R96, R15, 0x1, R35 ;  /* 0x000000010f607824 */ /* 0x000fe400078e0223 */
        /* <DEDUP_REMOVED lines=13> */
[----:B------:R-:W-:Y:S02]  /*2a60*/  CS2R R50, SRZ ;  /* 0x0000000000327805 */ /* 0x000fe4000001ff00 */
[----:B------:R-:W-:Y:S02]  /*2a70*/  IADD3.X R34, R96, R73, RZ, P2, !PT ;  /* 0x0000004960227210 */ /* 0x000fe400017fe4ff */
        /* <DEDUP_REMOVED lines=15> */
.L_x_2852:
[----:B------:R-:W-:Y:S05]  /*2b70*/  BSYNC B1 ;  /* 0x0000000000017941 */ /* 0x000fea0003800000 */
.L_x_2851:
[----:B------:R-:W-:Y:S01]  /*2b80*/  VIADD R11, R205, 0x40 ;  /* 0x00000040cd0b7836 */ /* 0x000fe20000000000 */
[----:B------:R-:W-:Y:S01]  /*2b90*/  BSSY B1, `(.L_x_2853) ;  /* 0x000001c000017945 */ /* 0x000fe20003800000 */
[----:B------:R-:W-:Y:S02]  /*2ba0*/  CS2R R40, SRZ ;  /* 0x0000000000287805 */ /* 0x000fe4000001ff00 */
[----:B------:R-:W-:Y:S01]  /*2bb0*/  CS2R R36, SRZ ;  /* 0x0000000000247805 */ /* 0x000fe2000001ff00 */
[----:B0----5:R-:W-:Y:S01]  /*2bc0*/  IMAD.MOV.U32 R33, RZ, RZ, R44 ;  /* 0x000000ffff217224 */ /* 0x021fe200078e002c */
        /* <DEDUP_REMOVED lines=24> */
.L_x_2854:
[----:B------:R-:W-:Y:S05]  /*2d50*/  BSYNC B1 ;  /* 0x0000000000017941 */ /* 0x000fea0003800000 */
.L_x_2853:
[----:B------:R-:W-:Y:S01]  /*2d60*/  IMAD.MOV.U32 R11, RZ, RZ, R48 ;  /* 0x000000ffff0b7224 */ /* 0x000fe200078e0030 */
[----:B------:R-:W-:Y:S01]  /*2d70*/  UISETP.NE.AND UP0, UPT, UR51, 0x3, UPT ;  /* 0x000000033300788c */ /* 0x000fe2000bf05270 */
[----:B0-----:R-:W-:Y:S01]  /*2d80*/  IMAD.MOV.U32 R12, RZ, RZ, R49 ;  /* 0x000000ffff0c7224 */ /* 0x001fe200078e0031 */
[----:B------:R-:W-:Y:S01]  /*2d90*/  PRMT R34, R34, 0x5410, R33 ;  /* 0x0000541022227816 */ /* 0x000fe20000000021 */
[----:B------:R-:W-:Y:S02]  /*2da0*/  IMAD.MOV.U32 R13, RZ, RZ, R50 ;  /* 0x000000ffff0d7224 */ /* 0x000fe400078e0032 */
[----:B------:R-:W-:Y:S01]  /*2db0*/  IMAD.MOV.U32 R14, RZ, RZ, R51 ;  /* 0x000000ffff0e7224 */ /* 0x000fe200078e0033 */
[----:B------:R-:W-:Y:S01]  /*2dc0*/  PRMT R113, R11, 0x5410, R12 ;  /* 0x000054100b717816 */ /* 0x000fe2000000000c */
[----:B------:R-:W-:Y:S01]  /*2dd0*/  IMAD.MOV.U32 R11, RZ, RZ, R46 ;  /* 0x000000ffff0b7224 */ /* 0x000fe200078e002e */
[----:B------:R-:W-:Y:S01]  /*2de0*/  PLOP3.LUT P2, PT, PT, PT, UP0, 0x80, 0x0 ;  /* 0x000000000000781c */ /* 0x000fe20003f4f008 */
        /* <DEDUP_REMOVED lines=10> */
[----:B------:R-:W-:Y:S02]  /*2e90*/  IMAD.MOV.U32 R11, RZ, RZ, R36 ;  /* 0x000000ffff0b7224 */ /* 0x000fe400078e0024 */
[----:B------:R-:W-:-:S02]  /*2ea0*/  IMAD.MOV.U32 R12, RZ, RZ, R37 ;  /* 0x000000ffff0c7224 */ /* 0x000fc400078e0025 */
[----:B------:R-:W-:-:S03]  /*2eb0*/  IMAD.MOV.U32 R14, RZ, RZ, R43 ;  /* 0x000000ffff0e7224 */ /* 0x000fc600078e002b */
[----:B------:R-:W-:Y:S02]  /*2ec0*/  PRMT R107, R11, 0x5410, R12 ;  /* 0x000054100b6b7816 */ /* 0x000fe4000000000c */
[----:B------:R-:W-:Y:S01]  /*2ed0*/  PRMT R109, R14, 0x5410, R13 ;  /* 0x000054100e6d7816 */ /* 0x000fe2000000000d */
[----:B------:R-:W-:Y:S06]  /*2ee0*/  @!P2 BRA `(.L_x_2855) ;  /* 0x000000000004a947 */ /* 0x000fec0003800000 */
[----:B------:R-:W-:Y:S01]  /*2ef0*/  BPT.TRAP 0x1 ;  /* 0x000000040000795c */ /* 0x000fe20000300000 */
.L_x_2855:
[----:B------:R-:W-:Y:S01]  /*2f00*/  IMAD R89, R19, 0x8, R23 ;  /* 0x0000000813597824 */ /* 0x000fe200078e0217 */
[----:B------:R-:W-:Y:S01]  /*2f10*/  SHF.L.U32 R102, R212, 0x1f, RZ ;  /* 0x0000001fd4667819 */ /* 0x000fe200000006ff */
[----:B------:R-:W-:Y:S03]  /*2f20*/  BSSY B1, `(.L_x_2856) ;  /* 0x0000003000017945 */ /* 0x000fe60003800000 */
[----:B------:R-:W0:Y:S02]  /*2f30*/  SYNCS.PHASECHK.TRANS64.TRYWAIT P4, [R89+URZ+0x22890], R102 ;  /* 0x02289066590075a7 */ /* 0x000e24000808017f */
[----:B0-----:R-:W-:Y:S05]  /*2f40*/  @!P4 BRA `(.L_x_2857) ;  /* 0x000001e40018c947 */ /* 0x001fea0003800000 */
.L_x_3188:
[----:B------:R-:W-:Y:S05]  /*2f50*/  BSYNC B1 ;  /* 0x0000000000017941 */ /* 0x000fea0003800000 */
.L_x_2856:
[----:B------:R-:W-:-:S03]  /*2f60*/  UMOV UR4, 0xffffffff ;  /* 0xffffffff00047882 */ /* 0x000fc60000000000 */
[----:B------:R-:W-:Y:S05]  /*2f70*/  BRA.DIV UR4, `(.L_x_2858) ;  /* 0x000001e604207947 */ /* 0x000fea000b800000 */
[----:B------:R1:W2:Y:S04]  /*2f80*/  SHFL.IDX PT, R33, R94, RZ, 0x1c1f ;  /* 0x001c1fff5e217589 */ /* 0x0002a800000e0000 */
[----:B------:R1:W3:Y:S02]  /*2f90*/  SHFL.IDX PT, R35, R93, RZ, 0x1c1f ;  /* 0x001c1fff5d237589 */ /* 0x0002e400000e0000 */
.L_x_3192:
        /* <DEDUP_REMOVED lines=10> */
[--C-:B------:R-:W-:Y:S01]  /*3040*/  SHF.R.U64 R50, R50, 0x10, R51.reuse ;  /* 0x0000001032327819 */ /* 0x100fe20000001233 */
[--C-:B0-----:R-:W-:Y:S01]  /*3050*/  HADD2.F32 R11, -RZ, R13.reuse.H1_H1 ;  /* 0x3000000dff0b7230 */ /* 0x101fe20000004100 */
[----:B------:R-:W-:Y:S01]  /*3060*/  SHF.R.U32.HI R51, RZ, 0x10, R51 ;  /* 0x00000010ff337819 */ /* 0x000fe20000011633 */
[----:B------:R-:W-:Y:S01]  /*3070*/  HADD2.F32 R13, -RZ, R13.H0_H0 ;  /* 0x2000000dff0d7230 */ /* 0x000fe20000004100 */
[--C-:B------:R-:W-:Y:S01]  /*3080*/  SHF.R.U64 R48, R48, 0x10, R49.reuse ;  /* 0x0000001030307819 */ /* 0x100fe20000001231 */
[----:B------:R-:W-:Y:S01]  /*3090*/  HADD2.F32 R50, -RZ, R50.H0_H0 ;  /* 0x20000032ff327230 */ /* 0x000fe20000004100 */
[----:B------:R-:W-:Y:S01]  /*30a0*/  SHF.R.U32.HI R49, RZ, 0x10, R49 ;  /* 0x00000010ff317819 */ /* 0x000fe20000011631 */
[----:B------:R-:W-:Y:S02]  /*30b0*/  HADD2.F32 R51, -RZ, R51.H0_H0 ;  /* 0x20000033ff337230 */ /* 0x000fe40000004100 */
[--C-:B------:R-:W-:Y:S02]  /*30c0*/  HADD2.F32 R32, -RZ, R15.reuse.H1_H1 ;  /* 0x3000000fff207230 */ /* 0x100fe40000004100 */
[----:B------:R-:W-:Y:S01]  /*30d0*/  FMUL.FTZ R110, R11, R50 ;  /* 0x000000320b6e7220 */ /* 0x000fe20000410000 */
[----:B------:R-:W-:-:S02]  /*30e0*/  HADD2.F32 R15, -RZ, R15.H0_H0 ;  /* 0x2000000fff0f7230 */ /* 0x000fc40000004100 */
[----:B------:R-:W-:Y:S01]  /*30f0*/  FMUL.FTZ R50, R13, R50 ;  /* 0x000000320d327220 */ /* 0x000fe20000410000 */
[----:B------:R-:W-:Y:S02]  /*3100*/  HADD2.F32 R48, -RZ, R48.H0_H0 ;  /* 0x20000030ff307230 */ /* 0x000fe40000004100 */
[CC--:B------:R-:W-:Y:S01]  /*3110*/  FMUL.FTZ R112, R32.reuse, R51.reuse ;  /* 0x0000003320707220 */ /* 0x0c0fe20000410000 */
[----:B------:R-:W-:Y:S02]  /*3120*/  HADD2.F32 R49, -RZ, R49.H0_H0 ;  /* 0x20000031ff317230 */ /* 0x000fe40000004100 */
[----:B------:R-:W-:Y:S01]  /*3130*/  FMUL.FTZ R51, R15, R51 ;  /* 0x000000330f337220 */ /* 0x000fe20000410000 */
[-C--:B------:R-:W-:Y:S01]  /*3140*/  FFMA.FTZ R110, R13, R48.reuse, -R110 ;  /* 0x000000300d6e7223 */ /* 0x080fe2000001086e */
[----:B------:R-:W-:Y:S01]  /*3150*/  FFMA.FTZ R111, R11, R48, R50 ;  /* 0x000000300b6f7223 */ /* 0x000fe20000010032 */
[-C--:B------:R-:W-:Y:S01]  /*3160*/  FFMA.FTZ R112, R15, R49.reuse, -R112 ;  /* 0x000000310f707223 */ /* 0x080fe20000010870 */
[----:B------:R-:W-:Y:S01]  /*3170*/  FFMA.FTZ R115, R32, R49, R51 ;  /* 0x0000003120737223 */ /* 0x000fe20000010033 */
[----:B------:R-:W-:-:S02]  /*3180*/  HADD2.F32 R48, -RZ, R116.H0_H0 ;  /* 0x20000074ff307230 */ /* 0x000fc40000004100 */
[----:B------:R-:W-:Y:S02]  /*3190*/  HADD2.F32 R11, -RZ, R12.H1_H1 ;  /* 0x3000000cff0b7230 */ /* 0x000fe40000004100 */
[----:B------:R-:W-:Y:S02]  /*31a0*/  HADD2.F32 R13, -RZ, R14.H1_H1 ;  /* 0x3000000eff0d7230 */ /* 0x000fe40000004100 */
[----:B------:R-:W-:Y:S02]  /*31b0*/  HADD2.F32 R49, -RZ, R116.H1_H1 ;  /* 0x30000074ff317230 */ /* 0x000fe40000004100 */
[----:B------:R-:W-:Y:S01]  /*31c0*/  FMUL.FTZ R51, R11, R48 ;  /* 0x000000300b337220 */ /* 0x000fe20000410000 */
[----:B------:R-:W-:Y:S02]  /*31d0*/  HADD2.F32 R12, -RZ, R12.H0_H0 ;  /* 0x2000000cff0c7230 */ /* 0x000fe40000004100 */
[----:B------:R-:W-:Y:S02]  /*31e0*/  HADD2.F32 R14, -RZ, R14.H0_H0 ;  /* 0x2000000eff0e7230 */ /* 0x000fe40000004100 */
[----:B------:R-:W-:-:S02]  /*31f0*/  HADD2.F32 R15, -RZ, R113.H0_H0 ;  /* 0x20000071ff0f7230 */ /* 0x000fc40000004100 */
[----:B------:R-:W-:Y:S01]  /*3200*/  FMUL.FTZ R48, R12, R48 ;  /* 0x000000300c307220 */ /* 0x000fe20000410000 */
[----:B------:R-:W-:Y:S02]  /*3210*/  HADD2.F32 R32, -RZ, R113.H1_H1 ;  /* 0x30000071ff207230 */ /* 0x000fe40000004100 */
[-C--:B------:R-:W-:Y:S01]  /*3220*/  FMUL.FTZ R113, R13, R49.reuse ;  /* 0x000000310d717220 */ /* 0x080fe20000410000 */
[----:B------:R-:W-:Y:S01]  /*3230*/  FMUL.FTZ R50, R14, R49 ;  /* 0x000000310e327220 */ /* 0x000fe20000410000 */
[-C--:B------:R-:W-:Y:S01]  /*3240*/  FFMA.FTZ R51, R12, R15.reuse, -R51 ;  /* 0x0000000f0c337223 */ /* 0x080fe20000010833 */
[----:B------:R-:W-:Y:S01]  /*3250*/  FFMA.FTZ R48, R11, R15, R48 ;  /* 0x0000000f0b307223 */ /* 0x000fe20000010030 */
[-C--:B------:R-:W-:Y:S01]  /*3260*/  FFMA.FTZ R113, R14, R32.reuse, -R113 ;  /* 0x000000200e717223 */ /* 0x080fe20000010871 */
[----:B------:R-:W-:Y:S01]  /*3270*/  FFMA.FTZ R50, R13, R32, R50 ;  /* 0x000000200d327223 */ /* 0x000fe20000010032 */
[----:B------:R-:W-:Y:S02]  /*3280*/  F2FP.F16.F32.PACK_AB R13, R111, R110 ;  /* 0x0000006e6f0d723e */ /* 0x000fe400000000ff */
[----:B------:R-:W-:-:S02]  /*3290*/  F2FP.F16.F32.PACK_AB R15, R115, R112 ;  /* 0x00000070730f723e */ /* 0x000fc400000000ff */
[----:B------:R-:W-:Y:S02]  /*32a0*/  F2FP.F16.F32.PACK_AB R12, R48, R51 ;  /* 0x00000033300c723e */ /* 0x000fe400000000ff */
[----:B------:R-:W-:-:S07]  /*32b0*/  F2FP.F16.F32.PACK_AB R14, R50, R113 ;  /* 0x00000071320e723e */ /* 0x000fce00000000ff */
.L_x_2864:
[----:B------:R-:W-:Y:S05]  /*32c0*/  BSYNC B3 ;  /* 0x0000000000037941 */ /* 0x000fea0003800000 */
.L_x_2863:
[----:B0-----:R4:W-:Y:S02]  /*32d0*/  ST.E.128 desc[UR54][R96.64], R12 ;  /* 0x0000000c60007985 */ /* 0x0019e4000c101d36 */
.L_x_2862:
[----:B------:R-:W-:Y:S05]  /*32e0*/  BSYNC B2 ;  /* 0x0000000000027941 */ /* 0x000fea0003800000 */
.L_x_2861:
        /* <DEDUP_REMOVED lines=21> */
[-C--:B------:R-:W-:Y:S01]  /*3440*/  FMUL.FTZ R110, R35, R50.reuse ;  /* 0x00000032236e7220 */ /* 0x080fe20000410000 */
[----:B------:R-:W-:Y:S02]  /*3450*/  HADD2.F32 R46, -RZ, R45.H0_H0 ;  /* 0x2000002dff2e7230 */ /* 0x000fe40000004100 */
[----:B------:R-:W-:Y:S01]  /*3460*/  FMUL.FTZ R50, R15, R50 ;  /* 0x000000320f327220 */ /* 0x000fe20000410000 */
[----:B------:R-:W-:Y:S01]  /*3470*/  FFMA.FTZ R47, R11, R44, R48 ;  /* 0x0000002c0b2f7223 */ /* 0x000fe20000010030 */
[----:B------:R-:W-:Y:S02]  /*3480*/  HADD2.F32 R11, -RZ, R12.H1_H1 ;  /* 0x3000000cff0b7230 */ /* 0x000fe40000004100 */
[----:B------:R-:W-:Y:S01]  /*3490*/  FFMA.FTZ R49, R35, R46, R50 ;  /* 0x0000002e23317223 */ /* 0x000fe20000010032 */
[----:B------:R-:W-:Y:S01]  /*34a0*/  FFMA.FTZ R96, R13, R44, -R96 ;  /* 0x0000002c0d607223 */ /* 0x000fe20000010860 */
[----:B------:R-:W-:-:S02]  /*34b0*/  HADD2.F32 R35, -RZ, R114.H0_H0 ;  /* 0x20000072ff237230 */ /* 0x000fc40000004100 */
[----:B------:R-:W-:Y:S01]  /*34c0*/  FFMA.FTZ R110, R15, R46, -R110 ;  /* 0x0000002e0f6e7223 */ /* 0x000fe2000001086e */
[----:B------:R-:W-:Y:S02]  /*34d0*/  HADD2.F32 R12, -RZ, R12.H0_H0 ;  /* 0x2000000cff0c7230 */ /* 0x000fe40000004100 */
[----:B------:R-:W-:Y:S02]  /*34e0*/  HADD2.F32 R44, -RZ, R114.H1_H1 ;  /* 0x30000072ff2c7230 */ /* 0x000fe40000004100 */
[-C--:B------:R-:W-:Y:S01]  /*34f0*/  FMUL.FTZ R45, R11, R35.reuse ;  /* 0x000000230b2d7220 */ /* 0x080fe20000410000 */
[--C-:B------:R-:W-:Y:S02]  /*3500*/  HADD2.F32 R13, -RZ, R14.reuse.H1_H1 ;  /* 0x3000000eff0d7230 */ /* 0x100fe40000004100 */
[----:B------:R-:W-:Y:S01]  /*3510*/  FMUL.FTZ R46, R12, R35 ;  /* 0x000000230c2e7220 */ /* 0x000fe20000410000 */
[----:B------:R-:W-:Y:S02]  /*3520*/  HADD2.F32 R14, -RZ, R14.H0_H0 ;  /* 0x2000000eff0e7230 */ /* 0x000fe40000004100 */
[----:B------:R-:W-:-:S02]  /*3530*/  HADD2.F32 R15, -RZ, R34.H1_H1 ;  /* 0x30000022ff0f7230 */ /* 0x000fc40000004100 */
[-C--:B------:R-:W-:Y:S01]  /*3540*/  FMUL.FTZ R35, R13, R44.reuse ;  /* 0x0000002c0d237220 */ /* 0x080fe20000410000 */
[----:B------:R-:W-:Y:S02]  /*3550*/  HADD2.F32 R34, -RZ, R34.H0_H0 ;  /* 0x20000022ff227230 */ /* 0x000fe40000004100 */
        /* <DEDUP_REMOVED lines=9> */
.L_x_2866:
[----:B------:R-:W-:Y:S05]  /*35f0*/  BSYNC B2 ;  /* 0x0000000000027941 */ /* 0x000fea0003800000 */
.L_x_2865:
[----:B0-----:R0:W-:Y:S02]  /*3600*/  ST.E.128 desc[UR54][R32.64], R12 ;  /* 0x0000000c20007985 */ /* 0x0011e4000c101d36 */
.L_x_2860:
[----:B------:R-:W-:Y:S05]  /*3610*/  BSYNC B1 ;  /* 0x0000000000017941 */ /* 0x000fea0003800000 */
.L_x_2859:
[----:B------:R-:W-:-:S03]  /*3620*/  UMOV UR4, 0xffffffff ;  /* 0xffffffff00047882 */ /* 0x000fc60000000000 */
[----:B------:R-:W-:Y:S05]  /*3630*/  BRA.DIV UR4, `(.L_x_2867) ;  /* 0x000001de04bc7947 */ /* 0x000fea000b800000 */
[----:B0-2---:R0:W2:Y:S04]  /*3640*/  SHFL.IDX PT, R33, R94, 0x1, 0x1c1f ;  /* 0x003c1f005e217f89 */ /* 0x0050a800000e0000 */
[----:B-1----:R-:W1:Y:S02]  /*3650*/  SHFL.IDX PT, R93, R93, 0x1, 0x1c1f ;  /* 0x003c1f005d5d7f89 */ /* 0x002e6400000e0000 */
.L_x_3196:
[----:B------:R-:W-:Y:S05]  /*3660*/  @P3 BRA `(.L_x_2868) ;  /* 0x0000001c00c03947 */ /* 0x000fea0003800000 */
[----:B------:R-:W-:Y:S04]  /*3670*/  BSSY B1, `(.L_x_2869) ;  /* 0x0000032000017945 */ /* 0x000fe80003800000 */
[----:B------:R-:W-:Y:S05]  /*3680*/  @P0 BRA `(.L_x_2870) ;  /* 0x0000000000c00947 */ /* 0x000fea0003800000 */
[----:B----4-:R4:W0:Y:S01]  /*3690*/  LDS.128 R12, [R104+0x2000] ;  /* 0x00200000680c7984 */ /* 0x0108220000000c00 */
[C---:B-1----:R-:W-:Y:S01]  /*36a0*/  LEA R34, P1, R16.reuse, R93, 0x1 ;  /* 0x0000005d10227211 */ /* 0x042fe200078208ff */
[----:B------:R-:W-:Y:S03]  /*36b0*/  BSSY B2, `(.L_x_2871) ;  /* 0x000002c000027945 */ /* 0x000fe60003800000 */
[----:B--23--:R-:W-:Y:S02]  /*36c0*/  LEA.HI.X R35, R16, R33, R17, 0x1, P1 ;  /* 0x0000002110237211 */ /* 0x00cfe400008f0c11 */
[----:B------:R-:W-:-:S13]  /*36d0*/  ISETP.GE.AND P1, PT, R200, R105, PT ;  /* 0x00000069c800720c */ /* 0x000fda0003f26270 */
[----:B----4-:R-:W-:Y:S05]  /*36e0*/  @P1 BRA `(.L_x_2872) ;  /* 0x0000000000a01947 */ /* 0x010fea0003800000 */
[--C-:B------:R-:W-:Y:S01]  /*36f0*/  SHF.R.U64 R42, R42, 0x10, R43.reuse ;  /* 0x000000102a2a7819 */ /* 0x100fe2000000122b */
[----:B0-----:R-:W-:Y:S01]  /*3700*/  HADD2.F32 R11, -RZ, R13.H1_H1 ;  /* 0x3000000dff0b7230 */ /* 0x001fe20000004100 */
[----:B------:R-:W-:Y:S01]  /*3710*/  SHF.R.U32.HI R43, RZ, 0x10, R43 ;  /* 0x00000010ff2b7819 */ /* 0x000fe2000001162b */
[----:B------:R-:W-:Y:S01]  /*3720*/  HADD2.F32 R32, -RZ, R15.H1_H1 ;  /* 0x3000000fff207230 */ /* 0x000fe20000004100 */
[--C-:B------:R-:W-:Y:S01]  /*3730*/  SHF.R.U64 R40, R40, 0x10, R41.reuse ;  /* 0x0000001028287819 */ /* 0x100fe20000001229 */
[----:B------:R-:W-:Y:S01]  /*3740*/  HADD2.F32 R42, -RZ, R42.H0_H0 ;  /* 0x2000002aff2a7230 */ /* 0x000fe20000004100 */
[----:B------:R-:W-:Y:S01]  /*3750*/  SHF.R.U32.HI R41, RZ, 0x10, R41 ;  /* 0x00000010ff297819 */ /* 0x000fe20000011629 */
[----:B------:R-:W-:Y:S02]  /*3760*/  HADD2.F32 R43, -RZ, R43.H0_H0 ;  /* 0x2000002bff2b7230 */ /* 0x000fe40000004100 */
[----:B------:R-:W-:Y:S02]  /*3770*/  HADD2.F32 R13, -RZ, R13.H0_H0 ;  /* 0x2000000dff0d7230 */ /* 0x000fe40000004100 */
[----:B------:R-:W-:Y:S01]  /*3780*/  FMUL.FTZ R44, R11, R42 ;  /* 0x0000002a0b2c7220 */ /* 0x000fe20000410000 */
[----:B------:R-:W-:-:S02]  /*3790*/  HADD2.F32 R15, -RZ, R15.H0_H0 ;  /* 0x2000000fff0f7230 */ /* 0x000fc40000004100 */
[CC--:B------:R-:W-:Y:S01]  /*37a0*/  FMUL.FTZ R46, R32.reuse, R43.reuse ;  /* 0x0000002b202e7220 */ /* 0x0c0fe20000410000 */
[----:B------:R-:W-:Y:S02]  /*37b0*/  HADD2.F32 R40, -RZ, R40.H0_H0 ;  /* 0x20000028ff287230 */ /* 0x000fe40000004100 */
[----:B------:R-:W-:Y:S01]  /*37c0*/  FMUL.FTZ R42, R13, R42 ;  /* 0x0000002a0d2a7220 */ /* 0x000fe20000410000 */
[----:B------:R-:W-:Y:S02]  /*37d0*/  HADD2.F32 R41, -RZ, R41.H0_H0 ;  /* 0x20000029ff297230 */ /* 0x000fe40000004100 */
[----:B------:R-:W-:Y:S01]  /*37e0*/  FMUL.FTZ R45, R15, R43 ;  /* 0x0000002b0f2d7220 */ /* 0x000fe20000410000 */
[-C--:B------:R-:W-:Y:S01]  /*37f0*/  FFMA.FTZ R44, R13, R40.reuse, -R44 ;  /* 0x000000280d2c7223 */ /* 0x080fe2000001082c */
[----:B------:R-:W-:Y:S02]  /*3800*/  FFMA.FTZ R43, R11, R40, R42 ;  /* 0x000000280b2b7223 */ /* 0x000fe4000001002a */
[----:B------:R-:W-:Y:S01]  /*3810*/  FFMA.FTZ R47, R32, R41, R45 ;  /* 0x00000029202f7223 */ /* 0x000fe2000001002d */
[----:B------:R-:W-:-:S02]  /*3820*/  HADD2.F32 R32, -RZ, R109.H1_H1 ;  /* 0x3000006dff207230 */ /* 0x000fc40000004100 */
[----:B------:R-:W-:Y:S01]  /*3830*/  FFMA.FTZ R46, R15, R41, -R46 ;  /* 0x000000290f2e7223 */ /* 0x000fe2000001082e */
[----:B------:R-:W-:Y:S02]  /*3840*/  HADD2.F32 R11, -RZ, R12.H1_H1 ;  /* 0x3000000cff0b7230 */ /* 0x000fe40000004100 */
[----:B------:R-:W-:Y:S02]  /*3850*/  HADD2.F32 R13, -RZ, R14.H1_H1 ;  /* 0x3000000eff0d7230 */ /* 0x000fe40000004100 */
[----:B------:R-:W-:Y:S02]  /*3860*/  HADD2.F32 R109, -RZ, R109.H0_H0 ;  /* 0x2000006dff6d7230 */ /* 0x000fe40000004100 */
[----:B------:R-:W-:Y:S01]  /*3870*/  FMUL.FTZ R41, R11, R32 ;  /* 0x000000200b297220 */ /* 0x000fe20000410000 */
[----:B------:R-:W-:Y:S02]  /*3880*/  HADD2.F32 R12, -RZ, R12.H0_H0 ;  /* 0x2000000cff0c7230 */ /* 0x000fe40000004100 */
[----:B------:R-:W-:-:S02]  /*3890*/  HADD2.F32 R14, -RZ, R14.H0_H0 ;  /* 0x2000000eff0e7230 */ /* 0x000fc40000004100 */
[-C--:B------:R-:W-:Y:S01]  /*38a0*/  FMUL.FTZ R45, R13, R109.reuse ;  /* 0x0000006d0d2d7220 */ /* 0x080fe20000410000 */
        /* <DEDUP_REMOVED lines=12> */
.L_x_2872:
[----:B------:R-:W-:Y:S05]  /*3970*/  BSYNC B2 ;  /* 0x0000000000027941 */ /* 0x000fea0003800000 */
.L_x_2871:
[----:B0-----:R0:W-:Y:S02]  /*3980*/  ST.E.128 desc[UR54][R34.64], R12 ;  /* 0x0000000c22007985 */ /* 0x0011e4000c101d36 */
.L_x_2870:
[----:B------:R-:W-:Y:S05]  /*3990*/  BSYNC B1 ;  /* 0x0000000000017941 */ /* 0x000fea0003800000 */
.L_x_2869:
[----:B------:R-:W-:-:S13]  /*39a0*/  ISETP.NE.AND P1, PT, R90, RZ, PT ;  /* 0x000000ff5a00720c */ /* 0x000fda0003f25270 */
[----:B------:R-:W-:Y:S05]  /*39b0*/  @P1 BRA `(.L_x_2868) ;  /* 0x0000001800ec1947 */ /* 0x000fea0003800000 */
[----:B0---4-:R0:W4:Y:S01]  /*39c0*/  LDS.128 R12, [R103+0x2000] ;  /* 0x00200000670c7984 */ /* 0x0111220000000c00 */
[C---:B-1----:R-:W-:Y:S01]  /*39d0*/  LEA R32, P1, R18.reuse, R93, 0x1 ;  /* 0x0000005d12207211 */ /* 0x042fe200078208ff */
[----:B------:R-:W-:Y:S03]  /*39e0*/  BSSY B1, `(.L_x_2873) ;  /* 0x000002c000017945 */ /* 0x000fe60003800000 */
[----:B--2---:R-:W-:Y:S02]  /*39f0*/  LEA.HI.X R33, R18, R33, R207, 0x1, P1 ;  /* 0x0000002112217211 */ /* 0x004fe400008f0ccf */
        /* <DEDUP_REMOVED lines=8> */
[----:B---3--:R-:W-:Y:S01]  /*3a80*/  SHF.R.U32.HI R35, RZ, 0x10, R39 ;  /* 0x00000010ff237819 */ /* 0x008fe20000011627 */
[----:B------:R-:W-:Y:S02]  /*3a90*/  HADD2.F32 R38, -RZ, R38.H0_H0 ;  /* 0x20000026ff267230 */ /* 0x000fe40000004100 */
[----:B------:R-:W-:Y:S02]  /*3aa0*/  HADD2.F32 R11, -RZ, R13.H1_H1 ;  /* 0x3000000dff0b7230 */ /* 0x000fe40000004100 */
[----:B------:R-:W-:-:S02]  /*3ab0*/  HADD2.F32 R37, -RZ, R37.H0_H0 ;  /* 0x20000025ff257230 */ /* 0x000fc40000004100 */
[----:B------:R-:W-:Y:S02]  /*3ac0*/  HADD2.F32 R13, -RZ, R13.H0_H0 ;  /* 0x2000000dff0d7230 */ /* 0x000fe40000004100 */
[-C--:B------:R-:W-:Y:S01]  /*3ad0*/  FMUL.FTZ R40, R11, R38.reuse ;  /* 0x000000260b287220 */ /* 0x080fe20000410000 */
[----:B------:R-:W-:Y:S02]  /*3ae0*/  HADD2.F32 R35, -RZ, R35.H0_H0 ;  /* 0x20000023ff237230 */ /* 0x000fe40000004100 */
[-C--:B------:R-:W-:Y:S01]  /*3af0*/  FMUL.FTZ R39, R15, R37.reuse ;  /* 0x000000250f277220 */ /* 0x080fe20000410000 */
[C---:B------:R-:W-:Y:S01]  /*3b00*/  FMUL.FTZ R42, R34.reuse, R37 ;  /* 0x00000025222a7220 */ /* 0x040fe20000410000 */
[C---:B------:R-:W-:Y:S01]  /*3b10*/  FMUL.FTZ R38, R13.reuse, R38 ;  /* 0x000000260d267220 */ /* 0x040fe20000410000 */
[----:B------:R-:W-:Y:S01]  /*3b20*/  FFMA.FTZ R40, R13, R36, -R40 ;  /* 0x000000240d287223 */ /* 0x000fe20000010828 */
[----:B------:R-:W-:Y:S01]  /*3b30*/  FFMA.FTZ R41, R34, R35, R39 ;  /* 0x0000002322297223 */ /* 0x000fe20000010027 */
[----:B------:R-:W-:-:S02]  /*3b40*/  HADD2.F32 R34, -RZ, R107.H0_H0 ;  /* 0x2000006bff227230 */ /* 0x000fc40000004100 */
[----:B------:R-:W-:Y:S01]  /*3b50*/  FFMA.FTZ R37, R11, R36, R38 ;  /* 0x000000240b257223 */ /* 0x000fe20000010026 */
[----:B------:R-:W-:Y:S02]  /*3b60*/  HADD2.F32 R11, -RZ, R12.H1_H1 ;  /* 0x3000000cff0b7230 */ /* 0x000fe40000004100 */
[----:B------:R-:W-:Y:S01]  /*3b70*/  FFMA.FTZ R42, R15, R35, -R42 ;  /* 0x000000230f2a7223 */ /* 0x000fe2000001082a */
[----:B------:R-:W-:Y:S02]  /*3b80*/  HADD2.F32 R13, -RZ, R14.H1_H1 ;  /* 0x3000000eff0d7230 */ /* 0x000fe40000004100 */
[----:B------:R-:W-:Y:S02]  /*3b90*/  HADD2.F32 R107, -RZ, R107.H1_H1 ;  /* 0x3000006bff6b7230 */ /* 0x000fe40000004100 */
[----:B------:R-:W-:Y:S01]  /*3ba0*/  FMUL.FTZ R35, R11, R34 ;  /* 0x000000220b237220 */ /* 0x000fe20000410000 */
[----:B------:R-:W-:Y:S02]  /*3bb0*/  HADD2.F32 R12, -RZ, R12.H0_H0 ;  /* 0x2000000cff0c7230 */ /* 0x000fe40000004100 */
[----:B------:R-:W-:-:S02]  /*3bc0*/  HADD2.F32 R14, -RZ, R14.H0_H0 ;  /* 0x2000000eff0e7230 */ /* 0x000fc40000004100 */
[-C--:B------:R-:W-:Y:S01]  /*3bd0*/  FMUL.FTZ R39, R13, R107.reuse ;  /* 0x0000006b0d277220 */ /* 0x080fe20000410000 */
        /* <DEDUP_REMOVED lines=12> */
.L_x_2874:
[----:B------:R-:W-:Y:S05]  /*3ca0*/  BSYNC B1 ;  /* 0x0000000000017941 */ /* 0x000fea0003800000 */
.L_x_2873:
[----:B----4-:R0:W-:Y:S01]  /*3cb0*/  ST.E.128 desc[UR54][R32.64], R12 ;  /* 0x0000000c20007985 */ /* 0x0101e2000c101d36 */
[----:B------:R-:W-:Y:S05]  /*3cc0*/  BRA `(.L_x_2868) ;  /* 0x0000001800287947 */ /* 0x000fea0003800000 */
.L_x_2850:
[----:B------:R-:W-:-:S05]  /*3cd0*/  VIADD R11, R205, 0x40 ;  /* 0x00000040cd0b7836 */ /* 0x000fca0000000000 */
        /* <DEDUP_REMOVED lines=9> */
[----:B------:R-:W1:Y:S01]  /*3d70*/  @!P2 LDC.64 R34, c[0x0][0x3e8] ;  /* 0x0000fa00ff22ab82 */ /* 0x000e620000000a00 */
[----:B------:R-:W-:-:S05]  /*3d80*/  @!P2 IADD3 R15, P3, R52, R14, RZ ;  /* 0x0000000e340fa210 */ /* 0x000fca0007f7e0ff */
[----:B------:R-:W-:Y:S02]  /*3d90*/  @!P2 IMAD.X R32, R96, 0x1, R74, P3 ;  /* 0x000000016020a824 */ /* 0x000fe400018e064a */
[----:B------:R-:W2:Y:S01]  /*3da0*/  @!P2 LDC.64 R48, c[0x0][0x400] ;  /* 0x00010000ff30ab82 */ /* 0x000ea20000000a00 */
[----:B-1----:R-:W-:-:S04]  /*3db0*/  @!P2 LEA R14, P3, R15, R34, 0x1 ;  /* 0x000000220f0ea211 */ /* 0x002fc800078608ff */
[----:B------:R-:W-:Y:S02]  /*3dc0*/  @!P2 LEA.HI.X R15, R15, R35, R32, 0x1, P3 ;  /* 0x000000230f0fa211 */ /* 0x000fe400018f0c20 */
[----:B------:R-:W-:Y:S02]  /*3dd0*/  CS2R R34, SRZ ;  /* 0x0000000000227805 */ /* 0x000fe4000001ff00 */
[----:B------:R-:W-:Y:S02]  /*3de0*/  @!P2 IADD3 R12, P3, R58, R12, RZ ;  /* 0x0000000c3a0ca210 */ /* 0x000fe40007f7e0ff */
[----:B------:R-:W-:-:S03]  /*3df0*/  CS2R R32, SRZ ;  /* 0x0000000000207805 */ /* 0x000fc6000001ff00 */
[----:B------:R-:W-:Y:S01]  /*3e00*/  @!P2 IMAD.X R13, R102, 0x1, R76, P3 ;  /* 0x00000001660da824 */ /* 0x000fe200018e064c */
[C---:B--2---:R-:W-:Y:S02]  /*3e10*/  @!P2 LEA R48, P3, R12.reuse, R48, 0x1 ;  /* 0x000000300c30a211 */ /* 0x044fe400078608ff */
[----:B------:R-:W-:Y:S02]  /*3e20*/  CS2R R38, SRZ ;  /* 0x0000000000267805 */ /* 0x000fe4000001ff00 */
[----:B------:R-:W-:Y:S01]  /*3e30*/  CS2R R36, SRZ ;  /* 0x0000000000247805 */ /* 0x000fe2000001ff00 */
[----:B------:R-:W2:Y:S01]  /*3e40*/  @!P2 LDG.E.128 R32, desc[UR54][R14.64] ;  /* 0x000000360e20a981 */ /* 0x000ea2000c1e1d00 */
[----:B------:R-:W-:Y:S02]  /*3e50*/  @!P2 LEA.HI.X R49, R12, R49, R13, 0x1, P3 ;  /* 0x000000310c31a211 */ /* 0x000fe400018f0c0d */
[----:B------:R-:W1:Y:S03]  /*3e60*/  @!P1 LDC.64 R12, c[0x0][0x400] ;  /* 0x00010000ff0c9b82 */ /* 0x000e660000000a00 */
[----:B------:R3:W4:Y:S01]  /*3e70*/  @!P2 LDG.E.128 R36, desc[UR54][R48.64] ;  /* 0x000000363024a981 */ /* 0x000722000c1e1d00 */
[----:B0-----:R-:W-:-:S02]  /*3e80*/  @!P1 LEA R50, P2, R40, R50, 0x1 ;  /* 0x0000003228329211 */ /* 0x001fc400078408ff */
[----:B------:R-:W-:Y:S02]  /*3e90*/  CS2R R42, SRZ ;  /* 0x00000000002a7805 */ /* 0x000fe4000001ff00 */
[----:B------:R-:W-:Y:S02]  /*3ea0*/  @!P1 LEA.HI.X R51, R40, R51, R41, 0x1, P2 ;  /* 0x0000003328339211 */ /* 0x000fe400010f0c29 */
[----:B------:R-:W-:Y:S02]  /*3eb0*/  CS2R R40, SRZ ;  /* 0x0000000000287805 */ /* 0x000fe4000001ff00 */
[----:B------:R-:W-:-:S04]  /*3ec0*/  CS2R R46, SRZ ;  /* 0x00000000002e7805 */ /* 0x000fc8000001ff00 */
[----:B------:R-:W5:Y:S01]  /*3ed0*/  @!P1 LDG.E.128 R40, desc[UR54][R50.64] ;  /* 0x0000003632289981 */ /* 0x000f62000c1e1d00 */
[----:B-1----:R-:W-:-:S04]  /*3ee0*/  @!P1 LEA R12, P2, R11, R12, 0x1 ;  /* 0x0000000c0b0c9211 */ /* 0x002fc800078408ff */
[----:B------:R-:W-:Y:S02]  /*3ef0*/  @!P1 LEA.HI.X R13, R11, R13, R44, 0x1, P2 ;  /* 0x0000000d0b0d9211 */ /* 0x000fe400010f0c2c */
[----:B------:R-:W-:-:S06]  /*3f00*/  CS2R R44, SRZ ;  /* 0x00000000002c7805 */ /* 0x000fcc000001ff00 */
[----:B------:R0:W5:Y:S01]  /*3f10*/  @!P1 LDG.E.128 R44, desc[UR54][R12.64] ;  /* 0x000000360c2c9981 */ /* 0x000162000c1e1d00 */
[----:B------:R-:W-:-:S06]  /*3f20*/  UISETP.NE.AND UP0, UPT, UR51, 0x3, UPT ;  /* 0x000000033300788c */ /* 0x000fcc000bf05270 */
[----:B------:R-:W-:Y:S02]  /*3f30*/  PLOP3.LUT P2, PT, PT, PT, UP0, 0x80, 0x0 ;  /* 0x000000000000781c */ /* 0x000fe40003f4f008 */
[----:B------:R-:W-:Y:S01]  /*3f40*/  ISETP.GE.AND P1, PT, R16, R105, PT ;  /* 0x000000691000720c */ /* 0x000fe20003f26270 */
[----:B--2---:R-:W-:Y:S01]  /*3f50*/  IMAD.MOV.U32 R11, RZ, RZ, R34 ;  /* 0x000000ffff0b7224 */ /* 0x004fe200078e0022 */
[----:B------:R-:W-:Y:S01]  /*3f60*/  MOV R14, R35 ;  /* 0x00000023000e7202 */ /* 0x000fe20000000f00 */
[----:B------:R-:W-:Y:S02]  /*3f70*/  IMAD.MOV.U32 R15, RZ, RZ, R32 ;  /* 0x000000ffff0f7224 */ /* 0x000fe400078e0020 */
[----:B---3--:R-:W-:Y:S01]  /*3f80*/  IMAD.MOV.U32 R48, RZ, RZ, R33 ;  /* 0x000000ffff307224 */ /* 0x008fe200078e0021 */
[----:B------:R-:W-:Y:S01]  /*3f90*/  PRMT R111, R11, 0x7610, R111 ;  /* 0x000076100b6f7816 */ /* 0x000fe2000000006f */
[----:B----4-:R-:W-:Y:S01]  /*3fa0*/  IMAD.MOV.U32 R11, RZ, RZ, R38 ;  /* 0x000000ffff0b7224 */ /* 0x010fe200078e0026 */
[----:B------:R-:W-:Y:S01]  /*3fb0*/  PRMT R117, R14, 0x7610, R117 ;  /* 0x000076100e757816 */ /* 0x000fe20000000075 */
[----:B0-----:R-:W-:Y:S01]  /*3fc0*/  IMAD.MOV.U32 R12, RZ, RZ, R39 ;  /* 0x000000ffff0c7224 */ /* 0x001fe200078e0027 */
[----:B------:R-:W-:Y:S01]  /*3fd0*/  PRMT R123, R15, 0x7610, R123 ;  /* 0x000076100f7b7816 */ /* 0x000fe2000000007b */
[----:B------:R-:W-:Y:S01]  /*3fe0*/  IMAD.MOV.U32 R13, RZ, RZ, R36 ;  /* 0x000000ffff0d7224 */ /* 0x000fe200078e0024 */
[----:B------:R-:W-:Y:S01]  /*3ff0*/  PRMT R113, R48, 0x7610, R113 ;  /* 0x0000761030717816 */ /* 0x000fe20000000071 */
[----:B------:R-:W-:Y:S01]  /*4000*/  IMAD.MOV.U32 R14, RZ, RZ, R37 ;  /* 0x000000ffff0e7224 */ /* 0x000fe200078e0025 */
[----:B------:R-:W-:-:S02]  /*4010*/  PRMT R111, R111, 0x5410, R11 ;  /* 0x000054106f6f7816 */ /* 0x000fc4000000000b */
[----:B------:R-:W-:Y:S02]  /*4020*/  PRMT R117, R117, 0x5410, R12 ;  /* 0x0000541075757816 */ /* 0x000fe4000000000c */
        /* <DEDUP_REMOVED lines=8> */
[----:B------:R-:W-:Y:S01]  /*40b0*/  IMAD.MOV.U32 R11, RZ, RZ, R46 ;  /* 0x000000ffff0b7224 */ /* 0x000fe200078e002e */
[----:B------:R-:W-:Y:S01]  /*40c0*/  MOV R12, R47 ;  /* 0x0000002f000c7202 */ /* 0x000fe20000000f00 */
[----:B------:R-:W-:Y:S02]  /*40d0*/  IMAD.MOV.U32 R13, RZ, RZ, R44 ;  /* 0x000000ffff0d7224 */ /* 0x000fe400078e002c */
[----:B------:R-:W-:Y:S01]  /*40e0*/  IMAD.MOV.U32 R14, RZ, RZ, R45 ;  /* 0x000000ffff0e7224 */ /* 0x000fe200078e002d */
[----:B------:R-:W-:-:S04]  /*40f0*/  PRMT R109, R11, 0x5410, R12 ;  /* 0x000054100b6d7816 */ /* 0x000fc8000000000c */
[----:B------:R-:W-:Y:S01]  /*4100*/  PRMT R110, R13, 0x5410, R14 ;  /* 0x000054100d6e7816 */ /* 0x000fe2000000000e */
[----:B------:R-:W-:Y:S06]  /*4110*/  @!P2 BRA `(.L_x_2875) ;  /* 0x000000000004a947 */ /* 0x000fec0003800000 */
[----:B------:R-:W-:Y:S01]  /*4120*/  BPT.TRAP 0x1 ;  /* 0x000000040000795c */ /* 0x000fe20000300000 */
.L_x_2875:
[----:B------:R-:W-:Y:S01]  /*4130*/  IMAD R89, R19, 0x8, R23 ;  /* 0x0000000813597824 */ /* 0x000fe200078e0217 */
[----:B------:R-:W-:Y:S01]  /*4140*/  SHF.L.U32 R102, R212, 0x1f, RZ ;  /* 0x0000001fd4667819 */ /* 0x000fe200000006ff */
[----:B------:R-:W0:Y:S01]  /*4150*/  LDC R106, c[0x0][0x2f4] ;  /* 0x0000bd00ff6a7b82 */ /* 0x000e220000000800 */
[----:B------:R-:W-:Y:S02]  /*4160*/  BSSY B1, `(.L_x_2876) ;  /* 0x0000003000017945 */ /* 0x000fe40003800000 */
[----:B------:R-:W1:Y:S02]  /*4170*/  SYNCS.PHASECHK.TRANS64.TRYWAIT P3, [R89+URZ+0x22890], R102 ;  /* 0x02289066590075a7 */ /* 0x000e64000806017f */
[----:B-1----:R-:W-:Y:S05]  /*4180*/  @!P3 BRA `(.L_x_2877) ;  /* 0x000001d40034b947 */ /* 0x002fea0003800000 */
.L_x_3197:
[----:B------:R-:W-:Y:S05]  /*4190*/  BSYNC B1 ;  /* 0x0000000000017941 */ /* 0x000fea0003800000 */
.L_x_2876:
[----:B------:R-:W-:Y:S01]  /*41a0*/  UMOV UR4, 0xffffffff ;  /* 0xffffffff00047882 */ /* 0x000fe20000000000 */
[----:B0-----:R-:W-:Y:S02]  /*41b0*/  IMAD.IADD R108, R106, 0x1, -R67 ;  /* 0x000000016a6c7824 */ /* 0x001fe400078e0a43 */
[----:B------:R-:W-:Y:S05]  /*41c0*/  BRA.DIV UR4, `(.L_x_2878) ;  /* 0x000001d604387947 */ /* 0x000fea000b800000 */
[----:B------:R0:W2:Y:S04]  /*41d0*/  SHFL.IDX PT, R49, R94, RZ, 0x1c1f ;  /* 0x001c1fff5e317589 */ /* 0x0000a800000e0000 */
[----:B------:R0:W3:Y:S02]  /*41e0*/  SHFL.IDX PT, R14, R93, RZ, 0x1c1f ;  /* 0x001c1fff5d0e7589 */ /* 0x0000e400000e0000 */
.L_x_3201:
[----:B------:R-:W-:Y:S01]  /*41f0*/  ISETP.GE.OR P3, PT, R205, R98, P0 ;  /* 0x00000062cd00720c */ /* 0x000fe20000766670 */
[----:B------:R-:W-:-:S12]  /*4200*/  BSSY B1, `(.L_x_2879) ;  /* 0x0000072000017945 */ /* 0x000fd80003800000 */
[----:B------:R-:W-:Y:S05]  /*4210*/  @P3 BRA `(.L_x_2880) ;  /* 0x0000000400c03947 */ /* 0x000fea0003800000 */
[----:B------:R-:W4:Y:S01]  /*4220*/  S2R R15, SR_TID.X ;  /* 0x00000000000f7919 */ /* 0x000f220000002100 */
[----:B------:R-:W-:Y:S01]  /*4230*/  ISETP.NE.AND P4, PT, R91, RZ, PT ;  /* 0x000000ff5b00720c */ /* 0x000fe20003f85270 */
[----:B---3--:R-:W-:Y:S01]  /*4240*/  IMAD.MOV.U32 R104, RZ, RZ, R14 ;  /* 0x000000ffff687224 */ /* 0x008fe200078e000e */
[C---:B------:R-:W-:Y:S01]  /*4250*/  LEA R96, P3, R78.reuse, R14, 0x1 ;  /* 0x0000000e4e607211 */ /* 0x040fe200078608ff */
[----:B--2---:R-:W-:Y:S01]  /*4260*/  IMAD.MOV.U32 R105, RZ, RZ, R49 ;  /* 0x000000ffff697224 */ /* 0x004fe200078e0031 */
[----:B------:R-:W-:Y:S01]  /*4270*/  SEL R11, R67, R108, !P4 ;  /* 0x0000006c430b7207 */ /* 0x000fe20006000000 */
[----:B------:R-:W-:Y:S01]  /*4280*/  BSSY B2, `(.L_x_2881) ;  /* 0x0000065000027945 */ /* 0x000fe20003800000 */
[----:B------:R-:W-:Y:S02]  /*4290*/  LEA.HI.X R97, R78, R49, R79, 0x1, P3 ;  /* 0x000000314e617211 */ /* 0x000fe400018f0c4f */
[----:B------:R-:W-:-:S04]  /*42a0*/  SHF.R.S32.HI R12, RZ, 0x1f, R11 ;  /* 0x0000001fff0c7819 */ /* 0x000fc8000001140b */
[----:B------:R-:W-:-:S04]  /*42b0*/  LEA.HI R12, R12, R11, RZ, 0x4 ;  /* 0x0000000b0c0c7211 */ /* 0x000fc800078f20ff */
[----:B------:R-:W-:-:S05]  /*42c0*/  LEA.HI.SX32 R11, R12, R77, 0x1c ;  /* 0x0000004d0c0b7211 */ /* 0x000fca00078fe2ff */
[----:B------:R-:W-:-:S05]  /*42d0*/  IMAD.SHL.U32 R11, R11, 0x8, RZ ;  /* 0x000000080b0b7824 */ /* 0x000fca00078e00ff */
[----:B------:R-:W-:-:S04]  /*42e0*/  LOP3.LUT R12, R31, 0x38, R11, 0xf8, !PT ;  /* 0x000000381f0c7812 */ /* 0x000fc800078ef80b */
[----:B------:R-:W-:Y:S01]  /*42f0*/  LOP3.LUT R12, R12, R65, RZ, 0x3c, !PT ;  /* 0x000000410c0c7212 */ /* 0x000fe200078e3cff */
[----:B----4-:R-:W-:-:S05]  /*4300*/  VIADD R15, R15, 0xffffff80 ;  /* 0xffffff800f0f7836 */ /* 0x010fca0000000000 */
        /* <DEDUP_REMOVED lines=11> */
[--C-:B------:R-:W-:Y:S02]  /*43c0*/  SHF.R.U64 R119, R36, 0x10, R37.reuse ;  /* 0x0000001024777819 */ /* 0x100fe40000001225 */
[----:B------:R-:W-:Y:S02]  /*43d0*/  SHF.R.U32.HI R36, RZ, 0x10, R37 ;  /* 0x00000010ff247819 */ /* 0x000fe40000011625 */
[--C-:B------:R-:W-:Y:S02]  /*43e0*/  SHF.R.U64 R121, R32, 0x10, R33.reuse ;  /* 0x0000001020797819 */ /* 0x100fe40000001221 */
[----:B------:R-:W-:Y:S01]  /*43f0*/  SHF.R.U32.HI R112, RZ, 0x10, R33 ;  /* 0x00000010ff707819 */ /* 0x000fe20000011621 */
[--C-:B---3--:R-:W-:Y:S01]  /*4400*/  HADD2.F32 R33, -RZ, R49.reuse.H0_H0 ;  /* 0x20000031ff217230 */ /* 0x108fe20000004100 */
[--C-:B------:R-:W-:Y:S01]  /*4410*/  SHF.R.U64 R120, R34, 0x10, R35.reuse ;  /* 0x0000001022787819 */ /* 0x100fe20000001223 */
[----:B------:R-:W-:Y:S01]  /*4420*/  HADD2.F32 R49, -RZ, R49.H1_H1 ;  /* 0x30000031ff317230 */ /* 0x000fe20000004100 */
[----:B------:R-:W-:Y:S01]  /*4430*/  SHF.R.U32.HI R115, RZ, 0x10, R35 ;  /* 0x00000010ff737819 */ /* 0x000fe20000011623 */
[----:B------:R-:W-:Y:S01]  /*4440*/  HADD2.F32 R35, -RZ, R113.H1_H1 ;  /* 0x30000071ff237230 */ /* 0x000fe20000004100 */
[----:B--2---:R-:W-:Y:S01]  /*4450*/  MOV R32, R14 ;  /* 0x0000000e00207202 */ /* 0x004fe20000000f00 */
[----:B------:R-:W-:Y:S01]  /*4460*/  HADD2.F32 R14, -RZ, R13.H0_H0 ;  /* 0x2000000dff0e7230 */ /* 0x000fe20000004100 */
[----:B------:R-:W-:Y:S01]  /*4470*/  SHF.R.U64 R118, R38, 0x10, R39 ;  /* 0x0000001026767819 */ /* 0x000fe20000001227 */
[----:B------:R-:W-:-:S02]  /*4480*/  HADD2.F32 R38, -RZ, R36.H0_H0 ;  /* 0x20000024ff267230 */ /* 0x000fc40000004100 */
[-C--:B------:R-:W-:Y:S01]  /*4490*/  FMUL.FTZ R37, R33, R35.reuse ;  /* 0x0000002321257220 */ /* 0x080fe20000410000 */
[----:B------:R-:W-:Y:S01]  /*44a0*/  HADD2.F32 R13, -RZ, R13.H1_H1 ;  /* 0x3000000dff0d7230 */ /* 0x000fe20000004100 */
[----:B------:R-:W-:Y:S01]  /*44b0*/  SHF.R.U32.HI R39, RZ, 0x10, R39 ;  /* 0x00000010ff277819 */ /* 0x000fe20000011627 */
[----:B------:R-:W-:Y:S02]  /*44c0*/  HADD2.F32 R34, -RZ, R113.H0_H0 ;  /* 0x20000071ff227230 */ /* 0x000fe40000004100 */
[-C--:B------:R-:W-:Y:S01]  /*44d0*/  FMUL.FTZ R114, R49, R38.reuse ;  /* 0x0000002631727220 */ /* 0x080fe20000410000 */
[----:B------:R-:W-:Y:S02]  /*44e0*/  HADD2.F32 R36, -RZ, R112.H0_H0 ;  /* 0x20000070ff247230 */ /* 0x000fe40000004100 */
[----:B------:R-:W-:Y:S01]  /*44f0*/  FMUL.FTZ R116, R13, R38 ;  /* 0x000000260d747220 */ /* 0x000fe20000410000 */
[C---:B------:R-:W-:Y:S01]  /*4500*/  FMUL.FTZ R112, R14.reuse, R35 ;  /* 0x000000230e707220 */ /* 0x040fe20000410000 */
[----:B------:R-:W-:Y:S01]  /*4510*/  FFMA.FTZ R38, R14, R34, -R37 ;  /* 0x000000220e267223 */ /* 0x000fe20000010825 */
[----:B------:R-:W-:-:S02]  /*4520*/  HADD2.F32 R35, -RZ, R117.H1_H1 ;  /* 0x30000075ff237230 */ /* 0x000fc40000004100 */
[-C--:B------:R-:W-:Y:S01]  /*4530*/  FFMA.FTZ R113, R13, R36.reuse, -R114 ;  /* 0x000000240d717223 */ /* 0x080fe20000010872 */
[----:B------:R-:W-:Y:S01]  /*4540*/  FFMA.FTZ R49, R49, R36, R116 ;  /* 0x0000002431317223 */ /* 0x000fe20000010074 */
[--C-:B------:R-:W-:Y:S02]  /*4550*/  HADD2.F32 R14, -RZ, R51.reuse.H0_H0 ;  /* 0x20000033ff0e7230 */ /* 0x100fe40000004100 */
[----:B------:R-:W-:Y:S01]  /*4560*/  FFMA.FTZ R112, R33, R34, R112 ;  /* 0x0000002221707223 */ /* 0x000fe20000010070 */
[----:B------:R-:W-:Y:S02]  /*4570*/  HADD2.F32 R51, -RZ, R51.H1_H1 ;  /* 0x30000033ff337230 */ /* 0x000fe40000004100 */
[----:B------:R-:W-:Y:S02]  /*4580*/  HADD2.F32 R13, -RZ, R15.H0_H0 ;  /* 0x2000000fff0d7230 */ /* 0x000fe40000004100 */
[----:B------:R-:W-:Y:S01]  /*4590*/  FMUL.FTZ R114, R14, R35 ;  /* 0x000000230e727220 */ /* 0x000fe20000410000 */
[----:B------:R-:W-:Y:S01]  /*45a0*/  HADD2.F32 R36, -RZ, R39.H0_H0 ;  /* 0x20000027ff247230 */ /* 0x000fe20000004100 */
[----:B------:R-:W-:Y:S01]  /*45b0*/  F2FP.F16.F32.PACK_AB R49, R49, R112 ;  /* 0x000000703131723e */ /* 0x000fe200000000ff */
[----:B------:R-:W-:-:S02]  /*45c0*/  HADD2.F32 R15, -RZ, R15.H1_H1 ;  /* 0x3000000fff0f7230 */ /* 0x000fc40000004100 */
[----:B------:R-:W-:Y:S01]  /*45d0*/  FMUL.FTZ R35, R13, R35 ;  /* 0x000000230d237220 */ /* 0x000fe20000410000 */
[----:B------:R-:W-:Y:S02]  /*45e0*/  HADD2.F32 R33, -RZ, R117.H0_H0 ;  /* 0x20000075ff217230 */ /* 0x000fe40000004100 */
[-C--:B------:R-:W-:Y:S01]  /*45f0*/  FMUL.FTZ R116, R51, R36.reuse ;  /* 0x0000002433747220 */ /* 0x080fe20000410000 */
[----:B------:R-:W-:Y:S02]  /*4600*/  HADD2.F32 R34, -RZ, R115.H0_H0 ;  /* 0x20000073ff227230 */ /* 0x000fe40000004100 */
[----:B------:R-:W-:Y:S01]  /*4610*/  FMUL.FTZ R36, R15, R36 ;  /* 0x000000240f247220 */ /* 0x000fe20000410000 */
[-C--:B------:R-:W-:Y:S01]  /*4620*/  FFMA.FTZ R115, R14, R33.reuse, R35 ;  /* 0x000000210e737223 */ /* 0x080fe20000010023 */
[----:B------:R-:W-:Y:S01]  /*4630*/  FFMA.FTZ R114, R13, R33, -R114 ;  /* 0x000000210d727223 */ /* 0x000fe20000010872 */
[-C--:B------:R-:W-:Y:S01]  /*4640*/  FFMA.FTZ R117, R15, R34.reuse, -R116 ;  /* 0x000000220f757223 */ /* 0x080fe20000010874 */
[----:B------:R-:W-:Y:S01]  /*4650*/  FFMA.FTZ R116, R51, R34, R36 ;  /* 0x0000002233747223 */ /* 0x000fe20000010024 */
[----:B------:R-:W-:-:S02]  /*4660*/  HADD2.F32 R14, -RZ, R48.H0_H0 ;  /* 0x20000030ff0e7230 */ /* 0x000fc40000004100 */
[----:B------:R-:W-:Y:S02]  /*4670*/  HADD2.F32 R34, -RZ, R123.H1_H1 ;  /* 0x3000007bff227230 */ /* 0x000fe40000004100 */
[----:B------:R-:W-:Y:S02]  /*4680*/  HADD2.F32 R35, -RZ, R119.H0_H0 ;  /* 0x20000077ff237230 */ /* 0x000fe40000004100 */
[----:B------:R-:W-:Y:S02]  /*4690*/  HADD2.F32 R13, -RZ, R12.H0_H0 ;  /* 0x2000000cff0d7230 */ /* 0x000fe40000004100 */
[-C--:B------:R-:W-:Y:S01]  /*46a0*/  FMUL.FTZ R36, R14, R34.reuse ;  /* 0x000000220e247220 */ /* 0x080fe20000410000 */
[----:B------:R-:W-:Y:S02]  /*46b0*/  HADD2.F32 R48, -RZ, R48.H1_H1 ;  /* 0x30000030ff307230 */ /* 0x000fe40000004100 */
[----:B------:R-:W-:Y:S02]  /*46c0*/  HADD2.F32 R12, -RZ, R12.H1_H1 ;  /* 0x3000000cff0c7230 */ /* 0x000fe40000004100 */
[----:B------:R-:W-:Y:S01]  /*46d0*/  FMUL.FTZ R37, R13, R34 ;  /* 0x000000220d257220 */ /* 0x000fe20000410000 */
[----:B------:R-:W-:-:S02]  /*46e0*/  HADD2.F32 R15, -RZ, R123.H0_H0 ;  /* 0x2000007bff0f7230 */ /* 0x000fc40000004100 */
[-C--:B------:R-:W-:Y:S01]  /*46f0*/  FMUL.FTZ R39, R48, R35.reuse ;  /* 0x0000002330277220 */ /* 0x080fe20000410000 */
[----:B------:R-:W-:Y:S02]  /*4700*/  HADD2.F32 R33, -RZ, R121.H0_H0 ;  /* 0x20000079ff217230 */ /* 0x000fe40000004100 */
[----:B------:R-:W-:Y:S01]  /*4710*/  FMUL.FTZ R35, R12, R35 ;  /* 0x000000230c237220 */ /* 0x000fe20000410000 */
[-C--:B------:R-:W-:Y:S01]  /*4720*/  FFMA.FTZ R36, R13, R15.reuse, -R36 ;  /* 0x0000000f0d247223 */ /* 0x080fe20000010824 */
[----:B------:R-:W-:Y:S01]  /*4730*/  FFMA.FTZ R37, R14, R15, R37 ;  /* 0x0000000f0e257223 */ /* 0x000fe20000010025 */
[-C--:B------:R-:W-:Y:S01]  /*4740*/  FFMA.FTZ R39, R12, R33.reuse, -R39 ;  /* 0x000000210c277223 */ /* 0x080fe20000010827 */
[----:B------:R-:W-:Y:S01]  /*4750*/  FFMA.FTZ R48, R48, R33, R35 ;  /* 0x0000002130307223 */ /* 0x000fe20000010023 */
[----:B------:R-:W-:Y:S02]  /*4760*/  HADD2.F32 R13, -RZ, R50.H0_H0 ;  /* 0x20000032ff0d7230 */ /* 0x000fe40000004100 */
[----:B------:R-:W-:-:S02]  /*4770*/  HADD2.F32 R14, -RZ, R111.H0_H0 ;  /* 0x2000006fff0e7230 */ /* 0x000fc40000004100 */
[----:B------:R-:W-:Y:S01]  /*4780*/  HADD2.F32 R33, -RZ, R118.H0_H0 ;  /* 0x20000076ff217230 */ /* 0x000fe20000004100 */
[----:B------:R-:W-:Y:S01]  /*4790*/  F2FP.F16.F32.PACK_AB R48, R48, R37 ;  /* 0x000000253030723e */ /* 0x000fe200000000ff */
[----:B------:R-:W-:Y:S02]  /*47a0*/  HADD2.F32 R12, -RZ, R32.H0_H0 ;  /* 0x20000020ff0c7230 */ /* 0x000fe40000004100 */
[----:B------:R-:W-:Y:S02]  /*47b0*/  HADD2.F32 R50, -RZ, R50.H1_H1 ;  /* 0x30000032ff327230 */ /* 0x000fe40000004100 */
[----:B------:R-:W-:Y:S02]  /*47c0*/  HADD2.F32 R111, -RZ, R111.H1_H1 ;  /* 0x3000006fff6f7230 */ /* 0x000fe40000004100 */
[----:B------:R-:W-:Y:S02]  /*47d0*/  HADD2.F32 R32, -RZ, R32.H1_H1 ;  /* 0x30000020ff207230 */ /* 0x000fe40000004100 */
[----:B------:R-:W-:Y:S01]  /*47e0*/  FMUL.FTZ R51, R50, R33 ;  /* 0x0000002132337220 */ /* 0x000fe20000410000 */
[----:B------:R-:W-:-:S02]  /*47f0*/  HADD2.F32 R15, -RZ, R120.H0_H0 ;  /* 0x20000078ff0f7230 */ /* 0x000fc40000004100 */
[CC--:B------:R-:W-:Y:S01]  /*4800*/  FMUL.FTZ R35, R13.reuse, R111.reuse ;  /* 0x0000006f0d237220 */ /* 0x0c0fe20000410000 */
[----:B------:R-:W-:Y:S01]  /*4810*/  FMUL.FTZ R34, R12, R111 ;  /* 0x0000006f0c227220 */ /* 0x000fe20000410000 */
[----:B------:R-:W-:Y:S02]  /*4820*/  FMUL.FTZ R33, R32, R33 ;  /* 0x0000002120217220 */ /* 0x000fe40000410000 */
[-C--:B------:R-:W-:Y:S01]  /*4830*/  FFMA.FTZ R35, R12, R14.reuse, -R35 ;  /* 0x0000000e0c237223 */ /* 0x080fe20000010823 */
[----:B------:R-:W-:Y:S01]  /*4840*/  FFMA.FTZ R34, R13, R14, R34 ;  /* 0x0000000e0d227223 */ /* 0x000fe20000010022 */
[-C--:B------:R-:W-:Y:S01]  /*4850*/  FFMA.FTZ R32, R32, R15.reuse, -R51 ;  /* 0x0000000f20207223 */ /* 0x080fe20000010833 */
[----:B------:R-:W-:Y:S01]  /*4860*/  FFMA.FTZ R33, R50, R15, R33 ;  /* 0x0000000f32217223 */ /* 0x000fe20000010021 */
[----:B------:R-:W-:Y:S02]  /*4870*/  F2FP.F16.F32.PACK_AB R13, R113, R38 ;  /* 0x00000026710d723e */ /* 0x000fe400000000ff */
[----:B------:R-:W-:-:S02]  /*4880*/  F2FP.F16.F32.PACK_AB R15, R117, R114 ;  /* 0x00000072750f723e */ /* 0x000fc400000000ff */
[----:B------:R-:W-:Y:S02]  /*4890*/  F2FP.F16.F32.PACK_AB R51, R116, R115 ;  /* 0x000000737433723e */ /* 0x000fe400000000ff */
[----:B------:R-:W-:Y:S02]  /*48a0*/  F2FP.F16.F32.PACK_AB R12, R39, R36 ;  /* 0x00000024270c723e */ /* 0x000fe400000000ff */
[----:B------:R-:W-:Y:S02]  /*48b0*/  F2FP.F16.F32.PACK_AB R14, R32, R35 ;  /* 0x00000023200e723e */ /* 0x000fe400000000ff */
[----:B------:R-:W-:-:S07]  /*48c0*/  F2FP.F16.F32.PACK_AB R50, R33, R34 ;  /* 0x000000222132723e */ /* 0x000fce00000000ff */
.L_x_2882:
[----:B------:R-:W-:Y:S05]  /*48d0*/  BSYNC B2 ;  /* 0x0000000000027941 */ /* 0x000fea0003800000 */
.L_x_2881:
[----:B------:R-:W-:Y:S01]  /*48e0*/  ISETP.GE.AND P3, PT, R11, R106, PT ;  /* 0x0000006a0b00720c */ /* 0x000fe20003f66270 */
[----:B--2---:R4:W-:-:S12]  /*48f0*/  ST.E.128 desc[UR54][R96.64], R12 ;  /* 0x0000000c60007985 */ /* 0x0049d8000c101d36 */
[----:B------:R-:W-:-:S05]  /*4900*/  @!P3 IMAD.WIDE R104, R11, 0x2, R104 ;  /* 0x000000020b68b825 */ /* 0x000fca00078e0268 */
[----:B---3--:R4:W-:Y:S02]  /*4910*/  @!P3 ST.E.128 desc[UR54][R104.64], R48 ;  /* 0x000000306800b985 */ /* 0x0089e4000c101d36 */
.L_x_2880:
[----:B------:R-:W-:Y:S05]  /*4920*/  BSYNC B1 ;  /* 0x0000000000017941 */ /* 0x000fea0003800000 */
.L_x_2879:
[----:B------:R-:W-:-:S03]  /*4930*/  UMOV UR4, 0xffffffff ;  /* 0xffffffff00047882 */ /* 0x000fc60000000000 */
[----:B------:R-:W-:Y:S05]  /*4940*/  BRA.DIV UR4, `(.L_x_2883) ;  /* 0x000001ce04a07947 */ /* 0x000fea000b800000 */
[----:B------:R0:W0:Y:S04]  /*4950*/  SHFL.IDX PT, R37, R94, 0x1, 0x1c1f ;  /* 0x003c1f005e257f89 */ /* 0x00002800000e0000 */
[----:B------:R0:W0:Y:S02]  /*4960*/  SHFL.IDX PT, R36, R93, 0x1, 0x1c1f ;  /* 0x003c1f005d247f89 */ /* 0x00002400000e0000 */
.L_x_3205:
[----:B------:R-:W-:-:S05]  /*4970*/  VIADD R11, R205, 0x40 ;  /* 0x00000040cd0b7836 */ /* 0x000fca0000000000 */
[----:B------:R-:W-:-:S13]  /*4980*/  ISETP.GE.OR P3, PT, R11, R98, P0 ;  /* 0x000000620b00720c */ /* 0x000fda0000766670 */
[----:B------:R-:W-:Y:S05]  /*4990*/  @P3 BRA `(.L_x_2868) ;  /* 0x0000000800f43947 */ /* 0x000fea0003800000 */
[----:B----4-:R-:W4:Y:S01]  /*49a0*/  LDL R13, [R1+0xc] ;  /* 0x00000c00010d7983 */ /* 0x010f220000100800 */
[----:B------:R-:W-:Y:S01]  /*49b0*/  ISETP.NE.AND P4, PT, R91, RZ, PT ;  /* 0x000000ff5b00720c */ /* 0x000fe20003f85270 */
[C---:B---3--:R-:W-:Y:S01]  /*49c0*/  VIADD R14, R205.reuse, 0x40 ;  /* 0x00000040cd0e7836 */ /* 0x048fe20000000000 */
[----:B0-----:R-:W-:Y:S01]  /*49d0*/  LEA R38, P3, R78, R36, 0x1 ;  /* 0x000000244e267211 */ /* 0x001fe200078608ff */
[----:B------:R-:W-:Y:S01]  /*49e0*/  VIADD R12, R205, 0x40 ;  /* 0x00000040cd0c7836 */ /* 0x000fe20000000000 */
[----:B------:R-:W-:Y:S01]  /*49f0*/  SEL R108, R67, R108, !P4 ;  /* 0x0000006c436c7207 */ /* 0x000fe20006000000 */
[----:B------:R-:W-:Y:S01]  /*4a00*/  IMAD.SHL.U32 R14, R14, 0x40, RZ ;  /* 0x000000400e0e7824 */ /* 0x000fe200078e00ff */
[----:B------:R-:W-:Y:S01]  /*4a10*/  BSSY B1, `(.L_x_2884) ;  /* 0x000006a000017945 */ /* 0x000fe20003800000 */
[----:B------:R-:W-:Y:S01]  /*4a20*/  IMAD.SHL.U32 R12, R12, 0x40, RZ ;  /* 0x000000400c0c7824 */ /* 0x000fe200078e00ff */
[----:B------:R-:W-:Y:S02]  /*4a30*/  SHF.R.S32.HI R11, RZ, 0x1f, R108 ;  /* 0x0000001fff0b7819 */ /* 0x000fe4000001146c */
[----:B------:R-:W-:-:S02]  /*4a40*/  LOP3.LUT R14, R14, 0x1c0, RZ, 0xc0, !PT ;  /* 0x000001c00e0e7812 */ /* 0x000fc400078ec0ff */
[----:B------:R-:W-:Y:S02]  /*4a50*/  LEA.HI R108, R11, R108, RZ, 0x4 ;  /* 0x0000006c0b6c7211 */ /* 0x000fe400078f20ff */
[----:B------:R-:W-:Y:S02]  /*4a60*/  LOP3.LUT R12, R12, 0x1c0, RZ, 0xc0, !PT ;  /* 0x000001c00c0c7812 */ /* 0x000fe400078ec0ff */
[----:B------:R-:W-:Y:S02]  /*4a70*/  LEA.HI.SX32 R11, R108, R77, 0x1c ;  /* 0x0000004d6c0b7211 */ /* 0x000fe400078fe2ff */
[----:B------:R-:W-:Y:S02]  /*4a80*/  SHF.R.U32.HI R14, RZ, 0x3, R14 ;  /* 0x00000003ff0e7819 */ /* 0x000fe4000001160e */
[----:B------:R-:W-:Y:S01]  /*4a90*/  LEA.HI.X R39, R78, R37, R79, 0x1, P3 ;  /* 0x000000254e277211 */ /* 0x000fe200018f0c4f */
[----:B------:R-:W-:-:S05]  /*4aa0*/  IMAD.SHL.U32 R11, R11, 0x8, RZ ;  /* 0x000000080b0b7824 */ /* 0x000fca00078e00ff */
[----:B------:R-:W-:-:S04]  /*4ab0*/  LOP3.LUT R12, R12, 0x38, R11, 0xf8, !PT ;  /* 0x000000380c0c7812 */ /* 0x000fc800078ef80b */
[----:B------:R-:W-:-:S05]  /*4ac0*/  LOP3.LUT R12, R12, R14, RZ, 0x3c, !PT ;  /* 0x0000000e0c0c7212 */ /* 0x000fca00078e3cff */
[----:B----4-:R-:W-:Y:S02]  /*4ad0*/  IMAD.IADD R14, R13, 0x1, R12 ;  /* 0x000000010d0e7824 */ /* 0x010fe400078e020c */
[C---:B------:R-:W-:Y:S02]  /*4ae0*/  IMAD R12, R19.reuse, 0x1800, R81 ;  /* 0x00001800130c7824 */ /* 0x040fe400078e0251 */
[----:B------:R-:W-:Y:S02]  /*4af0*/  IMAD R14, R19, 0x1800, R14 ;  /* 0x00001800130e7824 */ /* 0x000fe400078e020e */
[--C-:B------:R-:W-:Y:S02]  /*4b00*/  IMAD R12, R12, 0x2, R23.reuse ;  /* 0x000000020c0c7824 */ /* 0x100fe400078e0217 */
[----:B------:R-:W-:-:S04]  /*4b10*/  IMAD R32, R14, 0x2, R23 ;  /* 0x000000020e207824 */ /* 0x000fc800078e0217 */
[----:B------:R-:W0:Y:S04]  /*4b20*/  LDS.128 R12, [R12+0x1c400] ;  /* 0x01c400000c0c7984 */ /* 0x000e280000000c00 */
[----:B------:R-:W3:Y:S01]  /*4b30*/  LDS.128 R32, [R32+0x1c400] ;  /* 0x01c4000020207984 */ /* 0x000ee20000000c00 */
[----:B------:R-:W-:Y:S05]  /*4b40*/  @P1 BRA `(.L_x_2885) ;  /* 0x0000000400581947 */ /* 0x000fea0003800000 */
[--C-:B------:R-:W-:Y:S02]  /*4b50*/  SHF.R.U64 R97, R44, 0x10, R45.reuse ;  /* 0x000000102c617819 */ /* 0x100fe4000000122d */
[----:B------:R-:W-:Y:S01]  /*4b60*/  SHF.R.U32.HI R44, RZ, 0x10, R45 ;  /* 0x00000010ff2c7819 */ /* 0x000fe2000001162d */
[----:B------:R-:W-:Y:S01]  /*4b70*/  HADD2.F32 R45, -RZ, R110.H1_H1 ;  /* 0x3000006eff2d7230 */ /* 0x000fe20000004100 */
[--C-:B------:R-:W-:Y:S01]  /*4b80*/  SHF.R.U64 R105, R40, 0x10, R41.reuse ;  /* 0x0000001028697819 */ /* 0x100fe20000001229 */
[----:B---3--:R-:W-:Y:S01]  /*4b90*/  IMAD.MOV.U32 R40, RZ, RZ, R32 ;  /* 0x000000ffff287224 */ /* 0x008fe200078e0020 */
[----:B------:R-:W-:Y:S01]  /*4ba0*/  SHF.R.U32.HI R48, RZ, 0x10, R41 ;  /* 0x00000010ff307819 */ /* 0x000fe20000011629 */
[----:B0-----:R-:W-:Y:S01]  /*4bb0*/  IMAD.MOV.U32 R32, RZ, RZ, R14 ;  /* 0x000000ffff207224 */ /* 0x001fe200078e000e */
[----:B------:R-:W-:Y:S01]  /*4bc0*/  MOV R41, R34 ;  /* 0x0000002200297202 */ /* 0x000fe20000000f00 */
[--C-:B------:R-:W-:Y:S01]  /*4bd0*/  HADD2.F32 R34, -RZ, R33.reuse.H0_H0 ;  /* 0x20000021ff227230 */ /* 0x100fe20000004100 */
[----:B------:R-:W-:Y:S01]  /*4be0*/  SHF.R.U64 R104, R42, 0x10, R43 ;  /* 0x000000102a687819 */ /* 0x000fe2000000122b */
[----:B------:R-:W-:Y:S01]  /*4bf0*/  HADD2.F32 R33, -RZ, R33.H1_H1 ;  /* 0x30000021ff217230 */ /* 0x000fe20000004100 */
[----:B------:R-:W-:Y:S01]  /*4c00*/  SHF.R.U64 R96, R46, 0x10, R47 ;  /* 0x000000102e607819 */ /* 0x000fe2000000122f */
[--C-:B------:R-:W-:Y:S01]  /*4c10*/  HADD2.F32 R14, -RZ, R13.reuse.H0_H0 ;  /* 0x2000000dff0e7230 */ /* 0x100fe20000004100 */
[----:B------:R-:W-:Y:S01]  /*4c20*/  SHF.R.U32.HI R50, RZ, 0x10, R43 ;  /* 0x00000010ff327819 */ /* 0x000fe2000001162b */
[----:B------:R-:W-:Y:S01]  /*4c30*/  HADD2.F32 R44, -RZ, R44.H0_H0 ;  /* 0x2000002cff2c7230 */ /* 0x000fe20000004100 */
[----:B--2---:R-:W-:Y:S01]  /*4c40*/  SHF.R.U32.HI R49, RZ, 0x10, R47 ;  /* 0x00000010ff317819 */ /* 0x004fe2000001162f */
[----:B------:R-:W-:-:S02]  /*4c50*/  HADD2.F32 R13, -RZ, R13.H1_H1 ;  /* 0x3000000dff0d7230 */ /* 0x000fc40000004100 */
[-C--:B------:R-:W-:Y:S01]  /*4c60*/  FMUL.FTZ R47, R34, R45.reuse ;  /* 0x0000002d222f7220 */ /* 0x080fe20000410000 */
[----:B------:R-:W-:Y:S02]  /*4c70*/  HADD2.F32 R42, -RZ, R48.H0_H0 ;  /* 0x20000030ff2a7230 */ /* 0x000fe40000004100 */
[-C--:B------:R-:W-:Y:S01]  /*4c80*/  FMUL.FTZ R46, R33, R44.reuse ;  /* 0x0000002c212e7220 */ /* 0x080fe20000410000 */
[----:B------:R-:W-:Y:S02]  /*4c90*/  HADD2.F32 R43, -RZ, R107.H1_H1 ;  /* 0x3000006bff2b7230 */ /* 0x000fe40000004100 */
[C---:B------:R-:W-:Y:S01]  /*4ca0*/  FMUL.FTZ R44, R13.reuse, R44 ;  /* 0x0000002c0d2c7220 */ /* 0x040fe20000410000 */
[C---:B------:R-:W-:Y:S01]  /*4cb0*/  FMUL.FTZ R45, R14.reuse, R45 ;  /* 0x0000002d0e2d7220 */ /* 0x040fe20000410000 */
[-C--:B------:R-:W-:Y:S01]  /*4cc0*/  FFMA.FTZ R46, R13, R42.reuse, -R46 ;  /* 0x0000002a0d2e7223 */ /* 0x080fe2000001082e */
[----:B------:R-:W-:Y:S02]  /*4cd0*/  HADD2.F32 R13, -RZ, R15.H0_H0 ;  /* 0x2000000fff0d7230 */ /* 0x000fe40000004100 */
[----:B------:R-:W-:Y:S01]  /*4ce0*/  FFMA.FTZ R48, R33, R42, R44 ;  /* 0x0000002a21307223 */ /* 0x000fe2000001002c */
[----:B------:R-:W-:Y:S01]  /*4cf0*/  FFMA.FTZ R47, R14, R43, -R47 ;  /* 0x0000002b0e2f7223 */ /* 0x000fe2000001082f */
[----:B------:R-:W-:-:S02]  /*4d00*/  HADD2.F32 R42, -RZ, R109.H1_H1 ;  /* 0x3000006dff2a7230 */ /* 0x000fc40000004100 */
[----:B------:R-:W-:Y:S01]  /*4d10*/  FFMA.FTZ R45, R34, R43, R45 ;  /* 0x0000002b222d7223 */ /* 0x000fe2000001002d */
[----:B------:R-:W-:Y:S02]  /*4d20*/  HADD2.F32 R14, -RZ, R35.H0_H0 ;  /* 0x20000023ff0e7230 */ /* 0x000fe40000004100 */
[----:B------:R-:W-:Y:S02]  /*4d30*/  HADD2.F32 R33, -RZ, R103.H1_H1 ;  /* 0x30000067ff217230 */ /* 0x000fe40000004100 */
[----:B------:R-:W-:Y:S01]  /*4d40*/  FMUL.FTZ R43, R13, R42 ;  /* 0x0000002a0d2b7220 */ /* 0x000fe20000410000 */
[----:B------:R-:W-:Y:S01]  /*4d50*/  HADD2.F32 R35, -RZ, R35.H1_H1 ;  /* 0x30000023ff237230 */ /* 0x000fe20000004100 */
[----:B------:R-:W-:Y:S01]  /*4d60*/  F2FP.F16.F32.PACK_AB R45, R48, R45 ;  /* 0x0000002d302d723e */ /* 0x000fe200000000ff */
[----:B------:R-:W-:Y:S02]  /*4d70*/  HADD2.F32 R44, -RZ, R49.H0_H0 ;  /* 0x20000031ff2c7230 */ /* 0x000fe40000004100 */
[----:B------:R-:W-:Y:S01]  /*4d80*/  FFMA.FTZ R51, R14, R33, R43 ;  /* 0x000000210e337223 */ /* 0x000fe2000001002b */
[----:B------:R-:W-:-:S02]  /*4d90*/  HADD2.F32 R34, -RZ, R50.H0_H0 ;  /* 0x20000032ff227230 */ /* 0x000fc40000004100 */
[----:B------:R-:W-:Y:S01]  /*4da0*/  FMUL.FTZ R50, R14, R42 ;  /* 0x0000002a0e327220 */ /* 0x000fe20000410000 */
[----:B------:R-:W-:Y:S02]  /*4db0*/  HADD2.F32 R15, -RZ, R15.H1_H1 ;  /* 0x3000000fff0f7230 */ /* 0x000fe40000004100 */
[-C--:B------:R-:W-:Y:S01]  /*4dc0*/  FMUL.FTZ R42, R35, R44.reuse ;  /* 0x0000002c232a7220 */ /* 0x080fe20000410000 */
[----:B------:R-:W-:Y:S02]  /*4dd0*/  HADD2.F32 R14, -RZ, R40.H0_H0 ;  /* 0x20000028ff0e7230 */ /* 0x000fe40000004100 */
[----:B------:R-:W-:Y:S01]  /*4de0*/  FFMA.FTZ R50, R13, R33, -R50 ;  /* 0x000000210d327223 */ /* 0x000fe20000010832 */
[----:B------:R-:W-:Y:S02]  /*4df0*/  HADD2.F32 R110, -RZ, R110.H0_H0 ;  /* 0x2000006eff6e7230 */ /* 0x000fe40000004100 */
[----:B------:R-:W-:Y:S01]  /*4e00*/  FMUL.FTZ R44, R15, R44 ;  /* 0x0000002c0f2c7220 */ /* 0x000fe20000410000 */
[----:B------:R-:W-:-:S02]  /*4e10*/  HADD2.F32 R33, -RZ, R97.H0_H0 ;  /* 0x20000061ff217230 */ /* 0x000fc40000004100 */
[-C--:B------:R-:W-:Y:S01]  /*4e20*/  FFMA.FTZ R93, R15, R34.reuse, -R42 ;  /* 0x000000220f5d7223 */ /* 0x080fe2000001082a */
[----:B------:R-:W-:Y:S02]  /*4e30*/  HADD2.F32 R13, -RZ, R12.H0_H0 ;  /* 0x2000000cff0d7230 */ /* 0x000fe40000004100 */
[----:B------:R-:W-:Y:S01]  /*4e40*/  FFMA.FTZ R94, R35, R34, R44 ;  /* 0x00000022235e7223 */ /* 0x000fe2000001002c */
[----:B------:R-:W-:Y:S02]  /*4e50*/  HADD2.F32 R40, -RZ, R40.H1_H1 ;  /* 0x30000028ff287230 */ /* 0x000fe40000004100 */
[-C--:B------:R-:W-:Y:S01]  /*4e60*/  FMUL.FTZ R34, R14, R110.reuse ;  /* 0x0000006e0e227220 */ /* 0x080fe20000410000 */
[----:B------:R-:W-:Y:S02]  /*4e70*/  HADD2.F32 R12, -RZ, R12.H1_H1 ;  /* 0x3000000cff0c7230 */ /* 0x000fe40000004100 */
[----:B------:R-:W-:Y:S01]  /*4e80*/  FMUL.FTZ R35, R13, R110 ;  /* 0x0000006e0d237220 */ /* 0x000fe20000410000 */
[----:B------:R-:W-:-:S02]  /*4e90*/  HADD2.F32 R107, -RZ, R107.H0_H0 ;  /* 0x2000006bff6b7230 */ /* 0x000fc40000004100 */
[-C--:B------:R-:W-:Y:S01]  /*4ea0*/  FMUL.FTZ R43, R40, R33.reuse ;  /* 0x00000021282b7220 */ /* 0x080fe20000410000 */
[----:B------:R-:W-:Y:S02]  /*4eb0*/  HADD2.F32 R15, -RZ, R105.H0_H0 ;  /* 0x20000069ff0f7230 */ /* 0x000fe40000004100 */
[C---:B------:R-:W-:Y:S01]  /*4ec0*/  FMUL.FTZ R33, R12.reuse, R33 ;  /* 0x000000210c217220 */ /* 0x040fe20000410000 */
[----:B------:R-:W-:Y:S02]  /*4ed0*/  HADD2.F32 R109, -RZ, R109.H0_H0 ;  /* 0x2000006dff6d7230 */ /* 0x000fe40000004100 */
[----:B------:R-:W-:Y:S01]  /*4ee0*/  FFMA.FTZ R34, R13, R107, -R34 ;  /* 0x0000006b0d227223 */ /* 0x000fe20000010822 */
[----:B------:R-:W-:Y:S02]  /*4ef0*/  HADD2.F32 R13, -RZ, R41.H0_H0 ;  /* 0x20000029ff0d7230 */ /* 0x000fe40000004100 */
[-C--:B------:R-:W-:Y:S01]  /*4f00*/  FFMA.FTZ R43, R12, R15.reuse, -R43 ;  /* 0x0000000f0c2b7223 */ /* 0x080fe2000001082b */
[----:B------:R-:W-:Y:S01]  /*4f10*/  FFMA.FTZ R40, R40, R15, R33 ;  /* 0x0000000f28287223 */ /* 0x000fe20000010021 */
[----:B------:R-:W-:-:S02]  /*4f20*/  HADD2.F32 R12, -RZ, R32.H0_H0 ;  /* 0x20000020ff0c7230 */ /* 0x000fc40000004100 */
[----:B------:R-:W-:Y:S01]  /*4f30*/  FFMA.FTZ R35, R14, R107, R35 ;  /* 0x0000006b0e237223 */ /* 0x000fe20000010023 */
[----:B------:R-:W-:Y:S02]  /*4f40*/  HADD2.F32 R15, -RZ, R96.H0_H0 ;  /* 0x20000060ff0f7230 */ /* 0x000fe40000004100 */
[-C--:B------:R-:W-:Y:S01]  /*4f50*/  FMUL.FTZ R33, R13, R109.reuse ;  /* 0x0000006d0d217220 */ /* 0x080fe20000410000 */
[----:B------:R-:W-:Y:S02]  /*4f60*/  HADD2.F32 R41, -RZ, R41.H1_H1 ;  /* 0x30000029ff297230 */ /* 0x000fe40000004100 */
[----:B------:R-:W-:Y:S01]  /*4f70*/  FMUL.FTZ R42, R12, R109 ;  /* 0x0000006d0c2a7220 */ /* 0x000fe20000410000 */
[----:B------:R-:W-:Y:S01]  /*4f80*/  HADD2.F32 R32, -RZ, R32.H1_H1 ;  /* 0x30000020ff207230 */ /* 0x000fe20000004100 */
[----:B------:R-:W-:Y:S01]  /*4f90*/  F2FP.F16.F32.PACK_AB R51, R94, R51 ;  /* 0x000000335e33723e */ /* 0x000fe200000000ff */
[----:B------:R-:W-:Y:S02]  /*4fa0*/  HADD2.F32 R103, -RZ, R103.H0_H0 ;  /* 0x20000067ff677230 */ /* 0x000fe40000004100 */
[----:B------:R-:W-:Y:S01]  /*4fb0*/  FMUL.FTZ R49, R41, R15 ;  /* 0x0000000f29317220 */ /* 0x000fe20000410000 */
[----:B------:R-:W-:-:S02]  /*4fc0*/  HADD2.F32 R14, -RZ, R104.H0_H0 ;  /* 0x20000068ff0e7230 */ /* 0x000fc40000004100 */
        /* <DEDUP_REMOVED lines=8> */
[----:B------:R-:W-:Y:S02]  /*5050*/  F2FP.F16.F32.PACK_AB R12, R43, R34 ;  /* 0x000000222b0c723e */ /* 0x000fe400000000ff */
[----:B------:R-:W-:Y:S01]  /*5060*/  F2FP.F16.F32.PACK_AB R14, R32, R33 ;  /* 0x00000021200e723e */ /* 0x000fe200000000ff */
[----:B------:R-:W-:Y:S01]  /*5070*/  IMAD.MOV.U32 R32, RZ, RZ, R44 ;  /* 0x000000ffff207224 */ /* 0x000fe200078e002c */
[----:B------:R-:W-:Y:S01]  /*5080*/  F2FP.F16.F32.PACK_AB R13, R46, R47 ;  /* 0x0000002f2e0d723e */ /* 0x000fe200000000ff */
[----:B------:R-:W-:Y:S01]  /*5090*/  IMAD.MOV.U32 R33, RZ, RZ, R45 ;  /* 0x000000ffff217224 */ /* 0x000fe200078e002d */
[----:B------:R-:W-:-:S07]  /*50a0*/  F2FP.F16.F32.PACK_AB R34, R41, R42 ;  /* 0x0000002a2922723e */ /* 0x000fce00000000ff */
.L_x_2885:
[----:B------:R-:W-:Y:S05]  /*50b0*/  BSYNC B1 ;  /* 0x0000000000017941 */ /* 0x000fea0003800000 */
.L_x_2884:
[----:B0-----:R0:W-:Y:S01]  /*50c0*/  ST.E.128 desc[UR54][R38.64], R12 ;  /* 0x0000000c26007985 */ /* 0x0011e2000c101d36 */
[----:B------:R-:W-:-:S13]  /*50d0*/  ISETP.GE.AND P1, PT, R11, R106, PT ;  /* 0x0000006a0b00720c */ /* 0x000fda0003f26270 */
[----:B------:R-:W-:Y:S05]  /*50e0*/  @P1 BRA `(.L_x_2868) ;  /* 0x0000000400201947 */ /* 0x000fea0003800000 */
[----:B0-----:R-:W-:-:S05]  /*50f0*/  IMAD.WIDE R12, R11, 0x2, R36 ;  /* 0x000000020b0c7825 */ /* 0x001fca00078e0224 */
[----:B---3--:R0:W-:Y:S01]  /*5100*/  ST.E.128 desc[UR54][R12.64], R32 ;  /* 0x000000200c007985 */ /* 0x0081e2000c101d36 */
[----:B------:R-:W-:Y:S05]  /*5110*/  BRA `(.L_x_2868) ;  /* 0x0000000400147947 */ /* 0x000fea0003800000 */
.L_x_2849:
[----:B------:R-:W-:-:S06]  /*5120*/  UISETP.NE.AND UP0, UPT, UR51, 0x3, UPT ;  /* 0x000000033300788c */ /* 0x000fcc000bf05270 */
[----:B------:R-:W-:-:S13]  /*5130*/  PLOP3.LUT P2, PT, PT, PT, UP0, 0x80, 0x0 ;  /* 0x000000000000781c */ /* 0x000fda0003f4f008 */
[----:B------:R-:W-:Y:S05]  /*5140*/  @!P2 BRA `(.L_x_2886) ;  /* 0x000000000004a947 */ /* 0x000fea0003800000 */
[----:B------:R-:W-:Y:S01]  /*5150*/  BPT.TRAP 0x1 ;  /* 0x000000040000795c */ /* 0x000fe20000300000 */
.L_x_2886:
[----:B------:R-:W-:Y:S01]  /*5160*/  IMAD R89, R19, 0x8, R23 ;  /* 0x0000000813597824 */ /* 0x000fe200078e0217 */
[----:B------:R-:W-:Y:S01]  /*5170*/  SHF.L.U32 R102, R212, 0x1f, RZ ;  /* 0x0000001fd4667819 */ /* 0x000fe200000006ff */
[----:B------:R-:W-:Y:S01]  /*5180*/  BSSY B1, `(.L_x_2887) ;  /* 0x0000004000017945 */ /* 0x000fe20003800000 */
[----:B------:R-:W-:Y:S02]  /*5190*/  SHF.R.S32.HI R99, RZ, 0x1f, R100 ;  /* 0x0000001fff637819 */ /* 0x000fe40000011464 */
[----:B------:R-:W0:Y:S02]  /*51a0*/  SYNCS.PHASECHK.TRANS64.TRYWAIT P1, [R89+URZ+0x22890], R102 ;  /* 0x02289066590075a7 */ /* 0x000e24000802017f */
[----:B0-----:R-:W-:Y:S05]  /*51b0*/  @!P1 BRA `(.L_x_2888) ;  /* 0x000001c400d09947 */ /* 0x001fea0003800000 */
.L_x_3206:
[----:B------:R-:W-:Y:S05]  /*51c0*/  BSYNC B1 ;  /* 0x0000000000017941 */ /* 0x000fea0003800000 */
.L_x_2887:
        /* <DEDUP_REMOVED lines=27> */
.L_x_3210:
        /* <DEDUP_REMOVED lines=13> */
.L_x_2891:
[----:B------:R-:W-:Y:S05]  /*5450*/  BSYNC B1 ;  /* 0x0000000000017941 */ /* 0x000fea0003800000 */
.L_x_2890:
[----:B------:R-:W-:-:S03]  /*5460*/  UMOV UR4, 0xffffffff ;  /* 0xffffffff00047882 */ /* 0x000fc60000000000 */
[----:B------:R-:W-:Y:S05]  /*5470*/  BRA.DIV UR4, `(.L_x_2892) ;  /* 0x000001c6047c7947 */ /* 0x000fea000b800000 */
[----:B--2---:R2:W0:Y:S04]  /*5480*/  SHFL.IDX PT, R33, R34, 0x1, 0x1c1f ;  /* 0x003c1f0022217f89 */ /* 0x00442800000e0000 */
[----:B---34-:R2:W3:Y:S02]  /*5490*/  SHFL.IDX PT, R14, R32, 0x1, 0x1c1f ;  /* 0x003c1f00200e7f89 */ /* 0x0184e400000e0000 */
.L_x_3214:
[----:B------:R-:W-:-:S13]  /*54a0*/  ISETP.GE.AND P1, PT, R35, 0x41, PT ;  /* 0x000000412300780c */ /* 0x000fda0003f26270 */
[----:B------:R-:W-:Y:S05]  /*54b0*/  @!P1 BRA `(.L_x_2868) ;  /* 0x00000000002c9947 */ /* 0x000fea0003800000 */
[----:B------:R-:W-:Y:S02]  /*54c0*/  ULDC UR4, c[0x0][0x2f4] ;  /* 0x0000bd0000047ab9 */ /* 0x000fe40000000800 */
[----:B------:R-:W-:-:S13]  /*54d0*/  ISETP.GE.AND P1, PT, R16, UR4, PT ;  /* 0x0000000410007c0c */ /* 0x000fda000bf26270 */
[----:B-123--:R-:W-:-:S04]  /*54e0*/  @!P1 LEA R34, P3, R16, R14, 0x1 ;  /* 0x0000000e10229211 */ /* 0x00efc800078608ff */
[----:B0-----:R-:W-:Y:S02]  /*54f0*/  @!P1 LEA.HI.X R35, R16, R33, R17, 0x1, P3 ;  /* 0x0000002110239211 */ /* 0x001fe400018f0c11 */
[----:B------:R-:W-:-:S13]  /*5500*/  ISETP.GE.AND P3, PT, R18, UR4, PT ;  /* 0x0000000412007c0c */ /* 0x000fda000bf66270 */
[C---:B------:R-:W-:Y:S02]  /*5510*/  @!P3 LEA R32, P4, R18.reuse, R14, 0x1 ;  /* 0x0000000e1220b211 */ /* 0x040fe400078808ff */
[----:B------:R-:W0:Y:S02]  /*5520*/  @!P1 LDS.128 R12, [R104+0x2000] ;  /* 0x00200000680c9984 */ /* 0x000e240000000c00 */
[----:B------:R-:W-:Y:S02]  /*5530*/  @!P3 LEA.HI.X R33, R18, R33, R207, 0x1, P4 ;  /* 0x000000211221b211 */ /* 0x000fe400020f0ccf */
[----:B0-----:R-:W-:Y:S04]  /*5540*/  @!P1 ST.E.128 desc[UR54][R34.64], R12 ;  /* 0x0000000c22009985 */ /* 0x001fe8000c101d36 */
[----:B------:R-:W0:Y:S04]  /*5550*/  @!P3 LDS.128 R12, [R103+0x2000] ;  /* 0x00200000670cb984 */ /* 0x000e280000000c00 */
[----:B0-----:R0:W-:Y:S02]  /*5560*/  @!P3 ST.E.128 desc[UR54][R32.64], R12 ;  /* 0x0000000c2000b985 */ /* 0x0011e4000c101d36 */
.L_x_2868:
[----:B------:R-:W-:Y:S05]  /*5570*/  BSYNC B0 ;  /* 0x0000000000007941 */ /* 0x000fea0003800000 */
.L_x_2848:
[----:B------:R-:W5:Y:S01]  /*5580*/  S2R R11, SR_TID.X ;  /* 0x00000000000b7919 */ /* 0x000f620000002100 */
[----:B------:R-:W-:Y:S01]  /*5590*/  @!PT LDS RZ, [RZ] ;  /* 0x00000000fffff984 */ /* 0x000fe20000000800 */
[----:B------:R-:W-:Y:S01]  /*55a0*/  @!PT LDS RZ, [RZ] ;  /* 0x00000000fffff984 */ /* 0x000fe20000000800 */
[----:B------:R-:W-:Y:S01]  /*55b0*/  @!PT LDS RZ, [RZ] ;  /* 0x00000000fffff984 */ /* 0x000fe20000000800 */
[----:B------:R-:W-:Y:S01]  /*55c0*/  @!PT LDS RZ, [RZ] ;  /* 0x00000000fffff984 */ /* 0x000fe20000000800 */
[----:B------:R4:W-:Y:S06]  /*55d0*/  MEMBAR.ALL.CTA ;  /* 0x0000000000007992 */ /* 0x0009ec0000008000 */
[----:B----4-:R-:W4:Y:S01]  /*55e0*/  FENCE.VIEW.ASYNC.S ;  /* 0x00000000000073c6 */ /* 0x010f220000000000 */
[----:B------:R-:W-:Y:S05]  /*55f0*/  WARPSYNC.ALL ;  /* 0x0000000000007948 */ /* 0x000fea0003800000 */
[----:B------:R-:W-:Y:S01]  /*5600*/  BSSY B0, `(.L_x_2893) ;  /* 0x0000009000007945 */ /* 0x000fe20003800000 */
[----:B-----5:R-:W-:Y:S01]  /*5610*/  LOP3.LUT R11, R11, 0x7f, RZ, 0xc0, !PT ;  /* 0x0000007f0b0b7812 */ /* 0x020fe200078ec0ff */
[----:B----4-:R4:W-:Y:S03]  /*5620*/  BAR.SYNC.DEFER_BLOCKING R63, 0x80 ;  /* 0x0002003f0000751d */ /* 0x0109e60000010000 */
[----:B------:R-:W-:-:S13]  /*5630*/  ISETP.NE.AND P1, PT, R11, RZ, PT ;  /* 0x000000ff0b00720c */ /* 0x000fda0003f25270 */
[----:B------:R-:W-:-:S05]  /*5640*/  @!P1 VIADD R11, R89, 0x228a0 ;  /* 0x000228a0590b9836 */ /* 0x000fca0000000000 */
[----:B------:R-:W-:-:S04]  /*5650*/  @!P1 PRMT R11, RZ, 0x654, R11 ;  /* 0x00000654ff0b9816 */ /* 0x000fc8000000000b */
[----:B------:R4:W-:Y:S01]  /*5660*/  @!P1 SYNCS.ARRIVE.TRANS64.RED.A1T0 RZ, [R11+URZ], RZ ;  /* 0x000000ff0bff99a7 */ /* 0x0009e2000810043f */
[----:B------:R-:W-:Y:S05]  /*5670*/  @!P2 BRA `(.L_x_2894) ;  /* 0x000000000004a947 */ /* 0x000fea0003800000 */
[----:B------:R-:W-:Y:S01]  /*5680*/  BPT.TRAP 0x1 ;  /* 0x000000040000795c */ /* 0x000fe20000300000 */
.L_x_2894:
[----:B------:R-:W-:Y:S05]  /*5690*/  BSYNC B0 ;  /* 0x0000000000007941 */ /* 0x000fea0003800000 */
.L_x_2893:
[----:B------:R-:W5:Y:S01]  /*56a0*/  SYNCS.PHASECHK.TRANS64.TRYWAIT P2, [R89+URZ+0x228b0], R102 ;  /* 0x0228b066590075a7 */ /* 0x000f62000804017f */
[----:B------:R-:W-:Y:S04]  /*56b0*/  BSSY B0, `(.L_x_2895) ;  /* 0x0000002000007945 */ /* 0x000fe80003800000 */
[----:B-----5:R-:W-:Y:S05]  /*56c0*/  @!P2 BRA `(.L_x_2896) ;  /* 0x000001c40030a947 */ /* 0x020fea0003800000 */
.L_x_3215:
[----:B------:R-:W-:Y:S05]  /*56d0*/  BSYNC B0 ;  /* 0x0000000000007941 */ /* 0x000fea0003800000 */
.L_x_2895:
[----:B------:R-:W-:Y:S01]  /*56e0*/  ULDC.64 UR4, c[0x0][0x328] ;  /* 0x0000ca0000047ab9 */ /* 0x000fe20000000a00 */
[----:B------:R-:W-:Y:S01]  /*56f0*/  IMAD.IADD R98, R98, 0x1, -R205 ;  /* 0x0000000162627824 */ /* 0x000fe200078e0acd */
[----:B------:R-:W-:Y:S01]  /*5700*/  BSSY B0, `(.L_x_2897) ;  /* 0x0000049000007945 */ /* 0x000fe20003800000 */
[----:B------:R-:W-:Y:S01]  /*5710*/  IMAD R99, R99, UR4, RZ ;  /* 0x0000000463637c24 */ /* 0x000fe2000f8e02ff */
[----:B------:R-:W-:Y:S01]  /*5720*/  SHF.R.S32.HI R46, RZ, 0x1f, R4 ;  /* 0x0000001fff2e7819 */ /* 0x000fe20000011404 */
[C---:B0-----:R-:W-:Y:S01]  /*5730*/  IMAD.WIDE.U32 R12, R100.reuse, UR4, RZ ;  /* 0x00000004640c7c25 */ /* 0x041fe2000f8e00ff */
[----:B------:R-:W-:Y:S02]  /*5740*/  SHF.R.S32.HI R48, RZ, 0x1f, R209 ;  /* 0x0000001fff307819 */ /* 0x000fe400000114d1 */
[----:B-1----:R-:W-:Y:S01]  /*5750*/  SHF.R.S32.HI R93, RZ, 0x1f, R208 ;  /* 0x0000001fff5d7819 */ /* 0x002fe200000114d0 */
[----:B------:R-:W-:Y:S01]  /*5760*/  IMAD R99, R100, UR5, R99 ;  /* 0x0000000564637c24 */ /* 0x000fe2000f8e0263 */
[----:B------:R-:W-:Y:S01]  /*5770*/  ULDC.64 UR4, c[0x0][0x338] ;  /* 0x0000ce0000047ab9 */ /* 0x000fe20000000a00 */
[----:B------:R-:W-:Y:S01]  /*5780*/  SHF.R.S32.HI R94, RZ, 0x1f, R211 ;  /* 0x0000001fff5e7819 */ /* 0x000fe200000114d3 */
[----:B---3--:R-:W-:Y:S01]  /*5790*/  IMAD R14, R95, UR4, RZ ;  /* 0x000000045f0e7c24 */ /* 0x008fe2000f8e02ff */
[----:B------:R-:W-:Y:S01]  /*57a0*/  SHF.R.S32.HI R95, RZ, 0x1f, R210 ;  /* 0x0000001fff5f7819 */ /* 0x000fe200000114d2 */
[----:B------:R-:W-:Y:S01]  /*57b0*/  IMAD.IADD R13, R13, 0x1, R99 ;  /* 0x000000010d0d7824 */ /* 0x000fe200078e0263 */
[----:B------:R-:W-:Y:S01]  /*57c0*/  SHF.R.S32.HI R96, RZ, 0x1f, R3 ;  /* 0x0000001fff607819 */ /* 0x000fe20000011403 */
[----:B----4-:R-:W-:-:S02]  /*57d0*/  IMAD R11, R101, UR5, R14 ;  /* 0x00000005650b7c24 */ /* 0x010fc4000f8e020e */
[----:B------:R-:W-:Y:S01]  /*57e0*/  IMAD.WIDE.U32 R12, R101, UR4, R12 ;  /* 0x00000004650c7c25 */ /* 0x000fe2000f8e000c */
[----:B------:R-:W-:-:S03]  /*57f0*/  ULDC.64 UR4, c[0x0][0x330] ;  /* 0x0000cc0000047ab9 */ /* 0x000fc60000000a00 */
[----:B------:R-:W-:Y:S02]  /*5800*/  IMAD R15, R62, UR4, RZ ;  /* 0x000000043e0f7c24 */ /* 0x000fe4000f8e02ff */
[----:B------:R-:W-:Y:S02]  /*5810*/  IMAD.IADD R13, R13, 0x1, R11 ;  /* 0x000000010d0d7824 */ /* 0x000fe400078e020b */
[C---:B------:R-:W-:Y:S02]  /*5820*/  IMAD R15, R122.reuse, UR5, R15 ;  /* 0x000000057a0f7c24 */ /* 0x040fe4000f8e020f */
[----:B------:R-:W-:Y:S01]  /*5830*/  IMAD.WIDE.U32 R12, R122, UR4, R12 ;  /* 0x000000047a0c7c25 */ /* 0x000fe2000f8e000c */
[----:B------:R-:W-:-:S03]  /*5840*/  ULDC.64 UR4, c[0x0][0x318] ;  /* 0x0000c60000047ab9 */ /* 0x000fc60000000a00 */
[----:B------:R-:W-:Y:S01]  /*5850*/  IMAD R11, R19, 0x6000, R69 ;  /* 0x00006000130b7824 */ /* 0x000fe200078e0245 */
[----:B------:R-:W-:Y:S02]  /*5860*/  IADD3 R13, R13, R15, RZ ;  /* 0x0000000f0d0d7210 */ /* 0x000fe40007ffe0ff */
[----:B------:R-:W-:Y:S01]  /*5870*/  LEA R42, P2, R12, UR4, 0x1 ;  /* 0x000000040c2a7c11 */ /* 0x000fe2000f8408ff */
[----:B------:R-:W-:-:S03]  /*5880*/  IMAD R50, R11, 0x2, R25 ;  /* 0x000000020b327824 */ /* 0x000fc600078e0219 */
[----:B------:R-:W-:Y:S01]  /*5890*/  LEA.HI.X R43, R12, UR5, R13, 0x1, P2 ;  /* 0x000000050c2b7c11 */ /* 0x000fe200090f0c0d */
[----:B------:R-:W-:Y:S01]  /*58a0*/  IMAD.IADD R12, R66, 0x1, R11 ;  /* 0x00000001420c7824 */ /* 0x000fe200078e020b */
[----:B------:R-:W-:Y:S01]  /*58b0*/  ISETP.GE.AND P2, PT, R98, 0x1, PT ;  /* 0x000000016200780c */ /* 0x000fe20003f46270 */
[----:B------:R0:W1:Y:S02]  /*58c0*/  SHFL.IDX PT, R47, R42, RZ, 0x1c1f ;  /* 0x001c1fff2a2f7589 */ /* 0x00006400000e0000 */
[----:B------:R-:W-:Y:S02]  /*58d0*/  IMAD R51, R12, 0x2, R25 ;  /* 0x000000020c337824 */ /* 0x000fe400078e0219 */
        /* <DEDUP_REMOVED lines=13> */
[----:B0-----:R-:W-:Y:S01]  /*59b0*/  @P4 ST.E.128 desc[UR54][R32.64], R12 ;  /* 0x0000000c20004985 */ /* 0x001fe2000c101d36 */
[----:B------:R-:W-:-:S03]  /*59c0*/  ISETP.NE.AND P4, PT, R85, RZ, PT ;  /* 0x000000ff5500720c */ /* 0x000fc60003f85270 */
[----:B------:R-:W0:Y:S10]  /*59d0*/  @P3 LDS.128 R12, [R51] ;  /* 0x00000000330c3984 */ /* 0x000e340000000c00 */
[----:B------:R-:W-:-:S04]  /*59e0*/  @P4 LEA R36, P5, R4, R47, 0x1 ;  /* 0x0000002f04244211 */ /* 0x000fc800078a08ff */
[----:B------:R-:W-:Y:S01]  /*59f0*/  @P4 LEA.HI.X R37, R4, R45, R46, 0x1, P5 ;  /* 0x0000002d04254211 */ /* 0x000fe200028f0c2e */
[----:B0-----:R-:W-:Y:S01]  /*5a00*/  @P3 ST.E.128 desc[UR54][R40.64], R12 ;  /* 0x0000000c28003985 */ /* 0x001fe2000c101d36 */
[----:B------:R-:W-:-:S03]  /*5a10*/  ISETP.NE.AND P3, PT, R86, RZ, PT ;  /* 0x000000ff5600720c */ /* 0x000fc60003f65270 */
[----:B------:R-:W0:Y:S10]  /*5a20*/  @P2 LDS.128 R12, [R50+0x3000] ;  /* 0x00300000320c2984 */ /* 0x000e340000000c00 */
        /* <DEDUP_REMOVED lines=13> */
[----:B------:R-:W-:-:S03]  /*5b00*/  ISETP.GT.AND P3, PT, R11, -0x1, PT ;  /* 0xffffffff0b00780c */ /* 0x000fc60003f64270 */
[----:B------:R-:W0:Y:S10]  /*5b10*/  @P2 LDS.128 R12, [R51+0x6000] ;  /* 0x00600000330c2984 */ /* 0x000e340000000c00 */
[----:B------:R-:W-:-:S04]  /*5b20*/  @!P3 LEA R34, P5, R210, R47, 0x1 ;  /* 0x0000002fd222b211 */ /* 0x000fc800078a08ff */
[----:B------:R-:W-:Y:S01]  /*5b30*/  @!P3 LEA.HI.X R35, R210, R45, R95, 0x1, P5 ;  /* 0x0000002dd223b211 */ /* 0x000fe200028f0c5f */
[----:B0-----:R-:W-:Y:S04]  /*5b40*/  @P2 ST.E.128 desc[UR54][R32.64], R12 ;  /* 0x0000000c20002985 */ /* 0x001fe8000c101d36 */
[----:B------:R-:W0:Y:S04]  /*5b50*/  @P4 LDS.128 R12, [R50+0x9000] ;  /* 0x00900000320c4984 */ /* 0x000e280000000c00 */
[----:B0-----:R-:W-:Y:S04]  /*5b60*/  @P4 ST.E.128 desc[UR54][R40.64], R12 ;  /* 0x0000000c28004985 */ /* 0x001fe8000c101d36 */
[----:B------:R-:W0:Y:S04]  /*5b70*/  @!P3 LDS.128 R12, [R51+0x9000] ;  /* 0x00900000330cb984 */ /* 0x000e280000000c00 */
[----:B0-----:R0:W-:Y:S02]  /*5b80*/  @!P3 ST.E.128 desc[UR54][R34.64], R12 ;  /* 0x0000000c2200b985 */ /* 0x0011e4000c101d36 */
.L_x_2898:
[----:B------:R-:W-:Y:S05]  /*5b90*/  BSYNC B0 ;  /* 0x0000000000007941 */ /* 0x000fea0003800000 */
.L_x_2897:
[----:B------:R-:W-:Y:S01]  /*5ba0*/  ISETP.GE.AND P2, PT, R98, 0x41, PT ;  /* 0x000000416200780c */ /* 0x000fe20003f46270 */
[----:B------:R4:W0:Y:S01]  /*5bb0*/  SHFL.IDX PT, R11, R43, 0x1, 0x1c1f ;  /* 0x003c1f002b0b7f89 */ /* 0x00082200000e0000 */
[----:B------:R-:W-:Y:S03]  /*5bc0*/  BSSY B0, `(.L_x_2899) ;  /* 0x0000033000007945 */ /* 0x000fe60003800000 */
[----:B--2---:R4:W2:Y:S08]  /*5bd0*/  SHFL.IDX PT, R49, R42, 0x1, 0x1c1f ;  /* 0x003c1f002a317f89 */ /* 0x0048b000000e0000 */
[----:B----4-:R-:W-:Y:S05]  /*5be0*/  @!P2 BRA `(.L_x_2900) ;  /* 0x0000000000c0a947 */ /* 0x010fea0003800000 */
[----:B------:R-:W-:Y:S02]  /*5bf0*/  P2R R98, PR, RZ, 0x1 ;  /* 0x00000001ff627803 */ /* 0x000fe40000000000 */
[----:B------:R-:W-:Y:S02]  /*5c00*/  ISETP.NE.AND P0, PT, R84, RZ, PT ;  /* 0x000000ff5400720c */ /* 0x000fe40003f05270 */
[----:B0-----:R-:W-:Y:S02]  /*5c10*/  PRMT R34, R6, 0x8880, RZ ;  /* 0x0000888006227816 */ /* 0x001fe400000000ff */
[----:B------:R-:W-:Y:S02]  /*5c20*/  P2R R97, PR, RZ, 0x2 ;  /* 0x00000002ff617803 */ /* 0x000fe40000000000 */
[----:B------:R-:W-:-:S07]  /*5c30*/  P2R R35, PR, RZ, 0x1 ;  /* 0x00000001ff237803 */ /* 0x000fce0000000000 */
[----:B--2---:R-:W-:-:S04]  /*5c40*/  @P0 LEA R44, P2, R3, R49, 0x1 ;  /* 0x00000031032c0211 */ /* 0x004fc800078408ff */
[----:B---3--:R-:W-:Y:S02]  /*5c50*/  @P0 LEA.HI.X R45, R3, R11, R96, 0x1, P2 ;  /* 0x0000000b032d0211 */ /* 0x008fe400010f0c60 */
[----:B------:R-:W-:-:S13]  /*5c60*/  ISETP.NE.AND P2, PT, R85, RZ, PT ;  /* 0x000000ff5500720c */ /* 0x000fda0003f45270 */
[----:B------:R-:W-:-:S04]  /*5c70*/  @P2 LEA R40, P3, R4, R49, 0x1 ;  /* 0x0000003104282211 */ /* 0x000fc800078608ff */
[----:B------:R-:W-:Y:S02]  /*5c80*/  @P2 LEA.HI.X R41, R4, R11, R46, 0x1, P3 ;  /* 0x0000000b04292211 */ /* 0x000fe400018f0c2e */
[----:B------:R-:W-:-:S13]  /*5c90*/  ISETP.NE.AND P3, PT, R82, RZ, PT ;  /* 0x000000ff5200720c */ /* 0x000fda0003f65270 */
[----:B------:R-:W0:Y:S01]  /*5ca0*/  @P3 LDS.128 R12, [R50+0x2000] ;  /* 0x00200000320c3984 */ /* 0x000e220000000c00 */
[----:B------:R-:W-:-:S04]  /*5cb0*/  @P3 LEA R32, P4, R16, R49, 0x1 ;  /* 0x0000003110203211 */ /* 0x000fc800078808ff */
[----:B------:R-:W-:-:S05]  /*5cc0*/  @P3 LEA.HI.X R33, R16, R11, R17, 0x1, P4 ;  /* 0x0000000b10213211 */ /* 0x000fca00020f0c11 */
[----:B0-----:R0:W-:Y:S01]  /*5cd0*/  @P3 ST.E.128 desc[UR54][R32.64], R12 ;  /* 0x0000000c20003985 */ /* 0x0011e2000c101d36 */
[----:B------:R-:W-:-:S13]  /*5ce0*/  ISETP.NE.AND P3, PT, R86, RZ, PT ;  /* 0x000000ff5600720c */ /* 0x000fda0003f65270 */
[----:B------:R-:W-:-:S04]  /*5cf0*/  @P3 LEA R46, P4, R209, R49, 0x1 ;  /* 0x00000031d12e3211 */ /* 0x000fc800078808ff */
[----:B-1----:R-:W-:Y:S01]  /*5d00*/  @P3 LEA.HI.X R47, R209, R11, R48, 0x1, P4 ;  /* 0x0000000bd12f3211 */ /* 0x002fe200020f0c30 */
[----:B0-----:R-:W-:Y:S01]  /*5d10*/  IMAD.MOV.U32 R12, RZ, RZ, R34 ;  /* 0x000000ffff0c7224 */ /* 0x001fe200078e0022 */
[----:B------:R-:W-:-:S13]  /*5d20*/  ISETP.NE.AND P4, PT, R87, RZ, PT ;  /* 0x000000ff5700720c */ /* 0x000fda0003f85270 */
[----:B------:R-:W-:-:S04]  /*5d30*/  @P4 LEA R42, P5, R208, R49, 0x1 ;  /* 0x00000031d02a4211 */ /* 0x000fc800078a08ff */
[----:B------:R-:W-:Y:S02]  /*5d40*/  @P4 LEA.HI.X R43, R208, R11, R93, 0x1, P5 ;  /* 0x0000000bd02b4211 */ /* 0x000fe400028f0c5d */
[----:B------:R-:W-:-:S13]  /*5d50*/  ISETP.NE.AND P5, PT, R88, RZ, PT ;  /* 0x000000ff5800720c */ /* 0x000fda0003fa5270 */
[----:B------:R-:W-:-:S04]  /*5d60*/  @P5 LEA R38, P6, R211, R49, 0x1 ;  /* 0x00000031d3265211 */ /* 0x000fc800078c08ff */
[----:B------:R-:W-:Y:S02]  /*5d70*/  @P5 LEA.HI.X R39, R211, R11, R94, 0x1, P6 ;  /* 0x0000000bd3275211 */ /* 0x000fe400030f0c5e */
[----:B------:R-:W-:-:S13]  /*5d80*/  ISETP.GT.AND P6, PT, R12, -0x1, PT ;  /* 0xffffffff0c00780c */ /* 0x000fda0003fc4270 */
[----:B------:R-:W-:-:S04]  /*5d90*/  @!P6 LEA R36, P1, R210, R49, 0x1 ;  /* 0x00000031d224e211 */ /* 0x000fc800078208ff */
[----:B------:R-:W-:Y:S02]  /*5da0*/  @!P6 LEA.HI.X R37, R210, R11, R95, 0x1, P1 ;  /* 0x0000000bd225e211 */ /* 0x000fe400008f0c5f */
[----:B------:R-:W-:-:S13]  /*5db0*/  ISETP.NE.AND P1, PT, R83, RZ, PT ;  /* 0x000000ff5300720c */ /* 0x000fda0003f25270 */
[----:B------:R-:W0:Y:S01]  /*5dc0*/  @P1 LDS.128 R12, [R51+0x2000] ;  /* 0x00200000330c1984 */ /* 0x000e220000000c00 */
[----:B------:R-:W-:-:S04]  /*5dd0*/  @P1 LEA R48, P0, R18, R49, 0x1 ;  /* 0x0000003112301211 */ /* 0x000fc800078008ff */
[----:B------:R-:W-:Y:S02]  /*5de0*/  @P1 LEA.HI.X R49, R18, R11, R207, 0x1, P0 ;  /* 0x0000000b12311211 */ /* 0x000fe400000f0ccf */
[----:B------:R-:W-:-:S03]  /*5df0*/  ISETP.NE.AND P0, PT, R35, RZ, PT ;  /* 0x000000ff2300720c */ /* 0x000fc60003f05270 */
[----:B0-----:R-:W-:Y:S01]  /*5e00*/  @P1 ST.E.128 desc[UR54][R48.64], R12 ;  /* 0x0000000c30001985 */ /* 0x001fe2000c101d36 */
[----:B------:R-:W-:-:S09]  /*5e10*/  ISETP.NE.AND P1, PT, R97, RZ, PT ;  /* 0x000000ff6100720c */ /* 0x000fd20003f25270 */
[----:B------:R-:W0:Y:S04]  /*5e20*/  @P0 LDS.128 R12, [R50+0x5000] ;  /* 0x00500000320c0984 */ /* 0x000e280000000c00 */
[----:B0-----:R-:W-:Y:S01]  /*5e30*/  @P0 ST.E.128 desc[UR54][R44.64], R12 ;  /* 0x0000000c2c000985 */ /* 0x001fe2000c101d36 */
[----:B------:R-:W-:-:S03]  /*5e40*/  ISETP.NE.AND P0, PT, R98, RZ, PT ;  /* 0x000000ff6200720c */ /* 0x000fc60003f05270 */
[----:B------:R-:W0:Y:S04]  /*5e50*/  @P2 LDS.128 R12, [R51+0x5000] ;  /* 0x00500000330c2984 */ /* 0x000e280000000c00 */
[----:B0-----:R-:W-:Y:S04]  /*5e60*/  @P2 ST.E.128 desc[UR54][R40.64], R12 ;  /* 0x0000000c28002985 */ /* 0x001fe8000c101d36 */
[----:B------:R-:W0:Y:S04]  /*5e70*/  @P3 LDS.128 R12, [R50+0x8000] ;  /* 0x00800000320c3984 */ /* 0x000e280000000c00 */
[----:B0-----:R-:W-:Y:S04]  /*5e80*/  @P3 ST.E.128 desc[UR54][R46.64], R12 ;  /* 0x0000000c2e003985 */ /* 0x001fe8000c101d36 */
[----:B------:R-:W0:Y:S04]  /*5e90*/  @P4 LDS.128 R12, [R51+0x8000] ;  /* 0x00800000330c4984 */ /* 0x000e280000000c00 */
[----:B0-----:R-:W-:Y:S04]  /*5ea0*/  @P4 ST.E.128 desc[UR54][R42.64], R12 ;  /* 0x0000000c2a004985 */ /* 0x001fe8000c101d36 */
[----:B------:R-:W0:Y:S04]  /*5eb0*/  @P5 LDS.128 R32, [R50+0xb000] ;  /* 0x00b0000032205984 */ /* 0x000e280000000c00 */
[----:B0-----:R-:W-:Y:S04]  /*5ec0*/  @P5 ST.E.128 desc[UR54][R38.64], R32 ;  /* 0x0000002026005985 */ /* 0x001fe8000c101d36 */
[----:B------:R-:W0:Y:S04]  /*5ed0*/  @!P6 LDS.128 R12, [R51+0xb000] ;  /* 0x00b00000330ce984 */ /* 0x000e280000000c00 */
[----:B0-----:R4:W-:Y:S02]  /*5ee0*/  @!P6 ST.E.128 desc[UR54][R36.64], R12 ;  /* 0x0000000c2400e985 */ /* 0x0019e4000c101d36 */
.L_x_2900:
[----:B------:R-:W-:Y:S05]  /*5ef0*/  BSYNC B0 ;  /* 0x0000000000007941 */ /* 0x000fea0003800000 */
.L_x_2899:
[----:B------:R-:W-:Y:S01]  /*5f00*/  @!PT LDS RZ, [RZ] ;  /* 0x00000000fffff984 */ /* 0x000fe20000000800 */
[----:B------:R-:W-:Y:S01]  /*5f10*/  @!PT LDS RZ, [RZ] ;  /* 0x00000000fffff984 */ /* 0x000fe20000000800 */
[----:B------:R-:W-:Y:S01]  /*5f20*/  @!PT LDS RZ, [RZ] ;  /* 0x00000000fffff984 */ /* 0x000fe20000000800 */
[----:B------:R-:W-:Y:S01]  /*5f30*/  @!PT LDS RZ, [RZ] ;  /* 0x00000000fffff984 */ /* 0x000fe20000000800 */
[----:B------:R5:W-:Y:S06]  /*5f40*/  MEMBAR.ALL.CTA ;  /* 0x0000000000007992 */ /* 0x000bec0000008000 */
[----:B-----5:R-:W5:Y:S01]  /*5f50*/  FENCE.VIEW.ASYNC.S ;  /* 0x00000000000073c6 */ /* 0x020f620000000000 */
[----:B------:R-:W-:Y:S01]  /*5f60*/  @!P1 VIADD R89, R89, 0x228c0 ;  /* 0x000228c059599836 */ /* 0x000fe20000000000 */
[----:B-----5:R0:W-:Y:S01]  /*5f70*/  BAR.SYNC.DEFER_BLOCKING R63, 0x80 ;  /* 0x0002003f0000751d */ /* 0x0201e20000010000 */
[----:B------:R-:W-:Y:S01]  /*5f80*/  ISETP.NE.AND P2, PT, R92, RZ, PT ;  /* 0x000000ff5c00720c */ /* 0x000fe20003f45270 */
[----:B------:R-:W-:-:S02]  /*5f90*/  VIADD R19, R19, 0x1 ;  /* 0x0000000113137836 */ /* 0x000fc40000000000 */
[----:B------:R-:W-:-:S04]  /*5fa0*/  @!P1 PRMT R89, RZ, 0x654, R89 ;  /* 0x00000654ff599816 */ /* 0x000fc80000000059 */
[----:B------:R1:W-:Y:S01]  /*5fb0*/  @!P1 SYNCS.ARRIVE.TRANS64.RED.A1T0 RZ, [R89+URZ], RZ ;  /* 0x000000ff59ff99a7 */ /* 0x0003e2000810043f */
[----:B------:R-:W-:-:S04]  /*5fc0*/  ISETP.NE.AND P1, PT, R19, 0x2, PT ;  /* 0x000000021300780c */ /* 0x000fc80003f25270 */
[----:B0-----:R-:W-:Y:S02]  /*5fd0*/  SEL R11, RZ, 0x1, P1 ;  /* 0x00000001ff0b7807 */ /* 0x001fe40000800000 */
[----:B------:R-:W-:Y:S02]  /*5fe0*/  SEL R19, R19, RZ, P1 ;  /* 0x000000ff13137207 */ /* 0x000fe40000800000 */
[----:B------:R-:W-:Y:S01]  /*5ff0*/  LOP3.LUT R212, R212, R11, RZ, 0x3c, !PT ;  /* 0x0000000bd4d47212 */ /* 0x000fe200078e3cff */
[----:B-1----:R-:W-:Y:S06]  /*6000*/  @P2 BRA `(.L_x_2901) ;  /* 0xffffffc4004c2947 */ /* 0x002fec000383ffff */
[----:B----4-:R-:W0:Y:S01]  /*6010*/  S2R R12, SR_TID.X ;  /* 0x00000000000c7919 */ /* 0x010e220000002100 */
[----:B------:R-:W-:Y:S02]  /*6020*/  PLOP3.LUT P0, PT, PT, PT, PT, 0x8, 0x0 ;  /* 0x000000000000781c */ /* 0x000fe40003f0e170 */
[----:B0-----:R-:W-:-:S04]  /*6030*/  SHF.R.U32.HI R12, RZ, 0x7, R12 ;  /* 0x00000007ff0c7819 */ /* 0x001fc8000001160c */
[----:B------:R-:W-:-:S13]  /*6040*/  ISETP.NE.AND P2, PT, R12, 0x1, PT ;  /* 0x000000010c00780c */ /* 0x000fda0003f45270 */
[----:B------:R-:W-:Y:S05]  /*6050*/  @!P2 WARPSYNC.ALL ;  /* 0x000000000000a948 */ /* 0x000fea0003800000 */
[----:B------:R-:W-:Y:S06]  /*6060*/  @!P2 BAR.ARV 0x9, 0x100 ;  /* 0x024400000000ab1d */ /* 0x000fec0000002000 */
.L_x_2843:
[----:B------:R-:W0:Y:S01]  /*6070*/  LDC R0, c[0x0][0x448] ;  /* 0x00011200ff007b82 */ /* 0x000e220000000800 */
[----:B------:R-:W-:-:S07]  /*6080*/  IADD3 R5, R204, 0x1, -R203 ;  /* 0x00000001cc057810 */ /* 0x000fce0007ffe8cb */
[----:B------:R-:W1:Y:S01]  /*6090*/  LDC.64 R6, c[0x0][0x9e0] ;  /* 0x00027800ff067b82 */ /* 0x000e620000000a00 */
[----:B0-----:R-:W-:Y:S01]  /*60a0*/  ISETP.NE.AND P1, PT, R0, 0x1, PT ;  /* 0x000000010000780c */ /* 0x001fe20003f25270 */
[----:B------:R-:W-:Y:S01]  /*60b0*/  VIADD R0, R214, 0x7f ;  /* 0x0000007fd6007836 */ /* 0x000fe20000000000 */
[----:B-1----:R-:W-:-:S11]  /*60c0*/  ISETP.GE.AND P2, PT, R7, 0x1, PT ;  /* 0x000000010700780c */ /* 0x002fd60003f46270 */
[----:B------:R-:W0:Y:S08]  /*60d0*/  @P1 LDC R3, c[0x0][0x44c] ;  /* 0x00011300ff031b82 */ /* 0x000e300000000800 */
[----:B------:R-:W1:Y:S01]  /*60e0*/  @P1 LDC R4, c[0x0][0x450] ;  /* 0x00011400ff041b82 */ /* 0x000e620000000800 */
[----:B0-----:R-:W-:-:S05]  /*60f0*/  @P1 IMAD.HI.U32 R3, R0, R3, RZ ;  /* 0x0000000300031227 */ /* 0x001fca00078e00ff */
[----:B-1----:R-:W-:-:S05]  /*6100*/  @P1 SHF.R.U32.HI R0, RZ, R4, R3 ;  /* 0x00000004ff001219 */ /* 0x002fca0000011603 */
[----:B------:R-:W-:Y:S01]  /*6110*/  IMAD.IADD R5, R5, 0x1, R0 ;  /* 0x0000000105057824 */ /* 0x000fe200078e0200 */
[----:B------:R-:W-:Y:S06]  /*6120*/  @P0 BRA `(.L_x_2902) ;  /* 0x00000000000c0947 */ /* 0x000fec0003800000 */
[----:B------:R-:W0:Y:S01]  /*6130*/  FENCE.VIEW.ASYNC.G ;  /* 0x00000000000073c6 */ /* 0x000e220000000100 */
[----:B------:R-:W-:Y:S05]  /*6140*/  WARPSYNC.ALL ;  /* 0x0000000000007948 */ /* 0x000fea0003800000 */
[----:B0-----:R-:W-:Y:S06]  /*6150*/  BAR.ARV 0xc, 0x180 ;  /* 0x0306000000007b1d */ /* 0x001fec0000002000 */
.L_x_2902:
[----:B------:R-:W-:Y:S01]  /*6160*/  IMAD.IADD R0, R5, 0x1, R6 ;  /* 0x0000000105007824 */ /* 0x000fe200078e0206 */
[----:B------:R-:W-:Y:S06]  /*6170*/  @!P2 BRA `(.L_x_2903) ;  /* 0x000000000048a947 */ /* 0x000fec0003800000 */
[C---:B------:R-:W-:Y:S01]  /*6180*/  ISETP.GT.AND P0, PT, R5.reuse, RZ, PT ;  /* 0x000000ff0500720c */ /* 0x040fe20003f04270 */
[----:B------:R-:W-:Y:S01]  /*6190*/  BSSY B0, `(.L_x_2904) ;  /* 0x000000e000007945 */ /* 0x000fe20003800000 */
[----:B------:R-:W-:-:S11]  /*61a0*/  VIADD R3, R5, 0xffffffff ;  /* 0xffffffff05037836 */ /* 0x000fd60000000000 */
[----:B------:R-:W-:Y:S05]  /*61b0*/  @P0 BRA `(.L_x_2905) ;  /* 0x00000000001c0947 */ /* 0x000fea0003800000 */
[----:B------:R-:W-:Y:S02]  /*61c0*/  ISETP.NE.AND P0, PT, R7, 0x1, PT ;  /* 0x000000010700780c */ /* 0x000fe40003f05270 */
[----:B------:R-:W-:-:S11]  /*61d0*/  IADD3 R3, -R5, RZ, RZ ;  /* 0x000000ff05037210 */ /* 0x000fd60007ffe1ff */
[----:B------:R-:W0:Y:S02]  /*61e0*/  @P0 LDC.64 R8, c[0x0][0x9e8] ;  /* 0x00027a00ff080b82 */ /* 0x000e240000000a00 */
[----:B0-----:R-:W-:-:S05]  /*61f0*/  @P0 IMAD.HI.U32 R4, R3, R8, RZ ;  /* 0x0000000803040227 */ /* 0x001fca00078e00ff */
[----:B------:R-:W-:-:S04]  /*6200*/  @P0 SHF.R.U32.HI R3, RZ, R9, R4 ;  /* 0x00000009ff030219 */ /* 0x000fc80000011604 */
[----:B------:R-:W-:Y:S01]  /*6210*/  LOP3.LUT R3, RZ, R3, RZ, 0x33, !PT ;  /* 0x00000003ff037212 */ /* 0x000fe200078e33ff */
[----:B------:R-:W-:Y:S06]  /*6220*/  BRA `(.L_x_2906) ;  /* 0x0000000000107947 */ /* 0x000fec0003800000 */
.L_x_2905:
[----:B------:R-:W-:-:S13]  /*6230*/  ISETP.NE.AND P0, PT, R7, 0x1, PT ;  /* 0x000000010700780c */ /* 0x000fda0003f05270 */
[----:B------:R-:W0:Y:S02]  /*6240*/  @P0 LDC.64 R4, c[0x0][0x9e8] ;  /* 0x00027a00ff040b82 */ /* 0x000e240000000a00 */
[----:B0-----:R-:W-:-:S05]  /*6250*/  @P0 IMAD.HI.U32 R4, R3, R4, RZ ;  /* 0x0000000403040227 */ /* 0x001fca00078e00ff */
[----:B------:R-:W-:-:S07]  /*6260*/  @P0 SHF.R.U32.HI R3, RZ, R5, R4 ;  /* 0x00000005ff030219 */ /* 0x000fce0000011604 */
.L_x_2906:
[----:B------:R-:W-:Y:S05]  /*6270*/  BSYNC B0 ;  /* 0x0000000000007941 */ /* 0x000fea0003800000 */
.L_x_2904:
[----:B------:R-:W-:-:S05]  /*6280*/  IMAD R3, R3, R7, R7 ;  /* 0x0000000703037224 */ /* 0x000fca00078e0207 */
[----:B------:R-:W-:-:S07]  /*6290*/  VIMNMX R0, R0, R3, PT ;  /* 0x0000000300007248 */ /* 0x000fce0003fe0100 */
.L_x_2903:
[----:B------:R-:W0:Y:S01]  /*62a0*/  @P1 LDC R3, c[0x0][0x44c] ;  /* 0x00011300ff031b82 */ /* 0x000e220000000800 */
[----:B------:R-:W-:Y:S01]  /*62b0*/  VIADD R0, R0, 0x5f ;  /* 0x0000005f00007836 */ /* 0x000fe20000000000 */
[----:B------:R-:W-:Y:S01]  /*62c0*/  ULDC UR4, c[0x0][0x9dc] ;  /* 0x0002770000047ab9 */ /* 0x000fe20000000800 */
[----:B------:R-:W-:Y:S02]  /*62d0*/  IMAD.MOV.U32 R4, RZ, RZ, R214 ;  /* 0x000000ffff047224 */ /* 0x000fe400078e00d6 */
[----:B------:R-:W-:-:S03]  /*62e0*/  IMAD.HI R0, R0, 0x2aaaaaab, RZ ;  /* 0x2aaaaaab00007827 */ /* 0x000fc600078e02ff */
[----:B------:R-:W1:Y:S01]  /*62f0*/  @P1 LDC R6, c[0x0][0x450] ;  /* 0x00011400ff061b82 */ /* 0x000e620000000800 */
[----:B0-----:R-:W-:Y:S01]  /*6300*/  @P1 IMAD.HI.U32 R5, R214, R3, RZ ;  /* 0x00000003d6051227 */ /* 0x001fe200078e00ff */
[----:B------:R-:W-:-:S04]  /*6310*/  SHF.R.U32.HI R3, RZ, 0x1f, R0 ;  /* 0x0000001fff037819 */ /* 0x000fc80000011600 */
[----:B------:R-:W-:Y:S02]  /*6320*/  LEA.HI.SX32 R3, R0, R3, 0x1c ;  /* 0x0000000300037211 */ /* 0x000fe400078fe2ff */
[----:B-1----:R-:W-:Y:S02]  /*6330*/  @P1 SHF.R.U32.HI R4, RZ, R6, R5 ;  /* 0x00000006ff041219 */ /* 0x002fe40000011605 */
[----:B------:R-:W-:-:S03]  /*6340*/  VIMNMX R176, R176, R3, PT ;  /* 0x00000003b0b07248 */ /* 0x000fc60003fe0100 */
        /* <DEDUP_REMOVED lines=13> */
.L_x_2909:
[----:B------:R-:W-:-:S13]  /*6420*/  ISETP.NE.AND P0, PT, R7, 0x1, PT ;  /* 0x000000010700780c */ /* 0x000fda0003f05270 */
[----:B------:R-:W0:Y:S02]  /*6430*/  @P0 LDC.64 R4, c[0x0][0x9e8] ;  /* 0x00027a00ff040b82 */ /* 0x000e240000000a00 */
[----:B0-----:R-:W-:-:S05]  /*6440*/  @P0 IMAD.HI.U32 R4, R29, R4, RZ ;  /* 0x000000041d040227 */ /* 0x001fca00078e00ff */
[----:B------:R-:W-:-:S07]  /*6450*/  @P0 SHF.R.U32.HI R29, RZ, R5, R4 ;  /* 0x00000005ff1d0219 */ /* 0x000fce0000011604 */
.L_x_2910:
[----:B------:R-:W-:Y:S05]  /*6460*/  BSYNC B0 ;  /* 0x0000000000007941 */ /* 0x000fea0003800000 */
.L_x_2908:
[----:B------:R-:W-:-:S05]  /*6470*/  IMAD R29, R29, R7, RZ ;  /* 0x000000071d1d7224 */ /* 0x000fca00078e02ff */
[----:B------:R-:W-:-:S07]  /*6480*/  VIMNMX R0, R0, R29, !PT ;  /* 0x0000001d00007248 */ /* 0x000fce0007fe0100 */
.L_x_2907:
[----:B------:R-:W-:Y:S01]  /*6490*/  IMAD.HI R0, R0, 0x2aaaaaab, RZ ;  /* 0x2aaaaaab00007827 */ /* 0x000fe200078e02ff */
[----:B------:R-:W-:Y:S02]  /*64a0*/  PLOP3.LUT P0, PT, PT, PT, PT, 0x80, 0x0 ;  /* 0x000000000000781c */ /* 0x000fe40003f0f070 */
[----:B------:R-:W-:Y:S02]  /*64b0*/  CS2R R12, SRZ ;  /* 0x00000000000c7805 */ /* 0x000fe4000001ff00 */
[----:B------:R-:W-:Y:S02]  /*64c0*/  CS2R R152, SRZ ;  /* 0x0000000000987805 */ /* 0x000fe4000001ff00 */
[----:B------:R-:W-:Y:S02]  /*64d0*/  CS2R R148, SRZ ;  /* 0x0000000000947805 */ /* 0x000fe4000001ff00 */
        /* <DEDUP_REMOVED lines=8> */
[----:B------:R-:W-:-:S02]  /*6560*/  VIMNMX R6, RZ, R4, !PT ;  /* 0x00000004ff067248 */ /* 0x000fc40007fe0100 */
[----:B------:R-:W-:Y:S02]  /*6570*/  CS2R R112, SRZ ;  /* 0x0000000000707805 */ /* 0x000fe4000001ff00 */
[----:B------:R-:W-:Y:S02]  /*6580*/  CS2R R108, SRZ ;  /* 0x00000000006c7805 */ /* 0x000fe4000001ff00 */
[----:B------:R-:W-:Y:S02]  /*6590*/  CS2R R136, SRZ ;  /* 0x0000000000887805 */ /* 0x000fe4000001ff00 */
[----:B------:R-:W-:Y:S01]  /*65a0*/  ISETP.GT.AND P1, PT, R176, R6, PT ;  /* 0x00000006b000720c */ /* 0x000fe20003f24270 */
[----:B------:R0:W-:Y:S01]  /*65b0*/  STL [R1+0x4], R6 ;  /* 0x0000040601007387 */ /* 0x0001e20000100800 */
[----:B------:R-:W-:Y:S02]  /*65c0*/  CS2R R104, SRZ ;  /* 0x0000000000687805 */ /* 0x000fe4000001ff00 */
[----:B------:R-:W-:-:S02]  /*65d0*/  CS2R R100, SRZ ;  /* 0x0000000000647805 */ /* 0x000fc4000001ff00 */
[----:B------:R-:W-:Y:S02]  /*65e0*/  CS2R R132, SRZ ;  /* 0x0000000000847805 */ /* 0x000fe4000001ff00 */
[----:B------:R-:W-:Y:S02]  /*65f0*/  CS2R R96, SRZ ;  /* 0x0000000000607805 */ /* 0x000fe4000001ff00 */
[----:B------:R-:W-:Y:S01]  /*6600*/  CS2R R92, SRZ ;  /* 0x00000000005c7805 */ /* 0x000fe2000001ff00 */
[----:B------:R-:W-:Y:S01]  /*6610*/  IMAD.MOV.U32 R178, RZ, RZ, RZ ;  /* 0x000000ffffb27224 */ /* 0x000fe200078e00ff */
[----:B------:R-:W-:Y:S02]  /*6620*/  CS2R R88, SRZ ;  /* 0x0000000000587805 */ /* 0x000fe4000001ff00 */
[----:B------:R-:W-:Y:S01]  /*6630*/  CS2R R84, SRZ ;  /* 0x0000000000547805 */ /* 0x000fe2000001ff00 */
[----:B------:R-:W-:Y:S01]  /*6640*/  IMAD.MOV.U32 R177, RZ, RZ, RZ ;  /* 0x000000ffffb17224 */ /* 0x000fe200078e00ff */
[----:B------:R-:W-:-:S02]  /*6650*/  CS2R R80, SRZ ;  /* 0x0000000000507805 */ /* 0x000fc4000001ff00 */
[----:B------:R-:W-:Y:S01]  /*6660*/  CS2R R76, SRZ ;  /* 0x00000000004c7805 */ /* 0x000fe2000001ff00 */
[----:B------:R-:W-:Y:S01]  /*6670*/  IMAD.MOV.U32 R3, RZ, RZ, RZ ;  /* 0x000000ffff037224 */ /* 0x000fe200078e00ff */
        /* <DEDUP_REMOVED lines=11> */
[----:B--2---:R-:W-:Y:S02]  /*6730*/  CS2R R48, SRZ ;  /* 0x0000000000307805 */ /* 0x004fe4000001ff00 */
        /* <DEDUP_REMOVED lines=32> */
[----:B0-----:R-:W-:Y:S06]  /*6940*/  @!P1 BRA `(.L_x_2911) ;  /* 0x0000010400dc9947 */ /* 0x001fec0003800000 */
[----:B------:R-:W0:Y:S01]  /*6950*/  S2R R6, SR_TID.X ;  /* 0x0000000000067919 */ /* 0x000e220000002100 */
[----:B------:R-:W-:Y:S01]  /*6960*/  UMOV UR4, 0xffffffff ;  /* 0xffffffff00047882 */ /* 0x000fe20000000000 */
[----:B0-----:R-:W-:-:S05]  /*6970*/  VIADD R6, R6, 0xffffff80 ;  /* 0xffffff8006067836 */ /* 0x001fca0000000000 */
[----:B------:R-:W-:-:S04]  /*6980*/  SHF.R.S32.HI R0, RZ, 0x1f, R6 ;  /* 0x0000001fff007819 */ /* 0x000fc80000011406 */
[----:B------:R-:W-:-:S04]  /*6990*/  LEA.HI R0, R0, R6, RZ, 0x7 ;  /* 0x0000000600007211 */ /* 0x000fc800078f38ff */
[----:B------:R-:W-:Y:S01]  /*69a0*/  SHF.R.S32.HI R13, RZ, 0x7, R0 ;  /* 0x00000007ff0d7819 */ /* 0x000fe20000011400 */
[----:B------:R-:W-:Y:S06]  /*69b0*/  BRA.DIV UR4, `(.L_x_2912) ;  /* 0x000001b204887947 */ /* 0x000fec000b800000 */
[----:B------:R0:W1:Y:S02]  /*69c0*/  SHFL.IDX PT, R14, R13, RZ, 0x1f ;  /* 0x00001fff0d0e7589 */ /* 0x00006400000e0000 */
.L_x_3218:
[----:B-1----:R-:W-:Y:S01]  /*69d0*/  LEA.HI R0, R14, R14, RZ, 0x1 ;  /* 0x0000000e0e007211 */ /* 0x002fe200078f08ff */
[----:B------:R-:W-:Y:S01]  /*69e0*/  BSSY B6, `(.L_x_2913) ;  /* 0x0000019000067945 */ /* 0x000fe20003800000 */
[----:B------:R-:W-:Y:S02]  /*69f0*/  IADD3 R24, R23, 0x18400, RZ ;  /* 0x0001840017187810 */ /* 0x000fe40007ffe0ff */
        /* <DEDUP_REMOVED lines=10> */
[----:B------:R-:W-:Y:S01]  /*6aa0*/  IMAD.U32 R4, RZ, RZ, UR4 ;  /* 0x00000004ff047e24 */ /* 0x000fe2000f8e00ff */
[----:B------:R1:W2:Y:S01]  /*6ab0*/  LDC.64 R14, c[0x4][R0] ;  /* 0x01000000000e7b82 */ /* 0x0002a20000000a00 */
        /* <DEDUP_REMOVED lines=8> */
[----:B01----:R-:W-:-:S07]  /*6b40*/  IMAD.MOV.U32 R13, RZ, RZ, RZ ;  /* 0x000000ffff0d7224 */ /* 0x003fce00078e00ff */
[----:B------:R-:W-:-:S07]  /*6b50*/  LEPC R20, `(.L_x_2914) ;  /* 0x000000001014794e */ /* 0x000fce0000000000 */
[----:B--2--5:R-:W-:Y:S05]  /*6b60*/  CALL.ABS.NOINC R14 ;  /* 0x000000000e007343 */ /* 0x024fea0003c00000 */
.L_x_2914:
[----:B------:R-:W-:Y:S05]  /*6b70*/  BSYNC B6 ;  /* 0x0000000000067941 */ /* 0x000fea0003800000 */
.L_x_2913:
[----:B------:R-:W-:Y:S02]  /*6b80*/  ULDC UR4, c[0x0][0x3f4] ;  /* 0x0000fd0000047ab9 */ /* 0x000fe40000000800 */
[----:B------:R-:W-:-:S13]  /*6b90*/  ISETP.LT.AND P0, PT, RZ, UR4, PT ;  /* 0x00000004ff007c0c */ /* 0x000fda000bf01270 */
[----:B------:R-:W-:Y:S05]  /*6ba0*/  @P0 BRA `(.L_x_2915) ;  /* 0x0000000000400947 */ /* 0x000fea0003800000 */
[----:B------:R-:W2:Y:S02]  /*6bb0*/  LDL R20, [R1+0x18] ;  /* 0x0000180001147983 */ /* 0x000ea40000100800 */
[----:B--2---:R-:W-:-:S04]  /*6bc0*/  LEA.HI R0, R20, R20, RZ, 0x1 ;  /* 0x0000001414007211 */ /* 0x004fc800078f08ff */
[----:B------:R-:W-:-:S04]  /*6bd0*/  LOP3.LUT R0, R0, 0xfffffffe, RZ, 0xc0, !PT ;  /* 0xfffffffe00007812 */ /* 0x000fc800078ec0ff */
[----:B------:R-:W-:-:S04]  /*6be0*/  IADD3 R0, R20, -R0, RZ ;  /* 0x8000000014007210 */ /* 0x000fc80007ffe0ff */
[----:B------:R-:W-:-:S04]  /*6bf0*/  SHF.L.U32 R0, R0, 0x1f, RZ ;  /* 0x0000001f00007819 */ /* 0x000fc800000006ff */
[----:B------:R1:W2:Y:S03]  /*6c00*/  SYNCS.PHASECHK.TRANS64.TRYWAIT P0, [R23+URZ+0x22800], R0 ;  /* 0x02280000170075a7 */ /* 0x0002a6000800017f */
[----:B--2---:R-:W-:Y:S05]  /*6c10*/  @!P0 NANOSLEEP.SYNCS 0x989680 ;  /* 0x009896800000895d */ /* 0x004fea0003900000 */
[----:B------:R-:W2:Y:S01]  /*6c20*/  @!P0 SYNCS.PHASECHK.TRANS64 P0, [R23+URZ+0x22800], R0 ;  /* 0x02280000170085a7 */ /* 0x000ea2000800007f */
[----:B------:R-:W-:Y:S04]  /*6c30*/  BSSY B0, `(.L_x_2916) ;  /* 0x0000006000007945 */ /* 0x000fe80003800000 */
[----:B--2---:R-:W-:Y:S05]  /*6c40*/  @P0 BRA `(.L_x_2917) ;  /* 0x0000000000100947 */ /* 0x004fea0003800000 */
.L_x_2918:
[----:B--2---:R2:W3:Y:S02]  /*6c50*/  SYNCS.PHASECHK.TRANS64.TRYWAIT P0, [R23+URZ+0x22800], R0 ;  /* 0x02280000170075a7 */ /* 0x0044e4000800017f */
[----:B---3--:R-:W-:Y:S05]  /*6c60*/  @!P0 NANOSLEEP.SYNCS 0x989680 ;  /* 0x009896800000895d */ /* 0x008fea0003900000 */
[----:B------:R-:W3:Y:S02]  /*6c70*/  @!P0 SYNCS.PHASECHK.TRANS64 P0, [R23+URZ+0x22800], R0 ;  /* 0x02280000170085a7 */ /* 0x000ee4000800007f */
[----:B---3--:R-:W-:Y:S05]  /*6c80*/  @!P0 BRA `(.L_x_2918) ;  /* 0xfffffffc00f08947 */ /* 0x008fea000383ffff */
.L_x_2917:
[----:B------:R-:W-:Y:S05]  /*6c90*/  BSYNC B0 ;  /* 0x0000000000007941 */ /* 0x000fea0003800000 */
.L_x_2916:
[----:B------:R-:W-:Y:S05]  /*6ca0*/  BRA `(.L_x_2919) ;  /* 0x0000002c00707947 */ /* 0x000fea0003800000 */
.L_x_2915:
[----:B------:R-:W-:Y:S01]  /*6cb0*/  LOP3.LUT P0, RZ, R24, 0x3ff, RZ, 0xc0, !PT ;  /* 0x000003ff18ff7812 */ /* 0x000fe2000780c0ff */
[----:B------:R-:W-:Y:S01]  /*6cc0*/  ULDC.64 UR4, c[0x0][0x3f8] ;  /* 0x0000fe0000047ab9 */ /* 0x000fe20000000a00 */
[----:B-----5:R-:W-:Y:S01]  /*6cd0*/  SHF.R.S32.HI R0, RZ, 0x1f, R30 ;  /* 0x0000001fff007819 */ /* 0x020fe2000001141e */
[----:B------:R-:W-:Y:S01]  /*6ce0*/  ULDC.64 UR6, c[0x0][0x408] ;  /* 0x0001020000067ab9 */ /* 0x000fe20000000a00 */
[----:B------:R-:W-:Y:S01]  /*6cf0*/  IMAD.WIDE.U32 R24, R30, UR4, RZ ;  /* 0x000000041e187c25 */ /* 0x000fe2000f8e00ff */
[----:B------:R-:W-:Y:S03]  /*6d00*/  BSSY B6, `(.L_x_2920) ;  /* 0x0000019000067945 */ /* 0x000fe60003800000 */
[C---:B------:R-:W-:Y:S02]  /*6d10*/  IMAD R3, R0.reuse, UR4, RZ ;  /* 0x0000000400037c24 */ /* 0x040fe4000f8e02ff */
[----:B------:R-:W-:-:S02]  /*6d20*/  IMAD R5, R0, UR6, RZ ;  /* 0x0000000600057c24 */ /* 0x000fc4000f8e02ff */
[C---:B------:R-:W-:Y:S02]  /*6d30*/  IMAD R3, R30.reuse, UR5, R3 ;  /* 0x000000051e037c24 */ /* 0x040fe4000f8e0203 */
[C---:B------:R-:W-:Y:S02]  /*6d40*/  IMAD R5, R30.reuse, UR7, R5 ;  /* 0x000000071e057c24 */ /* 0x040fe4000f8e0205 */
[----:B------:R-:W-:-:S04]  /*6d50*/  IMAD.WIDE.U32 R30, R30, UR6, RZ ;  /* 0x000000061e1e7c25 */ /* 0x000fc8000f8e00ff */
[----:B------:R-:W-:Y:S02]  /*6d60*/  IMAD.IADD R27, R3, 0x1, R25 ;  /* 0x00000001031b7824 */ /* 0x000fe400078e0219 */
[----:B------:R-:W-:Y:S01]  /*6d70*/  IMAD.IADD R29, R5, 0x1, R31 ;  /* 0x00000001051d7824 */ /* 0x000fe200078e021f */
        /* <DEDUP_REMOVED lines=16> */
[----:B--2---:R-:W-:Y:S05]  /*6e80*/  CALL.ABS.NOINC R14 ;  /* 0x000000000e007343 */ /* 0x004fea0003c00000 */
.L_x_2921:
[----:B------:R-:W-:Y:S05]  /*6e90*/  BSYNC B6 ;  /* 0x0000000000067941 */ /* 0x000fea0003800000 */
.L_x_2920:
[----:B------:R-:W-:Y:S01]  /*6ea0*/  ULDC.U8 UR4, c[0x0][0x410] ;  /* 0x0001040000047ab9 */ /* 0x000fe20000000000 */
[----:B------:R-:W-:Y:S01]  /*6eb0*/  BSSY B0, `(.L_x_2922) ;  /* 0x00002b3000007945 */ /* 0x000fe20003800000 */
[----:B------:R-:W-:Y:S02]  /*6ec0*/  ISETP.NE.AND P0, PT, RZ, UR4, PT ;  /* 0x00000004ff007c0c */ /* 0x000fe4000bf05270 */
[----:B------:R-:W-:-:S11]  /*6ed0*/  IADD3 R36, R205, R214, RZ ;  /* 0x000000d6cd247210 */ /* 0x000fd60007ffe0ff */
[----:B------:R-:W-:Y:S05]  /*6ee0*/  @!P0 BRA `(.L_x_2923) ;  /* 0x0000001400848947 */ /* 0x000fea0003800000 */
[----:B------:R-:W1:Y:S01]  /*6ef0*/  LDC R20, c[0x0][0x448] ;  /* 0x00011200ff147b82 */ /* 0x000e620000000800 */
[----:B------:R-:W2:Y:S01]  /*6f00*/  S2R R28, SR_TID.X ;  /* 0x00000000001c7919 */ /* 0x000ea20000002100 */
[----:B------:R-:W-:Y:S01]  /*6f10*/  ULDC.64 UR4, c[0x0][0x3f8] ;  /* 0x0000fe0000047ab9 */ /* 0x000fe20000000a00 */
[----:B------:R-:W-:Y:S01]  /*6f20*/  ULDC.64 UR6, c[0x0][0x408] ;  /* 0x0001020000067ab9 */ /* 0x000fe20000000a00 */
[----:B------:R-:W-:Y:S01]  /*6f30*/  IMAD.MOV.U32 R8, RZ, RZ, R24 ;  /* 0x000000ffff087224 */ /* 0x000fe200078e0018 */
[----:B------:R-:W-:Y:S01]  /*6f40*/  SHF.R.S32.HI R38, RZ, 0x1f, R213 ;  /* 0x0000001fff267819 */ /* 0x000fe200000114d5 */
[----:B------:R-:W-:Y:S02]  /*6f50*/  IMAD.MOV.U32 R9, RZ, RZ, R27 ;  /* 0x000000ffff097224 */ /* 0x000fe400078e001b */
[----:B------:R-:W-:Y:S02]  /*6f60*/  IMAD.MOV.U32 R10, RZ, RZ, R30 ;  /* 0x000000ffff0a7224 */ /* 0x000fe400078e001e */
[----:B------:R-:W-:Y:S01]  /*6f70*/  IMAD.MOV.U32 R11, RZ, RZ, R29 ;  /* 0x000000ffff0b7224 */ /* 0x000fe200078e001d */
[----:B-1----:R-:W-:Y:S01]  /*6f80*/  ISETP.NE.AND P0, PT, R20, 0x1, PT ;  /* 0x000000011400780c */ /* 0x002fe20003f05270 */
[----:B--2---:R-:W-:-:S12]  /*6f90*/  VIADD R28, R28, 0xffffff80 ;  /* 0xffffff801c1c7836 */ /* 0x004fd80000000000 */
[----:B------:R-:W1:Y:S01]  /*6fa0*/  @P0 LDC R0, c[0x0][0x44c] ;  /* 0x00011300ff000b82 */ /* 0x000e620000000800 */
[----:B------:R-:W-:-:S04]  /*6fb0*/  SHF.R.S32.HI R21, RZ, 0x1f, R28 ;  /* 0x0000001fff157819 */ /* 0x000fc8000001141c */
[----:B------:R-:W-:-:S03]  /*6fc0*/  LEA.HI R21, R21, R28, RZ, 0x2 ;  /* 0x0000001c15157211 */ /* 0x000fc600078f10ff */
[----:B------:R-:W2:Y:S01]  /*6fd0*/  @P0 LDC R5, c[0x0][0x450] ;  /* 0x00011400ff050b82 */ /* 0x000ea20000000800 */
[----:B------:R-:W-:-:S05]  /*6fe0*/  LOP3.LUT R21, R21, 0xfffffffc, RZ, 0xc0, !PT ;  /* 0xfffffffc15157812 */ /* 0x000fca00078ec0ff */
[----:B------:R-:W-:-:S04]  /*6ff0*/  IMAD.IADD R21, R28, 0x1, -R21 ;  /* 0x000000011c157824 */ /* 0x000fc800078e0a15 */
[----:B------:R-:W-:-:S04]  /*7000*/  IMAD R3, R21, 0x40, R36 ;  /* 0x0000004015037824 */ /* 0x000fc800078e0224 */
[----:B-1----:R-:W-:-:S05]  /*7010*/  @P0 IMAD.HI.U32 R0, R3, R0, RZ ;  /* 0x0000000003000227 */ /* 0x002fca00078e00ff */
[----:B--2---:R-:W-:-:S04]  /*7020*/  @P0 SHF.R.U32.HI R3, RZ, R5, R0 ;  /* 0x00000005ff030219 */ /* 0x004fc80000011600 */
[----:B------:R-:W-:Y:S01]  /*7030*/  SHF.R.S32.HI R0, RZ, 0x1f, R3 ;  /* 0x0000001fff007819 */ /* 0x000fe20000011403 */
[----:B------:R-:W-:-:S04]  /*7040*/  IMAD.WIDE.U32 R8, R3, UR4, R8 ;  /* 0x0000000403087c25 */ /* 0x000fc8000f8e0008 */
[C---:B------:R-:W-:Y:S02]  /*7050*/  IMAD R4, R0.reuse, UR4, RZ ;  /* 0x0000000400047c24 */ /* 0x040fe4000f8e02ff */
[----:B------:R-:W-:Y:S02]  /*7060*/  IMAD R0, R0, UR6, RZ ;  /* 0x0000000600007c24 */ /* 0x000fe4000f8e02ff */
[C---:B------:R-:W-:Y:S01]  /*7070*/  IMAD R5, R3.reuse, UR5, R4 ;  /* 0x0000000503057c24 */ /* 0x040fe2000f8e0204 */
[----:B------:R-:W-:Y:S01]  /*7080*/  ULDC.64 UR4, c[0x0][0x3e8] ;  /* 0x0000fa0000047ab9 */ /* 0x000fe20000000a00 */
[C---:B------:R-:W-:Y:S01]  /*7090*/  IMAD.WIDE.U32 R10, R3.reuse, UR6, R10 ;  /* 0x00000006030a7c25 */ /* 0x040fe2000f8e000a */
[----:B------:R-:W-:Y:S01]  /*70a0*/  LEA R4, P0, R8, UR4, 0x1 ;  /* 0x0000000408047c11 */ /* 0x000fe2000f8008ff */
[----:B------:R-:W-:Y:S02]  /*70b0*/  UMOV UR4, 0xffffffff ;  /* 0xffffffff00047882 */ /* 0x000fe40000000000 */
[----:B------:R-:W-:Y:S01]  /*70c0*/  IMAD R3, R3, UR7, R0 ;  /* 0x0000000703037c24 */ /* 0x000fe2000f8e0200 */
[----:B------:R-:W-:Y:S01]  /*70d0*/  ULDC.64 UR6, c[0x0][0x400] ;  /* 0x0001000000067ab9 */ /* 0x000fe20000000a00 */
[----:B------:R-:W-:Y:S01]  /*70e0*/  IMAD.IADD R5, R9, 0x1, R5 ;  /* 0x0000000109057824 */ /* 0x000fe200078e0205 */
[----:B------:R-:W-:Y:S01]  /*70f0*/  LEA R7, P1, R10, UR6, 0x1 ;  /* 0x000000060a077c11 */ /* 0x000fe2000f8208ff */
[----:B------:R-:W-:-:S03]  /*7100*/  IMAD.IADD R3, R11, 0x1, R3 ;  /* 0x000000010b037824 */ /* 0x000fc600078e0203 */
[----:B------:R-:W-:Y:S02]  /*7110*/  LEA.HI.X R6, R8, UR5, R5, 0x1, P0 ;  /* 0x0000000508067c11 */ /* 0x000fe400080f0c05 */
[----:B------:R-:W-:Y:S01]  /*7120*/  LEA.HI.X R8, R10, UR7, R3, 0x1, P1 ;  /* 0x000000070a087c11 */ /* 0x000fe200088f0c03 */
[----:B------:R-:W-:Y:S06]  /*7130*/  BRA.DIV UR4, `(.L_x_2924) ;  /* 0x000001aa04cc7947 */ /* 0x000fec000b800000 */
[----:B------:R1:W2:Y:S04]  /*7140*/  SHFL.IDX PT, R3, R6, RZ, 0x1c1f ;  /* 0x001c1fff06037589 */ /* 0x0002a800000e0000 */
[----:B------:R1:W3:Y:S04]  /*7150*/  SHFL.IDX PT, R0, R4, RZ, 0x1c1f ;  /* 0x001c1fff04007589 */ /* 0x0002e800000e0000 */
[----:B------:R1:W4:Y:S04]  /*7160*/  SHFL.IDX PT, R5, R8, RZ, 0x1c1f ;  /* 0x001c1fff08057589 */ /* 0x00032800000e0000 */
[----:B------:R1:W0:Y:S02]  /*7170*/  SHFL.IDX PT, R14, R7, RZ, 0x1c1f ;  /* 0x001c1fff070e7589 */ /* 0x00022400000e0000 */
.L_x_3224:
[----:B------:R-:W-:Y:S01]  /*7180*/  IMAD R27, R203, R20, RZ ;  /* 0x00000014cb1b7224 */ /* 0x000fe200078e02ff */
[----:B------:R-:W-:Y:S01]  /*7190*/  BSSY B1, `(.L_x_2925) ;  /* 0x000001d000017945 */ /* 0x000fe20003800000 */
[----:B------:R-:W-:Y:S02]  /*71a0*/  CS2R R32, SRZ ;  /* 0x0000000000207805 */ /* 0x000fe4000001ff00 */
[----:B------:R-:W-:Y:S02]  /*71b0*/  CS2R R20, SRZ ;  /* 0x0000000000147805 */ /* 0x000fe4000001ff00 */
[----:B------:R-:W-:Y:S02]  /*71c0*/  CS2R R30, SRZ ;  /* 0x00000000001e7805 */ /* 0x000fe4000001ff00 */
[----:B------:R-:W-:Y:S02]  /*71d0*/  ISETP.GE.AND P0, PT, R36, R27, PT ;  /* 0x0000001b2400720c */ /* 0x000fe40003f06270 */
[----:B------:R-:W-:-:S11]  /*71e0*/  CS2R R24, SRZ ;  /* 0x0000000000187805 */ /* 0x000fd6000001ff00 */
[----:B------:R-:W-:Y:S05]  /*71f0*/  @P0 BRA `(.L_x_2926) ;  /* 0x0000000000580947 */ /* 0x000fea0003800000 */
[----:B------:R-:W-:Y:S01]  /*7200*/  ULDC UR4, c[0x0][0x3f4] ;  /* 0x0000fd0000047ab9 */ /* 0x000fe20000000800 */
[----:B---3--:R-:W-:Y:S01]  /*7210*/  IMAD.MOV.U32 R10, RZ, RZ, R0 ;  /* 0x000000ffff0a7224 */ /* 0x008fe200078e0000 */
[----:B------:R-:W-:Y:S01]  /*7220*/  ISETP.GE.AND P3, PT, R213, UR4, PT ;  /* 0x00000004d5007c0c */ /* 0x000fe2000bf66270 */
[----:B--2---:R-:W-:Y:S01]  /*7230*/  IMAD.MOV.U32 R11, RZ, RZ, R3 ;  /* 0x000000ffff0b7224 */ /* 0x004fe200078e0003 */
[----:B------:R-:W-:Y:S01]  /*7240*/  ISETP.GE.AND P2, PT, R200, UR4, PT ;  /* 0x00000004c8007c0c */ /* 0x000fe2000bf46270 */
[----:B----4-:R-:W-:Y:S01]  /*7250*/  IMAD.MOV.U32 R15, RZ, RZ, R5 ;  /* 0x000000ffff0f7224 */ /* 0x010fe200078e0005 */
[----:B------:R-:W-:-:S09]  /*7260*/  CS2R R30, SRZ ;  /* 0x00000000001e7805 */ /* 0x000fd2000001ff00 */
[C---:B------:R-:W-:Y:S02]  /*7270*/  @!P3 SHF.L.U32 R35, R213.reuse, 0x1, RZ ;  /* 0x00000001d523b819 */ /* 0x040fe400000006ff */
[----:B------:R-:W-:Y:S02]  /*7280*/  @!P3 SHF.L.U64.HI R20, R213, 0x1, R38 ;  /* 0x00000001d514b819 */ /* 0x000fe40000010226 */
[----:B------:R-:W-:Y:S02]  /*7290*/  CS2R R32, SRZ ;  /* 0x0000000000207805 */ /* 0x000fe4000001ff00 */
[-C--:B------:R-:W-:Y:S02]  /*72a0*/  @!P3 IADD3 R28, P0, R0, R35.reuse, RZ ;  /* 0x00000023001cb210 */ /* 0x080fe40007f1e0ff */
[----:B------:R-:W-:Y:S02]  /*72b0*/  CS2R R24, SRZ ;  /* 0x0000000000187805 */ /* 0x000fe4000001ff00 */
[----:B0-----:R-:W-:Y:S01]  /*72c0*/  @!P3 IADD3 R34, P1, R14, R35, RZ ;  /* 0x000000230e22b210 */ /* 0x001fe20007f3e0ff */
[----:B------:R-:W-:-:S04]  /*72d0*/  @!P2 IMAD.WIDE R10, R200, 0x2, R10 ;  /* 0x00000002c80aa825 */ /* 0x000fc800078e020a */
[--C-:B------:R-:W-:Y:S01]  /*72e0*/  @!P3 IMAD.X R29, R3, 0x1, R20.reuse, P0 ;  /* 0x00000001031db824 */ /* 0x100fe200000e0614 */
[----:B------:R0:W5:Y:S01]  /*72f0*/  @!P2 LD.E.64 R30, desc[UR54][R10.64] ;  /* 0x000000360a1ea980 */ /* 0x000162000c101b00 */
[----:B------:R-:W-:Y:S01]  /*7300*/  @!P3 IMAD.X R35, R5, 0x1, R20, P1 ;  /* 0x000000010523b824 */ /* 0x000fe200008e0614 */
[----:B------:R-:W-:Y:S01]  /*7310*/  CS2R R20, SRZ ;  /* 0x0000000000147805 */ /* 0x000fe2000001ff00 */
[----:B------:R-:W-:Y:S01]  /*7320*/  @!P2 IMAD.WIDE R12, R200, 0x2, R14 ;  /* 0x00000002c80ca825 */ /* 0x000fe200078e020e */
[----:B------:R0:W5:Y:S04]  /*7330*/  @!P3 LD.E.64 R24, desc[UR54][R28.64] ;  /* 0x000000361c18b980 */ /* 0x000168000c101b00 */
[----:B------:R0:W5:Y:S04]  /*7340*/  @!P2 LD.E.64 R32, desc[UR54][R12.64] ;  /* 0x000000360c20a980 */ /* 0x000168000c101b00 */
[----:B------:R0:W5:Y:S02]  /*7350*/  @!P3 LD.E.64 R20, desc[UR54][R34.64] ;  /* 0x000000362214b980 */ /* 0x000164000c101b00 */
.L_x_2926:
[----:B------:R-:W-:Y:S05]  /*7360*/  BSYNC B1 ;  /* 0x0000000000017941 */ /* 0x000fea0003800000 */
.L_x_2925:
[----:B---3-5:R-:W-:Y:S01]  /*7370*/  IMAD.MOV.U32 R0, RZ, RZ, R32 ;  /* 0x000000ffff007224 */ /* 0x028fe200078e0020 */
[----:B------:R-:W-:Y:S01]  /*7380*/  UMOV UR4, 0xffffffff ;  /* 0xffffffff00047882 */ /* 0x000fe20000000000 */
[----:B--2---:R-:W-:Y:S01]  /*7390*/  IMAD.MOV.U32 R3, RZ, RZ, R33 ;  /* 0x000000ffff037224 */ /* 0x004fe200078e0021 */
[----:B0-----:R-:W-:Y:S01]  /*73a0*/  CS2R R28, SRZ ;  /* 0x00000000001c7805 */ /* 0x001fe2000001ff00 */
[----:B----4-:R-:W-:Y:S02]  /*73b0*/  IMAD.MOV.U32 R5, RZ, RZ, R20 ;  /* 0x000000ffff057224 */ /* 0x010fe400078e0014 */
[----:B------:R-:W-:Y:S01]  /*73c0*/  IMAD.MOV.U32 R9, RZ, RZ, R21 ;  /* 0x000000ffff097224 */ /* 0x000fe200078e0015 */
[----:B------:R-:W-:Y:S01]  /*73d0*/  PRMT R41, R0, 0x5410, R3 ;  /* 0x0000541000297816 */ /* 0x000fe20000000003 */
[----:B------:R-:W-:Y:S02]  /*73e0*/  IMAD.MOV.U32 R0, RZ, RZ, R30 ;  /* 0x000000ffff007224 */ /* 0x000fe400078e001e */
[----:B------:R-:W-:Y:S01]  /*73f0*/  IMAD.MOV.U32 R3, RZ, RZ, R31 ;  /* 0x000000ffff037224 */ /* 0x000fe200078e001f */
[----:B------:R-:W-:Y:S01]  /*7400*/  PRMT R42, R5, 0x5410, R9 ;  /* 0x00005410052a7816 */ /* 0x000fe20000000009 */
[----:B------:R-:W-:-:S02]  /*7410*/  IMAD.MOV.U32 R5, RZ, RZ, R24 ;  /* 0x000000ffff057224 */ /* 0x000fc400078e0018 */
[----:B------:R-:W-:Y:S01]  /*7420*/  IMAD.MOV.U32 R9, RZ, RZ, R25 ;  /* 0x000000ffff097224 */ /* 0x000fe200078e0019 */
[----:B------:R-:W-:-:S04]  /*7430*/  PRMT R43, R0, 0x5410, R3 ;  /* 0x00005410002b7816 */ /* 0x000fc80000000003 */
[----:B------:R-:W-:Y:S01]  /*7440*/  PRMT R44, R5, 0x5410, R9 ;  /* 0x00005410052c7816 */ /* 0x000fe20000000009 */
[----:B------:R-:W-:Y:S06]  /*7450*/  BRA.DIV UR4, `(.L_x_2927) ;  /* 0x000001aa04747947 */ /* 0x000fec000b800000 */
[----:B------:R0:W2:Y:S04]  /*7460*/  SHFL.IDX PT, R3, R6, 0x1, 0x1c1f ;  /* 0x003c1f0006037f89 */ /* 0x0000a800000e0000 */
[----:B------:R0:W3:Y:S04]  /*7470*/  SHFL.IDX PT, R0, R4, 0x1, 0x1c1f ;  /* 0x003c1f0004007f89 */ /* 0x0000e800000e0000 */
[----:B------:R0:W4:Y:S04]  /*7480*/  SHFL.IDX PT, R5, R8, 0x1, 0x1c1f ;  /* 0x003c1f0008057f89 */ /* 0x00012800000e0000 */
[----:B------:R0:W0:Y:S02]  /*7490*/  SHFL.IDX PT, R14, R7, 0x1, 0x1c1f ;  /* 0x003c1f00070e7f89 */ /* 0x00002400000e0000 */
.L_x_3230:
[----:B01----:R-:W5:Y:S04]  /*74a0*/  LDL R7, [R1+0x18] ;  /* 0x0000180001077983 */ /* 0x003f680000100800 */
[----:B------:R-:W2:Y:S01]  /*74b0*/  LDL R39, [R1+0x24] ;  /* 0x0000240001277983 */ /* 0x000ea20000100800 */
[----:B------:R-:W-:Y:S01]  /*74c0*/  IADD3 R4, R36, 0x40, RZ ;  /* 0x0000004024047810 */ /* 0x000fe20007ffe0ff */
[----:B------:R-:W-:Y:S01]  /*74d0*/  BSSY B1, `(.L_x_2928) ;  /* 0x0000021000017945 */ /* 0x000fe20003800000 */
[----:B------:R-:W-:Y:S02]  /*74e0*/  CS2R R10, SRZ ;  /* 0x00000000000a7805 */ /* 0x000fe4000001ff00 */
[----:B------:R-:W-:Y:S02]  /*74f0*/  CS2R R8, SRZ ;  /* 0x0000000000087805 */ /* 0x000fe4000001ff00 */
[----:B------:R-:W-:-:S02]  /*7500*/  ISETP.GE.AND P0, PT, R4, R27, PT ;  /* 0x0000001b0400720c */ /* 0x000fc40003f06270 */
[----:B------:R-:W-:Y:S02]  /*7510*/  CS2R R12, SRZ ;  /* 0x00000000000c7805 */ /* 0x000fe4000001ff00 */
[----:B-----5:R-:W-:-:S04]  /*7520*/  LEA.HI R6, R7, R7, RZ, 0x1 ;  /* 0x0000000707067211 */ /* 0x020fc800078f08ff */
[----:B------:R-:W-:Y:S01]  /*7530*/  LOP3.LUT R6, R6, 0xfffffffe, RZ, 0xc0, !PT ;  /* 0xfffffffe06067812 */ /* 0x000fe200078ec0ff */
[----:B--2---:R-:W-:-:S04]  /*7540*/  IMAD.SHL.U32 R37, R39, 0x40, RZ ;  /* 0x0000004027257824 */ /* 0x004fc800078e00ff */
[----:B------:R-:W-:-:S05]  /*7550*/  IMAD.IADD R6, R7, 0x1, -R6 ;  /* 0x0000000107067824 */ /* 0x000fca00078e0a06 */
[----:B------:R-:W-:Y:S01]  /*7560*/  SHF.L.U32 R36, R6, 0x1f, RZ ;  /* 0x0000001f06247819 */ /* 0x000fe200000006ff */
[----:B------:R-:W-:Y:S06]  /*7570*/  @P0 BRA `(.L_x_2929) ;  /* 0x0000000000580947 */ /* 0x000fec0003800000 */
[----:B------:R-:W-:Y:S01]  /*7580*/  ULDC UR4, c[0x0][0x3f4] ;  /* 0x0000fd0000047ab9 */ /* 0x000fe20000000800 */
[----:B---3--:R-:W-:Y:S01]  /*7590*/  IMAD.MOV.U32 R6, RZ, RZ, R0 ;  /* 0x000000ffff067224 */ /* 0x008fe200078e0000 */
[----:B------:R-:W-:Y:S01]  /*75a0*/  ISETP.GE.AND P3, PT, R213, UR4, PT ;  /* 0x00000004d5007c0c */ /* 0x000fe2000bf66270 */
[----:B------:R-:W-:Y:S01]  /*75b0*/  IMAD.MOV.U32 R7, RZ, RZ, R3 ;  /* 0x000000ffff077224 */ /* 0x000fe200078e0003 */
[----:B------:R-:W-:Y:S01]  /*75c0*/  ISETP.GE.AND P2, PT, R200, UR4, PT ;  /* 0x00000004c8007c0c */ /* 0x000fe2000bf46270 */
[----:B----4-:R-:W-:Y:S01]  /*75d0*/  IMAD.MOV.U32 R15, RZ, RZ, R5 ;  /* 0x000000ffff0f7224 */ /* 0x010fe200078e0005 */
[----:B------:R-:W-:-:S09]  /*75e0*/  CS2R R8, SRZ ;  /* 0x0000000000087805 */ /* 0x000fd2000001ff00 */
[C---:B------:R-:W-:Y:S01]  /*75f0*/  @!P3 IMAD.SHL.U32 R11, R213.reuse, 0x2, RZ ;  /* 0x00000002d50bb824 */ /* 0x040fe200078e00ff */
[----:B------:R-:W-:Y:S02]  /*7600*/  @!P3 SHF.L.U64.HI R10, R213, 0x1, R38 ;  /* 0x00000001d50ab819 */ /* 0x000fe40000010226 */
[----:B------:R-:W-:Y:S02]  /*7610*/  CS2R R28, SRZ ;  /* 0x00000000001c7805 */ /* 0x000fe4000001ff00 */
[----:B------:R-:W-:Y:S01]  /*7620*/  CS2R R12, SRZ ;  /* 0x00000000000c7805 */ /* 0x000fe2000001ff00 */
[----:B------:R-:W-:Y:S01]  /*7630*/  @!P2 IMAD.WIDE R6, R200, 0x2, R6 ;  /* 0x00000002c806a825 */ /* 0x000fe200078e0206 */
[-C--:B------:R-:W-:Y:S02]  /*7640*/  @!P3 IADD3 R34, P0, R0, R11.reuse, RZ ;  /* 0x0000000b0022b210 */ /* 0x080fe40007f1e0ff */
[----:B------:R-:W-:Y:S01]  /*7650*/  @!P3 IADD3 R4, P1, R14, R11, RZ ;  /* 0x0000000b0e04b210 */ /* 0x000fe20007f3e0ff */
[----:B------:R-:W-:Y:S01]  /*7660*/  @!P2 IMAD.WIDE R14, R200, 0x2, R14 ;  /* 0x00000002c80ea825 */ /* 0x000fe200078e020e */
[----:B------:R0:W5:Y:S03]  /*7670*/  @!P2 LD.E.64 R8, desc[UR54][R6.64] ;  /* 0x000000360608a980 */ /* 0x000166000c101b00 */
[--C-:B------:R-:W-:Y:S01]  /*7680*/  @!P3 IMAD.X R35, R3, 0x1, R10.reuse, P0 ;  /* 0x000000010323b824 */ /* 0x100fe200000e060a */
[----:B------:R0:W5:Y:S01]  /*7690*/  @!P2 LD.E.64 R28, desc[UR54][R14.64] ;  /* 0x000000360e1ca980 */ /* 0x000162000c101b00 */
[----:B------:R-:W-:Y:S01]  /*76a0*/  @!P3 IMAD.X R5, R5, 0x1, R10, P1 ;  /* 0x000000010505b824 */ /* 0x000fe200008e060a */
[----:B------:R-:W-:-:S02]  /*76b0*/  CS2R R10, SRZ ;  /* 0x00000000000a7805 */ /* 0x000fc4000001ff00 */
[----:B------:R0:W5:Y:S04]  /*76c0*/  @!P3 LD.E.64 R12, desc[UR54][R34.64] ;  /* 0x00000036220cb980 */ /* 0x000168000c101b00 */
[----:B------:R0:W5:Y:S02]  /*76d0*/  @!P3 LD.E.64 R10, desc[UR54][R4.64] ;  /* 0x00000036040ab980 */ /* 0x000164000c101b00 */
.L_x_2929:
[----:B------:R-:W-:Y:S05]  /*76e0*/  BSYNC B1 ;  /* 0x0000000000017941 */ /* 0x000fea0003800000 */
.L_x_2928:
[----:B0-----:R-:W0:Y:S01]  /*76f0*/  S2R R14, SR_TID.X ;  /* 0x00000000000e7919 */ /* 0x001e220000002100 */
[----:B------:R-:W1:Y:S01]  /*7700*/  SYNCS.PHASECHK.TRANS64.TRYWAIT P0, [R23+URZ+0x22800], R36 ;  /* 0x02280024170075a7 */ /* 0x000e62000800017f */
[----:B------:R-:W-:Y:S01]  /*7710*/  LOP3.LUT R37, R37, 0x1c0, RZ, 0xc0, !PT ;  /* 0x000001c025257812 */ /* 0x000fe200078ec0ff */
[----:B-----5:R-:W-:Y:S01]  /*7720*/  IMAD.MOV.U32 R3, RZ, RZ, R28 ;  /* 0x000000ffff037224 */ /* 0x020fe200078e001c */
[----:B----4-:R-:W-:Y:S01]  /*7730*/  MOV R5, R11 ;  /* 0x0000000b00057202 */ /* 0x010fe20000000f00 */
[----:B------:R-:W-:Y:S01]  /*7740*/  IMAD.MOV.U32 R4, RZ, RZ, R10 ;  /* 0x000000ffff047224 */ /* 0x000fe200078e000a */
[----:B---3--:R-:W-:Y:S01]  /*7750*/  LOP3.LUT R0, R37, 0x18, R16, 0xf8, !PT ;  /* 0x0000001825007812 */ /* 0x008fe200078ef810 */
[----:B------:R-:W-:Y:S01]  /*7760*/  IMAD.MOV.U32 R6, RZ, RZ, R8 ;  /* 0x000000ffff067224 */ /* 0x000fe200078e0008 */
[----:B------:R-:W-:Y:S01]  /*7770*/  SHF.R.U32.HI R37, RZ, 0x3, R37 ;  /* 0x00000003ff257819 */ /* 0x000fe20000011625 */
[----:B------:R-:W-:Y:S01]  /*7780*/  BSSY B1, `(.L_x_2930) ;  /* 0x0000018000017945 */ /* 0x000fe20003800000 */
[----:B------:R-:W-:Y:S01]  /*7790*/  PRMT R45, R3, 0x7610, R45 ;  /* 0x00007610032d7816 */ /* 0x000fe2000000002d */
[----:B------:R-:W-:Y:S01]  /*77a0*/  IMAD.MOV.U32 R3, RZ, RZ, R29 ;  /* 0x000000ffff037224 */ /* 0x000fe200078e001d */
[----:B------:R-:W-:-:S02]  /*77b0*/  LOP3.LUT R0, R0, R37, RZ, 0x3c, !PT ;  /* 0x0000002500007212 */ /* 0x000fc400078e3cff */
[----:B------:R-:W-:Y:S01]  /*77c0*/  PRMT R46, R4, 0x5410, R5 ;  /* 0x00005410042e7816 */ /* 0x000fe20000000005 */
[----:B------:R-:W-:Y:S01]  /*77d0*/  IMAD.MOV.U32 R4, RZ, RZ, R9 ;  /* 0x000000ffff047224 */ /* 0x000fe200078e0009 */
[----:B------:R-:W-:Y:S01]  /*77e0*/  PRMT R45, R45, 0x5410, R3 ;  /* 0x000054102d2d7816 */ /* 0x000fe20000000003 */
[----:B------:R-:W-:Y:S01]  /*77f0*/  IMAD.MOV.U32 R5, RZ, RZ, R12 ;  /* 0x000000ffff057224 */ /* 0x000fe200078e000c */
[----:B------:R-:W-:Y:S02]  /*7800*/  PRMT R47, R6, 0x7610, R47 ;  /* 0x00007610062f7816 */ /* 0x000fe4000000002f */
[----:B------:R-:W-:Y:S02]  /*7810*/  VIADDMNMX R40, R27, -R214, 0x80, PT ;  /* 0x000000801b287446 */ /* 0x000fe400038009d6 */
[----:B------:R-:W-:Y:S02]  /*7820*/  PRMT R47, R47, 0x5410, R4 ;  /* 0x000054102f2f7816 */ /* 0x000fe40000000004 */
[----:B------:R-:W-:Y:S01]  /*7830*/  PRMT R48, R5, 0x7610, R48 ;  /* 0x0000761005307816 */ /* 0x000fe20000000030 */
[----:B------:R-:W-:Y:S01]  /*7840*/  IMAD.MOV.U32 R5, RZ, RZ, R13 ;  /* 0x000000ffff057224 */ /* 0x000fe200078e000d */
[----:B------:R-:W-:-:S02]  /*7850*/  LOP3.LUT P2, RZ, R39, 0x4, RZ, 0xc0, !PT ;  /* 0x0000000427ff7812 */ /* 0x000fc4000784c0ff */
[----:B------:R-:W-:Y:S01]  /*7860*/  ISETP.GE.AND P1, PT, R205, R40, PT ;  /* 0x00000028cd00720c */ /* 0x000fe20003f26270 */
[----:B0-----:R-:W-:-:S05]  /*7870*/  VIADD R14, R14, 0xffffff80 ;  /* 0xffffff800e0e7836 */ /* 0x001fca0000000000 */
[----:B------:R-:W-:-:S04]  /*7880*/  SHF.R.S32.HI R7, RZ, 0x1f, R14 ;  /* 0x0000001fff077819 */ /* 0x000fc8000001140e */
[----:B------:R-:W-:-:S04]  /*7890*/  LEA.HI R7, R7, R14, RZ, 0x5 ;  /* 0x0000000e07077211 */ /* 0x000fc800078f28ff */
[----:B------:R-:W-:-:S05]  /*78a0*/  SHF.R.S32.HI R7, RZ, 0x5, R7 ;  /* 0x00000005ff077819 */ /* 0x000fca0000011407 */
[----:B------:R-:W-:-:S04]  /*78b0*/  IMAD R0, R7, 0x200, R0 ;  /* 0x0000020007007824 */ /* 0x000fc800078e0200 */
[----:B------:R-:W-:-:S04]  /*78c0*/  IMAD R3, R0, 0x2, R23 ;  /* 0x0000000200037824 */ /* 0x000fc800078e0217 */
[C---:B------:R-:W-:Y:S02]  /*78d0*/  VIADD R4, R3.reuse, 0x18400 ;  /* 0x0001840003047836 */ /* 0x040fe40000000000 */
[----:B------:R-:W-:Y:S01]  /*78e0*/  VIADD R0, R3, 0x18440 ;  /* 0x0001844003007836 */ /* 0x000fe20000000000 */
[----:B-1----:R-:W-:Y:S06]  /*78f0*/  @!P0 BRA `(.L_x_2931) ;  /* 0x000001a400bc8947 */ /* 0x002fec0003800000 */
.L_x_3231:
[----:B------:R-:W-:Y:S05]  /*7900*/  BSYNC B1 ;  /* 0x0000000000017941 */ /* 0x000fea0003800000 */
.L_x_2930:
[----:B------:R-:W-:Y:S01]  /*7910*/  BSSY B1, `(.L_x_2932) ;  /* 0x000005f000017945 */ /* 0x000fe20003800000 */
[----:B------:R-:W-:Y:S01]  /*7920*/  PRMT R48, R48, 0x5410, R5 ;  /* 0x0000541030307816 */ /* 0x000fe20000000005 */
[----:B------:R-:W-:Y:S02]  /*7930*/  @P2 VIADD R0, R4, 0xffffffc0 ;  /* 0xffffffc004002836 */ /* 0x000fe40000000000 */
[----:B------:R-:W-:Y:S05]  /*7940*/  @P1 BRA `(.L_x_2933) ;  /* 0x00000004006c1947 */ /* 0x000fea0003800000 */
[----:B------:R-:W1:Y:S01]  /*7950*/  LDC R4, c[0x0][0x3f4] ;  /* 0x0000fd00ff047b82 */ /* 0x000e620000000800 */
[----:B------:R-:W-:Y:S01]  /*7960*/  BSSY B2, `(.L_x_2934) ;  /* 0x000002e000027945 */ /* 0x000fe20003800000 */
[-C--:B-1----:R-:W-:Y:S02]  /*7970*/  ISETP.GE.AND P0, PT, R200, R4.reuse, PT ;  /* 0x00000004c800720c */ /* 0x082fe40003f06270 */
[----:B------:R-:W-:-:S11]  /*7980*/  ISETP.GE.AND P1, PT, R213, R4, PT ;  /* 0x00000004d500720c */ /* 0x000fd60003f26270 */
[----:B------:R-:W-:Y:S05]  /*7990*/  @P0 BRA `(.L_x_2935) ;  /* 0x0000000000a80947 */ /* 0x000fea0003800000 */
[----:B------:R-:W1:Y:S01]  /*79a0*/  LDS.128 R4, [R3+0x18400] ;  /* 0x0184000003047984 */ /* 0x000e620000000c00 */
[----:B------:R-:W-:Y:S02]  /*79b0*/  SHF.R.U32.HI R14, RZ, 0x10, R31 ;  /* 0x00000010ff0e7819 */ /* 0x000fe4000001161f */
[----:B------:R-:W-:Y:S02]  /*79c0*/  SHF.R.U32.HI R34, RZ, 0x10, R33 ;  /* 0x00000010ff227819 */ /* 0x000fe40000011621 */
[----:B------:R-:W-:Y:S01]  /*79d0*/  SHF.R.U64 R39, R30, 0x10, R31 ;  /* 0x000000101e277819 */ /* 0x000fe2000000121f */
[----:B------:R-:W-:Y:S01]  /*79e0*/  HADD2.F32 R31, -RZ, R43.H0_H0 ;  /* 0x2000002bff1f7230 */ /* 0x000fe20000004100 */
[----:B------:R-:W-:Y:S01]  /*79f0*/  SHF.R.U64 R38, R32, 0x10, R33 ;  /* 0x0000001020267819 */ /* 0x000fe20000001221 */
[----:B------:R-:W-:Y:S02]  /*7a00*/  HADD2.F32 R34, -RZ, R34.H0_H0 ;  /* 0x20000022ff227230 */ /* 0x000fe40000004100 */
[----:B------:R-:W-:-:S02]  /*7a10*/  HADD2.F32 R32, -RZ, R14.H0_H0 ;  /* 0x2000000eff207230 */ /* 0x000fc40000004100 */
[----:B------:R-:W-:Y:S02]  /*7a20*/  HADD2.F32 R33, -RZ, R41.H0_H0 ;  /* 0x20000029ff217230 */ /* 0x000fe40000004100 */
[--C-:B-1----:R-:W-:Y:S02]  /*7a30*/  HADD2.F32 R27, -RZ, R7.reuse.H0_H0 ;  /* 0x20000007ff1b7230 */ /* 0x102fe40000004100 */
[----:B------:R-:W-:Y:S02]  /*7a40*/  HADD2.F32 R30, -RZ, R7.H1_H1 ;  /* 0x30000007ff1e7230 */ /* 0x000fe40000004100 */
[--C-:B------:R-:W-:Y:S02]  /*7a50*/  HADD2.F32 R7, -RZ, R4.reuse.H0_H0 ;  /* 0x20000004ff077230 */ /* 0x100fe40000004100 */
[----:B------:R-:W-:Y:S02]  /*7a60*/  HADD2.F32 R4, -RZ, R4.H1_H1 ;  /* 0x30000004ff047230 */ /* 0x000fe40000004100 */
[C---:B0-----:R-:W-:Y:S01]  /*7a70*/  FMUL.FTZ R36, R30.reuse, R34 ;  /* 0x000000221e247220 */ /* 0x041fe20000410000 */
[----:B------:R-:W-:Y:S01]  /*7a80*/  FMUL.FTZ R35, R30, R32 ;  /* 0x000000201e237220 */ /* 0x000fe20000410000 */
[----:B------:R-:W-:-:S02]  /*7a90*/  HADD2.F32 R14, -RZ, R6.H0_H0 ;  /* 0x20000006ff0e7230 */ /* 0x000fc40000004100 */
[C---:B------:R-:W-:Y:S01]  /*7aa0*/  FMUL.FTZ R30, R4.reuse, R33 ;  /* 0x00000021041e7220 */ /* 0x040fe20000410000 */
[C---:B------:R-:W-:Y:S01]  /*7ab0*/  FFMA.FTZ R36, R27.reuse, R32, -R36 ;  /* 0x000000201b247223 */ /* 0x040fe20000010824 */
[----:B------:R-:W-:Y:S01]  /*7ac0*/  FFMA.FTZ R37, R27, R34, R35 ;  /* 0x000000221b257223 */ /* 0x000fe20000010023 */
[----:B------:R-:W-:Y:S02]  /*7ad0*/  HADD2.F32 R15, -RZ, R6.H1_H1 ;  /* 0x30000006ff0f7230 */ /* 0x000fe40000004100 */
[-C--:B------:R-:W-:Y:S01]  /*7ae0*/  FMUL.FTZ R34, R4, R31.reuse ;  /* 0x0000001f04227220 */ /* 0x080fe20000410000 */
[C---:B------:R-:W-:Y:S01]  /*7af0*/  FFMA.FTZ R32, R7.reuse, R31, -R30 ;  /* 0x0000001f07207223 */ /* 0x040fe2000001081e */
[----:B------:R-:W-:Y:S02]  /*7b00*/  HADD2.F32 R6, -RZ, R5.H0_H0 ;  /* 0x20000005ff067230 */ /* 0x000fe40000004100 */
[----:B------:R-:W-:Y:S02]  /*7b10*/  HADD2.F32 R31, -RZ, R41.H1_H1 ;  /* 0x30000029ff1f7230 */ /* 0x000fe40000004100 */
[----:B------:R-:W-:Y:S01]  /*7b20*/  FFMA.FTZ R33, R7, R33, R34 ;  /* 0x0000002107217223 */ /* 0x000fe20000010022 */
[----:B------:R-:W-:-:S02]  /*7b30*/  HADD2.F32 R27, -RZ, R43.H1_H1 ;  /* 0x3000002bff1b7230 */ /* 0x000fc40000004100 */
[----:B------:R-:W-:Y:S02]  /*7b40*/  HADD2.F32 R5, -RZ, R5.H1_H1 ;  /* 0x30000005ff057230 */ /* 0x000fe40000004100 */
[C---:B------:R-:W-:Y:S01]  /*7b50*/  FMUL.FTZ R35, R15.reuse, R31 ;  /* 0x0000001f0f237220 */ /* 0x040fe20000410000 */
[----:B------:R-:W-:Y:S02]  /*7b60*/  HADD2.F32 R30, -RZ, R38.H0_H0 ;  /* 0x20000026ff1e7230 */ /* 0x000fe40000004100 */
[-C--:B------:R-:W-:Y:S01]  /*7b70*/  FMUL.FTZ R34, R15, R27.reuse ;  /* 0x0000001b0f227220 */ /* 0x080fe20000410000 */
[----:B------:R-:W-:Y:S02]  /*7b80*/  HADD2.F32 R4, -RZ, R39.H0_H0 ;  /* 0x20000027ff047230 */ /* 0x000fe40000004100 */
[C---:B------:R-:W-:Y:S01]  /*7b90*/  FFMA.FTZ R35, R14.reuse, R27, -R35 ;  /* 0x0000001b0e237223 */ /* 0x040fe20000010823 */
[C---:B------:R-:W-:Y:S01]  /*7ba0*/  FMUL.FTZ R7, R5.reuse, R30 ;  /* 0x0000001e05077220 */ /* 0x040fe20000410000 */
[----:B------:R-:W-:Y:S01]  /*7bb0*/  FFMA.FTZ R34, R14, R31, R34 ;  /* 0x0000001f0e227223 */ /* 0x000fe20000010022 */
[----:B------:R-:W-:-:S02]  /*7bc0*/  FMUL.FTZ R15, R5, R4 ;  /* 0x00000004050f7220 */ /* 0x000fc40000410000 */
[C---:B------:R-:W-:Y:S01]  /*7bd0*/  FFMA.FTZ R5, R6.reuse, R4, -R7 ;  /* 0x0000000406057223 */ /* 0x040fe20000010807 */
[----:B------:R-:W-:Y:S01]  /*7be0*/  F2FP.F16.F32.PACK_AB R7, R37, R36 ;  /* 0x000000242507723e */ /* 0x000fe200000000ff */
[----:B------:R-:W-:Y:S01]  /*7bf0*/  FFMA.FTZ R30, R6, R30, R15 ;  /* 0x0000001e061e7223 */ /* 0x000fe2000001000f */
[----:B------:R-:W-:Y:S02]  /*7c00*/  F2FP.F16.F32.PACK_AB R6, R34, R35 ;  /* 0x000000232206723e */ /* 0x000fe400000000ff */
[----:B------:R-:W-:Y:S02]  /*7c10*/  F2FP.F16.F32.PACK_AB R4, R33, R32 ;  /* 0x000000202104723e */ /* 0x000fe400000000ff */
[----:B------:R-:W-:-:S05]  /*7c20*/  F2FP.F16.F32.PACK_AB R5, R30, R5 ;  /* 0x000000051e05723e */ /* 0x000fca00000000ff */
[----:B------:R1:W-:Y:S02]  /*7c30*/  STS.128 [R3+0x18400], R4 ;  /* 0x0184000403007388 */ /* 0x0003e40000000c00 */
.L_x_2935:
[----:B------:R-:W-:Y:S05]  /*7c40*/  BSYNC B2 ;  /* 0x0000000000027941 */ /* 0x000fea0003800000 */
.L_x_2934:
[----:B------:R-:W-:Y:S05]  /*7c50*/  @P1 BRA `(.L_x_2933) ;  /* 0x0000000000a81947 */ /* 0x000fea0003800000 */
[----:B-1----:R-:W1:Y:S01]  /*7c60*/  LDS.128 R4, [R0] ;  /* 0x0000000000047984 */ /* 0x002e620000000c00 */
[----:B------:R-:W-:Y:S01]  /*7c70*/  SHF.R.U64 R35, R24, 0x10, R25 ;  /* 0x0000001018237819 */ /* 0x000fe20000001219 */
[----:B------:R-:W-:Y:S01]  /*7c80*/  HADD2.F32 R27, -RZ, R42.H0_H0 ;  /* 0x2000002aff1b7230 */ /* 0x000fe20000004100 */
[----:B------:R-:W-:Y:S01]  /*7c90*/  SHF.R.U32.HI R30, RZ, 0x10, R21 ;  /* 0x00000010ff1e7819 */ /* 0x000fe20000011615 */
[----:B------:R-:W-:Y:S01]  /*7ca0*/  HADD2.F32 R24, -RZ, R44.H0_H0 ;  /* 0x2000002cff187230 */ /* 0x000fe20000004100 */
[----:B------:R-:W-:Y:S02]  /*7cb0*/  SHF.R.U32.HI R25, RZ, 0x10, R25 ;  /* 0x00000010ff197819 */ /* 0x000fe40000011619 */
[----:B------:R-:W-:Y:S01]  /*7cc0*/  SHF.R.U64 R33, R20, 0x10, R21 ;  /* 0x0000001014217819 */ /* 0x000fe20000001215 */
[----:B------:R-:W-:Y:S02]  /*7cd0*/  HADD2.F32 R30, -RZ, R30.H0_H0 ;  /* 0x2000001eff1e7230 */ /* 0x000fe40000004100 */
[----:B------:R-:W-:-:S02]  /*7ce0*/  HADD2.F32 R25, -RZ, R25.H0_H0 ;  /* 0x20000019ff197230 */ /* 0x000fc40000004100 */
[--C-:B-1----:R-:W-:Y:S02]  /*7cf0*/  HADD2.F32 R20, -RZ, R7.reuse.H0_H0 ;  /* 0x20000007ff147230 */ /* 0x102fe40000004100 */
[----:B------:R-:W-:Y:S02]  /*7d00*/  HADD2.F32 R21, -RZ, R7.H1_H1 ;  /* 0x30000007ff157230 */ /* 0x000fe40000004100 */
[--C-:B------:R-:W-:Y:S02]  /*7d10*/  HADD2.F32 R7, -RZ, R4.reuse.H0_H0 ;  /* 0x20000004ff077230 */ /* 0x100fe40000004100 */
[----:B------:R-:W-:Y:S02]  /*7d20*/  HADD2.F32 R4, -RZ, R4.H1_H1 ;  /* 0x30000004ff047230 */ /* 0x000fe40000004100 */
[C---:B------:R-:W-:Y:S01]  /*7d30*/  FMUL.FTZ R31, R21.reuse, R30 ;  /* 0x0000001e151f7220 */ /* 0x040fe20000410000 */
[----:B------:R-:W-:Y:S01]  /*7d40*/  FMUL.FTZ R21, R21, R25 ;  /* 0x0000001915157220 */ /* 0x000fe20000410000 */
[----:B------:R-:W-:-:S02]  /*7d50*/  HADD2.F32 R14, -RZ, R6.H0_H0 ;  /* 0x20000006ff0e7230 */ /* 0x000fc40000004100 */
[----:B------:R-:W-:Y:S01]  /*7d60*/  FMUL.FTZ R32, R4, R27 ;  /* 0x0000001b04207220 */ /* 0x000fe20000410000 */
[----:B------:R-:W-:Y:S01]  /*7d70*/  FFMA.FTZ R34, R20, R30, R21 ;  /* 0x0000001e14227223 */ /* 0x000fe20000010015 */
[----:B------:R-:W-:Y:S02]  /*7d80*/  HADD2.F32 R15, -RZ, R6.H1_H1 ;  /* 0x30000006ff0f7230 */ /* 0x000fe40000004100 */
[-C--:B------:R-:W-:Y:S01]  /*7d90*/  FMUL.FTZ R30, R4, R24.reuse ;  /* 0x00000018041e7220 */ /* 0x080fe20000410000 */
[C---:B------:R-:W-:Y:S01]  /*7da0*/  FFMA.FTZ R32, R7.reuse, R24, -R32 ;  /* 0x0000001807207223 */ /* 0x040fe20000010820 */
[--C-:B------:R-:W-:Y:S02]  /*7db0*/  HADD2.F32 R6, -RZ, R5.reuse.H0_H0 ;  /* 0x20000005ff067230 */ /* 0x100fe40000004100 */
[----:B------:R-:W-:Y:S01]  /*7dc0*/  FFMA.FTZ R31, R20, R25, -R31 ;  /* 0x00000019141f7223 */ /* 0x000fe2000001081f */
[----:B------:R-:W-:Y:S02]  /*7dd0*/  HADD2.F32 R24, -RZ, R42.H1_H1 ;  /* 0x3000002aff187230 */ /* 0x000fe40000004100 */
[----:B------:R-:W-:Y:S01]  /*7de0*/  FFMA.FTZ R27, R7, R27, R30 ;  /* 0x0000001b071b7223 */ /* 0x000fe2000001001e */
[----:B------:R-:W-:-:S02]  /*7df0*/  HADD2.F32 R5, -RZ, R5.H1_H1 ;  /* 0x30000005ff057230 */ /* 0x000fc40000004100 */
[----:B------:R-:W-:Y:S02]  /*7e00*/  HADD2.F32 R20, -RZ, R44.H1_H1 ;  /* 0x3000002cff147230 */ /* 0x000fe40000004100 */
[C---:B------:R-:W-:Y:S01]  /*7e10*/  FMUL.FTZ R25, R15.reuse, R24 ;  /* 0x000000180f197220 */ /* 0x040fe20000410000 */
[----:B------:R-:W-:Y:S02]  /*7e20*/  HADD2.F32 R21, -RZ, R33.H0_H0 ;  /* 0x20000021ff157230 */ /* 0x000fe40000004100 */
[----:B------:R-:W-:Y:S02]  /*7e30*/  HADD2.F32 R4, -RZ, R35.H0_H0 ;  /* 0x20000023ff047230 */ /* 0x000fe40000004100 */
[-C--:B------:R-:W-:Y:S01]  /*7e40*/  FMUL.FTZ R15, R15, R20.reuse ;  /* 0x000000140f0f7220 */ /* 0x080fe20000410000 */
[C---:B------:R-:W-:Y:S01]  /*7e50*/  FFMA.FTZ R25, R14.reuse, R20, -R25 ;  /* 0x000000140e197223 */ /* 0x040fe20000010819 */
[C---:B------:R-:W-:Y:S01]  /*7e60*/  FMUL.FTZ R7, R5.reuse, R21 ;  /* 0x0000001505077220 */ /* 0x040fe20000410000 */
[----:B------:R-:W-:Y:S01]  /*7e70*/  FMUL.FTZ R30, R5, R4 ;  /* 0x00000004051e7220 */ /* 0x000fe20000410000 */
[----:B------:R-:W-:-:S02]  /*7e80*/  FFMA.FTZ R14, R14, R24, R15 ;  /* 0x000000180e0e7223 */ /* 0x000fc4000001000f */
[----:B------:R-:W-:Y:S01]  /*7e90*/  FFMA.FTZ R5, R6, R4, -R7 ;  /* 0x0000000406057223 */ /* 0x000fe20000010807 */
[----:B------:R-:W-:Y:S01]  /*7ea0*/  F2FP.F16.F32.PACK_AB R7, R34, R31 ;  /* 0x0000001f2207723e */ /* 0x000fe200000000ff */
[----:B------:R-:W-:Y:S01]  /*7eb0*/  FFMA.FTZ R30, R6, R21, R30 ;  /* 0x00000015061e7223 */ /* 0x000fe2000001001e */
[----:B------:R-:W-:Y:S02]  /*7ec0*/  F2FP.F16.F32.PACK_AB R4, R27, R32 ;  /* 0x000000201b04723e */ /* 0x000fe400000000ff */
[----:B------:R-:W-:Y:S02]  /*7ed0*/  F2FP.F16.F32.PACK_AB R6, R14, R25 ;  /* 0x000000190e06723e */ /* 0x000fe400000000ff */
[----:B------:R-:W-:-:S05]  /*7ee0*/  F2FP.F16.F32.PACK_AB R5, R30, R5 ;  /* 0x000000051e05723e */ /* 0x000fca00000000ff */
[----:B------:R2:W-:Y:S02]  /*7ef0*/  STS.128 [R0], R4 ;  /* 0x0000000400007388 */ /* 0x0005e40000000c00 */
.L_x_2933:
[----:B------:R-:W-:Y:S05]  /*7f00*/  BSYNC B1 ;  /* 0x0000000000017941 */ /* 0x000fea0003800000 */
.L_x_2932:
        /* <DEDUP_REMOVED lines=9> */
[----:B------:R-:W-:Y:S01]  /*7fa0*/  SHF.R.U32.HI R21, RZ, 0x10, R9 ;  /* 0x00000010ff157819 */ /* 0x000fe20000011609 */
[----:B------:R-:W-:Y:S01]  /*7fb0*/  HADD2.F32 R24, -RZ, R45.H0_H0 ;  /* 0x2000002dff187230 */ /* 0x000fe20000004100 */
[--C-:B------:R-:W-:Y:S01]  /*7fc0*/  SHF.R.U32.HI R25, RZ, 0x10, R29.reuse ;  /* 0x00000010ff197819 */ /* 0x100fe2000001161d */
[----:B------:R-:W-:Y:S01]  /*7fd0*/  HADD2.F32 R20, -RZ, R47.H0_H0 ;  /* 0x2000002fff147230 */ /* 0x000fe20000004100 */
[----:B------:R-:W-:Y:S01]  /*7fe0*/  SHF.R.U64 R31, R28, 0x10, R29 ;  /* 0x000000101c1f7819 */ /* 0x000fe2000000121d */
[----:B------:R-:W-:Y:S01]  /*7ff0*/  HADD2.F32 R21, -RZ, R21.H0_H0 ;  /* 0x20000015ff157230 */ /* 0x000fe20000004100 */
[----:B------:R-:W-:Y:S01]  /*8000*/  SHF.R.U64 R33, R8, 0x10, R9 ;  /* 0x0000001008217819 */ /* 0x000fe20000001209 */
[----:B------:R-:W-:Y:S02]  /*8010*/  HADD2.F32 R25, -RZ, R25.H0_H0 ;  /* 0x20000019ff197230 */ /* 0x000fe40000004100 */
[----:B-1----:R-:W-:-:S02]  /*8020*/  HADD2.F32 R14, -RZ, R7.H0_H0 ;  /* 0x20000007ff0e7230 */ /* 0x002fc40000004100 */
[----:B------:R-:W-:Y:S02]  /*8030*/  HADD2.F32 R15, -RZ, R7.H1_H1 ;  /* 0x30000007ff0f7230 */ /* 0x000fe40000004100 */
[--C-:B------:R-:W-:Y:S02]  /*8040*/  HADD2.F32 R7, -RZ, R4.reuse.H0_H0 ;  /* 0x20000004ff077230 */ /* 0x100fe40000004100 */
[----:B------:R-:W-:Y:S02]  /*8050*/  HADD2.F32 R4, -RZ, R4.H1_H1 ;  /* 0x30000004ff047230 */ /* 0x000fe40000004100 */
[C---:B------:R-:W-:Y:S01]  /*8060*/  FMUL.FTZ R30, R15.reuse, R21 ;  /* 0x000000150f1e7220 */ /* 0x040fe20000410000 */
[-C--:B------:R-:W-:Y:S01]  /*8070*/  FMUL.FTZ R27, R15, R25.reuse ;  /* 0x000000190f1b7220 */ /* 0x080fe20000410000 */
[--C-:B------:R-:W-:Y:S02]  /*8080*/  HADD2.F32 R8, -RZ, R6.reuse.H0_H0 ;  /* 0x20000006ff087230 */ /* 0x100fe40000004100 */
[----:B------:R-:W-:Y:S01]  /*8090*/  FMUL.FTZ R28, R4, R24 ;  /* 0x00000018041c7220 */ /* 0x000fe20000410000 */
[----:B------:R-:W-:Y:S01]  /*80a0*/  FFMA.FTZ R32, R14, R25, R30 ;  /* 0x000000190e207223 */ /* 0x000fe2000001001e */
[----:B------:R-:W-:-:S02]  /*80b0*/  HADD2.F32 R9, -RZ, R6.H1_H1 ;  /* 0x30000006ff097230 */ /* 0x000fc40000004100 */
[----:B------:R-:W-:Y:S01]  /*80c0*/  FFMA.FTZ R27, R14, R21, -R27 ;  /* 0x000000150e1b7223 */ /* 0x000fe2000001081b */
[-C--:B------:R-:W-:Y:S01]  /*80d0*/  FMUL.FTZ R30, R4, R20.reuse ;  /* 0x00000014041e7220 */ /* 0x080fe20000410000 */
[C---:B------:R-:W-:Y:S01]  /*80e0*/  FFMA.FTZ R28, R7.reuse, R20, -R28 ;  /* 0x00000014071c7223 */ /* 0x040fe2000001081c */
[----:B------:R-:W-:Y:S02]  /*80f0*/  HADD2.F32 R6, -RZ, R5.H0_H0 ;  /* 0x20000005ff067230 */ /* 0x000fe40000004100 */
[----:B------:R-:W-:Y:S02]  /*8100*/  HADD2.F32 R20, -RZ, R45.H1_H1 ;  /* 0x3000002dff147230 */ /* 0x000fe40000004100 */
[----:B------:R-:W-:Y:S01]  /*8110*/  FFMA.FTZ R7, R7, R24, R30 ;  /* 0x0000001807077223 */ /* 0x000fe2000001001e */
[----:B------:R-:W-:Y:S02]  /*8120*/  HADD2.F32 R14, -RZ, R47.H1_H1 ;  /* 0x3000002fff0e7230 */ /* 0x000fe40000004100 */
[----:B------:R-:W-:-:S02]  /*8130*/  HADD2.F32 R5, -RZ, R5.H1_H1 ;  /* 0x30000005ff057230 */ /* 0x000fc40000004100 */
[C---:B------:R-:W-:Y:S01]  /*8140*/  FMUL.FTZ R21, R9.reuse, R20 ;  /* 0x0000001409157220 */ /* 0x040fe20000410000 */
[----:B------:R-:W-:Y:S02]  /*8150*/  HADD2.F32 R15, -RZ, R31.H0_H0 ;  /* 0x2000001fff0f7230 */ /* 0x000fe40000004100 */
[-C--:B------:R-:W-:Y:S01]  /*8160*/  FMUL.FTZ R25, R9, R14.reuse ;  /* 0x0000000e09197220 */ /* 0x080fe20000410000 */
[----:B------:R-:W-:Y:S02]  /*8170*/  HADD2.F32 R4, -RZ, R33.H0_H0 ;  /* 0x20000021ff047230 */ /* 0x000fe40000004100 */
[----:B------:R-:W-:Y:S01]  /*8180*/  FFMA.FTZ R21, R8, R14, -R21 ;  /* 0x0000000e08157223 */ /* 0x000fe20000010815 */
[----:B------:R-:W-:Y:S01]  /*8190*/  F2FP.F16.F32.PACK_AB R31, R32, R27 ;  /* 0x0000001b201f723e */ /* 0x000fe200000000ff */
[C---:B------:R-:W-:Y:S01]  /*81a0*/  FMUL.FTZ R9, R5.reuse, R15 ;  /* 0x0000000f05097220 */ /* 0x040fe20000410000 */
[----:B------:R-:W-:Y:S01]  /*81b0*/  FFMA.FTZ R8, R8, R20, R25 ;  /* 0x0000001408087223 */ /* 0x000fe20000010019 */
[----:B------:R-:W-:Y:S01]  /*81c0*/  FMUL.FTZ R24, R5, R4 ;  /* 0x0000000405187220 */ /* 0x000fe20000410000 */
[----:B------:R-:W-:Y:S01]  /*81d0*/  F2FP.F16.F32.PACK_AB R28, R7, R28 ;  /* 0x0000001c071c723e */ /* 0x000fe200000000ff */
[----:B------:R-:W-:-:S02]  /*81e0*/  FFMA.FTZ R9, R6, R4, -R9 ;  /* 0x0000000406097223 */ /* 0x000fc40000010809 */
[----:B------:R-:W-:Y:S01]  /*81f0*/  FFMA.FTZ R24, R6, R15, R24 ;  /* 0x0000000f06187223 */ /* 0x000fe20000010018 */
[----:B------:R-:W-:-:S04]  /*8200*/  F2FP.F16.F32.PACK_AB R30, R8, R21 ;  /* 0x00000015081e723e */ /* 0x000fc800000000ff */
[----:B------:R-:W-:-:S05]  /*8210*/  F2FP.F16.F32.PACK_AB R29, R24, R9 ;  /* 0x00000009181d723e */ /* 0x000fca00000000ff */
[----:B------:R1:W-:Y:S02]  /*8220*/  STS.128 [R3+0x1a400], R28 ;  /* 0x01a4001c03007388 */ /* 0x0003e40000000c00 */
.L_x_2938:
[----:B------:R-:W-:Y:S05]  /*8230*/  BSYNC B1 ;  /* 0x0000000000017941 */ /* 0x000fea0003800000 */
.L_x_2937:
[----:B------:R-:W-:Y:S05]  /*8240*/  @P1 BRA `(.L_x_2936) ;  /* 0x0000001400e41947 */ /* 0x000fea0003800000 */
[----:B------:R-:W2:Y:S01]  /*8250*/  LDS.128 R4, [R0+0x2000] ;  /* 0x0020000000047984 */ /* 0x000ea20000000c00 */
[--C-:B------:R-:W-:Y:S02]  /*8260*/  SHF.R.U64 R24, R12, 0x10, R13.reuse ;  /* 0x000000100c187819 */ /* 0x100fe4000000120d */
[----:B------:R-:W-:Y:S01]  /*8270*/  SHF.R.U32.HI R12, RZ, 0x10, R13 ;  /* 0x00000010ff0c7819 */ /* 0x000fe2000001160d */
[----:B------:R-:W-:Y:S01]  /*8280*/  HADD2.F32 R13, -RZ, R46.H0_H0 ;  /* 0x2000002eff0d7230 */ /* 0x000fe20000004100 */
[--C-:B------:R-:W-:Y:S02]  /*8290*/  SHF.R.U32.HI R14, RZ, 0x10, R11.reuse ;  /* 0x00000010ff0e7819 */ /* 0x100fe4000001160b */
[----:B------:R-:W-:Y:S01]  /*82a0*/  SHF.R.U64 R21, R10, 0x10, R11 ;  /* 0x000000100a157819 */ /* 0x000fe2000000120b */
[----:B------:R-:W-:Y:S02]  /*82b0*/  HADD2.F32 R12, -RZ, R12.H0_H0 ;  /* 0x2000000cff0c7230 */ /* 0x000fe40000004100 */
[----:B------:R-:W-:-:S02]  /*82c0*/  HADD2.F32 R14, -RZ, R14.H0_H0 ;  /* 0x2000000eff0e7230 */ /* 0x000fc40000004100 */
[----:B------:R-:W-:Y:S02]  /*82d0*/  HADD2.F32 R11, -RZ, R48.H0_H0 ;  /* 0x20000030ff0b7230 */ /* 0x000fe40000004100 */
[--C-:B--2---:R-:W-:Y:S02]  /*82e0*/  HADD2.F32 R10, -RZ, R7.reuse.H1_H1 ;  /* 0x30000007ff0a7230 */ /* 0x104fe40000004100 */
[--C-:B-1----:R-:W-:Y:S02]  /*82f0*/  HADD2.F32 R3, -RZ, R4.reuse.H0_H0 ;  /* 0x20000004ff037230 */ /* 0x102fe40000004100 */
[----:B------:R-:W-:Y:S02]  /*8300*/  HADD2.F32 R4, -RZ, R4.H1_H1 ;  /* 0x30000004ff047230 */ /* 0x000fe40000004100 */
[C---:B------:R-:W-:Y:S01]  /*8310*/  FMUL.FTZ R20, R10.reuse, R14 ;  /* 0x0000000e0a147220 */ /* 0x040fe20000410000 */
[----:B------:R-:W-:Y:S02]  /*8320*/  HADD2.F32 R9, -RZ, R7.H0_H0 ;  /* 0x20000007ff097230 */ /* 0x000fe40000004100 */
[----:B------:R-:W-:Y:S01]  /*8330*/  FMUL.FTZ R15, R10, R12 ;  /* 0x0000000c0a0f7220 */ /* 0x000fe20000410000 */
[----:B------:R-:W-:-:S02]  /*8340*/  HADD2.F32 R7, -RZ, R6.H0_H0 ;  /* 0x20000006ff077230 */ /* 0x000fc40000004100 */
[C---:B------:R-:W-:Y:S01]  /*8350*/  FMUL.FTZ R10, R4.reuse, R13 ;  /* 0x0000000d040a7220 */ /* 0x040fe20000410000 */
[----:B------:R-:W-:Y:S02]  /*8360*/  HADD2.F32 R8, -RZ, R6.H1_H1 ;  /* 0x30000006ff087230 */ /* 0x000fe40000004100 */
[C---:B------:R-:W-:Y:S01]  /*8370*/  FFMA.FTZ R20, R9.reuse, R12, -R20 ;  /* 0x0000000c09147223 */ /* 0x040fe20000010814 */
[----:B------:R-:W-:Y:S01]  /*8380*/  FFMA.FTZ R15, R9, R14, R15 ;  /* 0x0000000e090f7223 */ /* 0x000fe2000001000f */
[--C-:B------:R-:W-:Y:S02]  /*8390*/  HADD2.F32 R6, -RZ, R5.reuse.H0_H0 ;  /* 0x20000005ff067230 */ /* 0x100fe40000004100 */
[-C--:B------:R-:W-:Y:S01]  /*83a0*/  FMUL.FTZ R14, R4, R11.reuse ;  /* 0x0000000b040e7220 */ /* 0x080fe20000410000 */
[----:B------:R-:W-:Y:S01]  /*83b0*/  FFMA.FTZ R12, R3, R11, -R10 ;  /* 0x0000000b030c7223 */ /* 0x000fe2000001080a */
[----:B------:R-:W-:Y:S01]  /*83c0*/  HADD2.F32 R5, -RZ, R5.H1_H1 ;  /* 0x30000005ff057230 */ /* 0x000fe20000004100 */
[----:B------:R-:W-:Y:S01]  /*83d0*/  F2FP.F16.F32.PACK_AB R15, R15, R20 ;  /* 0x000000140f0f723e */ /* 0x000fe200000000ff */
[----:B------:R-:W-:-:S02]  /*83e0*/  HADD2.F32 R11, -RZ, R46.H1_H1 ;  /* 0x3000002eff0b7230 */ /* 0x000fc40000004100 */
[----:B------:R-:W-:Y:S01]  /*83f0*/  FFMA.FTZ R3, R3, R13, R14 ;  /* 0x0000000d03037223 */ /* 0x000fe2000001000e */
[----:B------:R-:W-:Y:S02]  /*8400*/  HADD2.F32 R10, -RZ, R21.H0_H0 ;  /* 0x20000015ff0a7230 */ /* 0x000fe40000004100 */
[----:B------:R-:W-:Y:S02]  /*8410*/  HADD2.F32 R9, -RZ, R48.H1_H1 ;  /* 0x30000030ff097230 */ /* 0x000fe40000004100 */
[C---:B------:R-:W-:Y:S01]  /*8420*/  FMUL.FTZ R14, R8.reuse, R11 ;  /* 0x0000000b080e7220 */ /* 0x040fe20000410000 */
[----:B------:R-:W-:Y:S02]  /*8430*/  HADD2.F32 R4, -RZ, R24.H0_H0 ;  /* 0x20000018ff047230 */ /* 0x000fe40000004100 */
[----:B------:R-:W-:Y:S01]  /*8440*/  FMUL.FTZ R13, R5, R10 ;  /* 0x0000000a050d7220 */ /* 0x000fe20000410000 */
[----:B------:R-:W-:Y:S01]  /*8450*/  F2FP.F16.F32.PACK_AB R12, R3, R12 ;  /* 0x0000000c030c723e */ /* 0x000fe200000000ff */
[-C--:B------:R-:W-:Y:S01]  /*8460*/  FMUL.FTZ R8, R8, R9.reuse ;  /* 0x0000000908087220 */ /* 0x080fe20000410000 */
[----:B------:R-:W-:Y:S01]  /*8470*/  FFMA.FTZ R14, R7, R9, -R14 ;  /* 0x00000009070e7223 */ /* 0x000fe2000001080e */
[-C--:B------:R-:W-:Y:S01]  /*8480*/  FMUL.FTZ R5, R5, R4.reuse ;  /* 0x0000000405057220 */ /* 0x080fe20000410000 */
[----:B------:R-:W-:Y:S01]  /*8490*/  FFMA.FTZ R13, R6, R4, -R13 ;  /* 0x00000004060d7223 */ /* 0x000fe2000001080d */
[----:B------:R-:W-:-:S02]  /*84a0*/  FFMA.FTZ R7, R7, R11, R8 ;  /* 0x0000000b07077223 */ /* 0x000fc40000010008 */
[----:B------:R-:W-:-:S03]  /*84b0*/  FFMA.FTZ R6, R6, R10, R5 ;  /* 0x0000000a06067223 */ /* 0x000fc60000010005 */
[----:B------:R-:W-:Y:S02]  /*84c0*/  F2FP.F16.F32.PACK_AB R14, R7, R14 ;  /* 0x0000000e070e723e */ /* 0x000fe400000000ff */
[----:B------:R-:W-:-:S05]  /*84d0*/  F2FP.F16.F32.PACK_AB R13, R6, R13 ;  /* 0x0000000d060d723e */ /* 0x000fca00000000ff */
[----:B------:R2:W-:Y:S01]  /*84e0*/  STS.128 [R0+0x2000], R12 ;  /* 0x0020000c00007388 */ /* 0x0005e20000000c00 */
[----:B------:R-:W-:Y:S05]  /*84f0*/  BRA `(.L_x_2936) ;  /* 0x0000001400387947 */ /* 0x000fea0003800000 */
.L_x_2923:
[----:B------:R-:W1:Y:S01]  /*8500*/  S2R R0, SR_TID.X ;  /* 0x0000000000007919 */ /* 0x000e620000002100 */
[----:B------:R-:W2:Y:S01]  /*8510*/  LDC R8, c[0x0][0x448] ;  /* 0x00011200ff087b82 */ /* 0x000ea20000000800 */
[----:B------:R-:W-:Y:S01]  /*8520*/  ULDC.64 UR4, c[0x0][0x3f8] ;  /* 0x0000fe0000047ab9 */ /* 0x000fe20000000a00 */
[----:B------:R-:W-:Y:S01]  /*8530*/  ULDC.64 UR6, c[0x0][0x408] ;  /* 0x0001020000067ab9 */ /* 0x000fe20000000a00 */
[----:B------:R-:W-:Y:S02]  /*8540*/  IMAD.MOV.U32 R20, RZ, RZ, R24 ;  /* 0x000000ffff147224 */ /* 0x000fe400078e0018 */
[----:B------:R-:W-:Y:S02]  /*8550*/  IMAD.MOV.U32 R21, RZ, RZ, R27 ;  /* 0x000000ffff157224 */ /* 0x000fe400078e001b */
[----:B------:R-:W-:Y:S01]  /*8560*/  IMAD.MOV.U32 R4, RZ, RZ, R30 ;  /* 0x000000ffff047224 */ /* 0x000fe200078e001e */
[----:B--2---:R-:W-:Y:S02]  /*8570*/  ISETP.NE.AND P0, PT, R8, 0x1, PT ;  /* 0x000000010800780c */ /* 0x004fe40003f05270 */
[----:B-1----:R-:W-:-:S04]  /*8580*/  IADD3 R0, R0, -0x80, RZ ;  /* 0xffffff8000007810 */ /* 0x002fc80007ffe0ff */
[----:B------:R-:W-:-:S07]  /*8590*/  SHF.R.S32.HI R3, RZ, 0x1f, R0 ;  /* 0x0000001fff037819 */ /* 0x000fce0000011400 */
[----:B------:R-:W1:Y:S01]  /*85a0*/  @P0 LDC R5, c[0x0][0x450] ;  /* 0x00011400ff050b82 */ /* 0x000e620000000800 */
[----:B------:R-:W-:-:S04]  /*85b0*/  LEA.HI R3, R3, R0, RZ, 0x2 ;  /* 0x0000000003037211 */ /* 0x000fc800078f10ff */
[----:B------:R-:W-:-:S05]  /*85c0*/  LOP3.LUT R3, R3, 0xfffffffc, RZ, 0xc0, !PT ;  /* 0xfffffffc03037812 */ /* 0x000fca00078ec0ff */
[----:B------:R-:W-:Y:S02]  /*85d0*/  IMAD.IADD R3, R0, 0x1, -R3 ;  /* 0x0000000100037824 */ /* 0x000fe400078e0a03 */
[----:B------:R-:W2:Y:S02]  /*85e0*/  @P0 LDC R0, c[0x0][0x44c] ;  /* 0x00011300ff000b82 */ /* 0x000ea40000000800 */
[----:B------:R-:W-:-:S04]  /*85f0*/  IMAD R3, R3, 0x40, R36 ;  /* 0x0000004003037824 */ /* 0x000fc800078e0224 */
[----:B--2---:R-:W-:-:S05]  /*8600*/  @P0 IMAD.HI.U32 R0, R3, R0, RZ ;  /* 0x0000000003000227 */ /* 0x004fca00078e00ff */
[----:B-1----:R-:W-:Y:S01]  /*8610*/  @P0 SHF.R.U32.HI R3, RZ, R5, R0 ;  /* 0x00000005ff030219 */ /* 0x002fe20000011600 */
[----:B------:R-:W-:-:S03]  /*8620*/  IMAD.MOV.U32 R5, RZ, RZ, R29 ;  /* 0x000000ffff057224 */ /* 0x000fc600078e001d */
        /* <DEDUP_REMOVED lines=17> */
[----:B------:R-:W1:Y:S01]  /*8740*/  LDC R37, c[0x0][0x3f4] ;  /* 0x0000fd00ff257b82 */ /* 0x000e620000000800 */
[----:B------:R-:W2:Y:S01]  /*8750*/  SHFL.IDX PT, R3, R10, RZ, 0x1c1f ;  /* 0x001c1fff0a037589 */ /* 0x000ea200000e0000 */
[----:B------:R-:W-:-:S03]  /*8760*/  IMAD R27, R203, R8, RZ ;  /* 0x00000008cb1b7224 */ /* 0x000fc600078e02ff */
[----:B------:R-:W3:Y:S04]  /*8770*/  SHFL.IDX PT, R0, R20, RZ, 0x1c1f ;  /* 0x001c1fff14007589 */ /* 0x000ee800000e0000 */
[----:B------:R-:W4:Y:S04]  /*8780*/  SHFL.IDX PT, R14, R24, RZ, 0x1c1f ;  /* 0x001c1fff180e7589 */ /* 0x000f2800000e0000 */
[----:B------:R-:W5:Y:S01]  /*8790*/  SHFL.IDX PT, R8, R25, RZ, 0x1c1f ;  /* 0x001c1fff19087589 */ /* 0x000f6200000e0000 */
[----:B-1----:R-:W-:-:S04]  /*87a0*/  ISETP.GE.AND P0, PT, R16, R37, PT ;  /* 0x000000251000720c */ /* 0x002fc80003f06270 */
[----:B------:R-:W-:-:S13]  /*87b0*/  ISETP.GE.OR P1, PT, R36, R27, P0 ;  /* 0x0000001b2400720c */ /* 0x000fda0000726670 */
[C---:B------:R-:W-:Y:S01]  /*87c0*/  @!P1 IMAD.SHL.U32 R9, R16.reuse, 0x2, RZ ;  /* 0x0000000210099824 */ /* 0x040fe200078e00ff */
[----:B------:R-:W-:-:S04]  /*87d0*/  @!P1 SHF.L.U64.HI R21, R16, 0x1, R17 ;  /* 0x0000000110159819 */ /* 0x000fc80000010211 */
[----:B--2---:R-:W-:-:S05]  /*87e0*/  @!P1 IADD3 R4, P2, R3, R9, RZ ;  /* 0x0000000903049210 */ /* 0x004fca0007f5e0ff */
[----:B---3--:R-:W-:Y:S01]  /*87f0*/  @!P1 IMAD.X R5, R0, 0x1, R21, P2 ;  /* 0x0000000100059824 */ /* 0x008fe200010e0615 */
[----:B----4-:R-:W-:-:S05]  /*8800*/  @!P1 IADD3 R14, P2, R14, R9, RZ ;  /* 0x000000090e0e9210 */ /* 0x010fca0007f5e0ff */
[----:B------:R-:W2:Y:S01]  /*8810*/  @!P1 LD.E.128 R4, desc[UR54][R4.64] ;  /* 0x0000003604049980 */ /* 0x000ea2000c101d00 */
[----:B-----5:R-:W-:-:S05]  /*8820*/  @!P1 IMAD.X R3, R8, 0x1, R21, P2 ;  /* 0x0000000108039824 */ /* 0x020fca00010e0615 */
[----:B------:R-:W-:-:S05]  /*8830*/  @!P1 MOV R15, R3 ;  /* 0x00000003000f9202 */ /* 0x000fca0000000f00 */
[----:B------:R1:W3:Y:S01]  /*8840*/  @!P1 LD.E.128 R28, desc[UR54][R14.64] ;  /* 0x000000360e1c9980 */ /* 0x0002e2000c101d00 */
[----:B------:R-:W-:Y:S02]  /*8850*/  CS2R R42, SRZ ;  /* 0x00000000002a7805 */ /* 0x000fe4000001ff00 */
[----:B------:R-:W-:Y:S01]  /*8860*/  CS2R R40, SRZ ;  /* 0x0000000000287805 */ /* 0x000fe2000001ff00 */
[----:B------:R-:W4:Y:S04]  /*8870*/  SHFL.IDX PT, R8, R25, 0x1, 0x1c1f ;  /* 0x003c1f0019087f89 */ /* 0x000f2800000e0000 */
[----:B-1----:R-:W1:Y:S01]  /*8880*/  SHFL.IDX PT, R14, R24, 0x1, 0x1c1f ;  /* 0x003c1f00180e7f89 */ /* 0x002e6200000e0000 */
[----:B--2---:R-:W-:Y:S02]  /*8890*/  @!P1 IMAD.MOV.U32 R42, RZ, RZ, R4 ;  /* 0x000000ffff2a9224 */ /* 0x004fe400078e0004 */
[----:B------:R-:W-:Y:S01]  /*88a0*/  @!P1 IMAD.MOV.U32 R43, RZ, RZ, R5 ;  /* 0x000000ffff2b9224 */ /* 0x000fe200078e0005 */
[----:B------:R-:W-:Y:S01]  /*88b0*/  CS2R R4, SRZ ;  /* 0x0000000000047805 */ /* 0x000fe2000001ff00 */
[----:B------:R-:W-:-:S02]  /*88c0*/  IMAD.MOV.U32 R0, RZ, RZ, R42 ;  /* 0x000000ffff007224 */ /* 0x000fc400078e002a */
[----:B------:R-:W-:Y:S02]  /*88d0*/  @!P1 IMAD.MOV.U32 R40, RZ, RZ, R6 ;  /* 0x000000ffff289224 */ /* 0x000fe400078e0006 */
[----:B------:R-:W-:Y:S01]  /*88e0*/  @!P1 IMAD.MOV.U32 R41, RZ, RZ, R7 ;  /* 0x000000ffff299224 */ /* 0x000fe200078e0007 */
[----:B------:R-:W-:Y:S01]  /*88f0*/  PRMT R48, R48, 0x5410, R0 ;  /* 0x0000541030307816 */ /* 0x000fe20000000000 */
[----:B------:R-:W-:Y:S01]  /*8900*/  IMAD.MOV.U32 R3, RZ, RZ, R43 ;  /* 0x000000ffff037224 */ /* 0x000fe200078e002b */
[----:B------:R-:W2:Y:S01]  /*8910*/  SHFL.IDX PT, R0, R20, 0x1, 0x1c1f ;  /* 0x003c1f0014007f89 */ /* 0x000ea200000e0000 */
[----:B------:R-:W-:Y:S01]  /*8920*/  CS2R R6, SRZ ;  /* 0x0000000000067805 */ /* 0x000fe2000001ff00 */
[----:B------:R-:W-:Y:S01]  /*8930*/  IMAD.MOV.U32 R9, RZ, RZ, R40 ;  /* 0x000000ffff097224 */ /* 0x000fe200078e0028 */
[----:B---3--:R-:W-:Y:S01]  /*8940*/  @!P1 MOV R5, R31 ;  /* 0x0000001f00059202 */ /* 0x008fe20000000f00 */
[----:B------:R-:W-:Y:S01]  /*8950*/  IMAD.MOV.U32 R11, RZ, RZ, R41 ;  /* 0x000000ffff0b7224 */ /* 0x000fe200078e0029 */
[----:B------:R-:W-:Y:S01]  /*8960*/  PRMT R44, R3, 0x7610, R44 ;  /* 0x00007610032c7816 */ /* 0x000fe2000000002c */
[----:B------:R-:W-:Y:S01]  /*8970*/  @!P1 IMAD.MOV.U32 R6, RZ, RZ, R28 ;  /* 0x000000ffff069224 */ /* 0x000fe200078e001c */
[----:B------:R3:W1:Y:S01]  /*8980*/  SHFL.IDX PT, R3, R10, 0x1, 0x1c1f ;  /* 0x003c1f000a037f89 */ /* 0x00066200000e0000 */
[----:B------:R-:W-:Y:S01]  /*8990*/  @!P1 IMAD.MOV.U32 R7, RZ, RZ, R29 ;  /* 0x000000ffff079224 */ /* 0x000fe200078e001d */
[----:B------:R-:W-:Y:S01]  /*89a0*/  PRMT R9, R9, 0x5410, R11 ;  /* 0x0000541009097816 */ /* 0x000fe2000000000b */
[----:B------:R-:W-:Y:S01]  /*89b0*/  @!P1 IMAD.MOV.U32 R4, RZ, RZ, R30 ;  /* 0x000000ffff049224 */ /* 0x000fe200078e001e */
[----:B------:R-:W-:Y:S01]  /*89c0*/  CS2R R28, SRZ ;  /* 0x00000000001c7805 */ /* 0x000fe2000001ff00 */
[----:B------:R-:W-:-:S02]  /*89d0*/  IMAD.MOV.U32 R11, RZ, RZ, R7 ;  /* 0x000000ffff0b7224 */ /* 0x000fc400078e0007 */
[----:B------:R-:W-:Y:S02]  /*89e0*/  IMAD.MOV.U32 R12, RZ, RZ, R4 ;  /* 0x000000ffff0c7224 */ /* 0x000fe400078e0004 */
[----:B---3--:R-:W-:Y:S01]  /*89f0*/  IMAD.MOV.U32 R10, RZ, RZ, R6 ;  /* 0x000000ffff0a7224 */ /* 0x008fe200078e0006 */
[----:B------:R-:W-:Y:S01]  /*8a00*/  PRMT R25, R11, 0x7610, R25 ;  /* 0x000076100b197816 */ /* 0x000fe20000000019 */
[----:B0-----:R-:W-:Y:S01]  /*8a10*/  IMAD.MOV.U32 R13, RZ, RZ, R5 ;  /* 0x000000ffff0d7224 */ /* 0x001fe200078e0005 */
[----:B------:R-:W-:Y:S02]  /*8a20*/  PRMT R53, R12, 0x7610, R53 ;  /* 0x000076100c357816 */ /* 0x000fe40000000035 */
[----:B------:R-:W-:Y:S02]  /*8a30*/  PRMT R48, R10, 0x7610, R48 ;  /* 0x000076100a307816 */ /* 0x000fe40000000030 */
[----:B----4-:R-:W-:-:S07]  /*8a40*/  PRMT R24, R13, 0x7610, R24 ;  /* 0x000076100d187816 */ /* 0x010fce0000000018 */
.L_x_3241:
[----:B------:R-:W3:Y:S01]  /*8a50*/  LDL R11, [R1+0x18] ;  /* 0x00001800010b7983 */ /* 0x000ee20000100800 */
[----:B------:R-:W-:Y:S01]  /*8a60*/  VIADD R36, R36, 0x40 ;  /* 0x0000004024247836 */ /* 0x000fe20000000000 */
[----:B------:R-:W-:Y:S01]  /*8a70*/  BSSY B1, `(.L_x_2940) ;  /* 0x0000016000017945 */ /* 0x000fe20003800000 */
[----:B------:R-:W-:Y:S02]  /*8a80*/  CS2R R30, SRZ ;  /* 0x00000000001e7805 */ /* 0x000fe4000001ff00 */
[----:B------:R-:W-:Y:S02]  /*8a90*/  CS2R R32, SRZ ;  /* 0x0000000000207805 */ /* 0x000fe4000001ff00 */
[----:B------:R-:W-:Y:S02]  /*8aa0*/  CS2R R34, SRZ ;  /* 0x0000000000227805 */ /* 0x000fe4000001ff00 */
[----:B------:R-:W-:Y:S02]  /*8ab0*/  ISETP.GE.AND P1, PT, R36, R27, PT ;  /* 0x0000001b2400720c */ /* 0x000fe40003f26270 */
[----:B---3--:R-:W-:-:S04]  /*8ac0*/  LEA.HI R10, R11, R11, RZ, 0x1 ;  /* 0x0000000b0b0a7211 */ /* 0x008fc800078f08ff */
[----:B------:R-:W-:-:S05]  /*8ad0*/  LOP3.LUT R10, R10, 0xfffffffe, RZ, 0xc0, !PT ;  /* 0xfffffffe0a0a7812 */ /* 0x000fca00078ec0ff */
[----:B------:R-:W-:-:S05]  /*8ae0*/  IMAD.IADD R10, R11, 0x1, -R10 ;  /* 0x000000010b0a7824 */ /* 0x000fca00078e0a0a */
[----:B------:R-:W-:Y:S01]  /*8af0*/  SHF.L.U32 R10, R10, 0x1f, RZ ;  /* 0x0000001f0a0a7819 */ /* 0x000fe200000006ff */
[----:B------:R-:W-:Y:S06]  /*8b00*/  @P1 BRA `(.L_x_2941) ;  /* 0x0000000000301947 */ /* 0x000fec0003800000 */
[----:B------:R-:W-:Y:S02]  /*8b10*/  CS2R R30, SRZ ;  /* 0x00000000001e7805 */ /* 0x000fe4000001ff00 */
[----:B------:R-:W-:Y:S02]  /*8b20*/  CS2R R32, SRZ ;  /* 0x0000000000207805 */ /* 0x000fe4000001ff00 */
[----:B------:R-:W-:Y:S01]  /*8b30*/  CS2R R34, SRZ ;  /* 0x0000000000227805 */ /* 0x000fe2000001ff00 */
[----:B------:R-:W-:Y:S06]  /*8b40*/  @P0 BRA `(.L_x_2941) ;  /* 0x0000000000200947 */ /* 0x000fec0003800000 */
[C---:B------:R-:W-:Y:S01]  /*8b50*/  IMAD.SHL.U32 R15, R16.reuse, 0x2, RZ ;  /* 0x00000002100f7824 */ /* 0x040fe200078e00ff */
[----:B------:R-:W-:-:S04]  /*8b60*/  SHF.L.U64.HI R11, R16, 0x1, R17 ;  /* 0x00000001100b7819 */ /* 0x000fc80000010211 */
[-C--:B-1----:R-:W-:Y:S02]  /*8b70*/  IADD3 R32, P1, R3, R15.reuse, RZ ;  /* 0x0000000f03207210 */ /* 0x082fe40007f3e0ff */
[----:B------:R-:W-:-:S03]  /*8b80*/  IADD3 R14, P2, R14, R15, RZ ;  /* 0x0000000f0e0e7210 */ /* 0x000fc60007f5e0ff */
[--C-:B--2---:R-:W-:Y:S02]  /*8b90*/  IMAD.X R33, R0, 0x1, R11.reuse, P1 ;  /* 0x0000000100217824 */ /* 0x104fe400008e060b */
[----:B------:R-:W-:-:S04]  /*8ba0*/  IMAD.X R15, R8, 0x1, R11, P2 ;  /* 0x00000001080f7824 */ /* 0x000fc800010e060b */
[----:B------:R-:W5:Y:S04]  /*8bb0*/  LD.E.128 R32, desc[UR54][R32.64] ;  /* 0x0000003620207980 */ /* 0x000f68000c101d00 */
[----:B------:R0:W5:Y:S02]  /*8bc0*/  LD.E.128 R28, desc[UR54][R14.64] ;  /* 0x000000360e1c7980 */ /* 0x000164000c101d00 */
.L_x_2941:
[----:B------:R-:W-:Y:S05]  /*8bd0*/  BSYNC B1 ;  /* 0x0000000000017941 */ /* 0x000fea0003800000 */
.L_x_2940:
[----:B------:R-:W3:Y:S01]  /*8be0*/  SYNCS.PHASECHK.TRANS64.TRYWAIT P1, [R23+URZ+0x22800], R10 ;  /* 0x0228000a170075a7 */ /* 0x000ee2000802017f */
[----:B--2---:R-:W-:Y:S01]  /*8bf0*/  VIADDMNMX R0, R27, -R214, 0x80, PT ;  /* 0x000000801b007446 */ /* 0x004fe200038009d6 */
[C---:B------:R-:W-:Y:S01]  /*8c00*/  VIADD R11, R205.reuse, 0x40 ;  /* 0x00000040cd0b7836 */ /* 0x040fe20000000000 */
[----:B-----5:R-:W-:Y:S01]  /*8c10*/  MOV R8, R29 ;  /* 0x0000001d00087202 */ /* 0x020fe20000000f00 */
[----:B-1----:R-:W-:Y:S01]  /*8c20*/  IMAD.MOV.U32 R3, RZ, RZ, R28 ;  /* 0x000000ffff037224 */ /* 0x002fe200078e001c */
[-C--:B------:R-:W-:Y:S01]  /*8c30*/  ISETP.GE.OR P2, PT, R205, R0.reuse, P0 ;  /* 0x00000000cd00720c */ /* 0x080fe20000746670 */
[----:B------:R-:W-:Y:S01]  /*8c40*/  BSSY B1, `(.L_x_2942) ;  /* 0x000000d000017945 */ /* 0x000fe20003800000 */
[----:B------:R-:W-:Y:S01]  /*8c50*/  ISETP.GE.OR P0, PT, R11, R0, P0 ;  /* 0x000000000b00720c */ /* 0x000fe20000706670 */
[----:B------:R-:W-:Y:S01]  /*8c60*/  IMAD.MOV.U32 R0, RZ, RZ, R30 ;  /* 0x000000ffff007224 */ /* 0x000fe200078e001e */
[----:B------:R-:W-:Y:S01]  /*8c70*/  PRMT R53, R53, 0x5410, R3 ;  /* 0x0000541035357816 */ /* 0x000fe20000000003 */
[----:B------:R-:W-:Y:S01]  /*8c80*/  IMAD.MOV.U32 R3, RZ, RZ, R31 ;  /* 0x000000ffff037224 */ /* 0x000fe200078e001f */
[----:B------:R-:W-:Y:S01]  /*8c90*/  PRMT R54, R8, 0x7610, R54 ;  /* 0x0000761008367816 */ /* 0x000fe20000000036 */
[----:B------:R-:W-:-:S02]  /*8ca0*/  IMAD.MOV.U32 R8, RZ, RZ, R32 ;  /* 0x000000ffff087224 */ /* 0x000fc400078e0020 */
[----:B------:R-:W-:Y:S01]  /*8cb0*/  IMAD.MOV.U32 R11, RZ, RZ, R33 ;  /* 0x000000ffff0b7224 */ /* 0x000fe200078e0021 */
[----:B------:R-:W-:Y:S01]  /*8cc0*/  PRMT R54, R54, 0x5410, R0 ;  /* 0x0000541036367816 */ /* 0x000fe20000000000 */
[----:B------:R-:W-:Y:S01]  /*8cd0*/  IMAD.IADD R0, R16, 0x1, R37 ;  /* 0x0000000110007824 */ /* 0x000fe200078e0225 */
[----:B------:R-:W-:Y:S02]  /*8ce0*/  PRMT R55, R3, 0x5410, R8 ;  /* 0x0000541003377816 */ /* 0x000fe40000000008 */
[----:B------:R-:W-:Y:S01]  /*8cf0*/  PRMT R56, R11, 0x7610, R56 ;  /* 0x000076100b387816 */ /* 0x000fe20000000038 */
[----:B---3--:R-:W-:Y:S06]  /*8d00*/  @!P1 BRA `(.L_x_2943) ;  /* 0x0000019800349947 */ /* 0x008fec0003800000 */
.L_x_3242:
[----:B------:R-:W-:Y:S05]  /*8d10*/  BSYNC B1 ;  /* 0x0000000000017941 */ /* 0x000fea0003800000 */
.L_x_2942:
[----:B------:R-:W-:Y:S01]  /*8d20*/  BSSY B1, `(.L_x_2944) ;  /* 0x0000069000017945 */ /* 0x000fe20003800000 */
[----:B------:R-:W-:Y:S01]  /*8d30*/  IMAD.MOV.U32 R57, RZ, RZ, R34 ;  /* 0x000000ffff397224 */ /* 0x000fe200078e0022 */
[----:B------:R-:W-:Y:S01]  /*8d40*/  LOP3.LUT R0, R0, 0x38, RZ, 0xc0, !PT ;  /* 0x0000003800007812 */ /* 0x000fe200078ec0ff */
[----:B------:R-:W-:Y:S01]  /*8d50*/  IMAD.MOV.U32 R58, RZ, RZ, R35 ;  /* 0x000000ffff3a7224 */ /* 0x000fe200078e0023 */
[----:B------:R-:W-:Y:S06]  /*8d60*/  @P2 BRA `(.L_x_2945) ;  /* 0x0000000400902947 */ /* 0x000fec0003800000 */
[----:B------:R-:W2:Y:S01]  /*8d70*/  LDL R3, [R1+0x24] ;  /* 0x0000240001037983 */ /* 0x000ea20000100800 */
[----:B------:R-:W-:Y:S01]  /*8d80*/  HADD2.F32 R25, -RZ, R25.H0_H0 ;  /* 0x20000019ff197230 */ /* 0x000fe20000004100 */
[----:B------:R-:W-:Y:S01]  /*8d90*/  SHF.R.U64 R49, R4, 0x10, R5 ;  /* 0x0000001004317819 */ /* 0x000fe20000001205 */
[----:B------:R-:W-:Y:S01]  /*8da0*/  HADD2.F32 R21, -RZ, R44.H0_H0 ;  /* 0x2000002cff157230 */ /* 0x000fe20000004100 */
[----:B------:R-:W3:Y:S01]  /*8db0*/  S2R R8, SR_TID.X ;  /* 0x0000000000087919 */ /* 0x000ee20000002100 */
[--C-:B------:R-:W-:Y:S02]  /*8dc0*/  SHF.R.U64 R52, R42, 0x10, R43.reuse ;  /* 0x000000102a347819 */ /* 0x100fe4000000122b */
[----:B------:R-:W-:Y:S02]  /*8dd0*/  SHF.R.U32.HI R42, RZ, 0x10, R43 ;  /* 0x00000010ff2a7819 */ /* 0x000fe4000001162b */
[--C-:B------:R-:W-:Y:S02]  /*8de0*/  SHF.R.U64 R51, R40, 0x10, R41.reuse ;  /* 0x0000001028337819 */ /* 0x100fe40000001229 */
[----:B------:R-:W-:-:S02]  /*8df0*/  SHF.R.U32.HI R46, RZ, 0x10, R41 ;  /* 0x00000010ff2e7819 */ /* 0x000fc40000011629 */
[----:B------:R-:W-:Y:S02]  /*8e00*/  SHF.R.U32.HI R43, RZ, 0x10, R5 ;  /* 0x00000010ff2b7819 */ /* 0x000fe40000011605 */
[----:B------:R-:W-:Y:S01]  /*8e10*/  SHF.R.U64 R50, R6, 0x10, R7 ;  /* 0x0000001006327819 */ /* 0x000fe20000001207 */
[----:B---3--:R-:W-:-:S05]  /*8e20*/  VIADD R8, R8, 0xffffff80 ;  /* 0xffffff8008087836 */ /* 0x008fca0000000000 */
[----:B------:R-:W-:-:S04]  /*8e30*/  SHF.R.S32.HI R20, RZ, 0x1f, R8 ;  /* 0x0000001fff147819 */ /* 0x000fc80000011408 */
[----:B------:R-:W-:-:S04]  /*8e40*/  LEA.HI R20, R20, R8, RZ, 0x5 ;  /* 0x0000000814147211 */ /* 0x000fc800078f28ff */
[----:B------:R-:W-:Y:S01]  /*8e50*/  SHF.R.S32.HI R20, RZ, 0x5, R20 ;  /* 0x00000005ff147819 */ /* 0x000fe20000011414 */
[----:B--2---:R-:W-:-:S05]  /*8e60*/  IMAD.SHL.U32 R3, R3, 0x40, RZ ;  /* 0x0000004003037824 */ /* 0x004fca00078e00ff */
[----:B------:R-:W-:-:S04]  /*8e70*/  LOP3.LUT R11, R3, 0x1c0, RZ, 0xc0, !PT ;  /* 0x000001c0030b7812 */ /* 0x000fc800078ec0ff */
[----:B------:R-:W-:Y:S02]  /*8e80*/  LOP3.LUT R3, R11, 0x38, R16, 0xf8, !PT ;  /* 0x000000380b037812 */ /* 0x000fe400078ef810 */
[----:B-1----:R-:W-:-:S04]  /*8e90*/  SHF.R.U32.HI R10, RZ, 0x3, R11 ;  /* 0x00000003ff0a7819 */ /* 0x002fc8000001160b */
[----:B------:R-:W-:-:S05]  /*8ea0*/  LOP3.LUT R3, R3, R10, RZ, 0x3c, !PT ;  /* 0x0000000a03037212 */ /* 0x000fca00078e3cff */
[----:B------:R-:W-:Y:S01]  /*8eb0*/  IMAD R8, R20, 0x200, R3 ;  /* 0x0000020014087824 */ /* 0x000fe200078e0203 */
[----:B------:R-:W-:-:S03]  /*8ec0*/  LOP3.LUT R3, R10, R0, R11, 0x1e, !PT ;  /* 0x000000000a037212 */ /* 0x000fc600078e1e0b */
[----:B------:R-:W-:Y:S01]  /*8ed0*/  IMAD R45, R8, 0x2, R23 ;  /* 0x00000002082d7824 */ /* 0x000fe200078e0217 */
[----:B------:R-:W-:Y:S02]  /*8ee0*/  LEA R8, R20, R3, 0x9 ;  /* 0x0000000314087211 */ /* 0x000fe400078e48ff */
[----:B------:R-:W-:Y:S02]  /*8ef0*/  SHF.R.U32.HI R20, RZ, 0x10, R7 ;  /* 0x00000010ff147819 */ /* 0x000fe40000011607 */
[----:B0-----:R-:W0:Y:S01]  /*8f00*/  LDS.128 R12, [R45+0x18400] ;  /* 0x018400002d0c7984 */ /* 0x001e220000000c00 */
[----:B------:R-:W-:Y:S02]  /*8f10*/  IMAD R47, R8, 0x2, R23 ;  /* 0x00000002082f7824 */ /* 0x000fe400078e0217 */
[----:B------:R-:W-:-:S03]  /*8f20*/  HADD2.F32 R20, -RZ, R20.H0_H0 ;  /* 0x20000014ff147230 */ /* 0x000fc60000004100 */
[----:B------:R-:W1:Y:S01]  /*8f30*/  LDS.128 R36, [R47+0x18400] ;  /* 0x018400002f247984 */ /* 0x000e620000000c00 */
[--C-:B0-----:R-:W-:Y:S02]  /*8f40*/  HADD2.F32 R4, -RZ, R13.reuse.H0_H0 ;  /* 0x2000000dff047230 */ /* 0x101fe40000004100 */
[----:B------:R-:W-:Y:S02]  /*8f50*/  HADD2.F32 R13, -RZ, R13.H1_H1 ;  /* 0x3000000dff0d7230 */ /* 0x000fe40000004100 */
[----:B------:R-:W-:Y:S02]  /*8f60*/  HADD2.F32 R6, -RZ, R15.H0_H0 ;  /* 0x2000000fff067230 */ /* 0x000fe40000004100 */
[--C-:B-1----:R-:W-:Y:S02]  /*8f70*/  HADD2.F32 R8, -RZ, R37.reuse.H0_H0 ;  /* 0x20000025ff087230 */ /* 0x102fe40000004100 */
[----:B------:R-:W-:Y:S02]  /*8f80*/  HADD2.F32 R37, -RZ, R37.H1_H1 ;  /* 0x30000025ff257230 */ /* 0x000fe40000004100 */
[----:B------:R-:W-:-:S02]  /*8f90*/  HADD2.F32 R11, -RZ, R39.H0_H0 ;  /* 0x20000027ff0b7230 */ /* 0x000fc40000004100 */
[C---:B------:R-:W-:Y:S01]  /*8fa0*/  FMUL.FTZ R27, R8.reuse, R25 ;  /* 0x00000019081b7220 */ /* 0x040fe20000410000 */
[-C--:B------:R-:W-:Y:S01]  /*8fb0*/  FMUL.FTZ R41, R8, R21.reuse ;  /* 0x0000001508297220 */ /* 0x080fe20000410000 */
[----:B------:R-:W-:Y:S02]  /*8fc0*/  HADD2.F32 R8, -RZ, R42.H0_H0 ;  /* 0x2000002aff087230 */ /* 0x000fe40000004100 */
[C---:B------:R-:W-:Y:S01]  /*8fd0*/  FFMA.FTZ R27, R4.reuse, R21, -R27 ;  /* 0x00000015041b7223 */ /* 0x040fe2000001081b */
[----:B------:R-:W-:Y:S02]  /*8fe0*/  HADD2.F32 R21, -RZ, R24.H0_H0 ;  /* 0x20000018ff157230 */ /* 0x000fe40000004100 */
[C---:B------:R-:W-:Y:S01]  /*8ff0*/  FMUL.FTZ R24, R37.reuse, R20 ;  /* 0x0000001425187220 */ /* 0x040fe20000410000 */
[----:B------:R-:W-:Y:S01]  /*9000*/  FFMA.FTZ R41, R4, R25, R41 ;  /* 0x0000001904297223 */ /* 0x000fe20000010029 */
[----:B------:R-:W-:Y:S02]  /*9010*/  HADD2.F32 R4, -RZ, R9.H1_H1 ;  /* 0x30000009ff047230 */ /* 0x000fe40000004100 */
[-C--:B------:R-:W-:Y:S01]  /*9020*/  FMUL.FTZ R42, R37, R8.reuse ;  /* 0x00000008252a7220 */ /* 0x080fe20000410000 */
[----:B------:R-:W-:Y:S01]  /*9030*/  FFMA.FTZ R40, R13, R8, -R24 ;  /* 0x000000080d287223 */ /* 0x000fe20000010818 */
[----:B------:R-:W-:-:S02]  /*9040*/  HADD2.F32 R39, -RZ, R39.H1_H1 ;  /* 0x30000027ff277230 */ /* 0x000fc40000004100 */
[CC--:B------:R-:W-:Y:S01]  /*9050*/  FMUL.FTZ R25, R11.reuse, R21.reuse ;  /* 0x000000150b197220 */ /* 0x0c0fe20000410000 */
[----:B------:R-:W-:Y:S02]  /*9060*/  HADD2.F32 R24, -RZ, R43.H0_H0 ;  /* 0x2000002bff187230 */ /* 0x000fe40000004100 */
[----:B------:R-:W-:Y:S01]  /*9070*/  FMUL.FTZ R44, R11, R4 ;  /* 0x000000040b2c7220 */ /* 0x000fe20000410000 */
[----:B------:R-:W-:Y:S02]  /*9080*/  HADD2.F32 R15, -RZ, R15.H1_H1 ;  /* 0x3000000fff0f7230 */ /* 0x000fe40000004100 */
[----:B------:R-:W-:Y:S01]  /*9090*/  FFMA.FTZ R42, R13, R20, R42 ;  /* 0x000000140d2a7223 */ /* 0x000fe2000001002a */
[----:B------:R-:W-:Y:S02]  /*90a0*/  HADD2.F32 R8, -RZ, R46.H0_H0 ;  /* 0x2000002eff087230 */ /* 0x000fe40000004100 */
[----:B------:R-:W-:Y:S01]  /*90b0*/  FMUL.FTZ R20, R39, R24 ;  /* 0x0000001827147220 */ /* 0x000fe20000410000 */
[C---:B------:R-:W-:Y:S01]  /*90c0*/  FFMA.FTZ R25, R6.reuse, R4, -R25 ;  /* 0x0000000406197223 */ /* 0x040fe20000010819 */
[----:B------:R-:W-:Y:S01]  /*90d0*/  FFMA.FTZ R44, R6, R21, R44 ;  /* 0x00000015062c7223 */ /* 0x000fe2000001002c */
[----:B------:R-:W-:-:S02]  /*90e0*/  HADD2.F32 R4, -RZ, R48.H1_H1 ;  /* 0x30000030ff047230 */ /* 0x000fc40000004100 */
[-C--:B------:R-:W-:Y:S01]  /*90f0*/  FFMA.FTZ R46, R15, R8.reuse, -R20 ;  /* 0x000000080f2e7223 */ /* 0x080fe20000010814 */
[----:B------:R-:W-:Y:S02]  /*9100*/  HADD2.F32 R6, -RZ, R48.H0_H0 ;  /* 0x20000030ff067230 */ /* 0x000fe40000004100 */
[----:B------:R-:W-:Y:S01]  /*9110*/  FMUL.FTZ R48, R39, R8 ;  /* 0x0000000827307220 */ /* 0x000fe20000410000 */
[----:B------:R-:W-:Y:S02]  /*9120*/  HADD2.F32 R7, -RZ, R36.H0_H0 ;  /* 0x20000024ff077230 */ /* 0x000fe40000004100 */
[----:B------:R-:W-:Y:S02]  /*9130*/  HADD2.F32 R10, -RZ, R38.H0_H0 ;  /* 0x20000026ff0a7230 */ /* 0x000fe40000004100 */
[----:B------:R-:W-:Y:S01]  /*9140*/  FFMA.FTZ R37, R15, R24, R48 ;  /* 0x000000180f257223 */ /* 0x000fe20000010030 */
[----:B------:R-:W-:Y:S02]  /*9150*/  HADD2.F32 R8, -RZ, R53.H0_H0 ;  /* 0x20000035ff087230 */ /* 0x000fe40000004100 */
[----:B------:R-:W-:Y:S01]  /*9160*/  FMUL.FTZ R20, R7, R6 ;  /* 0x0000000607147220 */ /* 0x000fe20000410000 */
[----:B------:R-:W-:-:S02]  /*9170*/  HADD2.F32 R5, -RZ, R14.H0_H0 ;  /* 0x2000000eff057230 */ /* 0x000fc40000004100 */
[----:B------:R-:W-:Y:S01]  /*9180*/  FMUL.FTZ R7, R7, R4 ;  /* 0x0000000407077220 */ /* 0x000fe20000410000 */
[----:B------:R-:W-:Y:S02]  /*9190*/  HADD2.F32 R9, -RZ, R9.H0_H0 ;  /* 0x20000009ff097230 */ /* 0x000fe40000004100 */
[C---:B------:R-:W-:Y:S01]  /*91a0*/  FMUL.FTZ R24, R10.reuse, R8 ;  /* 0x000000080a187220 */ /* 0x040fe20000410000 */
[----:B------:R-:W-:Y:S02]  /*91b0*/  HADD2.F32 R3, -RZ, R12.H0_H0 ;  /* 0x2000000cff037230 */ /* 0x000fe40000004100 */
[----:B------:R-:W-:Y:S02]  /*91c0*/  HADD2.F32 R36, -RZ, R36.H1_H1 ;  /* 0x30000024ff247230 */ /* 0x000fe40000004100 */
[-C--:B------:R-:W-:Y:S01]  /*91d0*/  FMUL.FTZ R10, R10, R9.reuse ;  /* 0x000000090a0a7220 */ /* 0x080fe20000410000 */
[----:B------:R-:W-:Y:S01]  /*91e0*/  FFMA.FTZ R24, R5, R9, -R24 ;  /* 0x0000000905187223 */ /* 0x000fe20000010818 */
[C---:B------:R-:W-:Y:S01]  /*91f0*/  FFMA.FTZ R4, R3.reuse, R4, -R20 ;  /* 0x0000000403047223 */ /* 0x040fe20000010814 */
[----:B------:R-:W-:Y:S01]  /*9200*/  FFMA.FTZ R6, R3, R6, R7 ;  /* 0x0000000603067223 */ /* 0x000fe20000010007 */
[----:B------:R-:W-:-:S02]  /*9210*/  HADD2.F32 R9, -RZ, R50.H0_H0 ;  /* 0x20000032ff097230 */ /* 0x000fc40000004100 */
[----:B------:R-:W-:Y:S01]  /*9220*/  FFMA.FTZ R10, R5, R8, R10 ;  /* 0x00000008050a7223 */ /* 0x000fe2000001000a */
[----:B------:R-:W-:Y:S02]  /*9230*/  HADD2.F32 R3, -RZ, R52.H0_H0 ;  /* 0x20000034ff037230 */ /* 0x000fe40000004100 */
[----:B------:R-:W-:Y:S02]  /*9240*/  HADD2.F32 R38, -RZ, R38.H1_H1 ;  /* 0x30000026ff267230 */ /* 0x000fe40000004100 */
[C---:B------:R-:W-:Y:S01]  /*9250*/  FMUL.FTZ R5, R36.reuse, R9 ;  /* 0x0000000924057220 */ /* 0x040fe20000410000 */
[----:B------:R-:W-:Y:S02]  /*9260*/  HADD2.F32 R11, -RZ, R49.H0_H0 ;  /* 0x20000031ff0b7230 */ /* 0x000fe40000004100 */
[----:B------:R-:W-:Y:S01]  /*9270*/  FMUL.FTZ R36, R36, R3 ;  /* 0x0000000324247220 */ /* 0x000fe20000410000 */
[----:B------:R-:W-:Y:S02]  /*9280*/  HADD2.F32 R7, -RZ, R51.H0_H0 ;  /* 0x20000033ff077230 */ /* 0x000fe40000004100 */
[----:B------:R-:W-:-:S02]  /*9290*/  HADD2.F32 R12, -RZ, R12.H1_H1 ;  /* 0x3000000cff0c7230 */ /* 0x000fc40000004100 */
[C---:B------:R-:W-:Y:S01]  /*92a0*/  FMUL.FTZ R15, R38.reuse, R11 ;  /* 0x0000000b260f7220 */ /* 0x040fe20000410000 */
[----:B------:R-:W-:Y:S02]  /*92b0*/  HADD2.F32 R14, -RZ, R14.H1_H1 ;  /* 0x3000000eff0e7230 */ /* 0x000fe40000004100 */
[----:B------:R-:W-:Y:S01]  /*92c0*/  FMUL.FTZ R38, R38, R7 ;  /* 0x0000000726267220 */ /* 0x000fe20000410000 */
[C---:B------:R-:W-:Y:S01]  /*92d0*/  FFMA.FTZ R13, R12.reuse, R9, R36 ;  /* 0x000000090c0d7223 */ /* 0x040fe20000010024 */
[----:B------:R-:W-:Y:S01]  /*92e0*/  FFMA.FTZ R3, R12, R3, -R5 ;  /* 0x000000030c037223 */ /* 0x000fe20000010805 */
[C---:B------:R-:W-:Y:S01]  /*92f0*/  FFMA.FTZ R15, R14.reuse, R7, -R15 ;  /* 0x000000070e0f7223 */ /* 0x040fe2000001080f */
[----:B------:R-:W-:Y:S01]  /*9300*/  FFMA.FTZ R21, R14, R11, R38 ;  /* 0x0000000b0e157223 */ /* 0x000fe20000010026 */
[----:B------:R-:W-:Y:S02]  /*9310*/  F2FP.F16.F32.PACK_AB R5, R40, R27 ;  /* 0x0000001b2805723e */ /* 0x000fe400000000ff */
[----:B------:R-:W-:-:S02]  /*9320*/  F2FP.F16.F32.PACK_AB R8, R13, R6 ;  /* 0x000000060d08723e */ /* 0x000fc400000000ff */
[----:B------:R-:W-:Y:S02]  /*9330*/  F2FP.F16.F32.PACK_AB R7, R46, R25 ;  /* 0x000000192e07723e */ /* 0x000fe400000000ff */
[----:B------:R-:W-:Y:S02]  /*9340*/  F2FP.F16.F32.PACK_AB R4, R3, R4 ;  /* 0x000000040304723e */ /* 0x000fe400000000ff */
[----:B------:R-:W-:Y:S02]  /*9350*/  F2FP.F16.F32.PACK_AB R6, R15, R24 ;  /* 0x000000180f06723e */ /* 0x000fe400000000ff */
[----:B------:R-:W-:Y:S02]  /*9360*/  F2FP.F16.F32.PACK_AB R9, R42, R41 ;  /* 0x000000292a09723e */ /* 0x000fe400000000ff */
[----:B------:R-:W-:Y:S01]  /*9370*/  F2FP.F16.F32.PACK_AB R11, R37, R44 ;  /* 0x0000002c250b723e */ /* 0x000fe200000000ff */
[----:B------:R2:W-:Y:S01]  /*9380*/  STS.128 [R45+0x18400], R4 ;  /* 0x018400042d007388 */ /* 0x0005e20000000c00 */
[----:B------:R-:W-:-:S05]  /*9390*/  F2FP.F16.F32.PACK_AB R10, R21, R10 ;  /* 0x0000000a150a723e */ /* 0x000fca00000000ff */
[----:B------:R2:W-:Y:S02]  /*93a0*/  STS.128 [R47+0x18400], R8 ;  /* 0x018400082f007388 */ /* 0x0005e40000000c00 */
.L_x_2945:
[----:B------:R-:W-:Y:S05]  /*93b0*/  BSYNC B1 ;  /* 0x0000000000017941 */ /* 0x000fea0003800000 */
.L_x_2944:
[----:B------:R-:W-:Y:S01]  /*93c0*/  PRMT R36, R57, 0x5410, R58 ;  /* 0x0000541039247816 */ /* 0x000fe2000000003a */
[----:B------:R-:W-:Y:S06]  /*93d0*/  @P0 BRA `(.L_x_2936) ;  /* 0x0000000400800947 */ /* 0x000fec0003800000 */
[----:B------:R-:W3:Y:S01]  /*93e0*/  LDL R3, [R1+0xc] ;  /* 0x00000c0001037983 */ /* 0x000ee20000100800 */
[C---:B--2---:R-:W-:Y:S02]  /*93f0*/  VIADD R4, R205.reuse, 0x40 ;  /* 0x00000040cd047836 */ /* 0x044fe40000000000 */
[----:B------:R-:W-:Y:S01]  /*9400*/  VIADD R5, R205, 0x40 ;  /* 0x00000040cd057836 */ /* 0x000fe20000000000 */
[----:B------:R-:W1:Y:S01]  /*9410*/  LDL R44, [R1+0x30] ;  /* 0x00003000012c7983 */ /* 0x000e620000100800 */
[----:B------:R-:W-:Y:S02]  /*9420*/  IMAD.SHL.U32 R4, R4, 0x40, RZ ;  /* 0x0000004004047824 */ /* 0x000fe400078e00ff */
[----:B------:R-:W-:-:S03]  /*9430*/  IMAD.SHL.U32 R5, R5, 0x40, RZ ;  /* 0x0000004005057824 */ /* 0x000fc600078e00ff */
[----:B------:R-:W-:Y:S02]  /*9440*/  LOP3.LUT R4, R4, 0x1c0, RZ, 0xc0, !PT ;  /* 0x000001c004047812 */ /* 0x000fe400078ec0ff */
[----:B------:R-:W-:Y:S02]  /*9450*/  LOP3.LUT R5, R5, 0x1c0, RZ, 0xc0, !PT ;  /* 0x000001c005057812 */ /* 0x000fe400078ec0ff */
[----:B------:R-:W-:-:S04]  /*9460*/  SHF.R.U32.HI R4, RZ, 0x3, R4 ;  /* 0x00000003ff047819 */ /* 0x000fc80000011604 */
[----:B------:R-:W-:Y:S02]  /*9470*/  LOP3.LUT R0, R4, R0, R5, 0x1e, !PT ;  /* 0x0000000004007212 */ /* 0x000fe400078e1e05 */
[--C-:B------:R-:W-:Y:S01]  /*9480*/  SHF.R.U64 R39, R28, 0x10, R29.reuse ;  /* 0x000000101c277819 */ /* 0x100fe2000000121d */
[----:B------:R-:W-:Y:S01]  /*9490*/  HADD2.F32 R25, -RZ, R56.H0_H0 ;  /* 0x20000038ff197230 */ /* 0x000fe20000004100 */
[----:B------:R-:W-:Y:S01]  /*94a0*/  SHF.R.U32.HI R29, RZ, 0x10, R29 ;  /* 0x00000010ff1d7819 */ /* 0x000fe2000001161d */
[----:B------:R-:W-:Y:S01]  /*94b0*/  HADD2.F32 R27, -RZ, R54.H0_H0 ;  /* 0x20000036ff1b7230 */ /* 0x000fe20000004100 */
[--C-:B------:R-:W-:Y:S02]  /*94c0*/  SHF.R.U64 R41, R32, 0x10, R33.reuse ;  /* 0x0000001020297819 */ /* 0x100fe40000001221 */
[----:B------:R-:W-:Y:S01]  /*94d0*/  SHF.R.U32.HI R32, RZ, 0x10, R33 ;  /* 0x00000010ff207819 */ /* 0x000fe20000011621 */
[----:B------:R-:W-:Y:S01]  /*94e0*/  HADD2.F32 R29, -RZ, R29.H0_H0 ;  /* 0x2000001dff1d7230 */ /* 0x000fe20000004100 */
[----:B------:R-:W-:-:S02]  /*94f0*/  SHF.R.U64 R40, R34, 0x10, R35 ;  /* 0x0000001022287819 */ /* 0x000fc40000001223 */
[----:B------:R-:W-:Y:S02]  /*9500*/  SHF.R.U32.HI R38, RZ, 0x10, R35 ;  /* 0x00000010ff267819 */ /* 0x000fe40000011623 */
[--C-:B------:R-:W-:Y:S02]  /*9510*/  SHF.R.U64 R37, R30, 0x10, R31.reuse ;  /* 0x000000101e257819 */ /* 0x100fe4000000121f */
[----:B------:R-:W-:Y:S01]  /*9520*/  SHF.R.U32.HI R35, RZ, 0x10, R31 ;  /* 0x00000010ff237819 */ /* 0x000fe2000001161f */
[----:B------:R-:W-:Y:S02]  /*9530*/  HADD2.F32 R28, -RZ, R53.H1_H1 ;  /* 0x30000035ff1c7230 */ /* 0x000fe40000004100 */
[----:B---3--:R-:W-:-:S04]  /*9540*/  IMAD.IADD R0, R3, 0x1, R0 ;  /* 0x0000000103007824 */ /* 0x008fc800078e0200 */
[----:B------:R-:W-:Y:S01]  /*9550*/  IMAD R0, R0, 0x2, R23 ;  /* 0x0000000200007824 */ /* 0x000fe200078e0217 */
[----:B-1----:R-:W1:Y:S04]  /*9560*/  LDS.128 R8, [R44+0x18400] ;  /* 0x018400002c087984 */ /* 0x002e680000000c00 */
[----:B------:R-:W0:Y:S01]  /*9570*/  LDS.128 R4, [R0+0x18400] ;  /* 0x0184000000047984 */ /* 0x000e220000000c00 */
[----:B-1----:R-:W-:Y:S02]  /*9580*/  HADD2.F32 R12, -RZ, R9.H0_H0 ;  /* 0x20000009ff0c7230 */ /* 0x002fe40000004100 */
[--C-:B0-----:R-:W-:Y:S02]  /*9590*/  HADD2.F32 R15, -RZ, R5.reuse.H0_H0 ;  /* 0x20000005ff0f7230 */ /* 0x101fe40000004100 */
[----:B------:R-:W-:-:S03]  /*95a0*/  HADD2.F32 R20, -RZ, R5.H1_H1 ;  /* 0x30000005ff147230 */ /* 0x000fc60000004100 */
[C---:B------:R-:W-:Y:S01]  /*95b0*/  FMUL.FTZ R31, R15.reuse, R27 ;  /* 0x0000001b0f1f7220 */ /* 0x040fe20000410000 */
[----:B------:R-:W-:Y:S01]  /*95c0*/  FMUL.FTZ R33, R15, R25 ;  /* 0x000000190f217220 */ /* 0x000fe20000410000 */
[----:B------:R-:W-:Y:S02]  /*95d0*/  HADD2.F32 R9, -RZ, R9.H1_H1 ;  /* 0x30000009ff097230 */ /* 0x000fe40000004100 */
[----:B------:R-:W-:Y:S01]  /*95e0*/  FMUL.FTZ R30, R20, R29 ;  /* 0x0000001d141e7220 */ /* 0x000fe20000410000 */
[----:B------:R-:W-:Y:S02]  /*95f0*/  HADD2.F32 R15, -RZ, R32.H0_H0 ;  /* 0x20000020ff0f7230 */ /* 0x000fe40000004100 */
[C---:B------:R-:W-:Y:S01]  /*9600*/  FFMA.FTZ R31, R12.reuse, R25, -R31 ;  /* 0x000000190c1f7223 */ /* 0x040fe2000001081f */
[----:B------:R-:W-:Y:S02]  /*9610*/  HADD2.F32 R5, -RZ, R4.H0_H0 ;  /* 0x20000004ff057230 */ /* 0x000fe40000004100 */
[----:B------:R-:W-:Y:S01]  /*9620*/  FFMA.FTZ R33, R12, R27, R33 ;  /* 0x0000001b0c217223 */ /* 0x000fe20000010021 */
[----:B------:R-:W-:-:S02]  /*9630*/  HADD2.F32 R12, -RZ, R55.H1_H1 ;  /* 0x30000037ff0c7230 */ /* 0x000fc40000004100 */
[-C--:B------:R-:W-:Y:S01]  /*9640*/  FFMA.FTZ R32, R9, R15.reuse, -R30 ;  /* 0x0000000f09207223 */ /* 0x080fe2000001081e */
[----:B------:R-:W-:Y:S02]  /*9650*/  HADD2.F32 R3, -RZ, R8.H0_H0 ;  /* 0x20000008ff037230 */ /* 0x000fe40000004100 */
[C---:B------:R-:W-:Y:S01]  /*9660*/  FMUL.FTZ R30, R5.reuse, R28 ;  /* 0x0000001c051e7220 */ /* 0x040fe20000410000 */
[----:B------:R-:W-:Y:S01]  /*9670*/  FMUL.FTZ R34, R20, R15 ;  /* 0x0000000f14227220 */ /* 0x000fe20000410000 */
[-C--:B------:R-:W-:Y:S01]  /*9680*/  FMUL.FTZ R5, R5, R12.reuse ;  /* 0x0000000c05057220 */ /* 0x080fe20000410000 */
[----:B------:R-:W-:Y:S02]  /*9690*/  HADD2.F32 R21, -RZ, R6.H0_H0 ;  /* 0x20000006ff157230 */ /* 0x000fe40000004100 */
[----:B------:R-:W-:Y:S02]  /*96a0*/  HADD2.F32 R20, -RZ, R54.H1_H1 ;  /* 0x30000036ff147230 */ /* 0x000fe40000004100 */
[----:B------:R-:W-:Y:S01]  /*96b0*/  FFMA.FTZ R30, R3, R12, -R30 ;  /* 0x0000000c031e7223 */ /* 0x000fe2000001081e */
[----:B------:R-:W-:-:S02]  /*96c0*/  HADD2.F32 R12, -RZ, R36.H0_H0 ;  /* 0x20000024ff0c7230 */ /* 0x000fc40000004100 */
[----:B------:R-:W-:Y:S01]  /*96d0*/  FFMA.FTZ R15, R3, R28, R5 ;  /* 0x0000001c030f7223 */ /* 0x000fe20000010005 */
[----:B------:R-:W-:Y:S02]  /*96e0*/  HADD2.F32 R13, -RZ, R10.H0_H0 ;  /* 0x2000000aff0d7230 */ /* 0x000fe40000004100 */
[----:B------:R-:W-:Y:S01]  /*96f0*/  FMUL.FTZ R28, R21, R20 ;  /* 0x00000014151c7220 */ /* 0x000fe20000410000 */
[----:B------:R-:W-:Y:S02]  /*9700*/  HADD2.F32 R24, -RZ, R7.H0_H0 ;  /* 0x20000007ff187230 */ /* 0x000fe40000004100 */
[----:B------:R-:W-:Y:S02]  /*9710*/  HADD2.F32 R5, -RZ, R55.H0_H0 ;  /* 0x20000037ff057230 */ /* 0x000fe40000004100 */
[----:B------:R-:W-:Y:S02]  /*9720*/  HADD2.F32 R3, -RZ, R36.H1_H1 ;  /* 0x30000024ff037230 */ /* 0x000fe40000004100 */
[----:B------:R-:W-:Y:S01]  /*9730*/  FFMA.FTZ R34, R9, R29, R34 ;  /* 0x0000001d09227223 */ /* 0x000fe20000010022 */
[----:B------:R-:W-:Y:S01]  /*9740*/  FMUL.FTZ R36, R21, R12 ;  /* 0x0000000c15247220 */ /* 0x000fe20000410000 */
[----:B------:R-:W-:-:S02]  /*9750*/  HADD2.F32 R14, -RZ, R11.H0_H0 ;  /* 0x2000000bff0e7230 */ /* 0x000fc40000004100 */
[C---:B------:R-:W-:Y:S01]  /*9760*/  FFMA.FTZ R21, R13.reuse, R12, -R28 ;  /* 0x0000000c0d157223 */ /* 0x040fe2000001081c */
[C---:B------:R-:W-:Y:S01]  /*9770*/  FMUL.FTZ R9, R24.reuse, R5 ;  /* 0x0000000518097220 */ /* 0x040fe20000410000 */
[----:B------:R-:W-:Y:S02]  /*9780*/  HADD2.F32 R7, -RZ, R7.H1_H1 ;  /* 0x30000007ff077230 */ /* 0x000fe40000004100 */
[-C--:B------:R-:W-:Y:S01]  /*9790*/  FMUL.FTZ R24, R24, R3.reuse ;  /* 0x0000000318187220 */ /* 0x080fe20000410000 */
[----:B------:R-:W-:Y:S02]  /*97a0*/  HADD2.F32 R28, -RZ, R35.H0_H0 ;  /* 0x20000023ff1c7230 */ /* 0x000fe40000004100 */
[----:B------:R-:W-:Y:S02]  /*97b0*/  HADD2.F32 R12, -RZ, R38.H0_H0 ;  /* 0x20000026ff0c7230 */ /* 0x000fe40000004100 */
[----:B------:R-:W-:Y:S01]  /*97c0*/  FFMA.FTZ R36, R13, R20, R36 ;  /* 0x000000140d247223 */ /* 0x000fe20000010024 */
[C---:B------:R-:W-:Y:S01]  /*97d0*/  FFMA.FTZ R20, R14.reuse, R3, -R9 ;  /* 0x000000030e147223 */ /* 0x040fe20000010809 */
[----:B------:R-:W-:Y:S01]  /*97e0*/  FFMA.FTZ R24, R14, R5, R24 ;  /* 0x000000050e187223 */ /* 0x000fe20000010018 */
[----:B------:R-:W-:-:S02]  /*97f0*/  HADD2.F32 R11, -RZ, R11.H1_H1 ;  /* 0x3000000bff0b7230 */ /* 0x000fc40000004100 */
[C---:B------:R-:W-:Y:S01]  /*9800*/  FMUL.FTZ R38, R7.reuse, R28 ;  /* 0x0000001c07267220 */ /* 0x040fe20000410000 */
[----:B------:R-:W-:Y:S01]  /*9810*/  FMUL.FTZ R14, R7, R12 ;  /* 0x0000000c070e7220 */ /* 0x000fe20000410000 */
[----:B------:R-:W-:Y:S02]  /*9820*/  HADD2.F32 R4, -RZ, R4.H1_H1 ;  /* 0x30000004ff047230 */ /* 0x000fe40000004100 */
[----:B------:R-:W-:Y:S02]  /*9830*/  HADD2.F32 R6, -RZ, R6.H1_H1 ;  /* 0x30000006ff067230 */ /* 0x000fe40000004100 */
[----:B------:R-:W-:Y:S02]  /*9840*/  HADD2.F32 R7, -RZ, R39.H0_H0 ;  /* 0x20000027ff077230 */ /* 0x000fe40000004100 */
[----:B------:R-:W-:Y:S02]  /*9850*/  HADD2.F32 R9, -RZ, R37.H0_H0 ;  /* 0x20000025ff097230 */ /* 0x000fe40000004100 */
[----:B------:R-:W-:-:S02]  /*9860*/  HADD2.F32 R3, -RZ, R41.H0_H0 ;  /* 0x20000029ff037230 */ /* 0x000fc40000004100 */
[----:B------:R-:W-:Y:S02]  /*9870*/  HADD2.F32 R5, -RZ, R40.H0_H0 ;  /* 0x20000028ff057230 */ /* 0x000fe40000004100 */
[C---:B------:R-:W-:Y:S01]  /*9880*/  FFMA.FTZ R25, R11.reuse, R12, -R38 ;  /* 0x0000000c0b197223 */ /* 0x040fe20000010826 */
[----:B------:R-:W-:Y:S02]  /*9890*/  HADD2.F32 R8, -RZ, R8.H1_H1 ;  /* 0x30000008ff087230 */ /* 0x000fe40000004100 */
[----:B------:R-:W-:Y:S01]  /*98a0*/  FFMA.FTZ R27, R11, R28, R14 ;  /* 0x0000001c0b1b7223 */ /* 0x000fe2000001000e */
[----:B------:R-:W-:Y:S02]  /*98b0*/  HADD2.F32 R10, -RZ, R10.H1_H1 ;  /* 0x3000000aff0a7230 */ /* 0x000fe40000004100 */
        /* <DEDUP_REMOVED lines=18> */
.L_x_2936:
[----:B------:R-:W-:Y:S05]  /*99e0*/  BSYNC B0 ;  /* 0x0000000000007941 */ /* 0x000fea0003800000 */
.L_x_2922:
        /* <DEDUP_REMOVED lines=8> */
.L_x_2919:
[----:B-123--:R-:W1:Y:S01]  /*9a70*/  S2R R0, SR_TID.X ;  /* 0x0000000000007919 */ /* 0x00ee620000002100 */
[----:B------:R-:W-:Y:S05]  /*9a80*/  WARPSYNC.ALL ;  /* 0x0000000000007948 */ /* 0x000fea0003800000 */
[----:B------:R-:W-:Y:S02]  /*9a90*/  LOP3.LUT R22, R22, 0xfffbffff, RZ, 0xc0, !PT ;  /* 0xfffbffff16167812 */ /* 0x000fe400078ec0ff */
[----:B-1----:R-:W-:-:S05]  /*9aa0*/  SHF.R.U32.HI R0, RZ, 0x7, R0 ;  /* 0x00000007ff007819 */ /* 0x002fca0000011600 */
[----:B------:R-:W-:Y:S02]  /*9ab0*/  VIADD R177, R0, 0x8 ;  /* 0x0000000800b17836 */ /* 0x000fe40000000000 */
[----:B------:R-:W-:-:S03]  /*9ac0*/  IMAD.U32 R0, RZ, RZ, UR51 ;  /* 0x00000033ff007e24 */ /* 0x000fc6000f8e00ff */
[----:B------:R1:W-:Y:S02]  /*9ad0*/  BAR.SYNC.DEFER_BLOCKING R177, 0x100 ;  /* 0x000400b10000751d */ /* 0x0003e40000010000 */
[----:B------:R-:W-:-:S13]  /*9ae0*/  ISETP.NE.AND P1, PT, R0, 0x3, PT ;  /* 0x000000030000780c */ /* 0x000fda0003f25270 */
[----:B------:R-:W-:Y:S01]  /*9af0*/  @P1 LOP3.LUT R22, R22, 0x40000, RZ, 0xfc, !PT ;  /* 0x0004000016161812 */ /* 0x000fe200078efcff */
[----:B-1----:R-:W-:Y:S06]  /*9b00*/  @!P1 BRA `(.L_x_2946) ;  /* 0x0000000000049947 */ /* 0x002fec0003800000 */
[----:B------:R-:W-:Y:S01]  /*9b10*/  BPT.TRAP 0x1 ;  /* 0x000000040000795c */ /* 0x000fe20000300000 */
.L_x_2946:
[----:B------:R-:W-:Y:S01]  /*9b20*/  IMAD R0, R2, 0x8, R23 ;  /* 0x0000000802007824 */ /* 0x000fe200078e0217 */
[----:B------:R-:W-:-:S04]  /*9b30*/  SHF.L.U32 R21, R202, 0x1f, RZ ;  /* 0x0000001fca157819 */ /* 0x000fc800000006ff */
[----:B------:R1:W2:Y:S01]  /*9b40*/  SYNCS.PHASECHK.TRANS64.TRYWAIT P0, [R0+URZ+0x22830], R21 ;  /* 0x02283015000075a7 */ /* 0x0002a2000800017f */
[----:B------:R-:W-:Y:S05]  /*9b50*/  @!P1 BRA `(.L_x_2947) ;  /* 0x0000000000049947 */ /* 0x000fea0003800000 */
[----:B------:R-:W-:Y:S01]  /*9b60*/  BPT.TRAP 0x1 ;  /* 0x000000040000795c */ /* 0x000fe20000300000 */
.L_x_2947:
[----:B------:R-:W-:Y:S01]  /*9b70*/  VIADD R3, R23, 0x1c400 ;  /* 0x0001c40017037836 */ /* 0x000fe20000000000 */
[----:B------:R-:W-:Y:S02]  /*9b80*/  LOP3.LUT R4, R26, 0x10000, RZ, 0xfc, !PT ;  /* 0x000100001a047812 */ /* 0x000fe400078efcff */
[----:B------:R-:W-:Y:S02]  /*9b90*/  MOV R5, 0x40000040 ;  /* 0x4000004000057802 */ /* 0x000fe40000000f00 */
[----:B------:R-:W-:-:S04]  /*9ba0*/  SHF.R.U32.HI R3, RZ, 0x4, R3 ;  /* 0x00000004ff037819 */ /* 0x000fc80000011603 */
[----:B------:R-:W-:-:S04]  /*9bb0*/  LOP3.LUT R3, R3, 0x3fff, RZ, 0xc0, !PT ;  /* 0x00003fff03037812 */ /* 0x000fc800078ec0ff */
[----:B------:R-:W-:Y:S01]  /*9bc0*/  LOP3.LUT R227, R3, 0x10000, RZ, 0xfc, !PT ;  /* 0x0001000003e37812 */ /* 0x000fe200078efcff */
[----:B--2---:R-:W-:Y:S06]  /*9bd0*/  @P0 BRA `(.L_x_2948) ;  /* 0x0000000000080947 */ /* 0x004fec0003800000 */
[----:B------:R-:W2:Y:S02]  /*9be0*/  SYNCS.PHASECHK.TRANS64.TRYWAIT P0, [R0+URZ+0x22830], R21 ;  /* 0x02283015000075a7 */ /* 0x000ea4000800017f */
[----:B--2---:R-:W-:Y:S05]  /*9bf0*/  @!P0 BRA `(.L_x_2949) ;  /* 0x00000188008c8947 */ /* 0x004fea0003800000 */
.L_x_2948:
[----:B------:R-:W-:Y:S01]  /*9c00*/  IMAD R6, R2, 0x300, R227 ;  /* 0x0000030002067824 */ /* 0x000fe200078e02e3 */
[----:B------:R-:W-:Y:S05]  /*9c10*/  WARPSYNC.ALL ;  /* 0x0000000000007948 */ /* 0x000fea0003800000 */
[----:B------:R-:W-:Y:S01]  /*9c20*/  IMAD.MOV.U32 R7, RZ, RZ, 0x40000040 ;  /* 0x40000040ff077424 */ /* 0x000fe200078e00ff */
[C---:B------:R-:W-:Y:S01]  /*9c30*/  R2UR UR4, R4.reuse ;  /* 0x00000000040472ca */ /* 0x040fe200000e0000 */
[----:B0----5:R-:W-:Y:S01]  /*9c40*/  WARPGROUP.ARRIVE ;  /* 0x00000000000079c5 */ /* 0x021fe20000000000 */
[----:B------:R-:W-:Y:S01]  /*9c50*/  R2UR UR5, R5 ;  /* 0x00000000050572ca */ /* 0x000fe200000e0000 */
[----:B------:R-:W-:Y:S01]  /*9c60*/  VIADD R14, R4, 0x2 ;  /* 0x00000002040e7836 */ /* 0x000fe20000000000 */
[C---:B------:R-:W-:Y:S01]  /*9c70*/  R2UR UR6, R6.reuse ;  /* 0x00000000060672ca */ /* 0x040fe200000e0000 */
[----:B------:R-:W-:Y:S01]  /*9c80*/  VIADD R8, R6, 0x2 ;  /* 0x0000000206087836 */ /* 0x000fe20000000000 */
[----:B------:R-:W-:Y:S01]  /*9c90*/  R2UR UR7, R7 ;  /* 0x00000000070772ca */ /* 0x000fe200000e0000 */
[----:B------:R-:W-:Y:S01]  /*9ca0*/  IMAD.MOV.U32 R15, RZ, RZ, 0x40000040 ;  /* 0x40000040ff0f7424 */ /* 0x000fe200078e00ff */
[----:B------:R-:W-:Y:S01]  /*9cb0*/  MOV R11, 0x40000040 ;  /* 0x40000040000b7802 */ /* 0x000fe20000000f00 */
[----:B------:R-:W-:Y:S01]  /*9cc0*/  IMAD.MOV.U32 R9, RZ, RZ, 0x40000040 ;  /* 0x40000040ff097424 */ /* 0x000fe200078e00ff */
[----:B------:R-:W0:Y:S01]  /*9cd0*/  S2R R3, SR_TID.X ;  /* 0x0000000000037919 */ /* 0x000e220000002100 */
[----:B------:R-:W-:-:S02]  /*9ce0*/  VIADD R12, R4, 0x4 ;  /* 0x00000004040c7836 */ /* 0x000fc40000000000 */
[----:B------:R-:W-:Y:S02]  /*9cf0*/  IMAD.MOV.U32 R13, RZ, RZ, 0x40000040 ;  /* 0x40000040ff0d7424 */ /* 0x000fe400078e00ff */
[----:B------:R-:W-:Y:S02]  /*9d00*/  VIADD R10, R4, 0x6 ;  /* 0x00000006040a7836 */ /* 0x000fe40000000000 */
[----:B------:R-:W-:Y:S02]  /*9d10*/  IMAD.MOV.U32 R7, RZ, RZ, 0x40000040 ;  /* 0x40000040ff077424 */ /* 0x000fe400078e00ff */
[----:B------:R-:W-:Y:S01]  /*9d20*/  HGMMA.64x96x16.F32 R24, gdesc[UR4], RZ, !UPT, gsb0 ;  /* 0x01600000041879f0 */ /* 0x000fe2000c0008ff */
[----:B------:R-:W-:Y:S01]  /*9d30*/  R2UR UR4, R14 ;  /* 0x000000000e0472ca */ /* 0x000fe200000e0000 */
[----:B------:R-:W-:Y:S01]  /*9d40*/  IMAD.U32 R97, RZ, RZ, UR51 ;  /* 0x00000033ff617e24 */ /* 0x000fe2000f8e00ff */
[----:B------:R-:W-:Y:S02]  /*9d50*/  R2UR UR5, R15 ;  /* 0x000000000f0572ca */ /* 0x000fe400000e0000 */
[----:B------:R-:W-:Y:S01]  /*9d60*/  R2UR UR6, R8 ;  /* 0x00000000080672ca */ /* 0x000fe200000e0000 */
[C---:B------:R-:W-:Y:S01]  /*9d70*/  VIADD R8, R6.reuse, 0x4 ;  /* 0x0000000406087836 */ /* 0x040fe20000000000 */
[----:B------:R-:W-:Y:S01]  /*9d80*/  R2UR UR7, R9 ;  /* 0x00000000090772ca */ /* 0x000fe200000e0000 */
[----:B------:R-:W-:Y:S01]  /*9d90*/  IMAD.MOV.U32 R9, RZ, RZ, 0x40000040 ;  /* 0x40000040ff097424 */ /* 0x000fe200078e00ff */
[----:B------:R-:W-:Y:S01]  /*9da0*/  ISETP.NE.AND P0, PT, R97, 0x3, PT ;  /* 0x000000036100780c */ /* 0x000fe20003f05270 */
[----:B------:R-:W-:Y:S01]  /*9db0*/  VIADD R6, R6, 0x6 ;  /* 0x0000000606067836 */ /* 0x000fe20000000000 */
[----:B0-----:R-:W-:Y:S01]  /*9dc0*/  SHF.R.U32.HI R3, RZ, 0x7, R3 ;  /* 0x00000007ff037819 */ /* 0x001fe20000011603 */
[----:B------:R-:W-:-:S02]  /*9dd0*/  WARPGROUP.DEPBAR.LE gsb0, 0x0 ;  /* 0x00008000000079c5 */ /* 0x000fc40000010000 */
[----:B------:R-:W-:-:S06]  /*9de0*/  WARPGROUP.ARRIVE ;  /* 0x00000000000079c5 */ /* 0x000fcc0000000000 */
        /* <DEDUP_REMOVED lines=8> */
[----:B------:R-:W-:Y:S01]  /*9e70*/  HGMMA.64x96x16.F32 R24, gdesc[UR4], R24, gsb0 ;  /* 0x01600000041879f0 */ /* 0x000fe20008000818 */
[----:B------:R-:W-:Y:S02]  /*9e80*/  R2UR UR4, R10 ;  /* 0x000000000a0472ca */ /* 0x000fe400000e0000 */
[----:B------:R-:W-:Y:S02]  /*9e90*/  R2UR UR5, R11 ;  /* 0x000000000b0572ca */ /* 0x000fe400000e0000 */
[----:B------:R-:W-:Y:S02]  /*9ea0*/  R2UR UR6, R6 ;  /* 0x00000000060672ca */ /* 0x000fe400000e0000 */
[----:B------:R-:W-:Y:S01]  /*9eb0*/  R2UR UR7, R7 ;  /* 0x00000000070772ca */ /* 0x000fe200000e0000 */
[----:B------:R-:W-:Y:S02]  /*9ec0*/  WARPGROUP.DEPBAR.LE gsb0, 0x0 ;  /* 0x00008000000079c5 */ /* 0x000fe40000010000 */
[----:B------:R-:W-:-:S10]  /*9ed0*/  WARPGROUP.ARRIVE ;  /* 0x00000000000079c5 */ /* 0x000fd40000000000 */
[----:B------:R-:W-:Y:S03]  /*9ee0*/  HGMMA.64x96x16.F32 R24, gdesc[UR4], R24, gsb0 ;  /* 0x01600000041879f0 */ /* 0x000fe60008000818 */
[----:B------:R-:W-:Y:S02]  /*9ef0*/  WARPGROUP.DEPBAR.LE gsb0, 0x0 ;  /* 0x00008000000079c5 */ /* 0x000fe40000010000 */
[----:B------:R0:W-:Y:S06]  /*9f00*/  BAR.ARV R9, 0x100 ;  /* 0x000400090000751d */ /* 0x0001ec0000002000 */
[----:B------:R-:W-:Y:S05]  /*9f10*/  @!P0 BRA `(.L_x_2950) ;  /* 0x0000000000048947 */ /* 0x000fea0003800000 */
[----:B------:R-:W-:Y:S01]  /*9f20*/  BPT.TRAP 0x1 ;  /* 0x000000040000795c */ /* 0x000fe20000300000 */
.L_x_2950:
[----:B------:R-:W3:Y:S01]  /*9f30*/  LDC R226, c[0x0][0x448] ;  /* 0x00011200ffe27b82 */ /* 0x000ee20000000800 */
[----:B------:R-:W-:Y:S01]  /*9f40*/  ULDC UR4, c[0x0][0x9d8] ;  /* 0x0002760000047ab9 */ /* 0x000fe20000000800 */
[----:B------:R-:W-:Y:S01]  /*9f50*/  ULDC.64 UR6, c[0x0][0x9e0] ;  /* 0x0002780000067ab9 */ /* 0x000fe20000000a00 */
[----:B------:R-:W-:Y:S01]  /*9f60*/  FMUL.FTZ R7, R36, UR4 ;  /* 0x0000000424077c20 */ /* 0x000fe20008410000 */
[----:B------:R-:W-:Y:S01]  /*9f70*/  FMUL.FTZ R36, R38, UR4 ;  /* 0x0000000426247c20 */ /* 0x000fe20008410000 */
[----:B------:R-:W-:Y:S01]  /*9f80*/  FMUL.FTZ R40, R40, UR4 ;  /* 0x0000000428287c20 */ /* 0x000fe20008410000 */
[----:B------:R-:W-:Y:S01]  /*9f90*/  FMUL.FTZ R6, R26, UR4 ;  /* 0x000000041a067c20 */ /* 0x000fe20008410000 */
[----:B------:R-:W-:Y:S01]  /*9fa0*/  FMUL.FTZ R26, R35, UR4 ;  /* 0x00000004231a7c20 */ /* 0x000fe20008410000 */
[----:B------:R-:W-:Y:S01]  /*9fb0*/  FMUL.FTZ R37, R37, UR4 ;  /* 0x0000000425257c20 */ /* 0x000fe20008410000 */
[----:B------:R-:W4:Y:S01]  /*9fc0*/  MUFU.TANH R79, R40 ;  /* 0x00000028004f7308 */ /* 0x000f220000002400 */
[----:B------:R-:W-:-:S02]  /*9fd0*/  IMAD.IADD R35, R229, 0x1, R214 ;  /* 0x00000001e5237824 */ /* 0x000fc400078e02d6 */
[----:B------:R-:W-:Y:S01]  /*9fe0*/  FMUL.FTZ R54, R54, UR4 ;  /* 0x0000000436367c20 */ /* 0x000fe20008410000 */
[----:B------:R-:W-:Y:S01]  /*9ff0*/  FMUL.FTZ R29, R29, UR4 ;  /* 0x000000041d1d7c20 */ /* 0x000fe20008410000 */
[----:B------:R-:W-:Y:S01]  /*a000*/  FMUL.FTZ R25, R25, UR4 ;  /* 0x0000000419197c20 */ /* 0x000fe20008410000 */
[----:B------:R-:W-:Y:S01]  /*a010*/  FMUL.FTZ R28, R28, UR4 ;  /* 0x000000041c1c7c20 */ /* 0x000fe20008410000 */
[----:B------:R-:W-:Y:S01]  /*a020*/  FMUL.FTZ R32, R32, UR4 ;  /* 0x0000000420207c20 */ /* 0x000fe20008410000 */
[----:B------:R-:W-:Y:S01]  /*a030*/  FMUL.FTZ R33, R33, UR4 ;  /* 0x0000000421217c20 */ /* 0x000fe20008410000 */
[----:B------:R-:W0:Y:S01]  /*a040*/  MUFU.TANH R78, R37 ;  /* 0x00000025004e7308 */ /* 0x000e220000002400 */
[----:B------:R-:W-:Y:S01]  /*a050*/  FMUL.FTZ R45, R45, UR4 ;  /* 0x000000042d2d7c20 */ /* 0x000fe20008410000 */
[----:B------:R-:W-:Y:S01]  /*a060*/  FMUL.FTZ R8, R24, UR4 ;  /* 0x0000000418087c20 */ /* 0x000fe20008410000 */
[----:B------:R-:W-:Y:S01]  /*a070*/  UISETP.GE.AND UP0, UPT, UR7, 0x1, UPT ;  /* 0x000000010700788c */ /* 0x000fe2000bf06270 */
[----:B------:R-:W-:Y:S01]  /*a080*/  FMUL.FTZ R24, R31, UR4 ;  /* 0x000000041f187c20 */ /* 0x000fe20008410000 */
[----:B------:R-:W-:Y:S01]  /*a090*/  LOP3.LUT R22, R22, 0xfff7ffff, RZ, 0xc0, !PT ;  /* 0xfff7ffff16167812 */ /* 0x000fe200078ec0ff */
[----:B------:R-:W-:Y:S01]  /*a0a0*/  FMUL.FTZ R3, R27, UR4 ;  /* 0x000000041b037c20 */ /* 0x000fe20008410000 */
[----:B---3--:R-:W-:Y:S01]  /*a0b0*/  ISETP.NE.AND P0, PT, R226, 0x1, PT ;  /* 0x00000001e200780c */ /* 0x008fe20003f05270 */
        /* <DEDUP_REMOVED lines=8> */
[----:B------:R5:W0:Y:S01]  /*a140*/  MUFU.TANH R74, R29 ;  /* 0x0000001d004a7308 */ /* 0x000a220000002400 */
[----:B------:R-:W-:Y:S01]  /*a150*/  FMUL.FTZ R49, R49, UR4 ;  /* 0x0000000431317c20 */ /* 0x000fe20008410000 */
[----:B------:R-:W-:Y:S01]  /*a160*/  FMUL.FTZ R52, R52, UR4 ;  /* 0x0000000434347c20 */ /* 0x000fe20008410000 */
[----:B------:R-:W-:Y:S01]  /*a170*/  FMUL.FTZ R53, R53, UR4 ;  /* 0x0000000435357c20 */ /* 0x000fe20008410000 */
[----:B------:R-:W1:Y:S01]  /*a180*/  @P0 LDC R38, c[0x0][0x44c] ;  /* 0x00011300ff260b82 */ /* 0x000e620000000800 */
[----:B------:R-:W-:Y:S01]  /*a190*/  FMUL.FTZ R64, R64, UR4 ;  /* 0x0000000440407c20 */ /* 0x000fe20008410000 */
[----:B------:R-:W-:Y:S01]  /*a1a0*/  FMUL.FTZ R65, R65, UR4 ;  /* 0x0000000441417c20 */ /* 0x000fe20008410000 */
[----:B------:R-:W-:Y:S01]  /*a1b0*/  FMUL.FTZ R68, R68, UR4 ;  /* 0x0000000444447c20 */ /* 0x000fe20008410000 */
[----:B------:R2:W0:Y:S01]  /*a1c0*/  MUFU.TANH R72, R25 ;  /* 0x0000001900487308 */ /* 0x0004220000002400 */
[----:B-----5:R-:W-:Y:S01]  /*a1d0*/  FMUL.FTZ R29, R43, UR4 ;  /* 0x000000042b1d7c20 */ /* 0x020fe20008410000 */
[----:B------:R-:W-:Y:S01]  /*a1e0*/  FMUL.FTZ R69, R69, UR4 ;  /* 0x0000000445457c20 */ /* 0x000fe20008410000 */
[----:B------:R-:W-:Y:S01]  /*a1f0*/  FMUL.FTZ R47, R71, UR4 ;  /* 0x00000004472f7c20 */ /* 0x000fe20008410000 */
[----:B------:R-:W5:Y:S01]  /*a200*/  @P0 LDC R40, c[0x0][0x450] ;  /* 0x00011400ff280b82 */ /* 0x000f620000000800 */
[----:B------:R-:W-:Y:S01]  /*a210*/  FMUL.FTZ R55, R55, UR4 ;  /* 0x0000000437377c20 */ /* 0x000fe20008410000 */
[----:B------:R-:W-:Y:S01]  /*a220*/  FMUL.FTZ R56, R56, UR4 ;  /* 0x0000000438387c20 */ /* 0x000fe20008410000 */
[----:B------:R-:W-:Y:S01]  /*a230*/  FMUL.FTZ R57, R57, UR4 ;  /* 0x0000000439397c20 */ /* 0x000fe20008410000 */
[----:B------:R4:W0:Y:S01]  /*a240*/  MUFU.TANH R73, R28 ;  /* 0x0000001c00497308 */ /* 0x0008220000002400 */
[----:B--2---:R-:W-:Y:S01]  /*a250*/  FMUL.FTZ R25, R34, UR4 ;  /* 0x0000000422197c20 */ /* 0x004fe20008410000 */
[----:B------:R-:W-:Y:S01]  /*a260*/  FMUL.FTZ R34, R63, UR4 ;  /* 0x000000043f227c20 */ /* 0x000fe20008410000 */
[----:B------:R-:W-:Y:S01]  /*a270*/  FMUL.FTZ R58, R58, UR4 ;  /* 0x000000043a3a7c20 */ /* 0x000fe20008410000 */
[----:B------:R-:W-:Y:S01]  /*a280*/  FMUL.FTZ R59, R59, UR4 ;  /* 0x000000043b3b7c20 */ /* 0x000fe20008410000 */
[----:B------:R-:W-:Y:S01]  /*a290*/  FMUL.FTZ R60, R60, UR4 ;  /* 0x000000043c3c7c20 */ /* 0x000fe20008410000 */
[----:B------:R-:W-:Y:S01]  /*a2a0*/  FMUL.FTZ R61, R61, UR4 ;  /* 0x000000043d3d7c20 */ /* 0x000fe20008410000 */
[----:B------:R-:W-:Y:S01]  /*a2b0*/  FMUL.FTZ R62, R62, UR4 ;  /* 0x000000043e3e7c20 */ /* 0x000fe20008410000 */
[----:B------:R2:W0:Y:S01]  /*a2c0*/  MUFU.TANH R75, R32 ;  /* 0x00000020004b7308 */ /* 0x0004220000002400 */
[----:B----4-:R-:W-:Y:S01]  /*a2d0*/  FMUL.FTZ R28, R42, UR4 ;  /* 0x000000042a1c7c20 */ /* 0x010fe20008410000 */
[----:B------:R-:W-:Y:S01]  /*a2e0*/  FMUL.FTZ R42, R66, UR4 ;  /* 0x00000004422a7c20 */ /* 0x000fe20008410000 */
[----:B------:R-:W-:Y:S01]  /*a2f0*/  @P0 LOP3.LUT R22, R22, 0x80000, RZ, 0xfc, !PT ;  /* 0x0008000016160812 */ /* 0x000fe200078efcff */
[----:B-1----:R-:W-:Y:S01]  /*a300*/  @P0 IMAD.HI.U32 R37, R35, R38, RZ ;  /* 0x0000002623250227 */ /* 0x002fe200078e00ff */
[----:B------:R-:W-:Y:S01]  /*a310*/  ULDC UR50, c[0x0][0x9dc] ;  /* 0x0002770000327ab9 */ /* 0x000fe20000000800 */
[----:B------:R-:W-:-:S02]  /*a320*/  UP2UR UR52, UPR, URZ, 0x1 ;  /* 0x000000013f347883 */ /* 0x000fc40008000000 */
[----:B------:R-:W-:Y:S01]  /*a330*/  IMAD.MOV.U32 R38, RZ, RZ, R35 ;  /* 0x000000ffff267224 */ /* 0x000fe200078e0023 */
[----:B------:R1:W4:Y:S01]  /*a340*/  MUFU.TANH R76, R33 ;  /* 0x00000021004c7308 */ /* 0x0003220000002400 */
[----:B------:R-:W-:Y:S02]  /*a350*/  VIADD R35, R0, 0x22840 ;  /* 0x0002284000237836 */ /* 0x000fe40000000000 */
[----:B--2---:R-:W-:Y:S01]  /*a360*/  FMUL.FTZ R32, R50, UR4 ;  /* 0x0000000432207c20 */ /* 0x004fe20008410000 */
[----:B-----5:R-:W-:Y:S01]  /*a370*/  @P0 SHF.R.U32.HI R38, RZ, R40, R37 ;  /* 0x00000028ff260219 */ /* 0x020fe20000011625 */
[----:B------:R-:W-:Y:S01]  /*a380*/  IMAD.U32 R40, RZ, RZ, UR47 ;  /* 0x0000002fff287e24 */ /* 0x000fe2000f8e00ff */
[----:B------:R-:W-:Y:S01]  /*a390*/  PLOP3.LUT P0, PT, PT, PT, UP0, 0x40, 0x0 ;  /* 0x000000000000781c */ /* 0x000fe20003f0e808 */
[----:B------:R-:W-:Y:S01]  /*a3a0*/  IMAD R37, R176, -0x60, R204 ;  /* 0xffffffa0b0257824 */ /* 0x000fe200078e02cc */
[----:B------:R-:W-:Y:S01]  /*a3b0*/  ULOP3.LUT UR50, URZ, UR50, URZ, 0x33, !UPT ;  /* 0x000000323f327292 */ /* 0x000fe2000f8e333f */
[----:B------:R-:W2:Y:S01]  /*a3c0*/  SHFL.IDX PT, R54, R38, RZ, 0x1c1f ;  /* 0x001c1fff26367589 */ /* 0x000ea200000e0000 */
[----:B------:R-:W-:Y:S01]  /*a3d0*/  PRMT R35, R40, 0x654, R35 ;  /* 0x0000065428237816 */ /* 0x000fe20000000023 */
[----:B------:R5:W0:Y:S01]  /*a3e0*/  MUFU.TANH R77, R7 ;  /* 0x00000007004d7308 */ /* 0x000a220000002400 */
[----:B-1----:R-:W-:-:S02]  /*a3f0*/  FMUL.FTZ R33, R51, UR4 ;  /* 0x0000000433217c20 */ /* 0x002fc40008410000 */
[----:B------:R1:W-:Y:S05]  /*a400*/  SYNCS.ARRIVE.TRANS64.RED.A1T0 RZ, [R35+URZ], RZ ;  /* 0x000000ff23ff79a7 */ /* 0x0003ea000810043f */
[----:B------:R3:W0:Y:S01]  /*a410*/  MUFU.TANH R43, R45 ;  /* 0x0000002d002b7308 */ /* 0x0006220000002400 */
[----:B-----5:R-:W-:Y:S01]  /*a420*/  FMUL.FTZ R7, R67, UR4 ;  /* 0x0000000443077c20 */ /* 0x020fe20008410000 */
[C---:B-1----:R-:W-:Y:S02]  /*a430*/  VIADD R35, R37.reuse, 0x61 ;  /* 0x0000006125237836 */ /* 0x042fe40000000000 */
[----:B------:R-:W-:Y:S02]  /*a440*/  VIADD R37, R37, 0x60 ;  /* 0x0000006025257836 */ /* 0x000fe40000000000 */
[----:B------:R-:W-:-:S02]  /*a450*/  IMAD R40, R206, -0x2, R35 ;  /* 0xfffffffece287824 */ /* 0x000fc400078e0223 */
[----:B------:R-:W1:Y:S01]  /*a460*/  MUFU.TANH R8, R8 ;  /* 0x0000000800087308 */ /* 0x000e620000002400 */
[----:B---3--:R-:W-:Y:S01]  /*a470*/  FMUL.FTZ R45, R70, UR4 ;  /* 0x00000004462d7c20 */ /* 0x008fe20008410000 */
[----:B------:R-:W-:Y:S02]  /*a480*/  IMAD.MOV.U32 R35, RZ, RZ, -0x60 ;  /* 0xffffffa0ff237424 */ /* 0x000fe400078e00ff */
[----:B------:R-:W-:Y:S02]  /*a490*/  IMAD.IADD R40, R40, 0x1, -R203 ;  /* 0x0000000128287824 */ /* 0x000fe400078e0acb */
[----:B------:R-:W-:Y:S02]  /*a4a0*/  IMAD R63, R206, -0x2, R37 ;  /* 0xfffffffece3f7824 */ /* 0x000fe400078e0225 */
[----:B------:R-:W3:Y:S01]  /*a4b0*/  MUFU.TANH R6, R6 ;  /* 0x0000000600067308 */ /* 0x000ee20000002400 */
[C---:B------:R-:W-:Y:S01]  /*a4c0*/  VIADD R66, R40.reuse, UR6 ;  /* 0x0000000628427c36 */ /* 0x040fe20008000000 */
[----:B------:R-:W-:Y:S01]  /*a4d0*/  IADD3 R67, R40, UR50, RZ ;  /* 0x0000003228437c10 */ /* 0x000fe2000fffe0ff */
[----:B------:R-:W-:-:S03]  /*a4e0*/  IMAD R71, R176, R35, 0x60 ;  /* 0x00000060b0477424 */ /* 0x000fc600078e0223 */
[----:B--2---:R-:W-:Y:S01]  /*a4f0*/  VIADDMNMX R35, R54, R66, R63, PT ;  /* 0x0000004236237246 */ /* 0x004fe2000380013f */
[----:B------:R-:W-:Y:S01]  /*a500*/  IMAD R70, R206, -0x2, R71 ;  /* 0xfffffffece467824 */ /* 0x000fe200078e0247 */
        /* <DEDUP_REMOVED lines=21> */
[----:B------:R0:W0:Y:S08]  /*a660*/  MUFU.TANH R46, R56 ;  /* 0x00000038002e7308 */ /* 0x0000300000002400 */
[----:B------:R0:W0:Y:S08]  /*a670*/  MUFU.TANH R50, R57 ;  /* 0x0000003900327308 */ /* 0x0000300000002400 */
[----:B------:R0:W0:Y:S08]  /*a680*/  MUFU.TANH R82, R58 ;  /* 0x0000003a00527308 */ /* 0x0000300000002400 */
[----:B------:R0:W0:Y:S08]  /*a690*/  MUFU.TANH R83, R59 ;  /* 0x0000003b00537308 */ /* 0x0000300000002400 */
[----:B------:R0:W0:Y:S08]  /*a6a0*/  MUFU.TANH R51, R60 ;  /* 0x0000003c00337308 */ /* 0x0000300000002400 */
[----:B------:R0:W0:Y:S08]  /*a6b0*/  MUFU.TANH R84, R61 ;  /* 0x0000003d00547308 */ /* 0x0000300000002400 */
[----:B------:R0:W0:Y:S08]  /*a6c0*/  MUFU.TANH R85, R62 ;  /* 0x0000003e00557308 */ /* 0x0000300000002400 */
        /* <DEDUP_REMOVED lines=9> */
[----:B-1234-:R-:W-:Y:S05]  /*a760*/  @P0 BRA `(.L_x_2951) ;  /* 0x0000000000540947 */ /* 0x01efea0003800000 */
[----:B------:R-:W-:Y:S01]  /*a770*/  IADD3 R39, -R203, R204, R54 ;  /* 0x000000cccb277210 */ /* 0x000fe20007ffe136 */
[----:B------:R-:W-:Y:S03]  /*a780*/  BSSY B0, `(.L_x_2952) ;  /* 0x0000010000007945 */ /* 0x000fe60003800000 */
[----:B------:R-:W-:-:S13]  /*a790*/  ISETP.GT.AND P0, PT, R39, -0x1, PT ;  /* 0xffffffff2700780c */ /* 0x000fda0003f04270 */
[----:B------:R-:W-:Y:S05]  /*a7a0*/  @P0 BRA `(.L_x_2953) ;  /* 0x0000000000200947 */ /* 0x000fea0003800000 */
[----:B------:R-:W-:Y:S01]  /*a7b0*/  UISETP.NE.AND UP0, UPT, UR7, 0x1, UPT ;  /* 0x000000010700788c */ /* 0x000fe2000bf05270 */
[----:B------:R-:W-:-:S05]  /*a7c0*/  LOP3.LUT R39, RZ, R39, RZ, 0x33, !PT ;  /* 0x00000027ff277212 */ /* 0x000fca00078e33ff */
[----:B------:R-:W-:-:S05]  /*a7d0*/  PLOP3.LUT P0, PT, PT, PT, UP0, 0x80, 0x0 ;  /* 0x000000000000781c */ /* 0x000fca0003f0f008 */
[----:B------:R-:W-:-:S08]  /*a7e0*/  @UP0 ULDC.64 UR4, c[0x0][0x9e8] ;  /* 0x00027a0000040ab9 */ /* 0x000fd00000000a00 */
[----:B------:R-:W-:-:S05]  /*a7f0*/  @P0 IMAD.HI.U32 R40, R39, UR4, RZ ;  /* 0x0000000427280c27 */ /* 0x000fca000f8e00ff */
[----:B------:R-:W-:-:S04]  /*a800*/  @P0 SHF.R.U32.HI R39, RZ, UR5, R40 ;  /* 0x00000005ff270c19 */ /* 0x000fc80008011628 */
[----:B------:R-:W-:Y:S01]  /*a810*/  LOP3.LUT R39, RZ, R39, RZ, 0x33, !PT ;  /* 0x00000027ff277212 */ /* 0x000fe200078e33ff */
[----:B------:R-:W-:Y:S06]  /*a820*/  BRA `(.L_x_2954) ;  /* 0x0000000000147947 */ /* 0x000fec0003800000 */
.L_x_2953:
[----:B------:R-:W-:-:S06]  /*a830*/  UISETP.NE.AND UP0, UPT, UR7, 0x1, UPT ;  /* 0x000000010700788c */ /* 0x000fcc000bf05270 */
[----:B------:R-:W-:-:S05]  /*a840*/  PLOP3.LUT P0, PT, PT, PT, UP0, 0x80, 0x0 ;  /* 0x000000000000781c */ /* 0x000fca0003f0f008 */
[----:B------:R-:W-:-:S08]  /*a850*/  @UP0 ULDC.64 UR4, c[0x0][0x9e8] ;  /* 0x00027a0000040ab9 */ /* 0x000fd00000000a00 */
[----:B------:R-:W-:-:S05]  /*a860*/  @P0 IMAD.HI.U32 R40, R39, UR4, RZ ;  /* 0x0000000427280c27 */ /* 0x000fca000f8e00ff */
[----:B------:R-:W-:-:S07]  /*a870*/  @P0 SHF.R.U32.HI R39, RZ, UR5, R40 ;  /* 0x00000005ff270c19 */ /* 0x000fce0008011628 */
.L_x_2954:
[----:B------:R-:W-:Y:S05]  /*a880*/  BSYNC B0 ;  /* 0x0000000000007941 */ /* 0x000fea0003800000 */
.L_x_2952:
[----:B------:R-:W-:-:S05]  /*a890*/  IMAD R40, R39, UR7, R70 ;  /* 0x0000000727287c24 */ /* 0x000fca000f8e0246 */
[----:B------:R-:W-:Y:S02]  /*a8a0*/  VIMNMX R37, R37, R40, !PT ;  /* 0x0000002825257248 */ /* 0x000fe40007fe0100 */
[----:B------:R-:W-:-:S07]  /*a8b0*/  VIADDMNMX R35, R40, UR7, R35, PT ;  /* 0x0000000728237c46 */ /* 0x000fce000b800123 */
.L_x_2951:
[C---:B------:R-:W-:Y:S01]  /*a8c0*/  ISETP.GE.AND P1, PT, R71.reuse, 0x9, PT ;  /* 0x000000094700780c */ /* 0x040fe20003f26270 */
[----:B------:R-:W-:Y:S01]  /*a8d0*/  UISETP.GE.AND UP0, UPT, UR7, 0x1, UPT ;  /* 0x000000010700788c */ /* 0x000fe2000bf06270 */
[----:B------:R-:W-:Y:S02]  /*a8e0*/  ISETP.GE.AND P0, PT, R71, 0x2, PT ;  /* 0x000000024700780c */ /* 0x000fe40003f06270 */
[C---:B------:R-:W-:Y:S02]  /*a8f0*/  ISETP.GT.AND P2, PT, R37.reuse, 0x8, !P1 ;  /* 0x000000082500780c */ /* 0x040fe40004f44270 */
[----:B------:R-:W-:Y:S02]  /*a900*/  ISETP.GT.AND P3, PT, R37, 0x1, !P0 ;  /* 0x000000012500780c */ /* 0x000fe40004764270 */
[----:B------:R-:W-:Y:S02]  /*a910*/  ISETP.LT.OR P2, PT, R35, 0x9, P2 ;  /* 0x000000092300780c */ /* 0x000fe40001741670 */
[----:B------:R-:W-:-:S02]  /*a920*/  ISETP.GE.AND P4, PT, R71, 0xa, PT ;  /* 0x0000000a4700780c */ /* 0x000fc40003f86270 */
[----:B0-----:R-:W-:Y:S02]  /*a930*/  FSEL R154, R73, -INF , !P2 ;  /* 0xff800000499a7808 */ /* 0x001fe40005000000 */
[----:B------:R-:W-:Y:S02]  /*a940*/  ISETP.LT.OR P3, PT, R35, 0x2, P3 ;  /* 0x000000022300780c */ /* 0x000fe40001f61670 */
        /* <DEDUP_REMOVED lines=90> */
[C---:B------:R-:W-:Y:S02]  /*aef0*/  ISETP.GE.AND P2, PT, R71.reuse, 0x52, PT ;  /* 0x000000524700780c */ /* 0x040fe40003f46270 */
[----:B------:R-:W-:Y:S02]  /*af00*/  ISETP.GE.AND P5, PT, R71, 0x1, PT ;  /* 0x000000014700780c */ /* 0x000fe40003fa6270 */
[----:B------:R-:W-:Y:S02]  /*af10*/  ISETP.GT.AND P3, PT, R37, 0x51, !P2 ;  /* 0x000000512500780c */ /* 0x000fe40005764270 */
[----:B------:R-:W-:-:S02]  /*af20*/  ISETP.GE.AND P6, PT, R71, 0x5a, PT ;  /* 0x0000005a4700780c */ /* 0x000fc40003fc6270 */
[----:B------:R-:W-:-:S04]  /*af30*/  ISETP.LT.OR P3, PT, R35, 0x52, P3 ;  /* 0x000000522300780c */ /* 0x000fc80001f61670 */
[----:B------:R-:W-:Y:S02]  /*af40*/  FSEL R48, R65, -INF , !P3 ;  /* 0xff80000041307808 */ /* 0x000fe40005800000 */
[----:B------:R-:W-:-:S04]  /*af50*/  ISETP.GE.AND P3, PT, R71, 0x59, PT ;  /* 0x000000594700780c */ /* 0x000fc80003f66270 */
[----:B------:R-:W-:-:S04]  /*af60*/  ISETP.GT.AND P4, PT, R37, 0x58, !P3 ;  /* 0x000000582500780c */ /* 0x000fc80005f84270 */
[----:B------:R-:W-:-:S04]  /*af70*/  ISETP.LT.OR P4, PT, R35, 0x59, P4 ;  /* 0x000000592300780c */ /* 0x000fc80002781670 */
[----:B------:R-:W-:Y:S02]  /*af80*/  FSEL R44, R68, -INF , !P4 ;  /* 0xff800000442c7808 */ /* 0x000fe40006000000 */
[----:B------:R-:W-:-:S04]  /*af90*/  ISETP.GT.AND P4, PT, R37, RZ, !P5 ;  /* 0x000000ff2500720c */ /* 0x000fc80006f84270 */
[----:B------:R-:W-:-:S04]  /*afa0*/  ISETP.LT.OR P4, PT, R35, 0x1, P4 ;  /* 0x000000012300780c */ /* 0x000fc80002781670 */
[----:B------:R-:W-:Y:S02]  /*afb0*/  FSEL R152, R8, -INF , !P4 ;  /* 0xff80000008987808 */ /* 0x000fe40006000000 */
[----:B------:R-:W-:Y:S01]  /*afc0*/  ISETP.GT.AND P4, PT, R37, 0x59, !P6 ;  /* 0x000000592500780c */ /* 0x000fe20007784270 */
[----:B------:R-:W0:Y:S03]  /*afd0*/  SHFL.IDX PT, R8, R38, 0x1, 0x1c1f ;  /* 0x003c1f0026087f89 */ /* 0x000e2600000e0000 */
[----:B------:R-:W-:-:S04]  /*afe0*/  ISETP.LT.OR P4, PT, R35, 0x5a, P4 ;  /* 0x0000005a2300780c */ /* 0x000fc80002781670 */
[----:B------:R-:W-:Y:S02]  /*aff0*/  FSEL R46, R69, -INF , !P4 ;  /* 0xff800000452e7808 */ /* 0x000fe40006000000 */
[----:B------:R-:W-:Y:S02]  /*b000*/  PLOP3.LUT P4, PT, PT, PT, UP0, 0x40, 0x0 ;  /* 0x000000000000781c */ /* 0x000fe40003f8e808 */
[----:B0-----:R-:W-:Y:S01]  /*b010*/  VIADDMNMX R63, R8, R66, R63, PT ;  /* 0x00000042083f7246 */ /* 0x001fe2000380013f */
[----:B------:R-:W-:-:S10]  /*b020*/  IMAD.IADD R64, R67, 0x1, R8 ;  /* 0x0000000143407824 */ /* 0x000fd400078e0208 */
[----:B------:R-:W-:Y:S05]  /*b030*/  @P4 BRA `(.L_x_2955) ;  /* 0x00000000005c4947 */ /* 0x000fea0003800000 */
        /* <DEDUP_REMOVED lines=8> */
[----:B------:R-:W-:Y:S01]  /*b0c0*/  @P4 IMAD.HI.U32 R35, R8, UR4, RZ ;  /* 0x0000000408234c27 */ /* 0x000fe2000f8e00ff */
[----:B------:R-:W-:-:S13]  /*b0d0*/  PLOP3.LUT P4, PT, PT, PT, UP0, 0x80, 0x0 ;  /* 0x000000000000781c */ /* 0x000fda0003f8f008 */
[----:B------:R-:W-:-:S04]  /*b0e0*/  @P4 SHF.R.U32.HI R8, RZ, UR5, R35 ;  /* 0x00000005ff084c19 */ /* 0x000fc80008011623 */
[----:B------:R-:W-:Y:S01]  /*b0f0*/  LOP3.LUT R8, RZ, R8, RZ, 0x33, !PT ;  /* 0x00000008ff087212 */ /* 0x000fe200078e33ff */
[----:B------:R-:W-:Y:S06]  /*b100*/  BRA `(.L_x_2958) ;  /* 0x0000000000187947 */ /* 0x000fec0003800000 */
.L_x_2957:
[----:B------:R-:W-:-:S06]  /*b110*/  UISETP.NE.AND UP0, UPT, UR7, 0x1, UPT ;  /* 0x000000010700788c */ /* 0x000fcc000bf05270 */
[----:B------:R-:W-:-:S05]  /*b120*/  PLOP3.LUT P4, PT, PT, PT, UP0, 0x80, 0x0 ;  /* 0x000000000000781c */ /* 0x000fca0003f8f008 */
[----:B------:R-:W-:-:S08]  /*b130*/  @UP0 ULDC.64 UR4, c[0x0][0x9e8] ;  /* 0x00027a0000040ab9 */ /* 0x000fd00000000a00 */
[----:B------:R-:W-:Y:S01]  /*b140*/  @P4 IMAD.HI.U32 R35, R8, UR4, RZ ;  /* 0x0000000408234c27 */ /* 0x000fe2000f8e00ff */
[----:B------:R-:W-:-:S13]  /*b150*/  PLOP3.LUT P4, PT, PT, PT, UP0, 0x80, 0x0 ;  /* 0x000000000000781c */ /* 0x000fda0003f8f008 */
[----:B------:R-:W-:-:S07]  /*b160*/  @P4 SHF.R.U32.HI R8, RZ, UR5, R35 ;  /* 0x00000005ff084c19 */ /* 0x000fce0008011623 */
.L_x_2958:
[----:B------:R-:W-:Y:S05]  /*b170*/  BSYNC B0 ;  /* 0x0000000000007941 */ /* 0x000fea0003800000 */
.L_x_2956:
[----:B------:R-:W-:-:S05]  /*b180*/  IMAD R8, R8, UR7, R70 ;  /* 0x0000000708087c24 */ /* 0x000fca000f8e0246 */
[----:B------:R-:W-:Y:S02]  /*b190*/  VIMNMX R64, R64, R8, !PT ;  /* 0x0000000840407248 */ /* 0x000fe40007fe0100 */
[----:B------:R-:W-:-:S07]  /*b1a0*/  VIADDMNMX R63, R8, UR7, R63, PT ;  /* 0x00000007083f7c46 */ /* 0x000fce000b80013f */
.L_x_2955:
        /* <DEDUP_REMOVED lines=15> */
[----:B------:R-:W-:Y:S02]  /*b2a0*/  ISETP.GT.AND P0, PT, R64, 0x10, !P0 ;  /* 0x000000104000780c */ /* 0x000fe40004704270 */
[C---:B------:R-:W-:Y:S02]  /*b2b0*/  ISETP.LT.OR P5, PT, R63.reuse, 0x1, P5 ;  /* 0x000000013f00780c */ /* 0x040fe40002fa1670 */
[----:B------:R-:W-:Y:S02]  /*b2c0*/  ISETP.LT.OR P0, PT, R63, 0x11, P0 ;  /* 0x000000113f00780c */ /* 0x000fe40000701670 */
[----:B------:R-:W-:-:S02]  /*b2d0*/  FSEL R65, R6, -INF , !P5 ;  /* 0xff80000006417808 */ /* 0x000fc40006800000 */
        /* <DEDUP_REMOVED lines=8> */
[----:B------:R-:W-:Y:S02]  /*b360*/  ISETP.GT.AND P0, PT, R64, 0x18, !P1 ;  /* 0x000000184000780c */ /* 0x000fe40004f04270 */
[----:B------:R-:W-:Y:S02]  /*b370*/  FMNMX.FTZ R6, R156, R6, !PT ;  /* 0x000000069c067209 */ /* 0x000fe40007810000 */
        /* <DEDUP_REMOVED lines=9> */
[----:B------:R-:W-:Y:S02]  /*b410*/  ISETP.NE.AND P1, PT, R94, RZ, PT ;  /* 0x000000ff5e00720c */ /* 0x000fe40003f25270 */
[----:B------:R-:W-:Y:S02]  /*b420*/  ISETP.GT.AND P0, PT, R64, 0x20, !P0 ;  /* 0x000000204000780c */ /* 0x000fe40004704270 */
[----:B------:R-:W-:Y:S02]  /*b430*/  FMNMX.FTZ R66, R43, R66, !PT ;  /* 0x000000422b427209 */ /* 0x000fe40007810000 */
[----:B------:R-:W-:Y:S02]  /*b440*/  ISETP.LT.OR P0, PT, R63, 0x21, P0 ;  /* 0x000000213f00780c */ /* 0x000fe40000701670 */
[----:B------:R-:W-:-:S02]  /*b450*/  ISETP.NE.AND P4, PT, R95, RZ, PT ;  /* 0x000000ff5f00720c */ /* 0x000fc40003f85270 */
[----:B------:R-:W-:Y:S02]  /*b460*/  FSEL R8, R28, -INF , !P0 ;  /* 0xff8000001c087808 */ /* 0x000fe40004000000 */
[----:B------:R-:W-:Y:S02]  /*b470*/  ISETP.NE.AND P0, PT, R79, RZ, PT ;  /* 0x000000ff4f00720c */ /* 0x000fe40003f05270 */
[C---:B------:R-:W-:Y:S02]  /*b480*/  ISETP.GT.AND P2, PT, R64.reuse, 0x51, !P2 ;  /* 0x000000514000780c */ /* 0x040fe40005744270 */
[C---:B------:R-:W-:Y:S02]  /*b490*/  ISETP.GT.AND P0, PT, R64.reuse, 0x21, !P0 ;  /* 0x000000214000780c */ /* 0x040fe40004704270 */
[----:B------:R-:W-:Y:S02]  /*b4a0*/  ISETP.GT.AND P3, PT, R64, 0x58, !P3 ;  /* 0x000000584000780c */ /* 0x000fe40005f64270 */
[----:B------:R-:W-:-:S02]  /*b4b0*/  ISETP.LT.OR P0, PT, R63, 0x22, P0 ;  /* 0x000000223f00780c */ /* 0x000fc40000701670 */
[----:B------:R-:W-:Y:S02]  /*b4c0*/  ISETP.LT.OR P2, PT, R63, 0x52, P2 ;  /* 0x000000523f00780c */ /* 0x000fe40001741670 */
[----:B------:R-:W-:Y:S02]  /*b4d0*/  FSEL R20, R29, -INF , !P0 ;  /* 0xff8000001d147808 */ /* 0x000fe40004000000 */
[----:B------:R-:W-:Y:S02]  /*b4e0*/  ISETP.NE.AND P0, PT, R87, RZ, PT ;  /* 0x000000ff5700720c */ /* 0x000fe40003f05270 */
[C---:B------:R-:W-:Y:S02]  /*b4f0*/  ISETP.GT.AND P6, PT, R64.reuse, 0x59, !P6 ;  /* 0x000000594000780c */ /* 0x040fe400077c4270 */
[----:B------:R-:W-:Y:S02]  /*b500*/  ISETP.GT.AND P0, PT, R64, 0x28, !P0 ;  /* 0x000000284000780c */ /* 0x000fe40004704270 */
[----:B------:R-:W-:-:S02]  /*b510*/  ISETP.LT.OR P3, PT, R63, 0x59, P3 ;  /* 0x000000593f00780c */ /* 0x000fc40001f61670 */
[C---:B------:R-:W-:Y:S02]  /*b520*/  ISETP.LT.OR P0, PT, R63.reuse, 0x29, P0 ;  /* 0x000000293f00780c */ /* 0x040fe40000701670 */
[----:B------:R-:W-:Y:S02]  /*b530*/  ISETP.LT.OR P6, PT, R63, 0x5a, P6 ;  /* 0x0000005a3f00780c */ /* 0x000fe400037c1670 */
[----:B------:R-:W-:Y:S02]  /*b540*/  FSEL R24, R30, -INF , !P0 ;  /* 0xff8000001e187808 */ /* 0x000fe40004000000 */
[----:B------:R-:W-:Y:S02]  /*b550*/  ISETP.NE.AND P0, PT, R88, RZ, PT ;  /* 0x000000ff5800720c */ /* 0x000fe40003f05270 */
[----:B------:R-:W-:Y:S02]  /*b560*/  FSEL R45, R45, -INF , !P3 ;  /* 0xff8000002d2d7808 */ /* 0x000fe40005800000 */
        /* <DEDUP_REMOVED lines=46> */
[----:B------:R-:W-:Y:S01]  /*b850*/  ISETP.NE.AND P4, PT, R96, RZ, PT ;  /* 0x000000ff6000720c */ /* 0x000fe20003f85270 */
[----:B------:R-:W0:Y:S01]  /*b860*/  SHFL.BFLY PT, R6, R33, 0x2, 0x1f ;  /* 0x0c401f0021067f89 */ /* 0x000e2200000e0000 */
[----:B------:R-:W-:-:S02]  /*b870*/  FSEL R31, R85, -INF , !P0 ;  /* 0xff800000551f7808 */ /* 0x000fc40004000000 */
[----:B0-----:R-:W-:Y:S02]  /*b880*/  FMNMX.FTZ R35, R33, R6, !PT ;  /* 0x0000000621237209 */ /* 0x001fe40007810000 */
[----:B------:R-:W-:-:S03]  /*b890*/  FMNMX.FTZ R33, R41, R66, !PT ;  /* 0x0000004229217209 */ /* 0x000fc60007810000 */
[----:B------:R-:W0:Y:S02]  /*b8a0*/  SHFL.BFLY PT, R6, R35, 0x1, 0x1f ;  /* 0x0c201f0023067f89 */ /* 0x000e2400000e0000 */
        /* <DEDUP_REMOVED lines=13> */
[----:B------:R0:W-:Y:S01]  /*b980*/  MUFU.EX2 R33, R67 ;  /* 0x0000004300217308 */ /* 0x0001e20000000800 */
[----:B------:R-:W-:Y:S01]  /*b990*/  FMNMX.FTZ R37, R20, R37, !PT ;  /* 0x0000002514257209 */ /* 0x000fe20007810000 */
[--C-:B------:R-:W-:Y:S01]  /*b9a0*/  FFMA.FTZ R53, R53, UR48, -R69.reuse ;  /* 0x0000003035357c23 */ /* 0x100fe20008010845 */
[----:B------:R-:W-:Y:S01]  /*b9b0*/  ISETP.NE.AND P4, PT, R84, RZ, PT ;  /* 0x000000ff5400720c */ /* 0x000fe20003f85270 */
[--C-:B------:R-:W-:Y:S01]  /*b9c0*/  FFMA.FTZ R152, R152, UR48, -R69.reuse ;  /* 0x0000003098987c23 */ /* 0x100fe20008010845 */
[----:B------:R-:W-:Y:S01]  /*b9d0*/  FMNMX.FTZ R66, R24, R37, !PT ;  /* 0x0000002518427209 */ /* 0x000fe20007810000 */
[--C-:B------:R-:W-:Y:S01]  /*b9e0*/  FFMA.FTZ R154, R154, UR48, -R69.reuse ;  /* 0x000000309a9a7c23 */ /* 0x100fe20008010845 */
[----:B------:R-:W-:Y:S01]  /*b9f0*/  FSEL R34, R34, -INF , !P0 ;  /* 0xff80000022227808 */ /* 0x000fe20004000000 */
[----:B------:R-:W-:Y:S01]  /*ba00*/  MUFU.EX2 R168, R53 ;  /* 0x0000003500a87308 */ /* 0x000fe20000000800 */
[----:B------:R-:W-:Y:S01]  /*ba10*/  FMNMX.FTZ R37, R25, R66, !PT ;  /* 0x0000004219257209 */ /* 0x000fe20007810000 */
[--C-:B------:R-:W-:Y:S01]  /*ba20*/  FFMA.FTZ R68, R74, UR48, -R69.reuse ;  /* 0x000000304a447c23 */ /* 0x100fe20008010845 */
[----:B------:R-:W-:Y:S01]  /*ba30*/  ISETP.GT.AND P0, PT, R64, 0x50, !P4 ;  /* 0x000000504000780c */ /* 0x000fe20006704270 */
[--C-:B------:R-:W-:Y:S01]  /*ba40*/  FFMA.FTZ R156, R156, UR48, -R69.reuse ;  /* 0x000000309c9c7c23 */ /* 0x100fe20008010845 */
[----:B0-----:R-:W-:Y:S01]  /*ba50*/  FMNMX.FTZ R67, R26, R37, !PT ;  /* 0x000000251a437209 */ /* 0x001fe20007810000 */
        /* <DEDUP_REMOVED lines=9> */
[----:B------:R-:W-:Y:S01]  /*baf0*/  FSEL R62, R7, -INF , !P2 ;  /* 0xff800000073e7808 */ /* 0x000fe20005000000 */
        /* <DEDUP_REMOVED lines=20> */
[----:B------:R-:W-:Y:S01]  /*bc40*/  FFMA.FTZ R46, R46, UR48, -R69 ;  /* 0x000000302e2e7c23 */ /* 0x000fe20008010845 */
[----:B------:R-:W-:-:S02]  /*bc50*/  FMNMX.FTZ R67, R42, R67, !PT ;  /* 0x000000432a437209 */ /* 0x000fc40007810000 */
[----:B------:R-:W-:Y:S02]  /*bc60*/  ISETP.NE.AND P4, PT, R97, 0x3, PT ;  /* 0x000000036100780c */ /* 0x000fe40003f85270 */
[----:B------:R-:W-:Y:S01]  /*bc70*/  FMNMX.FTZ R64, R62, R67, !PT ;  /* 0x000000433e407209 */ /* 0x000fe20007810000 */
[----:B------:R-:W-:Y:S03]  /*bc80*/  MUFU.EX2 R37, R70 ;  /* 0x0000004600257308 */ /* 0x000fe60000000800 */
[----:B------:R-:W-:-:S04]  /*bc90*/  FMNMX.FTZ R64, R45, R64, !PT ;  /* 0x000000402d407209 */ /* 0x000fc80007810000 */
[----:B------:R-:W-:Y:S01]  /*bca0*/  FMNMX.FTZ R64, R47, R64, !PT ;  /* 0x000000402f407209 */ /* 0x000fe20007810000 */
[----:B------:R-:W-:Y:S04]  /*bcb0*/  MUFU.EX2 R158, R158 ;  /* 0x0000009e009e7308 */ /* 0x000fe80000000800 */
[----:B------:R-:W0:Y:S04]  /*bcc0*/  SHFL.BFLY PT, R7, R64, 0x2, 0x1f ;  /* 0x0c401f0040077f89 */ /* 0x000e2800000e0000 */
[----:B------:R-:W-:Y:S08]  /*bcd0*/  MUFU.EX2 R39, R39 ;  /* 0x0000002700277308 */ /* 0x000ff00000000800 */
[----:B------:R-:W-:Y:S08]  /*bce0*/  MUFU.EX2 R160, R160 ;  /* 0x000000a000a07308 */ /* 0x000ff00000000800 */
[----:B------:R-:W-:Y:S01]  /*bcf0*/  MUFU.EX2 R61, R61 ;  /* 0x0000003d003d7308 */ /* 0x000fe20000000800 */
[----:B0-----:R-:W-:-:S07]  /*bd00*/  FMNMX.FTZ R54, R64, R7, !PT ;  /* 0x0000000740367209 */ /* 0x001fce0007810000 */
[----:B------:R-:W-:Y:S01]  /*bd10*/  MUFU.EX2 R60, R60 ;  /* 0x0000003c003c7308 */ /* 0x000fe20000000800 */
[----:B------:R-:W0:Y:S07]  /*bd20*/  SHFL.BFLY PT, R7, R54, 0x1, 0x1f ;  /* 0x0c201f0036077f89 */ /* 0x000e2e00000e0000 */
[----:B------:R-:W1:Y:S08]  /*bd30*/  MUFU.EX2 R59, R59 ;  /* 0x0000003b003b7308 */ /* 0x000e700000000800 */
[----:B------:R-:W-:Y:S08]  /*bd40*/  MUFU.EX2 R58, R58 ;  /* 0x0000003a003a7308 */ /* 0x000ff00000000800 */
[----:B------:R-:W2:Y:S01]  /*bd50*/  MUFU.EX2 R57, R57 ;  /* 0x0000003900397308 */ /* 0x000ea20000000800 */
[----:B0-----:R-:W-:-:S02]  /*bd60*/  FMNMX.FTZ R7, R54, R7, !PT ;  /* 0x0000000736077209 */ /* 0x001fc40007810000 */
[----:B-1----:R-:W-:Y:S02]  /*bd70*/  F2FP.F16.F32.PACK_AB R162, R59, R60 ;  /* 0x0000003c3ba2723e */ /* 0x002fe400000000ff */
[C---:B------:R-:W-:Y:S01]  /*bd80*/  FSETP.NEU.FTZ.AND P0, PT, R7.reuse, -INF , PT ;  /* 0xff8000000700780b */ /* 0x040fe20003f1d000 */
[----:B------:R-:W-:Y:S02]  /*bd90*/  FMUL.FTZ R53, R7, UR48 ;  /* 0x0000003007357c20 */ /* 0x000fe40008410000 */
[----:B------:R-:W-:Y:S03]  /*bda0*/  MUFU.EX2 R56, R56 ;  /* 0x0000003800387308 */ /* 0x000fe60000000800 */
[----:B------:R-:W-:-:S05]  /*bdb0*/  FSEL R67, R53, RZ, P0 ;  /* 0x000000ff35437208 */ /* 0x000fca0000000000 */
        /* <DEDUP_REMOVED lines=25> */
[--C-:B------:R-:W-:Y:S01]  /*bf50*/  FFMA.FTZ R45, R45, UR48, -R67.reuse ;  /* 0x000000302d2d7c23 */ /* 0x100fe20008010843 */
[----:B------:R-:W-:Y:S01]  /*bf60*/  FFMA.FTZ R47, R47, UR48, -R67 ;  /* 0x000000302f2f7c23 */ /* 0x000fe20008010843 */
[----:B--2---:R-:W-:-:S03]  /*bf70*/  F2FP.F16.F32.PACK_AB R164, R57, R58 ;  /* 0x0000003a39a4723e */ /* 0x004fc600000000ff */
[----:B------:R-:W2:Y:S01]  /*bf80*/  MUFU.EX2 R43, R43 ;  /* 0x0000002b002b7308 */ /* 0x000ea20000000800 */
[----:B-1----:R-:W-:Y:S01]  /*bf90*/  FADD.FTZ R41, R152, R33 ;  /* 0x0000002198297221 */ /* 0x002fe20000010000 */
[----:B------:R-:W-:Y:S02]  /*bfa0*/  F2FP.F16.F32.PACK_AB R152, R33, R152 ;  /* 0x000000982198723e */ /* 0x000fe400000000ff */
[----:B0-----:R-:W-:-:S04]  /*bfb0*/  F2FP.F16.F32.PACK_AB R153, R52, R65 ;  /* 0x000000413499723e */ /* 0x001fc800000000ff */
[----:B------:R0:W-:Y:S08]  /*bfc0*/  MUFU.EX2 R161, R8 ;  /* 0x0000000800a17308 */ /* 0x0001f00000000800 */
[----:B------:R-:W1:Y:S01]  /*bfd0*/  MUFU.EX2 R40, R40 ;  /* 0x0000002800287308 */ /* 0x000e620000000800 */
[----:B0-----:R-:W-:Y:S01]  /*bfe0*/  FADD.FTZ R8, R154, R41 ;  /* 0x000000299a087221 */ /* 0x001fe20000010000 */
[----:B------:R-:W-:-:S02]  /*bff0*/  F2FP.F16.F32.PACK_AB R154, R35, R154 ;  /* 0x0000009a239a723e */ /* 0x000fc400000000ff */
[----:B--2---:R-:W-:Y:S01]  /*c000*/  F2FP.F16.F32.PACK_AB R155, R54, R43 ;  /* 0x0000002b369b723e */ /* 0x004fe200000000ff */
[----:B------:R-:W-:Y:S01]  /*c010*/  FADD.FTZ R41, R35, R8 ;  /* 0x0000000823297221 */ /* 0x000fe20000010000 */
[----:B------:R-:W-:Y:S02]  /*c020*/  FADD.FTZ R8, R65, R52 ;  /* 0x0000003441087221 */ /* 0x000fe40000010000 */
[----:B------:R0:W2:Y:S08]  /*c030*/  MUFU.EX2 R157, R38 ;  /* 0x00000026009d7308 */ /* 0x0000b00000000800 */
[----:B------:R-:W3:Y:S01]  /*c040*/  MUFU.EX2 R36, R36 ;  /* 0x0000002400247308 */ /* 0x000ee20000000800 */
[----:B0-----:R-:W-:Y:S01]  /*c050*/  FADD.FTZ R38, R156, R41 ;  /* 0x000000299c267221 */ /* 0x001fe20000010000 */
[----:B------:R-:W-:Y:S01]  /*c060*/  FADD.FTZ R41, R43, R8 ;  /* 0x000000082b297221 */ /* 0x000fe20000010000 */
[----:B------:R-:W-:-:S02]  /*c070*/  F2FP.F16.F32.PACK_AB R156, R37, R156 ;  /* 0x0000009c259c723e */ /* 0x000fc400000000ff */
[----:B------:R-:W-:Y:S01]  /*c080*/  FADD.FTZ R69, R37, R38 ;  /* 0x0000002625457221 */ /* 0x000fe20000010000 */
[----:B------:R-:W-:Y:S02]  /*c090*/  FADD.FTZ R41, R54, R41 ;  /* 0x0000002936297221 */ /* 0x000fe40000010000 */
[----:B------:R-:W0:Y:S01]  /*c0a0*/  MUFU.EX2 R3, R3 ;  /* 0x0000000300037308 */ /* 0x000e220000000800 */
[----:B------:R-:W-:Y:S01]  /*c0b0*/  FADD.FTZ R8, R158, R69 ;  /* 0x000000459e087221 */ /* 0x000fe20000010000 */
[----:B------:R-:W-:-:S03]  /*c0c0*/  F2FP.F16.F32.PACK_AB R158, R39, R158 ;  /* 0x0000009e279e723e */ /* 0x000fc600000000ff */
[----:B------:R-:W-:Y:S01]  /*c0d0*/  FADD.FTZ R69, R39, R8 ;  /* 0x0000000827457221 */ /* 0x000fe20000010000 */
[----:B-1----:R-:W-:Y:S02]  /*c0e0*/  FADD.FTZ R8, R40, R41 ;  /* 0x0000002928087221 */ /* 0x002fe40000010000 */
[----:B------:R1:W-:Y:S02]  /*c0f0*/  MUFU.EX2 R165, R28 ;  /* 0x0000001c00a57308 */ /* 0x0003e40000000800 */
[C---:B--2---:R-:W-:Y:S01]  /*c100*/  FADD.FTZ R41, R157.reuse, R8 ;  /* 0x000000089d297221 */ /* 0x044fe20000010000 */
[----:B------:R-:W-:-:S03]  /*c110*/  F2FP.F16.F32.PACK_AB R157, R157, R40 ;  /* 0x000000289d9d723e */ /* 0x000fc600000000ff */
[----:B---3--:R-:W-:Y:S02]  /*c120*/  FADD.FTZ R8, R36, R41 ;  /* 0x0000002924087221 */ /* 0x008fe40000010000 */
[----:B------:R-:W-:Y:S01]  /*c130*/  MUFU.EX2 R20, R20 ;  /* 0x0000001400147308 */ /* 0x000fe20000000800 */
[----:B-1----:R-:W-:Y:S01]  /*c140*/  FADD.FTZ R28, R160, R69 ;  /* 0x00000045a01c7221 */ /* 0x002fe20000010000 */
[C---:B0-----:R-:W-:Y:S01]  /*c150*/  FADD.FTZ R8, R3.reuse, R8 ;  /* 0x0000000803087221 */ /* 0x041fe20000010000 */
[----:B------:R-:W-:Y:S02]  /*c160*/  F2FP.F16.F32.PACK_AB R159, R3, R36 ;  /* 0x00000024039f723e */ /* 0x000fe400000000ff */
[C---:B------:R-:W-:Y:S01]  /*c170*/  FADD.FTZ R69, R61.reuse, R28 ;  /* 0x0000001c3d457221 */ /* 0x040fe20000010000 */
[----:B------:R-:W-:Y:S02]  /*c180*/  F2FP.F16.F32.PACK_AB R160, R61, R160 ;  /* 0x000000a03da0723e */ /* 0x000fe400000000ff */
[----:B------:R-:W-:Y:S01]  /*c190*/  MUFU.EX2 R24, R24 ;  /* 0x0000001800187308 */ /* 0x000fe20000000800 */
[----:B------:R-:W-:-:S04]  /*c1a0*/  FADD.FTZ R28, R60, R69 ;  /* 0x000000453c1c7221 */ /* 0x000fc80000010000 */
[----:B------:R-:W-:-:S03]  /*c1b0*/  FADD.FTZ R41, R59, R28 ;  /* 0x0000001c3b297221 */ /* 0x000fc60000010000 */
[----:B------:R-:W0:Y:S08]  /*c1c0*/  MUFU.EX2 R25, R25 ;  /* 0x0000001900197308 */ /* 0x000e300000000800 */
[----:B------:R-:W1:Y:S08]  /*c1d0*/  MUFU.EX2 R55, R55 ;  /* 0x0000003700377308 */ /* 0x000e700000000800 */
[----:B------:R-:W2:Y:S01]  /*c1e0*/  MUFU.EX2 R26, R26 ;  /* 0x0000001a001a7308 */ /* 0x000ea20000000800 */
[----:B0-----:R-:W-:-:S07]  /*c1f0*/  F2FP.F16.F32.PACK_AB R163, R25, R24 ;  /* 0x0000001819a3723e */ /* 0x001fce00000000ff */
[----:B------:R0:W-:Y:S01]  /*c200*/  MUFU.EX2 R38, R29 ;  /* 0x0000001d00267308 */ /* 0x0001e20000000800 */
[----:B-1----:R-:W-:-:S07]  /*c210*/  F2FP.F16.F32.PACK_AB R166, R55, R56 ;  /* 0x0000003837a6723e */ /* 0x002fce00000000ff */
[----:B------:R-:W1:Y:S01]  /*c220*/  MUFU.EX2 R63, R63 ;  /* 0x0000003f003f7308 */ /* 0x000e620000000800 */
[----:B0-----:R-:W-:Y:S01]  /*c230*/  FADD.FTZ R29, R161, R8 ;  /* 0x00000008a11d7221 */ /* 0x001fe20000010000 */
[----:B------:R-:W-:Y:S01]  /*c240*/  FADD.FTZ R8, R58, R41 ;  /* 0x000000293a087221 */ /* 0x000fe20000010000 */
[C---:B------:R-:W-:Y:S02]  /*c250*/  F2FP.F16.F32.PACK_AB R161, R20.reuse, R161 ;  /* 0x000000a114a1723e */ /* 0x040fe400000000ff */
[----:B------:R-:W-:Y:S01]  /*c260*/  FADD.FTZ R29, R20, R29 ;  /* 0x0000001d141d7221 */ /* 0x000fe20000010000 */
[----:B------:R-:W-:Y:S02]  /*c270*/  FADD.FTZ R41, R57, R8 ;  /* 0x0000000839297221 */ /* 0x000fe40000010000 */
[----:B------:R-:W0:Y:S01]  /*c280*/  MUFU.EX2 R27, R27 ;  /* 0x0000001b001b7308 */ /* 0x000e220000000800 */
[----:B------:R-:W-:Y:S01]  /*c290*/  FADD.FTZ R8, R24, R29 ;  /* 0x0000001d18087221 */ /* 0x000fe20000010000 */
[----:B------:R-:W-:-:S03]  /*c2a0*/  FADD.FTZ R28, R56, R41 ;  /* 0x00000029381c7221 */ /* 0x000fc60000010000 */
[----:B------:R-:W-:Y:S01]  /*c2b0*/  FADD.FTZ R29, R25, R8 ;  /* 0x00000008191d7221 */ /* 0x000fe20000010000 */
[----:B------:R-:W-:Y:S02]  /*c2c0*/  FADD.FTZ R28, R55, R28 ;  /* 0x0000001c371c7221 */ /* 0x000fe40000010000 */
[----:B------:R-:W3:Y:S01]  /*c2d0*/  MUFU.EX2 R51, R51 ;  /* 0x0000003300337308 */ /* 0x000ee20000000800 */
[----:B--2---:R-:W-:Y:S01]  /*c2e0*/  FADD.FTZ R8, R26, R29 ;  /* 0x0000001d1a087221 */ /* 0x004fe20000010000 */
[----:B-1----:R-:W-:-:S03]  /*c2f0*/  FADD.FTZ R29, R63, R28 ;  /* 0x0000001c3f1d7221 */ /* 0x002fc60000010000 */
[----:B------:R-:W-:Y:S01]  /*c300*/  FADD.FTZ R8, R165, R8 ;  /* 0x00000008a5087221 */ /* 0x000fe20000010000 */
[C---:B------:R-:W-:Y:S01]  /*c310*/  FADD.FTZ R28, R168.reuse, R29 ;  /* 0x0000001da81c7221 */ /* 0x040fe20000010000 */
[----:B------:R-:W-:Y:S01]  /*c320*/  F2FP.F16.F32.PACK_AB R168, R168, R63 ;  /* 0x0000003fa8a8723e */ /* 0x000fe200000000ff */
[----:B------:R-:W1:Y:S01]  /*c330*/  MUFU.EX2 R50, R50 ;  /* 0x0000003200327308 */ /* 0x000e620000000800 */
[----:B0-----:R-:W-:Y:S01]  /*c340*/  FADD.FTZ R29, R27, R8 ;  /* 0x000000081b1d7221 */ /* 0x001fe20000010000 */
[----:B------:R-:W-:Y:S02]  /*c350*/  F2FP.F16.F32.PACK_AB R165, R165, R26 ;  /* 0x0000001aa5a5723e */ /* 0x000fe400000000ff */
[C---:B------:R-:W-:Y:S01]  /*c360*/  F2FP.F16.F32.PACK_AB R167, R38.reuse, R27 ;  /* 0x0000001b26a7723e */ /* 0x040fe200000000ff */
[----:B------:R-:W-:-:S03]  /*c370*/  FADD.FTZ R29, R38, R29 ;  /* 0x0000001d261d7221 */ /* 0x000fc60000010000 */
[----:B------:R-:W0:Y:S01]  /*c380*/  MUFU.EX2 R32, R32 ;  /* 0x0000002000207308 */ /* 0x000e220000000800 */
[----:B---3--:R-:W-:-:S07]  /*c390*/  FADD.FTZ R33, R51, R28 ;  /* 0x0000001c33217221 */ /* 0x008fce0000010000 */
        /* <DEDUP_REMOVED lines=16> */
[C---:B-1----:R-:W-:Y:S01]  /*c4a0*/  FADD.FTZ R29, R34.reuse, R29 ;  /* 0x0000001d221d7221 */ /* 0x042fe20000010000 */
[----:B------:R-:W-:-:S06]  /*c4b0*/  F2FP.F16.F32.PACK_AB R171, R34, R31 ;  /* 0x0000001f22ab723e */ /* 0x000fcc00000000ff */
[----:B------:R-:W1:Y:S01]  /*c4c0*/  MUFU.EX2 R44, R44 ;  /* 0x0000002c002c7308 */ /* 0x000e620000000800 */
[----:B0-----:R-:W-:-:S07]  /*c4d0*/  FADD.FTZ R30, R42, R29 ;  /* 0x0000001d2a1e7221 */ /* 0x001fce0000010000 */
        /* <DEDUP_REMOVED lines=13> */
.L_x_2959:
[----:B------:R0:W1:Y:S01]  /*c5b0*/  SYNCS.PHASECHK.TRANS64.TRYWAIT P0, [R0+URZ+0x22850], R21 ;  /* 0x02285015000075a7 */ /* 0x000062000800017f */
[----:B------:R-:W-:Y:S05]  /*c5c0*/  @!P4 BRA `(.L_x_2960) ;  /* 0x000000000004c947 */ /* 0x000fea0003800000 */
[----:B------:R-:W-:Y:S01]  /*c5d0*/  BPT.TRAP 0x1 ;  /* 0x000000040000795c */ /* 0x000fe20000300000 */
.L_x_2960:
[----:B------:R-:W-:Y:S04]  /*c5e0*/  BSSY B0, `(.L_x_2961) ;  /* 0x0000004000007945 */ /* 0x000fe80003800000 */
[----:B-1----:R-:W-:Y:S05]  /*c5f0*/  @P0 BRA `(.L_x_2962) ;  /* 0x0000000000080947 */ /* 0x002fea0003800000 */
[----:B------:R-:W1:Y:S02]  /*c600*/  SYNCS.PHASECHK.TRANS64.TRYWAIT P0, [R0+URZ+0x22850], R21 ;  /* 0x02285015000075a7 */ /* 0x000e64000800017f */
[----:B-1----:R-:W-:Y:S05]  /*c610*/  @!P0 BRA `(.L_x_2963) ;  /* 0x0000016000188947 */ /* 0x002fea0003800000 */
.L_x_2962:
[----:B------:R-:W-:Y:S05]  /*c620*/  BSYNC B0 ;  /* 0x0000000000007941 */ /* 0x000fea0003800000 */
.L_x_2961:
[----:B------:R-:W-:Y:S05]  /*c630*/  WARPSYNC.ALL ;  /* 0x0000000000007948 */ /* 0x000fea0003800000 */
[----:B------:R-:W-:Y:S01]  /*c640*/  R2UR UR4, R23 ;  /* 0x00000000170472ca */ /* 0x000fe200000e0000 */
[----:B------:R2:W-:Y:S01]  /*c650*/  BAR.SYNC.DEFER_BLOCKING R177, 0x100 ;  /* 0x000400b10000751d */ /* 0x0005e20000010000 */
[----:B01----:R-:W-:Y:S02]  /*c660*/  IMAD.MOV.U32 R21, RZ, RZ, 0xc00 ;  /* 0x00000c00ff157424 */ /* 0x003fe400078e00ff */
[----:B------:R-:W-:-:S05]  /*c670*/  IMAD.U32 R178, RZ, RZ, UR51 ;  /* 0x00000033ffb27e24 */ /* 0x000fca000f8e00ff */
[----:B------:R-:W-:-:S04]  /*c680*/  ISETP.NE.AND P0, PT, R178, 0x3, PT ;  /* 0x00000003b200780c */ /* 0x000fc80003f05270 */
[----:B------:R-:W-:-:S04]  /*c690*/  UIADD3 UR4, UR4, 0x400, URZ ;  /* 0x0000040004047890 */ /* 0x000fc8000fffe03f */
[----:B------:R-:W-:-:S04]  /*c6a0*/  USHF.R.U32.HI UR4, URZ, 0x4, UR4 ;  /* 0x000000043f047899 */ /* 0x000fc80008011604 */
[----:B------:R-:W-:-:S04]  /*c6b0*/  ULOP3.LUT UR4, UR4, 0x3fff, URZ, 0xc0, !UPT ;  /* 0x00003fff04047892 */ /* 0x000fc8000f8ec03f */
[----:B------:R-:W-:Y:S01]  /*c6c0*/  ULOP3.LUT UR49, UR4, 0x3000000, URZ, 0xfc, !UPT ;  /* 0x0300000004317892 */ /* 0x000fe2000f8efc3f */
[----:B------:R-:W-:-:S05]  /*c6d0*/  WARPGROUP.ARRIVE ;  /* 0x00000000000079c5 */ /* 0x000fca0000000000 */
[----:B------:R-:W-:Y:S02]  /*c6e0*/  IMAD R20, R2, R21, UR49 ;  /* 0x0000003102147e24 */ /* 0x000fe4000f8e0215 */
[----:B------:R-:W-:-:S03]  /*c6f0*/  IMAD.MOV.U32 R21, RZ, RZ, 0x40000040 ;  /* 0x40000040ff157424 */ /* 0x000fc600078e00ff */
[----:B------:R-:W-:Y:S02]  /*c700*/  R2UR UR10, R20 ;  /* 0x00000000140a72ca */ /* 0x000fe400000e0000 */
[----:B------:R-:W-:Y:S01]  /*c710*/  R2UR UR11, R21 ;  /* 0x00000000150b72ca */ /* 0x000fe200000e0000 */
[----:B------:R-:W-:-:S12]  /*c720*/  IMAD.MOV.U32 R21, RZ, RZ, 0x40000040 ;  /* 0x40000040ff157424 */ /* 0x000fd800078e00ff */
[----:B------:R-:W-:Y:S03]  /*c730*/  HGMMA.64x256x16.F32 R24, R152, gdesc[UR8].tnspB, RZ, !UPT, gsb0 ;  /* 0x43e0000898187df0 */ /* 0x000fe6000c0008ff */
[----:B------:R-:W-:Y:S02]  /*c740*/  WARPGROUP.DEPBAR.LE gsb0, 0x0 ;  /* 0x00008000000079c5 */ /* 0x000fe40000010000 */
[----:B------:R-:W-:Y:S01]  /*c750*/  VIADD R152, R20, 0x80 ;  /* 0x0000008014987836 */ /* 0x000fe20000000000 */
[----:B------:R-:W-:Y:S01]  /*c760*/  WARPGROUP.ARRIVE ;  /* 0x00000000000079c5 */ /* 0x000fe20000000000 */
[----:B------:R-:W-:-:S03]  /*c770*/  IMAD.MOV.U32 R153, RZ, RZ, 0x40000040 ;  /* 0x40000040ff997424 */ /* 0x000fc600078e00ff */
        /* <DEDUP_REMOVED lines=35> */
[----:B--2---:R-:W-:Y:S05]  /*c9b0*/  @!P0 BRA `(.L_x_2964) ;  /* 0x0000000000048947 */ /* 0x004fea0003800000 */
[----:B------:R-:W-:Y:S01]  /*c9c0*/  BPT.TRAP 0x1 ;  /* 0x000000040000795c */ /* 0x000fe20000300000 */
.L_x_2964:
[----:B------:R-:W-:Y:S01]  /*c9d0*/  ISETP.NE.AND P0, PT, R226, 0x1, PT ;  /* 0x00000001e200780c */ /* 0x000fe20003f05270 */
[----:B------:R-:W-:Y:S01]  /*c9e0*/  VIADD R0, R0, 0x22860 ;  /* 0x0002286000007836 */ /* 0x000fe20000000000 */
[----:B------:R-:W-:Y:S01]  /*c9f0*/  UISETP.GE.AND UP0, UPT, UR7, 0x1, UPT ;  /* 0x000000010700788c */ /* 0x000fe2000bf06270 */
[----:B------:R-:W-:-:S05]  /*ca00*/  IMAD.U32 R153, RZ, RZ, UR47 ;  /* 0x0000002fff997e24 */ /* 0x000fca000f8e00ff */
[----:B------:R-:W-:-:S04]  /*ca10*/  PRMT R0, R153, 0x654, R0 ;  /* 0x0000065499007816 */ /* 0x000fc80000000000 */
[----:B------:R0:W-:Y:S01]  /*ca20*/  SYNCS.ARRIVE.TRANS64.RED.A1T0 RZ, [R0+URZ], RZ ;  /* 0x000000ff00ff79a7 */ /* 0x0001e2000810043f */
[----:B------:R-:W1:Y:S01]  /*ca30*/  @P0 LDC R21, c[0x0][0x44c] ;  /* 0x00011300ff150b82 */ /* 0x000e620000000800 */
[----:B0-----:R-:W-:-:S07]  /*ca40*/  IMAD.MOV.U32 R0, RZ, RZ, R214 ;  /* 0x000000ffff007224 */ /* 0x001fce00078e00d6 */
[----:B------:R-:W0:Y:S01]  /*ca50*/  @P0 LDC R20, c[0x0][0x450] ;  /* 0x00011400ff140b82 */ /* 0x000e220000000800 */
[----:B-1----:R-:W-:-:S05]  /*ca60*/  @P0 IMAD.HI.U32 R21, R214, R21, RZ ;  /* 0x00000015d6150227 */ /* 0x002fca00078e00ff */
[----:B0-----:R-:W-:Y:S02]  /*ca70*/  @P0 SHF.R.U32.HI R0, RZ, R20, R21 ;  /* 0x00000014ff000219 */ /* 0x001fe40000011615 */
[----:B------:R-:W-:Y:S02]  /*ca80*/  PLOP3.LUT P0, PT, PT, PT, UP0, 0x40, 0x0 ;  /* 0x000000000000781c */ /* 0x000fe40003f0e808 */
[----:B------:R-:W-:Y:S01]  /*ca90*/  IADD3 R152, R0, R204, -R203 ;  /* 0x000000cc00987210 */ /* 0x000fe20007ffe8cb */
[----:B------:R-:W-:-:S04]  /*caa0*/  VIADD R0, R176, 0xfffffffe ;  /* 0xfffffffeb0007836 */ /* 0x000fc80000000000 */
[----:B------:R-:W-:-:S06]  /*cab0*/  VIADD R20, R152, UR6 ;  /* 0x0000000698147c36 */ /* 0x000fcc0008000000 */
[----:B------:R-:W-:Y:S05]  /*cac0*/  @P0 BRA `(.L_x_2965) ;  /* 0x0000000000540947 */ /* 0x000fea0003800000 */
[C---:B------:R-:W-:Y:S01]  /*cad0*/  ISETP.GT.AND P0, PT, R152.reuse, RZ, PT ;  /* 0x000000ff9800720c */ /* 0x040fe20003f04270 */
[----:B------:R-:W-:Y:S01]  /*cae0*/  BSSY B0, `(.L_x_2966) ;  /* 0x0000010000007945 */ /* 0x000fe20003800000 */
[----:B------:R-:W-:-:S11]  /*caf0*/  VIADD R21, R152, 0xffffffff ;  /* 0xffffffff98157836 */ /* 0x000fd60000000000 */
[----:B------:R-:W-:Y:S05]  /*cb00*/  @P0 BRA `(.L_x_2967) ;  /* 0x0000000000200947 */ /* 0x000fea0003800000 */
[----:B------:R-:W-:Y:S01]  /*cb10*/  UISETP.NE.AND UP0, UPT, UR7, 0x1, UPT ;  /* 0x000000010700788c */ /* 0x000fe2000bf05270 */
[----:B------:R-:W-:-:S05]  /*cb20*/  IMAD.MOV R21, RZ, RZ, -R152 ;  /* 0x000000ffff157224 */ /* 0x000fca00078e0a98 */
[----:B------:R-:W-:-:S05]  /*cb30*/  PLOP3.LUT P0, PT, PT, PT, UP0, 0x80, 0x0 ;  /* 0x000000000000781c */ /* 0x000fca0003f0f008 */
[----:B------:R-:W-:-:S08]  /*cb40*/  @UP0 ULDC.64 UR4, c[0x0][0x9e8] ;  /* 0x00027a0000040ab9 */ /* 0x000fd00000000a00 */
[----:B------:R-:W-:-:S05]  /*cb50*/  @P0 IMAD.HI.U32 R152, R21, UR4, RZ ;  /* 0x0000000415980c27 */ /* 0x000fca000f8e00ff */
[----:B------:R-:W-:-:S04]  /*cb60*/  @P0 SHF.R.U32.HI R21, RZ, UR5, R152 ;  /* 0x00000005ff150c19 */ /* 0x000fc80008011698 */
[----:B------:R-:W-:Y:S01]  /*cb70*/  LOP3.LUT R21, RZ, R21, RZ, 0x33, !PT ;  /* 0x00000015ff157212 */ /* 0x000fe200078e33ff */
[----:B------:R-:W-:Y:S06]  /*cb80*/  BRA `(.L_x_2968) ;  /* 0x0000000000147947 */ /* 0x000fec0003800000 */
.L_x_2967:
[----:B------:R-:W-:-:S06]  /*cb90*/  UISETP.NE.AND UP0, UPT, UR7, 0x1, UPT ;  /* 0x000000010700788c */ /* 0x000fcc000bf05270 */
[----:B------:R-:W-:-:S05]  /*cba0*/  PLOP3.LUT P0, PT, PT, PT, UP0, 0x80, 0x0 ;  /* 0x000000000000781c */ /* 0x000fca0003f0f008 */
[----:B------:R-:W-:-:S08]  /*cbb0*/  @UP0 ULDC.64 UR4, c[0x0][0x9e8] ;  /* 0x00027a0000040ab9 */ /* 0x000fd00000000a00 */
[----:B------:R-:W-:-:S05]  /*cbc0*/  @P0 IMAD.HI.U32 R152, R21, UR4, RZ ;  /* 0x0000000415980c27 */ /* 0x000fca000f8e00ff */
[----:B------:R-:W-:-:S07]  /*cbd0*/  @P0 SHF.R.U32.HI R21, RZ, UR5, R152 ;  /* 0x00000005ff150c19 */ /* 0x000fce0008011698 */
.L_x_2968:
[----:B------:R-:W-:Y:S05]  /*cbe0*/  BSYNC B0 ;  /* 0x0000000000007941 */ /* 0x000fea0003800000 */
.L_x_2966:
[----:B------:R-:W-:-:S04]  /*cbf0*/  IMAD.U32 R152, RZ, RZ, UR7 ;  /* 0x00000007ff987e24 */ /* 0x000fc8000f8e00ff */
[----:B------:R-:W-:-:S05]  /*cc00*/  IMAD R21, R21, R152, UR7 ;  /* 0x0000000715157e24 */ /* 0x000fca000f8e0298 */
[----:B------:R-:W-:-:S07]  /*cc10*/  VIMNMX R20, R20, R21, PT ;  /* 0x0000001514147248 */ /* 0x000fce0003fe0100 */
.L_x_2965:
[----:B------:R-:W2:Y:S01]  /*cc20*/  LDL R152, [R1+0x4] ;  /* 0x0000040001987983 */ /* 0x000ea20000100800 */
[----:B------:R-:W-:Y:S01]  /*cc30*/  IMAD.HI R20, R20, 0x2aaaaaab, RZ ;  /* 0x2aaaaaab14147827 */ /* 0x000fe200078e02ff */
[----:B------:R-:W-:Y:S01]  /*cc40*/  ULDC UR37, c[0x0][0x9e4] ;  /* 0x0002790000257ab9 */ /* 0x000fe20000000800 */
[----:B------:R-:W-:Y:S01]  /*cc50*/  ULDC UR38, c[0x0][0x9e4] ;  /* 0x0002790000267ab9 */ /* 0x000fe20000000800 */
[----:B------:R-:W-:Y:S01]  /*cc60*/  ULDC UR39, c[0x0][0x9d8] ;  /* 0x0002760000277ab9 */ /* 0x000fe20000000800 */
[----:B------:R-:W-:Y:S01]  /*cc70*/  ULDC UR46, c[0x0][0x9d8] ;  /* 0x00027600002e7ab9 */ /* 0x000fe20000000800 */
[----:B------:R-:W-:Y:S01]  /*cc80*/  SHF.R.U32.HI R21, RZ, 0x1f, R20 ;  /* 0x0000001fff157819 */ /* 0x000fe20000011614 */
[----:B------:R-:W-:Y:S01]  /*cc90*/  ULDC UR40, c[0x0][0x9d8] ;  /* 0x0002760000287ab9 */ /* 0x000fe20000000800 */
[----:B------:R-:W-:Y:S01]  /*cca0*/  ULDC UR41, c[0x0][0x988] ;  /* 0x0002620000297ab9 */ /* 0x000fe20000000800 */
[----:B------:R-:W-:Y:S01]  /*ccb0*/  ULDC UR42, c[0x0][0x988] ;  /* 0x00026200002a7ab9 */ /* 0x000fe20000000800 */
[----:B------:R-:W-:Y:S01]  /*ccc0*/  LEA.HI.SX32 R21, R20, R21, 0x1c ;  /* 0x0000001514157211 */ /* 0x000fe200078fe2ff */
[----:B------:R-:W-:Y:S01]  /*ccd0*/  ULDC UR43, c[0x0][0x988] ;  /* 0x00026200002b7ab9 */ /* 0x000fe20000000800 */
[----:B------:R-:W-:Y:S01]  /*cce0*/  ULDC UR44, c[0x0][0x9e0] ;  /* 0x00027800002c7ab9 */ /* 0x000fe20000000800 */
[----:B------:R-:W-:Y:S01]  /*ccf0*/  ULDC UR45, c[0x0][0x9e0] ;  /* 0x00027800002d7ab9 */ /* 0x000fe20000000800 */
[----:B--2---:R-:W-:-:S04]  /*cd00*/  VIMNMX R223, R152, R21, !PT ;  /* 0x0000001598df7248 */ /* 0x004fc80007fe0100 */
[----:B------:R-:W-:-:S13]  /*cd10*/  ISETP.GE.AND P0, PT, R0, R223, PT ;  /* 0x000000df0000720c */ /* 0x000fda0003f06270 */
[----:B------:R-:W-:Y:S05]  /*cd20*/  @!P0 BRA `(.L_x_2969) ;  /* 0x0000003800148947 */ /* 0x000fea0003800000 */
.L_x_2989:
[----:B0-----:R-:W-:Y:S01]  /*cd30*/  MOV R20, UR51 ;  /* 0x0000003300147c02 */ /* 0x001fe20008000f00 */
[----:B------:R-:W-:Y:S01]  /*cd40*/  VIADD R2, R2, 0x1 ;  /* 0x0000000102027836 */ /* 0x000fe20000000000 */
[----:B------:R-:W-:Y:S05]  /*cd50*/  YIELD ;  /* 0x0000000000007946 */ /* 0x000fea0003800000 */
[----:B------:R-:W-:Y:S02]  /*cd60*/  ISETP.NE.AND P1, PT, R20, 0x3, PT ;  /* 0x000000031400780c */ /* 0x000fe40003f25270 */
[----:B------:R-:W-:-:S04]  /*cd70*/  ISETP.NE.AND P0, PT, R2, 0x2, PT ;  /* 0x000000020200780c */ /* 0x000fc80003f05270 */
[----:B------:R-:W-:Y:S02]  /*cd80*/  SEL R9, RZ, 0x1, P0 ;  /* 0x00000001ff097807 */ /* 0x000fe40000000000 */
[----:B------:R-:W-:Y:S02]  /*cd90*/  SEL R2, R2, RZ, P0 ;  /* 0x000000ff02027207 */ /* 0x000fe40000000000 */
[----:B------:R-:W-:-:S03]  /*cda0*/  LOP3.LUT R202, R202, R9, RZ, 0x3c, !PT ;  /* 0x00000009caca7212 */ /* 0x000fc600078e3cff */
[----:B------:R-:W-:Y:S05]  /*cdb0*/  @!P1 BRA `(.L_x_2970) ;  /* 0x0000000000049947 */ /* 0x000fea0003800000 */
[----:B------:R-:W-:Y:S01]  /*cdc0*/  BPT.TRAP 0x1 ;  /* 0x000000040000795c */ /* 0x000fe20000300000 */
.L_x_2970:
[----:B------:R-:W-:Y:S01]  /*cdd0*/  IMAD R20, R2, 0x8, R23 ;  /* 0x0000000802147824 */ /* 0x000fe200078e0217 */
[----:B------:R-:W-:-:S04]  /*cde0*/  SHF.L.U32 R21, R202, 0x1f, RZ ;  /* 0x0000001fca157819 */ /* 0x000fc800000006ff */
[----:B------:R0:W1:Y:S01]  /*cdf0*/  SYNCS.PHASECHK.TRANS64.TRYWAIT P0, [R20+URZ+0x22830], R21 ;  /* 0x02283015140075a7 */ /* 0x000062000800017f */
[----:B------:R-:W-:Y:S05]  /*ce00*/  @!P1 BRA `(.L_x_2971) ;  /* 0x0000000000049947 */ /* 0x000fea0003800000 */
[----:B------:R-:W-:Y:S01]  /*ce10*/  BPT.TRAP 0x1 ;  /* 0x000000040000795c */ /* 0x000fe20000300000 */
.L_x_2971:
[----:B------:R-:W-:Y:S02]  /*ce20*/  IMAD R156, R2, 0x300, R227 ;  /* 0x00000300029c7824 */ /* 0x000fe400078e02e3 */
[----:B------:R-:W-:Y:S01]  /*ce30*/  IMAD.MOV.U32 R157, RZ, RZ, 0x40000040 ;  /* 0x40000040ff9d7424 */ /* 0x000fe200078e00ff */
[----:B-1----:R-:W-:Y:S06]  /*ce40*/  @P0 BRA `(.L_x_2972) ;  /* 0x0000000000080947 */ /* 0x002fec0003800000 */
[----:B------:R-:W1:Y:S02]  /*ce50*/  SYNCS.PHASECHK.TRANS64.TRYWAIT P0, [R20+URZ+0x22830], R21 ;  /* 0x02283015140075a7 */ /* 0x000e64000800017f */
[----:B-1----:R-:W-:Y:S05]  /*ce60*/  @!P0 BRA `(.L_x_2973) ;  /* 0x0000015800188947 */ /* 0x002fea0003800000 */
.L_x_2972:
        /* <DEDUP_REMOVED lines=12> */
[----:B------:R-:W-:Y:S01]  /*cf30*/  IMAD.MOV.U32 R157, RZ, RZ, 0x40000040 ;  /* 0x40000040ff9d7424 */ /* 0x000fe200078e00ff */
[----:B------:R-:W-:Y:S01]  /*cf40*/  R2UR UR11, R155 ;  /* 0x000000009b0b72ca */ /* 0x000fe200000e0000 */
[----:B------:R-:W2:Y:S01]  /*cf50*/  S2R R9, SR_TID.X ;  /* 0x0000000000097919 */ /* 0x000ea20000002100 */
[----:B------:R-:W-:Y:S01]  /*cf60*/  R2UR UR15, R153 ;  /* 0x00000000990f72ca */ /* 0x000fe200000e0000 */
[----:B------:R-:W-:Y:S01]  /*cf70*/  IMAD.U32 R215, RZ, RZ, UR51 ;  /* 0x00000033ffd77e24 */ /* 0x000fe2000f8e00ff */
[----:B------:R-:W-:-:S02]  /*cf80*/  R2UR UR18, R156 ;  /* 0x000000009c1272ca */ /* 0x000fc400000e0000 */
[----:B------:R-:W-:Y:S02]  /*cf90*/  R2UR UR19, R157 ;  /* 0x000000009d1372ca */ /* 0x000fe400000e0000 */
[----:B------:R-:W-:Y:S01]  /*cfa0*/  WARPGROUP.ARRIVE ;  /* 0x00000000000079c5 */ /* 0x000fe20000000000 */
[----:B------:R-:W-:Y:S02]  /*cfb0*/  R2UR UR8, R14 ;  /* 0x000000000e0872ca */ /* 0x000fe400000e0000 */
[----:B------:R-:W-:Y:S02]  /*cfc0*/  R2UR UR9, R15 ;  /* 0x000000000f0972ca */ /* 0x000fe400000e0000 */
[----:B------:R-:W-:Y:S01]  /*cfd0*/  R2UR UR12, R12 ;  /* 0x000000000c0c72ca */ /* 0x000fe200000e0000 */
[----:B------:R-:W-:Y:S01]  /*cfe0*/  HGMMA.64x96x16.F32 R152, gdesc[UR4], RZ, !UPT, gsb0 ;  /* 0x01600000049879f0 */ /* 0x000fe2000c0008ff */
[----:B------:R-:W-:Y:S02]  /*cff0*/  R2UR UR13, R13 ;  /* 0x000000000d0d72ca */ /* 0x000fe400000e0000 */
[----:B------:R-:W-:-:S02]  /*d000*/  R2UR UR16, R10 ;  /* 0x000000000a1072ca */ /* 0x000fc400000e0000 */
[----:B------:R-:W-:Y:S02]  /*d010*/  R2UR UR17, R11 ;  /* 0x000000000b1172ca */ /* 0x000fe400000e0000 */
[----:B------:R-:W-:Y:S02]  /*d020*/  ISETP.NE.AND P0, PT, R215, 0x3, PT ;  /* 0x00000003d700780c */ /* 0x000fe40003f05270 */
        /* <DEDUP_REMOVED lines=15> */
.L_x_2974:
[----:B------:R-:W-:Y:S01]  /*d120*/  ISETP.NE.AND P0, PT, R226, 0x1, PT ;  /* 0x00000001e200780c */ /* 0x000fe20003f05270 */
[----:B------:R-:W-:Y:S02]  /*d130*/  IMAD.IADD R215, R229, 0x1, R214 ;  /* 0x00000001e5d77824 */ /* 0x000fe400078e02d6 */
[----:B------:R-:W-:Y:S01]  /*d140*/  FMUL.FTZ R218, R184, UR46 ;  /* 0x0000002eb8da7c20 */ /* 0x000fe20008410000 */
[----:B------:R-:W-:Y:S01]  /*d150*/  FMUL.FTZ R184, R186, UR46 ;  /* 0x0000002ebab87c20 */ /* 0x000fe20008410000 */
[----:B------:R-:W-:Y:S01]  /*d160*/  FMUL.FTZ R186, R190, UR46 ;  /* 0x0000002ebeba7c20 */ /* 0x000fe20008410000 */
[----:B------:R-:W-:Y:S01]  /*d170*/  FMUL.FTZ R190, R195, UR46 ;  /* 0x0000002ec3be7c20 */ /* 0x000fe20008410000 */
[----:B------:R-:W-:Y:S01]  /*d180*/  FMUL.FTZ R219, R185, UR46 ;  /* 0x0000002eb9db7c20 */ /* 0x000fe20008410000 */
[----:B------:R-:W-:Y:S01]  /*d190*/  IMAD R195, R0, -0x60, RZ ;  /* 0xffffffa000c37824 */ /* 0x000fe200078e02ff */
[----:B------:R-:W-:Y:S01]  /*d1a0*/  UISETP.NE.AND UP0, UPT, UR52, URZ, UPT ;  /* 0x0000003f3400728c */ /* 0x000fe2000bf05270 */
[----:B------:R-:W-:Y:S01]  /*d1b0*/  FMUL.FTZ R185, R187, UR46 ;  /* 0x0000002ebbb97c20 */ /* 0x000fe20008410000 */
[----:B------:R-:W-:Y:S01]  /*d1c0*/  FMUL.FTZ R220, R189, UR46 ;  /* 0x0000002ebddc7c20 */ /* 0x000fe20008410000 */
[----:B------:R-:W-:Y:S01]  /*d1d0*/  FMUL.FTZ R187, R191, UR46 ;  /* 0x0000002ebfbb7c20 */ /* 0x000fe20008410000 */
[----:B------:R-:W-:Y:S01]  /*d1e0*/  FMUL.FTZ R191, R192, UR46 ;  /* 0x0000002ec0bf7c20 */ /* 0x000fe20008410000 */
        /* <DEDUP_REMOVED lines=30> */
[----:B------:R-:W-:Y:S01]  /*d3d0*/  FMUL.FTZ R180, R180, UR46 ;  /* 0x0000002eb4b47c20 */ /* 0x000fe20008410000 */
[----:B------:R-:W-:Y:S01]  /*d3e0*/  FMUL.FTZ R181, R181, UR46 ;  /* 0x0000002eb5b57c20 */ /* 0x000fe20008410000 */
[----:B----4-:R-:W-:Y:S01]  /*d3f0*/  @P0 SHF.R.U32.HI R215, RZ, R216, R217 ;  /* 0x000000d8ffd70219 */ /* 0x010fe200000116d9 */
[----:B------:R-:W-:Y:S01]  /*d400*/  FMUL.FTZ R217, R169, UR46 ;  /* 0x0000002ea9d97c20 */ /* 0x000fe20008410000 */
[----:B------:R-:W-:Y:S01]  /*d410*/  FMUL.FTZ R216, R168, UR46 ;  /* 0x0000002ea8d87c20 */ /* 0x000fe20008410000 */
[----:B------:R-:W-:Y:S01]  /*d420*/  IMAD.U32 R169, RZ, RZ, UR47 ;  /* 0x0000002fffa97e24 */ /* 0x000fe2000f8e00ff */
[----:B------:R-:W-:Y:S01]  /*d430*/  IADD3 R168, R20, 0x22840, RZ ;  /* 0x0002284014a87810 */ /* 0x000fe20007ffe0ff */
[----:B------:R-:W3:Y:S01]  /*d440*/  SHFL.IDX PT, R224, R215, RZ, 0x1c1f ;  /* 0x001c1fffd7e07589 */ /* 0x000ee200000e0000 */
[----:B------:R-:W-:Y:S01]  /*d450*/  FMUL.FTZ R182, R182, UR46 ;  /* 0x0000002eb6b67c20 */ /* 0x000fe20008410000 */
[----:B------:R-:W-:Y:S01]  /*d460*/  FMUL.FTZ R183, R183, UR46 ;  /* 0x0000002eb7b77c20 */ /* 0x000fe20008410000 */
[----:B------:R-:W-:Y:S01]  /*d470*/  PRMT R168, R169, 0x654, R168 ;  /* 0x00000654a9a87816 */ /* 0x000fe200000000a8 */
[----:B------:R-:W-:Y:S01]  /*d480*/  FMUL.FTZ R188, R188, UR46 ;  /* 0x0000002ebcbc7c20 */ /* 0x000fe20008410000 */
[----:B------:R-:W-:Y:S01]  /*d490*/  FMUL.FTZ R193, R193, UR46 ;  /* 0x0000002ec1c17c20 */ /* 0x000fe20008410000 */
[----:B------:R-:W-:Y:S01]  /*d4a0*/  FMUL.FTZ R196, R196, UR46 ;  /* 0x0000002ec4c47c20 */ /* 0x000fe20008410000 */
[----:B------:R4:W-:Y:S01]  /*d4b0*/  SYNCS.ARRIVE.TRANS64.RED.A1T0 RZ, [R168+URZ], RZ ;  /* 0x000000ffa8ff79a7 */ /* 0x0009e2000810043f */
[----:B------:R-:W-:Y:S01]  /*d4c0*/  FMUL.FTZ R197, R197, UR46 ;  /* 0x0000002ec5c57c20 */ /* 0x000fe20008410000 */
[----:B------:R-:W-:Y:S01]  /*d4d0*/  FMUL.FTZ R192, R198, UR46 ;  /* 0x0000002ec6c07c20 */ /* 0x000fe20008410000 */
[----:B------:R-:W-:Y:S01]  /*d4e0*/  FMUL.FTZ R194, R199, UR46 ;  /* 0x0000002ec7c27c20 */ /* 0x000fe20008410000 */
[----:B------:R-:W-:Y:S01]  /*d4f0*/  PLOP3.LUT P0, PT, PT, PT, UP0, 0x40, 0x0 ;  /* 0x000000000000781c */ /* 0x000fe20003f0e808 */
[----:B------:R-:W0:Y:S01]  /*d500*/  MUFU.TANH R152, R152 ;  /* 0x0000009800987308 */ /* 0x000e220000002400 */
[----:B----4-:R-:W-:-:S04]  /*d510*/  VIADD R168, R195, 0x1 ;  /* 0x00000001c3a87836 */ /* 0x010fc80000000000 */
[----:B------:R-:W-:-:S03]  /*d520*/  IMAD R168, R206, -0x2, R168 ;  /* 0xfffffffecea87824 */ /* 0x000fc600078e02a8 */
[----:B------:R-:W4:Y:S02]  /*d530*/  MUFU.TANH R153, R153 ;  /* 0x0000009900997308 */ /* 0x000f240000002400 */
[----:B------:R-:W-:-:S06]  /*d540*/  IADD3 R168, -R203, R168, R204 ;  /* 0x000000a8cba87210 */ /* 0x000fcc0007ffe1cc */
[----:B------:R-:W0:Y:S01]  /*d550*/  MUFU.TANH R154, R154 ;  /* 0x0000009a009a7308 */ /* 0x000e220000002400 */
[C---:B------:R-:W-:Y:S02]  /*d560*/  VIADD R222, R168.reuse, UR44 ;  /* 0x0000002ca8de7c36 */ /* 0x040fe40008000000 */
[----:B------:R-:W-:Y:S02]  /*d570*/  VIADD R221, R168, UR50 ;  /* 0x00000032a8dd7c36 */ /* 0x000fe40008000000 */
[C---:B---3--:R-:W-:Y:S02]  /*d580*/  IMAD.IADD R199, R224.reuse, 0x1, R222 ;  /* 0x00000001e0c77824 */ /* 0x048fe400078e02de */
[----:B------:R-:W-:Y:S01]  /*d590*/  IMAD.IADD R198, R224, 0x1, R221 ;  /* 0x00000001e0c67824 */ /* 0x000fe200078e02dd */
        /* <DEDUP_REMOVED lines=45> */
[----:B---34-:R-:W-:Y:S05]  /*d870*/  @P0 BRA `(.L_x_2975) ;  /* 0x0000000000580947 */ /* 0x018fea0003800000 */
[----:B------:R-:W-:Y:S01]  /*d880*/  IADD3 R224, -R203, R204, R224 ;  /* 0x000000cccbe07210 */ /* 0x000fe20007ffe1e0 */
[----:B------:R-:W-:Y:S03]  /*d890*/  BSSY B0, `(.L_x_2976) ;  /* 0x0000010000007945 */ /* 0x000fe60003800000 */
[----:B------:R-:W-:-:S13]  /*d8a0*/  ISETP.GT.AND P0, PT, R224, -0x1, PT ;  /* 0xffffffffe000780c */ /* 0x000fda0003f04270 */
[----:B------:R-:W-:Y:S05]  /*d8b0*/  @P0 BRA `(.L_x_2977) ;  /* 0x0000000000200947 */ /* 0x000fea0003800000 */
[----:B------:R-:W-:Y:S01]  /*d8c0*/  IMAD.U32 R225, RZ, RZ, UR37 ;  /* 0x00000025ffe17e24 */ /* 0x000fe2000f8e00ff */
[----:B------:R-:W-:-:S04]  /*d8d0*/  LOP3.LUT R224, RZ, R224, RZ, 0x33, !PT ;  /* 0x000000e0ffe07212 */ /* 0x000fc800078e33ff */
[----:B------:R-:W-:-:S13]  /*d8e0*/  ISETP.NE.AND P0, PT, R225, 0x1, PT ;  /* 0x00000001e100780c */ /* 0x000fda0003f05270 */
[----:B------:R-:W3:Y:S02]  /*d8f0*/  @P0 LDC.64 R168, c[0x0][0x9e8] ;  /* 0x00027a00ffa80b82 */ /* 0x000ee40000000a00 */
[----:B---3--:R-:W-:-:S05]  /*d900*/  @P0 IMAD.HI.U32 R168, R224, R168, RZ ;  /* 0x000000a8e0a80227 */ /* 0x008fca00078e00ff */
[----:B------:R-:W-:-:S04]  /*d910*/  @P0 SHF.R.U32.HI R224, RZ, R169, R168 ;  /* 0x000000a9ffe00219 */ /* 0x000fc800000116a8 */
[----:B------:R-:W-:Y:S01]  /*d920*/  LOP3.LUT R224, RZ, R224, RZ, 0x33, !PT ;  /* 0x000000e0ffe07212 */ /* 0x000fe200078e33ff */
[----:B------:R-:W-:Y:S06]  /*d930*/  BRA `(.L_x_2978) ;  /* 0x0000000000147947 */ /* 0x000fec0003800000 */
.L_x_2977:
[----:B------:R-:W-:-:S05]  /*d940*/  IMAD.U32 R225, RZ, RZ, UR37 ;  /* 0x00000025ffe17e24 */ /* 0x000fca000f8e00ff */
[----:B------:R-:W-:-:S13]  /*d950*/  ISETP.NE.AND P0, PT, R225, 0x1, PT ;  /* 0x00000001e100780c */ /* 0x000fda0003f05270 */
[----:B------:R-:W3:Y:S02]  /*d960*/  @P0 LDC.64 R168, c[0x0][0x9e8] ;  /* 0x00027a00ffa80b82 */ /* 0x000ee40000000a00 */
[----:B---3--:R-:W-:-:S05]  /*d970*/  @P0 IMAD.HI.U32 R168, R224, R168, RZ ;  /* 0x000000a8e0a80227 */ /* 0x008fca00078e00ff */
[----:B------:R-:W-:-:S07]  /*d980*/  @P0 SHF.R.U32.HI R224, RZ, R169, R168 ;  /* 0x000000a9ffe00219 */ /* 0x000fce00000116a8 */
.L_x_2978:
[----:B------:R-:W-:Y:S05]  /*d990*/  BSYNC B0 ;  /* 0x0000000000007941 */ /* 0x000fea0003800000 */
.L_x_2976:
[----:B------:R-:W-:-:S04]  /*d9a0*/  IMAD R168, R206, -0x2, R195 ;  /* 0xfffffffecea87824 */ /* 0x000fc800078e02c3 */
[----:B------:R-:W-:-:S05]  /*d9b0*/  IMAD R168, R224, R225, R168 ;  /* 0x000000e1e0a87224 */ /* 0x000fca00078e02a8 */
[----:B------:R-:W-:Y:S02]  /*d9c0*/  VIMNMX R198, R198, R168, !PT ;  /* 0x000000a8c6c67248 */ /* 0x000fe40007fe0100 */
[----:B------:R-:W-:-:S07]  /*d9d0*/  VIADDMNMX R199, R168, R225, R199, PT ;  /* 0x000000e1a8c77246 */ /* 0x000fce00038001c7 */
.L_x_2975:
[C---:B------:R-:W-:Y:S01]  /*d9e0*/  ISETP.GE.AND P1, PT, R195.reuse, 0x1, PT ;  /* 0x00000001c300780c */ /* 0x040fe20003f26270 */
[----:B------:R-:W-:Y:S01]  /*d9f0*/  UISETP.NE.AND UP0, UPT, UR52, URZ, UPT ;  /* 0x0000003f3400728c */ /* 0x000fe2000bf05270 */
[----:B------:R-:W-:Y:S02]  /*da00*/  LOP3.LUT R22, R22, 0xfffdffff, RZ, 0xc0, !PT ;  /* 0xfffdffff16167812 */ /* 0x000fe400078ec0ff */
[C---:B------:R-:W-:Y:S02]  /*da10*/  ISETP.GE.AND P0, PT, R195.reuse, 0x2, PT ;  /* 0x00000002c300780c */ /* 0x040fe40003f06270 */
[----:B------:R-:W-:Y:S02]  /*da20*/  ISETP.GT.AND P2, PT, R198, RZ, !P1 ;  /* 0x000000ffc600720c */ /* 0x000fe40004f44270 */
[----:B------:R-:W-:Y:S02]  /*da30*/  ISETP.GE.AND P3, PT, R195, 0x9, PT ;  /* 0x00000009c300780c */ /* 0x000fe40003f66270 */
[----:B------:R-:W-:-:S03]  /*da40*/  ISETP.LT.OR P2, PT, R199, 0x1, P2 ;  /* 0x00000001c700780c */ /* 0x000fc60001741670 */
[----:B------:R-:W-:Y:S02]  /*da50*/  @P1 LOP3.LUT R22, R22, 0x20000, RZ, 0xfc, !PT ;  /* 0x0002000016161812 */ /* 0x000fe400078efcff */
[----:B------:R-:W-:Y:S02]  /*da60*/  ISETP.GT.AND P1, PT, R198, 0x1, !P0 ;  /* 0x00000001c600780c */ /* 0x000fe40004724270 */
[----:B0-----:R-:W-:Y:S02]  /*da70*/  FSEL R168, R152, -INF , !P2 ;  /* 0xff80000098a87808 */ /* 0x001fe40005000000 */
[----:B------:R-:W-:Y:S02]  /*da80*/  ISETP.LT.OR P1, PT, R199, 0x2, P1 ;  /* 0x00000002c700780c */ /* 0x000fe40000f21670 */
[----:B------:R-:W-:Y:S02]  /*da90*/  ISETP.GE.AND P2, PT, R195, 0xa, PT ;  /* 0x0000000ac300780c */ /* 0x000fe40003f46270 */
[----:B------:R-:W-:-:S02]  /*daa0*/  LOP3.LUT R22, R22, 0xfffffffd, RZ, 0xc0, !PT ;  /* 0xfffffffd16167812 */ /* 0x000fc400078ec0ff */
[----:B------:R-:W-:Y:S02]  /*dab0*/  FSEL R169, R153, -INF , !P1 ;  /* 0xff80000099a97808 */ /* 0x000fe40004800000 */
[----:B------:R-:W-:Y:S02]  /*dac0*/  ISETP.GT.AND P1, PT, R198, 0x8, !P3 ;  /* 0x00000008c600780c */ /* 0x000fe40005f24270 */
[----:B------:R-:W-:Y:S02]  /*dad0*/  @P3 LOP3.LUT R22, R22, 0x2, RZ, 0xfc, !PT ;  /* 0x0000000216163812 */ /* 0x000fe400078efcff */
[----:B------:R-:W-:Y:S02]  /*dae0*/  ISETP.LT.OR P1, PT, R199, 0x9, P1 ;  /* 0x00000009c700780c */ /* 0x000fe40000f21670 */
[----:B------:R-:W-:Y:S02]  /*daf0*/  LOP3.LUT R22, R22, 0xfffffffb, RZ, 0xc0, !PT ;  /* 0xfffffffb16167812 */ /* 0x000fe400078ec0ff */
[----:B------:R-:W-:-:S02]  /*db00*/  FSEL R156, R156, -INF , !P1 ;  /* 0xff8000009c9c7808 */ /* 0x000fc40004800000 */
        /* <DEDUP_REMOVED lines=111> */
[----:B------:R-:W-:Y:S02]  /*e200*/  ISETP.GT.AND P6, PT, R198, 0x59, !P6 ;  /* 0x00000059c600780c */ /* 0x000fe400077c4270 */
[----:B------:R-:W0:Y:S02]  /*e210*/  SHFL.IDX PT, R198, R215, 0x1, 0x1c1f ;  /* 0x003c1f00d7c67f89 */ /* 0x000e2400000e0000 */
[----:B------:R-:W-:-:S04]  /*e220*/  ISETP.LT.OR P6, PT, R199, 0x5a, P6 ;  /* 0x0000005ac700780c */ /* 0x000fc800037c1670 */
[----:B------:R-:W-:Y:S02]  /*e230*/  FSEL R197, R197, -INF , !P6 ;  /* 0xff800000c5c57808 */ /* 0x000fe40007000000 */
[----:B------:R-:W-:Y:S01]  /*e240*/  PLOP3.LUT P6, PT, PT, PT, UP0, 0x40, 0x0 ;  /* 0x000000000000781c */ /* 0x000fe20003fce808 */
[--C-:B0-----:R-:W-:Y:S02]  /*e250*/  IMAD.IADD R222, R222, 0x1, R198.reuse ;  /* 0x00000001dede7824 */ /* 0x101fe400078e02c6 */
[----:B------:R-:W-:-:S10]  /*e260*/  IMAD.IADD R221, R221, 0x1, R198 ;  /* 0x00000001dddd7824 */ /* 0x000fd400078e02c6 */
[----:B------:R-:W-:Y:S05]  /*e270*/  @P6 BRA `(.L_x_2979) ;  /* 0x0000000000586947 */ /* 0x000fea0003800000 */
        /* <DEDUP_REMOVED lines=12> */
.L_x_2981:
[----:B------:R-:W-:-:S04]  /*e340*/  MOV R199, UR37 ;  /* 0x0000002500c77c02 */ /* 0x000fc80008000f00 */
[----:B------:R-:W-:-:S13]  /*e350*/  ISETP.NE.AND P6, PT, R199, 0x1, PT ;  /* 0x00000001c700780c */ /* 0x000fda0003fc5270 */
[----:B------:R-:W0:Y:S02]  /*e360*/  @P6 LDC.64 R152, c[0x0][0x9e8] ;  /* 0x00027a00ff986b82 */ /* 0x000e240000000a00 */
[----:B0-----:R-:W-:-:S05]  /*e370*/  @P6 IMAD.HI.U32 R152, R198, R152, RZ ;  /* 0x00000098c6986227 */ /* 0x001fca00078e00ff */
[----:B------:R-:W-:-:S07]  /*e380*/  @P6 SHF.R.U32.HI R198, RZ, R153, R152 ;  /* 0x00000099ffc66219 */ /* 0x000fce0000011698 */
.L_x_2982:
[----:B------:R-:W-:Y:S05]  /*e390*/  BSYNC B0 ;  /* 0x0000000000007941 */ /* 0x000fea0003800000 */
.L_x_2980:
[----:B------:R-:W-:-:S04]  /*e3a0*/  IMAD R195, R206, -0x2, R195 ;  /* 0xfffffffecec37824 */ /* 0x000fc800078e02c3 */
[----:B------:R-:W-:-:S05]  /*e3b0*/  IMAD R195, R198, R199, R195 ;  /* 0x000000c7c6c37224 */ /* 0x000fca00078e02c3 */
[----:B------:R-:W-:Y:S02]  /*e3c0*/  VIMNMX R221, R221, R195, !PT ;  /* 0x000000c3dddd7248 */ /* 0x000fe40007fe0100 */
[----:B------:R-:W-:-:S07]  /*e3d0*/  VIADDMNMX R222, R195, R199, R222, PT ;  /* 0x000000c7c3de7246 */ /* 0x000fce00038001de */
.L_x_2979:
[----:B------:R-:W-:Y:S01]  /*e3e0*/  ISETP.GT.AND P0, PT, R221, 0x1, !P0 ;  /* 0x00000001dd00780c */ /* 0x000fe20004704270 */
[----:B------:R-:W-:Y:S01]  /*e3f0*/  UMOV UR48, UR42 ;  /* 0x0000002a00307c82 */ /* 0x000fe20008000000 */
[----:B------:R-:W-:Y:S01]  /*e400*/  FMNMX.FTZ R152, R168, R6, !PT ;  /* 0x00000006a8987209 */ /* 0x000fe20007810000 */
[----:B------:R-:W-:Y:S01]  /*e410*/  IMAD.U32 R224, RZ, RZ, UR51 ;  /* 0x00000033ffe07e24 */ /* 0x000fe2000f8e00ff */
[----:B------:R-:W-:Y:S02]  /*e420*/  ISETP.LT.OR P0, PT, R222, 0x2, P0 ;  /* 0x00000002de00780c */ /* 0x000fe40000701670 */
[C---:B------:R-:W-:Y:S02]  /*e430*/  LOP3.LUT P6, RZ, R22.reuse, 0x20, RZ, 0xc0, !PT ;  /* 0x0000002016ff7812 */ /* 0x040fe400078cc0ff */
        /* <DEDUP_REMOVED lines=55> */
[----:B------:R-:W-:-:S02]  /*e7b0*/  LOP3.LUT P0, RZ, R22, 0x2000, RZ, 0xc0, !PT ;  /* 0x0000200016ff7812 */ /* 0x000fc4000780c0ff */
[----:B------:R-:W-:Y:S02]  /*e7c0*/  LOP3.LUT P6, RZ, R22, 0x40, RZ, 0xc0, !PT ;  /* 0x0000004016ff7812 */ /* 0x000fe400078cc0ff */
[C---:B------:R-:W-:Y:S02]  /*e7d0*/  ISETP.GT.AND P0, PT, R221.reuse, 0x28, !P0 ;  /* 0x00000028dd00780c */ /* 0x040fe40004704270 */
[----:B------:R-:W-:Y:S02]  /*e7e0*/  ISETP.GT.AND P1, PT, R221, 0x48, !P1 ;  /* 0x00000048dd00780c */ /* 0x000fe40004f24270 */
[C---:B------:R-:W-:Y:S02]  /*e7f0*/  ISETP.LT.OR P0, PT, R222.reuse, 0x29, P0 ;  /* 0x00000029de00780c */ /* 0x040fe40000701670 */
[----:B------:R-:W-:Y:S02]  /*e800*/  ISETP.LT.OR P1, PT, R222, 0x49, P1 ;  /* 0x00000049de00780c */ /* 0x000fe40000f21670 */
[----:B------:R-:W-:-:S02]  /*e810*/  FSEL R174, R174, -INF , !P0 ;  /* 0xff800000aeae7808 */ /* 0x000fc40004000000 */
[----:B------:R-:W-:Y:S02]  /*e820*/  LOP3.LUT P0, RZ, R22, 0x1000, RZ, 0xc0, !PT ;  /* 0x0000100016ff7812 */ /* 0x000fe4000780c0ff */
[----:B------:R-:W-:Y:S02]  /*e830*/  FSEL R186, R186, -INF , !P1 ;  /* 0xff800000baba7808 */ /* 0x000fe40004800000 */
[C---:B------:R-:W-:Y:S02]  /*e840*/  ISETP.GT.AND P0, PT, R221.reuse, 0x29, !P0 ;  /* 0x00000029dd00780c */ /* 0x040fe40004704270 */
[----:B------:R-:W-:Y:S02]  /*e850*/  LOP3.LUT P1, RZ, R22, 0x20000, RZ, 0xc0, !PT ;  /* 0x0002000016ff7812 */ /* 0x000fe4000782c0ff */
[----:B------:R-:W-:Y:S02]  /*e860*/  ISETP.LT.OR P0, PT, R222, 0x2a, P0 ;  /* 0x0000002ade00780c */ /* 0x000fe40000701670 */
[----:B------:R-:W-:-:S02]  /*e870*/  ISETP.GT.AND P2, PT, R221, 0x49, !P2 ;  /* 0x00000049dd00780c */ /* 0x000fc40005744270 */
[----:B------:R-:W-:Y:S02]  /*e880*/  FSEL R175, R175, -INF , !P0 ;  /* 0xff800000afaf7808 */ /* 0x000fe40004000000 */
[----:B------:R-:W-:Y:S02]  /*e890*/  LOP3.LUT P0, RZ, R22, 0x800, RZ, 0xc0, !PT ;  /* 0x0000080016ff7812 */ /* 0x000fe4000780c0ff */
[C---:B------:R-:W-:Y:S02]  /*e8a0*/  ISETP.LT.OR P2, PT, R222.reuse, 0x4a, P2 ;  /* 0x0000004ade00780c */ /* 0x040fe40001741670 */
[C---:B------:R-:W-:Y:S02]  /*e8b0*/  ISETP.GT.AND P0, PT, R221.reuse, 0x30, !P0 ;  /* 0x00000030dd00780c */ /* 0x040fe40004704270 */
[----:B------:R-:W-:Y:S02]  /*e8c0*/  ISETP.GT.AND P3, PT, R221, 0x50, !P3 ;  /* 0x00000050dd00780c */ /* 0x000fe40005f64270 */
[----:B------:R-:W-:-:S02]  /*e8d0*/  ISETP.LT.OR P0, PT, R222, 0x31, P0 ;  /* 0x00000031de00780c */ /* 0x000fc40000701670 */
[----:B------:R-:W-:Y:S02]  /*e8e0*/  FSEL R187, R187, -INF , !P2 ;  /* 0xff800000bbbb7808 */ /* 0x000fe40005000000 */
[----:B------:R-:W-:Y:S02]  /*e8f0*/  FSEL R153, R178, -INF , !P0 ;  /* 0xff800000b2997808 */ /* 0x000fe40004000000 */
[----:B------:R-:W-:Y:S01]  /*e900*/  LOP3.LUT P0, RZ, R22, 0x400, RZ, 0xc0, !PT ;  /* 0x0000040016ff7812 */ /* 0x000fe2000780c0ff */
[----:B------:R-:W0:Y:S01]  /*e910*/  SHFL.BFLY PT, R178, R152, 0x2, 0x1f ;  /* 0x0c401f0098b27f89 */ /* 0x000e2200000e0000 */
[C---:B------:R-:W-:Y:S02]  /*e920*/  ISETP.GT.AND P4, PT, R221.reuse, 0x51, !P4 ;  /* 0x00000051dd00780c */ /* 0x040fe40006784270 */
[----:B------:R-:W-:Y:S02]  /*e930*/  ISETP.GT.AND P0, PT, R221, 0x31, !P0 ;  /* 0x00000031dd00780c */ /* 0x000fe40004704270 */
[----:B------:R-:W-:-:S02]  /*e940*/  ISETP.LT.OR P3, PT, R222, 0x51, P3 ;  /* 0x00000051de00780c */ /* 0x000fc40001f61670 */
[----:B------:R-:W-:Y:S02]  /*e950*/  ISETP.LT.OR P0, PT, R222, 0x32, P0 ;  /* 0x00000032de00780c */ /* 0x000fe40000701670 */
[----:B------:R-:W-:Y:S02]  /*e960*/  ISETP.GT.AND P5, PT, R221, 0x58, !P5 ;  /* 0x00000058dd00780c */ /* 0x000fe40006fa4270 */
[----:B------:R-:W-:Y:S02]  /*e970*/  FSEL R179, R179, -INF , !P0 ;  /* 0xff800000b3b37808 */ /* 0x000fe40004000000 */
[----:B------:R-:W-:Y:S02]  /*e980*/  LOP3.LUT P0, RZ, R22, 0x200, RZ, 0xc0, !PT ;  /* 0x0000020016ff7812 */ /* 0x000fe4000780c0ff */
[----:B------:R-:W-:Y:S02]  /*e990*/  ISETP.LT.OR P4, PT, R222, 0x52, P4 ;  /* 0x00000052de00780c */ /* 0x000fe40002781670 */
[----:B------:R-:W-:-:S02]  /*e9a0*/  ISETP.GT.AND P0, PT, R221, 0x38, !P0 ;  /* 0x00000038dd00780c */ /* 0x000fc40004704270 */
[----:B------:R-:W-:Y:S02]  /*e9b0*/  FSEL R189, R189, -INF , !P3 ;  /* 0xff800000bdbd7808 */ /* 0x000fe40005800000 */
[C---:B------:R-:W-:Y:S02]  /*e9c0*/  ISETP.LT.OR P0, PT, R222.reuse, 0x39, P0 ;  /* 0x00000039de00780c */ /* 0x040fe40000701670 */
[----:B------:R-:W-:Y:S02]  /*e9d0*/  ISETP.LT.OR P5, PT, R222, 0x59, P5 ;  /* 0x00000059de00780c */ /* 0x000fe40002fa1670 */
[----:B------:R-:W-:Y:S02]  /*e9e0*/  FSEL R182, R182, -INF , !P0 ;  /* 0xff800000b6b67808 */ /* 0x000fe40004000000 */
[----:B------:R-:W-:Y:S02]  /*e9f0*/  LOP3.LUT P0, RZ, R22, 0x100, RZ, 0xc0, !PT ;  /* 0x0000010016ff7812 */ /* 0x000fe4000780c0ff */
[----:B0-----:R-:W-:-:S02]  /*ea00*/  FMNMX.FTZ R178, R152, R178, !PT ;  /* 0x000000b298b27209 */ /* 0x001fc40007810000 */
[----:B------:R-:W-:Y:S02]  /*ea10*/  ISETP.GT.AND P0, PT, R221, 0x39, !P0 ;  /* 0x00000039dd00780c */ /* 0x000fe40004704270 */
[----:B------:R-:W-:Y:S01]  /*ea20*/  FSEL R190, R190, -INF , !P4 ;  /* 0xff800000bebe7808 */ /* 0x000fe20006000000 */
[----:B------:R-:W0:Y:S01]  /*ea30*/  SHFL.BFLY PT, R152, R178, 0x1, 0x1f ;  /* 0x0c201f00b2987f89 */ /* 0x000e2200000e0000 */
[----:B------:R-:W-:Y:S02]  /*ea40*/  ISETP.LT.OR P0, PT, R222, 0x3a, P0 ;  /* 0x0000003ade00780c */ /* 0x000fe40000701670 */
[----:B------:R-:W-:Y:S02]  /*ea50*/  FSEL R192, R192, -INF , !P5 ;  /* 0xff800000c0c07808 */ /* 0x000fe40006800000 */
[----:B------:R-:W-:Y:S02]  /*ea60*/  FSEL R183, R183, -INF , !P0 ;  /* 0xff800000b7b77808 */ /* 0x000fe40004000000 */
[----:B------:R-:W-:-:S04]  /*ea70*/  LOP3.LUT P0, RZ, R22, 0x80, RZ, 0xc0, !PT ;  /* 0x0000008016ff7812 */ /* 0x000fc8000780c0ff */
[----:B------:R-:W-:-:S04]  /*ea80*/  ISETP.GT.AND P0, PT, R221, 0x40, !P0 ;  /* 0x00000040dd00780c */ /* 0x000fc80004704270 */
[----:B------:R-:W-:-:S04]  /*ea90*/  ISETP.LT.OR P0, PT, R222, 0x41, P0 ;  /* 0x00000041de00780c */ /* 0x000fc80000701670 */
[----:B------:R-:W-:Y:S02]  /*eaa0*/  FSEL R184, R184, -INF , !P0 ;  /* 0xff800000b8b87808 */ /* 0x000fe40004000000 */
[----:B------:R-:W-:Y:S02]  /*eab0*/  ISETP.GT.AND P0, PT, R221, 0x41, !P6 ;  /* 0x00000041dd00780c */ /* 0x000fe40007704270 */
[----:B------:R-:W-:Y:S02]  /*eac0*/  LOP3.LUT P6, RZ, R22, 0x1, RZ, 0xc0, !PT ;  /* 0x0000000116ff7812 */ /* 0x000fe400078cc0ff */
[----:B------:R-:W-:Y:S02]  /*ead0*/  ISETP.LT.OR P0, PT, R222, 0x42, P0 ;  /* 0x00000042de00780c */ /* 0x000fe40000701670 */
[----:B0-----:R-:W-:Y:S02]  /*eae0*/  FMNMX.FTZ R178, R178, R152, !PT ;  /* 0x00000098b2b27209 */ /* 0x001fe40007810000 */
[----:B------:R-:W-:-:S02]  /*eaf0*/  FSEL R185, R185, -INF , !P0 ;  /* 0xff800000b9b97808 */ /* 0x000fc40004000000 */
[----:B------:R-:W-:-:S04]  /*eb00*/  FSETP.NEU.FTZ.AND P0, PT, R178, -INF , PT ;  /* 0xff800000b200780b */ /* 0x000fc80003f1d000 */
[----:B------:R-:W-:-:S05]  /*eb10*/  FSEL R152, R178, RZ, P0 ;  /* 0x000000ffb2987208 */ /* 0x000fca0000000000 */
[----:B------:R-:W-:Y:S01]  /*eb20*/  FADD.FTZ R152, -R152, R6 ;  /* 0x0000000698987221 */ /* 0x000fe20000010100 */
[----:B------:R-:W-:-:S05]  /*eb30*/  FMUL.FTZ R6, R178, UR48 ;  /* 0x00000030b2067c20 */ /* 0x000fca0008410000 */
[----:B------:R-:W-:Y:S02]  /*eb40*/  FSEL R6, R6, RZ, P0 ;  /* 0x000000ff06067208 */ /* 0x000fe40000000000 */
[----:B------:R-:W-:-:S03]  /*eb50*/  ISETP.GT.AND P0, PT, R221, RZ, !P1 ;  /* 0x000000ffdd00720c */ /* 0x000fc60004f04270 */
[--C-:B------:R-:W-:Y:S01]  /*eb60*/  FFMA.FTZ R168, R168, UR48, -R6.reuse ;  /* 0x00000030a8a87c23 */ /* 0x100fe20008010806 */
        /* <DEDUP_REMOVED lines=22> */
[----:B------:R-:W-:Y:S01]  /*ecd0*/  FFMA.FTZ R197, R197, UR48, -R6 ;  /* 0x00000030c5c57c23 */ /* 0x000fe20008010806 */
[----:B------:R-:W-:Y:S01]  /*ece0*/  FMUL.FTZ R6, R152, UR48 ;  /* 0x0000003098067c20 */ /* 0x000fe20008410000 */
[----:B------:R-:W-:Y:S01]  /*ecf0*/  MUFU.EX2 R168, R168 ;  /* 0x000000a800a87308 */ /* 0x000fe20000000800 */
[----:B------:R-:W-:-:S04]  /*ed00*/  ISETP.LT.OR P0, PT, R222, 0x1, P0 ;  /* 0x00000001de00780c */ /* 0x000fc80000701670 */
[----:B------:R-:W-:Y:S02]  /*ed10*/  FSEL R154, R154, -INF , !P0 ;  /* 0xff8000009a9a7808 */ /* 0x000fe40004000000 */
[----:B------:R-:W-:Y:S01]  /*ed20*/  ISETP.GT.AND P0, PT, R221, 0x59, !P6 ;  /* 0x00000059dd00780c */ /* 0x000fe20007704270 */
[----:B------:R-:W0:Y:S01]  /*ed30*/  MUFU.EX2 R6, R6 ;  /* 0x0000000600067308 */ /* 0x000e220000000800 */
[----:B------:R-:W-:Y:S02]  /*ed40*/  ISETP.NE.AND P6, PT, R224, 0x3, PT ;  /* 0x00000003e000780c */ /* 0x000fe40003fc5270 */
[----:B------:R-:W-:-:S04]  /*ed50*/  ISETP.LT.OR P0, PT, R222, 0x5a, P0 ;  /* 0x0000005ade00780c */ /* 0x000fc80000701670 */
[----:B------:R-:W-:Y:S01]  /*ed60*/  FSEL R194, R194, -INF , !P0 ;  /* 0xff800000c2c27808 */ /* 0x000fe20004000000 */
[----:B------:R-:W3:Y:S08]  /*ed70*/  MUFU.EX2 R152, R169 ;  /* 0x000000a900987308 */ /* 0x000ef00000000800 */
[----:B------:R-:W4:Y:S01]  /*ed80*/  MUFU.EX2 R156, R156 ;  /* 0x0000009c009c7308 */ /* 0x000f220000000800 */
[----:B0-----:R-:W-:Y:S01]  /*ed90*/  FFMA.FTZ R8, R6, R8, R168 ;  /* 0x0000000806087223 */ /* 0x001fe200000100a8 */
[-C--:B------:R-:W-:Y:S01]  /*eda0*/  FMUL.FTZ R24, R24, R6.reuse ;  /* 0x0000000618187220 */ /* 0x080fe20000410000 */
[-C--:B------:R-:W-:Y:S01]  /*edb0*/  FMUL.FTZ R25, R25, R6.reuse ;  /* 0x0000000619197220 */ /* 0x080fe20000410000 */
[-C--:B------:R-:W-:Y:S01]  /*edc0*/  FMUL.FTZ R28, R28, R6.reuse ;  /* 0x000000061c1c7220 */ /* 0x080fe20000410000 */
[-C--:B------:R-:W-:Y:S01]  /*edd0*/  FMUL.FTZ R29, R29, R6.reuse ;  /* 0x000000061d1d7220 */ /* 0x080fe20000410000 */
[-C--:B------:R-:W-:Y:S01]  /*ede0*/  FMUL.FTZ R32, R32, R6.reuse ;  /* 0x0000000620207220 */ /* 0x080fe20000410000 */
[----:B------:R-:W-:Y:S01]  /*edf0*/  FMUL.FTZ R33, R33, R6 ;  /* 0x0000000621217220 */ /* 0x000fe20000410000 */
[----:B------:R-:W0:Y:S01]  /*ee00*/  MUFU.EX2 R157, R157 ;  /* 0x0000009d009d7308 */ /* 0x000e220000000800 */
[C---:B---3--:R-:W-:Y:S01]  /*ee10*/  FADD.FTZ R8, R152.reuse, R8 ;  /* 0x0000000898087221 */ /* 0x048fe20000010000 */
[----:B------:R-:W-:Y:S01]  /*ee20*/  F2FP.F16.F32.PACK_AB R152, R152, R168 ;  /* 0x000000a89898723e */ /* 0x000fe200000000ff */
[-C--:B------:R-:W-:Y:S01]  /*ee30*/  FMUL.FTZ R36, R36, R6.reuse ;  /* 0x0000000624247220 */ /* 0x080fe20000410000 */
[----:B------:R-:W-:Y:S01]  /*ee40*/  FMNMX.FTZ R168, R154, R7, !PT ;  /* 0x000000079aa87209 */ /* 0x000fe20007810000 */
[-C--:B------:R-:W-:Y:S01]  /*ee50*/  FMUL.FTZ R37, R37, R6.reuse ;  /* 0x0000000625257220 */ /* 0x080fe20000410000 */
[-C--:B------:R-:W-:Y:S01]  /*ee60*/  FMUL.FTZ R40, R40, R6.reuse ;  /* 0x0000000628287220 */ /* 0x080fe20000410000 */
[----:B------:R-:W-:Y:S01]  /*ee70*/  FMUL.FTZ R41, R41, R6 ;  /* 0x0000000629297220 */ /* 0x000fe20000410000 */
[----:B------:R-:W-:Y:S01]  /*ee80*/  FMNMX.FTZ R168, R155, R168, !PT ;  /* 0x000000a89ba87209 */ /* 0x000fe20007810000 */
[----:B------:R-:W3:Y:S01]  /*ee90*/  MUFU.EX2 R160, R160 ;  /* 0x000000a000a07308 */ /* 0x000ee20000000800 */
[----:B----4-:R-:W-:Y:S01]  /*eea0*/  FADD.FTZ R8, R156, R8 ;  /* 0x000000089c087221 */ /* 0x010fe20000010000 */
[----:B------:R-:W-:Y:S01]  /*eeb0*/  FMUL.FTZ R44, R44, R6 ;  /* 0x000000062c2c7220 */ /* 0x000fe20000410000 */
[----:B------:R-:W-:Y:S01]  /*eec0*/  FMNMX.FTZ R168, R158, R168, !PT ;  /* 0x000000a89ea87209 */ /* 0x000fe20007810000 */
[-C--:B------:R-:W-:Y:S01]  /*eed0*/  FMUL.FTZ R45, R45, R6.reuse ;  /* 0x000000062d2d7220 */ /* 0x080fe20000410000 */
[-C--:B------:R-:W-:Y:S01]  /*eee0*/  FMUL.FTZ R48, R48, R6.reuse ;  /* 0x0000000630307220 */ /* 0x080fe20000410000 */
[----:B------:R-:W-:Y:S01]  /*eef0*/  FMUL.FTZ R49, R49, R6 ;  /* 0x0000000631317220 */ /* 0x000fe20000410000 */
[----:B------:R-:W-:Y:S01]  /*ef00*/  FMNMX.FTZ R168, R159, R168, !PT ;  /* 0x000000a89fa87209 */ /* 0x000fe20007810000 */
[----:B------:R-:W4:Y:S01]  /*ef10*/  MUFU.EX2 R161, R161 ;  /* 0x000000a100a17308 */ /* 0x000f220000000800 */
[----:B0-----:R-:W-:Y:S01]  /*ef20*/  FADD.FTZ R8, R157, R8 ;  /* 0x000000089d087221 */ /* 0x001fe20000010000 */
[----:B------:R-:W-:Y:S01]  /*ef30*/  FMUL.FTZ R52, R52, R6 ;  /* 0x0000000634347220 */ /* 0x000fe20000410000 */
[----:B------:R-:W-:Y:S01]  /*ef40*/  FMNMX.FTZ R168, R162, R168, !PT ;  /* 0x000000a8a2a87209 */ /* 0x000fe20007810000 */
[-C--:B------:R-:W-:Y:S01]  /*ef50*/  FMUL.FTZ R53, R53, R6.reuse ;  /* 0x0000000635357220 */ /* 0x080fe20000410000 */
[-C--:B------:R-:W-:Y:S01]  /*ef60*/  FMUL.FTZ R56, R56, R6.reuse ;  /* 0x0000000638387220 */ /* 0x080fe20000410000 */
[----:B------:R-:W-:Y:S01]  /*ef70*/  FMUL.FTZ R57, R57, R6 ;  /* 0x0000000639397220 */ /* 0x000fe20000410000 */
[----:B------:R-:W-:Y:S01]  /*ef80*/  FMNMX.FTZ R168, R163, R168, !PT ;  /* 0x000000a8a3a87209 */ /* 0x000fe20007810000 */
[----:B------:R-:W0:Y:S01]  /*ef90*/  MUFU.EX2 R164, R164 ;  /* 0x000000a400a47308 */ /* 0x000e220000000800 */
[----:B---3--:R-:W-:Y:S01]  /*efa0*/  FADD.FTZ R8, R160, R8 ;  /* 0x00000008a0087221 */ /* 0x008fe20000010000 */
[----:B------:R-:W-:Y:S01]  /*efb0*/  FMUL.FTZ R60, R60, R6 ;  /* 0x000000063c3c7220 */ /* 0x000fe20000410000 */
        /* <DEDUP_REMOVED lines=71> */
[-C--:B------:R-:W-:Y:S01]  /*f430*/  FMUL.FTZ R132, R132, R6.reuse ;  /* 0x0000000684847220 */ /* 0x080fe20000410000 */
[-C--:B------:R-:W-:Y:S01]  /*f440*/  FMUL.FTZ R133, R133, R6.reuse ;  /* 0x0000000685857220 */ /* 0x080fe20000410000 */
[----:B------:R-:W3:Y:S01]  /*f450*/  SHFL.BFLY PT, R169, R168, 0x2, 0x1f ;  /* 0x0c401f00a8a97f89 */ /* 0x000ee200000e0000 */
[-C--:B------:R-:W-:Y:S01]  /*f460*/  FMUL.FTZ R136, R136, R6.reuse ;  /* 0x0000000688887220 */ /* 0x080fe20000410000 */
[-C--:B------:R-:W-:Y:S01]  /*f470*/  FMUL.FTZ R137, R137, R6.reuse ;  /* 0x0000000689897220 */ /* 0x080fe20000410000 */
[-C--:B------:R-:W-:Y:S01]  /*f480*/  FMUL.FTZ R140, R140, R6.reuse ;  /* 0x000000068c8c7220 */ /* 0x080fe20000410000 */
[----:B------:R-:W5:Y:S01]  /*f490*/  MUFU.EX2 R218, R218 ;  /* 0x000000da00da7308 */ /* 0x000f620000000800 */
[----:B----4-:R-:W-:Y:S01]  /*f4a0*/  FADD.FTZ R8, R180, R8 ;  /* 0x00000008b4087221 */ /* 0x010fe20000010000 */
[-C--:B------:R-:W-:Y:S01]  /*f4b0*/  FMUL.FTZ R141, R141, R6.reuse ;  /* 0x000000068d8d7220 */ /* 0x080fe20000410000 */
[-C--:B------:R-:W-:Y:S01]  /*f4c0*/  FMUL.FTZ R144, R144, R6.reuse ;  /* 0x0000000690907220 */ /* 0x080fe20000410000 */
[-C--:B------:R-:W-:Y:S01]  /*f4d0*/  FMUL.FTZ R145, R145, R6.reuse ;  /* 0x0000000691917220 */ /* 0x080fe20000410000 */
[-C--:B------:R-:W-:Y:S01]  /*f4e0*/  FMUL.FTZ R148, R148, R6.reuse ;  /* 0x0000000694947220 */ /* 0x080fe20000410000 */
[----:B------:R-:W-:-:S02]  /*f4f0*/  FMUL.FTZ R149, R149, R6 ;  /* 0x0000000695957220 */ /* 0x000fc40000410000 */
[----:B------:R-:W4:Y:S01]  /*f500*/  MUFU.EX2 R219, R219 ;  /* 0x000000db00db7308 */ /* 0x000f220000000800 */
[----:B0-----:R-:W-:-:S07]  /*f510*/  FADD.FTZ R8, R181, R8 ;  /* 0x00000008b5087221 */ /* 0x001fce0000010000 */
[----:B------:R-:W0:Y:S01]  /*f520*/  MUFU.EX2 R188, R188 ;  /* 0x000000bc00bc7308 */ /* 0x000e220000000800 */
[----:B-----5:R-:W-:Y:S01]  /*f530*/  FADD.FTZ R8, R218, R8 ;  /* 0x00000008da087221 */ /* 0x020fe20000010000 */
[----:B---3--:R-:W-:-:S06]  /*f540*/  FMNMX.FTZ R168, R168, R169, !PT ;  /* 0x000000a9a8a87209 */ /* 0x008fcc0007810000 */
[----:B------:R-:W3:Y:S01]  /*f550*/  MUFU.EX2 R220, R220 ;  /* 0x000000dc00dc7308 */ /* 0x000ee20000000800 */
[----:B------:R-:W5:Y:S01]  /*f560*/  SHFL.BFLY PT, R169, R168, 0x1, 0x1f ;  /* 0x0c201f00a8a97f89 */ /* 0x000f6200000e0000 */
[----:B----4-:R-:W-:-:S06]  /*f570*/  FADD.FTZ R8, R219, R8 ;  /* 0x00000008db087221 */ /* 0x010fcc0000010000 */
[----:B------:R-:W4:Y:S08]  /*f580*/  MUFU.EX2 R191, R191 ;  /* 0x000000bf00bf7308 */ /* 0x000f300000000800 */
[----:B------:R-:W1:Y:S08]  /*f590*/  MUFU.EX2 R193, R193 ;  /* 0x000000c100c17308 */ /* 0x000e700000000800 */
[----:B------:R-:W2:Y:S01]  /*f5a0*/  MUFU.EX2 R196, R196 ;  /* 0x000000c400c47308 */ /* 0x000ea20000000800 */
[----:B-----5:R-:W-:-:S04]  /*f5b0*/  FMNMX.FTZ R176, R168, R169, !PT ;  /* 0x000000a9a8b07209 */ /* 0x020fc80007810000 */
[C---:B------:R-:W-:Y:S01]  /*f5c0*/  FSETP.NEU.FTZ.AND P0, PT, R176.reuse, -INF , PT ;  /* 0xff800000b000780b */ /* 0x040fe20003f1d000 */
[----:B------:R-:W-:-:S05]  /*f5d0*/  FMUL.FTZ R168, R176, UR48 ;  /* 0x00000030b0a87c20 */ /* 0x000fca0008410000 */
[----:B------:R-:W-:-:S05]  /*f5e0*/  FSEL R168, R168, RZ, P0 ;  /* 0x000000ffa8a87208 */ /* 0x000fca0000000000 */
[--C-:B------:R-:W-:Y:S01]  /*f5f0*/  FFMA.FTZ R199, R166, UR48, -R168.reuse ;  /* 0x00000030a6c77c23 */ /* 0x100fe200080108a8 */
[----:B------:R-:W-:Y:S01]  /*f600*/  F2FP.F16.F32.PACK_AB R166, R181, R180 ;  /* 0x000000b4b5a6723e */ /* 0x000fe200000000ff */
[--C-:B------:R-:W-:Y:S01]  /*f610*/  FFMA.FTZ R222, R154, UR48, -R168.reuse ;  /* 0x000000309ade7c23 */ /* 0x100fe200080108a8 */
[----:B------:R-:W-:Y:S01]  /*f620*/  FSEL R180, R176, RZ, P0 ;  /* 0x000000ffb0b47208 */ /* 0x000fe20000000000 */
[--C-:B------:R-:W-:Y:S01]  /*f630*/  FFMA.FTZ R169, R155, UR48, -R168.reuse ;  /* 0x000000309ba97c23 */ /* 0x100fe200080108a8 */
[--C-:B------:R-:W-:Y:S01]  /*f640*/  FFMA.FTZ R221, R158, UR48, -R168.reuse ;  /* 0x000000309edd7c23 */ /* 0x100fe200080108a8 */
[--C-:B------:R-:W-:Y:S01]  /*f650*/  FFMA.FTZ R159, R159, UR48, -R168.reuse ;  /* 0x000000309f9f7c23 */ /* 0x100fe200080108a8 */
[--C-:B------:R-:W-:Y:S01]  /*f660*/  FFMA.FTZ R215, R162, UR48, -R168.reuse ;  /* 0x00000030a2d77c23 */ /* 0x100fe200080108a8 */
[----:B------:R-:W-:Y:S01]  /*f670*/  FADD.FTZ R180, -R180, R7 ;  /* 0x00000007b4b47221 */ /* 0x000fe20000010100 */
[----:B------:R-:W-:Y:S01]  /*f680*/  MUFU.EX2 R222, R222 ;  /* 0x000000de00de7308 */ /* 0x000fe20000000800 */
[----:B------:R-:W-:Y:S01]  /*f690*/  FFMA.FTZ R163, R163, UR48, -R168 ;  /* 0x00000030a3a37c23 */ /* 0x000fe200080108a8 */
[----:B------:R-:W-:Y:S01]  /*f6a0*/  F2FP.F16.F32.PACK_AB R154, R157, R156 ;  /* 0x0000009c9d9a723e */ /* 0x000fe200000000ff */
[----:B------:R-:W-:Y:S01]  /*f6b0*/  FMUL.FTZ R7, R180, UR48 ;  /* 0x00000030b4077c20 */ /* 0x000fe20008410000 */
[----:B------:R-:W-:Y:S01]  /*f6c0*/  F2FP.F16.F32.PACK_AB R156, R161, R160 ;  /* 0x000000a0a19c723e */ /* 0x000fe200000000ff */
[----:B0-----:R-:W-:Y:S01]  /*f6d0*/  FADD.FTZ R161, R188, R8 ;  /* 0x00000008bca17221 */ /* 0x001fe20000010000 */
[--C-:B------:R-:W-:Y:S01]  /*f6e0*/  FFMA.FTZ R155, R174, UR48, -R168.reuse ;  /* 0x00000030ae9b7c23 */ /* 0x100fe200080108a8 */
[--C-:B------:R-:W-:Y:S01]  /*f6f0*/  FFMA.FTZ R167, R167, UR48, -R168.reuse ;  /* 0x00000030a7a77c23 */ /* 0x100fe200080108a8 */
[----:B------:R-:W-:Y:S01]  /*f700*/  MUFU.EX2 R169, R169 ;  /* 0x000000a900a97308 */ /* 0x000fe20000000800 */
[----:B---3--:R-:W-:Y:S01]  /*f710*/  FADD.FTZ R8, R220, R161 ;  /* 0x000000a1dc087221 */ /* 0x008fe20000010000 */
[--C-:B------:R-:W-:Y:S01]  /*f720*/  FFMA.FTZ R198, R170, UR48, -R168.reuse ;  /* 0x00000030aac67c23 */ /* 0x100fe200080108a8 */
[----:B------:R-:W-:Y:S01]  /*f730*/  F2FP.F16.F32.PACK_AB R158, R165, R164 ;  /* 0x000000a4a59e723e */ /* 0x000fe200000000ff */
[----:B------:R-:W-:Y:S01]  /*f740*/  FFMA.FTZ R171, R171, UR48, -R168 ;  /* 0x00000030abab7c23 */ /* 0x000fe200080108a8 */
[----:B----4-:R-:W-:Y:S01]  /*f750*/  FADD.FTZ R8, R191, R8 ;  /* 0x00000008bf087221 */ /* 0x010fe20000010000 */
[--C-:B------:R-:W-:Y:S01]  /*f760*/  FFMA.FTZ R175, R175, UR48, -R168.reuse ;  /* 0x00000030afaf7c23 */ /* 0x100fe200080108a8 */
[----:B------:R-:W-:Y:S01]  /*f770*/  FFMA.FTZ R153, R153, UR48, -R168 ;  /* 0x0000003099997c23 */ /* 0x000fe200080108a8 */
[----:B------:R-:W0:Y:S01]  /*f780*/  MUFU.EX2 R7, R7 ;  /* 0x0000000700077308 */ /* 0x000e220000000800 */
[----:B-1----:R-:W-:Y:S01]  /*f790*/  FADD.FTZ R165, R193, R8 ;  /* 0x00000008c1a57221 */ /* 0x002fe20000010000 */
[--C-:B------:R-:W-:Y:S01]  /*f7a0*/  FFMA.FTZ R179, R179, UR48, -R168.reuse ;  /* 0x00000030b3b37c23 */ /* 0x100fe200080108a8 */
[----:B------:R-:W-:Y:S01]  /*f7b0*/  F2FP.F16.F32.PACK_AB R162, R173, R172 ;  /* 0x000000acada2723e */ /* 0x000fe200000000ff */
[--C-:B------:R-:W-:Y:S01]  /*f7c0*/  FFMA.FTZ R182, R182, UR48, -R168.reuse ;  /* 0x00000030b6b67c23 */ /* 0x100fe200080108a8 */
[----:B--2---:R-:W-:Y:S01]  /*f7d0*/  FADD.FTZ R165, R196, R165 ;  /* 0x000000a5c4a57221 */ /* 0x004fe20000010000 */
        /* <DEDUP_REMOVED lines=9> */
[----:B------:R-:W-:Y:S01]  /*f870*/  FFMA.FTZ R194, R194, UR48, -R168 ;  /* 0x00000030c2c27c23 */ /* 0x000fe200080108a8 */
[----:B------:R-:W2:Y:S01]  /*f880*/  MUFU.EX2 R159, R159 ;  /* 0x0000009f009f7308 */ /* 0x000ea20000000800 */
[----:B0-----:R-:W-:Y:S01]  /*f890*/  FFMA.FTZ R180, R7, R3, R222 ;  /* 0x0000000307b47223 */ /* 0x001fe200000100de */
[----:B------:R-:W-:Y:S01]  /*f8a0*/  F2FP.F16.F32.PACK_AB R160, R217, R216 ;  /* 0x000000d8d9a0723e */ /* 0x000fe200000000ff */
[----:B------:R-:W-:Y:S01]  /*f8b0*/  FMUL.FTZ R26, R26, R7 ;  /* 0x000000071a1a7220 */ /* 0x000fe20000410000 */
[----:B------:R-:W-:Y:S01]  /*f8c0*/  F2FP.F16.F32.PACK_AB R164, R177, R195 ;  /* 0x000000c3b1a4723e */ /* 0x000fe200000000ff */
[----:B------:R-:W-:Y:S01]  /*f8d0*/  FADD.FTZ R180, R169, R180 ;  /* 0x000000b4a9b47221 */ /* 0x000fe20000010000 */
[----:B------:R-:W-:Y:S01]  /*f8e0*/  F2FP.F16.F32.PACK_AB R168, R219, R218 ;  /* 0x000000dadba8723e */ /* 0x000fe200000000ff */
[-C--:B------:R-:W-:Y:S01]  /*f8f0*/  FMUL.FTZ R27, R27, R7.reuse ;  /* 0x000000071b1b7220 */ /* 0x080fe20000410000 */
[----:B------:R-:W0:Y:S01]  /*f900*/  MUFU.EX2 R157, R215 ;  /* 0x000000d7009d7308 */ /* 0x000e220000000800 */
[----:B-1----:R-:W-:Y:S01]  /*f910*/  FADD.FTZ R180, R221, R180 ;  /* 0x000000b4ddb47221 */ /* 0x002fe20000010000 */
[----:B------:R-:W-:Y:S01]  /*f920*/  F2FP.F16.F32.PACK_AB R170, R220, R188 ;  /* 0x000000bcdcaa723e */ /* 0x000fe200000000ff */
[----:B------:R-:W-:Y:S01]  /*f930*/  FMUL.FTZ R30, R30, R7 ;  /* 0x000000071e1e7220 */ /* 0x000fe20000410000 */
[----:B------:R-:W-:Y:S01]  /*f940*/  F2FP.F16.F32.PACK_AB R172, R193, R191 ;  /* 0x000000bfc1ac723e */ /* 0x000fe200000000ff */
        /* <DEDUP_REMOVED lines=60> */
[----:B0-----:R-:W-:Y:S01]  /*fd10*/  FADD.FTZ R180, R171, R180 ;  /* 0x000000b4abb47221 */ /* 0x001fe20000010000 */
[----:B-1----:R-:W-:Y:S01]  /*fd20*/  F2FP.F16.F32.PACK_AB R155, R159, R221 ;  /* 0x000000dd9f9b723e */ /* 0x002fe200000000ff */
[----:B------:R-:W-:Y:S01]  /*fd30*/  FMUL.FTZ R118, R118, R7 ;  /* 0x0000000776767220 */ /* 0x000fe20000410000 */
[----:B------:R-:W-:Y:S01]  /*fd40*/  F2FP.F16.F32.PACK_AB R159, R167, R199 ;  /* 0x000000c7a79f723e */ /* 0x000fe200000000ff */
[----:B------:R-:W-:Y:S01]  /*fd50*/  FMUL.FTZ R119, R119, R7 ;  /* 0x0000000777777220 */ /* 0x000fe20000410000 */
[----:B------:R-:W-:Y:S01]  /*fd60*/  F2FP.F16.F32.PACK_AB R161, R171, R161 ;  /* 0x000000a1aba1723e */ /* 0x000fe200000000ff */
[-C--:B------:R-:W-:Y:S01]  /*fd70*/  FMUL.FTZ R122, R122, R7.reuse ;  /* 0x000000077a7a7220 */ /* 0x080fe20000410000 */
[----:B------:R0:W1:Y:S01]  /*fd80*/  MUFU.EX2 R173, R153 ;  /* 0x0000009900ad7308 */ /* 0x0000620000000800 */
[----:B---3--:R-:W-:Y:S01]  /*fd90*/  FADD.FTZ R180, R165, R180 ;  /* 0x000000b4a5b47221 */ /* 0x008fe20000010000 */
[-C--:B------:R-:W-:Y:S01]  /*fda0*/  FMUL.FTZ R123, R123, R7.reuse ;  /* 0x000000077b7b7220 */ /* 0x080fe20000410000 */
[-C--:B------:R-:W-:Y:S01]  /*fdb0*/  FMUL.FTZ R126, R126, R7.reuse ;  /* 0x000000077e7e7220 */ /* 0x080fe20000410000 */
[-C--:B------:R-:W-:Y:S01]  /*fdc0*/  FMUL.FTZ R127, R127, R7.reuse ;  /* 0x000000077f7f7220 */ /* 0x080fe20000410000 */
[-C--:B------:R-:W-:Y:S01]  /*fdd0*/  FMUL.FTZ R130, R130, R7.reuse ;  /* 0x0000000782827220 */ /* 0x080fe20000410000 */
[-C--:B------:R-:W-:Y:S01]  /*fde0*/  FMUL.FTZ R131, R131, R7.reuse ;  /* 0x0000000783837220 */ /* 0x080fe20000410000 */
[----:B------:R-:W-:Y:S01]  /*fdf0*/  FMUL.FTZ R134, R134, R7 ;  /* 0x0000000786867220 */ /* 0x000fe20000410000 */
[----:B------:R-:W3:Y:S01]  /*fe00*/  MUFU.EX2 R179, R179 ;  /* 0x000000b300b37308 */ /* 0x000ee20000000800 */
[C---:B--2---:R-:W-:Y:S01]  /*fe10*/  FADD.FTZ R180, R175.reuse, R180 ;  /* 0x000000b4afb47221 */ /* 0x044fe20000010000 */
[----:B------:R-:W-:Y:S01]  /*fe20*/  F2FP.F16.F32.PACK_AB R163, R175, R165 ;  /* 0x000000a5afa3723e */ /* 0x000fe200000000ff */
[-C--:B------:R-:W-:Y:S01]  /*fe30*/  FMUL.FTZ R135, R135, R7.reuse ;  /* 0x0000000787877220 */ /* 0x080fe20000410000 */
[----:B0-----:R-:W-:Y:S01]  /*fe40*/  F2FP.F16.F32.PACK_AB R153, R169, R222 ;  /* 0x000000dea999723e */ /* 0x001fe200000000ff */
        /* <DEDUP_REMOVED lines=9> */
[----:B------:R-:W-:-:S02]  /*fee0*/  FMUL.FTZ R151, R151, R7 ;  /* 0x0000000797977220 */ /* 0x000fc40000410000 */
[----:B------:R-:W1:Y:S01]  /*fef0*/  MUFU.EX2 R183, R183 ;  /* 0x000000b700b77308 */ /* 0x000e620000000800 */
[C---:B---3--:R-:W-:Y:S01]  /*ff00*/  FADD.FTZ R3, R179.reuse, R180 ;  /* 0x000000b4b3037221 */ /* 0x048fe20000010000 */
        /* <DEDUP_REMOVED lines=9> */
[C---:B0-----:R-:W-:Y:S01]  /*ffa0*/  FADD.FTZ R3, R185.reuse, R6 ;  /* 0x00000006b9037221 */ /* 0x041fe20000010000 */
[----:B------:R-:W-:-:S06]  /*ffb0*/  F2FP.F16.F32.PACK_AB R169, R185, R184 ;  /* 0x000000b8b9a9723e */ /* 0x000fcc00000000ff */
[----:B------:R-:W0:Y:S01]  /*ffc0*/  MUFU.EX2 R189, R189 ;  /* 0x000000bd00bd7308 */ /* 0x000e220000000800 */
[----:B-1----:R-:W-:-:S07]  /*ffd0*/  FADD.FTZ R6, R186, R3 ;  /* 0x00000003ba067221 */ /* 0x002fce0000010000 */
        /* <DEDUP_REMOVED lines=13> */
.L_x_2983:
[----:B------:R0:W1:Y:S01]  /*100b0*/  SYNCS.PHASECHK.TRANS64.TRYWAIT P0, [R20+URZ+0x22850], R21 ;  /* 0x02285015140075a7 */ /* 0x000062000800017f */
[----:B------:R-:W-:Y:S05]  /*100c0*/  @!P6 BRA `(.L_x_2984) ;  /* 0x000000000004e947 */ /* 0x000fea0003800000 */
[----:B------:R-:W-:Y:S01]  /*100d0*/  BPT.TRAP 0x1 ;  /* 0x000000040000795c */ /* 0x000fe20000300000 */
.L_x_2984:
[----:B------:R-:W-:Y:S01]  /*100e0*/  IMAD.MOV.U32 R177, RZ, RZ, 0xc00 ;  /* 0x00000c00ffb17424 */ /* 0x000fe200078e00ff */
[----:B------:R-:W-:Y:S03]  /*100f0*/  BSSY B0, `(.L_x_2985) ;  /* 0x0000005000007945 */ /* 0x000fe60003800000 */
[----:B------:R-:W-:Y:S01]  /*10100*/  IMAD R177, R2, R177, UR49 ;  /* 0x0000003102b17e24 */ /* 0x000fe2000f8e02b1 */
[----:B-1----:R-:W-:Y:S06]  /*10110*/  @P0 BRA `(.L_x_2986) ;  /* 0x0000000000080947 */ /* 0x002fec0003800000 */
[----:B------:R-:W1:Y:S02]  /*10120*/  SYNCS.PHASECHK.TRANS64.TRYWAIT P0, [R20+URZ+0x22850], R21 ;  /* 0x02285015140075a7 */ /* 0x000e64000800017f */
[----:B-1----:R-:W-:Y:S05]  /*10130*/  @!P0 BRA `(.L_x_2987) ;  /* 0x0000012400788947 */ /* 0x002fea0003800000 */
.L_x_2986:
[----:B------:R-:W-:Y:S05]  /*10140*/  BSYNC B0 ;  /* 0x0000000000007941 */ /* 0x000fea0003800000 */
.L_x_2985:
[----:B------:R-:W2:Y:S01]  /*10150*/  S2R R179, SR_TID.X ;  /* 0x0000000000b37919 */ /* 0x000ea20000002100 */
[----:B------:R-:W-:Y:S05]  /*10160*/  WARPSYNC.ALL ;  /* 0x0000000000007948 */ /* 0x000fea0003800000 */
[----:B------:R-:W-:Y:S02]  /*10170*/  IMAD.MOV.U32 R6, RZ, RZ, R177 ;  /* 0x000000ffff067224 */ /* 0x000fe400078e00b1 */
[----:B------:R-:W-:-:S03]  /*10180*/  IMAD.MOV.U32 R7, RZ, RZ, 0x40000040 ;  /* 0x40000040ff077424 */ /* 0x000fc600078e00ff */
[----:B------:R-:W-:Y:S01]  /*10190*/  R2UR UR6, R6 ;  /* 0x00000000060672ca */ /* 0x000fe200000e0000 */
[----:B------:R-:W-:Y:S01]  /*101a0*/  VIADD R6, R177, 0x80 ;  /* 0x00000080b1067836 */ /* 0x000fe20000000000 */
[----:B------:R-:W-:Y:S01]  /*101b0*/  R2UR UR7, R7 ;  /* 0x00000000070772ca */ /* 0x000fe200000e0000 */
[----:B------:R-:W-:Y:S01]  /*101c0*/  IMAD.MOV.U32 R7, RZ, RZ, 0x40000040 ;  /* 0x40000040ff077424 */ /* 0x000fe200078e00ff */
[----:B--2---:R-:W-:-:S05]  /*101d0*/  SHF.R.U32.HI R179, RZ, 0x7, R179 ;  /* 0x00000007ffb37819 */ /* 0x004fca00000116b3 */
[----:B01----:R-:W-:Y:S02]  /*101e0*/  VIADD R21, R179, 0x8 ;  /* 0x00000008b3157836 */ /* 0x003fe40000000000 */
[----:B------:R-:W-:-:S03]  /*101f0*/  IMAD.U32 R179, RZ, RZ, UR51 ;  /* 0x00000033ffb37e24 */ /* 0x000fc6000f8e00ff */
[----:B------:R0:W-:Y:S02]  /*10200*/  BAR.SYNC.DEFER_BLOCKING R21, 0x100 ;  /* 0x000400150000751d */ /* 0x0001e40000010000 */
[----:B------:R-:W-:-:S04]  /*10210*/  ISETP.NE.AND P0, PT, R179, 0x3, PT ;  /* 0x00000003b300780c */ /* 0x000fc80003f05270 */
[----:B------:R-:W-:-:S06]  /*10220*/  WARPGROUP.ARRIVE ;  /* 0x00000000000079c5 */ /* 0x000fcc0000000000 */
        /* <DEDUP_REMOVED lines=17> */
[----:B------:R-:W-:Y:S02]  /*10340*/  R2UR UR6, R6 ;  /* 0x00000000060672ca */ /* 0x000fe400000e0000 */
[----:B------:R-:W-:Y:S01]  /*10350*/  R2UR UR7, R7 ;  /* 0x00000000070772ca */ /* 0x000fe200000e0000 */
[----:B------:R-:W-:Y:S01]  /*10360*/  IMAD.MOV.U32 R7, RZ, RZ, 0x40000040 ;  /* 0x40000040ff077424 */ /* 0x000fe200078e00ff */
[----:B------:R-:W-:Y:S01]  /*10370*/  IADD3 R6, R177, 0x200, RZ ;  /* 0x00000200b1067810 */ /* 0x000fe20007ffe0ff */
[----:B------:R-:W-:Y:S02]  /*10380*/  WARPGROUP.DEPBAR.LE gsb0, 0x0 ;  /* 0x00008000000079c5 */ /* 0x000fe40000010000 */
[----:B------:R-:W-:-:S15]  /*10390*/  WARPGROUP.ARRIVE ;  /* 0x00000000000079c5 */ /* 0x000fde0000000000 */
[----:B------:R-:W-:-:S05]  /*103a0*/  NOP ;  /* 0x0000000000007918 */ /* 0x000fca0000000000 */
        /* <DEDUP_REMOVED lines=18> */
.L_x_2988:
[----:B------:R-:W-:Y:S01]  /*104d0*/  ISETP.GT.AND P0, PT, R0, R223, PT ;  /* 0x000000df0000720c */ /* 0x000fe20003f04270 */
[----:B------:R-:W-:Y:S02]  /*104e0*/  VIADD R20, R20, 0x22860 ;  /* 0x0002286014147836 */ /* 0x000fe40000000000 */
[----:B------:R-:W-:Y:S02]  /*104f0*/  IMAD.U32 R7, RZ, RZ, UR47 ;  /* 0x0000002fff077e24 */ /* 0x000fe4000f8e00ff */
[----:B------:R-:W-:Y:S02]  /*10500*/  VIADD R0, R0, 0xffffffff ;  /* 0xffffffff00007836 */ /* 0x000fe40000000000 */
[----:B------:R-:W-:Y:S01]  /*10510*/  IMAD.MOV.U32 R6, RZ, RZ, R178 ;  /* 0x000000ffff067224 */ /* 0x000fe200078e00b2 */
[----:B------:R-:W-:Y:S01]  /*10520*/  PRMT R20, R7, 0x654, R20 ;  /* 0x0000065407147816 */ /* 0x000fe20000000014 */
[----:B------:R-:W-:-:S03]  /*10530*/  IMAD.MOV.U32 R7, RZ, RZ, R176 ;  /* 0x000000ffff077224 */ /* 0x000fc600078e00b0 */
[----:B------:R0:W-:Y:S01]  /*10540*/  SYNCS.ARRIVE.TRANS64.RED.A1T0 RZ, [R20+URZ], RZ ;  /* 0x000000ff14ff79a7 */ /* 0x0001e2000810043f */
[----:B------:R-:W-:Y:S05]  /*10550*/  @P0 BRA `(.L_x_2989) ;  /* 0xffffffc400f40947 */ /* 0x000fea000383ffff */
[----:B------:R-:W-:Y:S02]  /*10560*/  IMAD.MOV.U32 R7, RZ, RZ, R176 ;  /* 0x000000ffff077224 */ /* 0x000fe400078e00b0 */
[----:B------:R-:W-:-:S07]  /*10570*/  IMAD.MOV.U32 R6, RZ, RZ, R178 ;  /* 0x000000ffff067224 */ /* 0x000fce00078e00b2 */
.L_x_2969:
[----:B0-----:R-:W0:Y:S01]  /*10580*/  LDC R20, c[0x0][0x448] ;  /* 0x00011200ff147b82 */ /* 0x001e220000000800 */
[----:B------:R-:W-:Y:S01]  /*10590*/  LOP3.LUT R22, R22, 0xfff7ffff, RZ, 0xc0, !PT ;  /* 0xfff7ffff16167812 */ /* 0x000fe200078ec0ff */
[----:B------:R-:W-:Y:S01]  /*105a0*/  ULDC UR4, c[0x0][0x9dc] ;  /* 0x0002770000047ab9 */ /* 0x000fe20000000800 */
[----:B------:R-:W-:-:S05]  /*105b0*/  IADD3 R153, R204, 0x1, -R203 ;  /* 0x00000001cc997810 */ /* 0x000fca0007ffe8cb */
[----:B------:R-:W1:Y:S01]  /*105c0*/  LDC R154, c[0x0][0x9e4] ;  /* 0x00027900ff9a7b82 */ /* 0x000e620000000800 */
[----:B0-----:R-:W-:Y:S02]  /*105d0*/  ISETP.NE.AND P0, PT, R20, 0x1, PT ;  /* 0x000000011400780c */ /* 0x001fe40003f05270 */
[----:B------:R-:W-:-:S11]  /*105e0*/  IADD3 R20, R214, 0x7f, RZ ;  /* 0x0000007fd6147810 */ /* 0x000fd60007ffe0ff */
[----:B------:R-:W0:Y:S01]  /*105f0*/  @P0 LDC R21, c[0x0][0x44c] ;  /* 0x00011300ff150b82 */ /* 0x000e220000000800 */
[----:B------:R-:W-:-:S04]  /*10600*/  @P0 LOP3.LUT R22, R22, 0x80000, RZ, 0xfc, !PT ;  /* 0x0008000016160812 */ /* 0x000fc800078efcff */
[----:B------:R-:W-:-:S03]  /*10610*/  LOP3.LUT R22, R22, 0xffefffff, RZ, 0xc0, !PT ;  /* 0xffefffff16167812 */ /* 0x000fc600078ec0ff */
[----:B------:R-:W2:Y:S01]  /*10620*/  @P0 LDC R152, c[0x0][0x450] ;  /* 0x00011400ff980b82 */ /* 0x000ea20000000800 */
[----:B0-----:R-:W-:-:S05]  /*10630*/  @P0 IMAD.HI.U32 R21, R20, R21, RZ ;  /* 0x0000001514150227 */ /* 0x001fca00078e00ff */
[----:B--2---:R-:W-:Y:S02]  /*10640*/  @P0 SHF.R.U32.HI R20, RZ, R152, R21 ;  /* 0x00000098ff140219 */ /* 0x004fe40000011615 */
[----:B-1----:R-:W-:-:S03]  /*10650*/  ISETP.GE.AND P0, PT, R154, 0x1, PT ;  /* 0x000000019a00780c */ /* 0x002fc60003f06270 */
[----:B------:R-:W-:-:S04]  /*10660*/  IMAD.IADD R20, R153, 0x1, R20 ;  /* 0x0000000199147824 */ /* 0x000fc800078e0214 */
[----:B------:R-:W-:-:S06]  /*10670*/  VIADD R152, R20, -UR4 ;  /* 0x8000000414987c36 */ /* 0x000fcc0008000000 */
[----:B------:R-:W-:Y:S01]  /*10680*/  @P0 LOP3.LUT R22, R22, 0x100000, RZ, 0xfc, !PT ;  /* 0x0010000016160812 */ /* 0x000fe200078efcff */
[----:B------:R-:W-:Y:S06]  /*10690*/  @!P0 BRA `(.L_x_2990) ;  /* 0x0000000000488947 */ /* 0x000fec0003800000 */
[----:B------:R-:W-:Y:S01]  /*106a0*/  IMAD.MOV.U32 R153, RZ, RZ, R20 ;  /* 0x000000ffff997224 */ /* 0x000fe200078e0014 */
[----:B------:R-:W-:Y:S04]  /*106b0*/  BSSY B0, `(.L_x_2991) ;  /* 0x000000e000007945 */ /* 0x000fe80003800000 */
        /* <DEDUP_REMOVED lines=9> */
.L_x_2992:
[----:B------:R-:W-:-:S13]  /*10750*/  ISETP.NE.AND P0, PT, R154, 0x1, PT ;  /* 0x000000019a00780c */ /* 0x000fda0003f05270 */
[----:B------:R-:W0:Y:S02]  /*10760*/  @P0 LDC.64 R20, c[0x0][0x9e8] ;  /* 0x00027a00ff140b82 */ /* 0x000e240000000a00 */
[----:B0-----:R-:W-:-:S05]  /*10770*/  @P0 IMAD.HI.U32 R20, R153, R20, RZ ;  /* 0x0000001499140227 */ /* 0x001fca00078e00ff */
[----:B------:R-:W-:-:S07]  /*10780*/  @P0 SHF.R.U32.HI R153, RZ, R21, R20 ;  /* 0x00000015ff990219 */ /* 0x000fce0000011614 */
.L_x_2993:
[----:B------:R-:W-:Y:S05]  /*10790*/  BSYNC B0 ;  /* 0x0000000000007941 */ /* 0x000fea0003800000 */
.L_x_2991:
[----:B------:R-:W-:-:S05]  /*107a0*/  IMAD R153, R153, R154, RZ ;  /* 0x0000009a99997224 */ /* 0x000fca00078e02ff */
[----:B------:R-:W-:-:S07]  /*107b0*/  VIMNMX R152, R152, R153, !PT ;  /* 0x0000009998987248 */ /* 0x000fce0007fe0100 */
.L_x_2990:
[----:B------:R-:W2:Y:S01]  /*107c0*/  LDL R20, [R1+0x4] ;  /* 0x0000040001147983 */ /* 0x000ea20000100800 */
[----:B------:R-:W-:-:S04]  /*107d0*/  VIADD R152, R152, 0x5f ;  /* 0x0000005f98987836 */ /* 0x000fc80000000000 */
[----:B------:R-:W-:-:S05]  /*107e0*/  IMAD.HI R152, R152, 0x2aaaaaab, RZ ;  /* 0x2aaaaaab98987827 */ /* 0x000fca00078e02ff */
[----:B------:R-:W-:-:S04]  /*107f0*/  SHF.R.U32.HI R21, RZ, 0x1f, R152 ;  /* 0x0000001fff157819 */ /* 0x000fc80000011698 */
[----:B------:R-:W-:-:S04]  /*10800*/  LEA.HI.SX32 R21, R152, R21, 0x1c ;  /* 0x0000001598157211 */ /* 0x000fc800078fe2ff */
[----:B--2---:R-:W-:-:S04]  /*10810*/  VIMNMX R228, R20, R21, !PT ;  /* 0x0000001514e47248 */ /* 0x004fc80007fe0100 */
[----:B------:R-:W-:-:S13]  /*10820*/  ISETP.GE.AND P0, PT, R0, R228, PT ;  /* 0x000000e40000720c */ /* 0x000fda0003f06270 */
[----:B------:R-:W-:Y:S05]  /*10830*/  @!P0 BRA `(.L_x_2994) ;  /* 0x0000002400708947 */ /* 0x000fea0003800000 */
[----:B------:R-:W-:Y:S02]  /*10840*/  IMAD.MOV.U32 R215, RZ, RZ, R7 ;  /* 0x000000ffffd77224 */ /* 0x000fe400078e0007 */
[----:B------:R-:W-:Y:S02]  /*10850*/  IMAD.MOV.U32 R216, RZ, RZ, R6 ;  /* 0x000000ffffd87224 */ /* 0x000fe400078e0006 */
[----:B------:R-:W-:-:S07]  /*10860*/  IMAD.MOV.U32 R21, RZ, RZ, R0 ;  /* 0x000000ffff157224 */ /* 0x000fce00078e0000 */
.L_x_3006:
[----:B0-----:R-:W-:Y:S01]  /*10870*/  IMAD.U32 R0, RZ, RZ, UR51 ;  /* 0x00000033ff007e24 */ /* 0x001fe2000f8e00ff */
[----:B------:R-:W-:Y:S05]  /*10880*/  YIELD ;  /* 0x0000000000007946 */ /* 0x000fea0003800000 */
[----:B------:R-:W-:Y:S01]  /*10890*/  ISETP.NE.AND P2, PT, R0, 0x3, PT ;  /* 0x000000030000780c */ /* 0x000fe20003f45270 */
[----:B------:R-:W-:Y:S02]  /*108a0*/  VIADD R2, R2, 0x1 ;  /* 0x0000000102027836 */ /* 0x000fe40000000000 */
[----:B------:R-:W-:Y:S02]  /*108b0*/  IMAD.MOV.U32 R7, RZ, RZ, R21 ;  /* 0x000000ffff077224 */ /* 0x000fe400078e0015 */
[----:B------:R-:W-:Y:S01]  /*108c0*/  VIADD R21, R21, 0xffffffff ;  /* 0xffffffff15157836 */ /* 0x000fe20000000000 */
[----:B------:R-:W-:-:S02]  /*108d0*/  ISETP.NE.AND P1, PT, R2, 0x2, PT ;  /* 0x000000020200780c */ /* 0x000fc40003f25270 */
[----:B------:R-:W-:Y:S02]  /*108e0*/  ISETP.GT.AND P0, PT, R7, R228, PT ;  /* 0x000000e40700720c */ /* 0x000fe40003f04270 */
[----:B--2---:R-:W-:Y:S02]  /*108f0*/  SEL R9, RZ, 0x1, P1 ;  /* 0x00000001ff097807 */ /* 0x004fe40000800000 */
[----:B------:R-:W-:Y:S02]  /*10900*/  SEL R2, R2, RZ, P1 ;  /* 0x000000ff02027207 */ /* 0x000fe40000800000 */
[----:B------:R-:W-:Y:S01]  /*10910*/  LOP3.LUT R202, R202, R9, RZ, 0x3c, !PT ;  /* 0x00000009caca7212 */ /* 0x000fe200078e3cff */
[----:B------:R-:W-:Y:S06]  /*10920*/  @!P2 BRA `(.L_x_2995) ;  /* 0x000000000004a947 */ /* 0x000fec0003800000 */
[----:B------:R-:W-:Y:S01]  /*10930*/  BPT.TRAP 0x1 ;  /* 0x000000040000795c */ /* 0x000fe20000300000 */
.L_x_2995:
[----:B------:R-:W-:Y:S02]  /*10940*/  LEA R0, R2, R23, 0x3 ;  /* 0x0000001702007211 */ /* 0x000fe400078e18ff */
[----:B------:R-:W-:-:S04]  /*10950*/  SHF.L.U32 R20, R202, 0x1f, RZ ;  /* 0x0000001fca147819 */ /* 0x000fc800000006ff */
[----:B------:R0:W1:Y:S01]  /*10960*/  SYNCS.PHASECHK.TRANS64.TRYWAIT P1, [R0+URZ+0x22830], R20 ;  /* 0x02283014000075a7 */ /* 0x000062000802017f */
[----:B------:R-:W-:Y:S05]  /*10970*/  @!P2 BRA `(.L_x_2996) ;  /* 0x000000000004a947 */ /* 0x000fea0003800000 */
[----:B------:R-:W-:Y:S01]  /*10980*/  BPT.TRAP 0x1 ;  /* 0x000000040000795c */ /* 0x000fe20000300000 */
.L_x_2996:
[----:B------:R-:W-:Y:S02]  /*10990*/  IMAD R154, R2, 0x300, R227 ;  /* 0x00000300029a7824 */ /* 0x000fe400078e02e3 */
[----:B------:R-:W-:Y:S01]  /*109a0*/  IMAD.MOV.U32 R155, RZ, RZ, 0x40000040 ;  /* 0x40000040ff9b7424 */ /* 0x000fe200078e00ff */
[----:B-1----:R-:W-:Y:S06]  /*109b0*/  @P1 BRA `(.L_x_2997) ;  /* 0x0000000000081947 */ /* 0x002fec0003800000 */
[----:B------:R-:W1:Y:S02]  /*109c0*/  SYNCS.PHASECHK.TRANS64.TRYWAIT P1, [R0+URZ+0x22830], R20 ;  /* 0x02283014000075a7 */ /* 0x000e64000802017f */
[----:B-1----:R-:W-:Y:S05]  /*109d0*/  @!P1 BRA `(.L_x_2998) ;  /* 0x0000011c00649947 */ /* 0x002fea0003800000 */
.L_x_2997:
        /* <DEDUP_REMOVED lines=17> */
[----:B------:R-:W-:Y:S01]  /*10af0*/  WARPGROUP.ARRIVE ;  /* 0x00000000000079c5 */ /* 0x000fe20000000000 */
[----:B------:R-:W-:-:S02]  /*10b00*/  R2UR UR8, R14 ;  /* 0x000000000e0872ca */ /* 0x000fc400000e0000 */
[----:B------:R-:W-:Y:S02]  /*10b10*/  R2UR UR9, R15 ;  /* 0x000000000f0972ca */ /* 0x000fe400000e0000 */
[----:B------:R-:W-:Y:S01]  /*10b20*/  R2UR UR14, R6 ;  /* 0x00000000060e72ca */ /* 0x000fe200000e0000 */
[----:B------:R-:W-:Y:S01]  /*10b30*/  HGMMA.64x96x16.F32 R152, gdesc[UR4], RZ, !UPT, gsb0 ;  /* 0x01600000049879f0 */ /* 0x000fe2000c0008ff */
[----:B------:R-:W-:Y:S02]  /*10b40*/  R2UR UR15, R7 ;  /* 0x00000000070f72ca */ /* 0x000fe400000e0000 */
[----:B------:R-:W-:Y:S02]  /*10b50*/  R2UR UR12, R12 ;  /* 0x000000000c0c72ca */ /* 0x000fe400000e0000 */
        /* <DEDUP_REMOVED lines=19> */
.L_x_2999:
        /* <DEDUP_REMOVED lines=35> */
[----:B------:R-:W-:Y:S01]  /*10ec0*/  UMOV UR48, UR43 ;  /* 0x0000002b00307c82 */ /* 0x000fe20008000000 */
        /* <DEDUP_REMOVED lines=52> */
[----:B-----5:R-:W-:-:S05]  /*11210*/  FMNMX.FTZ R6, R193, R6, !PT ;  /* 0x00000006c1067209 */ /* 0x020fca0007810000 */
[----:B------:R-:W5:Y:S02]  /*11220*/  SHFL.BFLY PT, R196, R6, 0x2, 0x1f ;  /* 0x0c401f0006c47f89 */ /* 0x000f6400000e0000 */
[----:B------:R-:W0:Y:S01]  /*11230*/  MUFU.TANH R221, R221 ;  /* 0x000000dd00dd7308 */ /* 0x000e220000002400 */
[----:B---3--:R-:W-:-:S07]  /*11240*/  FMNMX.FTZ R162, R219, R215, !PT ;  /* 0x000000d7dba27209 */ /* 0x008fce0007810000 */
[----:B------:R-:W3:Y:S01]  /*11250*/  MUFU.TANH R226, R226 ;  /* 0x000000e200e27308 */ /* 0x000ee20000002400 */
[----:B----4-:R-:W-:-:S07]  /*11260*/  FMNMX.FTZ R162, R220, R162, !PT ;  /* 0x000000a2dca27209 */ /* 0x010fce0007810000 */
[----:B------:R-:W4:Y:S01]  /*11270*/  MUFU.TANH R225, R225 ;  /* 0x000000e100e17308 */ /* 0x000f220000002400 */
[----:B0-----:R-:W-:Y:S02]  /*11280*/  FMNMX.FTZ R163, R221, R162, !PT ;  /* 0x000000a2dda37209 */ /* 0x001fe40007810000 */
[----:B-----5:R-:W-:Y:S01]  /*11290*/  FMNMX.FTZ R6, R6, R196, !PT ;  /* 0x000000c406067209 */ /* 0x020fe20007810000 */
[----:B------:R-:W-:-:S04]  /*112a0*/  FMUL.FTZ R196, R171, UR40 ;  /* 0x00000028abc47c20 */ /* 0x000fc80008410000 */
[----:B------:R-:W0:Y:S01]  /*112b0*/  MUFU.TANH R224, R224 ;  /* 0x000000e000e07308 */ /* 0x000e220000002400 */
[----:B---3--:R-:W-:Y:S01]  /*112c0*/  FMNMX.FTZ R163, R226, R163, !PT ;  /* 0x000000a3e2a37209 */ /* 0x008fe20007810000 */
[----:B------:R-:W-:Y:S01]  /*112d0*/  FMUL.FTZ R171, R198, UR40 ;  /* 0x00000028c6ab7c20 */ /* 0x000fe20008410000 */
[----:B------:R-:W3:Y:S05]  /*112e0*/  SHFL.BFLY PT, R154, R6, 0x1, 0x1f ;  /* 0x0c201f00069a7f89 */ /* 0x000eea00000e0000 */
[----:B------:R-:W5:Y:S01]  /*112f0*/  MUFU.TANH R223, R223 ;  /* 0x000000df00df7308 */ /* 0x000f620000002400 */
[----:B----4-:R-:W-:-:S07]  /*11300*/  FMNMX.FTZ R166, R225, R163, !PT ;  /* 0x000000a3e1a67209 */ /* 0x010fce0007810000 */
[----:B------:R-:W4:Y:S01]  /*11310*/  MUFU.TANH R222, R222 ;  /* 0x000000de00de7308 */ /* 0x000f220000002400 */
[----:B0-----:R-:W-:-:S07]  /*11320*/  FMNMX.FTZ R166, R224, R166, !PT ;  /* 0x000000a6e0a67209 */ /* 0x001fce0007810000 */
[----:B------:R-:W0:Y:S01]  /*11330*/  MUFU.TANH R218, R218 ;  /* 0x000000da00da7308 */ /* 0x000e220000002400 */
[----:B-----5:R-:W-:Y:S02]  /*11340*/  FMNMX.FTZ R166, R223, R166, !PT ;  /* 0x000000a6dfa67209 */ /* 0x020fe40007810000 */
[----:B---3--:R-:W-:-:S05]  /*11350*/  FMNMX.FTZ R6, R6, R154, !PT ;  /* 0x0000009a06067209 */ /* 0x008fca0007810000 */
[C---:B------:R-:W-:Y:S01]  /*11360*/  FADD.FTZ R159, -R6.reuse, R216 ;  /* 0x000000d8069f7221 */ /* 0x040fe20000010100 */
[----:B------:R-:W-:Y:S01]  /*11370*/  FMUL.FTZ R154, R6, UR48 ;  /* 0x00000030069a7c20 */ /* 0x000fe20008410000 */
[----:B------:R-:W-:Y:S01]  /*11380*/  MUFU.TANH R196, R196 ;  /* 0x000000c400c47308 */ /* 0x000fe20000002400 */
[----:B----4-:R-:W-:Y:S01]  /*11390*/  FMNMX.FTZ R166, R222, R166, !PT ;  /* 0x000000a6dea67209 */ /* 0x010fe20007810000 */
[----:B------:R-:W-:Y:S01]  /*113a0*/  FMUL.FTZ R159, R159, UR48 ;  /* 0x000000309f9f7c20 */ /* 0x000fe20008410000 */
[--C-:B------:R-:W-:Y:S01]  /*113b0*/  FFMA.FTZ R217, R217, UR48, -R154.reuse ;  /* 0x00000030d9d97c23 */ /* 0x100fe2000801089a */
[--C-:B------:R-:W-:Y:S01]  /*113c0*/  FFMA.FTZ R158, R7, UR48, -R154.reuse ;  /* 0x00000030079e7c23 */ /* 0x100fe2000801089a */
[--C-:B------:R-:W-:Y:S01]  /*113d0*/  FFMA.FTZ R155, R152, UR48, -R154.reuse ;  /* 0x00000030989b7c23 */ /* 0x100fe2000801089a */
[--C-:B------:R-:W-:Y:S01]  /*113e0*/  FFMA.FTZ R7, R176, UR48, -R154.reuse ;  /* 0x00000030b0077c23 */ /* 0x100fe2000801089a */
[--C-:B------:R-:W-:Y:S01]  /*113f0*/  FFMA.FTZ R153, R153, UR48, -R154.reuse ;  /* 0x0000003099997c23 */ /* 0x100fe2000801089a */
[----:B------:R-:W3:Y:S01]  /*11400*/  MUFU.EX2 R176, R159 ;  /* 0x0000009f00b07308 */ /* 0x000ee20000000800 */
[--C-:B------:R-:W-:Y:S01]  /*11410*/  FFMA.FTZ R156, R156, UR48, -R154.reuse ;  /* 0x000000309c9c7c23 */ /* 0x100fe2000801089a */
[--C-:B------:R-:W-:Y:S01]  /*11420*/  FFMA.FTZ R157, R157, UR48, -R154.reuse ;  /* 0x000000309d9d7c23 */ /* 0x100fe2000801089a */
[--C-:B------:R-:W-:Y:S01]  /*11430*/  FFMA.FTZ R160, R160, UR48, -R154.reuse ;  /* 0x00000030a0a07c23 */ /* 0x100fe2000801089a */
[--C-:B------:R-:W-:Y:S01]  /*11440*/  FFMA.FTZ R161, R161, UR48, -R154.reuse ;  /* 0x00000030a1a17c23 */ /* 0x100fe2000801089a */
[--C-:B------:R-:W-:Y:S01]  /*11450*/  FFMA.FTZ R164, R164, UR48, -R154.reuse ;  /* 0x00000030a4a47c23 */ /* 0x100fe2000801089a */
[--C-:B------:R-:W-:Y:S01]  /*11460*/  FFMA.FTZ R165, R165, UR48, -R154.reuse ;  /* 0x00000030a5a57c23 */ /* 0x100fe2000801089a */
[--C-:B------:R-:W-:Y:S01]  /*11470*/  FFMA.FTZ R168, R168, UR48, -R154.reuse ;  /* 0x00000030a8a87c23 */ /* 0x100fe2000801089a */
[----:B------:R-:W4:Y:S01]  /*11480*/  MUFU.EX2 R152, R217 ;  /* 0x000000d900987308 */ /* 0x000f220000000800 */
[--C-:B------:R-:W-:Y:S01]  /*11490*/  FFMA.FTZ R169, R169, UR48, -R154.reuse ;  /* 0x00000030a9a97c23 */ /* 0x100fe2000801089a */
[--C-:B------:R-:W-:Y:S01]  /*114a0*/  FFMA.FTZ R172, R172, UR48, -R154.reuse ;  /* 0x00000030acac7c23 */ /* 0x100fe2000801089a */
[--C-:B------:R-:W-:Y:S01]  /*114b0*/  FFMA.FTZ R173, R173, UR48, -R154.reuse ;  /* 0x00000030adad7c23 */ /* 0x100fe2000801089a */
[--C-:B------:R-:W-:Y:S01]  /*114c0*/  FFMA.FTZ R177, R177, UR48, -R154.reuse ;  /* 0x00000030b1b17c23 */ /* 0x100fe2000801089a */
[--C-:B------:R-:W-:Y:S01]  /*114d0*/  FFMA.FTZ R180, R180, UR48, -R154.reuse ;  /* 0x00000030b4b47c23 */ /* 0x100fe2000801089a */
[--C-:B------:R-:W-:Y:S01]  /*114e0*/  FFMA.FTZ R181, R181, UR48, -R154.reuse ;  /* 0x00000030b5b57c23 */ /* 0x100fe2000801089a */
[--C-:B------:R-:W-:Y:S01]  /*114f0*/  FFMA.FTZ R184, R184, UR48, -R154.reuse ;  /* 0x00000030b8b87c23 */ /* 0x100fe2000801089a */
[----:B------:R-:W5:Y:S01]  /*11500*/  MUFU.EX2 R158, R158 ;  /* 0x0000009e009e7308 */ /* 0x000f620000000800 */
[--C-:B------:R-:W-:Y:S01]  /*11510*/  FFMA.FTZ R185, R185, UR48, -R154.reuse ;  /* 0x00000030b9b97c23 */ /* 0x100fe2000801089a */
[--C-:B------:R-:W-:Y:S01]  /*11520*/  FFMA.FTZ R188, R188, UR48, -R154.reuse ;  /* 0x00000030bcbc7c23 */ /* 0x100fe2000801089a */
[--C-:B------:R-:W-:Y:S01]  /*11530*/  FFMA.FTZ R189, R189, UR48, -R154.reuse ;  /* 0x00000030bdbd7c23 */ /* 0x100fe2000801089a */
[--C-:B------:R-:W-:Y:S01]  /*11540*/  FFMA.FTZ R192, R192, UR48, -R154.reuse ;  /* 0x00000030c0c07c23 */ /* 0x100fe2000801089a */
[----:B------:R-:W-:Y:S01]  /*11550*/  FFMA.FTZ R193, R193, UR48, -R154 ;  /* 0x00000030c1c17c23 */ /* 0x000fe2000801089a */
[----:B0-----:R-:W-:Y:S01]  /*11560*/  FMNMX.FTZ R166, R218, R166, !PT ;  /* 0x000000a6daa67209 */ /* 0x001fe20007810000 */
[----:B---3--:R-:W-:Y:S01]  /*11570*/  FMUL.FTZ R24, R24, R176 ;  /* 0x000000b018187220 */ /* 0x008fe20000410000 */
[----:B------:R0:W3:Y:S01]  /*11580*/  MUFU.EX2 R154, R155 ;  /* 0x0000009b009a7308 */ /* 0x0000e20000000800 */
[----:B----4-:R-:W-:Y:S01]  /*11590*/  FFMA.FTZ R8, R176, R8, R152 ;  /* 0x00000008b0087223 */ /* 0x010fe20000010098 */
[----:B------:R-:W-:Y:S01]  /*115a0*/  FMNMX.FTZ R166, R196, R166, !PT ;  /* 0x000000a6c4a67209 */ /* 0x000fe20007810000 */
[-C--:B------:R-:W-:Y:S01]  /*115b0*/  FMUL.FTZ R25, R25, R176.reuse ;  /* 0x000000b019197220 */ /* 0x080fe20000410000 */
[-C--:B------:R-:W-:Y:S01]  /*115c0*/  FMUL.FTZ R28, R28, R176.reuse ;  /* 0x000000b01c1c7220 */ /* 0x080fe20000410000 */
[-C--:B------:R-:W-:Y:S01]  /*115d0*/  FMUL.FTZ R29, R29, R176.reuse ;  /* 0x000000b01d1d7220 */ /* 0x080fe20000410000 */
[-C--:B------:R-:W-:Y:S01]  /*115e0*/  FMUL.FTZ R32, R32, R176.reuse ;  /* 0x000000b020207220 */ /* 0x080fe20000410000 */
[----:B------:R-:W-:Y:S01]  /*115f0*/  FMUL.FTZ R33, R33, R176 ;  /* 0x000000b021217220 */ /* 0x000fe20000410000 */
[----:B------:R4:W1:Y:S01]  /*11600*/  MUFU.EX2 R159, R153 ;  /* 0x00000099009f7308 */ /* 0x0008620000000800 */
[----:B-----5:R-:W-:Y:S01]  /*11610*/  FADD.FTZ R8, R158, R8 ;  /* 0x000000089e087221 */ /* 0x020fe20000010000 */
[----:B0-----:R-:W-:Y:S01]  /*11620*/  FMUL.FTZ R155, R178, UR40 ;  /* 0x00000028b29b7c20 */ /* 0x001fe20008410000 */
[----:B------:R-:W-:Y:S01]  /*11630*/  F2FP.F16.F32.PACK_AB R152, R158, R152 ;  /* 0x000000989e98723e */ /* 0x000fe200000000ff */
[----:B------:R-:W-:Y:S01]  /*11640*/  FMUL.FTZ R158, R179, UR40 ;  /* 0x00000028b39e7c20 */ /* 0x000fe20008410000 */
[-C--:B------:R-:W-:Y:S01]  /*11650*/  FMUL.FTZ R36, R36, R176.reuse ;  /* 0x000000b024247220 */ /* 0x080fe20000410000 */
[-C--:B------:R-:W-:Y:S01]  /*11660*/  FMUL.FTZ R37, R37, R176.reuse ;  /* 0x000000b025257220 */ /* 0x080fe20000410000 */
[-C--:B------:R-:W-:Y:S01]  /*11670*/  FMUL.FTZ R40, R40, R176.reuse ;  /* 0x000000b028287220 */ /* 0x080fe20000410000 */
[----:B------:R-:W0:Y:S01]  /*11680*/  MUFU.TANH R197, R197 ;  /* 0x000000c500c57308 */ /* 0x000e220000002400 */
[----:B----4-:R-:W-:Y:S01]  /*11690*/  FMUL.FTZ R153, R175, UR40 ;  /* 0x00000028af997c20 */ /* 0x010fe20008410000 */
[----:B---3--:R-:W-:Y:S01]  /*116a0*/  FADD.FTZ R8, R154, R8 ;  /* 0x000000089a087221 */ /* 0x008fe20000010000 */
[----:B------:R-:W-:Y:S01]  /*116b0*/  FMUL.FTZ R175, R194, UR40 ;  /* 0x00000028c2af7c20 */ /* 0x000fe20008410000 */
[-C--:B------:R-:W-:Y:S01]  /*116c0*/  FMUL.FTZ R41, R41, R176.reuse ;  /* 0x000000b029297220 */ /* 0x080fe20000410000 */
[-C--:B------:R-:W-:Y:S01]  /*116d0*/  FMUL.FTZ R44, R44, R176.reuse ;  /* 0x000000b02c2c7220 */ /* 0x080fe20000410000 */
[-C--:B------:R-:W-:Y:S01]  /*116e0*/  FMUL.FTZ R45, R45, R176.reuse ;  /* 0x000000b02d2d7220 */ /* 0x080fe20000410000 */
[----:B------:R-:W-:Y:S01]  /*116f0*/  FMUL.FTZ R48, R48, R176 ;  /* 0x000000b030307220 */ /* 0x000fe20000410000 */
[----:B------:R-:W3:Y:S01]  /*11700*/  MUFU.TANH R153, R153 ;  /* 0x0000009900997308 */ /* 0x000ee20000002400 */
[C---:B-1----:R-:W-:Y:S01]  /*11710*/  FADD.FTZ R8, R159.reuse, R8 ;  /* 0x000000089f087221 */ /* 0x042fe20000010000 */
[----:B------:R-:W-:Y:S01]  /*11720*/  F2FP.F16.F32.PACK_AB R154, R159, R154 ;  /* 0x0000009a9f9a723e */ /* 0x000fe200000000ff */
[----:B------:R-:W-:Y:S01]  /*11730*/  FMUL.FTZ R159, R182, UR40 ;  /* 0x00000028b69f7c20 */ /* 0x000fe20008410000 */
[----:B------:R-:W-:Y:S01]  /*11740*/  FMUL.FTZ R182, R191, UR40 ;  /* 0x00000028bfb67c20 */ /* 0x000fe20008410000 */
[-C--:B------:R-:W-:Y:S01]  /*11750*/  FMUL.FTZ R49, R49, R176.reuse ;  /* 0x000000b031317220 */ /* 0x080fe20000410000 */
[-C--:B------:R-:W-:Y:S01]  /*11760*/  FMUL.FTZ R52, R52, R176.reuse ;  /* 0x000000b034347220 */ /* 0x080fe20000410000 */
[----:B------:R-:W-:Y:S01]  /*11770*/  FMUL.FTZ R53, R53, R176 ;  /* 0x000000b035357220 */ /* 0x000fe20000410000 */
[----:B------:R-:W1:Y:S01]  /*11780*/  MUFU.TANH R155, R155 ;  /* 0x0000009b009b7308 */ /* 0x000e620000002400 */
        /* <DEDUP_REMOVED lines=8> */
[----:B---3--:R-:W-:Y:S01]  /*11810*/  FMNMX.FTZ R166, R153, R166, !PT ;  /* 0x000000a699a67209 */ /* 0x008fe20007810000 */
[-C--:B------:R-:W-:Y:S01]  /*11820*/  FMUL.FTZ R68, R68, R176.reuse ;  /* 0x000000b044447220 */ /* 0x080fe20000410000 */
[-C--:B------:R-:W-:Y:S01]  /*11830*/  FMUL.FTZ R69, R69, R176.reuse ;  /* 0x000000b045457220 */ /* 0x080fe20000410000 */
[-C--:B------:R-:W-:Y:S01]  /*11840*/  FMUL.FTZ R72, R72, R176.reuse ;  /* 0x000000b048487220 */ /* 0x080fe20000410000 */
[-C--:B------:R-:W-:Y:S01]  /*11850*/  FMUL.FTZ R73, R73, R176.reuse ;  /* 0x000000b049497220 */ /* 0x080fe20000410000 */
[-C--:B------:R-:W-:Y:S01]  /*11860*/  FMUL.FTZ R76, R76, R176.reuse ;  /* 0x000000b04c4c7220 */ /* 0x080fe20000410000 */
[----:B------:R-:W-:Y:S01]  /*11870*/  FMUL.FTZ R77, R77, R176 ;  /* 0x000000b04d4d7220 */ /* 0x000fe20000410000 */
[----:B------:R-:W3:Y:S01]  /*11880*/  MUFU.TANH R159, R159 ;  /* 0x0000009f009f7308 */ /* 0x000ee20000002400 */
[----:B-1----:R-:W-:Y:S01]  /*11890*/  FMNMX.FTZ R166, R155, R166, !PT ;  /* 0x000000a69ba67209 */ /* 0x002fe20007810000 */
[-C--:B------:R-:W-:Y:S01]  /*118a0*/  FMUL.FTZ R80, R80, R176.reuse ;  /* 0x000000b050507220 */ /* 0x080fe20000410000 */
[-C--:B------:R-:W-:Y:S01]  /*118b0*/  FMUL.FTZ R81, R81, R176.reuse ;  /* 0x000000b051517220 */ /* 0x080fe20000410000 */
[-C--:B------:R-:W-:Y:S01]  /*118c0*/  FMUL.FTZ R84, R84, R176.reuse ;  /* 0x000000b054547220 */ /* 0x080fe20000410000 */
[-C--:B------:R-:W-:Y:S01]  /*118d0*/  FMUL.FTZ R85, R85, R176.reuse ;  /* 0x000000b055557220 */ /* 0x080fe20000410000 */
[-C--:B------:R-:W-:Y:S01]  /*118e0*/  FMUL.FTZ R88, R88, R176.reuse ;  /* 0x000000b058587220 */ /* 0x080fe20000410000 */
[----:B------:R-:W-:Y:S01]  /*118f0*/  FMUL.FTZ R89, R89, R176 ;  /* 0x000000b059597220 */ /* 0x000fe20000410000 */
[----:B------:R1:W4:Y:S01]  /*11900*/  MUFU.TANH R162, R183 ;  /* 0x000000b700a27308 */ /* 0x0003220000002400 */
[----:B0-----:R-:W-:Y:S01]  /*11910*/  FMNMX.FTZ R166, R158, R166, !PT ;  /* 0x000000a69ea67209 */ /* 0x001fe20007810000 */
[-C--:B------:R-:W-:Y:S01]  /*11920*/  FMUL.FTZ R92, R92, R176.reuse ;  /* 0x000000b05c5c7220 */ /* 0x080fe20000410000 */
[-C--:B------:R-:W-:Y:S01]  /*11930*/  FMUL.FTZ R93, R93, R176.reuse ;  /* 0x000000b05d5d7220 */ /* 0x080fe20000410000 */
[-C--:B------:R-:W-:Y:S01]  /*11940*/  FMUL.FTZ R96, R96, R176.reuse ;  /* 0x000000b060607220 */ /* 0x080fe20000410000 */
[-C--:B------:R-:W-:Y:S01]  /*11950*/  FMUL.FTZ R97, R97, R176.reuse ;  /* 0x000000b061617220 */ /* 0x080fe20000410000 */
[-C--:B------:R-:W-:Y:S01]  /*11960*/  FMUL.FTZ R100, R100, R176.reuse ;  /* 0x000000b064647220 */ /* 0x080fe20000410000 */
[----:B------:R-:W-:Y:S01]  /*11970*/  FMUL.FTZ R101, R101, R176 ;  /* 0x000000b065657220 */ /* 0x000fe20000410000 */
[----:B------:R0:W5:Y:S01]  /*11980*/  MUFU.TANH R163, R186 ;  /* 0x000000ba00a37308 */ /* 0x0001620000002400 */
[----:B-1----:R-:W-:Y:S01]  /*11990*/  FMUL.FTZ R183, R190, UR40 ;  /* 0x00000028beb77c20 */ /* 0x002fe20008410000 */
[----:B---3--:R-:W-:Y:S01]  /*119a0*/  FMNMX.FTZ R167, R159, R166, !PT ;  /* 0x000000a69fa77209 */ /* 0x008fe20007810000 */
[-C--:B------:R-:W-:Y:S01]  /*119b0*/  FMUL.FTZ R104, R104, R176.reuse ;  /* 0x000000b068687220 */ /* 0x080fe20000410000 */
[-C--:B------:R-:W-:Y:S01]  /*119c0*/  FMUL.FTZ R105, R105, R176.reuse ;  /* 0x000000b069697220 */ /* 0x080fe20000410000 */
[-C--:B------:R-:W-:Y:S01]  /*119d0*/  FMUL.FTZ R108, R108, R176.reuse ;  /* 0x000000b06c6c7220 */ /* 0x080fe20000410000 */
[-C--:B------:R-:W-:Y:S01]  /*119e0*/  FMUL.FTZ R109, R109, R176.reuse ;  /* 0x000000b06d6d7220 */ /* 0x080fe20000410000 */
[-C--:B------:R-:W-:Y:S01]  /*119f0*/  FMUL.FTZ R112, R112, R176.reuse ;  /* 0x000000b070707220 */ /* 0x080fe20000410000 */
[----:B------:R-:W-:Y:S01]  /*11a00*/  MUFU.TANH R183, R183 ;  /* 0x000000b700b77308 */ /* 0x000fe20000002400 */
[----:B0-----:R-:W-:Y:S01]  /*11a10*/  FMUL.FTZ R186, R187, UR40 ;  /* 0x00000028bbba7c20 */ /* 0x001fe20008410000 */
[----:B----4-:R-:W-:Y:S01]  /*11a20*/  FMNMX.FTZ R167, R162, R167, !PT ;  /* 0x000000a7a2a77209 */ /* 0x010fe20007810000 */
[-C--:B------:R-:W-:Y:S01]  /*11a30*/  FMUL.FTZ R113, R113, R176.reuse ;  /* 0x000000b071717220 */ /* 0x080fe20000410000 */
[-C--:B------:R-:W-:Y:S01]  /*11a40*/  FMUL.FTZ R116, R116, R176.reuse ;  /* 0x000000b074747220 */ /* 0x080fe20000410000 */
[-C--:B------:R-:W-:Y:S01]  /*11a50*/  FMUL.FTZ R117, R117, R176.reuse ;  /* 0x000000b075757220 */ /* 0x080fe20000410000 */
[-C--:B------:R-:W-:Y:S01]  /*11a60*/  FMUL.FTZ R120, R120, R176.reuse ;  /* 0x000000b078787220 */ /* 0x080fe20000410000 */
[-C--:B------:R-:W-:Y:S01]  /*11a70*/  FMUL.FTZ R121, R121, R176.reuse ;  /* 0x000000b079797220 */ /* 0x080fe20000410000 */
[----:B------:R-:W0:Y:S01]  /*11a80*/  MUFU.TANH R186, R186 ;  /* 0x000000ba00ba7308 */ /* 0x000e220000002400 */
[----:B-----5:R-:W-:Y:S01]  /*11a90*/  FMNMX.FTZ R167, R163, R167, !PT ;  /* 0x000000a7a3a77209 */ /* 0x020fe20007810000 */
[-C--:B------:R-:W-:Y:S01]  /*11aa0*/  FMUL.FTZ R124, R124, R176.reuse ;  /* 0x000000b07c7c7220 */ /* 0x080fe20000410000 */
[-C--:B------:R-:W-:Y:S01]  /*11ab0*/  FMUL.FTZ R125, R125, R176.reuse ;  /* 0x000000b07d7d7220 */ /* 0x080fe20000410000 */
[-C--:B------:R-:W-:Y:S01]  /*11ac0*/  FMUL.FTZ R128, R128, R176.reuse ;  /* 0x000000b080807220 */ /* 0x080fe20000410000 */
[-C--:B------:R-:W-:Y:S01]  /*11ad0*/  FMUL.FTZ R129, R129, R176.reuse ;  /* 0x000000b081817220 */ /* 0x080fe20000410000 */
[-C--:B------:R-:W-:Y:S01]  /*11ae0*/  FMUL.FTZ R132, R132, R176.reuse ;  /* 0x000000b084847220 */ /* 0x080fe20000410000 */
[-C--:B------:R-:W-:Y:S01]  /*11af0*/  FMUL.FTZ R133, R133, R176.reuse ;  /* 0x000000b085857220 */ /* 0x080fe20000410000 */
[----:B------:R-:W1:Y:S01]  /*11b00*/  MUFU.TANH R182, R182 ;  /* 0x000000b600b67308 */ /* 0x000e620000002400 */
[-C--:B------:R-:W-:Y:S01]  /*11b10*/  FMUL.FTZ R136, R136, R176.reuse ;  /* 0x000000b088887220 */ /* 0x080fe20000410000 */
[-C--:B------:R-:W-:Y:S01]  /*11b20*/  FMUL.FTZ R137, R137, R176.reuse ;  /* 0x000000b089897220 */ /* 0x080fe20000410000 */
[-C--:B------:R-:W-:Y:S01]  /*11b30*/  FMUL.FTZ R140, R140, R176.reuse ;  /* 0x000000b08c8c7220 */ /* 0x080fe20000410000 */
[-C--:B------:R-:W-:Y:S01]  /*11b40*/  FMUL.FTZ R141, R141, R176.reuse ;  /* 0x000000b08d8d7220 */ /* 0x080fe20000410000 */
[-C--:B------:R-:W-:Y:S01]  /*11b50*/  FMUL.FTZ R144, R144, R176.reuse ;  /* 0x000000b090907220 */ /* 0x080fe20000410000 */
[-C--:B------:R-:W-:Y:S01]  /*11b60*/  FMUL.FTZ R145, R145, R176.reuse ;  /* 0x000000b091917220 */ /* 0x080fe20000410000 */
[-C--:B------:R-:W-:Y:S01]  /*11b70*/  FMUL.FTZ R148, R148, R176.reuse ;  /* 0x000000b094947220 */ /* 0x080fe20000410000 */
[----:B------:R-:W3:Y:S01]  /*11b80*/  MUFU.TANH R175, R175 ;  /* 0x000000af00af7308 */ /* 0x000ee20000002400 */
[----:B0-----:R-:W-:Y:S01]  /*11b90*/  FMNMX.FTZ R167, R186, R167, !PT ;  /* 0x000000a7baa77209 */ /* 0x001fe20007810000 */
[----:B------:R-:W-:-:S03]  /*11ba0*/  FMUL.FTZ R149, R149, R176 ;  /* 0x000000b095957220 */ /* 0x000fc60000410000 */
[----:B------:R-:W-:-:S03]  /*11bb0*/  FMNMX.FTZ R167, R183, R167, !PT ;  /* 0x000000a7b7a77209 */ /* 0x000fc60007810000 */
[----:B------:R-:W0:Y:S01]  /*11bc0*/  MUFU.TANH R166, R195 ;  /* 0x000000c300a67308 */ /* 0x000e220000002400 */
[----:B-1----:R-:W-:-:S07]  /*11bd0*/  FMNMX.FTZ R167, R182, R167, !PT ;  /* 0x000000a7b6a77209 */ /* 0x002fce0007810000 */
[----:B------:R-:W1:Y:S01]  /*11be0*/  MUFU.TANH R171, R171 ;  /* 0x000000ab00ab7308 */ /* 0x000e620000002400 */
[----:B---3--:R-:W-:-:S07]  /*11bf0*/  FMNMX.FTZ R167, R175, R167, !PT ;  /* 0x000000a7afa77209 */ /* 0x008fce0007810000 */
[----:B------:R-:W3:Y:S01]  /*11c00*/  MUFU.TANH R174, R174 ;  /* 0x000000ae00ae7308 */ /* 0x000ee20000002400 */
[----:B0-----:R-:W-:-:S07]  /*11c10*/  FMNMX.FTZ R167, R166, R167, !PT ;  /* 0x000000a7a6a77209 */ /* 0x001fce0007810000 */
[----:B------:R-:W-:Y:S01]  /*11c20*/  MUFU.EX2 R170, R160 ;  /* 0x000000a000aa7308 */ /* 0x000fe20000000800 */
[----:B-1----:R-:W-:-:S07]  /*11c30*/  FMNMX.FTZ R167, R171, R167, !PT ;  /* 0x000000a7aba77209 */ /* 0x002fce0007810000 */
[----:B------:R-:W-:Y:S01]  /*11c40*/  MUFU.EX2 R160, R164 ;  /* 0x000000a400a07308 */ /* 0x000fe20000000800 */
[----:B---3--:R-:W-:-:S05]  /*11c50*/  FMNMX.FTZ R178, R174, R167, !PT ;  /* 0x000000a7aeb27209 */ /* 0x008fca0007810000 */
[----:B------:R-:W0:Y:S02]  /*11c60*/  SHFL.BFLY PT, R167, R178, 0x2, 0x1f ;  /* 0x0c401f00b2a77f89 */ /* 0x000e2400000e0000 */
[----:B------:R-:W-:Y:S08]  /*11c70*/  MUFU.EX2 R164, R172 ;  /* 0x000000ac00a47308 */ /* 0x000ff00000000800 */
[----:B------:R-:W-:Y:S08]  /*11c80*/  MUFU.EX2 R172, R177 ;  /* 0x000000b100ac7308 */ /* 0x000ff00000000800 */
[----:B------:R-:W1:Y:S01]  /*11c90*/  MUFU.EX2 R156, R156 ;  /* 0x0000009c009c7308 */ /* 0x000e620000000800 */
[----:B0-----:R-:W-:-:S07]  /*11ca0*/  FMNMX.FTZ R178, R178, R167, !PT ;  /* 0x000000a7b2b27209 */ /* 0x001fce0007810000 */
[----:B------:R-:W-:Y:S01]  /*11cb0*/  MUFU.EX2 R167, R7 ;  /* 0x0000000700a77308 */ /* 0x000fe20000000800 */
[----:B------:R-:W0:Y:S07]  /*11cc0*/  SHFL.BFLY PT, R179, R178, 0x1, 0x1f ;  /* 0x0c201f00b2b37f89 */ /* 0x000e2e00000e0000 */
[----:B------:R-:W3:Y:S01]  /*11cd0*/  MUFU.EX2 R157, R157 ;  /* 0x0000009d009d7308 */ /* 0x000ee20000000800 */
[----:B-1----:R-:W-:-:S07]  /*11ce0*/  FADD.FTZ R8, R156, R8 ;  /* 0x000000089c087221 */ /* 0x002fce0000010000 */
[----:B------:R-:W1:Y:S08]  /*11cf0*/  MUFU.EX2 R161, R161 ;  /* 0x000000a100a17308 */ /* 0x000e700000000800 */
[----:B------:R-:W4:Y:S01]  /*11d00*/  MUFU.EX2 R165, R165 ;  /* 0x000000a500a57308 */ /* 0x000f220000000800 */
[C---:B---3--:R-:W-:Y:S01]  /*11d10*/  FADD.FTZ R8, R157.reuse, R8 ;  /* 0x000000089d087221 */ /* 0x048fe20000010000 */
[----:B------:R-:W-:-:S02]  /*11d20*/  F2FP.F16.F32.PACK_AB R156, R157, R156 ;  /* 0x0000009c9d9c723e */ /* 0x000fc400000000ff */
[----:B0-----:R-:W-:Y:S01]  /*11d30*/  FMNMX.FTZ R7, R178, R179, !PT ;  /* 0x000000b3b2077209 */ /* 0x001fe20007810000 */
[----:B------:R-:W-:-:S03]  /*11d40*/  FADD.FTZ R8, R170, R8 ;  /* 0x00000008aa087221 */ /* 0x000fc60000010000 */
[----:B------:R-:W0:Y:S01]  /*11d50*/  MUFU.EX2 R168, R168 ;  /* 0x000000a800a87308 */ /* 0x000e220000000800 */
[C---:B------:R-:W-:Y:S01]  /*11d60*/  FADD.FTZ R177, -R7.reuse, R215 ;  /* 0x000000d707b17221 */ /* 0x040fe20000010100 */
[----:B------:R-:W-:Y:S01]  /*11d70*/  FMUL.FTZ R179, R7, UR48 ;  /* 0x0000003007b37c20 */ /* 0x000fe20008410000 */
[----:B-1----:R-:W-:Y:S02]  /*11d80*/  FADD.FTZ R8, R161, R8 ;  /* 0x00000008a1087221 */ /* 0x002fe40000010000 */
        /* <DEDUP_REMOVED lines=18> */
[----:B------:R-:W-:Y:S01]  /*11eb0*/  FADD.FTZ R8, R160, R8 ;  /* 0x00000008a0087221 */ /* 0x000fe20000010000 */
[C---:B----4-:R-:W-:Y:S01]  /*11ec0*/  F2FP.F16.F32.PACK_AB R160, R165.reuse, R160 ;  /* 0x000000a0a5a0723e */ /* 0x050fe200000000ff */
[--C-:B------:R-:W-:Y:S01]  /*11ed0*/  FFMA.FTZ R162, R162, UR48, -R179.reuse ;  /* 0x00000030a2a27c23 */ /* 0x100fe200080108b3 */
[----:B------:R-:W3:Y:S01]  /*11ee0*/  MUFU.EX2 R220, R220 ;  /* 0x000000dc00dc7308 */ /* 0x000ee20000000800 */
[----:B------:R-:W-:Y:S01]  /*11ef0*/  FADD.FTZ R8, R165, R8 ;  /* 0x00000008a5087221 */ /* 0x000fe20000010000 */
[----:B------:R-:W-:Y:S01]  /*11f00*/  FFMA.FTZ R178, R166, UR48, -R179 ;  /* 0x00000030a6b27c23 */ /* 0x000fe200080108b3 */
[----:B------:R-:W-:-:S02]  /*11f10*/  VIADD R158, R0, 0x22840 ;  /* 0x00022840009e7836 */ /* 0x000fc40000000000 */
[--C-:B------:R-:W-:Y:S01]  /*11f20*/  FFMA.FTZ R163, R163, UR48, -R179.reuse ;  /* 0x00000030a3a37c23 */ /* 0x100fe200080108b3 */
[----:B0-----:R-:W-:Y:S01]  /*11f30*/  FADD.FTZ R165, R168, R8 ;  /* 0x00000008a8a57221 */ /* 0x001fe20000010000 */
[----:B------:R-:W-:Y:S02]  /*11f40*/  IMAD.U32 R166, RZ, RZ, UR47 ;  /* 0x0000002fffa67e24 */ /* 0x000fe4000f8e00ff */
[----:B------:R-:W-:Y:S01]  /*11f50*/  FFMA.FTZ R186, R186, UR48, -R179 ;  /* 0x00000030baba7c23 */ /* 0x000fe200080108b3 */
[----:B------:R-:W0:Y:S01]  /*11f60*/  MUFU.EX2 R155, R187 ;  /* 0x000000bb009b7308 */ /* 0x000e220000000800 */
[----:B-1----:R-:W-:Y:S01]  /*11f70*/  FFMA.FTZ R3, R177, R3, R153 ;  /* 0x00000003b1037223 */ /* 0x002fe20000010099 */
[--C-:B------:R-:W-:Y:S01]  /*11f80*/  FFMA.FTZ R183, R183, UR48, -R179.reuse ;  /* 0x00000030b7b77c23 */ /* 0x100fe200080108b3 */
[----:B------:R-:W-:Y:S01]  /*11f90*/  PRMT R158, R166, 0x654, R158 ;  /* 0x00000654a69e7816 */ /* 0x000fe2000000009e */
[--C-:B------:R-:W-:Y:S01]  /*11fa0*/  FFMA.FTZ R182, R182, UR48, -R179.reuse ;  /* 0x00000030b6b67c23 */ /* 0x100fe200080108b3 */
[--C-:B------:R-:W-:Y:S01]  /*11fb0*/  FFMA.FTZ R175, R175, UR48, -R179.reuse ;  /* 0x00000030afaf7c23 */ /* 0x100fe200080108b3 */
[----:B------:R-:W-:Y:S01]  /*11fc0*/  FFMA.FTZ R171, R171, UR48, -R179 ;  /* 0x00000030abab7c23 */ /* 0x000fe200080108b3 */
[----:B------:R1:W-:Y:S01]  /*11fd0*/  SYNCS.ARRIVE.TRANS64.RED.A1T0 RZ, [R158+URZ], RZ ;  /* 0x000000ff9eff79a7 */ /* 0x0003e2000810043f */
[----:B------:R-:W4:Y:S01]  /*11fe0*/  MUFU.EX2 R198, R198 ;  /* 0x000000c600c67308 */ /* 0x000f220000000800 */
[----:B---3--:R-:W-:Y:S01]  /*11ff0*/  FADD.FTZ R3, R220, R3 ;  /* 0x00000003dc037221 */ /* 0x008fe20000010000 */
[----:B------:R-:W-:Y:S01]  /*12000*/  FFMA.FTZ R179, R174, UR48, -R179 ;  /* 0x00000030aeb37c23 */ /* 0x000fe200080108b3 */
[----:B------:R-:W-:Y:S01]  /*12010*/  F2FP.F16.F32.PACK_AB R153, R220, R153 ;  /* 0x00000099dc99723e */ /* 0x000fe200000000ff */
[-C--:B------:R-:W-:Y:S01]  /*12020*/  FMUL.FTZ R26, R26, R177.reuse ;  /* 0x000000b11a1a7220 */ /* 0x080fe20000410000 */
[-C--:B------:R-:W-:Y:S01]  /*12030*/  FMUL.FTZ R27, R27, R177.reuse ;  /* 0x000000b11b1b7220 */ /* 0x080fe20000410000 */
[-C--:B------:R-:W-:Y:S01]  /*12040*/  FMUL.FTZ R30, R30, R177.reuse ;  /* 0x000000b11e1e7220 */ /* 0x080fe20000410000 */
[----:B-1----:R-:W-:Y:S01]  /*12050*/  F2FP.F16.F32.PACK_AB R158, R161, R170 ;  /* 0x000000aaa19e723e */ /* 0x002fe200000000ff */
[----:B------:R-:W1:Y:S01]  /*12060*/  MUFU.EX2 R199, R199 ;  /* 0x000000c700c77308 */ /* 0x000e620000000800 */
        /* <DEDUP_REMOVED lines=8> */
[C---:B----4-:R-:W-:Y:S01]  /*120f0*/  FADD.FTZ R3, R198.reuse, R3 ;  /* 0x00000003c6037221 */ /* 0x050fe20000010000 */
[----:B------:R-:W-:Y:S01]  /*12100*/  F2FP.F16.F32.PACK_AB R155, R198, R155 ;  /* 0x0000009bc69b723e */ /* 0x000fe200000000ff */
[-C--:B------:R-:W-:Y:S01]  /*12110*/  FMUL.FTZ R43, R43, R177.reuse ;  /* 0x000000b12b2b7220 */ /* 0x080fe20000410000 */
[-C--:B------:R-:W-:Y:S01]  /*12120*/  FMUL.FTZ R46, R46, R177.reuse ;  /* 0x000000b12e2e7220 */ /* 0x080fe20000410000 */
[-C--:B------:R-:W-:Y:S01]  /*12130*/  FMUL.FTZ R47, R47, R177.reuse ;  /* 0x000000b12f2f7220 */ /* 0x080fe20000410000 */
[-C--:B------:R-:W-:Y:S01]  /*12140*/  FMUL.FTZ R50, R50, R177.reuse ;  /* 0x000000b132327220 */ /* 0x080fe20000410000 */
[-C--:B------:R-:W-:Y:S01]  /*12150*/  FMUL.FTZ R51, R51, R177.reuse ;  /* 0x000000b133337220 */ /* 0x080fe20000410000 */
[----:B------:R-:W3:Y:S01]  /*12160*/  MUFU.EX2 R159, R216 ;  /* 0x000000d8009f7308 */ /* 0x000ee20000000800 */
[----:B-1----:R-:W-:Y:S01]  /*12170*/  FADD.FTZ R3, R199, R3 ;  /* 0x00000003c7037221 */ /* 0x002fe20000010000 */
[-C--:B------:R-:W-:Y:S01]  /*12180*/  FMUL.FTZ R54, R54, R177.reuse ;  /* 0x000000b136367220 */ /* 0x080fe20000410000 */
        /* <DEDUP_REMOVED lines=70> */
[----:B-1----:R-:W-:-:S07]  /*125f0*/  FADD.FTZ R3, R195, R3 ;  /* 0x00000003c3037221 */ /* 0x002fce0000010000 */
[----:B------:R-:W1:Y:S01]  /*12600*/  MUFU.EX2 R197, R197 ;  /* 0x000000c500c57308 */ /* 0x000e620000000800 */
[C---:B0-----:R-:W-:Y:S01]  /*12610*/  FADD.FTZ R166, R173.reuse, R166 ;  /* 0x000000a6ada67221 */ /* 0x041fe20000010000 */
[----:B------:R-:W-:-:S06]  /*12620*/  F2FP.F16.F32.PACK_AB R164, R173, R164 ;  /* 0x000000a4ada4723e */ /* 0x000fcc00000000ff */
[----:B------:R0:W4:Y:S01]  /*12630*/  MUFU.EX2 R8, R162 ;  /* 0x000000a200087308 */ /* 0x0001220000000800 */
[----:B---3--:R-:W-:-:S07]  /*12640*/  F2FP.F16.F32.PACK_AB R165, R196, R195 ;  /* 0x000000c3c4a5723e */ /* 0x008fce00000000ff */
[----:B------:R-:W3:Y:S01]  /*12650*/  MUFU.EX2 R180, R180 ;  /* 0x000000b400b47308 */ /* 0x000ee20000000800 */
[----:B0-----:R-:W-:Y:S01]  /*12660*/  F2FP.F16.F32.PACK_AB R162, R169, R168 ;  /* 0x000000a8a9a2723e */ /* 0x001fe200000000ff */
[----:B------:R-:W-:Y:S01]  /*12670*/  FADD.FTZ R168, R196, R3 ;  /* 0x00000003c4a87221 */ /* 0x000fe20000010000 */
[----:B------:R-:W-:Y:S01]  /*12680*/  FADD.FTZ R3, R167, R166 ;  /* 0x000000a6a7037221 */ /* 0x000fe20000010000 */
[C---:B------:R-:W-:Y:S02]  /*12690*/  F2FP.F16.F32.PACK_AB R166, R172.reuse, R167 ;  /* 0x000000a7aca6723e */ /* 0x040fe400000000ff */
[----:B-1----:R-:W-:Y:S01]  /*126a0*/  FADD.FTZ R167, R197, R168 ;  /* 0x000000a8c5a77221 */ /* 0x002fe20000010000 */
[----:B------:R-:W-:Y:S01]  /*126b0*/  FADD.FTZ R3, R172, R3 ;  /* 0x00000003ac037221 */ /* 0x000fe20000010000 */
[----:B------:R0:W1:Y:S02]  /*126c0*/  MUFU.EX2 R169, R163 ;  /* 0x000000a300a97308 */ /* 0x0000640000000800 */
[C---:B----4-:R-:W-:Y:S01]  /*126d0*/  FADD.FTZ R170, R8.reuse, R167 ;  /* 0x000000a708aa7221 */ /* 0x050fe20000010000 */
[----:B------:R-:W-:-:S05]  /*126e0*/  F2FP.F16.F32.PACK_AB R167, R8, R197 ;  /* 0x000000c508a7723e */ /* 0x000fca00000000ff */
[----:B------:R-:W4:Y:S01]  /*126f0*/  MUFU.EX2 R181, R181 ;  /* 0x000000b500b57308 */ /* 0x000f220000000800 */
[----:B---3--:R-:W-:Y:S01]  /*12700*/  FADD.FTZ R8, R180, R3 ;  /* 0x00000003b4087221 */ /* 0x008fe20000010000 */
[----:B0-----:R-:W-:-:S06]  /*12710*/  F2FP.F16.F32.PACK_AB R163, R194, R191 ;  /* 0x000000bfc2a3723e */ /* 0x001fcc00000000ff */
[----:B------:R-:W0:Y:S01]  /*12720*/  MUFU.EX2 R186, R186 ;  /* 0x000000ba00ba7308 */ /* 0x000e220000000800 */
[----:B-1----:R-:W-:-:S07]  /*12730*/  FADD.FTZ R3, R169, R170 ;  /* 0x000000aaa9037221 */ /* 0x002fce0000010000 */
[----:B------:R-:W1:Y:S01]  /*12740*/  MUFU.EX2 R183, R183 ;  /* 0x000000b700b77308 */ /* 0x000e620000000800 */
[C---:B----4-:R-:W-:Y:S01]  /*12750*/  FADD.FTZ R187, R181.reuse, R8 ;  /* 0x00000008b5bb7221 */ /* 0x050fe20000010000 */
[----:B------:R-:W-:-:S06]  /*12760*/  F2FP.F16.F32.PACK_AB R168, R181, R180 ;  /* 0x000000b4b5a8723e */ /* 0x000fcc00000000ff */
[----:B------:R-:W3:Y:S01]  /*12770*/  MUFU.EX2 R184, R184 ;  /* 0x000000b800b87308 */ /* 0x000ee20000000800 */
[C---:B0-----:R-:W-:Y:S01]  /*12780*/  FADD.FTZ R8, R186.reuse, R3 ;  /* 0x00000003ba087221 */ /* 0x041fe20000010000 */
[----:B------:R-:W-:-:S06]  /*12790*/  F2FP.F16.F32.PACK_AB R169, R186, R169 ;  /* 0x000000a9baa9723e */ /* 0x000fcc00000000ff */
[----:B------:R-:W0:Y:S01]  /*127a0*/  MUFU.EX2 R182, R182 ;  /* 0x000000b600b67308 */ /* 0x000e220000000800 */
[----:B-1----:R-:W-:-:S07]  /*127b0*/  FADD.FTZ R3, R183, R8 ;  /* 0x00000008b7037221 */ /* 0x002fce0000010000 */
[----:B------:R-:W1:Y:S01]  /*127c0*/  MUFU.EX2 R185, R185 ;  /* 0x000000b900b97308 */ /* 0x000e620000000800 */
[----:B---3--:R-:W-:-:S07]  /*127d0*/  FADD.FTZ R170, R184, R187 ;  /* 0x000000bbb8aa7221 */ /* 0x008fce0000010000 */
[----:B------:R-:W3:Y:S01]  /*127e0*/  MUFU.EX2 R173, R175 ;  /* 0x000000af00ad7308 */ /* 0x000ee20000000800 */
[----:B0-----:R-:W-:-:S07]  /*127f0*/  FADD.FTZ R8, R182, R3 ;  /* 0x00000003b6087221 */ /* 0x001fce0000010000 */
[----:B------:R-:W0:Y:S01]  /*12800*/  MUFU.EX2 R188, R188 ;  /* 0x000000bc00bc7308 */ /* 0x000e220000000800 */
[----:B-1----:R-:W-:-:S07]  /*12810*/  FADD.FTZ R181, R185, R170 ;  /* 0x000000aab9b57221 */ /* 0x002fce0000010000 */
[----:B------:R-:W1:Y:S01]  /*12820*/  MUFU.EX2 R178, R178 ;  /* 0x000000b200b27308 */ /* 0x000e620000000800 */
[----:B---3--:R-:W-:-:S07]  /*12830*/  FADD.FTZ R3, R173, R8 ;  /* 0x00000008ad037221 */ /* 0x008fce0000010000 */
[----:B------:R-:W3:Y:S01]  /*12840*/  MUFU.EX2 R189, R189 ;  /* 0x000000bd00bd7308 */ /* 0x000ee20000000800 */
[----:B0-----:R-:W-:-:S07]  /*12850*/  FADD.FTZ R170, R188, R181 ;  /* 0x000000b5bcaa7221 */ /* 0x001fce0000010000 */
[----:B------:R0:W4:Y:S01]  /*12860*/  MUFU.EX2 R180, R171 ;  /* 0x000000ab00b47308 */ /* 0x0001220000000800 */
[C---:B-1----:R-:W-:Y:S01]  /*12870*/  FADD.FTZ R3, R178.reuse, R3 ;  /* 0x00000003b2037221 */ /* 0x042fe20000010000 */
[----:B------:R-:W-:-:S06]  /*12880*/  F2FP.F16.F32.PACK_AB R173, R178, R173 ;  /* 0x000000adb2ad723e */ /* 0x000fcc00000000ff */
[----:B------:R-:W1:Y:S01]  /*12890*/  MUFU.EX2 R174, R192 ;  /* 0x000000c000ae7308 */ /* 0x000e620000000800 */
[----:B---3--:R-:W-:Y:S01]  /*128a0*/  FADD.FTZ R181, R189, R170 ;  /* 0x000000aabdb57221 */ /* 0x008fe20000010000 */
[----:B0-----:R-:W-:Y:S02]  /*128b0*/  F2FP.F16.F32.PACK_AB R171, R182, R183 ;  /* 0x000000b7b6ab723e */ /* 0x001fe400000000ff */
[----:B------:R-:W-:Y:S02]  /*128c0*/  F2FP.F16.F32.PACK_AB R170, R185, R184 ;  /* 0x000000b8b9aa723e */ /* 0x000fe400000000ff */
[----:B------:R-:W-:Y:S02]  /*128d0*/  F2FP.F16.F32.PACK_AB R172, R189, R188 ;  /* 0x000000bcbdac723e */ /* 0x000fe400000000ff */
[----:B------:R-:W0:Y:S01]  /*128e0*/  MUFU.EX2 R175, R179 ;  /* 0x000000b300af7308 */ /* 0x000e220000000800 */
[----:B----4-:R-:W-:-:S07]  /*128f0*/  FADD.FTZ R182, R180, R3 ;  /* 0x00000003b4b67221 */ /* 0x010fce0000010000 */
[----:B------:R-:W3:Y:S01]  /*12900*/  MUFU.EX2 R193, R193 ;  /* 0x000000c100c17308 */ /* 0x000ee20000000800 */
[----:B-1----:R-:W-:Y:S01]  /*12910*/  FADD.FTZ R8, R174, R181 ;  /* 0x000000b5ae087221 */ /* 0x002fe20000010000 */
[C---:B0-----:R-:W-:Y:S01]  /*12920*/  FADD.FTZ R3, R175.reuse, R182 ;  /* 0x000000b6af037221 */ /* 0x041fe20000010000 */
[----:B------:R-:W-:Y:S02]  /*12930*/  F2FP.F16.F32.PACK_AB R175, R175, R180 ;  /* 0x000000b4afaf723e */ /* 0x000fe400000000ff */
[C---:B---3--:R-:W-:Y:S01]  /*12940*/  FADD.FTZ R8, R193.reuse, R8 ;  /* 0x00000008c1087221 */ /* 0x048fe20000010000 */
[----:B------:R-:W-:Y:S01]  /*12950*/  F2FP.F16.F32.PACK_AB R174, R193, R174 ;  /* 0x000000aec1ae723e */ /* 0x000fe200000000ff */
[----:B------:R-:W-:Y:S06]  /*12960*/  @!P2 BRA `(.L_x_3000) ;  /* 0x000000000004a947 */ /* 0x000fec0003800000 */
[----:B------:R-:W-:Y:S01]  /*12970*/  BPT.TRAP 0x1 ;  /* 0x000000040000795c */ /* 0x000fe20000300000 */
.L_x_3000:
[----:B------:R0:W1:Y:S01]  /*12980*/  SYNCS.PHASECHK.TRANS64.TRYWAIT P1, [R0+URZ+0x22850], R20 ;  /* 0x02285014000075a7 */ /* 0x000062000802017f */
[----:B------:R-:W-:Y:S05]  /*12990*/  @!P2 BRA `(.L_x_3001) ;  /* 0x000000000004a947 */ /* 0x000fea0003800000 */
[----:B------:R-:W-:Y:S01]  /*129a0*/  BPT.TRAP 0x1 ;  /* 0x000000040000795c */ /* 0x000fe20000300000 */
.L_x_3001:
[----:B------:R-:W-:Y:S01]  /*129b0*/  IMAD.MOV.U32 R177, RZ, RZ, 0xc00 ;  /* 0x00000c00ffb17424 */ /* 0x000fe200078e00ff */
[----:B------:R-:W-:Y:S03]  /*129c0*/  BSSY B0, `(.L_x_3002) ;  /* 0x0000005000007945 */ /* 0x000fe60003800000 */
[----:B------:R-:W-:Y:S01]  /*129d0*/  IMAD R176, R2, R177, UR49 ;  /* 0x0000003102b07e24 */ /* 0x000fe2000f8e02b1 */
[----:B-1----:R-:W-:Y:S06]  /*129e0*/  @P1 BRA `(.L_x_3003) ;  /* 0x0000000000081947 */ /* 0x002fec0003800000 */
[----:B------:R-:W1:Y:S02]  /*129f0*/  SYNCS.PHASECHK.TRANS64.TRYWAIT P1, [R0+URZ+0x22850], R20 ;  /* 0x02285014000075a7 */ /* 0x000e64000802017f */
[----:B-1----:R-:W-:Y:S05]  /*12a00*/  @!P1 BRA `(.L_x_3004) ;  /* 0x000000fc006c9947 */ /* 0x002fea0003800000 */
.L_x_3003:
[----:B------:R-:W-:Y:S05]  /*12a10*/  BSYNC B0 ;  /* 0x0000000000007941 */ /* 0x000fea0003800000 */
.L_x_3002:
[----:B------:R-:W3:Y:S01]  /*12a20*/  S2R R178, SR_TID.X ;  /* 0x0000000000b27919 */ /* 0x000ee20000002100 */
[----:B------:R-:W-:Y:S05]  /*12a30*/  WARPSYNC.ALL ;  /* 0x0000000000007948 */ /* 0x000fea0003800000 */
[----:B------:R-:W-:Y:S02]  /*12a40*/  MOV R177, 0x40000040 ;  /* 0x4000004000b17802 */ /* 0x000fe40000000f00 */
[----:B------:R-:W-:Y:S02]  /*12a50*/  R2UR UR6, R176 ;  /* 0x00000000b00672ca */ /* 0x000fe400000e0000 */
[----:B------:R-:W-:-:S02]  /*12a60*/  R2UR UR7, R177 ;  /* 0x00000000b10772ca */ /* 0x000fc400000e0000 */
[----:B---3--:R-:W-:-:S05]  /*12a70*/  SHF.R.U32.HI R178, RZ, 0x7, R178 ;  /* 0x00000007ffb27819 */ /* 0x008fca00000116b2 */
[----:B01----:R-:W-:Y:S02]  /*12a80*/  VIADD R20, R178, 0x8 ;  /* 0x00000008b2147836 */ /* 0x003fe40000000000 */
[----:B------:R-:W-:-:S03]  /*12a90*/  IMAD.U32 R178, RZ, RZ, UR51 ;  /* 0x00000033ffb27e24 */ /* 0x000fc6000f8e00ff */
[----:B------:R0:W-:Y:S02]  /*12aa0*/  BAR.SYNC.DEFER_BLOCKING R20, 0x100 ;  /* 0x000400140000751d */ /* 0x0001e40000010000 */
[----:B------:R-:W-:-:S04]  /*12ab0*/  ISETP.NE.AND P1, PT, R178, 0x3, PT ;  /* 0x00000003b200780c */ /* 0x000fc80003f25270 */
[----:B------:R-:W-:-:S06]  /*12ac0*/  WARPGROUP.ARRIVE ;  /* 0x00000000000079c5 */ /* 0x000fcc0000000000 */
[----:B------:R-:W-:Y:S03]  /*12ad0*/  HGMMA.64x256x16.F32 R24, R152, gdesc[UR4].tnspB, R24, gsb0 ;  /* 0x43e0000498187df0 */ /* 0x000fe60008000818 */
        /* <DEDUP_REMOVED lines=27> */
[----:B------:R-:W-:Y:S02]  /*12c90*/  R2UR UR7, R153 ;  /* 0x00000000990772ca */ /* 0x000fe400000e0000 */
        /* <DEDUP_REMOVED lines=14> */
.L_x_3005:
[----:B------:R-:W-:Y:S02]  /*12d80*/  VIADD R0, R0, 0x22860 ;  /* 0x0002286000007836 */ /* 0x000fe40000000000 */
[----:B------:R-:W-:Y:S02]  /*12d90*/  IMAD.U32 R153, RZ, RZ, UR47 ;  /* 0x0000002fff997e24 */ /* 0x000fe4000f8e00ff */
[----:B------:R-:W-:Y:S02]  /*12da0*/  IMAD.MOV.U32 R215, RZ, RZ, R7 ;  /* 0x000000ffffd77224 */ /* 0x000fe400078e0007 */
[----:B------:R-:W-:Y:S01]  /*12db0*/  IMAD.MOV.U32 R216, RZ, RZ, R6 ;  /* 0x000000ffffd87224 */ /* 0x000fe200078e0006 */
[----:B------:R-:W-:-:S04]  /*12dc0*/  PRMT R0, R153, 0x654, R0 ;  /* 0x0000065499007816 */ /* 0x000fc80000000000 */
[----:B------:R0:W-:Y:S01]  /*12dd0*/  SYNCS.ARRIVE.TRANS64.RED.A1T0 RZ, [R0+URZ], RZ ;  /* 0x000000ff00ff79a7 */ /* 0x0001e2000810043f */
[----:B------:R-:W-:Y:S05]  /*12de0*/  @P0 BRA `(.L_x_3006) ;  /* 0xffffffd800a00947 */ /* 0x000fea000383ffff */
[----:B0-----:R-:W-:-:S07]  /*12df0*/  IMAD.MOV.U32 R0, RZ, RZ, R21 ;  /* 0x000000ffff007224 */ /* 0x001fce00078e0015 */
.L_x_2994:
[----:B------:R-:W3:Y:S02]  /*12e00*/  LDL R20, [R1+0x4] ;  /* 0x0000040001147983 */ /* 0x000ee40000100800 */
[----:B---3--:R-:W-:-:S13]  /*12e10*/  ISETP.GE.AND P0, PT, R0, R20, PT ;  /* 0x000000140000720c */ /* 0x008fda0003f06270 */
[----:B------:R-:W-:Y:S05]  /*12e20*/  @!P0 BRA `(.L_x_3007) ;  /* 0x00000038000c8947 */ /* 0x000fea0003800000 */
[----:B------:R-:W-:Y:S02]  /*12e30*/  IMAD.MOV.U32 R215, RZ, RZ, R7 ;  /* 0x000000ffffd77224 */ /* 0x000fe400078e0007 */
[----:B------:R-:W-:-:S07]  /*12e40*/  IMAD.MOV.U32 R216, RZ, RZ, R6 ;  /* 0x000000ffffd87224 */ /* 0x000fce00078e0006 */
.L_x_3027:
[----:B------:R-:W-:Y:S01]  /*12e50*/  IMAD.U32 R6, RZ, RZ, UR51 ;  /* 0x00000033ff067e24 */ /* 0x000fe2000f8e00ff */
[----:B------:R-:W-:Y:S05]  /*12e60*/  YIELD ;  /* 0x0000000000007946 */ /* 0x000fea0003800000 */
[----:B------:R-:W-:Y:S01]  /*12e70*/  ISETP.NE.AND P1, PT, R6, 0x3, PT ;  /* 0x000000030600780c */ /* 0x000fe20003f25270 */
[----:B------:R-:W-:-:S05]  /*12e80*/  VIADD R2, R2, 0x1 ;  /* 0x0000000102027836 */ /* 0x000fca0000000000 */
[----:B------:R-:W-:-:S04]  /*12e90*/  ISETP.NE.AND P0, PT, R2, 0x2, PT ;  /* 0x000000020200780c */ /* 0x000fc80003f05270 */
[----:B------:R-:W-:Y:S02]  /*12ea0*/  SEL R7, RZ, 0x1, P0 ;  /* 0x00000001ff077807 */ /* 0x000fe40000000000 */
[----:B------:R-:W-:Y:S02]  /*12eb0*/  SEL R2, R2, RZ, P0 ;  /* 0x000000ff02027207 */ /* 0x000fe40000000000 */
[----:B------:R-:W-:Y:S01]  /*12ec0*/  LOP3.LUT R202, R202, R7, RZ, 0x3c, !PT ;  /* 0x00000007caca7212 */ /* 0x000fe200078e3cff */
[----:B------:R-:W-:Y:S06]  /*12ed0*/  @!P1 BRA `(.L_x_3008) ;  /* 0x0000000000049947 */ /* 0x000fec0003800000 */
[----:B------:R-:W-:Y:S01]  /*12ee0*/  BPT.TRAP 0x1 ;  /* 0x000000040000795c */ /* 0x000fe20000300000 */
.L_x_3008:
[----:B------:R-:W-:Y:S01]  /*12ef0*/  IMAD R20, R2, 0x8, R23 ;  /* 0x0000000802147824 */ /* 0x000fe200078e0217 */
[----:B------:R-:W-:-:S04]  /*12f00*/  SHF.L.U32 R21, R202, 0x1f, RZ ;  /* 0x0000001fca157819 */ /* 0x000fc800000006ff */
[----:B------:R0:W1:Y:S01]  /*12f10*/  SYNCS.PHASECHK.TRANS64.TRYWAIT P0, [R20+URZ+0x22830], R21 ;  /* 0x02283015140075a7 */ /* 0x000062000800017f */
[----:B------:R-:W-:Y:S05]  /*12f20*/  @!P1 BRA `(.L_x_3009) ;  /* 0x0000000000049947 */ /* 0x000fea0003800000 */
[----:B------:R-:W-:Y:S01]  /*12f30*/  BPT.TRAP 0x1 ;  /* 0x000000040000795c */ /* 0x000fe20000300000 */
.L_x_3009:
[----:B------:R-:W-:Y:S02]  /*12f40*/  IMAD R154, R2, 0x300, R227 ;  /* 0x00000300029a7824 */ /* 0x000fe400078e02e3 */
[----:B------:R-:W-:Y:S01]  /*12f50*/  IMAD.MOV.U32 R155, RZ, RZ, 0x40000040 ;  /* 0x40000040ff9b7424 */ /* 0x000fe200078e00ff */
[----:B-1----:R-:W-:Y:S06]  /*12f60*/  @P0 BRA `(.L_x_3010) ;  /* 0x0000000000080947 */ /* 0x002fec0003800000 */
[----:B------:R-:W1:Y:S02]  /*12f70*/  SYNCS.PHASECHK.TRANS64.TRYWAIT P0, [R20+URZ+0x22830], R21 ;  /* 0x02283015140075a7 */ /* 0x000e64000800017f */
[----:B-1----:R-:W-:Y:S05]  /*12f80*/  @!P0 BRA `(.L_x_3011) ;  /* 0x000000f800208947 */ /* 0x002fea0003800000 */
.L_x_3010:
[----:B------:R-:W-:Y:S05]  /*12f90*/  WARPSYNC.ALL ;  /* 0x0000000000007948 */ /* 0x000fea0003800000 */
[C---:B------:R-:W-:Y:S01]  /*12fa0*/  R2UR UR6, R154.reuse ;  /* 0x000000009a0672ca */ /* 0x040fe200000e0000 */
[----:B------:R-:W-:Y:S01]  /*12fb0*/  VIADD R6, R154, 0x4 ;  /* 0x000000049a067836 */ /* 0x000fe20000000000 */
[----:B------:R-:W-:Y:S01]  /*12fc0*/  R2UR UR7, R155 ;  /* 0x000000009b0772ca */ /* 0x000fe200000e0000 */
[----:B------:R-:W-:Y:S01]  /*12fd0*/  IMAD.MOV.U32 R153, RZ, RZ, 0x40000040 ;  /* 0x40000040ff997424 */ /* 0x000fe200078e00ff */
[----:B------:R-:W-:Y:S01]  /*12fe0*/  R2UR UR4, R4 ;  /* 0x00000000040472ca */ /* 0x000fe200000e0000 */
[----:B------:R-:W-:Y:S01]  /*12ff0*/  IMAD.MOV.U32 R155, RZ, RZ, 0x40000040 ;  /* 0x40000040ff9b7424 */ /* 0x000fe200078e00ff */
[----:B------:R-:W-:Y:S01]  /*13000*/  R2UR UR5, R5 ;  /* 0x00000000050572ca */ /* 0x000fe200000e0000 */
[----:B------:R-:W-:Y:S01]  /*13010*/  IMAD.MOV.U32 R7, RZ, RZ, 0x40000040 ;  /* 0x40000040ff077424 */ /* 0x000fe200078e00ff */
[C---:B------:R-:W-:Y:S01]  /*13020*/  IADD3 R152, R154.reuse, 0x2, RZ ;  /* 0x000000029a987810 */ /* 0x040fe20007ffe0ff */
[----:B------:R-:W-:Y:S01]  /*13030*/  VIADD R154, R154, 0x6 ;  /* 0x000000069a9a7836 */ /* 0x000fe20000000000 */
[----:B------:R-:W-:Y:S01]  /*13040*/  R2UR UR11, R153 ;  /* 0x00000000990b72ca */ /* 0x000fe200000e0000 */
[----:B--2---:R-:W2:Y:S01]  /*13050*/  S2R R9, SR_TID.X ;  /* 0x0000000000097919 */ /* 0x004ea20000002100 */
        /* <DEDUP_REMOVED lines=12> */
[----:B------:R-:W-:Y:S02]  /*13120*/  R2UR UR16, R10 ;  /* 0x000000000a1072ca */ /* 0x000fe400000e0000 */
        /* <DEDUP_REMOVED lines=17> */
.L_x_3012:
[----:B------:R-:W3:Y:S01]  /*13240*/  LDC R6, c[0x0][0x448] ;  /* 0x00011200ff067b82 */ /* 0x000ee20000000800 */
[----:B------:R-:W-:Y:S01]  /*13250*/  FMUL.FTZ R218, R184, UR39 ;  /* 0x00000027b8da7c20 */ /* 0x000fe20008410000 */
[----:B------:R-:W-:Y:S01]  /*13260*/  FMUL.FTZ R184, R186, UR39 ;  /* 0x00000027bab87c20 */ /* 0x000fe20008410000 */
[----:B------:R-:W-:Y:S01]  /*13270*/  FMUL.FTZ R186, R190, UR39 ;  /* 0x00000027beba7c20 */ /* 0x000fe20008410000 */
[----:B------:R-:W-:Y:S01]  /*13280*/  FMUL.FTZ R190, R194, UR39 ;  /* 0x00000027c2be7c20 */ /* 0x000fe20008410000 */
[----:B------:R-:W-:Y:S02]  /*13290*/  IMAD R194, R0, -0x60, RZ ;  /* 0xffffffa000c27824 */ /* 0x000fe400078e02ff */
[----:B------:R-:W-:Y:S01]  /*132a0*/  FMUL.FTZ R219, R185, UR39 ;  /* 0x00000027b9db7c20 */ /* 0x000fe20008410000 */
[----:B------:R-:W-:Y:S01]  /*132b0*/  FMUL.FTZ R220, R189, UR39 ;  /* 0x00000027bddc7c20 */ /* 0x000fe20008410000 */
[----:B------:R-:W4:Y:S01]  /*132c0*/  LDC R226, c[0x0][0x9e4] ;  /* 0x00027900ffe27b82 */ /* 0x000f220000000800 */
        /* <DEDUP_REMOVED lines=15> */
[----:B---3--:R-:W-:Y:S01]  /*133c0*/  ISETP.NE.AND P0, PT, R6, 0x1, PT ;  /* 0x000000010600780c */ /* 0x008fe20003f05270 */
[----:B------:R-:W-:-:S02]  /*133d0*/  IMAD.IADD R6, R229, 0x1, R214 ;  /* 0x00000001e5067824 */ /* 0x000fc400078e02d6 */
        /* <DEDUP_REMOVED lines=10> */
[----:B------:R-:W5:Y:S07]  /*13480*/  @P0 LDC R217, c[0x0][0x44c] ;  /* 0x00011300ffd90b82 */ /* 0x000f6e0000000800 */
[----:B------:R-:W0:Y:S01]  /*13490*/  MUFU.TANH R171, R171 ;  /* 0x000000ab00ab7308 */ /* 0x000e220000002400 */
[----:B------:R-:W1:Y:S07]  /*134a0*/  @P0 LDC R7, c[0x0][0x450] ;  /* 0x00011400ff070b82 */ /* 0x000e6e0000000800 */
[----:B------:R-:W0:Y:S08]  /*134b0*/  MUFU.TANH R172, R172 ;  /* 0x000000ac00ac7308 */ /* 0x000e300000002400 */
[----:B------:R-:W0:Y:S01]  /*134c0*/  MUFU.TANH R173, R173 ;  /* 0x000000ad00ad7308 */ /* 0x000e220000002400 */
[----:B-----5:R-:W-:-:S07]  /*134d0*/  @P0 IMAD.HI.U32 R217, R6, R217, RZ ;  /* 0x000000d906d90227 */ /* 0x020fce00078e00ff */
[----:B------:R-:W0:Y:S01]  /*134e0*/  MUFU.TANH R174, R174 ;  /* 0x000000ae00ae7308 */ /* 0x000e220000002400 */
[----:B-1----:R-:W-:Y:S01]  /*134f0*/  @P0 SHF.R.U32.HI R6, RZ, R7, R217 ;  /* 0x00000007ff060219 */ /* 0x002fe200000116d9 */
        /* <DEDUP_REMOVED lines=19> */
[----:B------:R-:W1:Y:S01]  /*13630*/  SHFL.IDX PT, R223, R6, RZ, 0x1c1f ;  /* 0x001c1fff06df7589 */ /* 0x000e6200000e0000 */
[----:B------:R-:W-:Y:S01]  /*13640*/  IMAD.U32 R169, RZ, RZ, UR47 ;  /* 0x0000002fffa97e24 */ /* 0x000fe2000f8e00ff */
[----:B----4-:R-:W-:Y:S01]  /*13650*/  ISETP.GE.AND P0, PT, R226, 0x1, PT ;  /* 0x00000001e200780c */ /* 0x010fe20003f06270 */
[----:B------:R-:W4:Y:S03]  /*13660*/  MUFU.TANH R7, R7 ;  /* 0x0000000700077308 */ /* 0x000f260000002400 */
[----:B------:R-:W-:-:S04]  /*13670*/  PRMT R168, R169, 0x654, R168 ;  /* 0x00000654a9a87816 */ /* 0x000fc800000000a8 */
[----:B------:R5:W-:Y:S01]  /*13680*/  SYNCS.ARRIVE.TRANS64.RED.A1T0 RZ, [R168+URZ], RZ ;  /* 0x000000ffa8ff79a7 */ /* 0x000be2000810043f */
[----:B------:R-:W0:Y:S01]  /*13690*/  MUFU.TANH R152, R152 ;  /* 0x0000009800987308 */ /* 0x000e220000002400 */
[----:B-----5:R-:W-:-:S07]  /*136a0*/  VIADD R168, R194, 0x1 ;  /* 0x00000001c2a87836 */ /* 0x020fce0000000000 */
[----:B------:R-:W0:Y:S01]  /*136b0*/  MUFU.TANH R153, R153 ;  /* 0x0000009900997308 */ /* 0x000e220000002400 */
[----:B------:R-:W-:-:S07]  /*136c0*/  IMAD R168, R206, -0x2, R168 ;  /* 0xfffffffecea87824 */ /* 0x000fce00078e02a8 */
[----:B------:R-:W0:Y:S01]  /*136d0*/  MUFU.TANH R154, R154 ;  /* 0x0000009a009a7308 */ /* 0x000e220000002400 */
[----:B------:R-:W-:-:S04]  /*136e0*/  IADD3 R168, -R203, R168, R204 ;  /* 0x000000a8cba87210 */ /* 0x000fc80007ffe1cc */
[C---:B------:R-:W-:Y:S01]  /*136f0*/  IADD3 R199, R168.reuse, UR50, RZ ;  /* 0x00000032a8c77c10 */ /* 0x040fe2000fffe0ff */
[----:B------:R-:W-:Y:S02]  /*13700*/  VIADD R222, R168, UR45 ;  /* 0x0000002da8de7c36 */ /* 0x000fe40008000000 */
[----:B------:R-:W0:Y:S02]  /*13710*/  MUFU.TANH R155, R155 ;  /* 0x0000009b009b7308 */ /* 0x000e240000002400 */
[C---:B-1----:R-:W-:Y:S02]  /*13720*/  IMAD.IADD R198, R223.reuse, 0x1, R222 ;  /* 0x00000001dfc67824 */ /* 0x042fe400078e02de */
[----:B------:R-:W-:-:S04]  /*13730*/  IMAD.IADD R197, R223, 0x1, R199 ;  /* 0x00000001dfc57824 */ /* 0x000fc800078e02c7 */
        /* <DEDUP_REMOVED lines=39> */
[----:B------:R-:W-:Y:S01]  /*139b0*/  IADD3 R223, -R203, R204, R223 ;  /* 0x000000cccbdf7210 */ /* 0x000fe20007ffe1df */
        /* <DEDUP_REMOVED lines=11> */
.L_x_3015:
[----:B------:R-:W-:-:S05]  /*13a70*/  IMAD.U32 R224, RZ, RZ, UR38 ;  /* 0x00000026ffe07e24 */ /* 0x000fca000f8e00ff */
[----:B------:R-:W-:-:S13]  /*13a80*/  ISETP.NE.AND P0, PT, R224, 0x1, PT ;  /* 0x00000001e000780c */ /* 0x000fda0003f05270 */
[----:B------:R-:W1:Y:S02]  /*13a90*/  @P0 LDC.64 R168, c[0x0][0x9e8] ;  /* 0x00027a00ffa80b82 */ /* 0x000e640000000a00 */
[----:B-1----:R-:W-:-:S05]  /*13aa0*/  @P0 IMAD.HI.U32 R168, R223, R168, RZ ;  /* 0x000000a8dfa80227 */ /* 0x002fca00078e00ff */
[----:B------:R-:W-:-:S07]  /*13ab0*/  @P0 SHF.R.U32.HI R223, RZ, R169, R168 ;  /* 0x000000a9ffdf0219 */ /* 0x000fce00000116a8 */
.L_x_3016:
[----:B------:R-:W-:Y:S05]  /*13ac0*/  BSYNC B0 ;  /* 0x0000000000007941 */ /* 0x000fea0003800000 */
.L_x_3014:
[----:B------:R-:W-:-:S04]  /*13ad0*/  IMAD R168, R206, -0x2, R194 ;  /* 0xfffffffecea87824 */ /* 0x000fc800078e02c2 */
[----:B------:R-:W-:-:S05]  /*13ae0*/  IMAD R168, R223, R224, R168 ;  /* 0x000000e0dfa87224 */ /* 0x000fca00078e02a8 */
[----:B------:R-:W-:Y:S02]  /*13af0*/  VIMNMX R197, R197, R168, !PT ;  /* 0x000000a8c5c57248 */ /* 0x000fe40007fe0100 */
[----:B------:R-:W-:-:S07]  /*13b00*/  VIADDMNMX R198, R168, R224, R198, PT ;  /* 0x000000e0a8c67246 */ /* 0x000fce00038001c6 */
.L_x_3013:
[----:B------:R-:W-:Y:S01]  /*13b10*/  ISETP.GE.AND P0, PT, R194, 0x1, PT ;  /* 0x00000001c200780c */ /* 0x000fe20003f06270 */
[----:B------:R-:W1:Y:S01]  /*13b20*/  SHFL.IDX PT, R6, R6, 0x1, 0x1c1f ;  /* 0x003c1f0006067f89 */ /* 0x000e6200000e0000 */
[----:B------:R-:W-:Y:S02]  /*13b30*/  LOP3.LUT R22, R22, 0xfffdffff, RZ, 0xc0, !PT ;  /* 0xfffdffff16167812 */ /* 0x000fe400078ec0ff */
[----:B------:R-:W-:-:S09]  /*13b40*/  ISETP.GE.AND P2, PT, R194, 0x9, PT ;  /* 0x00000009c200780c */ /* 0x000fd20003f46270 */
[----:B------:R-:W-:Y:S02]  /*13b50*/  @P0 LOP3.LUT R22, R22, 0x20000, RZ, 0xfc, !PT ;  /* 0x0002000016160812 */ /* 0x000fe400078efcff */
[----:B------:R-:W-:Y:S02]  /*13b60*/  ISETP.GT.AND P0, PT, R197, RZ, !P0 ;  /* 0x000000ffc500720c */ /* 0x000fe40004704270 */
[----:B------:R-:W-:Y:S02]  /*13b70*/  LOP3.LUT R22, R22, 0xfffffffd, RZ, 0xc0, !PT ;  /* 0xfffffffd16167812 */ /* 0x000fe400078ec0ff */
[----:B------:R-:W-:Y:S02]  /*13b80*/  ISETP.LT.OR P1, PT, R198, 0x1, P0 ;  /* 0x00000001c600780c */ /* 0x000fe40000721670 */
[----:B------:R-:W-:Y:S02]  /*13b90*/  ISETP.GE.AND P0, PT, R194, 0x2, PT ;  /* 0x00000002c200780c */ /* 0x000fe40003f06270 */
[----:B------:R-:W-:-:S02]  /*13ba0*/  FSEL R168, R7, -INF , !P1 ;  /* 0xff80000007a87808 */ /* 0x000fc40004800000 */
[----:B------:R-:W-:Y:S01]  /*13bb0*/  ISETP.GT.AND P1, PT, R197, 0x1, !P0 ;  /* 0x00000001c500780c */ /* 0x000fe20004724270 */
[--C-:B-1----:R-:W-:Y:S01]  /*13bc0*/  IMAD.IADD R222, R222, 0x1, R6.reuse ;  /* 0x00000001dede7824 */ /* 0x102fe200078e0206 */
[----:B------:R-:W-:Y:S01]  /*13bd0*/  @P2 LOP3.LUT R22, R22, 0x2, RZ, 0xfc, !PT ;  /* 0x0000000216162812 */ /* 0x000fe200078efcff */
[----:B------:R-:W-:Y:S01]  /*13be0*/  IMAD.IADD R199, R199, 0x1, R6 ;  /* 0x00000001c7c77824 */ /* 0x000fe200078e0206 */
[----:B------:R-:W-:Y:S02]  /*13bf0*/  ISETP.LT.OR P1, PT, R198, 0x2, P1 ;  /* 0x00000002c600780c */ /* 0x000fe40000f21670 */
[----:B------:R-:W-:Y:S02]  /*13c00*/  LOP3.LUT R22, R22, 0xfffffffb, RZ, 0xc0, !PT ;  /* 0xfffffffb16167812 */ /* 0x000fe400078ec0ff */
[----:B0-----:R-:W-:Y:S02]  /*13c10*/  FSEL R152, R152, -INF , !P1 ;  /* 0xff80000098987808 */ /* 0x001fe40004800000 */
[----:B------:R-:W-:-:S02]  /*13c20*/  ISETP.GT.AND P1, PT, R197, 0x8, !P2 ;  /* 0x00000008c500780c */ /* 0x000fc40005724270 */
[----:B------:R-:W-:Y:S02]  /*13c30*/  ISETP.GE.AND P2, PT, R194, 0xa, PT ;  /* 0x0000000ac200780c */ /* 0x000fe40003f46270 */
[----:B------:R-:W-:-:S04]  /*13c40*/  ISETP.LT.OR P1, PT, R198, 0x9, P1 ;  /* 0x00000009c600780c */ /* 0x000fc80000f21670 */
[----:B------:R-:W-:Y:S02]  /*13c50*/  FSEL R155, R155, -INF , !P1 ;  /* 0xff8000009b9b7808 */ /* 0x000fe40004800000 */
        /* <DEDUP_REMOVED lines=128> */
.L_x_3019:
[----:B------:R-:W-:-:S05]  /*14460*/  IMAD.U32 R197, RZ, RZ, UR38 ;  /* 0x00000026ffc57e24 */ /* 0x000fca000f8e00ff */
[----:B------:R-:W-:-:S13]  /*14470*/  ISETP.NE.AND P6, PT, R197, 0x1, PT ;  /* 0x00000001c500780c */ /* 0x000fda0003fc5270 */
[----:B------:R-:W0:Y:S02]  /*14480*/  @P6 LDC.64 R6, c[0x0][0x9e8] ;  /* 0x00027a00ff066b82 */ /* 0x000e240000000a00 */
[----:B0-----:R-:W-:-:S05]  /*14490*/  @P6 IMAD.HI.U32 R6, R169, R6, RZ ;  /* 0x00000006a9066227 */ /* 0x001fca00078e00ff */
[----:B------:R-:W-:-:S07]  /*144a0*/  @P6 SHF.R.U32.HI R169, RZ, R7, R6 ;  /* 0x00000007ffa96219 */ /* 0x000fce0000011606 */
.L_x_3020:
[----:B------:R-:W-:Y:S05]  /*144b0*/  BSYNC B0 ;  /* 0x0000000000007941 */ /* 0x000fea0003800000 */
.L_x_3018:
[----:B------:R-:W-:-:S04]  /*144c0*/  IMAD R194, R206, -0x2, R194 ;  /* 0xfffffffecec27824 */ /* 0x000fc800078e02c2 */
[----:B------:R-:W-:-:S05]  /*144d0*/  IMAD R194, R169, R197, R194 ;  /* 0x000000c5a9c27224 */ /* 0x000fca00078e02c2 */
[----:B------:R-:W-:Y:S02]  /*144e0*/  VIMNMX R199, R199, R194, !PT ;  /* 0x000000c2c7c77248 */ /* 0x000fe40007fe0100 */
[----:B------:R-:W-:-:S07]  /*144f0*/  VIADDMNMX R222, R194, R197, R222, PT ;  /* 0x000000c5c2de7246 */ /* 0x000fce00038001de */
.L_x_3017:
[----:B------:R-:W-:Y:S01]  /*14500*/  ISETP.GT.AND P0, PT, R199, 0x1, !P0 ;  /* 0x00000001c700780c */ /* 0x000fe20004704270 */
[----:B------:R-:W-:Y:S01]  /*14510*/  UMOV UR48, UR41 ;  /* 0x0000002900307c82 */ /* 0x000fe20008000000 */
[----:B------:R-:W-:Y:S02]  /*14520*/  FMNMX.FTZ R6, R168, R216, !PT ;  /* 0x000000d8a8067209 */ /* 0x000fe40007810000 */
[----:B------:R-:W-:Y:S02]  /*14530*/  ISETP.LT.OR P0, PT, R222, 0x2, P0 ;  /* 0x00000002de00780c */ /* 0x000fe40000701670 */
[----:B------:R-:W-:Y:S02]  /*14540*/  LOP3.LUT P6, RZ, R22, 0x20, RZ, 0xc0, !PT ;  /* 0x0000002016ff7812 */ /* 0x000fe400078cc0ff */
        /* <DEDUP_REMOVED lines=64> */
[----:B------:R-:W-:Y:S02]  /*14950*/  FSEL R186, R186, -INF , !P1 ;  /* 0xff800000baba7808 */ /* 0x000fe40004800000 */
[C---:B------:R-:W-:Y:S02]  /*14960*/  ISETP.GT.AND P0, PT, R199.reuse, 0x29, !P0 ;  /* 0x00000029c700780c */ /* 0x040fe40004704270 */
[----:B------:R-:W-:Y:S02]  /*14970*/  LOP3.LUT P1, RZ, R22, 0x20000, RZ, 0xc0, !PT ;  /* 0x0002000016ff7812 */ /* 0x000fe4000782c0ff */
[----:B------:R-:W-:Y:S02]  /*14980*/  ISETP.LT.OR P0, PT, R222, 0x2a, P0 ;  /* 0x0000002ade00780c */ /* 0x000fe40000701670 */
[----:B------:R-:W-:Y:S02]  /*14990*/  ISETP.GT.AND P2, PT, R199, 0x49, !P2 ;  /* 0x00000049c700780c */ /* 0x000fe40005744270 */
[----:B------:R-:W-:-:S02]  /*149a0*/  FSEL R175, R175, -INF , !P0 ;  /* 0xff800000afaf7808 */ /* 0x000fc40004000000 */
[----:B------:R-:W-:Y:S02]  /*149b0*/  LOP3.LUT P0, RZ, R22, 0x800, RZ, 0xc0, !PT ;  /* 0x0000080016ff7812 */ /* 0x000fe4000780c0ff */
[----:B0-----:R-:W-:Y:S02]  /*149c0*/  FMNMX.FTZ R6, R6, R7, !PT ;  /* 0x0000000706067209 */ /* 0x001fe40007810000 */
[C---:B------:R-:W-:Y:S02]  /*149d0*/  ISETP.GT.AND P0, PT, R199.reuse, 0x30, !P0 ;  /* 0x00000030c700780c */ /* 0x040fe40004704270 */
[C---:B------:R-:W-:Y:S01]  /*149e0*/  ISETP.LT.OR P2, PT, R222.reuse, 0x4a, P2 ;  /* 0x0000004ade00780c */ /* 0x040fe20001741670 */
[----:B------:R-:W0:Y:S01]  /*149f0*/  SHFL.BFLY PT, R7, R6, 0x1, 0x1f ;  /* 0x0c201f0006077f89 */ /* 0x000e2200000e0000 */
[----:B------:R-:W-:Y:S02]  /*14a00*/  ISETP.LT.OR P0, PT, R222, 0x31, P0 ;  /* 0x00000031de00780c */ /* 0x000fe40000701670 */
[----:B------:R-:W-:-:S02]  /*14a10*/  ISETP.GT.AND P3, PT, R199, 0x50, !P3 ;  /* 0x00000050c700780c */ /* 0x000fc40005f64270 */
[----:B------:R-:W-:Y:S02]  /*14a20*/  FSEL R178, R178, -INF , !P0 ;  /* 0xff800000b2b27808 */ /* 0x000fe40004000000 */
[----:B------:R-:W-:Y:S02]  /*14a30*/  LOP3.LUT P0, RZ, R22, 0x400, RZ, 0xc0, !PT ;  /* 0x0000040016ff7812 */ /* 0x000fe4000780c0ff */
[----:B------:R-:W-:Y:S02]  /*14a40*/  FSEL R187, R187, -INF , !P2 ;  /* 0xff800000bbbb7808 */ /* 0x000fe40005000000 */
[----:B------:R-:W-:Y:S02]  /*14a50*/  ISETP.GT.AND P0, PT, R199, 0x31, !P0 ;  /* 0x00000031c700780c */ /* 0x000fe40004704270 */
[C---:B------:R-:W-:Y:S02]  /*14a60*/  ISETP.LT.OR P3, PT, R222.reuse, 0x51, P3 ;  /* 0x00000051de00780c */ /* 0x040fe40001f61670 */
[----:B------:R-:W-:-:S02]  /*14a70*/  ISETP.LT.OR P0, PT, R222, 0x32, P0 ;  /* 0x00000032de00780c */ /* 0x000fc40000701670 */
[----:B------:R-:W-:Y:S02]  /*14a80*/  ISETP.GT.AND P4, PT, R199, 0x51, !P4 ;  /* 0x00000051c700780c */ /* 0x000fe40006784270 */
[----:B------:R-:W-:Y:S02]  /*14a90*/  FSEL R179, R179, -INF , !P0 ;  /* 0xff800000b3b37808 */ /* 0x000fe40004000000 */
[----:B------:R-:W-:Y:S02]  /*14aa0*/  LOP3.LUT P0, RZ, R22, 0x200, RZ, 0xc0, !PT ;  /* 0x0000020016ff7812 */ /* 0x000fe4000780c0ff */
[----:B------:R-:W-:Y:S02]  /*14ab0*/  FSEL R190, R190, -INF , !P3 ;  /* 0xff800000bebe7808 */ /* 0x000fe40005800000 */
[----:B------:R-:W-:Y:S02]  /*14ac0*/  ISETP.GT.AND P0, PT, R199, 0x38, !P0 ;  /* 0x00000038c700780c */ /* 0x000fe40004704270 */
[----:B0-----:R-:W-:-:S02]  /*14ad0*/  FMNMX.FTZ R6, R6, R7, !PT ;  /* 0x0000000706067209 */ /* 0x001fc40007810000 */
[----:B------:R-:W-:Y:S02]  /*14ae0*/  ISETP.LT.OR P0, PT, R222, 0x39, P0 ;  /* 0x00000039de00780c */ /* 0x000fe40000701670 */
[C---:B------:R-:W-:Y:S01]  /*14af0*/  ISETP.GT.AND P5, PT, R199.reuse, 0x58, !P5 ;  /* 0x00000058c700780c */ /* 0x040fe20006fa4270 */
[----:B------:R-:W-:Y:S01]  /*14b00*/  FMUL.FTZ R7, R6, UR48 ;  /* 0x0000003006077c20 */ /* 0x000fe20008410000 */
[----:B------:R-:W-:Y:S02]  /*14b10*/  FSEL R182, R182, -INF , !P0 ;  /* 0xff800000b6b67808 */ /* 0x000fe40004000000 */
[----:B------:R-:W-:Y:S02]  /*14b20*/  LOP3.LUT P0, RZ, R22, 0x100, RZ, 0xc0, !PT ;  /* 0x0000010016ff7812 */ /* 0x000fe4000780c0ff */
[----:B------:R-:W-:Y:S02]  /*14b30*/  ISETP.LT.OR P4, PT, R222, 0x52, P4 ;  /* 0x00000052de00780c */ /* 0x000fe40002781670 */
[----:B------:R-:W-:-:S02]  /*14b40*/  ISETP.GT.AND P0, PT, R199, 0x39, !P0 ;  /* 0x00000039c700780c */ /* 0x000fc40004704270 */
[C---:B------:R-:W-:Y:S02]  /*14b50*/  ISETP.LT.OR P5, PT, R222.reuse, 0x59, P5 ;  /* 0x00000059de00780c */ /* 0x040fe40002fa1670 */
[----:B------:R-:W-:Y:S02]  /*14b60*/  ISETP.LT.OR P0, PT, R222, 0x3a, P0 ;  /* 0x0000003ade00780c */ /* 0x000fe40000701670 */
[----:B------:R-:W-:Y:S02]  /*14b70*/  FSEL R189, R189, -INF , !P4 ;  /* 0xff800000bdbd7808 */ /* 0x000fe40006000000 */
[----:B------:R-:W-:Y:S02]  /*14b80*/  FSEL R183, R183, -INF , !P0 ;  /* 0xff800000b7b77808 */ /* 0x000fe40004000000 */
[----:B------:R-:W-:Y:S02]  /*14b90*/  LOP3.LUT P0, RZ, R22, 0x80, RZ, 0xc0, !PT ;  /* 0x0000008016ff7812 */ /* 0x000fe4000780c0ff */
[----:B------:R-:W-:-:S02]  /*14ba0*/  FSEL R191, R191, -INF , !P5 ;  /* 0xff800000bfbf7808 */ /* 0x000fc40006800000 */
[----:B------:R-:W-:-:S04]  /*14bb0*/  ISETP.GT.AND P0, PT, R199, 0x40, !P0 ;  /* 0x00000040c700780c */ /* 0x000fc80004704270 */
[----:B------:R-:W-:-:S04]  /*14bc0*/  ISETP.LT.OR P0, PT, R222, 0x41, P0 ;  /* 0x00000041de00780c */ /* 0x000fc80000701670 */
[----:B------:R-:W-:Y:S02]  /*14bd0*/  FSEL R184, R184, -INF , !P0 ;  /* 0xff800000b8b87808 */ /* 0x000fe40004000000 */
[----:B------:R-:W-:Y:S02]  /*14be0*/  ISETP.GT.AND P0, PT, R199, 0x41, !P6 ;  /* 0x00000041c700780c */ /* 0x000fe40007704270 */
[----:B------:R-:W-:Y:S02]  /*14bf0*/  LOP3.LUT P6, RZ, R22, 0x1, RZ, 0xc0, !PT ;  /* 0x0000000116ff7812 */ /* 0x000fe400078cc0ff */
[----:B------:R-:W-:-:S04]  /*14c00*/  ISETP.LT.OR P0, PT, R222, 0x42, P0 ;  /* 0x00000042de00780c */ /* 0x000fc80000701670 */
[----:B------:R-:W-:Y:S02]  /*14c10*/  FSEL R185, R185, -INF , !P0 ;  /* 0xff800000b9b97808 */ /* 0x000fe40004000000 */
[----:B------:R-:W-:-:S04]  /*14c20*/  FSETP.NEU.FTZ.AND P0, PT, R6, -INF , PT ;  /* 0xff8000000600780b */ /* 0x000fc80003f1d000 */
[----:B------:R-:W-:Y:S02]  /*14c30*/  FSEL R169, R6, RZ, P0 ;  /* 0x000000ff06a97208 */ /* 0x000fe40000000000 */
[----:B------:R-:W-:Y:S02]  /*14c40*/  FSEL R7, R7, RZ, P0 ;  /* 0x000000ff07077208 */ /* 0x000fe40000000000 */
[----:B------:R-:W-:Y:S01]  /*14c50*/  ISETP.GT.AND P0, PT, R199, RZ, !P1 ;  /* 0x000000ffc700720c */ /* 0x000fe20004f04270 */
[----:B------:R-:W-:Y:S02]  /*14c60*/  FADD.FTZ R169, -R169, R216 ;  /* 0x000000d8a9a97221 */ /* 0x000fe40000010100 */
[--C-:B------:R-:W-:Y:S01]  /*14c70*/  FFMA.FTZ R168, R168, UR48, -R7.reuse ;  /* 0x00000030a8a87c23 */ /* 0x100fe20008010807 */
[----:B------:R-:W-:Y:S01]  /*14c80*/  ISETP.LT.OR P0, PT, R222, 0x1, P0 ;  /* 0x00000001de00780c */ /* 0x000fe20000701670 */
[--C-:B------:R-:W-:Y:S01]  /*14c90*/  FFMA.FTZ R152, R152, UR48, -R7.reuse ;  /* 0x0000003098987c23 */ /* 0x100fe20008010807 */
[--C-:B------:R-:W-:Y:S01]  /*14ca0*/  FFMA.FTZ R155, R155, UR48, -R7.reuse ;  /* 0x000000309b9b7c23 */ /* 0x100fe20008010807 */
[--C-:B------:R-:W-:Y:S01]  /*14cb0*/  FFMA.FTZ R156, R156, UR48, -R7.reuse ;  /* 0x000000309c9c7c23 */ /* 0x100fe20008010807 */
[----:B------:R-:W-:Y:S01]  /*14cc0*/  FSEL R194, R153, -INF , !P0 ;  /* 0xff80000099c27808 */ /* 0x000fe20004000000 */
        /* <DEDUP_REMOVED lines=20> */
[----:B------:R-:W-:Y:S01]  /*14e10*/  FMNMX.FTZ R7, R194, R215, !PT ;  /* 0x000000d7c2077209 */ /* 0x000fe20007810000 */
[----:B------:R-:W-:Y:S01]  /*14e20*/  FMUL.FTZ R153, R169, UR48 ;  /* 0x00000030a9997c20 */ /* 0x000fe20008410000 */
[----:B------:R-:W-:Y:S01]  /*14e30*/  MUFU.EX2 R168, R168 ;  /* 0x000000a800a87308 */ /* 0x000fe20000000800 */
[----:B------:R-:W-:-:S02]  /*14e40*/  ISETP.GT.AND P0, PT, R199, 0x59, !P6 ;  /* 0x00000059c700780c */ /* 0x000fc40007704270 */
[----:B------:R-:W-:Y:S02]  /*14e50*/  FMNMX.FTZ R7, R154, R7, !PT ;  /* 0x000000079a077209 */ /* 0x000fe40007810000 */
[----:B------:R-:W-:Y:S02]  /*14e60*/  ISETP.LT.OR P0, PT, R222, 0x5a, P0 ;  /* 0x0000005ade00780c */ /* 0x000fe40000701670 */
[----:B------:R-:W-:Y:S01]  /*14e70*/  FMNMX.FTZ R7, R157, R7, !PT ;  /* 0x000000079d077209 */ /* 0x000fe20007810000 */
[----:B------:R-:W0:Y:S01]  /*14e80*/  MUFU.EX2 R153, R153 ;  /* 0x0000009900997308 */ /* 0x000e220000000800 */
[----:B------:R-:W-:Y:S02]  /*14e90*/  FSEL R193, R193, -INF , !P0 ;  /* 0xff800000c1c17808 */ /* 0x000fe40004000000 */
[----:B------:R-:W-:Y:S02]  /*14ea0*/  FMNMX.FTZ R7, R158, R7, !PT ;  /* 0x000000079e077209 */ /* 0x000fe40007810000 */
[----:B------:R-:W-:-:S02]  /*14eb0*/  ISETP.NE.AND P6, PT, R225, 0x3, PT ;  /* 0x00000003e100780c */ /* 0x000fc40003fc5270 */
[----:B------:R-:W-:Y:S01]  /*14ec0*/  FMNMX.FTZ R7, R161, R7, !PT ;  /* 0x00000007a1077209 */ /* 0x000fe20007810000 */
[----:B------:R-:W1:Y:S03]  /*14ed0*/  MUFU.EX2 R152, R152 ;  /* 0x0000009800987308 */ /* 0x000e660000000800 */
[----:B------:R-:W-:-:S04]  /*14ee0*/  FMNMX.FTZ R7, R162, R7, !PT ;  /* 0x00000007a2077209 */ /* 0x000fc80007810000 */
[----:B------:R-:W-:Y:S01]  /*14ef0*/  FMNMX.FTZ R7, R165, R7, !PT ;  /* 0x00000007a5077209 */ /* 0x000fe20007810000 */
[----:B------:R-:W3:Y:S01]  /*14f00*/  MUFU.EX2 R155, R155 ;  /* 0x0000009b009b7308 */ /* 0x000ee20000000800 */
[----:B0-----:R-:W-:Y:S01]  /*14f10*/  FFMA.FTZ R8, R153, R8, R168 ;  /* 0x0000000899087223 */ /* 0x001fe200000100a8 */
[----:B------:R-:W-:Y:S01]  /*14f20*/  FMUL.FTZ R24, R24, R153 ;  /* 0x0000009918187220 */ /* 0x000fe20000410000 */
[----:B------:R-:W-:Y:S01]  /*14f30*/  FMNMX.FTZ R7, R166, R7, !PT ;  /* 0x00000007a6077209 */ /* 0x000fe20007810000 */
[-C--:B------:R-:W-:Y:S01]  /*14f40*/  FMUL.FTZ R25, R25, R153.reuse ;  /* 0x0000009919197220 */ /* 0x080fe20000410000 */
[-C--:B------:R-:W-:Y:S01]  /*14f50*/  FMUL.FTZ R28, R28, R153.reuse ;  /* 0x000000991c1c7220 */ /* 0x080fe20000410000 */
[----:B------:R-:W-:Y:S01]  /*14f60*/  FMUL.FTZ R29, R29, R153 ;  /* 0x000000991d1d7220 */ /* 0x000fe20000410000 */
[----:B------:R-:W-:Y:S01]  /*14f70*/  FMNMX.FTZ R7, R170, R7, !PT ;  /* 0x00000007aa077209 */ /* 0x000fe20007810000 */
[----:B------:R-:W0:Y:S01]  /*14f80*/  MUFU.EX2 R156, R156 ;  /* 0x0000009c009c7308 */ /* 0x000e220000000800 */
[C---:B-1----:R-:W-:Y:S01]  /*14f90*/  FADD.FTZ R8, R152.reuse, R8 ;  /* 0x0000000898087221 */ /* 0x042fe20000010000 */
[----:B------:R-:W-:Y:S01]  /*14fa0*/  F2FP.F16.F32.PACK_AB R152, R152, R168 ;  /* 0x000000a89898723e */ /* 0x000fe200000000ff */
[----:B------:R-:W-:Y:S01]  /*14fb0*/  FMUL.FTZ R32, R32, R153 ;  /* 0x0000009920207220 */ /* 0x000fe20000410000 */
[----:B------:R-:W-:Y:S01]  /*14fc0*/  FMNMX.FTZ R7, R171, R7, !PT ;  /* 0x00000007ab077209 */ /* 0x000fe20007810000 */
[-C--:B------:R-:W-:Y:S01]  /*14fd0*/  FMUL.FTZ R33, R33, R153.reuse ;  /* 0x0000009921217220 */ /* 0x080fe20000410000 */
[-C--:B------:R-:W-:Y:S01]  /*14fe0*/  FMUL.FTZ R36, R36, R153.reuse ;  /* 0x0000009924247220 */ /* 0x080fe20000410000 */
[----:B------:R-:W-:Y:S01]  /*14ff0*/  FMUL.FTZ R37, R37, R153 ;  /* 0x0000009925257220 */ /* 0x000fe20000410000 */
[----:B------:R-:W-:Y:S01]  /*15000*/  FMNMX.FTZ R7, R174, R7, !PT ;  /* 0x00000007ae077209 */ /* 0x000fe20007810000 */
[----:B------:R-:W1:Y:S01]  /*15010*/  MUFU.EX2 R159, R159 ;  /* 0x0000009f009f7308 */ /* 0x000e620000000800 */
        /* <DEDUP_REMOVED lines=16> */
[----:B-1----:R-:W-:Y:S01]  /*15120*/  FADD.FTZ R8, R159, R8 ;  /* 0x000000089f087221 */ /* 0x002fe20000010000 */
        /* <DEDUP_REMOVED lines=36> */
[-C--:B------:R-:W-:Y:S01]  /*15370*/  FMUL.FTZ R93, R93, R153.reuse ;  /* 0x000000995d5d7220 */ /* 0x080fe20000410000 */
[-C--:B------:R-:W-:Y:S01]  /*15380*/  FMUL.FTZ R96, R96, R153.reuse ;  /* 0x0000009960607220 */ /* 0x080fe20000410000 */
[----:B------:R-:W3:Y:S01]  /*15390*/  SHFL.BFLY PT, R168, R7, 0x2, 0x1f ;  /* 0x0c401f0007a87f89 */ /* 0x000ee200000e0000 */
[----:B------:R-:W4:Y:S01]  /*153a0*/  MUFU.EX2 R173, R173 ;  /* 0x000000ad00ad7308 */ /* 0x000f220000000800 */
        /* <DEDUP_REMOVED lines=16> */
[----:B----4-:R-:W-:Y:S01]  /*154b0*/  FADD.FTZ R8, R173, R8 ;  /* 0x00000008ad087221 */ /* 0x010fe20000010000 */
[-C--:B------:R-:W-:Y:S01]  /*154c0*/  FMUL.FTZ R121, R121, R153.reuse ;  /* 0x0000009979797220 */ /* 0x080fe20000410000 */
[-C--:B------:R-:W-:Y:S01]  /*154d0*/  FMUL.FTZ R124, R124, R153.reuse ;  /* 0x000000997c7c7220 */ /* 0x080fe20000410000 */
[-C--:B------:R-:W-:Y:S01]  /*154e0*/  FMUL.FTZ R125, R125, R153.reuse ;  /* 0x000000997d7d7220 */ /* 0x080fe20000410000 */
[-C--:B------:R-:W-:Y:S01]  /*154f0*/  FMUL.FTZ R128, R128, R153.reuse ;  /* 0x0000009980807220 */ /* 0x080fe20000410000 */
[-C--:B------:R-:W-:Y:S01]  /*15500*/  FMUL.FTZ R129, R129, R153.reuse ;  /* 0x0000009981817220 */ /* 0x080fe20000410000 */
[----:B---3--:R-:W-:Y:S01]  /*15510*/  FMNMX.FTZ R7, R7, R168, !PT ;  /* 0x000000a807077209 */ /* 0x008fe20007810000 */
[----:B------:R-:W3:Y:S01]  /*15520*/  MUFU.EX2 R180, R180 ;  /* 0x000000b400b47308 */ /* 0x000ee20000000800 */
[----:B0-----:R-:W-:Y:S01]  /*15530*/  FADD.FTZ R8, R176, R8 ;  /* 0x00000008b0087221 */ /* 0x001fe20000010000 */
[-C--:B------:R-:W-:Y:S01]  /*15540*/  FMUL.FTZ R132, R132, R153.reuse ;  /* 0x0000009984847220 */ /* 0x080fe20000410000 */
[-C--:B------:R-:W-:Y:S01]  /*15550*/  FMUL.FTZ R133, R133, R153.reuse ;  /* 0x0000009985857220 */ /* 0x080fe20000410000 */
[----:B------:R-:W0:Y:S01]  /*15560*/  SHFL.BFLY PT, R168, R7, 0x1, 0x1f ;  /* 0x0c201f0007a87f89 */ /* 0x000e2200000e0000 */
[-C--:B------:R-:W-:Y:S01]  /*15570*/  FMUL.FTZ R136, R136, R153.reuse ;  /* 0x0000009988887220 */ /* 0x080fe20000410000 */
[-C--:B------:R-:W-:Y:S01]  /*15580*/  FMUL.FTZ R137, R137, R153.reuse ;  /* 0x0000009989897220 */ /* 0x080fe20000410000 */
[-C--:B------:R-:W-:Y:S01]  /*15590*/  FMUL.FTZ R140, R140, R153.reuse ;  /* 0x000000998c8c7220 */ /* 0x080fe20000410000 */
[----:B------:R-:W4:Y:S01]  /*155a0*/  MUFU.EX2 R181, R181 ;  /* 0x000000b500b57308 */ /* 0x000f220000000800 */
[----:B-1----:R-:W-:Y:S01]  /*155b0*/  FADD.FTZ R8, R177, R8 ;  /* 0x00000008b1087221 */ /* 0x002fe20000010000 */
[-C--:B------:R-:W-:Y:S01]  /*155c0*/  FMUL.FTZ R141, R141, R153.reuse ;  /* 0x000000998d8d7220 */ /* 0x080fe20000410000 */
[-C--:B------:R-:W-:Y:S01]  /*155d0*/  FMUL.FTZ R144, R144, R153.reuse ;  /* 0x0000009990907220 */ /* 0x080fe20000410000 */
[-C--:B------:R-:W-:Y:S01]  /*155e0*/  FMUL.FTZ R145, R145, R153.reuse ;  /* 0x0000009991917220 */ /* 0x080fe20000410000 */
[-C--:B------:R-:W-:Y:S01]  /*155f0*/  FMUL.FTZ R148, R148, R153.reuse ;  /* 0x0000009994947220 */ /* 0x080fe20000410000 */
[----:B------:R-:W-:-:S02]  /*15600*/  FMUL.FTZ R149, R149, R153 ;  /* 0x0000009995957220 */ /* 0x000fc40000410000 */
[----:B------:R-:W1:Y:S01]  /*15610*/  MUFU.EX2 R218, R218 ;  /* 0x000000da00da7308 */ /* 0x000e620000000800 */
[----:B---3--:R-:W-:-:S07]  /*15620*/  FADD.FTZ R8, R180, R8 ;  /* 0x00000008b4087221 */ /* 0x008fce0000010000 */
[----:B------:R-:W3:Y:S01]  /*15630*/  MUFU.EX2 R219, R219 ;  /* 0x000000db00db7308 */ /* 0x000ee20000000800 */
[----:B----4-:R-:W-:Y:S01]  /*15640*/  FADD.FTZ R8, R181, R8 ;  /* 0x00000008b5087221 */ /* 0x010fe20000010000 */
[----:B0-----:R-:W-:-:S04]  /*15650*/  FMNMX.FTZ R7, R7, R168, !PT ;  /* 0x000000a807077209 */ /* 0x001fc80007810000 */
[C---:B------:R-:W-:Y:S01]  /*15660*/  FSETP.NEU.FTZ.AND P0, PT, R7.reuse, -INF , PT ;  /* 0xff8000000700780b */ /* 0x040fe20003f1d000 */
[----:B------:R-:W-:Y:S01]  /*15670*/  FMUL.FTZ R168, R7, UR48 ;  /* 0x0000003007a87c20 */ /* 0x000fe20008410000 */
[----:B------:R-:W0:Y:S01]  /*15680*/  MUFU.EX2 R188, R188 ;  /* 0x000000bc00bc7308 */ /* 0x000e220000000800 */
[----:B-1----:R-:W-:-:S03]  /*15690*/  FADD.FTZ R8, R218, R8 ;  /* 0x00000008da087221 */ /* 0x002fc60000010000 */
[----:B------:R-:W-:Y:S01]  /*156a0*/  FSEL R168, R168, RZ, P0 ;  /* 0x000000ffa8a87208 */ /* 0x000fe20000000000 */
[----:B---3--:R-:W-:-:S03]  /*156b0*/  FADD.FTZ R8, R219, R8 ;  /* 0x00000008db087221 */ /* 0x008fc60000010000 */
[----:B------:R-:W1:Y:S01]  /*156c0*/  MUFU.EX2 R220, R220 ;  /* 0x000000dc00dc7308 */ /* 0x000e620000000800 */
[--C-:B------:R-:W-:Y:S01]  /*156d0*/  FFMA.FTZ R222, R194, UR48, -R168.reuse ;  /* 0x00000030c2de7c23 */ /* 0x100fe200080108a8 */
[--C-:B------:R-:W-:Y:S01]  /*156e0*/  FFMA.FTZ R194, R158, UR48, -R168.reuse ;  /* 0x000000309ec27c23 */ /* 0x100fe200080108a8 */
[----:B------:R-:W-:Y:S01]  /*156f0*/  F2FP.F16.F32.PACK_AB R158, R164, R163 ;  /* 0x000000a3a49e723e */ /* 0x000fe200000000ff */
[--C-:B------:R-:W-:Y:S01]  /*15700*/  FFMA.FTZ R169, R154, UR48, -R168.reuse ;  /* 0x000000309aa97c23 */ /* 0x100fe200080108a8 */
[----:B------:R-:W-:Y:S01]  /*15710*/  F2FP.F16.F32.PACK_AB R164, R177, R176 ;  /* 0x000000b0b1a4723e */ /* 0x000fe200000000ff */
[--C-:B------:R-:W-:Y:S01]  /*15720*/  FFMA.FTZ R216, R157, UR48, -R168.reuse ;  /* 0x000000309dd87c23 */ /* 0x100fe200080108a8 */
[----:B------:R-:W-:Y:S01]  /*15730*/  FSEL R176, R7, RZ, P0 ;  /* 0x000000ff07b07208 */ /* 0x000fe20000000000 */
[----:B------:R-:W-:Y:S01]  /*15740*/  MUFU.EX2 R222, R222 ;  /* 0x000000de00de7308 */ /* 0x000fe20000000800 */
[----:B------:R-:W-:Y:S01]  /*15750*/  F2FP.F16.F32.PACK_AB R154, R156, R155 ;  /* 0x0000009b9c9a723e */ /* 0x000fe200000000ff */
[--C-:B------:R-:W-:Y:S01]  /*15760*/  FFMA.FTZ R199, R161, UR48, -R168.reuse ;  /* 0x00000030a1c77c23 */ /* 0x100fe200080108a8 */
[--C-:B------:R-:W-:Y:S01]  /*15770*/  FFMA.FTZ R161, R162, UR48, -R168.reuse ;  /* 0x00000030a2a17c23 */ /* 0x100fe200080108a8 */
[----:B------:R-:W-:Y:S01]  /*15780*/  FADD.FTZ R176, -R176, R215 ;  /* 0x000000d7b0b07221 */ /* 0x000fe20000010100 */
[--C-:B------:R-:W-:Y:S01]  /*15790*/  FFMA.FTZ R198, R165, UR48, -R168.reuse ;  /* 0x00000030a5c67c23 */ /* 0x100fe200080108a8 */
[----:B------:R-:W-:Y:S01]  /*157a0*/  FFMA.FTZ R165, R166, UR48, -R168 ;  /* 0x00000030a6a57c23 */ /* 0x000fe200080108a8 */
[----:B------:R-:W-:Y:S01]  /*157b0*/  F2FP.F16.F32.PACK_AB R166, R181, R180 ;  /* 0x000000b4b5a6723e */ /* 0x000fe200000000ff */
[----:B------:R-:W-:Y:S01]  /*157c0*/  FMUL.FTZ R176, R176, UR48 ;  /* 0x00000030b0b07c20 */ /* 0x000fe20008410000 */
[----:B------:R-:W-:Y:S01]  /*157d0*/  MUFU.EX2 R169, R169 ;  /* 0x000000a900a97308 */ /* 0x000fe20000000800 */
[----:B0-----:R-:W-:Y:S01]  /*157e0*/  FADD.FTZ R163, R188, R8 ;  /* 0x00000008bca37221 */ /* 0x001fe20000010000 */
[--C-:B------:R-:W-:Y:S01]  /*157f0*/  FFMA.FTZ R157, R174, UR48, -R168.reuse ;  /* 0x00000030ae9d7c23 */ /* 0x100fe200080108a8 */
[----:B------:R-:W-:Y:S01]  /*15800*/  F2FP.F16.F32.PACK_AB R156, R160, R159 ;  /* 0x0000009fa09c723e */ /* 0x000fe200000000ff */
[--C-:B------:R-:W-:Y:S01]  /*15810*/  FFMA.FTZ R197, R170, UR48, -R168.reuse ;  /* 0x00000030aac57c23 */ /* 0x100fe200080108a8 */
[----:B-1----:R-:W-:Y:S01]  /*15820*/  FADD.FTZ R163, R220, R163 ;  /* 0x000000a3dca37221 */ /* 0x002fe20000010000 */
[--C-:B------:R-:W-:Y:S01]  /*15830*/  FFMA.FTZ R171, R171, UR48, -R168.reuse ;  /* 0x00000030abab7c23 */ /* 0x100fe200080108a8 */
[--C-:B------:R-:W-:Y:S01]  /*15840*/  FFMA.FTZ R175, R175, UR48, -R168.reuse ;  /* 0x00000030afaf7c23 */ /* 0x100fe200080108a8 */
[----:B------:R-:W0:Y:S01]  /*15850*/  MUFU.EX2 R176, R176 ;  /* 0x000000b000b07308 */ /* 0x000e220000000800 */
[--C-:B------:R-:W-:Y:S01]  /*15860*/  FFMA.FTZ R178, R178, UR48, -R168.reuse ;  /* 0x00000030b2b27c23 */ /* 0x100fe200080108a8 */
[--C-:B------:R-:W-:Y:S01]  /*15870*/  FFMA.FTZ R179, R179, UR48, -R168.reuse ;  /* 0x00000030b3b37c23 */ /* 0x100fe200080108a8 */
[--C-:B------:R-:W-:Y:S01]  /*15880*/  FFMA.FTZ R182, R182, UR48, -R168.reuse ;  /* 0x00000030b6b67c23 */ /* 0x100fe200080108a8 */
[--C-:B------:R-:W-:Y:S01]  /*15890*/  FFMA.FTZ R183, R183, UR48, -R168.reuse ;  /* 0x00000030b7b77c23 */ /* 0x100fe200080108a8 */
[----:B------:R-:W-:Y:S01]  /*158a0*/  F2FP.F16.F32.PACK_AB R160, R217, R167 ;  /* 0x000000a7d9a0723e */ /* 0x000fe200000000ff */
[--C-:B------:R-:W-:Y:S01]  /*158b0*/  FFMA.FTZ R184, R184, UR48, -R168.reuse ;  /* 0x00000030b8b87c23 */ /* 0x100fe200080108a8 */
[--C-:B------:R-:W-:Y:S01]  /*158c0*/  FFMA.FTZ R185, R185, UR48, -R168.reuse ;  /* 0x00000030b9b97c23 */ /* 0x100fe200080108a8 */
[----:B------:R-:W1:Y:S01]  /*158d0*/  MUFU.EX2 R155, R216 ;  /* 0x000000d8009b7308 */ /* 0x000e620000000800 */
[--C-:B------:R-:W-:Y:S01]  /*158e0*/  FFMA.FTZ R186, R186, UR48, -R168.reuse ;  /* 0x00000030baba7c23 */ /* 0x100fe200080108a8 */
[--C-:B------:R-:W-:Y:S01]  /*158f0*/  FFMA.FTZ R187, R187, UR48, -R168.reuse ;  /* 0x00000030bbbb7c23 */ /* 0x100fe200080108a8 */
[--C-:B------:R-:W-:Y:S01]  /*15900*/  FFMA.FTZ R190, R190, UR48, -R168.reuse ;  /* 0x00000030bebe7c23 */ /* 0x100fe200080108a8 */
[--C-:B------:R-:W-:Y:S01]  /*15910*/  FFMA.FTZ R189, R189, UR48, -R168.reuse ;  /* 0x00000030bdbd7c23 */ /* 0x100fe200080108a8 */
[----:B------:R-:W-:Y:S01]  /*15920*/  F2FP.F16.F32.PACK_AB R162, R173, R172 ;  /* 0x000000acada2723e */ /* 0x000fe200000000ff */
[--C-:B------:R-:W-:Y:S01]  /*15930*/  FFMA.FTZ R191, R191, UR48, -R168.reuse ;  /* 0x00000030bfbf7c23 */ /* 0x100fe200080108a8 */
[----:B------:R-:W-:Y:S01]  /*15940*/  FFMA.FTZ R193, R193, UR48, -R168 ;  /* 0x00000030c1c17c23 */ /* 0x000fe200080108a8 */
[----:B------:R-:W3:Y:S01]  /*15950*/  MUFU.EX2 R192, R192 ;  /* 0x000000c000c07308 */ /* 0x000ee20000000800 */
        /* <DEDUP_REMOVED lines=16> */
[----:B---3--:R-:W-:Y:S01]  /*15a60*/  FADD.FTZ R8, R192, R163 ;  /* 0x000000a3c0087221 */ /* 0x008fe20000010000 */
[-C--:B------:R-:W-:Y:S01]  /*15a70*/  FMUL.FTZ R42, R42, R176.reuse ;  /* 0x000000b02a2a7220 */ /* 0x080fe20000410000 */
[-C--:B------:R-:W-:Y:S01]  /*15a80*/  FMUL.FTZ R43, R43, R176.reuse ;  /* 0x000000b02b2b7220 */ /* 0x080fe20000410000 */
[-C--:B------:R-:W-:Y:S01]  /*15a90*/  FMUL.FTZ R46, R46, R176.reuse ;  /* 0x000000b02e2e7220 */ /* 0x080fe20000410000 */
[-C--:B------:R-:W-:Y:S01]  /*15aa0*/  FMUL.FTZ R47, R47, R176.reuse ;  /* 0x000000b02f2f7220 */ /* 0x080fe20000410000 */
[-C--:B------:R-:W-:Y:S01]  /*15ab0*/  FMUL.FTZ R50, R50, R176.reuse ;  /* 0x000000b032327220 */ /* 0x080fe20000410000 */
[-C--:B------:R-:W-:Y:S01]  /*15ac0*/  FMUL.FTZ R51, R51, R176.reuse ;  /* 0x000000b033337220 */ /* 0x080fe20000410000 */
[----:B------:R-:W3:Y:S01]  /*15ad0*/  MUFU.EX2 R199, R199 ;  /* 0x000000c700c77308 */ /* 0x000ee20000000800 */
[C---:B0-----:R-:W-:Y:S01]  /*15ae0*/  FADD.FTZ R180, R194.reuse, R3 ;  /* 0x00000003c2b47221 */ /* 0x041fe20000010000 */
[----:B------:R-:W-:Y:S01]  /*15af0*/  F2FP.F16.F32.PACK_AB R155, R194, R155 ;  /* 0x0000009bc29b723e */ /* 0x000fe200000000ff */
        /* <DEDUP_REMOVED lines=61> */
[----:B------:R1:W4:Y:S01]  /*15ed0*/  MUFU.EX2 R163, R157 ;  /* 0x0000009d00a37308 */ /* 0x0003220000000800 */
        /* <DEDUP_REMOVED lines=8> */
[----:B0-----:R-:W-:Y:S01]  /*15f60*/  FADD.FTZ R180, R171, R180 ;  /* 0x000000b4abb47221 */ /* 0x001fe20000010000 */
[----:B-1----:R-:W-:-:S02]  /*15f70*/  F2FP.F16.F32.PACK_AB R157, R161, R199 ;  /* 0x000000c7a19d723e */ /* 0x002fc400000000ff */
[----:B------:R-:W-:-:S04]  /*15f80*/  F2FP.F16.F32.PACK_AB R161, R171, R197 ;  /* 0x000000c5aba1723e */ /* 0x000fc800000000ff */
[----:B------:R-:W0:Y:S01]  /*15f90*/  MUFU.EX2 R178, R178 ;  /* 0x000000b200b27308 */ /* 0x000e220000000800 */
[----:B----4-:R-:W-:-:S07]  /*15fa0*/  FADD.FTZ R180, R163, R180 ;  /* 0x000000b4a3b47221 */ /* 0x010fce0000010000 */
[----:B------:R-:W1:Y:S01]  /*15fb0*/  MUFU.EX2 R179, R179 ;  /* 0x000000b300b37308 */ /* 0x000e620000000800 */
[C---:B---3--:R-:W-:Y:S01]  /*15fc0*/  FADD.FTZ R3, R175.reuse, R180 ;  /* 0x000000b4af037221 */ /* 0x048fe20000010000 */
[----:B------:R-:W-:-:S06]  /*15fd0*/  F2FP.F16.F32.PACK_AB R163, R175, R163 ;  /* 0x000000a3afa3723e */ /* 0x000fcc00000000ff */
[----:B------:R-:W3:Y:S01]  /*15fe0*/  MUFU.EX2 R167, R182 ;  /* 0x000000b600a77308 */ /* 0x000ee20000000800 */
[----:B0-----:R-:W-:-:S07]  /*15ff0*/  FADD.FTZ R180, R178, R3 ;  /* 0x00000003b2b47221 */ /* 0x001fce0000010000 */
[----:B------:R-:W0:Y:S01]  /*16000*/  MUFU.EX2 R183, R183 ;  /* 0x000000b700b77308 */ /* 0x000e220000000800 */
[C---:B-1----:R-:W-:Y:S01]  /*16010*/  FADD.FTZ R180, R179.reuse, R180 ;  /* 0x000000b4b3b47221 */ /* 0x042fe20000010000 */
[----:B------:R-:W-:-:S06]  /*16020*/  F2FP.F16.F32.PACK_AB R165, R179, R178 ;  /* 0x000000b2b3a5723e */ /* 0x000fcc00000000ff */
[----:B------:R-:W1:Y:S01]  /*16030*/  MUFU.EX2 R184, R184 ;  /* 0x000000b800b87308 */ /* 0x000e620000000800 */
[----:B---3--:R-:W-:-:S07]  /*16040*/  FADD.FTZ R180, R167, R180 ;  /* 0x000000b4a7b47221 */ /* 0x008fce0000010000 */
[----:B------:R-:W3:Y:S01]  /*16050*/  MUFU.EX2 R185, R185 ;  /* 0x000000b900b97308 */ /* 0x000ee20000000800 */
[C---:B0-----:R-:W-:Y:S01]  /*16060*/  FADD.FTZ R3, R183.reuse, R180 ;  /* 0x000000b4b7037221 */ /* 0x041fe20000010000 */
[----:B------:R-:W-:-:S06]  /*16070*/  F2FP.F16.F32.PACK_AB R167, R183, R167 ;  /* 0x000000a7b7a7723e */ /* 0x000fcc00000000ff */
[----:B------:R-:W0:Y:S01]  /*16080*/  MUFU.EX2 R186, R186 ;  /* 0x000000ba00ba7308 */ /* 0x000e220000000800 */
[----:B-1----:R-:W-:-:S07]  /*16090*/  FADD.FTZ R180, R184, R3 ;  /* 0x00000003b8b47221 */ /* 0x002fce0000010000 */
        /* <DEDUP_REMOVED lines=12> */
[----:B------:R-:W-:-:S03]  /*16160*/  F2FP.F16.F32.PACK_AB R173, R189, R173 ;  /* 0x000000adbdad723e */ /* 0x000fc600000000ff */
[----:B-1----:R-:W-:-:S04]  /*16170*/  FADD.FTZ R180, R191, R180 ;  /* 0x000000b4bfb47221 */ /* 0x002fc80000010000 */
[C---:B---3--:R-:W-:Y:S01]  /*16180*/  FADD.FTZ R3, R193.reuse, R180 ;  /* 0x000000b4c1037221 */ /* 0x048fe20000010000 */
[----:B------:R-:W-:Y:S01]  /*16190*/  F2FP.F16.F32.PACK_AB R175, R193, R191 ;  /* 0x000000bfc1af723e */ /* 0x000fe200000000ff */
[----:B------:R-:W-:Y:S06]  /*161a0*/  @!P6 BRA `(.L_x_3021) ;  /* 0x000000000004e947 */ /* 0x000fec0003800000 */
[----:B------:R-:W-:Y:S01]  /*161b0*/  BPT.TRAP 0x1 ;  /* 0x000000040000795c */ /* 0x000fe20000300000 */
.L_x_3021:
[----:B------:R0:W1:Y:S01]  /*161c0*/  SYNCS.PHASECHK.TRANS64.TRYWAIT P0, [R20+URZ+0x22850], R21 ;  /* 0x02285015140075a7 */ /* 0x000062000800017f */
[----:B------:R-:W-:Y:S05]  /*161d0*/  @!P6 BRA `(.L_x_3022) ;  /* 0x000000000004e947 */ /* 0x000fea0003800000 */
[----:B------:R-:W-:Y:S01]  /*161e0*/  BPT.TRAP 0x1 ;  /* 0x000000040000795c */ /* 0x000fe20000300000 */
.L_x_3022:
[----:B------:R-:W-:Y:S01]  /*161f0*/  IMAD.MOV.U32 R177, RZ, RZ, 0xc00 ;  /* 0x00000c00ffb17424 */ /* 0x000fe200078e00ff */
[----:B------:R-:W-:Y:S03]  /*16200*/  BSSY B0, `(.L_x_3023) ;  /* 0x0000005000007945 */ /* 0x000fe60003800000 */
[----:B------:R-:W-:Y:S01]  /*16210*/  IMAD R176, R2, R177, UR49 ;  /* 0x0000003102b07e24 */ /* 0x000fe2000f8e02b1 */
[----:B-1----:R-:W-:Y:S06]  /*16220*/  @P0 BRA `(.L_x_3024) ;  /* 0x0000000000080947 */ /* 0x002fec0003800000 */
[----:B------:R-:W1:Y:S02]  /*16230*/  SYNCS.PHASECHK.TRANS64.TRYWAIT P0, [R20+URZ+0x22850], R21 ;  /* 0x02285015140075a7 */ /* 0x000e64000800017f */
[----:B-1----:R-:W-:Y:S05]  /*16240*/  @!P0 BRA `(.L_x_3025) ;  /* 0x000000c400848947 */ /* 0x002fea0003800000 */
.L_x_3024:
[----:B------:R-:W-:Y:S05]  /*16250*/  BSYNC B0 ;  /* 0x0000000000007941 */ /* 0x000fea0003800000 */
.L_x_3023:
[----:B------:R-:W3:Y:S01]  /*16260*/  S2R R178, SR_TID.X ;  /* 0x0000000000b27919 */ /* 0x000ee20000002100 */
[----:B------:R-:W-:Y:S05]  /*16270*/  WARPSYNC.ALL ;  /* 0x0000000000007948 */ /* 0x000fea0003800000 */
[----:B------:R-:W-:Y:S01]  /*16280*/  IMAD.MOV.U32 R177, RZ, RZ, 0x40000040 ;  /* 0x40000040ffb17424 */ /* 0x000fe200078e00ff */
[----:B------:R-:W-:-:S04]  /*16290*/  R2UR UR6, R176 ;  /* 0x00000000b00672ca */ /* 0x000fc800000e0000 */
[----:B------:R-:W-:Y:S02]  /*162a0*/  R2UR UR7, R177 ;  /* 0x00000000b10772ca */ /* 0x000fe400000e0000 */
        /* <DEDUP_REMOVED lines=8> */
[----:B------:R-:W-:Y:S01]  /*16330*/  IMAD.MOV.U32 R153, RZ, RZ, 0x40000040 ;  /* 0x40000040ff997424 */ /* 0x000fe200078e00ff */
[----:B------:R-:W-:Y:S01]  /*16340*/  IADD3 R152, R176, 0x80, RZ ;  /* 0x00000080b0987810 */ /* 0x000fe20007ffe0ff */
        /* <DEDUP_REMOVED lines=39> */
.L_x_3026:
[----:B------:R-:W3:Y:S01]  /*165c0*/  LDL R152, [R1+0x4] ;  /* 0x0000040001987983 */ /* 0x000ee20000100800 */
[----:B------:R-:W-:Y:S01]  /*165d0*/  VIADD R20, R20, 0x22860 ;  /* 0x0002286014147836 */ /* 0x000fe20000000000 */
[----:B------:R-:W-:Y:S01]  /*165e0*/  MOV R21, UR47 ;  /* 0x0000002f00157c02 */ /* 0x000fe20008000f00 */
[----:B------:R-:W-:Y:S02]  /*165f0*/  IMAD.MOV.U32 R215, RZ, RZ, R7 ;  /* 0x000000ffffd77224 */ /* 0x000fe400078e0007 */
[----:B------:R-:W-:Y:S01]  /*16600*/  IMAD.MOV.U32 R216, RZ, RZ, R6 ;  /* 0x000000ffffd87224 */ /* 0x000fe200078e0006 */
[----:B------:R-:W-:-:S04]  /*16610*/  PRMT R20, R21, 0x654, R20 ;  /* 0x0000065415147816 */ /* 0x000fc80000000014 */
[----:B------:R0:W-:Y:S01]  /*16620*/  SYNCS.ARRIVE.TRANS64.RED.A1T0 RZ, [R20+URZ], RZ ;  /* 0x000000ff14ff79a7 */ /* 0x0001e2000810043f */
[C---:B---3--:R-:W-:Y:S01]  /*16630*/  ISETP.GT.AND P0, PT, R0.reuse, R152, PT ;  /* 0x000000980000720c */ /* 0x048fe20003f04270 */
[----:B------:R-:W-:-:S12]  /*16640*/  VIADD R0, R0, 0xffffffff ;  /* 0xffffffff00007836 */ /* 0x000fd80000000000 */
[----:B0-----:R-:W-:Y:S05]  /*16650*/  @P0 BRA `(.L_x_3027) ;  /* 0xffffffc400fc0947 */ /* 0x001fea000383ffff */
.L_x_3007:
[----:B------:R-:W3:Y:S01]  /*16660*/  LDL.LU R176, [R1+0x18] ;  /* 0x0000180001b07983 */ /* 0x000ee20000300800 */
[----:B------:R-:W-:Y:S05]  /*16670*/  WARPSYNC.ALL ;  /* 0x0000000000007948 */ /* 0x000fea0003800000 */
[----:B------:R-:W0:Y:S01]  /*16680*/  SHFL.BFLY PT, R5, R8, 0x2, 0x1f ;  /* 0x0c401f0008057f89 */ /* 0x000e2200000e0000 */
[----:B------:R-:W-:Y:S01]  /*16690*/  VIADD R2, R2, 0x1 ;  /* 0x0000000102027836 */ /* 0x000fe20000000000 */
[----:B------:R-:W-:Y:S01]  /*166a0*/  PLOP3.LUT P0, PT, PT, PT, PT, 0x8, 0x0 ;  /* 0x000000000000781c */ /* 0x000fe20003f0e170 */
[----:B------:R-:W-:Y:S01]  /*166b0*/  IMAD.U32 R14, RZ, RZ, UR48 ;  /* 0x00000030ff0e7e24 */ /* 0x000fe2000f8e00ff */
[----:B------:R-:W1:Y:S01]  /*166c0*/  SHFL.BFLY PT, R4, R3, 0x2, 0x1f ;  /* 0x0c401f0003047f89 */ /* 0x000e6200000e0000 */
[----:B------:R-:W-:Y:S01]  /*166d0*/  IMAD.U32 R15, RZ, RZ, UR48 ;  /* 0x00000030ff0f7e24 */ /* 0x000fe2000f8e00ff */
[----:B------:R2:W-:Y:S08]  /*166e0*/  BAR.ARV R9, 0x100 ;  /* 0x000400090000751d */ /* 0x0005f00000002000 */
[----:B------:R-:W-:Y:S06]  /*166f0*/  BAR.ARV 0x8, 0x180 ;  /* 0x0206000000007b1d */ /* 0x000fec0000002000 */
[----:B------:R-:W-:Y:S01]  /*16700*/  ISETP.NE.AND P1, PT, R2, 0x2, PT ;  /* 0x000000020200780c */ /* 0x000fe20003f25270 */
[----:B------:R-:W-:-:S02]  /*16710*/  IMAD.MOV.U32 R13, RZ, RZ, -0x800000 ;  /* 0xff800000ff0d7424 */ /* 0x000fc400078e00ff */
[----:B0-----:R-:W-:Y:S01]  /*16720*/  FADD.FTZ R0, R5, R8 ;  /* 0x0000000805007221 */ /* 0x001fe20000010000 */
[----:B------:R-:W-:Y:S01]  /*16730*/  IMAD.MOV.U32 R8, RZ, RZ, RZ ;  /* 0x000000ffff087224 */ /* 0x000fe200078e00ff */
[----:B------:R-:W-:Y:S01]  /*16740*/  SEL R2, R2, RZ, P1 ;  /* 0x000000ff02027207 */ /* 0x000fe20000800000 */
[----:B------:R-:W-:Y:S02]  /*16750*/  IMAD.MOV.U32 R12, RZ, RZ, -0x800000 ;  /* 0xff800000ff0c7424 */ /* 0x000fe400078e00ff */
[----:B-1----:R-:W-:Y:S01]  /*16760*/  FADD.FTZ R10, R4, R3 ;  /* 0x00000003040a7221 */ /* 0x002fe20000010000 */
[----:B------:R-:W0:Y:S01]  /*16770*/  SHFL.BFLY PT, R5, R0, 0x1, 0x1f ;  /* 0x0c201f0000057f89 */ /* 0x000e2200000e0000 */
[----:B------:R-:W-:-:S03]  /*16780*/  SEL R3, RZ, 0x1, P1 ;  /* 0x00000001ff037807 */ /* 0x000fc60000800000 */
[----:B------:R-:W1:Y:S01]  /*16790*/  SHFL.BFLY PT, R11, R10, 0x1, 0x1f ;  /* 0x0c201f000a0b7f89 */ /* 0x000e6200000e0000 */
[----:B------:R-:W-:Y:S01]  /*167a0*/  LOP3.LUT R202, R202, R3, RZ, 0x3c, !PT ;  /* 0x00000003caca7212 */ /* 0x000fe200078e3cff */
[----:B0-----:R-:W-:Y:S01]  /*167b0*/  FADD.FTZ R4, R0, R5 ;  /* 0x0000000500047221 */ /* 0x001fe20000010000 */
[----:B------:R-:W-:Y:S02]  /*167c0*/  IMAD.MOV.U32 R0, RZ, RZ, RZ ;  /* 0x000000ffff007224 */ /* 0x000fe400078e00ff */
[----:B-1----:R-:W-:Y:S02]  /*167d0*/  FADD.FTZ R5, R10, R11 ;  /* 0x0000000b0a057221 */ /* 0x002fe40000010000 */
[----:B------:R-:W-:-:S03]  /*167e0*/  FSETP.NE.FTZ.AND P2, PT, R4, RZ, PT ;  /* 0x000000ff0400720b */ /* 0x000fc60003f55000 */
[----:B------:R-:W-:-:S10]  /*167f0*/  FSETP.NE.FTZ.AND P3, PT, R5, RZ, PT ;  /* 0x000000ff0500720b */ /* 0x000fd40003f75000 */
[----:B------:R-:W0:Y:S01]  /*16800*/  @P2 MUFU.LG2 R20, R4 ;  /* 0x0000000400142308 */ /* 0x000e220000000c00 */
[----:B------:R-:W-:Y:S02]  /*16810*/  @P2 FMUL.FTZ R14, R14, 0.69314718246459960938 ;  /* 0x3f3172180e0e2820 */ /* 0x000fe40000410000 */
[----:B------:R-:W-:-:S05]  /*16820*/  @P3 FMUL.FTZ R15, R15, 0.69314718246459960938 ;  /* 0x3f3172180f0f3820 */ /* 0x000fca0000410000 */
[----:B------:R-:W1:Y:S08]  /*16830*/  @P2 MUFU.RCP R8, R4 ;  /* 0x0000000400082308 */ /* 0x000e700000001000 */
[----:B------:R-:W4:Y:S01]  /*16840*/  @P3 MUFU.LG2 R21, R5 ;  /* 0x0000000500153308 */ /* 0x000f220000000c00 */
[----:B0-----:R-:W-:-:S04]  /*16850*/  @P2 FMUL.FTZ R23, R20, 0.69314718246459960938 ;  /* 0x3f31721814172820 */ /* 0x001fc80000410000 */
[----:B------:R-:W-:-:S03]  /*16860*/  @P2 FFMA.FTZ R13, R14, R6, R23 ;  /* 0x000000060e0d2223 */ /* 0x000fc60000010017 */
[----:B------:R-:W0:Y:S01]  /*16870*/  @P3 MUFU.RCP R0, R5 ;  /* 0x0000000500003308 */ /* 0x000e220000001000 */
        /* <DEDUP_REMOVED lines=64> */
[----:B----4-:R-:W-:Y:S01]  /*16c80*/  @P3 FMUL.FTZ R20, R21, 0.69314718246459960938 ;  /* 0x3f31721815143820 */ /* 0x010fe20000410000 */
[-C--:B0-----:R-:W-:Y:S01]  /*16c90*/  FMUL.FTZ R4, R31, R0.reuse ;  /* 0x000000001f047220 */ /* 0x081fe20000410000 */
[-C--:B------:R-:W-:Y:S01]  /*16ca0*/  FMUL.FTZ R8, R35, R0.reuse ;  /* 0x0000000023087220 */ /* 0x080fe20000410000 */
[-C--:B------:R-:W-:Y:S01]  /*16cb0*/  FMUL.FTZ R10, R27, R0.reuse ;  /* 0x000000001b0a7220 */ /* 0x080fe20000410000 */
        /* <DEDUP_REMOVED lines=62> */
[----:B---3--:R-:W-:-:S05]  /*170a0*/  VIADD R176, R176, 0x1 ;  /* 0x00000001b0b07836 */ /* 0x008fca0000000000 */
[----:B------:R0:W-:Y:S02]  /*170b0*/  STL [R1+0x18], R176 ;  /* 0x000018b001007387 */ /* 0x0001e40000100800 */
.L_x_2911:
[----:B------:R-:W-:Y:S05]  /*170c0*/  WARPSYNC.ALL ;  /* 0x0000000000007948 */ /* 0x000fea0003800000 */
[----:B------:R-:W1:Y:S08]  /*170d0*/  S2UR UR47, SR_CgaCtaId ;  /* 0x00000000002f79c3 */ /* 0x000e700000008800 */
[----:B------:R-:W-:Y:S06]  /*170e0*/  BAR.SYNC.DEFER_BLOCKING 0x5, 0x180 ;  /* 0x0146000000007b1d */ /* 0x000fec0000010000 */
[----:B------:R-:W-:Y:S01]  /*170f0*/  UMOV UR4, 0x400 ;  /* 0x0000040000047882 */ /* 0x000fe20000000000 */
[----:B------:R-:W-:Y:S01]  /*17100*/  BSSY B0, `(.L_x_3028) ;  /* 0x00002f8000007945 */ /* 0x000fe20003800000 */
[----:B-1----:R-:W-:-:S06]  /*17110*/  ULEA UR4, UR47, UR4, 0x18 ;  /* 0x000000042f047291 */ /* 0x002fcc000f8ec03f */
[----:B------:R-:W-:-:S05]  /*17120*/  MOV R23, UR4 ;  /* 0x0000000400177c02 */ /* 0x000fca0008000f00 */
[----:B------:R1:W2:Y:S01]  /*17130*/  LDS.128 R120, [R23+0x228d0] ;  /* 0x0228d00017787984 */ /* 0x0002a20000000c00 */
[----:B------:R-:W-:Y:S06]  /*17140*/  BAR.ARV 0x4, 0x180 ;  /* 0x0106000000007b1d */ /* 0x000fec0000002000 */
[----:B------:R-:W-:Y:S05]  /*17150*/  @P0 BRA `(.L_x_3029) ;  /* 0x0000002000340947 */ /* 0x000fea0003800000 */
[----:B------:R-:W3:Y:S04]  /*17160*/  LDL R7, [R1+0x38] ;  /* 0x0000380001077983 */ /* 0x000ee80000100800 */
[----:B------:R-:W4:Y:S01]  /*17170*/  LDL R180, [R1+0x14] ;  /* 0x0000140001b47983 */ /* 0x000f220000100800 */
[----:B------:R-:W1:Y:S01]  /*17180*/  S2R R6, SR_SWINHI ;  /* 0x0000000000067919 */ /* 0x000e620000002f00 */
[----:B------:R-:W-:Y:S05]  /*17190*/  WARPSYNC.ALL ;  /* 0x0000000000007948 */ /* 0x000fea0003800000 */
[----:B------:R-:W-:Y:S01]  /*171a0*/  ULDC.64 UR4, c[0x0][0xc00] ;  /* 0x0003000000047ab9 */ /* 0x000fe20000000a00 */
[----:B0-----:R-:W4:Y:S01]  /*171b0*/  LDL R176, [R1+0x10] ;  /* 0x0000100001b07983 */ /* 0x001f220000100800 */
[----:B------:R-:W-:-:S02]  /*171c0*/  MOV R14, R23 ;  /* 0x00000017000e7202 */ /* 0x000fc40000000f00 */
[----:B-1----:R-:W-:Y:S02]  /*171d0*/  MOV R15, R6 ;  /* 0x00000006000f7202 */ /* 0x002fe40000000f00 */
        /* <DEDUP_REMOVED lines=19> */
[----:B------:R-:W-:Y:S01]  /*17310*/  F2FP.F16.F32.PACK_AB R137, R112, R108 ;  /* 0x0000006c7089723e */ /* 0x000fe200000000ff */
[----:B------:R-:W-:Y:S01]  /*17320*/  BAR.SYNC.DEFER_BLOCKING 0x1, 0x100 ;  /* 0x0044000000007b1d */ /* 0x000fe20000010000 */
[----:B---3--:R-:W-:-:S03]  /*17330*/  IMAD.WIDE R150, R7, 0x2, R14 ;  /* 0x0000000207967825 */ /* 0x008fc600078e020e */
[C---:B------:R-:W-:Y:S02]  /*17340*/  IADD3 R183, P3, R150.reuse, 0x60, RZ ;  /* 0x0000006096b77810 */ /* 0x040fe40007f7e0ff */
[C---:B------:R-:W-:Y:S02]  /*17350*/  IADD3 R179, P1, R150.reuse, 0x20, RZ ;  /* 0x0000002096b37810 */ /* 0x040fe40007f3e0ff */
[----:B------:R-:W-:Y:S02]  /*17360*/  LOP3.LUT R98, R183, 0x380, RZ, 0xc0, !PT ;  /* 0x00000380b7627812 */ /* 0x000fe400078ec0ff */
[----:B------:R-:W-:Y:S02]  /*17370*/  IADD3 R181, P2, R150, 0x40, RZ ;  /* 0x0000004096b57810 */ /* 0x000fe40007f5e0ff */
[----:B------:R-:W-:Y:S02]  /*17380*/  LOP3.LUT R6, R179, 0x380, RZ, 0xc0, !PT ;  /* 0x00000380b3067812 */ /* 0x000fe400078ec0ff */
[----:B------:R-:W-:-:S02]  /*17390*/  SHF.R.U64 R98, R98, 0x3, RZ ;  /* 0x0000000362627819 */ /* 0x000fc400000012ff */
[C---:B------:R-:W-:Y:S02]  /*173a0*/  IADD3 R110, P0, R150.reuse, 0x4040, RZ ;  /* 0x00004040966e7810 */ /* 0x040fe40007f1e0ff */
[----:B------:R-:W-:Y:S01]  /*173b0*/  LOP3.LUT R94, R181, 0x380, RZ, 0xc0, !PT ;  /* 0x00000380b55e7812 */ /* 0x000fe200078ec0ff */
[----:B------:R-:W-:Y:S01]  /*173c0*/  IMAD.X R7, RZ, RZ, R151, P1 ;  /* 0x000000ffff077224 */ /* 0x000fe200008e0697 */
[----:B------:R-:W-:Y:S02]  /*173d0*/  IADD3 R102, P4, R150, 0x4000, RZ ;  /* 0x0000400096667810 */ /* 0x000fe40007f9e0ff */
[----:B------:R-:W-:Y:S02]  /*173e0*/  SHF.R.U64 R6, R6, 0x3, RZ ;  /* 0x0000000306067819 */ /* 0x000fe400000012ff */
[----:B------:R-:W-:Y:S02]  /*173f0*/  LOP3.LUT R98, R98, R183, RZ, 0x3c, !PT ;  /* 0x000000b762627212 */ /* 0x000fe400078e3cff */
[----:B------:R-:W-:-:S02]  /*17400*/  LOP3.LUT R183, R110, 0x380, RZ, 0xc0, !PT ;  /* 0x000003806eb77812 */ /* 0x000fc400078ec0ff */
[----:B------:R-:W-:Y:S02]  /*17410*/  IADD3 R114, P1, R150, 0x4060, RZ ;  /* 0x0000406096727810 */ /* 0x000fe40007f3e0ff */
[----:B------:R-:W-:Y:S02]  /*17420*/  SHF.R.U64 R94, R94, 0x3, RZ ;  /* 0x000000035e5e7819 */ /* 0x000fe400000012ff */
[----:B------:R-:W-:Y:S01]  /*17430*/  IADD3 R106, P5, R150, 0x4020, RZ ;  /* 0x00004020966a7810 */ /* 0x000fe20007fbe0ff */
[----:B------:R-:W-:Y:S01]  /*17440*/  IMAD.X R103, RZ, RZ, R151, P4 ;  /* 0x000000ffff677224 */ /* 0x000fe200020e0697 */
[----:B------:R-:W-:Y:S02]  /*17450*/  LOP3.LUT R6, R6, R179, RZ, 0x3c, !PT ;  /* 0x000000b306067212 */ /* 0x000fe400078e3cff */
[----:B------:R-:W-:Y:S02]  /*17460*/  LOP3.LUT R179, R102, 0x380, RZ, 0xc0, !PT ;  /* 0x0000038066b37812 */ /* 0x000fe400078ec0ff */
[----:B------:R-:W-:-:S02]  /*17470*/  SHF.R.U64 R183, R183, 0x3, RZ ;  /* 0x00000003b7b77819 */ /* 0x000fc400000012ff */
[----:B------:R-:W-:Y:S02]  /*17480*/  IADD3 R130, P4, R150, 0x8040, RZ ;  /* 0x0000804096827810 */ /* 0x000fe40007f9e0ff */
[----:B------:R-:W-:Y:S02]  /*17490*/  LOP3.LUT R94, R94, R181, RZ, 0x3c, !PT ;  /* 0x000000b55e5e7212 */ /* 0x000fe400078e3cff */
[----:B------:R-:W-:Y:S01]  /*174a0*/  LOP3.LUT R185, R114, 0x380, RZ, 0xc0, !PT ;  /* 0x0000038072b97812 */ /* 0x000fe200078ec0ff */
[--C-:B------:R-:W-:Y:S01]  /*174b0*/  IMAD.X R95, RZ, RZ, R151.reuse, P2 ;  /* 0x000000ffff5f7224 */ /* 0x100fe200010e0697 */
[----:B------:R-:W-:Y:S01]  /*174c0*/  LOP3.LUT R181, R106, 0x380, RZ, 0xc0, !PT ;  /* 0x000003806ab57812 */ /* 0x000fe200078ec0ff */
[----:B------:R-:W-:Y:S01]  /*174d0*/  IMAD.X R107, RZ, RZ, R151, P5 ;  /* 0x000000ffff6b7224 */ /* 0x000fe200028e0697 */
[----:B------:R-:W-:Y:S02]  /*174e0*/  IADD3 R118, P2, R150, 0x8000, RZ ;  /* 0x0000800096767810 */ /* 0x000fe40007f5e0ff */
[----:B------:R-:W-:-:S02]  /*174f0*/  SHF.R.U64 R179, R179, 0x3, RZ ;  /* 0x00000003b3b37819 */ /* 0x000fc400000012ff */
[----:B------:R-:W-:Y:S01]  /*17500*/  LOP3.LUT R110, R183, R110, RZ, 0x3c, !PT ;  /* 0x0000006eb76e7212 */ /* 0x000fe200078e3cff */
[--C-:B------:R-:W-:Y:S01]  /*17510*/  IMAD.X R99, RZ, RZ, R151.reuse, P3 ;  /* 0x000000ffff637224 */ /* 0x100fe200018e0697 */
[----:B------:R-:W-:Y:S02]  /*17520*/  SHF.R.U64 R185, R185, 0x3, RZ ;  /* 0x00000003b9b97819 */ /* 0x000fe400000012ff */
[----:B------:R-:W-:Y:S02]  /*17530*/  LOP3.LUT R183, R130, 0x380, RZ, 0xc0, !PT ;  /* 0x0000038082b77812 */ /* 0x000fe400078ec0ff */
[C---:B------:R-:W-:Y:S02]  /*17540*/  IADD3 R134, P5, R150.reuse, 0x8060, RZ ;  /* 0x0000806096867810 */ /* 0x040fe40007fbe0ff */
[----:B------:R-:W-:Y:S02]  /*17550*/  SHF.R.U64 R181, R181, 0x3, RZ ;  /* 0x00000003b5b57819 */ /* 0x000fe400000012ff */
[----:B------:R-:W-:Y:S01]  /*17560*/  IADD3 R126, P3, R150, 0x8020, RZ ;  /* 0x00008020967e7810 */ /* 0x000fe20007f7e0ff */
[----:B------:R-:W-:Y:S01]  /*17570*/  IMAD.X R119, RZ, RZ, R151, P2 ;  /* 0x000000ffff777224 */ /* 0x000fe200010e0697 */
[----:B------:R-:W-:-:S02]  /*17580*/  LOP3.LUT R102, R179, R102, RZ, 0x3c, !PT ;  /* 0x00000066b3667212 */ /* 0x000fc400078e3cff */
[----:B------:R-:W-:Y:S02]  /*17590*/  LOP3.LUT R21, R150, 0x380, RZ, 0xc0, !PT ;  /* 0x0000038096157812 */ /* 0x000fe400078ec0ff */
[----:B------:R-:W-:Y:S02]  /*175a0*/  LOP3.LUT R114, R185, R114, RZ, 0x3c, !PT ;  /* 0x00000072b9727212 */ /* 0x000fe400078e3cff */
[----:B------:R-:W-:Y:S02]  /*175b0*/  LOP3.LUT R179, R118, 0x380, RZ, 0xc0, !PT ;  /* 0x0000038076b37812 */ /* 0x000fe400078ec0ff */
[----:B------:R-:W-:Y:S02]  /*175c0*/  SHF.R.U64 R183, R183, 0x3, RZ ;  /* 0x00000003b7b77819 */ /* 0x000fe400000012ff */
[----:B--2---:R-:W-:Y:S02]  /*175d0*/  IADD3 R120, P2, R150, 0xc040, RZ ;  /* 0x0000c04096787810 */ /* 0x004fe40007f5e0ff */
[----:B------:R-:W-:-:S02]  /*175e0*/  LOP3.LUT R106, R181, R106, RZ, 0x3c, !PT ;  /* 0x0000006ab56a7212 */ /* 0x000fc400078e3cff */
[----:B------:R-:W-:Y:S01]  /*175f0*/  LOP3.LUT R185, R134, 0x380, RZ, 0xc0, !PT ;  /* 0x0000038086b97812 */ /* 0x000fe200078ec0ff */
[--C-:B------:R-:W-:Y:S01]  /*17600*/  IMAD.X R111, RZ, RZ, R151.reuse, P0 ;  /* 0x000000ffff6f7224 */ /* 0x100fe200000e0697 */
[----:B------:R-:W-:Y:S01]  /*17610*/  LOP3.LUT R181, R126, 0x380, RZ, 0xc0, !PT ;  /* 0x000003807eb57812 */ /* 0x000fe200078ec0ff */
[--C-:B------:R-:W-:Y:S01]  /*17620*/  IMAD.X R127, RZ, RZ, R151.reuse, P3 ;  /* 0x000000ffff7f7224 */ /* 0x100fe200018e0697 */
[----:B------:R-:W-:Y:S02]  /*17630*/  IADD3 R20, P0, R150, 0xc000, RZ ;  /* 0x0000c00096147810 */ /* 0x000fe40007f1e0ff */
[----:B------:R-:W-:Y:S02]  /*17640*/  SHF.R.U64 R21, R21, 0x3, RZ ;  /* 0x0000000315157819 */ /* 0x000fe400000012ff */
[----:B------:R-:W-:Y:S02]  /*17650*/  SHF.R.U64 R179, R179, 0x3, RZ ;  /* 0x00000003b3b37819 */ /* 0x000fe400000012ff */
[----:B------:R-:W-:Y:S01]  /*17660*/  LOP3.LUT R130, R183, R130, RZ, 0x3c, !PT ;  /* 0x00000082b7827212 */ /* 0x000fe200078e3cff */
[----:B------:R-:W-:Y:S01]  /*17670*/  IMAD.X R115, RZ, RZ, R151, P1 ;  /* 0x000000ffff737224 */ /* 0x000fe200008e0697 */
[----:B------:R-:W-:-:S02]  /*17680*/  SHF.R.U64 R185, R185, 0x3, RZ ;  /* 0x00000003b9b97819 */ /* 0x000fc400000012ff */
[----:B------:R-:W-:Y:S02]  /*17690*/  LOP3.LUT R183, R120, 0x380, RZ, 0xc0, !PT ;  /* 0x0000038078b77812 */ /* 0x000fe400078ec0ff */
[C---:B-----5:R-:W-:Y:S02]  /*176a0*/  IADD3 R30, P3, R150.reuse, 0xc060, RZ ;  /* 0x0000c060961e7810 */ /* 0x060fe40007f7e0ff */
[----:B------:R-:W-:Y:S02]  /*176b0*/  SHF.R.U64 R181, R181, 0x3, RZ ;  /* 0x00000003b5b57819 */ /* 0x000fe400000012ff */
[----:B------:R-:W-:Y:S02]  /*176c0*/  IADD3 R34, P1, R150, 0xc020, RZ ;  /* 0x0000c02096227810 */ /* 0x000fe40007f3e0ff */
[----:B------:R-:W-:Y:S02]  /*176d0*/  IADD3.X R139, RZ, R151, RZ, P0, !PT ;  /* 0x00000097ff8b7210 */ /* 0x000fe400007fe4ff */
[----:B------:R-:W-:-:S02]  /*176e0*/  LOP3.LUT R150, R21, R150, RZ, 0x3c, !PT ;  /* 0x0000009615967212 */ /* 0x000fc400078e3cff */
[----:B------:R-:W-:Y:S02]  /*176f0*/  LOP3.LUT R118, R179, R118, RZ, 0x3c, !PT ;  /* 0x00000076b3767212 */ /* 0x000fe400078e3cff */
[----:B------:R-:W-:Y:S02]  /*17700*/  LOP3.LUT R134, R185, R134, RZ, 0x3c, !PT ;  /* 0x00000086b9867212 */ /* 0x000fe400078e3cff */
[----:B------:R-:W-:Y:S02]  /*17710*/  LOP3.LUT R179, R20, 0x380, RZ, 0xc0, !PT ;  /* 0x0000038014b37812 */ /* 0x000fe400078ec0ff */
[----:B------:R-:W-:Y:S02]  /*17720*/  SHF.R.U64 R183, R183, 0x3, RZ ;  /* 0x00000003b7b77819 */ /* 0x000fe400000012ff */
[----:B------:R-:W-:Y:S02]  /*17730*/  ISETP.NE.U32.AND P0, PT, RZ, UR4, PT ;  /* 0x00000004ff007c0c */ /* 0x000fe4000bf05070 */
[----:B------:R-:W-:-:S02]  /*17740*/  LOP3.LUT R126, R181, R126, RZ, 0x3c, !PT ;  /* 0x0000007eb57e7212 */ /* 0x000fc400078e3cff */
[----:B------:R-:W-:Y:S02]  /*17750*/  LOP3.LUT R185, R30, 0x380, RZ, 0xc0, !PT ;  /* 0x000003801eb97812 */ /* 0x000fe400078ec0ff */
[----:B------:R-:W-:Y:S02]  /*17760*/  LOP3.LUT R181, R34, 0x380, RZ, 0xc0, !PT ;  /* 0x0000038022b57812 */ /* 0x000fe400078ec0ff */
[----:B------:R-:W-:Y:S02]  /*17770*/  MOV R150, R150 ;  /* 0x0000009600967202 */ /* 0x000fe40000000f00 */
[----:B------:R-:W-:Y:S02]  /*17780*/  SHF.R.U64 R179, R179, 0x3, RZ ;  /* 0x00000003b3b37819 */ /* 0x000fe400000012ff */
[----:B------:R-:W-:Y:S02]  /*17790*/  LOP3.LUT R146, R183, R120, RZ, 0x3c, !PT ;  /* 0x00000078b7927212 */ /* 0x000fe400078e3cff */
[----:B------:R-:W-:Y:S01]  /*177a0*/  ISETP.NE.AND.EX P0, PT, RZ, UR5, PT, P0 ;  /* 0x00000005ff007c0c */ /* 0x000fe2000bf05300 */
[----:B------:R-:W-:Y:S01]  /*177b0*/  ULDC.64 UR4, c[0x0][0xc08] ;  /* 0x0003020000047ab9 */ /* 0x000fe20000000a00 */
[----:B------:R-:W-:Y:S01]  /*177c0*/  SHF.R.U64 R185, R185, 0x3, RZ ;  /* 0x00000003b9b97819 */ /* 0x000fe200000012ff */
[----:B------:R-:W-:Y:S01]  /*177d0*/  IMAD.X R147, RZ, RZ, R151, P2 ;  /* 0x000000ffff937224 */ /* 0x000fe200010e0697 */
[----:B------:R-:W-:-:S02]  /*177e0*/  MOV R120, R6 ;  /* 0x0000000600787202 */ /* 0x000fc40000000f00 */
[----:B------:R-:W-:Y:S02]  /*177f0*/  SHF.R.U64 R181, R181, 0x3, RZ ;  /* 0x00000003b5b57819 */ /* 0x000fe400000012ff */
[----:B------:R-:W-:Y:S02]  /*17800*/  F2FP.F16.F32.PACK_AB R6, R37, R154 ;  /* 0x0000009a2506723e */ /* 0x000fe400000000ff */
[----:B------:R-:W-:Y:S01]  /*17810*/  F2FP.F16.F32.PACK_AB R7, R39, R38 ;  /* 0x000000262707723e */ /* 0x000fe200000000ff */
[----:B------:R0:W-:Y:S01]  /*17820*/  STSM.16.M88.4 [R150], R24 ;  /* 0x0000001896007844 */ /* 0x0001e20000000200 */
[----:B------:R-:W-:Y:S02]  /*17830*/  ISETP.NE.U32.AND P2, PT, RZ, UR4, PT ;  /* 0x00000004ff007c0c */ /* 0x000fe4000bf45070 */
[----:B------:R-:W-:Y:S02]  /*17840*/  LOP3.LUT R138, R179, R20, RZ, 0x3c, !PT ;  /* 0x00000014b38a7212 */ /* 0x000fe400078e3cff */
[----:B------:R-:W-:-:S02]  /*17850*/  MOV R95, R94 ;  /* 0x0000005e005f7202 */ /* 0x000fc40000000f00 */
[----:B------:R-:W-:Y:S02]  /*17860*/  LOP3.LUT R20, R185, R30, RZ, 0x3c, !PT ;  /* 0x0000001eb9147212 */ /* 0x000fe400078e3cff */
[----:B------:R-:W-:Y:S01]  /*17870*/  MOV R98, R98 ;  /* 0x0000006200627202 */ /* 0x000fe20000000f00 */
[----:B------:R1:W-:Y:S01]  /*17880*/  STSM.16.M88.4 [R120], R4 ;  /* 0x0000000478007844 */ /* 0x0003e20000000200 */
[----:B------:R-:W-:Y:S02]  /*17890*/  LOP3.LUT R142, R181, R34, RZ, 0x3c, !PT ;  /* 0x00000022b58e7212 */ /* 0x000fe400078e3cff */
[----:B------:R-:W-:Y:S02]  /*178a0*/  MOV R102, R102 ;  /* 0x0000006600667202 */ /* 0x000fe40000000f00 */
[----:B------:R-:W-:Y:S02]  /*178b0*/  F2FP.F16.F32.PACK_AB R30, R61, R160 ;  /* 0x000000a03d1e723e */ /* 0x000fe400000000ff */
[----:B0-----:R-:W-:-:S02]  /*178c0*/  F2FP.F16.F32.PACK_AB R24, R49, R157 ;  /* 0x0000009d3118723e */ /* 0x001fc400000000ff */
[----:B------:R-:W-:Y:S02]  /*178d0*/  F2FP.F16.F32.PACK_AB R25, R51, R50 ;  /* 0x000000323319723e */ /* 0x000fe400000000ff */
[----:B------:R-:W-:Y:S02]  /*178e0*/  F2FP.F16.F32.PACK_AB R26, R53, R158 ;  /* 0x0000009e351a723e */ /* 0x000fe400000000ff */
[----:B------:R-:W-:Y:S01]  /*178f0*/  F2FP.F16.F32.PACK_AB R27, R55, R54 ;  /* 0x00000036371b723e */ /* 0x000fe200000000ff */
[--C-:B------:R-:W-:Y:S01]  /*17900*/  IMAD.X R131, RZ, RZ, R151.reuse, P4 ;  /* 0x000000ffff837224 */ /* 0x100fe200020e0697 */
[----:B------:R-:W-:Y:S02]  /*17910*/  MOV R106, R106 ;  /* 0x0000006a006a7202 */ /* 0x000fe40000000f00 */
[----:B------:R-:W-:Y:S02]  /*17920*/  F2FP.F16.F32.PACK_AB R34, R69, R162 ;  /* 0x000000a24522723e */ /* 0x000fe400000000ff */
[----:B------:R-:W-:Y:S01]  /*17930*/  ISETP.NE.AND.EX P2, PT, RZ, UR5, PT, P2 ;  /* 0x00000005ff007c0c */ /* 0x000fe2000bf45320 */
[----:B------:R-:W-:Y:S01]  /*17940*/  IMAD.X R135, RZ, RZ, R151, P5 ;  /* 0x000000ffff877224 */ /* 0x000fe200028e0697 */
[----:B------:R-:W-:Y:S01]  /*17950*/  MOV R110, R110 ;  /* 0x0000006e006e7202 */ /* 0x000fe20000000f00 */
[----:B------:R0:W-:Y:S01]  /*17960*/  STSM.16.M88.4 [R95], R8 ;  /* 0x000000085f007844 */ /* 0x0001e20000000200 */
[----:B-1----:R-:W-:-:S02]  /*17970*/  F2FP.F16.F32.PACK_AB R4, R73, R163 ;  /* 0x000000a34904723e */ /* 0x002fc400000000ff */
[----:B------:R-:W-:Y:S02]  /*17980*/  F2FP.F16.F32.PACK_AB R5, R75, R74 ;  /* 0x0000004a4b05723e */ /* 0x000fe400000000ff */
[----:B------:R-:W-:Y:S02]  /*17990*/  F2FP.F16.F32.PACK_AB R6, R77, R164 ;  /* 0x000000a44d06723e */ /* 0x000fe400000000ff */
[----:B------:R-:W-:Y:S01]  /*179a0*/  F2FP.F16.F32.PACK_AB R7, R79, R78 ;  /* 0x0000004e4f07723e */ /* 0x000fe200000000ff */
[----:B------:R1:W-:Y:S01]  /*179b0*/  STSM.16.M88.4 [R98], R24 ;  /* 0x0000001862007844 */ /* 0x0003e20000000200 */
[----:B------:R-:W-:Y:S01]  /*179c0*/  MOV R114, R114 ;  /* 0x0000007200727202 */ /* 0x000fe20000000f00 */
[----:B------:R-:W-:Y:S01]  /*179d0*/  IMAD.X R143, RZ, RZ, R151, P1 ;  /* 0x000000ffff8f7224 */ /* 0x000fe200008e0697 */
[----:B------:R-:W-:Y:S01]  /*179e0*/  MOV R118, R118 ;  /* 0x0000007600767202 */ /* 0x000fe20000000f00 */
[----:B------:R2:W-:Y:S01]  /*179f0*/  STSM.16.M88.4 [R102], R28 ;  /* 0x0000001c66007844 */ /* 0x0005e20000000200 */
[----:B------:R-:W-:-:S02]  /*17a00*/  MOV R126, R126 ;  /* 0x0000007e007e7202 */ /* 0x000fc40000000f00 */
[----:B0-----:R-:W-:Y:S02]  /*17a10*/  F2FP.F16.F32.PACK_AB R8, R81, R165 ;  /* 0x000000a55108723e */ /* 0x001fe400000000ff */
[----:B------:R-:W-:Y:S02]  /*17a20*/  F2FP.F16.F32.PACK_AB R9, R83, R82 ;  /* 0x000000525309723e */ /* 0x000fe400000000ff */
[----:B------:R-:W-:Y:S02]  /*17a30*/  F2FP.F16.F32.PACK_AB R10, R85, R166 ;  /* 0x000000a6550a723e */ /* 0x000fe400000000ff */
[----:B------:R-:W-:Y:S01]  /*17a40*/  F2FP.F16.F32.PACK_AB R11, R87, R86 ;  /* 0x00000056570b723e */ /* 0x000fe200000000ff */
[----:B------:R-:W-:Y:S01]  /*17a50*/  STSM.16.M88.4 [R106], R32 ;  /* 0x000000206a007844 */ /* 0x000fe20000000200 */
[----:B-1----:R-:W-:Y:S02]  /*17a60*/  F2FP.F16.F32.PACK_AB R24, R89, R167 ;  /* 0x000000a75918723e */ /* 0x002fe400000000ff */
[----:B------:R-:W-:-:S02]  /*17a70*/  F2FP.F16.F32.PACK_AB R25, R91, R90 ;  /* 0x0000005a5b19723e */ /* 0x000fc400000000ff */
[----:B------:R-:W-:Y:S02]  /*17a80*/  F2FP.F16.F32.PACK_AB R26, R93, R168 ;  /* 0x000000a85d1a723e */ /* 0x000fe400000000ff */
[----:B------:R-:W-:Y:S01]  /*17a90*/  F2FP.F16.F32.PACK_AB R27, R40, R36 ;  /* 0x00000024281b723e */ /* 0x000fe200000000ff */
[----:B------:R0:W-:Y:S01]  /*17aa0*/  STSM.16.M88.4 [R110], R4 ;  /* 0x000000046e007844 */ /* 0x0001e20000000200 */
[----:B------:R-:W-:Y:S01]  /*17ab0*/  F2FP.F16.F32.PACK_AB R36, R97, R169 ;  /* 0x000000a96124723e */ /* 0x000fe200000000ff */
[----:B------:R-:W-:Y:S01]  /*17ac0*/  IMAD.X R21, RZ, RZ, R151, P3 ;  /* 0x000000ffff157224 */ /* 0x000fe200018e0697 */
[----:B------:R-:W-:Y:S01]  /*17ad0*/  F2FP.F16.F32.PACK_AB R37, R44, R42 ;  /* 0x0000002a2c25723e */ /* 0x000fe200000000ff */
[----:B--2---:R-:W4:Y:S01]  /*17ae0*/  LDC.64 R28, c[0x0][0xc00] ;  /* 0x00030000ff1c7b82 */ /* 0x004f220000000a00 */
[----:B------:R-:W-:Y:S02]  /*17af0*/  F2FP.F16.F32.PACK_AB R38, R101, R170 ;  /* 0x000000aa6526723e */ /* 0x000fe400000000ff */
[----:B------:R-:W-:-:S02]  /*17b00*/  F2FP.F16.F32.PACK_AB R39, R48, R46 ;  /* 0x0000002e3027723e */ /* 0x000fc400000000ff */
[----:B------:R-:W-:Y:S02]  /*17b10*/  MOV R130, R130 ;  /* 0x0000008200827202 */ /* 0x000fe40000000f00 */
[----:B------:R-:W-:Y:S02]  /*17b20*/  F2FP.F16.F32.PACK_AB R40, R105, R171 ;  /* 0x000000ab6928723e */ /* 0x000fe400000000ff */
[----:B------:R-:W-:Y:S01]  /*17b30*/  F2FP.F16.F32.PACK_AB R42, R109, R172 ;  /* 0x000000ac6d2a723e */ /* 0x000fe200000000ff */
[----:B------:R1:W-:Y:S01]  /*17b40*/  STSM.16.M88.4 [R114], R8 ;  /* 0x0000000872007844 */ /* 0x0003e20000000200 */
[----:B------:R-:W-:Y:S02]  /*17b50*/  MOV R134, R134 ;  /* 0x0000008600867202 */ /* 0x000fe40000000f00 */
[----:B0-----:R-:W-:Y:S02]  /*17b60*/  F2FP.F16.F32.PACK_AB R4, R113, R173 ;  /* 0x000000ad7104723e */ /* 0x001fe400000000ff */
[----:B------:R-:W-:-:S02]  /*17b70*/  F2FP.F16.F32.PACK_AB R5, R68, R64 ;  /* 0x000000404405723e */ /* 0x000fc400000000ff */
[----:B------:R-:W-:Y:S02]  /*17b80*/  F2FP.F16.F32.PACK_AB R6, R117, R174 ;  /* 0x000000ae7506723e */ /* 0x000fe400000000ff */
[----:B------:R-:W-:Y:S01]  /*17b90*/  F2FP.F16.F32.PACK_AB R7, R72, R71 ;  /* 0x000000474807723e */ /* 0x000fe200000000ff */
[----:B------:R0:W-:Y:S01]  /*17ba0*/  STSM.16.M88.4 [R118], R24 ;  /* 0x0000001876007844 */ /* 0x0001e20000000200 */
[----:B------:R-:W-:Y:S02]  /*17bb0*/  MOV R94, R138 ;  /* 0x0000008a005e7202 */ /* 0x000fe40000000f00 */
[----:B------:R-:W-:Y:S01]  /*17bc0*/  MOV R142, R142 ;  /* 0x0000008e008e7202 */ /* 0x000fe20000000f00 */
[----:B------:R-:W-:Y:S01]  /*17bd0*/  STSM.16.M88.4 [R126], R36 ;  /* 0x000000247e007844 */ /* 0x000fe20000000200 */
[----:B-1----:R-:W-:Y:S02]  /*17be0*/  F2FP.F16.F32.PACK_AB R8, R3, R175 ;  /* 0x000000af0308723e */ /* 0x002fe400000000ff */
[----:B------:R-:W-:-:S02]  /*17bf0*/  F2FP.F16.F32.PACK_AB R9, R80, R76 ;  /* 0x0000004c5009723e */ /* 0x000fc400000000ff */
[----:B------:R-:W-:Y:S02]  /*17c00*/  F2FP.F16.F32.PACK_AB R10, R125, R177 ;  /* 0x000000b17d0a723e */ /* 0x000fe400000000ff */
[----:B------:R-:W-:Y:S01]  /*17c10*/  F2FP.F16.F32.PACK_AB R11, R88, R84 ;  /* 0x00000054580b723e */ /* 0x000fe200000000ff */
[----:B------:R-:W-:Y:S01]  /*17c20*/  STSM.16.M88.4 [R130], R40 ;  /* 0x0000002882007844 */ /* 0x000fe20000000200 */
[----:B------:R-:W-:Y:S02]  /*17c30*/  MOV R146, R146 ;  /* 0x0000009200927202 */ /* 0x000fe40000000f00 */
[----:B------:R-:W-:Y:S02]  /*17c40*/  MOV R21, R20 ;  /* 0x0000001400157202 */ /* 0x000fe40000000f00 */
[----:B0-----:R-:W-:Y:S02]  /*17c50*/  F2FP.F16.F32.PACK_AB R24, R129, R178 ;  /* 0x000000b28118723e */ /* 0x001fe400000000ff */
[----:B------:R-:W-:-:S02]  /*17c60*/  F2FP.F16.F32.PACK_AB R25, R96, R92 ;  /* 0x0000005c6019723e */ /* 0x000fc400000000ff */
[----:B------:R-:W-:Y:S02]  /*17c70*/  F2FP.F16.F32.PACK_AB R26, R133, R132 ;  /* 0x00000084851a723e */ /* 0x000fe400000000ff */
[----:B------:R-:W-:Y:S01]  /*17c80*/  F2FP.F16.F32.PACK_AB R27, R104, R100 ;  /* 0x00000064681b723e */ /* 0x000fe200000000ff */
[----:B------:R0:W-:Y:S01]  /*17c90*/  STSM.16.M88.4 [R134], R4 ;  /* 0x0000000486007844 */ /* 0x0001e20000000200 */
[----:B------:R-:W-:Y:S02]  /*17ca0*/  F2FP.F16.F32.PACK_AB R138, R141, R140 ;  /* 0x0000008c8d8a723e */ /* 0x000fe400000000ff */
[----:B------:R-:W-:Y:S02]  /*17cb0*/  F2FP.F16.F32.PACK_AB R32, R145, R144 ;  /* 0x000000909120723e */ /* 0x000fe400000000ff */
[----:B------:R-:W-:Y:S02]  /*17cc0*/  F2FP.F16.F32.PACK_AB R139, R124, R116 ;  /* 0x000000747c8b723e */ /* 0x000fe400000000ff */
[----:B------:R-:W-:-:S02]  /*17cd0*/  F2FP.F16.F32.PACK_AB R33, R152, R128 ;  /* 0x000000809821723e */ /* 0x000fc400000000ff */
[----:B------:R-:W-:Y:S02]  /*17ce0*/  F2FP.F16.F32.PACK_AB R34, R149, R148 ;  /* 0x000000949522723e */ /* 0x000fe400000000ff */
[----:B------:R-:W-:Y:S01]  /*17cf0*/  F2FP.F16.F32.PACK_AB R35, R0, R153 ;  /* 0x000000990023723e */ /* 0x000fe200000000ff */
[----:B------:R1:W-:Y:S01]  /*17d00*/  STSM.16.M88.4 [R94], R8 ;  /* 0x000000085e007844 */ /* 0x0003e20000000200 */
[----:B------:R-:W-:Y:S01]  /*17d10*/  ULDC UR4, c[0x0][0xa88] ;  /* 0x0002a20000047ab9 */ /* 0x000fe20000000800 */
[----:B----4-:R-:W-:Y:S01]  /*17d20*/  IMAD.WIDE R28, R180, 0x4, R28 ;  /* 0x00000004b41c7825 */ /* 0x010fe200078e021c */
[----:B------:R-:W2:Y:S01]  /*17d30*/  LDC R3, c[0x0][0xbe8] ;  /* 0x0002fa00ff037b82 */ /* 0x000ea20000000800 */
[----:B------:R3:W-:Y:S04]  /*17d40*/  STSM.16.M88.4 [R142], R24 ;  /* 0x000000188e007844 */ /* 0x0007e80000000200 */
[----:B------:R3:W-:Y:S03]  /*17d50*/  STSM.16.M88.4 [R146], R136 ;  /* 0x0000008892007844 */ /* 0x0007e60000000200 */
[----:B0-----:R-:W0:Y:S01]  /*17d60*/  @P2 LDC.64 R4, c[0x0][0xc08] ;  /* 0x00030200ff042b82 */ /* 0x001e220000000a00 */
[----:B------:R3:W-:Y:S01]  /*17d70*/  STSM.16.M88.4 [R21], R32 ;  /* 0x0000002015007844 */ /* 0x0007e20000000200 */
[----:B------:R-:W-:-:S06]  /*17d80*/  IMAD.MOV.U32 R20, RZ, RZ, RZ ;  /* 0x000000ffff147224 */ /* 0x000fcc00078e00ff */
[----:B------:R-:W-:Y:S01]  /*17d90*/  BAR.SYNC.DEFER_BLOCKING 0x1, 0x100 ;  /* 0x0044000000007b1d */ /* 0x000fe20000010000 */
[----:B------:R-:W-:Y:S02]  /*17da0*/  IMAD.U32 R6, RZ, RZ, UR4 ;  /* 0x00000004ff067e24 */ /* 0x000fe4000f8e00ff */
[----:B0-----:R-:W-:-:S03]  /*17db0*/  @P2 IMAD.WIDE R4, R180, 0x4, R4 ;  /* 0x00000004b4042825 */ /* 0x001fc600078e0204 */
[----:B------:R3:W5:Y:S04]  /*17dc0*/  @P0 LDG.E R20, desc[UR54][R28.64] ;  /* 0x000000361c140981 */ /* 0x000768000c1e1900 */
[----:B------:R3:W5:Y:S01]  /*17dd0*/  @P2 LDG.E R6, desc[UR54][R4.64] ;  /* 0x0000003604062981 */ /* 0x000762000c1e1900 */
[----:B--2---:R-:W-:-:S13]  /*17de0*/  ISETP.NE.AND P1, PT, R3, 0x1, PT ;  /* 0x000000010300780c */ /* 0x004fda0003f25270 */
[----:B------:R-:W0:Y:S08]  /*17df0*/  @P1 LDC R7, c[0x0][0xbec] ;  /* 0x0002fb00ff071b82 */ /* 0x000e300000000800 */
[----:B-1----:R-:W1:Y:S01]  /*17e00*/  @P1 LDC R11, c[0x0][0xbf0] ;  /* 0x0002fc00ff0b1b82 */ /* 0x002e620000000800 */
[----:B------:R-:W-:Y:S01]  /*17e10*/  SHF.R.S32.HI R76, RZ, 0x1f, R176 ;  /* 0x0000001fff4c7819 */ /* 0x000fe200000114b0 */
[----:B---3--:R-:W-:Y:S06]  /*17e20*/  @P2 BRA `(.L_x_3030) ;  /* 0x0000000000102947 */ /* 0x008fec0003800000 */
[----:B------:R-:W-:Y:S05]  /*17e30*/  @!P0 BRA `(.L_x_3030) ;  /* 0x00000000000c8947 */ /* 0x000fea0003800000 */
[----:B------:R-:W2:Y:S04]  /*17e40*/  LDG.E R5, desc[UR54][R28.64] ;  /* 0x000000361c057981 */ /* 0x000ea8000c1e1900 */
[----:B-----5:R-:W2:Y:S02]  /*17e50*/  LDG.E R6, desc[UR54][R28.64+0x4] ;  /* 0x000004361c067981 */ /* 0x020ea4000c1e1900 */
[----:B--2---:R-:W-:-:S07]  /*17e60*/  IMAD.IADD R6, R6, 0x1, -R5 ;  /* 0x0000000106067824 */ /* 0x004fce00078e0a05 */
.L_x_3030:
[----:B------:R-:W2:Y:S01]  /*17e70*/  S2R R25, SR_TID.X ;  /* 0x0000000000197919 */ /* 0x000ea20000002100 */
[----:B------:R-:W-:Y:S01]  /*17e80*/  ULDC.64 UR4, c[0x0][0xb90] ;  /* 0x0002e40000047ab9 */ /* 0x000fe20000000a00 */
[----:B------:R-:W-:Y:S01]  /*17e90*/  IMAD.IADD R8, R229, 0x1, R214 ;  /* 0x00000001e5087824 */ /* 0x000fe200078e02d6 */
[----:B-----5:R-:W-:Y:S01]  /*17ea0*/  SHF.R.S32.HI R21, RZ, 0x1f, R20 ;  /* 0x0000001fff157819 */ /* 0x020fe20000011414 */
[----:B------:R-:W-:Y:S01]  /*17eb0*/  IMAD R0, R76, UR4, RZ ;  /* 0x000000044c007c24 */ /* 0x000fe2000f8e02ff */
[----:B------:R-:W-:Y:S01]  /*17ec0*/  SHF.R.S32.HI R78, RZ, 0x1f, R180 ;  /* 0x0000001fff4e7819 */ /* 0x000fe200000114b4 */
[----:B------:R-:W-:Y:S01]  /*17ed0*/  IMAD R81, R6, R3, RZ ;  /* 0x0000000306517224 */ /* 0x000fe200078e02ff */
[----:B------:R-:W-:Y:S01]  /*17ee0*/  SEL R79, R180, RZ, !P0 ;  /* 0x000000ffb44f7207 */ /* 0x000fe20004000000 */
[----:B------:R-:W-:Y:S01]  /*17ef0*/  IMAD R9, R176, UR5, R0 ;  /* 0x00000005b0097c24 */ /* 0x000fe2000f8e0200 */
[----:B------:R-:W-:Y:S01]  /*17f00*/  SEL R78, R78, RZ, !P0 ;  /* 0x000000ff4e4e7207 */ /* 0x000fe20004000000 */
[----:B0-----:R-:W-:Y:S01]  /*17f10*/  @P1 IMAD.HI.U32 R0, R8, R7, RZ ;  /* 0x0000000708001227 */ /* 0x001fe200078e00ff */
[----:B------:R-:W0:Y:S03]  /*17f20*/  @P1 LDC R87, c[0x0][0xbec] ;  /* 0x0002fb00ff571b82 */ /* 0x000e260000000800 */
[----:B------:R-:W-:Y:S01]  /*17f30*/  IMAD.MOV.U32 R7, RZ, RZ, R8 ;  /* 0x000000ffff077224 */ /* 0x000fe200078e0008 */
[----:B-1----:R-:W-:Y:S01]  /*17f40*/  @P1 SHF.R.U32.HI R7, RZ, R11, R0 ;  /* 0x0000000bff071219 */ /* 0x002fe20000011600 */
[----:B------:R-:W-:Y:S01]  /*17f50*/  IMAD.WIDE.U32 R4, R176, UR4, R20 ;  /* 0x00000004b0047c25 */ /* 0x000fe2000f8e0014 */
[----:B------:R-:W-:-:S02]  /*17f60*/  ULDC.64 UR4, c[0x0][0xb98] ;  /* 0x0002e60000047ab9 */ /* 0x000fc40000000a00 */
[----:B------:R-:W1:Y:S01]  /*17f70*/  @P1 LDC R89, c[0x0][0xbf0] ;  /* 0x0002fc00ff591b82 */ /* 0x000e620000000800 */
[----:B------:R-:W-:Y:S02]  /*17f80*/  IMAD.IADD R5, R5, 0x1, R9 ;  /* 0x0000000105057824 */ /* 0x000fe400078e0209 */
[----:B------:R-:W-:Y:S02]  /*17f90*/  IMAD.MOV R0, RZ, RZ, -R7 ;  /* 0x000000ffff007224 */ /* 0x000fe400078e0a07 */
[----:B------:R-:W-:-:S04]  /*17fa0*/  IMAD.WIDE.U32 R4, R79, UR4, R4 ;  /* 0x000000044f047c25 */ /* 0x000fc8000f8e0004 */
[----:B------:R-:W-:Y:S01]  /*17fb0*/  IMAD R9, R3, R0, R8 ;  /* 0x0000000003097224 */ /* 0x000fe200078e0208 */
[----:B------:R-:W-:Y:S01]  /*17fc0*/  IADD3 R4, P2, R7, R4, RZ ;  /* 0x0000000407047210 */ /* 0x000fe20007f5e0ff */
[----:B------:R-:W-:Y:S02]  /*17fd0*/  IMAD R8, R78, UR4, RZ ;  /* 0x000000044e087c24 */ /* 0x000fe4000f8e02ff */
[----:B--2---:R-:W-:Y:S02]  /*17fe0*/  VIADD R25, R25, 0xffffff80 ;  /* 0xffffff8019197836 */ /* 0x004fe40000000000 */
[----:B------:R-:W-:Y:S01]  /*17ff0*/  IMAD R8, R79, UR5, R8 ;  /* 0x000000054f087c24 */ /* 0x000fe2000f8e0208 */
[----:B------:R-:W-:Y:S02]  /*18000*/  ULDC.64 UR4, c[0x0][0xb88] ;  /* 0x0002e20000047ab9 */ /* 0x000fe40000000a00 */
[----:B------:R-:W-:-:S04]  /*18010*/  SHF.R.S32.HI R10, RZ, 0x1f, R25 ;  /* 0x0000001fff0a7819 */ /* 0x000fc80000011419 */
[CC--:B------:R-:W-:Y:S02]  /*18020*/  LEA.HI R77, R10.reuse, R25.reuse, RZ, 0x3 ;  /* 0x000000190a4d7211 */ /* 0x0c0fe400078f18ff */
[----:B------:R-:W-:Y:S02]  /*18030*/  LEA.HI R10, R10, R25, RZ, 0x7 ;  /* 0x000000190a0a7211 */ /* 0x000fe400078f38ff */
[----:B------:R-:W-:Y:S02]  /*18040*/  LOP3.LUT R80, R77, 0xfffffff8, RZ, 0xc0, !PT ;  /* 0xfffffff84d507812 */ /* 0x000fe400078ec0ff */
[----:B------:R-:W-:Y:S02]  /*18050*/  LOP3.LUT R11, R10, 0xffffff80, RZ, 0xc0, !PT ;  /* 0xffffff800a0b7812 */ /* 0x000fe400078ec0ff */
[----:B------:R-:W-:Y:S01]  /*18060*/  SHF.R.S32.HI R77, RZ, 0x3, R77 ;  /* 0x00000003ff4d7819 */ /* 0x000fe2000001144d */
[C---:B------:R-:W-:Y:S01]  /*18070*/  IMAD.IADD R80, R25.reuse, 0x1, -R80 ;  /* 0x0000000119507824 */ /* 0x040fe200078e0a50 */
[----:B------:R-:W-:-:S02]  /*18080*/  IADD3 R24, R25, -R11, RZ ;  /* 0x8000000b19187210 */ /* 0x000fc40007ffe0ff */
[----:B------:R-:W-:Y:S01]  /*18090*/  SHF.R.S32.HI R25, RZ, 0x1f, R7 ;  /* 0x0000001fff197819 */ /* 0x000fe20000011407 */
[----:B------:R-:W-:Y:S01]  /*180a0*/  IMAD.SHL.U32 R0, R80, 0x8, RZ ;  /* 0x0000000850007824 */ /* 0x000fe200078e00ff */
[----:B------:R-:W-:Y:S02]  /*180b0*/  SHF.R.S32.HI R7, RZ, 0x1f, R9 ;  /* 0x0000001fff077819 */ /* 0x000fe40000011409 */
[----:B------:R-:W-:Y:S01]  /*180c0*/  IADD3.X R5, R25, R5, R8, P2, !PT ;  /* 0x0000000519057210 */ /* 0x000fe200017fe408 */
[----:B------:R-:W-:Y:S01]  /*180d0*/  IMAD R11, R77, 0x40, R0 ;  /* 0x000000404d0b7824 */ /* 0x000fe200078e0200 */
[----:B------:R-:W-:Y:S01]  /*180e0*/  SHF.R.S32.HI R27, RZ, 0x1f, R24 ;  /* 0x0000001fff1b7819 */ /* 0x000fe20000011418 */
[----:B------:R-:W-:Y:S01]  /*180f0*/  IMAD R8, R7, UR4, RZ ;  /* 0x0000000407087c24 */ /* 0x000fe2000f8e02ff */
[----:B------:R-:W-:Y:S01]  /*18100*/  LOP3.LUT P0, RZ, R24, 0x3, RZ, 0xc0, !PT ;  /* 0x0000000318ff7812 */ /* 0x000fe2000780c0ff */
[----:B------:R-:W-:Y:S01]  /*18110*/  IMAD.WIDE.U32 R4, R9, UR4, R4 ;  /* 0x0000000409047c25 */ /* 0x000fe2000f8e0004 */
[----:B------:R-:W-:-:S02]  /*18120*/  LEA.HI R26, R27, R24, RZ, 0x2 ;  /* 0x000000181b1a7211 */ /* 0x000fc400078f10ff */
[----:B------:R-:W-:Y:S01]  /*18130*/  LEA.HI R24, R27, R24, RZ, 0x5 ;  /* 0x000000181b187211 */ /* 0x000fe200078f28ff */
[----:B------:R-:W-:Y:S01]  /*18140*/  IMAD R7, R9, UR5, R8 ;  /* 0x0000000509077c24 */ /* 0x000fe2000f8e0208 */
[----:B------:R-:W-:Y:S01]  /*18150*/  ULDC.64 UR4, c[0x0][0xb50] ;  /* 0x0002d40000047ab9 */ /* 0x000fe20000000a00 */
[----:B------:R-:W-:Y:S01]  /*18160*/  IMAD.WIDE R14, R11, 0x2, R14 ;  /* 0x000000020b0e7825 */ /* 0x000fe200078e020e */
[----:B------:R-:W-:Y:S02]  /*18170*/  LEA R8, P2, R4, UR4, 0x2 ;  /* 0x0000000404087c11 */ /* 0x000fe4000f8410ff */
[----:B------:R-:W-:Y:S01]  /*18180*/  SHF.R.S32.HI R28, RZ, 0x2, R26 ;  /* 0x00000002ff1c7819 */ /* 0x000fe2000001141a */
[----:B------:R-:W-:Y:S01]  /*18190*/  IMAD.IADD R5, R5, 0x1, R7 ;  /* 0x0000000105057824 */ /* 0x000fe200078e0207 */
[C---:B------:R-:W-:Y:S02]  /*181a0*/  IADD3 R69, P4, R14.reuse, 0x2000, RZ ;  /* 0x000020000e457810 */ /* 0x040fe40007f9e0ff */
[----:B------:R-:W-:-:S02]  /*181b0*/  IADD3 R61, P3, R14, 0x4000, RZ ;  /* 0x000040000e3d7810 */ /* 0x000fc40007f7e0ff */
[----:B------:R-:W-:Y:S01]  /*181c0*/  LEA.HI.X R9, R4, UR5, R5, 0x2, P2 ;  /* 0x0000000504097c11 */ /* 0x000fe200090f1405 */
[----:B------:R-:W-:Y:S01]  /*181d0*/  ULDC.64 UR4, c[0x0][0xaa0] ;  /* 0x0002a80000047ab9 */ /* 0x000fe20000000a00 */
[C---:B------:R-:W-:Y:S02]  /*181e0*/  IADD3 R65, P2, R14.reuse, 0x3000, RZ ;  /* 0x000030000e417810 */ /* 0x040fe40007f5e0ff */
[----:B------:R-:W-:Y:S01]  /*181f0*/  IADD3 R73, P5, R14, 0x1000, RZ ;  /* 0x000010000e497810 */ /* 0x000fe20007fbe0ff */
[----:B------:R-:W-:Y:S01]  /*18200*/  SHFL.IDX PT, R27, R9, 0x1, 0x1c1f ;  /* 0x003c1f00091b7f89 */ /* 0x000fe200000e0000 */
[----:B------:R-:W-:Y:S02]  /*18210*/  LOP3.LUT R64, R65, 0x380, RZ, 0xc0, !PT ;  /* 0x0000038041407812 */ /* 0x000fe400078ec0ff */
[----:B------:R-:W-:Y:S02]  /*18220*/  LOP3.LUT R68, R69, 0x380, RZ, 0xc0, !PT ;  /* 0x0000038045447812 */ /* 0x000fe400078ec0ff */
[----:B------:R-:W-:-:S02]  /*18230*/  SHF.R.U64 R64, R64, 0x3, RZ ;  /* 0x0000000340407819 */ /* 0x000fc400000012ff */
[----:B------:R-:W-:Y:S02]  /*18240*/  LOP3.LUT R60, R61, 0x380, RZ, 0xc0, !PT ;  /* 0x000003803d3c7812 */ /* 0x000fe400078ec0ff */
[----:B------:R-:W-:Y:S02]  /*18250*/  LOP3.LUT R72, R73, 0x380, RZ, 0xc0, !PT ;  /* 0x0000038049487812 */ /* 0x000fe400078ec0ff */
[----:B------:R-:W-:Y:S02]  /*18260*/  SHF.R.U64 R68, R68, 0x3, RZ ;  /* 0x0000000344447819 */ /* 0x000fe400000012ff */
[----:B------:R-:W-:Y:S02]  /*18270*/  SHF.R.S32.HI R29, RZ, 0x1f, R26 ;  /* 0x0000001fff1d7819 */ /* 0x000fe4000001141a */
[----:B------:R-:W-:Y:S01]  /*18280*/  LOP3.LUT R64, R64, R65, RZ, 0x3c, !PT ;  /* 0x0000004140407212 */ /* 0x000fe200078e3cff */
[----:B------:R-:W-:Y:S01]  /*18290*/  IMAD.X R65, RZ, RZ, R15, P2 ;  /* 0x000000ffff417224 */ /* 0x000fe200010e060f */
[----:B------:R-:W-:Y:S01]  /*182a0*/  SHF.R.U64 R60, R60, 0x3, RZ ;  /* 0x000000033c3c7819 */ /* 0x000fe200000012ff */
[----:B------:R-:W-:Y:S01]  /*182b0*/  SHFL.IDX PT, R26, R8, 0x1, 0x1c1f ;  /* 0x003c1f00081a7f89 */ /* 0x000fe200000e0000 */
[----:B------:R-:W-:-:S02]  /*182c0*/  IADD3 R49, P2, R14, 0x7000, RZ ;  /* 0x000070000e317810 */ /* 0x000fc40007f5e0ff */
[----:B------:R-:W-:Y:S02]  /*182d0*/  SHF.R.U64 R72, R72, 0x3, RZ ;  /* 0x0000000348487819 */ /* 0x000fe400000012ff */
[----:B------:R-:W-:Y:S01]  /*182e0*/  LOP3.LUT R68, R68, R69, RZ, 0x3c, !PT ;  /* 0x0000004544447212 */ /* 0x000fe200078e3cff */
[--C-:B------:R-:W-:Y:S01]  /*182f0*/  IMAD.X R69, RZ, RZ, R15.reuse, P4 ;  /* 0x000000ffff457224 */ /* 0x100fe200020e060f */
[----:B------:R-:W-:Y:S02]  /*18300*/  LEA.HI R29, R29, R28, RZ, 0x3 ;  /* 0x0000001c1d1d7211 */ /* 0x000fe400078f18ff */
[----:B------:R-:W-:Y:S02]  /*18310*/  SHF.R.S32.HI R11, RZ, 0x7, R10 ;  /* 0x00000007ff0b7819 */ /* 0x000fe4000001140a */
[----:B------:R-:W-:Y:S02]  /*18320*/  IADD3 R53, P4, R14, 0x6000, RZ ;  /* 0x000060000e357810 */ /* 0x000fe40007f9e0ff */
[----:B------:R-:W-:Y:S01]  /*18330*/  LOP3.LUT R60, R60, R61, RZ, 0x3c, !PT ;  /* 0x0000003d3c3c7212 */ /* 0x000fe200078e3cff */
[----:B------:R-:W-:Y:S01]  /*18340*/  IMAD.X R61, RZ, RZ, R15, P3 ;  /* 0x000000ffff3d7224 */ /* 0x000fe200018e060f */
[----:B------:R-:W-:-:S02]  /*18350*/  LOP3.LUT R48, R49, 0x380, RZ, 0xc0, !PT ;  /* 0x0000038031307812 */ /* 0x000fc400078ec0ff */
[----:B------:R-:W-:Y:S01]  /*18360*/  LOP3.LUT R72, R72, R73, RZ, 0x3c, !PT ;  /* 0x0000004948487212 */ /* 0x000fe200078e3cff */
[----:B------:R-:W-:Y:S01]  /*18370*/  IMAD.X R73, RZ, RZ, R15, P5 ;  /* 0x000000ffff497224 */ /* 0x000fe200028e060f */
[----:B------:R-:W-:Y:S02]  /*18380*/  LOP3.LUT R29, R29, 0xfffffff8, RZ, 0xc0, !PT ;  /* 0xfffffff81d1d7812 */ /* 0x000fe400078ec0ff */
[----:B------:R-:W-:Y:S02]  /*18390*/  LEA.HI R10, R10, R11, RZ, 0x1 ;  /* 0x0000000b0a0a7211 */ /* 0x000fe400078f08ff */
[----:B------:R-:W-:Y:S01]  /*183a0*/  IADD3 R45, P3, R14, 0x8000, RZ ;  /* 0x000080000e2d7810 */ /* 0x000fe20007f7e0ff */
[----:B------:R-:W-:Y:S01]  /*183b0*/  IMAD.IADD R29, R28, 0x1, -R29 ;  /* 0x000000011c1d7824 */ /* 0x000fe200078e0a1d */
[----:B------:R-:W-:Y:S02]  /*183c0*/  IADD3 R57, P5, R14, 0x5000, RZ ;  /* 0x000050000e397810 */ /* 0x000fe40007fbe0ff */
[----:B------:R-:W-:-:S02]  /*183d0*/  LOP3.LUT R52, R53, 0x380, RZ, 0xc0, !PT ;  /* 0x0000038035347812 */ /* 0x000fc400078ec0ff */
[----:B------:R-:W-:Y:S02]  /*183e0*/  SHF.R.U64 R48, R48, 0x3, RZ ;  /* 0x0000000330307819 */ /* 0x000fe400000012ff */
[----:B------:R-:W-:Y:S02]  /*183f0*/  LOP3.LUT R10, R10, 0x3fffffe, RZ, 0xc0, !PT ;  /* 0x03fffffe0a0a7812 */ /* 0x000fe400078ec0ff */
[----:B------:R-:W-:Y:S02]  /*18400*/  SHF.R.S32.HI R24, RZ, 0x5, R24 ;  /* 0x00000005ff187819 */ /* 0x000fe40000011418 */
[----:B------:R-:W-:Y:S01]  /*18410*/  LOP3.LUT R44, R45, 0x380, RZ, 0xc0, !PT ;  /* 0x000003802d2c7812 */ /* 0x000fe200078ec0ff */
[----:B------:R-:W-:Y:S01]  /*18420*/  IMAD.IADD R10, R11, 0x1, -R10 ;  /* 0x000000010b0a7824 */ /* 0x000fe200078e0a0a */
[----:B------:R-:W-:Y:S01]  /*18430*/  LOP3.LUT R56, R57, 0x380, RZ, 0xc0, !PT ;  /* 0x0000038039387812 */ /* 0x000fe200078ec0ff */
[----:B------:R-:W-:Y:S01]  /*18440*/  IMAD R7, R24, 0x10, R29 ;  /* 0x0000001018077824 */ /* 0x000fe200078e021d */
[----:B------:R-:W-:Y:S01]  /*18450*/  SHF.R.U64 R52, R52, 0x3, RZ ;  /* 0x0000000334347819 */ /* 0x000fe200000012ff */
[----:B------:R-:W-:Y:S01]  /*18460*/  SHFL.IDX PT, R11, R9, RZ, 0x1c1f ;  /* 0x001c1fff090b7589 */ /* 0x000fe200000e0000 */
[----:B------:R-:W-:Y:S01]  /*18470*/  LOP3.LUT R48, R48, R49, RZ, 0x3c, !PT ;  /* 0x0000003130307212 */ /* 0x000fe200078e3cff */
[----:B------:R-:W-:Y:S01]  /*18480*/  IMAD.X R49, RZ, RZ, R15, P2 ;  /* 0x000000ffff317224 */ /* 0x000fe200010e060f */
[----:B------:R-:W-:Y:S01]  /*18490*/  SHF.R.U64 R44, R44, 0x3, RZ ;  /* 0x000000032c2c7819 */ /* 0x000fe200000012ff */
[----:B------:R-:W-:Y:S01]  /*184a0*/  IMAD R5, R10, 0x40, R7 ;  /* 0x000000400a057824 */ /* 0x000fe200078e0207 */
[----:B------:R-:W-:Y:S01]  /*184b0*/  IADD3 R33, P2, R14, 0xb000, RZ ;  /* 0x0000b0000e217810 */ /* 0x000fe20007f5e0ff */
[----:B------:R-:W2:Y:S01]  /*184c0*/  SHFL.IDX PT, R10, R8, RZ, 0x1c1f ;  /* 0x001c1fff080a7589 */ /* 0x000ea200000e0000 */
[----:B------:R-:W-:Y:S01]  /*184d0*/  SHF.R.U64 R56, R56, 0x3, RZ ;  /* 0x0000000338387819 */ /* 0x000fe200000012ff */
[----:B------:R-:W-:Y:S01]  /*184e0*/  IMAD.IADD R4, R5, 0x1, R214 ;  /* 0x0000000105047824 */ /* 0x000fe200078e02d6 */
[----:B------:R-:W-:Y:S01]  /*184f0*/  LOP3.LUT R52, R52, R53, RZ, 0x3c, !PT ;  /* 0x0000003534347212 */ /* 0x000fe200078e3cff */
[----:B------:R-:W-:Y:S01]  /*18500*/  IMAD.X R53, RZ, RZ, R15, P4 ;  /* 0x000000ffff357224 */ /* 0x000fe200020e060f */
[----:B------:R-:W-:-:S02]  /*18510*/  IADD3 R37, P4, R14, 0xa000, RZ ;  /* 0x0000a0000e257810 */ /* 0x000fc40007f9e0ff */
[----:B------:R-:W-:Y:S01]  /*18520*/  LOP3.LUT R44, R44, R45, RZ, 0x3c, !PT ;  /* 0x0000002d2c2c7212 */ /* 0x000fe200078e3cff */
[----:B------:R-:W-:Y:S01]  /*18530*/  IMAD.X R45, RZ, RZ, R15, P3 ;  /* 0x000000ffff2d7224 */ /* 0x000fe200018e060f */
[----:B------:R-:W-:Y:S02]  /*18540*/  LOP3.LUT R32, R33, 0x380, RZ, 0xc0, !PT ;  /* 0x0000038021207812 */ /* 0x000fe400078ec0ff */
[----:B------:R-:W-:Y:S02]  /*18550*/  LOP3.LUT R56, R56, R57, RZ, 0x3c, !PT ;  /* 0x0000003938387212 */ /* 0x000fe400078e3cff */
[----:B------:R-:W-:Y:S02]  /*18560*/  IADD3.X R57, RZ, R15, RZ, P5, !PT ;  /* 0x0000000fff397210 */ /* 0x000fe40002ffe4ff */
[C---:B------:R-:W-:Y:S02]  /*18570*/  IADD3 R29, P3, R14.reuse, 0xc000, RZ ;  /* 0x0000c0000e1d7810 */ /* 0x040fe40007f7e0ff */
[----:B------:R-:W-:-:S02]  /*18580*/  IADD3 R41, P5, R14, 0x9000, RZ ;  /* 0x000090000e297810 */ /* 0x000fc40007fbe0ff */
[----:B------:R-:W-:Y:S02]  /*18590*/  LOP3.LUT R36, R37, 0x380, RZ, 0xc0, !PT ;  /* 0x0000038025247812 */ /* 0x000fe400078ec0ff */
[----:B------:R-:W-:Y:S02]  /*185a0*/  SHF.R.U64 R32, R32, 0x3, RZ ;  /* 0x0000000320207819 */ /* 0x000fe400000012ff */
[----:B------:R-:W-:Y:S02]  /*185b0*/  LOP3.LUT R28, R29, 0x380, RZ, 0xc0, !PT ;  /* 0x000003801d1c7812 */ /* 0x000fe400078ec0ff */
[----:B------:R-:W-:Y:S02]  /*185c0*/  LOP3.LUT R40, R41, 0x380, RZ, 0xc0, !PT ;  /* 0x0000038029287812 */ /* 0x000fe400078ec0ff */
[----:B------:R-:W-:Y:S02]  /*185d0*/  SHF.R.U64 R36, R36, 0x3, RZ ;  /* 0x0000000324247819 */ /* 0x000fe400000012ff */
[----:B------:R-:W-:Y:S01]  /*185e0*/  LOP3.LUT R32, R32, R33, RZ, 0x3c, !PT ;  /* 0x0000002120207212 */ /* 0x000fe200078e3cff */
[----:B------:R-:W-:Y:S01]  /*185f0*/  IMAD.X R33, RZ, RZ, R15, P2 ;  /* 0x000000ffff217224 */ /* 0x000fe200010e060f */
[----:B------:R-:W-:-:S02]  /*18600*/  SHF.R.U64 R28, R28, 0x3, RZ ;  /* 0x000000031c1c7819 */ /* 0x000fc400000012ff */
[C---:B------:R-:W-:Y:S01]  /*18610*/  ISETP.GE.OR P2, PT, R4.reuse, R81, P0 ;  /* 0x000000510400720c */ /* 0x040fe20000746670 */
[----:B------:R-:W-:Y:S01]  /*18620*/  VIADD R4, R4, 0x8 ;  /* 0x0000000804047836 */ /* 0x000fe20000000000 */
[----:B------:R-:W-:Y:S02]  /*18630*/  SHF.R.U64 R40, R40, 0x3, RZ ;  /* 0x0000000328287819 */ /* 0x000fe400000012ff */
[----:B------:R-:W-:Y:S01]  /*18640*/  LOP3.LUT R36, R36, R37, RZ, 0x3c, !PT ;  /* 0x0000002524247212 */ /* 0x000fe200078e3cff */
[--C-:B------:R-:W-:Y:S01]  /*18650*/  IMAD.X R37, RZ, RZ, R15.reuse, P4 ;  /* 0x000000ffff257224 */ /* 0x100fe200020e060f */
[----:B------:R-:W-:Y:S01]  /*18660*/  IADD3 R83, P4, R14, 0xe000, RZ ;  /* 0x0000e0000e537810 */ /* 0x000fe20007f9e0ff */
[----:B------:R-:W-:Y:S01]  /*18670*/  IMAD R21, R21, UR4, RZ ;  /* 0x0000000415157c24 */ /* 0x000fe2000f8e02ff */
[----:B------:R-:W-:Y:S01]  /*18680*/  LOP3.LUT R28, R28, R29, RZ, 0x3c, !PT ;  /* 0x0000001d1c1c7212 */ /* 0x000fe200078e3cff */
[--C-:B------:R-:W-:Y:S01]  /*18690*/  IMAD.X R29, RZ, RZ, R15.reuse, P3 ;  /* 0x000000ffff1d7224 */ /* 0x100fe200018e060f */
[----:B------:R-:W-:Y:S01]  /*186a0*/  LOP3.LUT R40, R40, R41, RZ, 0x3c, !PT ;  /* 0x0000002928287212 */ /* 0x000fe200078e3cff */
[----:B------:R-:W-:Y:S01]  /*186b0*/  IMAD.X R41, RZ, RZ, R15, P5 ;  /* 0x000000ffff297224 */ /* 0x000fe200028e060f */
[----:B------:R-:W-:Y:S01]  /*186c0*/  IADD3 R5, P3, R14, 0xf000, RZ ;  /* 0x0000f0000e057810 */ /* 0x000fe20007f7e0ff */
[----:B--2---:R-:W-:Y:S01]  /*186d0*/  @!P2 ST.E desc[UR54][R10.64], R13 ;  /* 0x0000000d0a00a985 */ /* 0x004fe2000c101936 */
[----:B------:R-:W-:-:S02]  /*186e0*/  ISETP.GE.OR P0, PT, R4, R81, P0 ;  /* 0x000000510400720c */ /* 0x000fc40000706670 */
[C---:B------:R-:W-:Y:S02]  /*186f0*/  IADD3 R25, P5, R14.reuse, 0xd000, RZ ;  /* 0x0000d0000e197810 */ /* 0x040fe40007fbe0ff */
[----:B------:R-:W-:Y:S02]  /*18700*/  LOP3.LUT R7, R14, 0x380, RZ, 0xc0, !PT ;  /* 0x000003800e077812 */ /* 0x000fe400078ec0ff */
[----:B------:R-:W-:Y:S01]  /*18710*/  LOP3.LUT R82, R83, 0x380, RZ, 0xc0, !PT ;  /* 0x0000038053527812 */ /* 0x000fe200078ec0ff */
[C---:B------:R-:W-:Y:S01]  /*18720*/  IMAD R85, R20.reuse, UR5, R21 ;  /* 0x0000000514557c24 */ /* 0x040fe2000f8e0215 */
[----:B------:R-:W-:Y:S01]  /*18730*/  LOP3.LUT R4, R5, 0x380, RZ, 0xc0, !PT ;  /* 0x0000038005047812 */ /* 0x000fe200078ec0ff */
[----:B------:R-:W-:Y:S01]  /*18740*/  IMAD.WIDE.U32 R20, R20, UR4, RZ ;  /* 0x0000000414147c25 */ /* 0x000fe2000f8e00ff */
[----:B------:R-:W-:Y:S01]  /*18750*/  LOP3.LUT R24, R25, 0x380, RZ, 0xc0, !PT ;  /* 0x0000038019187812 */ /* 0x000fe200078ec0ff */
[----:B------:R-:W-:Y:S01]  /*18760*/  ULDC.64 UR4, c[0x0][0xae8] ;  /* 0x0002ba0000047ab9 */ /* 0x000fe20000000a00 */
[----:B------:R-:W-:Y:S01]  /*18770*/  SHF.R.U64 R82, R82, 0x3, RZ ;  /* 0x0000000352527819 */ /* 0x000fe200000012ff */
[----:B------:R2:W-:Y:S01]  /*18780*/  @!P0 ST.E desc[UR54][R26.64], R12 ;  /* 0x0000000c1a008985 */ /* 0x0005e2000c101936 */
[----:B------:R-:W-:Y:S01]  /*18790*/  SHF.R.U64 R7, R7, 0x3, RZ ;  /* 0x0000000307077819 */ /* 0x000fe200000012ff */
[----:B------:R-:W-:Y:S01]  /*187a0*/  IMAD.IADD R21, R21, 0x1, R85 ;  /* 0x0000000115157824 */ /* 0x000fe200078e0255 */
[----:B------:R-:W-:Y:S01]  /*187b0*/  SHF.R.U64 R4, R4, 0x3, RZ ;  /* 0x0000000304047819 */ /* 0x000fe200000012ff */
[----:B------:R-:W-:Y:S01]  /*187c0*/  IMAD R85, R80, 0x20, R77 ;  /* 0x0000002050557824 */ /* 0x000fe200078e024d */
[----:B------:R-:W-:Y:S01]  /*187d0*/  SHF.R.U64 R24, R24, 0x3, RZ ;  /* 0x0000000318187819 */ /* 0x000fe200000012ff */
[----:B------:R-:W-:Y:S01]  /*187e0*/  IMAD R76, R76, UR4, RZ ;  /* 0x000000044c4c7c24 */ /* 0x000fe2000f8e02ff */
[----:B------:R-:W-:Y:S01]  /*187f0*/  LOP3.LUT R82, R82, R83, RZ, 0x3c, !PT ;  /* 0x0000005352527212 */ /* 0x000fe200078e3cff */
[----:B------:R-:W-:Y:S01]  /*18800*/  IMAD.X R9, RZ, RZ, R15, P3 ;  /* 0x000000ffff097224 */ /* 0x000fe200018e060f */
[----:B------:R-:W-:Y:S01]  /*18810*/  LOP3.LUT R14, R7, R14, RZ, 0x3c, !PT ;  /* 0x0000000e070e7212 */ /* 0x000fe200078e3cff */
[----:B------:R-:W5:Y:S01]  /*18820*/  LD.E.128 R72, desc[UR54][R72.64] ;  /* 0x0000003648487980 */ /* 0x000f62000c101d00 */
[----:B------:R-:W-:Y:S01]  /*18830*/  IADD3.X R83, RZ, R15, RZ, P4, !PT ;  /* 0x0000000fff537210 */ /* 0x000fe200027fe4ff */
[----:B------:R-:W-:Y:S01]  /*18840*/  IMAD.IADD R80, R214, 0x1, R85 ;  /* 0x00000001d6507824 */ /* 0x000fe200078e0255 */
[----:B------:R-:W-:Y:S01]  /*18850*/  LOP3.LUT R24, R24, R25, RZ, 0x3c, !PT ;  /* 0x0000001918187212 */ /* 0x000fe200078e3cff */
[----:B------:R-:W-:Y:S01]  /*18860*/  IMAD.X R25, RZ, RZ, R15, P5 ;  /* 0x000000ffff197224 */ /* 0x000fe200028e060f */
[----:B------:R-:W-:Y:S01]  /*18870*/  LOP3.LUT R8, R4, R5, RZ, 0x3c, !PT ;  /* 0x0000000504087212 */ /* 0x000fe200078e3cff */
[----:B------:R-:W5:Y:S01]  /*18880*/  LD.E.128 R68, desc[UR54][R68.64] ;  /* 0x0000003644447980 */ /* 0x000f62000c101d00 */
[----:B------:R-:W-:-:S03]  /*18890*/  IMAD.WIDE.U32 R20, R176, UR4, R20 ;  /* 0x00000004b0147c25 */ /* 0x000fc6000f8e0014 */
[----:B------:R-:W5:Y:S01]  /*188a0*/  LD.E.128 R4, desc[UR54][R14.64] ;  /* 0x000000360e047980 */ /* 0x000f62000c101d00 */
[----:B------:R-:W-:-:S03]  /*188b0*/  IMAD.IADD R214, R77, 0x1, R214 ;  /* 0x000000014dd67824 */ /* 0x000fc600078e02d6 */
[----:B------:R-:W5:Y:S04]  /*188c0*/  LD.E.128 R64, desc[UR54][R64.64] ;  /* 0x0000003640407980 */ /* 0x000f68000c101d00 */
[----:B------:R-:W5:Y:S04]  /*188d0*/  LD.E.128 R60, desc[UR54][R60.64] ;  /* 0x000000363c3c7980 */ /* 0x000f68000c101d00 */
[----:B--2---:R2:W5:Y:S04]  /*188e0*/  LD.E.128 R12, desc[UR54][R82.64] ;  /* 0x00000036520c7980 */ /* 0x004568000c101d00 */
[----:B------:R-:W5:Y:S04]  /*188f0*/  LD.E.128 R56, desc[UR54][R56.64] ;  /* 0x0000003638387980 */ /* 0x000f68000c101d00 */
[----:B------:R-:W5:Y:S01]  /*18900*/  LD.E.128 R52, desc[UR54][R52.64] ;  /* 0x0000003634347980 */ /* 0x000f62000c101d00 */
[----:B--2---:R-:W-:Y:S01]  /*18910*/  IMAD R83, R176, UR5, R76 ;  /* 0x00000005b0537c24 */ /* 0x004fe2000f8e024c */
[----:B------:R-:W-:Y:S01]  /*18920*/  ULDC.64 UR4, c[0x0][0xaf0] ;  /* 0x0002bc0000047ab9 */ /* 0x000fe20000000a00 */
[----:B0-----:R-:W-:Y:S01]  /*18930*/  @P1 IMAD.HI.U32 R76, R80, R87, RZ ;  /* 0x00000057504c1227 */ /* 0x001fe200078e00ff */
[----:B------:R-:W5:Y:S03]  /*18940*/  LD.E.128 R48, desc[UR54][R48.64] ;  /* 0x0000003630307980 */ /* 0x000f66000c101d00 */
[----:B------:R-:W-:Y:S01]  /*18950*/  IMAD.IADD R21, R21, 0x1, R83 ;  /* 0x0000000115157824 */ /* 0x000fe200078e0253 */
[----:B------:R-:W5:Y:S01]  /*18960*/  LD.E.128 R44, desc[UR54][R44.64] ;  /* 0x000000362c2c7980 */ /* 0x000f62000c101d00 */
[----:B------:R-:W-:Y:S01]  /*18970*/  IMAD.MOV.U32 R83, RZ, RZ, R80 ;  /* 0x000000ffff537224 */ /* 0x000fe200078e0050 */
[----:B-1----:R-:W-:Y:S01]  /*18980*/  @P1 SHF.R.U32.HI R83, RZ, R89, R76 ;  /* 0x00000059ff531219 */ /* 0x002fe2000001164c */
[----:B------:R-:W-:Y:S01]  /*18990*/  IMAD R78, R78, UR4, RZ ;  /* 0x000000044e4e7c24 */ /* 0x000fe2000f8e02ff */
[----:B------:R-:W5:Y:S02]  /*189a0*/  LD.E.128 R40, desc[UR54][R40.64] ;  /* 0x0000003628287980 */ /* 0x000f64000c101d00 */
[--C-:B------:R-:W-:Y:S01]  /*189b0*/  SHF.R.S32.HI R76, RZ, 0x1f, R83.reuse ;  /* 0x0000001fff4c7819 */ /* 0x100fe20000011453 */
[----:B------:R-:W-:Y:S01]  /*189c0*/  IMAD R85, R79, UR5, R78 ;  /* 0x000000054f557c24 */ /* 0x000fe2000f8e024e */
[----:B------:R-:W5:Y:S01]  /*189d0*/  LD.E.128 R36, desc[UR54][R36.64] ;  /* 0x0000003624247980 */ /* 0x000f62000c101d00 */
[----:B------:R-:W-:-:S02]  /*189e0*/  IMAD.MOV R78, RZ, RZ, -R83 ;  /* 0x000000ffff4e7224 */ /* 0x000fc400078e0a53 */
[----:B------:R-:W-:Y:S01]  /*189f0*/  IMAD.WIDE.U32 R20, R79, UR4, R20 ;  /* 0x000000044f147c25 */ /* 0x000fe2000f8e0014 */
[----:B------:R-:W-:Y:S01]  /*18a00*/  ULDC.64 UR4, c[0x0][0xae0] ;  /* 0x0002b80000047ab9 */ /* 0x000fe20000000a00 */
[----:B------:R-:W5:Y:S02]  /*18a10*/  LD.E.128 R32, desc[UR54][R32.64] ;  /* 0x0000003620207980 */ /* 0x000f64000c101d00 */
[----:B------:R-:W-:Y:S02]  /*18a20*/  IMAD R76, R76, UR4, RZ ;  /* 0x000000044c4c7c24 */ /* 0x000fe4000f8e02ff */
[----:B------:R-:W-:Y:S01]  /*18a30*/  IMAD R3, R3, R78, R80 ;  /* 0x0000004e03037224 */ /* 0x000fe200078e0250 */
[----:B------:R-:W5:Y:S01]  /*18a40*/  LD.E.128 R28, desc[UR54][R28.64] ;  /* 0x000000361c1c7980 */ /* 0x000f62000c101d00 */
[----:B------:R-:W-:Y:S02]  /*18a50*/  IMAD.IADD R21, R21, 0x1, R85 ;  /* 0x0000000115157824 */ /* 0x000fe400078e0255 */
[C---:B------:R-:W-:Y:S01]  /*18a60*/  IMAD R79, R83.reuse, UR5, R76 ;  /* 0x00000005534f7c24 */ /* 0x040fe2000f8e024c */
[----:B------:R-:W-:Y:S01]  /*18a70*/  SHF.R.S32.HI R76, RZ, 0x1f, R3 ;  /* 0x0000001fff4c7819 */ /* 0x000fe20000011403 */
[----:B------:R-:W-:Y:S01]  /*18a80*/  IMAD.WIDE.U32 R20, R83, UR4, R20 ;  /* 0x0000000453147c25 */ /* 0x000fe2000f8e0014 */
[----:B------:R-:W-:Y:S01]  /*18a90*/  ULDC.64 UR4, c[0x0][0xad8] ;  /* 0x0002b60000047ab9 */ /* 0x000fe20000000a00 */
[----:B------:R-:W5:Y:S02]  /*18aa0*/  LD.E.128 R24, desc[UR54][R24.64] ;  /* 0x0000003618187980 */ /* 0x000f64000c101d00 */
[----:B------:R-:W-:-:S02]  /*18ab0*/  IMAD.IADD R21, R21, 0x1, R79 ;  /* 0x0000000115157824 */ /* 0x000fc400078e024f */
[----:B------:R-:W5:Y:S01]  /*18ac0*/  LD.E.128 R8, desc[UR54][R8.64] ;  /* 0x0000003608087980 */ /* 0x000f62000c101d00 */
[----:B------:R-:W-:Y:S01]  /*18ad0*/  IMAD R76, R76, UR4, RZ ;  /* 0x000000044c4c7c24 */ /* 0x000fe2000f8e02ff */
[----:B------:R-:W-:Y:S01]  /*18ae0*/  @!PT LDS RZ, [RZ] ;  /* 0x00000000fffff984 */ /* 0x000fe20000000800 */
[----:B------:R-:W-:Y:S01]  /*18af0*/  @!PT LDS RZ, [RZ] ;  /* 0x00000000fffff984 */ /* 0x000fe20000000800 */
[----:B------:R-:W-:Y:S01]  /*18b00*/  @!PT LDS RZ, [RZ] ;  /* 0x00000000fffff984 */ /* 0x000fe20000000800 */
[----:B------:R-:W-:Y:S01]  /*18b10*/  @!PT LDS RZ, [RZ] ;  /* 0x00000000fffff984 */ /* 0x000fe20000000800 */
[----:B------:R0:W-:Y:S06]  /*18b20*/  MEMBAR.ALL.CTA ;  /* 0x0000000000007992 */ /* 0x0001ec0000008000 */
[----:B0-----:R-:W0:Y:S01]  /*18b30*/  FENCE.VIEW.ASYNC.S ;  /* 0x00000000000073c6 */ /* 0x001e220000000000 */
[C---:B------:R-:W-:Y:S02]  /*18b40*/  IMAD R77, R3.reuse, UR5, R76 ;  /* 0x00000005034d7c24 */ /* 0x040fe4000f8e024c */
[----:B------:R-:W-:Y:S01]  /*18b50*/  IMAD.WIDE.U32 R20, R3, UR4, R20 ;  /* 0x0000000403147c25 */ /* 0x000fe2000f8e0014 */
[----:B------:R-:W-:-:S03]  /*18b60*/  ULDC.64 UR4, c[0x0][0xa80] ;  /* 0x0002a00000047ab9 */ /* 0x000fc60000000a00 */
[----:B------:R-:W-:Y:S01]  /*18b70*/  IMAD.IADD R21, R21, 0x1, R77 ;  /* 0x0000000115157824 */ /* 0x000fe200078e024d */
[----:B------:R-:W-:Y:S01]  /*18b80*/  LEA R80, P2, R20, UR4, 0x1 ;  /* 0x0000000414507c11 */ /* 0x000fe2000f8408ff */
[----:B------:R-:W-:-:S03]  /*18b90*/  VIADD R3, R23, 0x22820 ;  /* 0x0002282017037836 */ /* 0x000fc60000000000 */
[----:B------:R-:W-:Y:S02]  /*18ba0*/  LEA.HI.X R84, R20, UR5, R21, 0x1, P2 ;  /* 0x0000000514547c11 */ /* 0x000fe400090f0c15 */
[CC--:B------:R-:W-:Y:S02]  /*18bb0*/  ISETP.GE.AND P2, PT, R214.reuse, R81.reuse, PT ;  /* 0x00000051d600720c */ /* 0x0c0fe40003f46270 */
[----:B------:R-:W-:Y:S01]  /*18bc0*/  PRMT R3, RZ, 0x654, R3 ;  /* 0x00000654ff037816 */ /* 0x000fe20000000003 */
[C---:B------:R-:W-:Y:S01]  /*18bd0*/  VIADD R78, R214.reuse, 0x40 ;  /* 0x00000040d64e7836 */ /* 0x040fe20000000000 */
[----:B------:R-:W-:Y:S01]  /*18be0*/  IADD3 R76, R214, 0x20, RZ ;  /* 0x00000020d64c7810 */ /* 0x000fe20007ffe0ff */
[C---:B------:R-:W-:Y:S02]  /*18bf0*/  VIADD R86, R0.reuse, 0xc0 ;  /* 0x000000c000567836 */ /* 0x040fe40000000000 */
[C---:B------:R-:W-:Y:S02]  /*18c00*/  VIADD R88, R0.reuse, 0x40 ;  /* 0x0000004000587836 */ /* 0x040fe40000000000 */
[----:B------:R-:W-:Y:S01]  /*18c10*/  VIADD R90, R0, 0x80 ;  /* 0x00000080005a7836 */ /* 0x000fe20000000000 */
[----:B0-----:R0:W-:Y:S01]  /*18c20*/  SYNCS.ARRIVE.TRANS64.RED.A1T0 RZ, [R3+URZ], RZ ;  /* 0x000000ff03ff79a7 */ /* 0x0011e2000810043f */
[----:B------:R1:W2:Y:S01]  /*18c30*/  SHFL.IDX PT, R83, R80, RZ, 0x181f ;  /* 0x00181fff50537589 */ /* 0x0002a200000e0000 */
[----:B------:R-:W-:Y:S01]  /*18c40*/  BSSY B1, `(.L_x_3031) ;  /* 0x000001a000017945 */ /* 0x000fe20003800000 */
[----:B------:R-:W-:-:S02]  /*18c50*/  ISETP.GE.AND P1, PT, R76, R81, PT ;  /* 0x000000514c00720c */ /* 0x000fc40003f26270 */
[----:B------:R-:W-:Y:S01]  /*18c60*/  ISETP.GE.AND P0, PT, R78, R81, PT ;  /* 0x000000514e00720c */ /* 0x000fe20003f06270 */
[----:B0-----:R1:W0:Y:S01]  /*18c70*/  SHFL.IDX PT, R3, R84, RZ, 0x181f ;  /* 0x00181fff54037589 */ /* 0x00122200000e0000 */
[----:B------:R-:W-:Y:S02]  /*18c80*/  SHF.R.S32.HI R87, RZ, 0x1f, R0 ;  /* 0x0000001fff577819 */ /* 0x000fe40000011400 */
[----:B------:R-:W-:Y:S02]  /*18c90*/  SHF.R.S32.HI R85, RZ, 0x1f, R86 ;  /* 0x0000001fff557819 */ /* 0x000fe40000011456 */
[----:B------:R-:W-:Y:S02]  /*18ca0*/  SHF.R.S32.HI R89, RZ, 0x1f, R88 ;  /* 0x0000001fff597819 */ /* 0x000fe40000011458 */
[----:B------:R-:W-:Y:S01]  /*18cb0*/  SHF.R.S32.HI R91, RZ, 0x1f, R90 ;  /* 0x0000001fff5b7819 */ /* 0x000fe2000001145a */
[----:B-1----:R-:W-:Y:S06]  /*18cc0*/  @P2 BRA `(.L_x_3032) ;  /* 0x0000000000442947 */ /* 0x002fec0003800000 */
[----:B------:R-:W-:Y:S02]  /*18cd0*/  ULDC UR4, c[0x0][0xac8] ;  /* 0x0002b20000047ab9 */ /* 0x000fe40000000800 */
[----:B------:R-:W-:Y:S02]  /*18ce0*/  ISETP.GE.AND P2, PT, R0, UR4, PT ;  /* 0x0000000400007c0c */ /* 0x000fe4000bf46270 */
[----:B------:R-:W-:Y:S02]  /*18cf0*/  ISETP.GE.AND P3, PT, R88, UR4, PT ;  /* 0x0000000458007c0c */ /* 0x000fe4000bf66270 */
[----:B------:R-:W-:-:S09]  /*18d00*/  ISETP.GE.AND P4, PT, R90, UR4, PT ;  /* 0x000000045a007c0c */ /* 0x000fd2000bf86270 */
[----:B--2---:R-:W-:-:S04]  /*18d10*/  @!P2 LEA R20, P5, R0, R83, 0x1 ;  /* 0x000000530014a211 */ /* 0x004fc800078a08ff */
[----:B0-----:R-:W-:Y:S02]  /*18d20*/  @!P2 LEA.HI.X R21, R0, R3, R87, 0x1, P5 ;  /* 0x000000030015a211 */ /* 0x001fe400028f0c57 */
        /* <DEDUP_REMOVED lines=11> */
.L_x_3032:
[----:B------:R-:W-:Y:S05]  /*18de0*/  BSYNC B1 ;  /* 0x0000000000017941 */ /* 0x000fea0003800000 */
.L_x_3031:
[----:B0-----:R0:W3:Y:S01]  /*18df0*/  SHFL.IDX PT, R3, R84, 0x1, 0x181f ;  /* 0x00381f0054037f89 */ /* 0x0010e200000e0000 */
[----:B------:R-:W-:Y:S03]  /*18e00*/  BSSY B1, `(.L_x_3033) ;  /* 0x0000014000017945 */ /* 0x000fe60003800000 */
[----:B-1---5:R0:W1:Y:S01]  /*18e10*/  SHFL.IDX PT, R29, R80, 0x1, 0x181f ;  /* 0x00381f00501d7f89 */ /* 0x02206200000e0000 */
[----:B------:R-:W-:Y:S05]  /*18e20*/  @P1 BRA `(.L_x_3034) ;  /* 0x0000000000441947 */ /* 0x000fea0003800000 */
[----:B------:R-:W-:Y:S02]  /*18e30*/  ULDC UR4, c[0x0][0xac8] ;  /* 0x0002b20000047ab9 */ /* 0x000fe40000000800 */
[----:B------:R-:W-:Y:S02]  /*18e40*/  ISETP.GE.AND P4, PT, R0, UR4, PT ;  /* 0x0000000400007c0c */ /* 0x000fe4000bf86270 */
[----:B------:R-:W-:Y:S02]  /*18e50*/  ISETP.GE.AND P3, PT, R88, UR4, PT ;  /* 0x0000000458007c0c */ /* 0x000fe4000bf66270 */
[----:B------:R-:W-:Y:S02]  /*18e60*/  ISETP.GE.AND P2, PT, R90, UR4, PT ;  /* 0x000000045a007c0c */ /* 0x000fe4000bf46270 */
[----:B------:R-:W-:-:S07]  /*18e70*/  ISETP.GE.AND P1, PT, R86, UR4, PT ;  /* 0x0000000456007c0c */ /* 0x000fce000bf26270 */
[----:B-1----:R-:W-:-:S04]  /*18e80*/  @!P4 LEA R4, P5, R0, R29, 0x1 ;  /* 0x0000001d0004c211 */ /* 0x002fc800078a08ff */
[----:B---3--:R-:W-:Y:S02]  /*18e90*/  @!P4 LEA.HI.X R5, R0, R3, R87, 0x1, P5 ;  /* 0x000000030005c211 */ /* 0x008fe400028f0c57 */
        /* <DEDUP_REMOVED lines=10> */
.L_x_3034:
[----:B------:R-:W-:Y:S05]  /*18f40*/  BSYNC B1 ;  /* 0x0000000000017941 */ /* 0x000fea0003800000 */
.L_x_3033:
[----:B---3--:R3:W0:Y:S01]  /*18f50*/  SHFL.IDX PT, R3, R84, 0x2, 0x181f ;  /* 0x00581f0054037f89 */ /* 0x00862200000e0000 */
[----:B------:R-:W-:Y:S03]  /*18f60*/  BSSY B1, `(.L_x_3035) ;  /* 0x0000014000017945 */ /* 0x000fe60003800000 */
[----:B----4-:R3:W4:Y:S01]  /*18f70*/  SHFL.IDX PT, R25, R80, 0x2, 0x181f ;  /* 0x00581f0050197f89 */ /* 0x01072200000e0000 */
[----:B------:R-:W-:Y:S05]  /*18f80*/  @P0 BRA `(.L_x_3036) ;  /* 0x0000000000440947 */ /* 0x000fea0003800000 */
[----:B------:R-:W-:Y:S02]  /*18f90*/  ULDC UR4, c[0x0][0xac8] ;  /* 0x0002b20000047ab9 */ /* 0x000fe40000000800 */
[----:B------:R-:W-:Y:S02]  /*18fa0*/  ISETP.GE.AND P3, PT, R0, UR4, PT ;  /* 0x0000000400007c0c */ /* 0x000fe4000bf66270 */
[----:B------:R-:W-:Y:S02]  /*18fb0*/  ISETP.GE.AND P2, PT, R88, UR4, PT ;  /* 0x0000000458007c0c */ /* 0x000fe4000bf46270 */
[----:B------:R-:W-:Y:S02]  /*18fc0*/  ISETP.GE.AND P1, PT, R90, UR4, PT ;  /* 0x000000045a007c0c */ /* 0x000fe4000bf26270 */
[----:B------:R-:W-:-:S07]  /*18fd0*/  ISETP.GE.AND P0, PT, R86, UR4, PT ;  /* 0x0000000456007c0c */ /* 0x000fce000bf06270 */
[-C--:B----4-:R-:W-:Y:S02]  /*18fe0*/  @!P3 LEA R4, P5, R0, R25.reuse, 0x1 ;  /* 0x000000190004b211 */ /* 0x090fe400078a08ff */
[----:B------:R-:W-:Y:S02]  /*18ff0*/  @!P2 LEA R6, P4, R88, R25, 0x1 ;  /* 0x000000195806a211 */ /* 0x000fe400078808ff */
[----:B0-----:R-:W-:Y:S02]  /*19000*/  @!P3 LEA.HI.X R5, R0, R3, R87, 0x1, P5 ;  /* 0x000000030005b211 */ /* 0x001fe400028f0c57 */
        /* <DEDUP_REMOVED lines=9> */
.L_x_3036:
[----:B------:R-:W-:Y:S05]  /*190a0*/  BSYNC B1 ;  /* 0x0000000000017941 */ /* 0x000fea0003800000 */
.L_x_3035:
[----:B0-----:R-:W-:Y:S01]  /*190b0*/  VIADD R4, R214, 0x60 ;  /* 0x00000060d6047836 */ /* 0x001fe20000000000 */
[----:B------:R0:W0:Y:S04]  /*190c0*/  SHFL.IDX PT, R3, R84, 0x3, 0x181f ;  /* 0x00781f0054037f89 */ /* 0x00002800000e0000 */
        /* <DEDUP_REMOVED lines=22> */
.L_x_3029:
[----:B------:R-:W3:Y:S01]  /*19230*/  LDL R9, [R1+0x14] ;  /* 0x0000140001097983 */ /* 0x000ee20000100800 */
[----:B------:R-:W-:Y:S01]  /*19240*/  ULDC.64 UR4, c[0x0][0xc00] ;  /* 0x0003000000047ab9 */ /* 0x000fe20000000a00 */
[----:B------:R-:W3:Y:S01]  /*19250*/  LDC.64 R4, c[0x0][0xc00] ;  /* 0x00030000ff047b82 */ /* 0x000ee20000000a00 */
[----:B------:R-:W-:Y:S01]  /*19260*/  ISETP.NE.U32.AND P0, PT, RZ, UR4, PT ;  /* 0x00000004ff007c0c */ /* 0x000fe2000bf05070 */
[----:B------:R-:W-:-:S03]  /*19270*/  IMAD.MOV.U32 R0, RZ, RZ, RZ ;  /* 0x000000ffff007224 */ /* 0x000fc600078e00ff */
[----:B------:R-:W-:Y:S01]  /*19280*/  ISETP.NE.AND.EX P0, PT, RZ, UR5, PT, P0 ;  /* 0x00000005ff007c0c */ /* 0x000fe2000bf05300 */
[----:B------:R-:W-:Y:S02]  /*19290*/  ULDC.64 UR4, c[0x0][0xc08] ;  /* 0x0003020000047ab9 */ /* 0x000fe40000000a00 */
[----:B------:R-:W-:Y:S01]  /*192a0*/  ISETP.NE.U32.AND P1, PT, RZ, UR4, PT ;  /* 0x00000004ff007c0c */ /* 0x000fe2000bf25070 */
[----:B------:R-:W4:Y:S03]  /*192b0*/  LDC R25, c[0x0][0xbe8] ;  /* 0x0002fa00ff197b82 */ /* 0x000f260000000800 */
[----:B------:R-:W-:-:S13]  /*192c0*/  ISETP.NE.AND.EX P1, PT, RZ, UR5, PT, P1 ;  /* 0x00000005ff007c0c */ /* 0x000fda000bf25310 */
[----:B------:R-:W0:Y:S01]  /*192d0*/  @P1 LDC.64 R6, c[0x0][0xc08] ;  /* 0x00030200ff061b82 */ /* 0x000e220000000a00 */
[----:B------:R-:W-:Y:S02]  /*192e0*/  ULDC UR4, c[0x0][0xa88] ;  /* 0x0002a20000047ab9 */ /* 0x000fe40000000800 */
[----:B------:R-:W-:Y:S01]  /*192f0*/  IMAD.U32 R8, RZ, RZ, UR4 ;  /* 0x00000004ff087e24 */ /* 0x000fe2000f8e00ff */
[----:B------:R-:W1:Y:S01]  /*19300*/  S2R R28, SR_TID.X ;  /* 0x00000000001c7919 */ /* 0x000e620000002100 */
[----:B---3--:R-:W-:-:S04]  /*19310*/  IMAD.WIDE R4, R9, 0x4, R4 ;  /* 0x0000000409047825 */ /* 0x008fc800078e0204 */
[----:B0-----:R-:W-:Y:S01]  /*19320*/  @P1 IMAD.WIDE R6, R9, 0x4, R6 ;  /* 0x0000000409061825 */ /* 0x001fe200078e0206 */
[----:B------:R0:W5:Y:S04]  /*19330*/  @P0 LDG.E R0, desc[UR54][R4.64] ;  /* 0x0000003604000981 */ /* 0x000168000c1e1900 */
[----:B------:R0:W5:Y:S01]  /*19340*/  @P1 LDG.E R8, desc[UR54][R6.64] ;  /* 0x0000003606081981 */ /* 0x000162000c1e1900 */
[----:B----4-:R-:W-:Y:S01]  /*19350*/  ISETP.NE.AND P2, PT, R25, 0x1, PT ;  /* 0x000000011900780c */ /* 0x010fe20003f45270 */
[----:B-1----:R-:W-:-:S05]  /*19360*/  VIADD R28, R28, 0xffffff80 ;  /* 0xffffff801c1c7836 */ /* 0x002fca0000000000 */
[----:B------:R-:W-:Y:S02]  /*19370*/  SHF.R.S32.HI R3, RZ, 0x1f, R28 ;  /* 0x0000001fff037819 */ /* 0x000fe4000001141c */
[----:B------:R-:W-:Y:S02]  /*19380*/  ISETP.GE.AND P3, PT, R28, 0x80, PT ;  /* 0x000000801c00780c */ /* 0x000fe40003f66270 */
[----:B------:R-:W-:-:S03]  /*19390*/  LEA.HI R20, R3, R28, RZ, 0x3 ;  /* 0x0000001c03147211 */ /* 0x000fc600078f18ff */
[----:B------:R-:W1:Y:S01]  /*193a0*/  @P2 LDC R27, c[0x0][0xbec] ;  /* 0x0002fb00ff1b2b82 */ /* 0x000e620000000800 */
[----:B0-----:R-:W-:Y:S07]  /*193b0*/  @P1 BRA `(.L_x_3038) ;  /* 0x0000000000101947 */ /* 0x001fee0003800000 */
[----:B------:R-:W-:Y:S05]  /*193c0*/  @!P0 BRA `(.L_x_3038) ;  /* 0x00000000000c8947 */ /* 0x000fea0003800000 */
[----:B------:R-:W3:Y:S04]  /*193d0*/  LDG.E R3, desc[UR54][R4.64] ;  /* 0x0000003604037981 */ /* 0x000ee8000c1e1900 */
[----:B-----5:R-:W3:Y:S02]  /*193e0*/  LDG.E R8, desc[UR54][R4.64+0x4] ;  /* 0x0000043604087981 */ /* 0x020ee4000c1e1900 */
[----:B---3--:R-:W-:-:S07]  /*193f0*/  IMAD.IADD R8, R8, 0x1, -R3 ;  /* 0x0000000108087824 */ /* 0x008fce00078e0a03 */
.L_x_3038:
[----:B------:R-:W3:Y:S01]  /*19400*/  LDL R26, [R1+0x10] ;  /* 0x00001000011a7983 */ /* 0x000ee20000100800 */
[----:B------:R-:W-:Y:S01]  /*19410*/  SHF.R.S32.HI R3, RZ, 0x1f, R9 ;  /* 0x0000001fff037819 */ /* 0x000fe20000011409 */
[----:B------:R-:W-:Y:S01]  /*19420*/  BSSY B1, `(.L_x_3039) ;  /* 0x000002e000017945 */ /* 0x000fe20003800000 */
[----:B------:R-:W-:Y:S02]  /*19430*/  LOP3.LUT R24, R20, 0xfffffff8, RZ, 0xc0, !PT ;  /* 0xfffffff814187812 */ /* 0x000fe400078ec0ff */
[----:B------:R-:W-:Y:S02]  /*19440*/  SEL R13, R9, RZ, !P0 ;  /* 0x000000ff090d7207 */ /* 0x000fe40004000000 */
[----:B------:R-:W-:Y:S02]  /*19450*/  SEL R14, R3, RZ, !P0 ;  /* 0x000000ff030e7207 */ /* 0x000fe40004000000 */
[----:B-----5:R-:W-:Y:S02]  /*19460*/  SHF.R.S32.HI R11, RZ, 0x1f, R0 ;  /* 0x0000001fff0b7819 */ /* 0x020fe40000011400 */
[----:B---3--:R-:W-:Y:S01]  /*19470*/  SHF.R.S32.HI R12, RZ, 0x1f, R26 ;  /* 0x0000001fff0c7819 */ /* 0x008fe2000001141a */
[----:B------:R-:W-:Y:S06]  /*19480*/  @P3 BRA `(.L_x_3040) ;  /* 0x00000000009c3947 */ /* 0x000fec0003800000 */
[----:B------:R-:W0:Y:S01]  /*19490*/  S2R R5, SR_TID.X ;  /* 0x0000000000057919 */ /* 0x000e220000002100 */
[----:B------:R-:W3:Y:S02]  /*194a0*/  LDC R9, c[0x0][0xbe8] ;  /* 0x0002fa00ff097b82 */ /* 0x000ee40000000800 */
[----:B---3--:R-:W-:Y:S01]  /*194b0*/  IMAD R3, R8, R9, RZ ;  /* 0x0000000908037224 */ /* 0x008fe200078e02ff */
[----:B0-----:R-:W-:-:S04]  /*194c0*/  IADD3 R10, R214, -0x80, R5 ;  /* 0xffffff80d60a7810 */ /* 0x001fc80007ffe005 */
[----:B------:R-:W-:-:S13]  /*194d0*/  ISETP.GE.AND P0, PT, R10, R3, PT ;  /* 0x000000030a00720c */ /* 0x000fda0003f06270 */
[----:B------:R-:W-:Y:S05]  /*194e0*/  @P0 BRA `(.L_x_3040) ;  /* 0x0000000000840947 */ /* 0x000fea0003800000 */
[----:B------:R-:W-:Y:S01]  /*194f0*/  ISETP.NE.AND P0, PT, R9, 0x1, PT ;  /* 0x000000010900780c */ /* 0x000fe20003f05270 */
[----:B------:R-:W-:Y:S01]  /*19500*/  ULDC.64 UR4, c[0x0][0xb90] ;  /* 0x0002e40000047ab9 */ /* 0x000fe20000000a00 */
[----:B------:R-:W-:Y:S01]  /*19510*/  MOV R4, R0 ;  /* 0x0000000000047202 */ /* 0x000fe20000000f00 */
[----:B------:R-:W-:Y:S02]  /*19520*/  IMAD R7, R12, UR4, RZ ;  /* 0x000000040c077c24 */ /* 0x000fe4000f8e02ff */
[----:B------:R-:W-:Y:S02]  /*19530*/  IMAD.MOV.U32 R5, RZ, RZ, R11 ;  /* 0x000000ffff057224 */ /* 0x000fe400078e000b */
[----:B------:R-:W-:Y:S02]  /*19540*/  IMAD.MOV.U32 R3, RZ, RZ, R10 ;  /* 0x000000ffff037224 */ /* 0x000fe400078e000a */
[----:B------:R-:W-:-:S04]  /*19550*/  IMAD.WIDE.U32 R4, R26, UR4, R4 ;  /* 0x000000041a047c25 */ /* 0x000fc8000f8e0004 */
[----:B------:R-:W0:Y:S01]  /*19560*/  @P0 LDC R15, c[0x0][0xbec] ;  /* 0x0002fb00ff0f0b82 */ /* 0x000e220000000800 */
[----:B------:R-:W-:Y:S01]  /*19570*/  IMAD R7, R26, UR5, R7 ;  /* 0x000000051a077c24 */ /* 0x000fe2000f8e0207 */
[----:B------:R-:W-:-:S03]  /*19580*/  ULDC.64 UR4, c[0x0][0xb98] ;  /* 0x0002e60000047ab9 */ /* 0x000fc60000000a00 */
[----:B------:R-:W-:-:S03]  /*19590*/  IMAD.IADD R5, R5, 0x1, R7 ;  /* 0x0000000105057824 */ /* 0x000fc600078e0207 */
[----:B------:R-:W3:Y:S01]  /*195a0*/  @P0 LDC R21, c[0x0][0xbf0] ;  /* 0x0002fc00ff150b82 */ /* 0x000ee20000000800 */
[----:B------:R-:W-:-:S04]  /*195b0*/  IMAD.WIDE.U32 R4, R13, UR4, R4 ;  /* 0x000000040d047c25 */ /* 0x000fc8000f8e0004 */
[----:B0-----:R-:W-:-:S05]  /*195c0*/  @P0 IMAD.HI.U32 R6, R10, R15, RZ ;  /* 0x0000000f0a060227 */ /* 0x001fca00078e00ff */
[----:B---3--:R-:W-:Y:S01]  /*195d0*/  @P0 SHF.R.U32.HI R3, RZ, R21, R6 ;  /* 0x00000015ff030219 */ /* 0x008fe20000011606 */
[----:B------:R-:W-:-:S03]  /*195e0*/  IMAD R6, R14, UR4, RZ ;  /* 0x000000040e067c24 */ /* 0x000fc6000f8e02ff */
[----:B------:R-:W-:Y:S01]  /*195f0*/  IADD3 R4, P0, R3, R4, RZ ;  /* 0x0000000403047210 */ /* 0x000fe20007f1e0ff */
[--C-:B------:R-:W-:Y:S02]  /*19600*/  IMAD.MOV R7, RZ, RZ, -R3.reuse ;  /* 0x000000ffff077224 */ /* 0x100fe400078e0a03 */
        /* <DEDUP_REMOVED lines=12> */
[----:B------:R-:W-:Y:S01]  /*196d0*/  LEA.HI.X R7, R4, UR5, R3, 0x2, P0 ;  /* 0x0000000504077c11 */ /* 0x000fe200080f1403 */
[----:B------:R-:W-:-:S05]  /*196e0*/  IMAD.MOV.U32 R3, RZ, RZ, -0x800000 ;  /* 0xff800000ff037424 */ /* 0x000fca00078e00ff */
[----:B------:R0:W-:Y:S02]  /*196f0*/  STG.E desc[UR54][R6.64], R3 ;  /* 0x0000000306007986 */ /* 0x0001e4000c101936 */
.L_x_3040:
[----:B------:R-:W-:Y:S05]  /*19700*/  BSYNC B1 ;  /* 0x0000000000017941 */ /* 0x000fea0003800000 */
.L_x_3039:
[----:B------:R-:W3:Y:S01]  /*19710*/  @P2 LDC R9, c[0x0][0xbf0] ;  /* 0x0002fc00ff092b82 */ /* 0x000ee20000000800 */
[----:B------:R-:W-:Y:S01]  /*19720*/  ULDC.64 UR4, c[0x0][0xaa0] ;  /* 0x0002a80000047ab9 */ /* 0x000fe20000000a00 */
[----:B------:R-:W-:Y:S01]  /*19730*/  SHF.R.S32.HI R29, RZ, 0x3, R20 ;  /* 0x00000003ff1d7819 */ /* 0x000fe20000011414 */
[----:B0-----:R-:W-:Y:S02]  /*19740*/  IMAD R3, R11, UR4, RZ ;  /* 0x000000040b037c24 */ /* 0x001fe4000f8e02ff */
[----:B------:R-:W-:Y:S02]  /*19750*/  IMAD.IADD R24, R28, 0x1, -R24 ;  /* 0x000000011c187824 */ /* 0x000fe400078e0a18 */
[C---:B------:R-:W-:Y:S02]  /*19760*/  IMAD R3, R0.reuse, UR5, R3 ;  /* 0x0000000500037c24 */ /* 0x040fe4000f8e0203 */
[----:B------:R-:W-:Y:S01]  /*19770*/  IMAD.WIDE.U32 R4, R0, UR4, RZ ;  /* 0x0000000400047c25 */ /* 0x000fe2000f8e00ff */
[----:B------:R-:W-:-:S03]  /*19780*/  ULDC.64 UR4, c[0x0][0xae8] ;  /* 0x0002ba0000047ab9 */ /* 0x000fc60000000a00 */
[----:B------:R-:W-:Y:S02]  /*19790*/  IMAD R7, R24, 0x20, R29 ;  /* 0x0000002018077824 */ /* 0x000fe400078e021d */
[----:B------:R-:W-:Y:S02]  /*197a0*/  IMAD R0, R12, UR4, RZ ;  /* 0x000000040c007c24 */ /* 0x000fe4000f8e02ff */
[----:B------:R-:W-:Y:S02]  /*197b0*/  IMAD.IADD R10, R214, 0x1, R7 ;  /* 0x00000001d60a7824 */ /* 0x000fe400078e0207 */
[----:B------:R-:W-:Y:S02]  /*197c0*/  IMAD R7, R26, UR5, R0 ;  /* 0x000000051a077c24 */ /* 0x000fe4000f8e0200 */
[----:B------:R-:W-:Y:S02]  /*197d0*/  IMAD.IADD R5, R5, 0x1, R3 ;  /* 0x0000000105057824 */ /* 0x000fe400078e0203 */
[----:B-1----:R-:W-:-:S04]  /*197e0*/  @P2 IMAD.HI.U32 R0, R10, R27, RZ ;  /* 0x0000001b0a002227 */ /* 0x002fc800078e00ff */
[----:B------:R-:W-:Y:S01]  /*197f0*/  IMAD.WIDE.U32 R4, R26, UR4, R4 ;  /* 0x000000041a047c25 */ /* 0x000fe2000f8e0004 */
[----:B------:R-:W-:-:S03]  /*19800*/  ULDC.64 UR4, c[0x0][0xaf0] ;  /* 0x0002bc0000047ab9 */ /* 0x000fc60000000a00 */
[----:B------:R-:W-:Y:S01]  /*19810*/  IMAD.MOV.U32 R3, RZ, RZ, R10 ;  /* 0x000000ffff037224 */ /* 0x000fe200078e000a */
[----:B---3--:R-:W-:Y:S01]  /*19820*/  @P2 SHF.R.U32.HI R3, RZ, R9, R0 ;  /* 0x00000009ff032219 */ /* 0x008fe20000011600 */
[----:B------:R-:W-:Y:S02]  /*19830*/  IMAD.IADD R5, R5, 0x1, R7 ;  /* 0x0000000105057824 */ /* 0x000fe400078e0207 */
[----:B------:R-:W-:Y:S01]  /*19840*/  IMAD R6, R14, UR4, RZ ;  /* 0x000000040e067c24 */ /* 0x000fe2000f8e02ff */
[----:B------:R-:W-:Y:S01]  /*19850*/  IADD3 R7, -R3, RZ, RZ ;  /* 0x000000ff03077210 */ /* 0x000fe20007ffe1ff */
[----:B------:R-:W-:Y:S01]  /*19860*/  IMAD.WIDE.U32 R4, R13, UR4, R4 ;  /* 0x000000040d047c25 */ /* 0x000fe2000f8e0004 */
[----:B------:R-:W-:-:S03]  /*19870*/  SHF.R.S32.HI R0, RZ, 0x1f, R3 ;  /* 0x0000001fff007819 */ /* 0x000fc60000011403 */
[----:B------:R-:W-:Y:S01]  /*19880*/  IMAD R9, R13, UR5, R6 ;  /* 0x000000050d097c24 */ /* 0x000fe2000f8e0206 */
[----:B------:R-:W-:Y:S01]  /*19890*/  ULDC.64 UR4, c[0x0][0xae0] ;  /* 0x0002b80000047ab9 */ /* 0x000fe20000000a00 */
        /* <DEDUP_REMOVED lines=12> */
[----:B------:R-:W-:Y:S02]  /*19960*/  IMAD.SHL.U32 R9, R24, 0x8, RZ ;  /* 0x0000000818097824 */ /* 0x000fe400078e00ff */
[----:B------:R-:W-:Y:S01]  /*19970*/  IMAD.IADD R5, R5, 0x1, R3 ;  /* 0x0000000105057824 */ /* 0x000fe200078e0203 */
        /* <DEDUP_REMOVED lines=11> */
[----:B------:R0:W1:Y:S04]  /*19a30*/  SHFL.IDX PT, R0, R4, RZ, 0x181f ;  /* 0x00181fff04007589 */ /* 0x00006800000e0000 */
[----:B------:R0:W3:Y:S02]  /*19a40*/  SHFL.IDX PT, R14, R3, RZ, 0x181f ;  /* 0x00181fff030e7589 */ /* 0x0000e400000e0000 */
.L_x_3245:
[----:B------:R-:W-:Y:S01]  /*19a50*/  IMAD R8, R8, R25, RZ ;  /* 0x0000001908087224 */ /* 0x000fe200078e02ff */
[----:B------:R-:W-:Y:S01]  /*19a60*/  BSSY B1, `(.L_x_3042) ;  /* 0x0000015000017945 */ /* 0x000fe20003800000 */
[----:B------:R-:W-:-:S05]  /*19a70*/  IMAD.IADD R7, R29, 0x1, R214 ;  /* 0x000000011d077824 */ /* 0x000fca00078e02d6 */
        /* <DEDUP_REMOVED lines=9> */
[----:B-1----:R-:W-:Y:S02]  /*19b10*/  @!P3 LEA.HI.X R13, R9, R0, R20, 0x1, P5 ;  /* 0x00000000090db211 */ /* 0x002fe400028f0c14 */
        /* <DEDUP_REMOVED lines=9> */
.L_x_3043:
[----:B------:R-:W-:Y:S05]  /*19bb0*/  BSYNC B1 ;  /* 0x0000000000017941 */ /* 0x000fea0003800000 */
.L_x_3042:
[----:B------:R-:W-:-:S03]  /*19bc0*/  UMOV UR4, 0xffffffff ;  /* 0xffffffff00047882 */ /* 0x000fc60000000000 */
[----:B------:R-:W-:Y:S05]  /*19bd0*/  BRA.DIV UR4, `(.L_x_3044) ;  /* 0x0000008e04687947 */ /* 0x000fea000b800000 */
[----:B-1----:R1:W0:Y:S04]  /*19be0*/  SHFL.IDX PT, R0, R4, 0x1, 0x181f ;  /* 0x00381f0004007f89 */ /* 0x00222800000e0000 */
[----:B---34-:R1:W3:Y:S02]  /*19bf0*/  SHFL.IDX PT, R14, R3, 0x1, 0x181f ;  /* 0x00381f00030e7f89 */ /* 0x0182e400000e0000 */
.L_x_3249:
        /* <DEDUP_REMOVED lines=21> */
.L_x_3046:
[----:B------:R-:W-:Y:S05]  /*19d50*/  BSYNC B1 ;  /* 0x0000000000017941 */ /* 0x000fea0003800000 */
.L_x_3045:
[----:B------:R-:W-:-:S03]  /*19d60*/  UMOV UR4, 0xffffffff ;  /* 0xffffffff00047882 */ /* 0x000fc60000000000 */
[----:B------:R-:W-:Y:S05]  /*19d70*/  BRA.DIV UR4, `(.L_x_3047) ;  /* 0x0000008e04487947 */ /* 0x000fea000b800000 */
[----:B0-----:R0:W0:Y:S04]  /*19d80*/  SHFL.IDX PT, R0, R4, 0x2, 0x181f ;  /* 0x00581f0004007f89 */ /* 0x00102800000e0000 */
[----:B---34-:R3:W4:Y:S02]  /*19d90*/  SHFL.IDX PT, R14, R3, 0x2, 0x181f ;  /* 0x00581f00030e7f89 */ /* 0x01872400000e0000 */
.L_x_3253:
        /* <DEDUP_REMOVED lines=21> */
.L_x_3049:
[----:B------:R-:W-:Y:S05]  /*19ef0*/  BSYNC B1 ;  /* 0x0000000000017941 */ /* 0x000fea0003800000 */
.L_x_3048:
[----:B------:R-:W-:-:S03]  /*19f00*/  UMOV UR4, 0xffffffff ;  /* 0xffffffff00047882 */ /* 0x000fc60000000000 */
[----:B------:R-:W-:Y:S05]  /*19f10*/  BRA.DIV UR4, `(.L_x_3050) ;  /* 0x0000008e04287947 */ /* 0x000fea000b800000 */
[----:B0-----:R0:W0:Y:S04]  /*19f20*/  SHFL.IDX PT, R0, R4, 0x3, 0x181f ;  /* 0x00781f0004007f89 */ /* 0x00102800000e0000 */
[----:B----4-:R4:W0:Y:S02]  /*19f30*/  SHFL.IDX PT, R14, R3, 0x3, 0x181f ;  /* 0x00781f00030e7f89 */ /* 0x01082400000e0000 */
.L_x_3257:
[----:B-1-34-:R-:W-:-:S05]  /*19f40*/  VIADD R3, R7, 0x60 ;  /* 0x0000006007037836 */ /* 0x01afca0000000000 */
        /* <DEDUP_REMOVED lines=19> */
.L_x_3037:
[----:B------:R-:W-:Y:S05]  /*1a080*/  BSYNC B0 ;  /* 0x0000000000007941 */ /* 0x000fea0003800000 */
.L_x_3028:
[----:B------:R-:W-:Y:S02]  /*1a090*/  ULDC UR4, c[0x0][0xc3c] ;  /* 0x00030f0000047ab9 */ /* 0x000fe40000000800 */
[----:B--2---:R-:W-:-:S13]  /*1a0a0*/  ISETP.GE.AND P0, PT, R123, UR4, PT ;  /* 0x000000047b007c0c */ /* 0x004fda000bf06270 */
[----:B------:R-:W-:Y:S05]  /*1a0b0*/  @!P0 BRA `(.L_x_3051) ;  /* 0xfffffe6c00b48947 */ /* 0x000fea000383ffff */
[----:B------:R-:W-:Y:S05]  /*1a0c0*/  BRA `(.L_x_2831) ;  /* 0x0000007000b07947 */ /* 0x000fea0003800000 */
.L_x_2829:
[----:B------:R-:W-:-:S08]  /*1a0d0*/  NOP ;  /* 0x0000000000007918 */ /* 0x000fd00000000000 */
[----:B------:R-:W0:-:S00]  /*1a0e0*/  USETMAXREG.DEALLOC.CTAPOOL 0x28 ;  /* 0x00000028000079c8 */ /* 0x000e0000080e0500 */
[----:B0-----:R-:W-:Y:S02]  /*1a0f0*/  LOP3.LUT R2, R2, 0x3, RZ, 0xc0, !PT ;  /* 0x0000000302027812 */ /* 0x001fe400078ec0ff */
[----:B------:R-:W-:Y:S02]  /*1a100*/  LOP3.LUT R22, R22, 0xffffff7f, RZ, 0xc0, !PT ;  /* 0xffffff7f16167812 */ /* 0x000fe400078ec0ff */
[----:B------:R-:W-:Y:S02]  /*1a110*/  MOV R4, RZ ;  /* 0x000000ff00047202 */ /* 0x000fe40000000f00 */
        /* <DEDUP_REMOVED lines=11> */
.L_x_3052:
        /* <DEDUP_REMOVED lines=41> */
.L_x_3058:
[----:B------:R-:W-:Y:S01]  /*1a460*/  UIADD3 UR4, UR4, 0x1f, URZ ;  /* 0x0000001f04047890 */ /* 0x000fe2000fffe03f */
[----:B------:R-:W-:-:S05]  /*1a470*/  IMAD.U32 R19, RZ, RZ, UR7 ;  /* 0x00000007ff137e24 */ /* 0x000fca000f8e00ff */
        /* <DEDUP_REMOVED lines=10> */
.L_x_3057:
[----:B------:R-:W-:Y:S05]  /*1a520*/  BSYNC B0 ;  /* 0x0000000000007941 */ /* 0x000fea0003800000 */
.L_x_3056:
[----:B0----5:R-:W0:Y:S02]  /*1a530*/  SHFL.UP PT, R2, R4, 0x1, RZ ;  /* 0x0420000004027989 */ /* 0x021e2400000e00ff */
        /* <DEDUP_REMOVED lines=19> */
.L_x_3054:
        /* <DEDUP_REMOVED lines=20> */
.L_x_3059:
[----:B---3--:R-:W-:Y:S01]  /*1a7b0*/  IMAD R16, R16, UR5, R13 ;  /* 0x0000000510107c24 */ /* 0x008fe2000f8e020d */
[----:B------:R-:W-:Y:S01]  /*1a7c0*/  IABS R2, R6 ;  /* 0x0000000600027213 */ /* 0x000fe20000000000 */
[----:B01----:R-:W-:-:S03]  /*1a7d0*/  IMAD.MOV R11, RZ, RZ, -R3 ;  /* 0x000000ffff0b7224 */ /* 0x003fc600078e0a03 */
[----:B--2---:R-:W-:Y:S01]  /*1a7e0*/  IADD3 R9, -R16, UR6, RZ ;  /* 0x0000000610097c10 */ /* 0x004fe2000fffe1ff */
[----:B------:R-:W-:Y:S01]  /*1a7f0*/  IMAD.MOV R10, RZ, RZ, -R2 ;  /* 0x000000ffff0a7224 */ /* 0x000fe200078e0a02 */
[----:B------:R-:W-:Y:S01]  /*1a800*/  MOV R2, RZ ;  /* 0x000000ff00027202 */ /* 0x000fe20000000f00 */
[----:B------:R-:W-:Y:S01]  /*1a810*/  IMAD R11, R11, R12, RZ ;  /* 0x0000000c0b0b7224 */ /* 0x000fe200078e02ff */
        /* <DEDUP_REMOVED lines=19> */
[----:B------:R-:W-:Y:S01]  /*1a950*/  IMAD R6, R6, R2, R9 ;  /* 0x0000000206067224 */ /* 0x000fe200078e0209 */
[----:B------:R-:W-:Y:S02]  /*1a960*/  MOV R2, RZ ;  /* 0x000000ff00027202 */ /* 0x000fe40000000f00 */
[----:B------:R-:W-:Y:S02]  /*1a970*/  VIADDMNMX R15, R8, UR5, R7, PT ;  /* 0x00000005080f7c46 */ /* 0x000fe4000b800107 */
[----:B------:R-:W-:-:S02]  /*1a980*/  IABS R11, R6 ;  /* 0x00000006000b7213 */ /* 0x000fc40000000000 */
[----:B------:R-:W-:Y:S01]  /*1a990*/  IABS R8, R15 ;  /* 0x0000000f00087213 */ /* 0x000fe20000000000 */
[----:B------:R-:W-:-:S03]  /*1a9a0*/  IMAD.MOV R18, RZ, RZ, -R15 ;  /* 0x000000ffff127224 */ /* 0x000fc600078e0a0f */
[----:B------:R-:W0:Y:S08]  /*1a9b0*/  I2F.RP R7, R8 ;  /* 0x0000000800077306 */ /* 0x000e300000209400 */
[----:B0-----:R-:W0:Y:S02]  /*1a9c0*/  MUFU.RCP R7, R7 ;  /* 0x0000000700077308 */ /* 0x001e240000001000 */
[----:B0-----:R-:W-:-:S06]  /*1a9d0*/  VIADD R3, R7, 0xffffffe ;  /* 0x0ffffffe07037836 */ /* 0x001fcc0000000000 */
[----:B------:R-:W0:Y:S02]  /*1a9e0*/  F2I.FTZ.U32.TRUNC.NTZ R3, R3 ;  /* 0x0000000300037305 */ /* 0x000e24000021f000 */
[----:B0-----:R-:W-:-:S04]  /*1a9f0*/  IMAD.MOV R10, RZ, RZ, -R3 ;  /* 0x000000ffff0a7224 */ /* 0x001fc800078e0a03 */
[----:B------:R-:W-:Y:S01]  /*1aa00*/  IMAD.MOV.U32 R9, RZ, RZ, R10 ;  /* 0x000000ffff097224 */ /* 0x000fe200078e000a */
[----:B------:R-:W-:-:S03]  /*1aa10*/  IABS R10, R15 ;  /* 0x0000000f000a7213 */ /* 0x000fc60000000000 */
        /* <DEDUP_REMOVED lines=20> */
.L_x_3055:
[----:B------:R-:W-:Y:S02]  /*1ab60*/  IMAD.MOV.U32 R17, RZ, RZ, RZ ;  /* 0x000000ffff117224 */ /* 0x000fe400078e00ff */
[----:B------:R-:W-:Y:S02]  /*1ab70*/  IMAD.U32 R16, RZ, RZ, UR6 ;  /* 0x00000006ff107e24 */ /* 0x000fe4000f8e00ff */
[----:B------:R-:W-:-:S07]  /*1ab80*/  IMAD.MOV.U32 R18, RZ, RZ, RZ ;  /* 0x000000ffff127224 */ /* 0x000fce00078e00ff */
.L_x_3060:
[----:B------:R-:W-:-:S13]  /*1ab90*/  ISETP.NE.AND P0, PT, R5, RZ, PT ;  /* 0x000000ff0500720c */ /* 0x000fda0003f05270 */
[----:B------:R-:W0:Y:S01]  /*1aba0*/  @!P0 S2R R3, SR_CgaCtaId ;  /* 0x0000000000038919 */ /* 0x000e220000008800 */
[----:B------:R-:W-:-:S04]  /*1abb0*/  @!P0 MOV R2, 0x400 ;  /* 0x0000040000028802 */ /* 0x000fc80000000f00 */
[----:B0-----:R-:W-:-:S05]  /*1abc0*/  @!P0 LEA R2, R3, R2, 0x18 ;  /* 0x0000000203028211 */ /* 0x001fca00078ec0ff */
[----:B------:R0:W-:Y:S01]  /*1abd0*/  @!P0 STS.128 [R2+0x228d0], R16 ;  /* 0x0228d01002008388 */ /* 0x0001e20000000c00 */
[----:B------:R-:W-:Y:S06]  /*1abe0*/  BAR.ARV 0x5, 0x180 ;  /* 0x0146000000007b1d */ /* 0x000fec0000002000 */
.L_x_3053:
[----:B------:R2:W-:Y:S01]  /*1abf0*/  STL [R1+0x24], RZ ;  /* 0x000024ff01007387 */ /* 0x0005e20000100800 */
[----:B------:R-:W-:Y:S01]  /*1ac00*/  ULDC UR4, c[0x0][0xc3c] ;  /* 0x00030f0000047ab9 */ /* 0x000fe20000000800 */
[----:B------:R-:W-:Y:S01]  /*1ac10*/  MOV R26, 0x1 ;  /* 0x00000001001a7802 */ /* 0x000fe20000000f00 */
[----:B------:R-:W-:Y:S01]  /*1ac20*/  IMAD.MOV.U32 R25, RZ, RZ, RZ ;  /* 0x000000ffff197224 */ /* 0x000fe200078e00ff */
[----:B-1----:R-:W-:-:S13]  /*1ac30*/  ISETP.GE.AND P0, PT, R19, UR4, PT ;  /* 0x0000000413007c0c */ /* 0x002fda000bf06270 */
[----:B--2---:R-:W-:Y:S05]  /*1ac40*/  @P0 BRA `(.L_x_3061) ;  /* 0x0000006000f40947 */ /* 0x004fea0003800000 */
[----:B------:R-:W1:Y:S01]  /*1ac50*/  S2UR UR5, SR_CgaCtaId ;  /* 0x00000000000579c3 */ /* 0x000e620000008800 */
[C---:B0-----:R-:W-:Y:S01]  /*1ac60*/  IMAD.SHL.U32 R2, R0.reuse, 0x8, RZ ;  /* 0x0000000800027824 */ /* 0x041fe200078e00ff */
[----:B------:R-:W-:Y:S01]  /*1ac70*/  LOP3.LUT R4, R0, 0x7f, RZ, 0xc0, !PT ;  /* 0x0000007f00047812 */ /* 0x000fe200078ec0ff */
[----:B------:R-:W-:Y:S01]  /*1ac80*/  UMOV UR4, 0x400 ;  /* 0x0000040000047882 */ /* 0x000fe20000000000 */
[----:B------:R0:W-:Y:S01]  /*1ac90*/  STL [R1+0x24], RZ ;  /* 0x000024ff01007387 */ /* 0x0001e20000100800 */
[----:B------:R-:W-:Y:S01]  /*1aca0*/  BSSY B8, `(.L_x_3061) ;  /* 0x0000637000087945 */ /* 0x000fe20003800000 */
[----:B------:R-:W-:Y:S01]  /*1acb0*/  LOP3.LUT R3, R2, 0x1f8, RZ, 0xc0, !PT ;  /* 0x000001f802037812 */ /* 0x000fe200078ec0ff */
[----:B------:R-:W-:Y:S01]  /*1acc0*/  IMAD.SHL.U32 R30, R4, 0x8, RZ ;  /* 0x00000008041e7824 */ /* 0x000fe200078e00ff */
[----:B------:R-:W-:Y:S01]  /*1acd0*/  LOP3.LUT R2, R2, 0x38, RZ, 0xc0, !PT ;  /* 0x0000003802027812 */ /* 0x000fe200078ec0ff */
[----:B------:R-:W-:Y:S01]  /*1ace0*/  IMAD.MOV.U32 R27, RZ, RZ, 0x1 ;  /* 0x00000001ff1b7424 */ /* 0x000fe200078e00ff */
[----:B------:R-:W-:Y:S01]  /*1acf0*/  LOP3.LUT R3, R3, 0x38, R0, 0x78, !PT ;  /* 0x0000003803037812 */ /* 0x000fe200078e7800 */
[----:B------:R-:W-:Y:S01]  /*1ad00*/  IMAD.SHL.U32 R0, R0, 0x10, RZ ;  /* 0x0000001000007824 */ /* 0x000fe200078e00ff */
[----:B------:R-:W-:Y:S01]  /*1ad10*/  CS2R R24, SRZ ;  /* 0x0000000000187805 */ /* 0x000fe2000001ff00 */
[----:B------:R-:W-:Y:S01]  /*1ad20*/  IMAD.MOV.U32 R26, RZ, RZ, 0x1 ;  /* 0x00000001ff1a7424 */ /* 0x000fe200078e00ff */
[----:B------:R-:W-:Y:S01]  /*1ad30*/  LOP3.LUT R30, R3, 0x200, R30, 0xf8, !PT ;  /* 0x00000200031e7812 */ /* 0x000fe200078ef81e */
[----:B------:R-:W-:Y:S01]  /*1ad40*/  ULDC.64 UR40, c[0x0][0x198] ;  /* 0x0000660000287ab9 */ /* 0x000fe20000000a00 */
[----:B------:R-:W-:Y:S01]  /*1ad50*/  SHF.R.U32.HI R3, RZ, 0x3, R4 ;  /* 0x00000003ff037819 */ /* 0x000fe20000011604 */
[----:B------:R-:W-:Y:S01]  /*1ad60*/  ULOP3.LUT UR38, UR36, 0x2, URZ, 0xfc, !UPT ;  /* 0x0000000224267892 */ /* 0x000fe2000f8efc3f */
[----:B------:R-:W-:-:S02]  /*1ad70*/  ULDC UR37, c[0x0][0xc] ;  /* 0x0000030000257ab9 */ /* 0x000fc40000000800 */
[----:B------:R-:W-:Y:S02]  /*1ad80*/  LOP3.LUT R3, R3, 0x70, R0, 0xf8, !PT ;  /* 0x0000007003037812 */ /* 0x000fe400078ef800 */
[C---:B------:R-:W-:Y:S01]  /*1ad90*/  LOP3.LUT R0, R2.reuse, 0x40, RZ, 0xfc, !PT ;  /* 0x0000004002007812 */ /* 0x040fe200078efcff */
[----:B-1----:R-:W-:Y:S01]  /*1ada0*/  ULEA UR4, UR5, UR4, 0x18 ;  /* 0x0000000405047291 */ /* 0x002fe2000f8ec03f */
[C---:B------:R-:W-:Y:S02]  /*1adb0*/  LOP3.LUT R3, R2.reuse, 0x80, RZ, 0xfc, !PT ;  /* 0x0000008002037812 */ /* 0x040fe400078efcff */
[----:B------:R-:W-:-:S03]  /*1adc0*/  LOP3.LUT R2, R2, 0xc0, RZ, 0xfc, !PT ;  /* 0x000000c002027812 */ /* 0x000fc600078efcff */
[----:B------:R-:W-:-:S04]  /*1add0*/  IMAD.U32 R23, RZ, RZ, UR4 ;  /* 0x00000004ff177e24 */ /* 0x000fc8000f8e00ff */
[----:B------:R-:W-:-:S05]  /*1ade0*/  IMAD R0, R30, 0x2, R23 ;  /* 0x000000021e007824 */ /* 0x000fca00078e0217 */
[----:B------:R0:W-:Y:S02]  /*1adf0*/  STL [R1+0x8], R0 ;  /* 0x0000080001007387 */ /* 0x0001e40000100800 */
.L_x_3176:
[----:B------:R-:W-:Y:S05]  /*1ae00*/  YIELD ;  /* 0x0000000000007946 */ /* 0x000fea0003800000 */
[----:B------:R-:W-:Y:S01]  /*1ae10*/  ULDC.64 UR4, c[0x0][0xa28] ;  /* 0x00028a0000047ab9 */ /* 0x000fe20000000a00 */
[----:B------:R-:W-:Y:S01]  /*1ae20*/  IMAD.MOV.U32 R31, RZ, RZ, RZ ;  /* 0x000000ffff1f7224 */ /* 0x000fe200078e00ff */
[----:B------:R-:W-:Y:S01]  /*1ae30*/  ISETP.NE.U32.AND P0, PT, RZ, UR4, PT ;  /* 0x00000004ff007c0c */ /* 0x000fe2000bf05070 */
[----:B0123--:R-:W1:Y:S01]  /*1ae40*/  LDC.64 R4, c[0x0][0xa00] ;  /* 0x00028000ff047b82 */ /* 0x00fe620000000a00 */
[----:B------:R-:W-:Y:S01]  /*1ae50*/  IMAD.MOV.U32 R8, RZ, RZ, RZ ;  /* 0x000000ffff087224 */ /* 0x000fe200078e00ff */
[----:B------:R-:W-:Y:S01]  /*1ae60*/  ULDC.64 UR6, c[0x0][0xa10] ;  /* 0x0002840000067ab9 */ /* 0x000fe20000000a00 */
[----:B------:R-:W-:Y:S01]  /*1ae70*/  ISETP.NE.AND.EX P0, PT, RZ, UR5, PT, P0 ;  /* 0x00000005ff007c0c */ /* 0x000fe2000bf05300 */
[----:B------:R-:W-:-:S12]  /*1ae80*/  ULDC.64 UR4, c[0x0][0xa18] ;  /* 0x0002860000047ab9 */ /* 0x000fd80000000a00 */
[----:B------:R-:W2:Y:S02]  /*1ae90*/  @P0 LDC.64 R2, c[0x0][0xa28] ;  /* 0x00028a00ff020b82 */ /* 0x000ea40000000a00 */
[----:B--2---:R-:W-:-:S05]  /*1aea0*/  @P0 IMAD.WIDE R2, R19, 0x4, R2 ;  /* 0x0000000413020825 */ /* 0x004fca00078e0202 */
[----:B------:R2:W5:Y:S01]  /*1aeb0*/  @P0 LDG.E R31, desc[UR54][R2.64] ;  /* 0x00000036021f0981 */ /* 0x000562000c1e1900 */
[----:B------:R-:W-:Y:S01]  /*1aec0*/  ISETP.NE.U32.AND P0, PT, RZ, UR4, PT ;  /* 0x00000004ff007c0c */ /* 0x000fe2000bf05070 */
[----:B-1----:R-:W-:Y:S01]  /*1aed0*/  IMAD.WIDE R4, R19, 0x4, R4 ;  /* 0x0000000413047825 */ /* 0x002fe200078e0204 */
[----:B------:R-:W-:Y:S02]  /*1aee0*/  ISETP.NE.U32.AND P1, PT, RZ, UR6, PT ;  /* 0x00000006ff007c0c */ /* 0x000fe4000bf25070 */
[----:B------:R-:W-:Y:S01]  /*1aef0*/  ISETP.NE.AND.EX P2, PT, RZ, UR5, PT, P0 ;  /* 0x00000005ff007c0c */ /* 0x000fe2000bf45300 */
[----:B------:R-:W-:Y:S01]  /*1af00*/  ULDC.64 UR4, c[0x0][0xa00] ;  /* 0x0002800000047ab9 */ /* 0x000fe20000000a00 */
[----:B------:R-:W-:Y:S01]  /*1af10*/  ISETP.NE.AND.EX P1, PT, RZ, UR7, PT, P1 ;  /* 0x00000007ff007c0c */ /* 0x000fe2000bf25310 */
[----:B0-----:R-:W-:Y:S01]  /*1af20*/  IMAD.MOV.U32 R0, RZ, RZ, RZ ;  /* 0x000000ffff007224 */ /* 0x001fe200078e00ff */
[----:B------:R-:W-:Y:S01]  /*1af30*/  ISETP.NE.U32.AND P0, PT, RZ, UR4, PT ;  /* 0x00000004ff007c0c */ /* 0x000fe2000bf05070 */
[----:B--2---:R-:W0:Y:S03]  /*1af40*/  LDC.64 R2, c[0x0][0xa10] ;  /* 0x00028400ff027b82 */ /* 0x004e260000000a00 */
[----:B------:R-:W-:-:S05]  /*1af50*/  ISETP.NE.AND.EX P0, PT, RZ, UR5, PT, P0 ;  /* 0x00000005ff007c0c */ /* 0x000fca000bf05300 */
[----:B------:R-:W1:Y:S08]  /*1af60*/  @P2 LDC.64 R6, c[0x0][0xa18] ;  /* 0x00028600ff062b82 */ /* 0x000e700000000a00 */
[----:B------:R-:W2:Y:S01]  /*1af70*/  @P0 LDG.E R8, desc[UR54][R4.64] ;  /* 0x0000003604080981 */ /* 0x000ea2000c1e1900 */
[----:B------:R-:W-:Y:S01]  /*1af80*/  ULDC UR4, c[0x0][0x288] ;  /* 0x0000a20000047ab9 */ /* 0x000fe20000000800 */
[----:B0-----:R-:W-:-:S05]  /*1af90*/  IMAD.WIDE R2, R19, 0x4, R2 ;  /* 0x0000000413027825 */ /* 0x001fca00078e0202 */
[----:B------:R-:W5:Y:S01]  /*1afa0*/  @P1 LDG.E R0, desc[UR54][R2.64] ;  /* 0x0000003602001981 */ /* 0x000f62000c1e1900 */
[----:B-1----:R-:W-:-:S03]  /*1afb0*/  @P2 IMAD.WIDE R6, R19, 0x4, R6 ;  /* 0x0000000413062825 */ /* 0x002fc600078e0206 */
[----:B--2---:R0:W-:Y:S02]  /*1afc0*/  STL [R1+0xc], R8 ;  /* 0x00000c0801007387 */ /* 0x0041e40000100800 */
[----:B0-----:R-:W-:Y:S01]  /*1afd0*/  MOV R8, UR4 ;  /* 0x0000000400087c02 */ /* 0x001fe20008000f00 */
[----:B------:R-:W-:-:S05]  /*1afe0*/  ULDC.64 UR4, c[0x0][0x418] ;  /* 0x0001060000047ab9 */ /* 0x000fca0000000a00 */
        /* <DEDUP_REMOVED lines=8> */
[----:B0-----:R-:W-:Y:S02]  /*1b070*/  IMAD.U32 R6, RZ, RZ, UR5 ;  /* 0x00000005ff067e24 */ /* 0x001fe4000f8e00ff */
[----:B------:R-:W-:Y:S01]  /*1b080*/  IMAD.U32 R10, RZ, RZ, UR4 ;  /* 0x00000004ff0a7e24 */ /* 0x000fe2000f8e00ff */
[----:B--2---:R0:W-:Y:S01]  /*1b090*/  STL [R1+0x4], R8 ;  /* 0x0000040801007387 */ /* 0x0041e20000100800 */
[----:B------:R-:W-:Y:S01]  /*1b0a0*/  IMAD.MOV.U32 R12, RZ, RZ, R8 ;  /* 0x000000ffff0c7224 */ /* 0x000fe200078e0008 */
[----:B------:R-:W-:Y:S06]  /*1b0b0*/  @P2 BRA `(.L_x_3062) ;  /* 0x0000000000142947 */ /* 0x000fec0003800000 */
[----:B------:R-:W-:Y:S05]  /*1b0c0*/  @!P0 BRA `(.L_x_3062) ;  /* 0x0000000000108947 */ /* 0x000fea0003800000 */
[----:B0-----:R-:W2:Y:S04]  /*1b0d0*/  LDG.E R8, desc[UR54][R4.64] ;  /* 0x0000003604087981 */ /* 0x001ea8000c1e1900 */
[----:B------:R-:W2:Y:S02]  /*1b0e0*/  LDG.E R7, desc[UR54][R4.64+0x4] ;  /* 0x0000043604077981 */ /* 0x000ea4000c1e1900 */
[----:B--2---:R-:W-:-:S05]  /*1b0f0*/  IMAD.IADD R12, R7, 0x1, -R8 ;  /* 0x00000001070c7824 */ /* 0x004fca00078e0a08 */
[----:B------:R1:W-:Y:S02]  /*1b100*/  STL [R1+0x4], R12 ;  /* 0x0000040c01007387 */ /* 0x0003e40000100800 */
.L_x_3062:
[----:B------:R-:W-:Y:S02]  /*1b110*/  ULDC.64 UR4, c[0x0][0xa20] ;  /* 0x0002880000047ab9 */ /* 0x000fe40000000a00 */
[----:B------:R-:W-:-:S04]  /*1b120*/  ISETP.NE.U32.AND P0, PT, RZ, UR4, PT ;  /* 0x00000004ff007c0c */ /* 0x000fc8000bf05070 */
[----:B------:R-:W-:-:S13]  /*1b130*/  ISETP.NE.AND.EX P0, PT, RZ, UR5, PT, P0 ;  /* 0x00000005ff007c0c */ /* 0x000fda000bf05300 */
[----:B------:R-:W-:Y:S05]  /*1b140*/  @!P0 BRA `(.L_x_3063) ;  /* 0x0000000000108947 */ /* 0x000fea0003800000 */
[----:B------:R-:W2:Y:S02]  /*1b150*/  LDC.64 R4, c[0x0][0xa20] ;  /* 0x00028800ff047b82 */ /* 0x000ea40000000a00 */
[----:B--2---:R-:W-:-:S05]  /*1b160*/  IMAD.WIDE R4, R19, 0x4, R4 ;  /* 0x0000000413047825 */ /* 0x004fca00078e0204 */
[----:B------:R2:W5:Y:S01]  /*1b170*/  LDG.E R10, desc[UR54][R4.64] ;  /* 0x00000036040a7981 */ /* 0x000562000c1e1900 */
[----:B------:R-:W-:Y:S05]  /*1b180*/  BRA `(.L_x_3064) ;  /* 0x0000000000247947 */ /* 0x000fea0003800000 */
.L_x_3063:
[----:B------:R-:W-:Y:S02]  /*1b190*/  ULDC.64 UR4, c[0x0][0xa08] ;  /* 0x0002820000047ab9 */ /* 0x000fe40000000a00 */
[----:B------:R-:W-:-:S04]  /*1b1a0*/  ISETP.NE.U32.AND P0, PT, RZ, UR4, PT ;  /* 0x00000004ff007c0c */ /* 0x000fc8000bf05070 */
[----:B------:R-:W-:-:S13]  /*1b1b0*/  ISETP.NE.AND.EX P0, PT, RZ, UR5, PT, P0 ;  /* 0x00000005ff007c0c */ /* 0x000fda000bf05300 */
[----:B------:R-:W-:Y:S05]  /*1b1c0*/  @!P0 BRA `(.L_x_3064) ;  /* 0x0000000000148947 */ /* 0x000fea0003800000 */
[----:B------:R-:W2:Y:S02]  /*1b1d0*/  LDC.64 R4, c[0x0][0xa08] ;  /* 0x00028200ff047b82 */ /* 0x000ea40000000a00 */
[----:B--2---:R-:W-:-:S05]  /*1b1e0*/  IMAD.WIDE R4, R19, 0x4, R4 ;  /* 0x0000000413047825 */ /* 0x004fca00078e0204 */
[----:B------:R-:W2:Y:S04]  /*1b1f0*/  LDG.E R10, desc[UR54][R4.64] ;  /* 0x00000036040a7981 */ /* 0x000ea8000c1e1900 */
[----:B------:R-:W2:Y:S02]  /*1b200*/  LDG.E R7, desc[UR54][R4.64+0x4] ;  /* 0x0000043604077981 */ /* 0x000ea4000c1e1900 */
[----:B--2---:R-:W-:-:S07]  /*1b210*/  IMAD.IADD R10, R7, 0x1, -R10 ;  /* 0x00000001070a7824 */ /* 0x004fce00078e0a0a */
.L_x_3064:
[----:B--2---:R-:W2:Y:S01]  /*1b220*/  @P1 LDG.E R5, desc[UR54][R2.64] ;  /* 0x0000003602051981 */ /* 0x004ea2000c1e1900 */
[----:B------:R-:W3:Y:S03]  /*1b230*/  LDC R7, c[0x0][0x448] ;  /* 0x00011200ff077b82 */ /* 0x000ee60000000800 */
[----:B------:R4:W2:Y:S01]  /*1b240*/  @P1 LDG.E R4, desc[UR54][R2.64+0x4] ;  /* 0x0000043602041981 */ /* 0x0008a2000c1e1900 */
[----:B------:R-:W-:Y:S02]  /*1b250*/  IMAD.SHL.U32 R35, R17, 0x80, RZ ;  /* 0x0000008011237824 */ /* 0x000fe400078e00ff */
[----:B-----5:R-:W-:Y:S02]  /*1b260*/  IMAD.IADD R10, R10, 0x1, -R31 ;  /* 0x000000010a0a7824 */ /* 0x020fe400078e0a1f */
[----:B----4-:R-:W4:Y:S01]  /*1b270*/  LDC.64 R2, c[0x0][0x9e0] ;  /* 0x00027800ff027b82 */ /* 0x010f220000000a00 */
[----:B---3--:R-:W-:-:S13]  /*1b280*/  ISETP.NE.AND P2, PT, R7, 0x1, PT ;  /* 0x000000010700780c */ /* 0x008fda0003f45270 */
[----:B------:R-:W3:Y:S01]  /*1b290*/  @P2 LDC R7, c[0x0][0x44c] ;  /* 0x00011300ff072b82 */ /* 0x000ee20000000800 */
[----:B----4-:R-:W-:-:S07]  /*1b2a0*/  ISETP.GE.AND P3, PT, R3, 0x1, PT ;  /* 0x000000010300780c */ /* 0x010fce0003f66270 */
[----:B0-----:R-:W0:Y:S01]  /*1b2b0*/  @P2 LDC R8, c[0x0][0x450] ;  /* 0x00011400ff082b82 */ /* 0x001e220000000800 */
[----:B--2---:R-:W-:Y:S02]  /*1b2c0*/  @P1 IMAD.IADD R6, R4, 0x1, -R5 ;  /* 0x0000000104061824 */ /* 0x004fe400078e0a05 */
[----:B------:R-:W-:Y:S02]  /*1b2d0*/  VIADD R4, R35, 0x7f ;  /* 0x0000007f23047836 */ /* 0x000fe40000000000 */
[----:B------:R-:W-:Y:S02]  /*1b2e0*/  IMAD.IADD R17, R10, 0x1, R6 ;  /* 0x000000010a117824 */ /* 0x000fe400078e0206 */
[----:B---3--:R-:W-:-:S03]  /*1b2f0*/  @P2 IMAD.HI.U32 R5, R4, R7, RZ ;  /* 0x0000000704052227 */ /* 0x008fc600078e00ff */
[C---:B------:R-:W-:Y:S02]  /*1b300*/  IADD3 R7, R17.reuse, 0x1, -R12 ;  /* 0x0000000111077810 */ /* 0x040fe40007ffe80c */
[----:B0-----:R-:W-:Y:S01]  /*1b310*/  @P2 SHF.R.U32.HI R4, RZ, R8, R5 ;  /* 0x00000008ff042219 */ /* 0x001fe20000011605 */
[----:B------:R-:W-:-:S03]  /*1b320*/  VIADD R5, R17, 0x5f ;  /* 0x0000005f11057836 */ /* 0x000fc60000000000 */
[----:B------:R-:W-:Y:S01]  /*1b330*/  IADD3 R11, R7, R4, RZ ;  /* 0x00000004070b7210 */ /* 0x000fe20007ffe0ff */
[----:B------:R-:W-:-:S04]  /*1b340*/  IMAD.HI R5, R5, 0x2aaaaaab, RZ ;  /* 0x2aaaaaab05057827 */ /* 0x000fc800078e02ff */
[----:B------:R-:W-:Y:S01]  /*1b350*/  IMAD.IADD R2, R11, 0x1, R2 ;  /* 0x000000010b027824 */ /* 0x000fe200078e0202 */
[----:B------:R-:W-:-:S04]  /*1b360*/  SHF.R.U32.HI R4, RZ, 0x1f, R5 ;  /* 0x0000001fff047819 */ /* 0x000fc80000011605 */
[----:B------:R-:W-:Y:S01]  /*1b370*/  LEA.HI.SX32 R9, R5, R4, 0x1c ;  /* 0x0000000405097211 */ /* 0x000fe200078fe2ff */
        /* <DEDUP_REMOVED lines=12> */
.L_x_3067:
[----:B------:R-:W-:-:S13]  /*1b440*/  ISETP.NE.AND P0, PT, R3, 0x1, PT ;  /* 0x000000010300780c */ /* 0x000fda0003f05270 */
[----:B------:R-:W0:Y:S02]  /*1b450*/  @P0 LDC.64 R4, c[0x0][0x9e8] ;  /* 0x00027a00ff040b82 */ /* 0x000e240000000a00 */
[----:B0-----:R-:W-:-:S05]  /*1b460*/  @P0 IMAD.HI.U32 R4, R8, R4, RZ ;  /* 0x0000000408040227 */ /* 0x001fca00078e00ff */
[----:B------:R-:W-:-:S07]  /*1b470*/  @P0 SHF.R.U32.HI R8, RZ, R5, R4 ;  /* 0x00000005ff080219 */ /* 0x000fce0000011604 */
.L_x_3068:
[----:B------:R-:W-:Y:S05]  /*1b480*/  BSYNC B0 ;  /* 0x0000000000007941 */ /* 0x000fea0003800000 */
.L_x_3066:
[----:B------:R-:W-:-:S05]  /*1b490*/  IMAD R5, R8, R3, R3 ;  /* 0x0000000308057224 */ /* 0x000fca00078e0203 */
[----:B------:R-:W-:-:S07]  /*1b4a0*/  VIMNMX R2, R2, R5, PT ;  /* 0x0000000502027248 */ /* 0x000fce0003fe0100 */
.L_x_3065:
[----:B------:R-:W0:Y:S01]  /*1b4b0*/  @P2 LDC R4, c[0x0][0x44c] ;  /* 0x00011300ff042b82 */ /* 0x000e220000000800 */
[----:B------:R-:W-:Y:S01]  /*1b4c0*/  IMAD.MOV.U32 R5, RZ, RZ, R35 ;  /* 0x000000ffff057224 */ /* 0x000fe200078e0023 */
[----:B------:R-:W-:Y:S01]  /*1b4d0*/  ULDC UR4, c[0x0][0x9dc] ;  /* 0x0002770000047ab9 */ /* 0x000fe20000000800 */
[----:B------:R-:W-:-:S05]  /*1b4e0*/  IMAD.IADD R8, R17, 0x1, -R12 ;  /* 0x0000000111087824 */ /* 0x000fca00078e0a0c */
[----:B------:R-:W2:Y:S01]  /*1b4f0*/  @P2 LDC R11, c[0x0][0x450] ;  /* 0x00011400ff0b2b82 */ /* 0x000ea20000000800 */
[----:B0-----:R-:W-:-:S05]  /*1b500*/  @P2 IMAD.HI.U32 R4, R35, R4, RZ ;  /* 0x0000000423042227 */ /* 0x001fca00078e00ff */
[----:B--2---:R-:W-:-:S05]  /*1b510*/  @P2 SHF.R.U32.HI R5, RZ, R11, R4 ;  /* 0x0000000bff052219 */ /* 0x004fca0000011604 */
[----:B-1----:R-:W-:-:S04]  /*1b520*/  IMAD.IADD R12, R8, 0x1, R5 ;  /* 0x00000001080c7824 */ /* 0x002fc800078e0205 */
        /* <DEDUP_REMOVED lines=12> */
.L_x_3071:
[----:B------:R-:W-:-:S13]  /*1b5f0*/  ISETP.NE.AND P0, PT, R3, 0x1, PT ;  /* 0x000000010300780c */ /* 0x000fda0003f05270 */
[----:B------:R-:W0:Y:S02]  /*1b600*/  @P0 LDC.64 R4, c[0x0][0x9e8] ;  /* 0x00027a00ff040b82 */ /* 0x000e240000000a00 */
[----:B0-----:R-:W-:-:S05]  /*1b610*/  @P0 IMAD.HI.U32 R4, R12, R4, RZ ;  /* 0x000000040c040227 */ /* 0x001fca00078e00ff */
[----:B------:R-:W-:-:S07]  /*1b620*/  @P0 SHF.R.U32.HI R12, RZ, R5, R4 ;  /* 0x00000005ff0c0219 */ /* 0x000fce0000011604 */
.L_x_3072:
[----:B------:R-:W-:Y:S05]  /*1b630*/  BSYNC B0 ;  /* 0x0000000000007941 */ /* 0x000fea0003800000 */
.L_x_3070:
[----:B------:R-:W-:-:S05]  /*1b640*/  IMAD R12, R12, R3, RZ ;  /* 0x000000030c0c7224 */ /* 0x000fca00078e02ff */
[----:B------:R-:W-:-:S07]  /*1b650*/  VIMNMX R11, R11, R12, !PT ;  /* 0x0000000c0b0b7248 */ /* 0x000fce0007fe0100 */
.L_x_3069:
[----:B------:R-:W-:Y:S01]  /*1b660*/  VIADD R2, R2, 0x5f ;  /* 0x0000005f02027836 */ /* 0x000fe20000000000 */
[----:B------:R-:W-:Y:S01]  /*1b670*/  BSSY B0, `(.L_x_3073) ;  /* 0x0000138000007945 */ /* 0x000fe20003800000 */
        /* <DEDUP_REMOVED lines=14> */
[----:B------:R-:W-:-:S07]  /*1b760*/  SHF.R.U32.HI R4, RZ, 0x6, R3 ;  /* 0x00000006ff047819 */ /* 0x000fce0000011603 */
[----:B------:R-:W-:Y:S02]  /*1b770*/  @P0 VIADD R5, R6, 0x5f ;  /* 0x0000005f06050836 */ /* 0x000fe40000000000 */
[----:B------:R-:W-:Y:S02]  /*1b780*/  IMAD.MOV.U32 R6, RZ, RZ, R4 ;  /* 0x000000ffff067224 */ /* 0x000fe400078e0004 */
[----:B------:R-:W-:-:S05]  /*1b790*/  @P0 IMAD.HI R5, R5, 0x2aaaaaab, RZ ;  /* 0x2aaaaaab05050827 */ /* 0x000fca00078e02ff */
[----:B------:R-:W-:-:S04]  /*1b7a0*/  @P0 SHF.R.U32.HI R2, RZ, 0x1f, R5 ;  /* 0x0000001fff020819 */ /* 0x000fc80000011605 */
        /* <DEDUP_REMOVED lines=11> */
.L_x_3260:
[----:B-1----:R-:W-:Y:S02]  /*1b860*/  ISETP.NE.AND P0, PT, R14, RZ, PT ;  /* 0x000000ff0e00720c */ /* 0x002fe40003f05270 */
[----:B------:R-:W-:-:S11]  /*1b870*/  PLOP3.LUT P6, PT, PT, PT, PT, 0x8, 0x0 ;  /* 0x000000000000781c */ /* 0x000fd60003fce170 */
[----:B------:R-:W-:Y:S05]  /*1b880*/  @P0 BRA `(.L_x_3076) ;  /* 0x00000000000c0947 */ /* 0x000fea0003800000 */
[----:B------:R-:W-:-:S03]  /*1b890*/  UMOV UR4, 0xffffffff ;  /* 0xffffffff00047882 */ /* 0x000fc60000000000 */
[----:B------:R-:W-:Y:S05]  /*1b8a0*/  BRA.DIV UR4, `(.L_x_3077) ;  /* 0x0000007604407947 */ /* 0x000fea000b800000 */
[----:B------:R-:W-:-:S13]  /*1b8b0*/  ELECT P6, URZ, PT ;  /* 0x00000000003f782f */ /* 0x000fda00038c0000 */
.L_x_3076:
        /* <DEDUP_REMOVED lines=9> */
.L_x_3263:
[----:B------:R-:W-:Y:S05]  /*1b950*/  BSYNC B1 ;  /* 0x0000000000017941 */ /* 0x000fea0003800000 */
.L_x_3078:
[----:B------:R-:W-:Y:S04]  /*1b960*/  BSSY B1, `(.L_x_3080) ;  /* 0x000007b000017945 */ /* 0x000fe80003800000 */
[----:B------:R-:W-:Y:S05]  /*1b970*/  @!P6 BRA `(.L_x_3081) ;  /* 0x0000000400e4e947 */ /* 0x000fea0003800000 */
[----:B------:R-:W-:Y:S01]  /*1b980*/  IMAD R12, R24, 0x8, R23 ;  /* 0x00000008180c7824 */ /* 0x000fe200078e0217 */
[----:B0-----:R-:W-:Y:S01]  /*1b990*/  SHF.L.U32 R2, R27, 0x1f, RZ ;  /* 0x0000001f1b027819 */ /* 0x001fe200000006ff */
[----:B------:R-:W0:Y:S01]  /*1b9a0*/  S2R R3, SR_TID.X ;  /* 0x0000000000037919 */ /* 0x000e220000002100 */
[----:B------:R-:W-:Y:S02]  /*1b9b0*/  BSSY B2, `(.L_x_3082) ;  /* 0x0000005000027945 */ /* 0x000fe40003800000 */
[----:B------:R-:W1:Y:S01]  /*1b9c0*/  SYNCS.PHASECHK.TRANS64.TRYWAIT P0, [R12+URZ+0x228a0], R2 ;  /* 0x0228a0020c0075a7 */ /* 0x000e62000800017f */
[----:B0-----:R-:W-:-:S04]  /*1b9d0*/  LOP3.LUT R3, R3, 0x7f, RZ, 0xc0, !PT ;  /* 0x0000007f03037812 */ /* 0x001fc800078ec0ff */
[----:B------:R-:W-:Y:S01]  /*1b9e0*/  ISETP.NE.AND P1, PT, R3, RZ, PT ;  /* 0x000000ff0300720c */ /* 0x000fe20003f25270 */
[----:B-1----:R-:W-:-:S12]  /*1b9f0*/  @!P0 BRA `(.L_x_3083) ;  /* 0x0000007400208947 */ /* 0x002fd80003800000 */
.L_x_3264:
[----:B------:R-:W-:Y:S05]  /*1ba00*/  BSYNC B2 ;  /* 0x0000000000027941 */ /* 0x000fea0003800000 */
.L_x_3082:
        /* <DEDUP_REMOVED lines=9> */
.L_x_3085:
[----:B------:R-:W-:Y:S05]  /*1baa0*/  BSYNC B2 ;  /* 0x0000000000027941 */ /* 0x000fea0003800000 */
.L_x_3084:
        /* <DEDUP_REMOVED lines=10> */
[----:B------:R-:W-:Y:S01]  /*1bb50*/  VIADD R13, R12, 0x22890 ;  /* 0x000228900c0d7836 */ /* 0x000fe20000000000 */
[----:B------:R-:W-:-:S09]  /*1bb60*/  UMOV UR7, 0x12f00000 ;  /* 0x12f0000000077882 */ /* 0x000fd20000000000 */
.L_x_3086:
        /* <DEDUP_REMOVED lines=13> */
.L_x_3265:
[----:B------:R-:W-:Y:S05]  /*1bc40*/  BSYNC B2 ;  /* 0x0000000000027941 */ /* 0x000fea0003800000 */
.L_x_3087:
[----:B------:R-:W-:Y:S01]  /*1bc50*/  BSSY B2, `(.L_x_3089) ;  /* 0x000000b000027945 */ /* 0x000fe20003800000 */
[----:B01----:R-:W-:Y:S02]  /*1bc60*/  IMAD.MOV.U32 R2, RZ, RZ, 0x0 ;  /* 0x00000000ff027424 */ /* 0x003fe400078e00ff */
[----:B------:R-:W-:Y:S01]  /*1bc70*/  IMAD.MOV.U32 R3, RZ, RZ, 0x12f00000 ;  /* 0x12f00000ff037424 */ /* 0x000fe200078e00ff */
[----:B------:R-:W-:Y:S06]  /*1bc80*/  @P1 BRA `(.L_x_3090) ;  /* 0x00000000001c1947 */ /* 0x000fec0003800000 */
[----:B------:R-:W0:Y:S01]  /*1bc90*/  S2R R14, SR_TID.X ;  /* 0x00000000000e7919 */ /* 0x000e220000002100 */
[----:B------:R-:W-:-:S04]  /*1bca0*/  IMAD.MOV.U32 R13, RZ, RZ, 0xc000 ;  /* 0x0000c000ff0d7424 */ /* 0x000fc800078e00ff */
[----:B------:R1:W-:Y:S01]  /*1bcb0*/  SYNCS.ARRIVE.TRANS64 RZ, [R12+URZ+0x228b0], R13 ;  /* 0x0228b00d0cff79a7 */ /* 0x0003e2000800003f */
[----:B0-----:R-:W-:-:S04]  /*1bcc0*/  LOP3.LUT R14, R14, 0x1f, RZ, 0xc0, !PT ;  /* 0x0000001f0e0e7812 */ /* 0x001fc800078ec0ff */
[----:B------:R-:W-:-:S13]  /*1bcd0*/  ISETP.NE.AND P0, PT, R14, RZ, PT ;  /* 0x000000ff0e00720c */ /* 0x000fda0003f05270 */
[----:B-1----:R-:W-:Y:S05]  /*1bce0*/  @!P0 BRA `(.L_x_3090) ;  /* 0x0000000000048947 */ /* 0x002fea0003800000 */
[----:B------:R-:W-:Y:S01]  /*1bcf0*/  BPT.TRAP 0x1 ;  /* 0x000000040000795c */ /* 0x000fe20000300000 */
.L_x_3090:
[----:B------:R-:W-:Y:S05]  /*1bd00*/  BSYNC B2 ;  /* 0x0000000000027941 */ /* 0x000fea0003800000 */
.L_x_3089:
[----:B------:R-:W-:Y:S01]  /*1bd10*/  R2UR UR6, R2 ;  /* 0x00000000020672ca */ /* 0x000fe200000e0000 */
[----:B------:R-:W-:Y:S01]  /*1bd20*/  UIADD3 UR4, UP0, UR40, 0x670, URZ ;  /* 0x0000067028047890 */ /* 0x000fe2000ff1e03f */
[----:B------:R-:W-:Y:S01]  /*1bd30*/  R2UR UR7, R3 ;  /* 0x00000000030772ca */ /* 0x000fe200000e0000 */
[----:B------:R-:W-:Y:S01]  /*1bd40*/  VIADD R12, R12, 0x228b0 ;  /* 0x000228b00c0c7836 */ /* 0x000fe20000000000 */
[----:B------:R-:W-:Y:S01]  /*1bd50*/  R2UR UR10, R11 ;  /* 0x000000000b0a72ca */ /* 0x000fe200000e0000 */
[----:B------:R-:W-:Y:S01]  /*1bd60*/  IMAD R11, R24, 0xc000, R23 ;  /* 0x0000c000180b7824 */ /* 0x000fe200078e0217 */
[----:B------:R-:W-:Y:S01]  /*1bd70*/  PLOP3.LUT P0, PT, PT, PT, PT, 0x80, 0x0 ;  /* 0x000000000000781c */ /* 0x000fe20003f0f070 */
[----:B------:R-:W-:Y:S02]  /*1bd80*/  UIADD3.X UR5, URZ, UR41, URZ, UP0, !UPT ;  /* 0x000000293f057290 */ /* 0x000fe400087fe43f */
[----:B------:R-:W-:-:S10]  /*1bd90*/  VIADD R13, R11, 0x400 ;  /* 0x000004000b0d7836 */ /* 0x000fd40000000000 */
.L_x_3091:
        /* <DEDUP_REMOVED lines=15> */
.L_x_3092:
        /* <DEDUP_REMOVED lines=15> */
.L_x_3093:
        /* <DEDUP_REMOVED lines=15> */
.L_x_3094:
        /* <DEDUP_REMOVED lines=10> */
.L_x_3081:
[----:B------:R-:W-:Y:S05]  /*1c110*/  BSYNC B1 ;  /* 0x0000000000017941 */ /* 0x000fea0003800000 */
.L_x_3080:
[----:B------:R-:W-:Y:S01]  /*1c120*/  VIADD R11, R6, 0xfffffffe ;  /* 0xfffffffe060b7836 */ /* 0x000fe20000000000 */
[----:B------:R-:W-:Y:S01]  /*1c130*/  PLOP3.LUT P0, PT, PT, PT, PT, 0x8, 0x0 ;  /* 0x000000000000781c */ /* 0x000fe20003f0e170 */
[----:B------:R-:W-:-:S03]  /*1c140*/  VIADD R24, R24, 0x1 ;  /* 0x0000000118187836 */ /* 0x000fc60000000000 */
[----:B------:R-:W-:Y:S02]  /*1c150*/  ISETP.GE.AND P2, PT, R11, R4, PT ;  /* 0x000000040b00720c */ /* 0x000fe40003f46270 */
[----:B------:R-:W-:-:S04]  /*1c160*/  ISETP.NE.AND P1, PT, R24, 0x2, PT ;  /* 0x000000021800780c */ /* 0x000fc80003f25270 */
[----:B0-----:R-:W-:Y:S02]  /*1c170*/  SEL R2, RZ, 0x1, P1 ;  /* 0x00000001ff027807 */ /* 0x001fe40000800000 */
[----:B------:R-:W-:Y:S02]  /*1c180*/  SEL R24, R24, RZ, P1 ;  /* 0x000000ff18187207 */ /* 0x000fe40000800000 */
[----:B------:R-:W-:-:S03]  /*1c190*/  LOP3.LUT R27, R27, R2, RZ, 0x3c, !PT ;  /* 0x000000021b1b7212 */ /* 0x000fc600078e3cff */
[----:B------:R-:W-:Y:S05]  /*1c1a0*/  @!P2 BRA `(.L_x_3074) ;  /* 0x000000080010a947 */ /* 0x000fea0003800000 */
.L_x_3110:
[----:B------:R-:W-:Y:S05]  /*1c1b0*/  YIELD ;  /* 0x0000000000007946 */ /* 0x000fea0003800000 */
[----:B------:R-:W-:Y:S04]  /*1c1c0*/  BSSY B1, `(.L_x_3095) ;  /* 0x000007a000017945 */ /* 0x000fe80003800000 */
[----:B------:R-:W-:Y:S05]  /*1c1d0*/  @!P6 BRA `(.L_x_3096) ;  /* 0x0000000400e0e947 */ /* 0x000fea0003800000 */
[----:B------:R-:W-:Y:S01]  /*1c1e0*/  IMAD R10, R24, 0x8, R23 ;  /* 0x00000008180a7824 */ /* 0x000fe200078e0217 */
[----:B------:R-:W-:Y:S01]  /*1c1f0*/  SHF.L.U32 R2, R27, 0x1f, RZ ;  /* 0x0000001f1b027819 */ /* 0x000fe200000006ff */
[----:B------:R-:W0:Y:S01]  /*1c200*/  S2R R3, SR_TID.X ;  /* 0x0000000000037919 */ /* 0x000e220000002100 */
[----:B------:R-:W-:Y:S02]  /*1c210*/  BSSY B2, `(.L_x_3097) ;  /* 0x0000005000027945 */ /* 0x000fe40003800000 */
[----:B------:R-:W1:Y:S01]  /*1c220*/  SYNCS.PHASECHK.TRANS64.TRYWAIT P1, [R10+URZ+0x228a0], R2 ;  /* 0x0228a0020a0075a7 */ /* 0x000e62000802017f */
[----:B0-----:R-:W-:-:S04]  /*1c230*/  LOP3.LUT R3, R3, 0x7f, RZ, 0xc0, !PT ;  /* 0x0000007f03037812 */ /* 0x001fc800078ec0ff */
[----:B------:R-:W-:Y:S01]  /*1c240*/  ISETP.NE.AND P2, PT, R3, RZ, PT ;  /* 0x000000ff0300720c */ /* 0x000fe20003f45270 */
[----:B-1----:R-:W-:-:S12]  /*1c250*/  @!P1 BRA `(.L_x_3098) ;  /* 0x0000006c00309947 */ /* 0x002fd80003800000 */
.L_x_3266:
[----:B------:R-:W-:Y:S05]  /*1c260*/  BSYNC B2 ;  /* 0x0000000000027941 */ /* 0x000fea0003800000 */
.L_x_3097:
        /* <DEDUP_REMOVED lines=9> */
.L_x_3100:
[----:B------:R-:W-:Y:S05]  /*1c300*/  BSYNC B2 ;  /* 0x0000000000027941 */ /* 0x000fea0003800000 */
.L_x_3099:
        /* <DEDUP_REMOVED lines=11> */
.L_x_3101:
        /* <DEDUP_REMOVED lines=13> */
.L_x_3267:
[----:B------:R-:W-:Y:S05]  /*1c490*/  BSYNC B2 ;  /* 0x0000000000027941 */ /* 0x000fea0003800000 */
.L_x_3102:
[----:B------:R-:W-:Y:S01]  /*1c4a0*/  BSSY B2, `(.L_x_3104) ;  /* 0x000000b000027945 */ /* 0x000fe20003800000 */
[----:B01----:R-:W-:Y:S02]  /*1c4b0*/  IMAD.MOV.U32 R2, RZ, RZ, 0x0 ;  /* 0x00000000ff027424 */ /* 0x003fe400078e00ff */
[----:B------:R-:W-:Y:S01]  /*1c4c0*/  IMAD.MOV.U32 R3, RZ, RZ, 0x12f00000 ;  /* 0x12f00000ff037424 */ /* 0x000fe200078e00ff */
[----:B------:R-:W-:Y:S06]  /*1c4d0*/  @P2 BRA `(.L_x_3105) ;  /* 0x00000000001c2947 */ /* 0x000fec0003800000 */
[----:B------:R-:W0:Y:S01]  /*1c4e0*/  S2R R14, SR_TID.X ;  /* 0x00000000000e7919 */ /* 0x000e220000002100 */
[----:B------:R-:W-:-:S04]  /*1c4f0*/  MOV R13, 0xc000 ;  /* 0x0000c000000d7802 */ /* 0x000fc80000000f00 */
[----:B------:R1:W-:Y:S01]  /*1c500*/  SYNCS.ARRIVE.TRANS64 RZ, [R10+URZ+0x228b0], R13 ;  /* 0x0228b00d0aff79a7 */ /* 0x0003e2000800003f */
[----:B0-----:R-:W-:-:S04]  /*1c510*/  LOP3.LUT R14, R14, 0x1f, RZ, 0xc0, !PT ;  /* 0x0000001f0e0e7812 */ /* 0x001fc800078ec0ff */
[----:B------:R-:W-:-:S13]  /*1c520*/  ISETP.NE.AND P1, PT, R14, RZ, PT ;  /* 0x000000ff0e00720c */ /* 0x000fda0003f25270 */
[----:B-1----:R-:W-:Y:S05]  /*1c530*/  @!P1 BRA `(.L_x_3105) ;  /* 0x0000000000049947 */ /* 0x002fea0003800000 */
[----:B------:R-:W-:Y:S01]  /*1c540*/  BPT.TRAP 0x1 ;  /* 0x000000040000795c */ /* 0x000fe20000300000 */
.L_x_3105:
[----:B------:R-:W-:Y:S05]  /*1c550*/  BSYNC B2 ;  /* 0x0000000000027941 */ /* 0x000fea0003800000 */
.L_x_3104:
        /* <DEDUP_REMOVED lines=9> */
.L_x_3106:
        /* <DEDUP_REMOVED lines=15> */
.L_x_3107:
        /* <DEDUP_REMOVED lines=15> */
.L_x_3108:
        /* <DEDUP_REMOVED lines=15> */
.L_x_3109:
        /* <DEDUP_REMOVED lines=10> */
.L_x_3096:
[----:B------:R-:W-:Y:S05]  /*1c960*/  BSYNC B1 ;  /* 0x0000000000017941 */ /* 0x000fea0003800000 */
.L_x_3095:
        /* <DEDUP_REMOVED lines=8> */
.L_x_3074:
[----:B------:R-:W-:Y:S05]  /*1c9f0*/  BSYNC B0 ;  /* 0x0000000000007941 */ /* 0x000fea0003800000 */
.L_x_3073:
[----:B------:R-:W0:Y:S01]  /*1ca00*/  LDC R0, c[0x0][0x448] ;  /* 0x00011200ff007b82 */ /* 0x000e220000000800 */
[----:B------:R-:W-:Y:S07]  /*1ca10*/  @!P0 WARPSYNC.ALL ;  /* 0x0000000000008948 */ /* 0x000fee0003800000 */
[----:B------:R-:W1:Y:S08]  /*1ca20*/  LDC.64 R2, c[0x0][0x9e0] ;  /* 0x00027800ff027b82 */ /* 0x000e700000000a00 */
[----:B------:R-:W-:Y:S01]  /*1ca30*/  @!P0 BAR.SYNC.DEFER_BLOCKING 0xc, 0x180 ;  /* 0x0306000000008b1d */ /* 0x000fe20000010000 */
[----:B0-----:R-:W-:Y:S01]  /*1ca40*/  ISETP.NE.AND P1, PT, R0, 0x1, PT ;  /* 0x000000010000780c */ /* 0x001fe20003f25270 */
[----:B------:R-:W-:Y:S01]  /*1ca50*/  VIADD R0, R35, 0x7f ;  /* 0x0000007f23007836 */ /* 0x000fe20000000000 */
[----:B-1----:R-:W-:-:S11]  /*1ca60*/  ISETP.GE.AND P2, PT, R3, 0x1, PT ;  /* 0x000000010300780c */ /* 0x002fd60003f46270 */
[----:B------:R-:W0:Y:S08]  /*1ca70*/  @P1 LDC R5, c[0x0][0x44c] ;  /* 0x00011300ff051b82 */ /* 0x000e300000000800 */
[----:B------:R-:W1:Y:S01]  /*1ca80*/  @P1 LDC R4, c[0x0][0x450] ;  /* 0x00011400ff041b82 */ /* 0x000e620000000800 */
[----:B0-----:R-:W-:-:S05]  /*1ca90*/  @P1 IMAD.HI.U32 R5, R0, R5, RZ ;  /* 0x0000000500051227 */ /* 0x001fca00078e00ff */
[----:B-1----:R-:W-:-:S05]  /*1caa0*/  @P1 SHF.R.U32.HI R0, RZ, R4, R5 ;  /* 0x00000004ff001219 */ /* 0x002fca0000011605 */
[----:B------:R-:W-:-:S04]  /*1cab0*/  IMAD.IADD R7, R7, 0x1, R0 ;  /* 0x0000000107077824 */ /* 0x000fc800078e0200 */
        /* <DEDUP_REMOVED lines=13> */
.L_x_3113:
[----:B------:R-:W-:-:S13]  /*1cb90*/  ISETP.NE.AND P0, PT, R3, 0x1, PT ;  /* 0x000000010300780c */ /* 0x000fda0003f05270 */
[----:B------:R-:W0:Y:S02]  /*1cba0*/  @P0 LDC.64 R4, c[0x0][0x9e8] ;  /* 0x00027a00ff040b82 */ /* 0x000e240000000a00 */
[----:B0-----:R-:W-:-:S05]  /*1cbb0*/  @P0 IMAD.HI.U32 R4, R0, R4, RZ ;  /* 0x0000000400040227 */ /* 0x001fca00078e00ff */
[----:B------:R-:W-:-:S07]  /*1cbc0*/  @P0 SHF.R.U32.HI R0, RZ, R5, R4 ;  /* 0x00000005ff000219 */ /* 0x000fce0000011604 */
.L_x_3114:
[----:B------:R-:W-:Y:S05]  /*1cbd0*/  BSYNC B0 ;  /* 0x0000000000007941 */ /* 0x000fea0003800000 */
.L_x_3112:
[----:B------:R-:W-:-:S05]  /*1cbe0*/  IMAD R5, R0, R3, R3 ;  /* 0x0000000300057224 */ /* 0x000fca00078e0203 */
[----:B------:R-:W-:-:S07]  /*1cbf0*/  VIMNMX R2, R2, R5, PT ;  /* 0x0000000502027248 */ /* 0x000fce0003fe0100 */
.L_x_3111:
[----:B------:R-:W0:Y:S01]  /*1cc00*/  @P1 LDC R0, c[0x0][0x44c] ;  /* 0x00011300ff001b82 */ /* 0x000e220000000800 */
[----:B------:R-:W-:Y:S01]  /*1cc10*/  VIADD R2, R2, 0x5f ;  /* 0x0000005f02027836 */ /* 0x000fe20000000000 */
[----:B------:R-:W-:Y:S01]  /*1cc20*/  ULDC UR4, c[0x0][0x9dc] ;  /* 0x0002770000047ab9 */ /* 0x000fe20000000800 */
[----:B------:R-:W-:Y:S02]  /*1cc30*/  IMAD.MOV.U32 R7, RZ, RZ, R35 ;  /* 0x000000ffff077224 */ /* 0x000fe400078e0023 */
[----:B------:R-:W-:-:S03]  /*1cc40*/  IMAD.HI R2, R2, 0x2aaaaaab, RZ ;  /* 0x2aaaaaab02027827 */ /* 0x000fc600078e02ff */
[----:B------:R-:W1:Y:S01]  /*1cc50*/  @P1 LDC R5, c[0x0][0x450] ;  /* 0x00011400ff051b82 */ /* 0x000e620000000800 */
[----:B0-----:R-:W-:-:S05]  /*1cc60*/  @P1 IMAD.HI.U32 R0, R35, R0, RZ ;  /* 0x0000000023001227 */ /* 0x001fca00078e00ff */
[----:B-1----:R-:W-:Y:S02]  /*1cc70*/  @P1 SHF.R.U32.HI R7, RZ, R5, R0 ;  /* 0x00000005ff071219 */ /* 0x002fe40000011600 */
[----:B------:R-:W-:-:S03]  /*1cc80*/  SHF.R.U32.HI R5, RZ, 0x1f, R2 ;  /* 0x0000001fff057819 */ /* 0x000fc60000011602 */
[----:B------:R-:W-:Y:S01]  /*1cc90*/  IMAD.IADD R8, R8, 0x1, R7 ;  /* 0x0000000108087824 */ /* 0x000fe200078e0207 */
[----:B------:R-:W-:-:S03]  /*1cca0*/  LEA.HI.SX32 R2, R2, R5, 0x1c ;  /* 0x0000000502027211 */ /* 0x000fc600078fe2ff */
[----:B------:R-:W-:Y:S01]  /*1ccb0*/  VIADD R0, R8, -UR4 ;  /* 0x8000000408007c36 */ /* 0x000fe20008000000 */
[----:B------:R-:W-:-:S05]  /*1ccc0*/  VIMNMX R33, R9, R2, PT ;  /* 0x0000000209217248 */ /* 0x000fca0003fe0100 */
        /* <DEDUP_REMOVED lines=12> */
.L_x_3117:
[----:B------:R-:W-:-:S13]  /*1cd90*/  ISETP.NE.AND P0, PT, R3, 0x1, PT ;  /* 0x000000010300780c */ /* 0x000fda0003f05270 */
[----:B------:R-:W1:Y:S02]  /*1cda0*/  @P0 LDC.64 R4, c[0x0][0x9e8] ;  /* 0x00027a00ff040b82 */ /* 0x000e640000000a00 */
[----:B-1----:R-:W-:-:S05]  /*1cdb0*/  @P0 IMAD.HI.U32 R4, R8, R4, RZ ;  /* 0x0000000408040227 */ /* 0x002fca00078e00ff */
[----:B------:R-:W-:-:S07]  /*1cdc0*/  @P0 SHF.R.U32.HI R8, RZ, R5, R4 ;  /* 0x00000005ff080219 */ /* 0x000fce0000011604 */
.L_x_3118:
[----:B------:R-:W-:Y:S05]  /*1cdd0*/  BSYNC B0 ;  /* 0x0000000000007941 */ /* 0x000fea0003800000 */
.L_x_3116:
[----:B------:R-:W-:-:S05]  /*1cde0*/  IMAD R3, R8, R3, RZ ;  /* 0x0000000308037224 */ /* 0x000fca00078e02ff */
[----:B------:R-:W-:-:S07]  /*1cdf0*/  VIMNMX R0, R0, R3, !PT ;  /* 0x0000000300007248 */ /* 0x000fce0007fe0100 */
.L_x_3115:
        /* <DEDUP_REMOVED lines=24> */
.L_x_3120:
        /* <DEDUP_REMOVED lines=9> */
[----:B------:R-:W-:Y:S01]  /*1d010*/  MOV R8, 0x70 ;  /* 0x0000007000087802 */ /* 0x000fe20000000f00 */
[----:B------:R-:W1:Y:S01]  /*1d020*/  LDC.64 R2, c[0x4][R2] ;  /* 0x0100000002027b82 */ /* 0x000e620000000a00 */
        /* <DEDUP_REMOVED lines=8> */
[----:B01----:R-:W-:Y:S05]  /*1d0b0*/  CALL.ABS.NOINC R2 ;  /* 0x0000000002007343 */ /* 0x003fea0003c00000 */
.L_x_3123:
[----:B------:R-:W-:Y:S05]  /*1d0c0*/  BSYNC B6 ;  /* 0x0000000000067941 */ /* 0x000fea0003800000 */
.L_x_3122:
        /* <DEDUP_REMOVED lines=10> */
[----:B------:R-:W-:Y:S01]  /*1d170*/  MOV R13, RZ ;  /* 0x000000ff000d7202 */ /* 0x000fe20000000f00 */
[----:B------:R-:W-:Y:S02]  /*1d180*/  IMAD.U32 R5, RZ, RZ, UR7 ;  /* 0x00000007ff057e24 */ /* 0x000fe4000f8e00ff */
[----:B------:R-:W-:Y:S02]  /*1d190*/  IMAD.U32 R6, RZ, RZ, UR8 ;  /* 0x00000008ff067e24 */ /* 0x000fe4000f8e00ff */
[----:B------:R-:W-:-:S02]  /*1d1a0*/  IMAD.U32 R7, RZ, RZ, UR9 ;  /* 0x00000009ff077e24 */ /* 0x000fc4000f8e00ff */
[----:B------:R-:W-:Y:S02]  /*1d1b0*/  IMAD.U32 R10, RZ, RZ, UR4 ;  /* 0x00000004ff0a7e24 */ /* 0x000fe4000f8e00ff */
[----:B------:R-:W-:Y:S02]  /*1d1c0*/  IMAD.U32 R11, RZ, RZ, UR5 ;  /* 0x00000005ff0b7e24 */ /* 0x000fe4000f8e00ff */
[----:B------:R-:W-:Y:S02]  /*1d1d0*/  IMAD.MOV.U32 R8, RZ, RZ, 0x70 ;  /* 0x00000070ff087424 */ /* 0x000fe400078e00ff */
[----:B-1----:R-:W-:-:S07]  /*1d1e0*/  IMAD.MOV.U32 R12, RZ, RZ, 0x1 ;  /* 0x00000001ff0c7424 */ /* 0x002fce00078e00ff */
[----:B------:R-:W-:-:S07]  /*1d1f0*/  LEPC R20, `(.L_x_3126) ;  /* 0x000000001014794e */ /* 0x000fce0000000000 */
[----:B0-2---:R-:W-:Y:S05]  /*1d200*/  CALL.ABS.NOINC R2 ;  /* 0x0000000002007343 */ /* 0x005fea0003c00000 */
.L_x_3126:
        /* <DEDUP_REMOVED lines=15> */
.L_x_3125:
[----:B------:R-:W-:Y:S05]  /*1d300*/  BSYNC B6 ;  /* 0x0000000000067941 */ /* 0x000fea0003800000 */
.L_x_3124:
[----:B------:R-:W-:Y:S01]  /*1d310*/  ULDC.64 UR4, c[0x0][0x9f8] ;  /* 0x00027e0000047ab9 */ /* 0x000fe20000000a00 */
[----:B------:R-:W-:Y:S01]  /*1d320*/  IMAD.MOV.U32 R29, RZ, RZ, R19 ;  /* 0x000000ffff1d7224 */ /* 0x000fe200078e0013 */
[----:B------:R-:W-:Y:S01]  /*1d330*/  ISETP.NE.U32.AND P0, PT, RZ, UR4, PT ;  /* 0x00000004ff007c0c */ /* 0x000fe2000bf05070 */
[----:B------:R-:W1:Y:S01]  /*1d340*/  S2R R20, SR_TID.X ;  /* 0x0000000000147919 */ /* 0x000e620000002100 */
[----:B------:R-:W2:Y:S01]  /*1d350*/  LDC R10, c[0x0][0x430] ;  /* 0x00010c00ff0a7b82 */ /* 0x000ea20000000800 */
[----:B------:R-:W-:Y:S01]  /*1d360*/  IADD3 R0, R33, -0x1, RZ ;  /* 0xffffffff21007810 */ /* 0x000fe20007ffe0ff */
[----:B------:R-:W-:Y:S01]  /*1d370*/  IMAD.MOV.U32 R37, RZ, RZ, RZ ;  /* 0x000000ffff257224 */ /* 0x000fe200078e00ff */
[----:B------:R-:W-:Y:S01]  /*1d380*/  ISETP.NE.AND.EX P0, PT, RZ, UR5, PT, P0 ;  /* 0x00000005ff007c0c */ /* 0x000fe2000bf05300 */
[----:B------:R-:W-:-:S12]  /*1d390*/  ULDC UR4, c[0x0][0x320] ;  /* 0x0000c80000047ab9 */ /* 0x000fd80000000800 */
[----:B------:R-:W3:Y:S01]  /*1d3a0*/  @P0 LDC.64 R2, c[0x0][0x9f8] ;  /* 0x00027e00ff020b82 */ /* 0x000ee20000000a00 */
[----:B-1----:R-:W-:Y:S01]  /*1d3b0*/  LOP3.LUT R20, R20, 0x7f, RZ, 0xc0, !PT ;  /* 0x0000007f14147812 */ /* 0x002fe200078ec0ff */
[----:B---3--:R-:W-:-:S05]  /*1d3c0*/  @P0 IMAD.WIDE R2, R19, 0x4, R2 ;  /* 0x0000000413020825 */ /* 0x008fca00078e0202 */
[----:B------:R1:W3:Y:S01]  /*1d3d0*/  @P0 LDG.E R29, desc[UR54][R2.64] ;  /* 0x00000036021d0981 */ /* 0x0002e2000c1e1900 */
[----:B------:R-:W-:Y:S02]  /*1d3e0*/  SHF.R.U32.HI R21, RZ, 0x3, R20 ;  /* 0x00000003ff157819 */ /* 0x000fe40000011614 */
[----:B--2---:R-:W-:Y:S01]  /*1d3f0*/  ISETP.NE.AND P1, PT, R10, 0x1, PT ;  /* 0x000000010a00780c */ /* 0x004fe20003f25270 */
[----:B------:R-:W2:-:S12]  /*1d400*/  S2R R20, SR_TID.X ;  /* 0x0000000000147919 */ /* 0x000e980000002100 */
[----:B------:R-:W4:Y:S08]  /*1d410*/  @P1 LDC R5, c[0x0][0x434] ;  /* 0x00010d00ff051b82 */ /* 0x000f300000000800 */
[----:B------:R-:W0:Y:S01]  /*1d420*/  @P1 LDC R7, c[0x0][0x438] ;  /* 0x00010e00ff071b82 */ /* 0x000e220000000800 */
[----:B--2---:R-:W-:-:S05]  /*1d430*/  IMAD.SHL.U32 R20, R20, 0x10, RZ ;  /* 0x0000001014147824 */ /* 0x004fca00078e00ff */
[----:B------:R-:W-:-:S05]  /*1d440*/  LOP3.LUT R20, R21, 0x70, R20, 0xf8, !PT ;  /* 0x0000007015147812 */ /* 0x000fca00078ef814 */
[----:B------:R-:W-:-:S05]  /*1d450*/  IMAD R8, R0, 0x60, R20 ;  /* 0x0000006000087824 */ /* 0x000fca00078e0214 */
[C---:B------:R-:W-:Y:S01]  /*1d460*/  ISETP.GE.AND P0, PT, R8.reuse, R17, PT ;  /* 0x000000110800720c */ /* 0x040fe20003f06270 */
[----:B------:R-:W-:-:S03]  /*1d470*/  IMAD.IADD R8, R8, 0x1, R31 ;  /* 0x0000000108087824 */ /* 0x000fc600078e021f */
[----:B------:R-:W-:Y:S01]  /*1d480*/  ISETP.GT.U32.OR P0, PT, R20, 0x5f, P0 ;  /* 0x0000005f1400780c */ /* 0x000fe20000704470 */
[----:B----4-:R-:W-:-:S04]  /*1d490*/  @P1 IMAD.HI.U32 R4, R8, R5, RZ ;  /* 0x0000000508041227 */ /* 0x010fc800078e00ff */
[----:B------:R-:W-:Y:S01]  /*1d4a0*/  IMAD.MOV.U32 R9, RZ, RZ, R8 ;  /* 0x000000ffff097224 */ /* 0x000fe200078e0008 */
[----:B0-----:R-:W-:-:S07]  /*1d4b0*/  @P1 SHF.R.U32.HI R9, RZ, R7, R4 ;  /* 0x00000007ff091219 */ /* 0x001fce0000011604 */
[----:B-1----:R-:W0:Y:S01]  /*1d4c0*/  @!P0 LDC.64 R2, c[0x0][0x428] ;  /* 0x00010a00ff028b82 */ /* 0x002e220000000a00 */
[--C-:B------:R-:W-:Y:S01]  /*1d4d0*/  @!P0 SHF.R.S32.HI R7, RZ, 0x1f, R9.reuse ;  /* 0x0000001fff078819 */ /* 0x100fe20000011409 */
[----:B------:R-:W-:-:S06]  /*1d4e0*/  @!P0 IMAD.MOV.U32 R6, RZ, RZ, R9 ;  /* 0x000000ffff068224 */ /* 0x000fcc00078e0009 */
[----:B------:R-:W1:Y:S01]  /*1d4f0*/  @!P0 LDC.64 R4, c[0x0][0x418] ;  /* 0x00010600ff048b82 */ /* 0x000e620000000a00 */
[----:B------:R-:W-:Y:S01]  /*1d500*/  LOP3.LUT R22, R22, 0xffffffdf, RZ, 0xc0, !PT ;  /* 0xffffffdf16167812 */ /* 0x000fe200078ec0ff */
[----:B------:R-:W-:Y:S01]  /*1d510*/  UMOV UR5, 0xffffffff ;  /* 0xffffffff00057882 */ /* 0x000fe20000000000 */
[----:B---3--:R-:W-:Y:S01]  /*1d520*/  SHF.R.S32.HI R34, RZ, 0x1f, R29 ;  /* 0x0000001fff227819 */ /* 0x008fe2000001141d */
[----:B0-----:R-:W-:-:S04]  /*1d530*/  @!P0 IMAD.WIDE.U32 R6, R29, R2, R6 ;  /* 0x000000021d068225 */ /* 0x001fc800078e0006 */
[----:B------:R-:W-:Y:S01]  /*1d540*/  @!P0 IMAD R2, R34, R2, RZ ;  /* 0x0000000222028224 */ /* 0x000fe200078e02ff */
[----:B-1----:R-:W-:-:S03]  /*1d550*/  @!P0 LEA R4, P1, R6, R4, 0x2 ;  /* 0x0000000406048211 */ /* 0x002fc600078210ff */
[----:B------:R-:W-:-:S04]  /*1d560*/  @!P0 IMAD R3, R29, R3, R2 ;  /* 0x000000031d038224 */ /* 0x000fc800078e0202 */
[----:B------:R-:W-:-:S05]  /*1d570*/  @!P0 IMAD.IADD R3, R7, 0x1, R3 ;  /* 0x0000000107038824 */ /* 0x000fca00078e0203 */
[----:B------:R-:W-:-:S05]  /*1d580*/  @!P0 LEA.HI.X R5, R6, R5, R3, 0x2, P1 ;  /* 0x0000000506058211 */ /* 0x000fca00008f1403 */
[----:B------:R0:W5:Y:S01]  /*1d590*/  @!P0 LDG.E R37, desc[UR54][R4.64] ;  /* 0x0000003604258981 */ /* 0x000162000c1e1900 */
[----:B------:R-:W-:Y:S01]  /*1d5a0*/  ISETP.GT.U32.AND P0, PT, R20, 0x5f, PT ;  /* 0x0000005f1400780c */ /* 0x000fe20003f04070 */
[----:B------:R-:W-:Y:S01]  /*1d5b0*/  IMAD.U32 R2, RZ, RZ, UR38 ;  /* 0x00000026ff027e24 */ /* 0x000fe2000f8e00ff */
[----:B------:R-:W1:Y:S01]  /*1d5c0*/  S2R R20, SR_TID.X ;  /* 0x0000000000147919 */ /* 0x000e620000002100 */
[----:B------:R-:W-:-:S03]  /*1d5d0*/  IMAD.MOV R3, RZ, RZ, -R9 ;  /* 0x000000ffff037224 */ /* 0x000fc600078e0a09 */
[----:B------:R-:W-:Y:S01]  /*1d5e0*/  ISETP.NE.AND P2, PT, R2, 0x3, PT ;  /* 0x000000030200780c */ /* 0x000fe20003f45270 */
[----:B------:R-:W-:-:S06]  /*1d5f0*/  IMAD R3, R10, R3, R8 ;  /* 0x000000030a037224 */ /* 0x000fcc00078e0208 */
[----:B------:R-:W-:Y:S01]  /*1d600*/  @P0 LOP3.LUT R22, R22, 0x20, RZ, 0xfc, !PT ;  /* 0x0000002016160812 */ /* 0x000fe200078efcff */
[----:B------:R0:W-:Y:S03]  /*1d610*/  STL [R1], R3 ;  /* 0x0000000301007387 */ /* 0x0001e60000100800 */
[----:B------:R-:W-:-:S04]  /*1d620*/  LOP3.LUT R22, R22, 0xffffffbf, RZ, 0xc0, !PT ;  /* 0xffffffbf16167812 */ /* 0x000fc800078ec0ff */
[----:B------:R-:W-:-:S04]  /*1d630*/  @P2 LOP3.LUT R22, R22, 0x40, RZ, 0xfc, !PT ;  /* 0x0000004016162812 */ /* 0x000fc800078efcff */
[----:B------:R-:W-:Y:S01]  /*1d640*/  LOP3.LUT R22, R22, 0xfffffff7, RZ, 0xc0, !PT ;  /* 0xfffffff716167812 */ /* 0x000fe200078ec0ff */
[----:B-1----:R-:W-:-:S05]  /*1d650*/  IMAD.SHL.U32 R20, R20, 0x8, RZ ;  /* 0x0000000814147824 */ /* 0x002fca00078e00ff */
[----:B------:R-:W-:-:S04]  /*1d660*/  LOP3.LUT R20, R20, 0x38, RZ, 0xc0, !PT ;  /* 0x0000003814147812 */ /* 0x000fc800078ec0ff */
[C---:B------:R-:W-:Y:S02]  /*1d670*/  LOP3.LUT R13, R20.reuse, 0x40, RZ, 0xfc, !PT ;  /* 0x00000040140d7812 */ /* 0x040fe400078efcff */
[----:B------:R-:W-:Y:S02]  /*1d680*/  LOP3.LUT R12, R20, 0x80, RZ, 0xfc, !PT ;  /* 0x00000080140c7812 */ /* 0x000fe400078efcff */
[----:B------:R-:W-:Y:S02]  /*1d690*/  ISETP.GE.AND P4, PT, R13, UR4, PT ;  /* 0x000000040d007c0c */ /* 0x000fe4000bf86270 */
[----:B------:R-:W-:Y:S02]  /*1d6a0*/  ISETP.GE.AND P3, PT, R12, UR4, PT ;  /* 0x000000040c007c0c */ /* 0x000fe4000bf66270 */
[C---:B------:R-:W-:Y:S02]  /*1d6b0*/  ISETP.GE.AND P0, PT, R20.reuse, UR4, PT ;  /* 0x0000000414007c0c */ /* 0x040fe4000bf06270 */
[----:B------:R-:W-:-:S04]  /*1d6c0*/  LOP3.LUT R11, R20, 0xc0, RZ, 0xfc, !PT ;  /* 0x000000c0140b7812 */ /* 0x000fc800078efcff */
[----:B------:R-:W-:-:S03]  /*1d6d0*/  ISETP.GE.AND P1, PT, R11, UR4, PT ;  /* 0x000000040b007c0c */ /* 0x000fc6000bf26270 */
[----:B------:R-:W-:-:S04]  /*1d6e0*/  @P4 LOP3.LUT R22, R22, 0x8, RZ, 0xfc, !PT ;  /* 0x0000000816164812 */ /* 0x000fc800078efcff */
[----:B------:R-:W-:-:S04]  /*1d6f0*/  LOP3.LUT R22, R22, 0xffffffef, RZ, 0xc0, !PT ;  /* 0xffffffef16167812 */ /* 0x000fc800078ec0ff */
[----:B------:R-:W-:-:S04]  /*1d700*/  LOP3.LUT R22, R22, 0xfffffffb, RZ, 0xc0, !PT ;  /* 0xfffffffb16167812 */ /* 0x000fc800078ec0ff */
[----:B------:R-:W-:-:S04]  /*1d710*/  @P3 LOP3.LUT R22, R22, 0x4, RZ, 0xfc, !PT ;  /* 0x0000000416163812 */ /* 0x000fc800078efcff */
[----:B------:R-:W-:-:S04]  /*1d720*/  @P0 LOP3.LUT R22, R22, 0x10, RZ, 0xfc, !PT ;  /* 0x0000001016160812 */ /* 0x000fc800078efcff */
[----:B------:R-:W-:-:S04]  /*1d730*/  LOP3.LUT R22, R22, 0xfffffffd, RZ, 0xc0, !PT ;  /* 0xfffffffd16167812 */ /* 0x000fc800078ec0ff */
[----:B------:R-:W-:Y:S01]  /*1d740*/  @P1 LOP3.LUT R22, R22, 0x2, RZ, 0xfc, !PT ;  /* 0x0000000216161812 */ /* 0x000fe200078efcff */
[----:B0-----:R-:W-:Y:S06]  /*1d750*/  BRA.DIV UR5, `(.L_x_3127) ;  /* 0x0000005a05187947 */ /* 0x001fec000b800000 */
.L_x_3270:
[----:B------:R-:W-:Y:S02]  /*1d760*/  SHF.R.S32.HI R28, RZ, 0x1f, R18 ;  /* 0x0000001fff1c7819 */ /* 0x000fe40000011412 */
[----:B------:R-:W-:Y:S01]  /*1d770*/  SEL R6, RZ, 0x1, P0 ;  /* 0x00000001ff067807 */ /* 0x000fe20000000000 */
[----:B------:R-:W-:Y:S06]  /*1d780*/  @!P2 BRA `(.L_x_3128) ;  /* 0x000000000004a947 */ /* 0x000fec0003800000 */
[----:B------:R-:W-:Y:S01]  /*1d790*/  BPT.TRAP 0x1 ;  /* 0x000000040000795c */ /* 0x000fe20000300000 */
.L_x_3128:
[----:B------:R-:W-:Y:S01]  /*1d7a0*/  IMAD R33, R0, -0x60, R17 ;  /* 0xffffffa000217824 */ /* 0x000fe200078e0211 */
[----:B------:R-:W-:Y:S01]  /*1d7b0*/  SHF.L.U32 R0, R26, 0x1f, RZ ;  /* 0x0000001f1a007819 */ /* 0x000fe200000006ff */
[----:B------:R-:W-:Y:S01]  /*1d7c0*/  IMAD R17, R25, 0x8, R23 ;  /* 0x0000000819117824 */ /* 0x000fe200078e0217 */
[----:B------:R-:W-:Y:S03]  /*1d7d0*/  BSSY B0, `(.L_x_3129) ;  /* 0x0000003000007945 */ /* 0x000fe60003800000 */
[----:B------:R-:W0:Y:S02]  /*1d7e0*/  SYNCS.PHASECHK.TRANS64.TRYWAIT P0, [R17+URZ+0x22840], R0 ;  /* 0x02284000110075a7 */ /* 0x000e24000800017f */
[----:B0-----:R-:W-:Y:S05]  /*1d7f0*/  @!P0 BRA `(.L_x_3130) ;  /* 0x0000005800248947 */ /* 0x001fea0003800000 */
.L_x_3271:
[----:B------:R-:W-:Y:S05]  /*1d800*/  BSYNC B0 ;  /* 0x0000000000007941 */ /* 0x000fea0003800000 */
.L_x_3129:
[----:B------:R-:W0:Y:S01]  /*1d810*/  LDL R2, [R1] ;  /* 0x0000000001027983 */ /* 0x000e220000100800 */
[----:B------:R-:W-:Y:S01]  /*1d820*/  ULDC.64 UR4, c[0x0][0x300] ;  /* 0x0000c00000047ab9 */ /* 0x000fe20000000a00 */
[----:B-----5:R-:W-:Y:S01]  /*1d830*/  SHF.R.S32.HI R4, RZ, 0x1f, R37 ;  /* 0x0000001fff047819 */ /* 0x020fe20000011425 */
[----:B------:R-:W1:Y:S01]  /*1d840*/  S2R R8, SR_TID.X ;  /* 0x0000000000087919 */ /* 0x000e620000002100 */
[----:B------:R-:W-:Y:S01]  /*1d850*/  LOP3.LUT R22, R22, 0xfffffffe, RZ, 0xc0, !PT ;  /* 0xfffffffe16167812 */ /* 0x000fe200078ec0ff */
[----:B-1----:R-:W-:-:S05]  /*1d860*/  IMAD.SHL.U32 R8, R8, 0x8, RZ ;  /* 0x0000000808087824 */ /* 0x002fca00078e00ff */
[----:B------:R-:W-:Y:S02]  /*1d870*/  LOP3.LUT R8, R8, 0x38, RZ, 0xc0, !PT ;  /* 0x0000003808087812 */ /* 0x000fe400078ec0ff */
[----:B0-----:R-:W-:-:S05]  /*1d880*/  SHF.R.S32.HI R0, RZ, 0x1f, R2 ;  /* 0x0000001fff007819 */ /* 0x001fca0000011402 */
[----:B------:R0:W-:Y:S04]  /*1d890*/  STL [R1+0x28], R0 ;  /* 0x0000280001007387 */ /* 0x0001e80000100800 */
[----:B------:R1:W-:Y:S01]  /*1d8a0*/  STL [R1+0x2c], R4 ;  /* 0x00002c0401007387 */ /* 0x0003e20000100800 */
[----:B0-----:R-:W-:-:S04]  /*1d8b0*/  IMAD R0, R0, UR4, RZ ;  /* 0x0000000400007c24 */ /* 0x001fc8000f8e02ff */
[C---:B------:R-:W-:Y:S02]  /*1d8c0*/  IMAD R0, R2.reuse, UR5, R0 ;  /* 0x0000000502007c24 */ /* 0x040fe4000f8e0200 */
[----:B------:R-:W-:Y:S01]  /*1d8d0*/  IMAD.WIDE.U32 R2, R2, UR4, RZ ;  /* 0x0000000402027c25 */ /* 0x000fe2000f8e00ff */
        /* <DEDUP_REMOVED lines=12> */
[----:B0-----:R-:W-:-:S04]  /*1d9a0*/  LOP3.LUT R4, R4, 0x7f, RZ, 0xc0, !PT ;  /* 0x0000007f04047812 */ /* 0x001fc800078ec0ff */
[----:B------:R-:W-:Y:S02]  /*1d9b0*/  SHF.R.U32.HI R5, RZ, 0x3, R4 ;  /* 0x00000003ff057819 */ /* 0x000fe40000011604 */
[----:B------:R-:W-:Y:S02]  /*1d9c0*/  IADD3 R4, R3, R0, RZ ;  /* 0x0000000003047210 */ /* 0x000fe40007ffe0ff */
[----:B------:R-:W-:Y:S01]  /*1d9d0*/  LEA R0, P0, R2, UR4, 0x1 ;  /* 0x0000000402007c11 */ /* 0x000fe2000f8008ff */
[----:B------:R-:W-:Y:S01]  /*1d9e0*/  ULDC UR4, c[0x0][0x2f4] ;  /* 0x0000bd0000047ab9 */ /* 0x000fe20000000800 */
[----:B------:R-:W-:Y:S01]  /*1d9f0*/  IMAD.IADD R33, R33, 0x1, -R5 ;  /* 0x0000000121217824 */ /* 0x000fe200078e0a05 */
[----:B------:R-:W-:Y:S01]  /*1da00*/  ISETP.GE.AND P2, PT, R8, UR4, PT ;  /* 0x0000000408007c0c */ /* 0x000fe2000bf46270 */
[----:B------:R-:W-:Y:S01]  /*1da10*/  IMAD R5, R25, 0x1800, R30 ;  /* 0x0000180019057824 */ /* 0x000fe200078e021e */
[----:B------:R-:W-:Y:S01]  /*1da20*/  LEA.HI.X R4, R2, UR5, R4, 0x1, P0 ;  /* 0x0000000502047c11 */ /* 0x000fe200080f0c04 */
[----:B------:R-:W-:Y:S01]  /*1da30*/  UMOV UR5, 0xffffffff ;  /* 0xffffffff00057882 */ /* 0x000fe20000000000 */
[----:B------:R-:W-:-:S09]  /*1da40*/  ISETP.GE.AND P0, PT, R33, 0x1, PT ;  /* 0x000000012100780c */ /* 0x000fd20003f06270 */
        /* <DEDUP_REMOVED lines=54> */
.L_x_3285:
        /* <DEDUP_REMOVED lines=10> */
.L_x_3132:
        /* <DEDUP_REMOVED lines=11> */
.L_x_3133:
[----:B0-----:R0:W5:Y:S01]  /*1df00*/  LDL.LU R3, [R1+0xc] ;  /* 0x00000c0001037983 */ /* 0x0011620000300800 */
[C---:B------:R-:W-:Y:S01]  /*1df10*/  LOP3.LUT P2, RZ, R22.reuse, 0x8, RZ, 0xc0, !PT ;  /* 0x0000000816ff7812 */ /* 0x040fe2000784c0ff */
[----:B------:R0:W-:Y:S01]  /*1df20*/  SYNCS.ARRIVE.TRANS64.A1T0 RZ, [R17+URZ+0x22830], RZ ;  /* 0x022830ff11ff79a7 */ /* 0x0001e2000810003f */
[----:B------:R-:W-:-:S13]  /*1df30*/  LOP3.LUT P1, RZ, R22, 0x4, RZ, 0xc0, !PT ;  /* 0x0000000416ff7812 */ /* 0x000fda000782c0ff */
[----:B------:R-:W-:Y:S05]  /*1df40*/  WARPSYNC.ALL ;  /* 0x0000000000007948 */ /* 0x000fea0003800000 */
[----:B------:R-:W-:Y:S01]  /*1df50*/  BAR.SYNC.DEFER_BLOCKING 0x8, 0x180 ;  /* 0x0206000000007b1d */ /* 0x000fe20000010000 */
[----:B------:R-:W-:Y:S02]  /*1df60*/  LOP3.LUT P0, RZ, R22, 0x2, RZ, 0xc0, !PT ;  /* 0x0000000216ff7812 */ /* 0x000fe4000780c0ff */
[----:B------:R-:W-:Y:S02]  /*1df70*/  SEL R0, RZ, 0x2, P2 ;  /* 0x00000002ff007807 */ /* 0x000fe40001000000 */
[----:B------:R-:W-:Y:S01]  /*1df80*/  SEL R2, RZ, 0x4, P1 ;  /* 0x00000004ff027807 */ /* 0x000fe20000800000 */
[----:B------:R-:W-:Y:S01]  /*1df90*/  ULDC.64 UR4, c[0x0][0xa00] ;  /* 0x0002800000047ab9 */ /* 0x000fe20000000a00 */
[----:B------:R-:W-:Y:S01]  /*1dfa0*/  SEL R36, RZ, 0x8, P0 ;  /* 0x00000008ff247807 */ /* 0x000fe20000000000 */
[----:B------:R-:W-:Y:S01]  /*1dfb0*/  BSSY B6, `(.L_x_3134) ;  /* 0x0000025000067945 */ /* 0x000fe20003800000 */
[----:B------:R-:W-:-:S02]  /*1dfc0*/  IADD3 R0, R2, R0, R6 ;  /* 0x0000000002007210 */ /* 0x000fc40007ffe006 */
[----:B------:R-:W-:-:S03]  /*1dfd0*/  ISETP.NE.U32.AND P0, PT, RZ, UR4, PT ;  /* 0x00000004ff007c0c */ /* 0x000fc6000bf05070 */
[----:B------:R-:W-:Y:S01]  /*1dfe0*/  IMAD.IADD R36, R0, 0x1, R36 ;  /* 0x0000000100247824 */ /* 0x000fe200078e0224 */
[----:B------:R-:W-:Y:S01]  /*1dff0*/  ISETP.NE.AND.EX P0, PT, RZ, UR5, PT, P0 ;  /* 0x00000005ff007c0c */ /* 0x000fe2000bf05300 */
[----:B------:R-:W-:Y:S01]  /*1e000*/  VIADD R0, R23, 0x18400 ;  /* 0x0001840017007836 */ /* 0x000fe20000000000 */
[----:B------:R-:W-:Y:S02]  /*1e010*/  ULDC.64 UR4, c[0x0][0x298] ;  /* 0x0000a60000047ab9 */ /* 0x000fe40000000a00 */
[----:B------:R-:W-:Y:S02]  /*1e020*/  SEL R2, R19, RZ, !P0 ;  /* 0x000000ff13027207 */ /* 0x000fe40004000000 */
[----:B------:R-:W-:Y:S02]  /*1e030*/  LOP3.LUT P1, RZ, R0, 0x3ff, RZ, 0xc0, !PT ;  /* 0x000003ff00ff7812 */ /* 0x000fe4000782c0ff */
[----:B------:R-:W-:-:S04]  /*1e040*/  SHF.R.S32.HI R0, RZ, 0x1f, R19 ;  /* 0x0000001fff007819 */ /* 0x000fc80000011413 */
[----:B------:R-:W-:-:S05]  /*1e050*/  SEL R0, R0, RZ, !P0 ;  /* 0x000000ff00007207 */ /* 0x000fca0004000000 */
[----:B------:R1:W-:Y:S04]  /*1e060*/  STL [R1+0x34], R0 ;  /* 0x0000340001007387 */ /* 0x0003e80000100800 */
[----:B------:R2:W-:Y:S01]  /*1e070*/  STL [R1+0x14], R2 ;  /* 0x0000140201007387 */ /* 0x0005e20000100800 */
[----:B-1---5:R-:W-:-:S05]  /*1e080*/  SHF.R.S32.HI R0, RZ, 0x1f, R3 ;  /* 0x0000001fff007819 */ /* 0x022fca0000011403 */
[----:B------:R-:W-:-:S04]  /*1e090*/  IMAD R0, R0, UR4, RZ ;  /* 0x0000000400007c24 */ /* 0x000fc8000f8e02ff */
[C---:B------:R-:W-:Y:S02]  /*1e0a0*/  IMAD R0, R3.reuse, UR5, R0 ;  /* 0x0000000503007c24 */ /* 0x040fe4000f8e0200 */
[----:B--2---:R-:W-:-:S04]  /*1e0b0*/  IMAD.WIDE.U32 R2, R3, UR4, RZ ;  /* 0x0000000403027c25 */ /* 0x004fc8000f8e00ff */
[----:B------:R-:W-:Y:S01]  /*1e0c0*/  IMAD.IADD R0, R3, 0x1, R0 ;  /* 0x0000000103007824 */ /* 0x000fe200078e0200 */
[----:B------:R1:W-:Y:S04]  /*1e0d0*/  STL.64 [R1+0x18], R2 ;  /* 0x0000180201007387 */ /* 0x0003e80000100a00 */
[----:B------:R1:W-:Y:S01]  /*1e0e0*/  STL [R1+0xc], R0 ;  /* 0x00000c0001007387 */ /* 0x0003e20000100800 */
[----:B------:R-:W-:Y:S05]  /*1e0f0*/  @!P1 BRA `(.L_x_3135) ;  /* 0x0000000000409947 */ /* 0x000fea0003800000 */
[----:B-1----:R-:W-:Y:S01]  /*1e100*/  MOV R2, 0x0 ;  /* 0x0000000000027802 */ /* 0x002fe20000000f00 */
        /* <DEDUP_REMOVED lines=15> */
.L_x_3135:
[----:B------:R-:W-:Y:S05]  /*1e200*/  BSYNC B6 ;  /* 0x0000000000067941 */ /* 0x000fea0003800000 */
.L_x_3134:
[----:B-1----:R-:W2:Y:S01]  /*1e210*/  LDL.LU R0, [R1+0xc] ;  /* 0x00000c0001007983 */ /* 0x002ea20000300800 */
[----:B------:R-:W-:Y:S01]  /*1e220*/  ULDC.64 UR4, c[0x0][0x2d8] ;  /* 0x0000b60000047ab9 */ /* 0x000fe20000000a00 */
[----:B------:R-:W1:Y:S02]  /*1e230*/  LDC R7, c[0x0][0x448] ;  /* 0x00011200ff077b82 */ /* 0x000e640000000800 */
[----:B------:R-:W2:Y:S04]  /*1e240*/  LDL.LU.64 R2, [R1+0x18] ;  /* 0x0000180001027983 */ /* 0x000ea80000300a00 */
[----:B------:R-:W3:Y:S04]  /*1e250*/  LDL.LU R20, [R1+0x34] ;  /* 0x0000340001147983 */ /* 0x000ee80000300800 */
[----:B------:R-:W4:Y:S04]  /*1e260*/  LDL.LU R21, [R1+0x14] ;  /* 0x0000140001157983 */ /* 0x000f280000300800 */
[----:B------:R0:W5:Y:S01]  /*1e270*/  LDL R8, [R1+0x8] ;  /* 0x0000080001087983 */ /* 0x0001620000100800 */
[----:B-1----:R-:W-:-:S13]  /*1e280*/  ISETP.NE.AND P0, PT, R7, 0x1, PT ;  /* 0x000000010700780c */ /* 0x002fda0003f05270 */
[----:B------:R-:W1:Y:S01]  /*1e290*/  @P0 LDC R6, c[0x0][0x44c] ;  /* 0x00011300ff060b82 */ /* 0x000e620000000800 */
[----:B--2---:R-:W-:Y:S02]  /*1e2a0*/  IMAD.MOV.U32 R3, RZ, RZ, R0 ;  /* 0x000000ffff037224 */ /* 0x004fe400078e0000 */
[----:B------:R-:W-:Y:S02]  /*1e2b0*/  IMAD R0, R28, UR4, RZ ;  /* 0x000000041c007c24 */ /* 0x000fe4000f8e02ff */
[----:B------:R-:W-:-:S04]  /*1e2c0*/  IMAD.WIDE.U32 R2, R18, UR4, R2 ;  /* 0x0000000412027c25 */ /* 0x000fc8000f8e0002 */
[----:B------:R-:W-:Y:S01]  /*1e2d0*/  IMAD R0, R18, UR5, R0 ;  /* 0x0000000512007c24 */ /* 0x000fe2000f8e0200 */
[----:B------:R-:W-:-:S03]  /*1e2e0*/  ULDC.64 UR4, c[0x0][0x2e0] ;  /* 0x0000b80000047ab9 */ /* 0x000fc60000000a00 */
[----:B------:R-:W-:Y:S02]  /*1e2f0*/  IMAD.IADD R3, R3, 0x1, R0 ;  /* 0x0000000103037824 */ /* 0x000fe400078e0200 */
[----:B---3--:R-:W-:Y:S02]  /*1e300*/  IMAD R0, R20, UR4, RZ ;  /* 0x0000000414007c24 */ /* 0x008fe4000f8e02ff */
[----:B------:R-:W2:Y:S01]  /*1e310*/  S2R R20, SR_TID.X ;  /* 0x0000000000147919 */ /* 0x000ea20000002100 */
[----:B----4-:R-:W-:-:S04]  /*1e320*/  IMAD.WIDE.U32 R2, R21, UR4, R2 ;  /* 0x0000000415027c25 */ /* 0x010fc8000f8e0002 */
[----:B------:R-:W-:Y:S01]  /*1e330*/  IMAD R0, R21, UR5, R0 ;  /* 0x0000000515007c24 */ /* 0x000fe2000f8e0200 */
[----:B------:R-:W3:Y:S01]  /*1e340*/  S2R R9, SR_TID.X ;  /* 0x0000000000097919 */ /* 0x000ee20000002100 */
[----:B------:R-:W-:Y:S02]  /*1e350*/  ULDC.64 UR4, c[0x0][0x2d0] ;  /* 0x0000b40000047ab9 */ /* 0x000fe40000000a00 */
[----:B------:R-:W-:Y:S02]  /*1e360*/  IMAD.IADD R3, R3, 0x1, R0 ;  /* 0x0000000103037824 */ /* 0x000fe400078e0200 */
[----:B------:R-:W4:Y:S01]  /*1e370*/  @P0 LDC R0, c[0x0][0x450] ;  /* 0x00011400ff000b82 */ /* 0x000f220000000800 */
[----:B--2---:R-:W-:-:S04]  /*1e380*/  LOP3.LUT R20, R20, 0x7f, RZ, 0xc0, !PT ;  /* 0x0000007f14147812 */ /* 0x004fc800078ec0ff */
[----:B------:R-:W-:Y:S02]  /*1e390*/  SHF.R.U32.HI R21, RZ, 0x3, R20 ;  /* 0x00000003ff157819 */ /* 0x000fe40000011614 */
[----:B------:R-:W2:Y:S02]  /*1e3a0*/  S2R R20, SR_TID.X ;  /* 0x0000000000147919 */ /* 0x000ea40000002100 */
[----:B--2---:R-:W-:-:S05]  /*1e3b0*/  IMAD.SHL.U32 R20, R20, 0x10, RZ ;  /* 0x0000001014147824 */ /* 0x004fca00078e00ff */
[----:B------:R-:W-:-:S05]  /*1e3c0*/  LOP3.LUT R20, R21, 0x70, R20, 0xf8, !PT ;  /* 0x0000007015147812 */ /* 0x000fca00078ef814 */
[----:B------:R-:W-:Y:S02]  /*1e3d0*/  IMAD.IADD R5, R20, 0x1, R35 ;  /* 0x0000000114057824 */ /* 0x000fe400078e0223 */
[----:B------:R0:W5:Y:S02]  /*1e3e0*/  LDL R20, [R1+0x4] ;  /* 0x0000040001147983 */ /* 0x0001640000100800 */
[----:B-1----:R-:W-:-:S04]  /*1e3f0*/  @P0 IMAD.HI.U32 R6, R5, R6, RZ ;  /* 0x0000000605060227 */ /* 0x002fc800078e00ff */
[----:B------:R-:W-:Y:S01]  /*1e400*/  IMAD.MOV.U32 R4, RZ, RZ, R5 ;  /* 0x000000ffff047224 */ /* 0x000fe200078e0005 */
[----:B----4-:R-:W-:Y:S01]  /*1e410*/  @P0 SHF.R.U32.HI R4, RZ, R0, R6 ;  /* 0x00000000ff040219 */ /* 0x010fe20000011606 */
[----:B------:R-:W1:Y:S04]  /*1e420*/  S2R R21, SR_TID.X ;  /* 0x0000000000157919 */ /* 0x000e680000002100 */
        /* <DEDUP_REMOVED lines=13> */
[----:B---3--:R-:W-:Y:S01]  /*1e500*/  IMAD.SHL.U32 R9, R9, 0x8, RZ ;  /* 0x0000000809097824 */ /* 0x008fe200078e00ff */
[C---:B------:R-:W-:Y:S01]  /*1e510*/  LEA R0, P0, R2.reuse, UR4, 0x1 ;  /* 0x0000000402007c11 */ /* 0x040fe2000f8008ff */
[----:B------:R-:W-:Y:S01]  /*1e520*/  ULDC UR4, c[0x0][0x2b8] ;  /* 0x0000ae0000047ab9 */ /* 0x000fe20000000800 */
[----:B------:R-:W-:Y:S02]  /*1e530*/  IADD3 R4, R3, R4, RZ ;  /* 0x0000000403047210 */ /* 0x000fe40007ffe0ff */
[----:B------:R-:W-:Y:S02]  /*1e540*/  LOP3.LUT R9, R9, 0x38, RZ, 0xc0, !PT ;  /* 0x0000003809097812 */ /* 0x000fe400078ec0ff */
[----:B------:R-:W-:Y:S01]  /*1e550*/  LEA.HI.X R4, R2, UR5, R4, 0x1, P0 ;  /* 0x0000000502047c11 */ /* 0x000fe200080f0c04 */
[----:B------:R-:W-:Y:S01]  /*1e560*/  UMOV UR5, 0xffffffff ;  /* 0xffffffff00057882 */ /* 0x000fe20000000000 */
[----:B-1----:R-:W-:-:S02]  /*1e570*/  LOP3.LUT R21, R21, 0x7f, RZ, 0xc0, !PT ;  /* 0x0000007f15157812 */ /* 0x002fc400078ec0ff */
[----:B------:R-:W-:Y:S02]  /*1e580*/  ISETP.GE.AND P1, PT, R9, UR4, PT ;  /* 0x0000000409007c0c */ /* 0x000fe4000bf26270 */
[----:B------:R-:W-:Y:S01]  /*1e590*/  SHF.R.U32.HI R10, RZ, 0x3, R21 ;  /* 0x00000003ff0a7819 */ /* 0x000fe20000011615 */
[----:B0-----:R-:W-:Y:S10]  /*1e5a0*/  BRA.DIV UR5, `(.L_x_3136) ;  /* 0x0000005205cc7947 */ /* 0x001ff4000b800000 */
[----:B------:R-:W0:Y:S01]  /*1e5b0*/  SHFL.IDX PT, R3, R0, RZ, 0x181f ;  /* 0x00181fff00037589 */ /* 0x000e2200000e0000 */
[----:B-----5:R-:W-:Y:S02]  /*1e5c0*/  IMAD R5, R20, R7, RZ ;  /* 0x0000000714057224 */ /* 0x020fe400078e02ff */
[----:B------:R-:W-:Y:S01]  /*1e5d0*/  IMAD.IADD R35, R10, 0x1, R35 ;  /* 0x000000010a237824 */ /* 0x000fe200078e0223 */
[----:B------:R-:W1:Y:S03]  /*1e5e0*/  SHFL.IDX PT, R2, R4, RZ, 0x181f ;  /* 0x00181fff04027589 */ /* 0x000e6600000e0000 */
[C---:B------:R-:W-:Y:S01]  /*1e5f0*/  VIADD R6, R35.reuse, 0x10 ;  /* 0x0000001023067836 */ /* 0x040fe20000000000 */
[----:B------:R-:W-:-:S13]  /*1e600*/  ISETP.GE.AND P0, PT, R35, R5, PT ;  /* 0x000000052300720c */ /* 0x000fda0003f06270 */
        /* <DEDUP_REMOVED lines=60> */
[----:B------:R-:W2:Y:S04]  /*1e9d0*/  SHFL.IDX PT, R4, R4, 0x7, 0x181f ;  /* 0x00f81f0004047f89 */ /* 0x000ea800000e0000 */
[----:B------:R-:W3:Y:S01]  /*1e9e0*/  SHFL.IDX PT, R0, R0, 0x7, 0x181f ;  /* 0x00f81f0000007f89 */ /* 0x000ee200000e0000 */
[----:B0-----:R-:W-:-:S05]  /*1e9f0*/  @!P0 LEA R3, P2, R9, R3, 0x1 ;  /* 0x0000000309038211 */ /* 0x001fca00078408ff */
[----:B-1----:R-:W-:-:S05]  /*1ea00*/  @!P0 IMAD.X R2, RZ, RZ, R2, P2 ;  /* 0x000000ffff028224 */ /* 0x002fca00010e0602 */
[----:B------:R-:W-:-:S04]  /*1ea10*/  @!P0 LOP3.LUT R3, R3, R2, RZ, 0x3c, !PT ;  /* 0x0000000203038212 */ /* 0x000fc800078e3cff */
[----:B------:R-:W-:-:S04]  /*1ea20*/  @!P0 LOP3.LUT R2, R3, R2, RZ, 0x3c, !PT ;  /* 0x0000000203028212 */ /* 0x000fc800078e3cff */
[----:B------:R-:W-:-:S05]  /*1ea30*/  @!P0 LOP3.LUT R3, R3, R2, RZ, 0x3c, !PT ;  /* 0x0000000203038212 */ /* 0x000fca00078e3cff */
[----:B--23--:R0:W-:Y:S02]  /*1ea40*/  @!P0 LDGSTS.E.BYPASS.LTC128B.128 [R8+0x1b400], desc[UR54][R2.64], !P1 ;  /* 0x1b40000002088fae */ /* 0x00c1e4000c901d76 */
.L_x_3302:
[----:B------:R-:W-:-:S05]  /*1ea50*/  VIADD R35, R35, 0x70 ;  /* 0x0000007023237836 */ /* 0x000fca0000000000 */
[----:B------:R-:W-:-:S13]  /*1ea60*/  ISETP.GE.AND P0, PT, R35, R5, PT ;  /* 0x000000052300720c */ /* 0x000fda0003f06270 */
[----:B0-----:R-:W-:-:S05]  /*1ea70*/  @!P0 LEA R2, P2, R9, R0, 0x1 ;  /* 0x0000000009028211 */ /* 0x001fca00078408ff */
[----:B------:R-:W-:-:S05]  /*1ea80*/  @!P0 IMAD.X R3, RZ, RZ, R4, P2 ;  /* 0x000000ffff038224 */ /* 0x000fca00010e0604 */
[----:B------:R-:W-:Y:S01]  /*1ea90*/  @!PT LDS RZ, [RZ] ;  /* 0x00000000fffff984 */ /* 0x000fe20000000800 */
[----:B------:R-:W-:Y:S01]  /*1eaa0*/  @!PT LDS RZ, [RZ] ;  /* 0x00000000fffff984 */ /* 0x000fe20000000800 */
[----:B------:R-:W-:Y:S01]  /*1eab0*/  @!PT LDS RZ, [RZ] ;  /* 0x00000000fffff984 */ /* 0x000fe20000000800 */
[----:B------:R0:W-:Y:S01]  /*1eac0*/  @!P0 LDGSTS.E.BYPASS.LTC128B.128 [R8+0x1bc00], desc[UR54][R2.64], !P1 ;  /* 0x1bc0000002088fae */ /* 0x0001e2000c901d76 */
[----:B------:R-:W-:Y:S01]  /*1ead0*/  PLOP3.LUT P0, PT, PT, PT, PT, 0x80, 0x0 ;  /* 0x000000000000781c */ /* 0x000fe20003f0f070 */
[----:B------:R-:W-:-:S12]  /*1eae0*/  NOP ;  /* 0x0000000000007918 */ /* 0x000fd80000000000 */
.L_x_3137:
        /* <DEDUP_REMOVED lines=18> */
.L_x_3303:
[----:B------:R-:W-:Y:S05]  /*1ec10*/  BSYNC B0 ;  /* 0x0000000000007941 */ /* 0x000fea0003800000 */
.L_x_3138:
[----:B------:R-:W-:-:S05]  /*1ec20*/  IMAD.U32 R2, RZ, RZ, UR38 ;  /* 0x00000026ff027e24 */ /* 0x000fca000f8e00ff */
[----:B------:R-:W-:-:S13]  /*1ec30*/  ISETP.NE.AND P0, PT, R2, 0x3, PT ;  /* 0x000000030200780c */ /* 0x000fda0003f05270 */
[----:B------:R-:W-:Y:S05]  /*1ec40*/  @!P0 BRA `(.L_x_3140) ;  /* 0x0000000000048947 */ /* 0x000fea0003800000 */
[----:B------:R-:W-:Y:S01]  /*1ec50*/  BPT.TRAP 0x1 ;  /* 0x000000040000795c */ /* 0x000fe20000300000 */
.L_x_3140:
[----:B0-----:R-:W-:Y:S01]  /*1ec60*/  SHF.L.U32 R0, R26, 0x1f, RZ ;  /* 0x0000001f1a007819 */ /* 0x001fe200000006ff */
[----:B------:R-:W-:Y:S03]  /*1ec70*/  BSSY B0, `(.L_x_3141) ;  /* 0x0000003000007945 */ /* 0x000fe60003800000 */
[----:B------:R-:W0:Y:S02]  /*1ec80*/  SYNCS.PHASECHK.TRANS64.TRYWAIT P0, [R17+URZ+0x22860], R0 ;  /* 0x02286000110075a7 */ /* 0x000e24000800017f */
[----:B0-----:R-:W-:Y:S05]  /*1ec90*/  @!P0 BRA `(.L_x_3142) ;  /* 0x0000005400c88947 */ /* 0x001fea0003800000 */
.L_x_3304:
[----:B------:R-:W-:Y:S05]  /*1eca0*/  BSYNC B0 ;  /* 0x0000000000007941 */ /* 0x000fea0003800000 */
.L_x_3141:
[----:B------:R-:W0:Y:S01]  /*1ecb0*/  LDL.LU R3, [R1+0x28] ;  /* 0x0000280001037983 */ /* 0x000e220000300800 */
[----:B------:R-:W-:-:S03]  /*1ecc0*/  ULDC.64 UR4, c[0x0][0x328] ;  /* 0x0000ca0000047ab9 */ /* 0x000fc60000000a00 */
[----:B------:R-:W2:Y:S04]  /*1ecd0*/  LDL.LU R2, [R1] ;  /* 0x0000000001027983 */ /* 0x000ea80000300800 */
[----:B------:R-:W3:Y:S01]  /*1ece0*/  LDL.LU R4, [R1+0x2c] ;  /* 0x00002c0001047983 */ /* 0x000ee20000300800 */
[----:B0-----:R-:W-:-:S04]  /*1ecf0*/  IMAD R0, R3, UR4, RZ ;  /* 0x0000000403007c24 */ /* 0x001fc8000f8e02ff */
[C---:B--2---:R-:W-:Y:S02]  /*1ed00*/  IMAD R5, R2.reuse, UR5, R0 ;  /* 0x0000000502057c24 */ /* 0x044fe4000f8e0200 */
[----:B------:R-:W-:Y:S01]  /*1ed10*/  IMAD.WIDE.U32 R2, R2, UR4, RZ ;  /* 0x0000000402027c25 */ /* 0x000fe2000f8e00ff */
        /* <DEDUP_REMOVED lines=18> */
[----:B------:R-:W-:Y:S01]  /*1ee40*/  LOP3.LUT R7, R36, 0x1, RZ, 0xc0, !PT ;  /* 0x0000000124077812 */ /* 0x000fe200078ec0ff */
[----:B------:R-:W-:Y:S01]  /*1ee50*/  IMAD R4, R4, 0x2, R23 ;  /* 0x0000000204047824 */ /* 0x000fe200078e0217 */
[C---:B------:R-:W-:Y:S01]  /*1ee60*/  LOP3.LUT P2, RZ, R36.reuse, 0x2, RZ, 0xc0, !PT ;  /* 0x0000000224ff7812 */ /* 0x040fe2000784c0ff */
[----:B------:R-:W1:Y:S01]  /*1ee70*/  SHFL.IDX PT, R14, R5, RZ, 0x181f ;  /* 0x00181fff050e7589 */ /* 0x000e6200000e0000 */
[----:B------:R-:W-:Y:S02]  /*1ee80*/  ISETP.NE.U32.AND P3, PT, R7, 0x1, PT ;  /* 0x000000010700780c */ /* 0x000fe40003f65070 */
[----:B------:R-:W-:Y:S01]  /*1ee90*/  LOP3.LUT P1, RZ, R36, 0x4, RZ, 0xc0, !PT ;  /* 0x0000000424ff7812 */ /* 0x000fe2000782c0ff */
[----:B------:R-:W2:Y:S03]  /*1eea0*/  SHFL.IDX PT, R3, R6, RZ, 0x181f ;  /* 0x00181fff06037589 */ /* 0x000ea600000e0000 */
[----:B------:R-:W-:-:S02]  /*1eeb0*/  ISETP.LT.OR P4, PT, R33, 0x1, !P1 ;  /* 0x000000012100780c */ /* 0x000fc40004f81670 */
[----:B0-----:R-:W-:-:S04]  /*1eec0*/  SHF.L.U32 R2, R2, 0x3, RZ ;  /* 0x0000000302027819 */ /* 0x001fc800000006ff */
        /* <DEDUP_REMOVED lines=62> */
.L_x_3318:
        /* <DEDUP_REMOVED lines=15> */
.L_x_3144:
        /* <DEDUP_REMOVED lines=11> */
.L_x_3145:
[----:B------:R-:W2:Y:S01]  /*1f450*/  LDL.LU R2, [R1+0x20] ;  /* 0x0000200001027983 */ /* 0x000ea20000300800 */
[----:B------:R0:W-:Y:S01]  /*1f460*/  SYNCS.ARRIVE.TRANS64.A1T0 RZ, [R17+URZ+0x22850], RZ ;  /* 0x022850ff11ff79a7 */ /* 0x0001e2000810003f */
[----:B------:R-:W-:Y:S01]  /*1f470*/  BSSY B0, `(.L_x_3146) ;  /* 0x00000e0000007945 */ /* 0x000fe20003800000 */
[----:B--2---:R-:W-:-:S05]  /*1f480*/  VIADD R10, R2, 0xfffffffe ;  /* 0xfffffffe020a7836 */ /* 0x004fca0000000000 */
[----:B------:R-:W-:-:S13]  /*1f490*/  ISETP.GE.AND P0, PT, R10, R32, PT ;  /* 0x000000200a00720c */ /* 0x000fda0003f06270 */
[----:B0-----:R-:W-:Y:S05]  /*1f4a0*/  @!P0 BRA `(.L_x_3147) ;  /* 0x0000000c00708947 */ /* 0x001fea0003800000 */
.L_x_3160:
[----:B0-----:R-:W0:Y:S01]  /*1f4b0*/  S2R R2, SR_TID.X ;  /* 0x0000000000027919 */ /* 0x001e220000002100 */
[----:B------:R-:W1:Y:S01]  /*1f4c0*/  LDC R6, c[0x0][0x430] ;  /* 0x00010c00ff067b82 */ /* 0x000e620000000800 */
[----:B------:R-:W-:Y:S01]  /*1f4d0*/  IMAD R7, R10, 0x60, R31 ;  /* 0x000000600a077824 */ /* 0x000fe200078e021f */
[----:B--23--:R-:W2:Y:S01]  /*1f4e0*/  S2R R4, SR_TID.X ;  /* 0x0000000000047919 */ /* 0x00cea20000002100 */
[----:B------:R-:W-:Y:S02]  /*1f4f0*/  IMAD.U32 R12, RZ, RZ, UR38 ;  /* 0x00000026ff0c7e24 */ /* 0x000fe4000f8e00ff */
[----:B------:R-:W-:Y:S01]  /*1f500*/  VIADD R25, R25, 0x1 ;  /* 0x0000000119197836 */ /* 0x000fe20000000000 */
[----:B-1----:R-:W-:Y:S02]  /*1f510*/  ISETP.NE.AND P0, PT, R6, 0x1, PT ;  /* 0x000000010600780c */ /* 0x002fe40003f05270 */
[----:B0-----:R-:W-:Y:S01]  /*1f520*/  LOP3.LUT R2, R2, 0x7f, RZ, 0xc0, !PT ;  /* 0x0000007f02027812 */ /* 0x001fe200078ec0ff */
[----:B--2---:R-:W-:-:S03]  /*1f530*/  IMAD.SHL.U32 R4, R4, 0x10, RZ ;  /* 0x0000001004047824 */ /* 0x004fc600078e00ff */
[----:B------:R-:W-:-:S07]  /*1f540*/  SHF.R.U32.HI R2, RZ, 0x3, R2 ;  /* 0x00000003ff027819 */ /* 0x000fce0000011602 */
[----:B------:R-:W0:Y:S01]  /*1f550*/  @P0 LDC R3, c[0x0][0x438] ;  /* 0x00010e00ff030b82 */ /* 0x000e220000000800 */
[----:B------:R-:W-:-:S04]  /*1f560*/  LOP3.LUT R4, R2, 0x70, R4, 0xf8, !PT ;  /* 0x0000007002047812 */ /* 0x000fc800078ef804 */
[----:B------:R-:W-:-:S03]  /*1f570*/  ISETP.GT.U32.AND P1, PT, R4, 0x5f, PT ;  /* 0x0000005f0400780c */ /* 0x000fc60003f24070 */
[----:B------:R-:W1:Y:S01]  /*1f580*/  @P0 LDC R2, c[0x0][0x434] ;  /* 0x00010d00ff020b82 */ /* 0x000e620000000800 */
[----:B------:R-:W-:-:S05]  /*1f590*/  IADD3 R7, R4, R7, RZ ;  /* 0x0000000704077210 */ /* 0x000fca0007ffe0ff */
[----:B------:R-:W-:-:S04]  /*1f5a0*/  IMAD.MOV.U32 R11, RZ, RZ, R7 ;  /* 0x000000ffff0b7224 */ /* 0x000fc800078e0007 */
[----:B------:R-:W2:Y:S08]  /*1f5b0*/  @!P1 LDC.64 R4, c[0x0][0x428] ;  /* 0x00010a00ff049b82 */ /* 0x000eb00000000a00 */
[----:B------:R-:W3:Y:S01]  /*1f5c0*/  @!P1 LDC.64 R8, c[0x0][0x418] ;  /* 0x00010600ff089b82 */ /* 0x000ee20000000a00 */
[----:B-1----:R-:W-:-:S05]  /*1f5d0*/  @P0 IMAD.HI.U32 R2, R7, R2, RZ ;  /* 0x0000000207020227 */ /* 0x002fca00078e00ff */
[----:B0-----:R-:W-:-:S04]  /*1f5e0*/  @P0 SHF.R.U32.HI R11, RZ, R3, R2 ;  /* 0x00000003ff0b0219 */ /* 0x001fc80000011602 */
[--C-:B------:R-:W-:Y:S01]  /*1f5f0*/  @!P1 SHF.R.S32.HI R3, RZ, 0x1f, R11.reuse ;  /* 0x0000001fff039819 */ /* 0x100fe2000001140b */
[----:B------:R-:W-:-:S04]  /*1f600*/  @!P1 IMAD.MOV.U32 R2, RZ, RZ, R11 ;  /* 0x000000ffff029224 */ /* 0x000fc800078e000b */
[----:B--2---:R-:W-:-:S04]  /*1f610*/  @!P1 IMAD.WIDE.U32 R2, R29, R4, R2 ;  /* 0x000000041d029225 */ /* 0x004fc800078e0002 */
[----:B------:R-:W-:Y:S01]  /*1f620*/  @!P1 IMAD R4, R34, R4, RZ ;  /* 0x0000000422049224 */ /* 0x000fe200078e02ff */
[----:B---3--:R-:W-:-:S03]  /*1f630*/  @!P1 LEA R8, P0, R2, R8, 0x2 ;  /* 0x0000000802089211 */ /* 0x008fc600078010ff */
[----:B------:R-:W-:-:S04]  /*1f640*/  @!P1 IMAD R5, R29, R5, R4 ;  /* 0x000000051d059224 */ /* 0x000fc800078e0204 */
[----:B------:R-:W-:Y:S02]  /*1f650*/  @!P1 IMAD.IADD R3, R5, 0x1, R3 ;  /* 0x0000000105039824 */ /* 0x000fe400078e0203 */
[----:B------:R-:W-:-:S03]  /*1f660*/  IMAD.MOV.U32 R5, RZ, RZ, RZ ;  /* 0x000000ffff057224 */ /* 0x000fc600078e00ff */
[----:B------:R-:W-:Y:S01]  /*1f670*/  @!P1 LEA.HI.X R9, R2, R9, R3, 0x2, P0 ;  /* 0x0000000902099211 */ /* 0x000fe200000f1403 */
[----:B------:R-:W-:Y:S01]  /*1f680*/  IMAD.MOV R2, RZ, RZ, -R11 ;  /* 0x000000ffff027224 */ /* 0x000fe200078e0a0b */
[----:B------:R-:W-:-:S03]  /*1f690*/  ISETP.NE.AND P0, PT, R25, 0x2, PT ;  /* 0x000000021900780c */ /* 0x000fc60003f05270 */
[----:B------:R0:W5:Y:S01]  /*1f6a0*/  @!P1 LDG.E R5, desc[UR54][R8.64] ;  /* 0x0000003608059981 */ /* 0x000162000c1e1900 */
[----:B------:R-:W-:Y:S01]  /*1f6b0*/  ISETP.NE.AND P1, PT, R12, 0x3, PT ;  /* 0x000000030c00780c */ /* 0x000fe20003f25270 */
[----:B------:R-:W-:Y:S05]  /*1f6c0*/  YIELD ;  /* 0x0000000000007946 */ /* 0x000fea0003800000 */
[----:B------:R-:W-:Y:S01]  /*1f6d0*/  SEL R3, RZ, 0x1, P0 ;  /* 0x00000001ff037807 */ /* 0x000fe20000000000 */
[----:B------:R-:W-:Y:S01]  /*1f6e0*/  IMAD R6, R6, R2, R7 ;  /* 0x0000000206067224 */ /* 0x000fe200078e0207 */
[----:B------:R-:W-:Y:S02]  /*1f6f0*/  SEL R25, R25, RZ, P0 ;  /* 0x000000ff19197207 */ /* 0x000fe40000000000 */
[----:B------:R-:W-:Y:S01]  /*1f700*/  LOP3.LUT R26, R26, R3, RZ, 0x3c, !PT ;  /* 0x000000031a1a7212 */ /* 0x000fe200078e3cff */
[----:B------:R-:W-:-:S02]  /*1f710*/  IMAD.MOV.U32 R3, RZ, RZ, R10 ;  /* 0x000000ffff037224 */ /* 0x000fc400078e000a */
[----:B------:R-:W-:-:S03]  /*1f720*/  VIADD R10, R10, 0xffffffff ;  /* 0xffffffff0a0a7836 */ /* 0x000fc60000000000 */
[----:B------:R-:W-:Y:S01]  /*1f730*/  ISETP.GT.AND P2, PT, R3, R32, PT ;  /* 0x000000200300720c */ /* 0x000fe20003f44270 */
[----:B0-----:R-:W-:-:S12]  /*1f740*/  @!P1 BRA `(.L_x_3148) ;  /* 0x0000000000049947 */ /* 0x001fd80003800000 */
[----:B------:R-:W-:Y:S01]  /*1f750*/  BPT.TRAP 0x1 ;  /* 0x000000040000795c */ /* 0x000fe20000300000 */
.L_x_3148:
[----:B------:R-:W-:Y:S01]  /*1f760*/  IMAD R4, R25, 0x8, R23 ;  /* 0x0000000819047824 */ /* 0x000fe200078e0217 */
[----:B------:R-:W-:Y:S01]  /*1f770*/  SHF.L.U32 R21, R26, 0x1f, RZ ;  /* 0x0000001f1a157819 */ /* 0x000fe200000006ff */
[----:B------:R-:W-:Y:S01]  /*1f780*/  BSSY B1, `(.L_x_3149) ;  /* 0x0000004000017945 */ /* 0x000fe20003800000 */
[----:B------:R-:W-:Y:S02]  /*1f790*/  SHF.R.S32.HI R17, RZ, 0x1f, R6 ;  /* 0x0000001fff117819 */ /* 0x000fe40000011406 */
[----:B------:R-:W0:Y:S02]  /*1f7a0*/  SYNCS.PHASECHK.TRANS64.TRYWAIT P0, [R4+URZ+0x22840], R21 ;  /* 0x02284015040075a7 */ /* 0x000e24000800017f */
[----:B0-----:R-:W-:Y:S05]  /*1f7b0*/  @!P0 BRA `(.L_x_3150) ;  /* 0x00000054005c8947 */ /* 0x001fea0003800000 */
.L_x_3319:
[----:B------:R-:W-:Y:S05]  /*1f7c0*/  BSYNC B1 ;  /* 0x0000000000017941 */ /* 0x000fea0003800000 */
.L_x_3149:
        /* <DEDUP_REMOVED lines=11> */
[----:B------:R-:W-:-:S04]  /*1f880*/  ULDC.64 UR4, c[0x0][0x308] ;  /* 0x0000c20000047ab9 */ /* 0x000fc80000000a00 */
[----:B------:R-:W-:Y:S01]  /*1f890*/  IADD3 R3, R3, R7, RZ ;  /* 0x0000000703037210 */ /* 0x000fe20007ffe0ff */
[----:B------:R-:W-:-:S04]  /*1f8a0*/  IMAD R7, R28, UR4, RZ ;  /* 0x000000041c077c24 */ /* 0x000fc8000f8e02ff */
[C---:B------:R-:W-:Y:S02]  /*1f8b0*/  IMAD R7, R18.reuse, UR5, R7 ;  /* 0x0000000512077c24 */ /* 0x040fe4000f8e0207 */
[----:B------:R-:W-:Y:S01]  /*1f8c0*/  IMAD.WIDE.U32 R2, R18, UR4, R2 ;  /* 0x0000000412027c25 */ /* 0x000fe2000f8e0002 */
[----:B------:R-:W-:-:S03]  /*1f8d0*/  ULDC.64 UR4, c[0x0][0x2e8] ;  /* 0x0000ba0000047ab9 */ /* 0x000fc60000000a00 */
[----:B------:R-:W-:Y:S01]  /*1f8e0*/  IMAD.IADD R7, R7, 0x1, R3 ;  /* 0x0000000107077824 */ /* 0x000fe200078e0203 */
[----:B------:R-:W-:Y:S01]  /*1f8f0*/  LEA R8, P0, R2, UR4, 0x1 ;  /* 0x0000000402087c11 */ /* 0x000fe2000f8008ff */
[----:B------:R-:W-:-:S03]  /*1f900*/  UMOV UR4, 0xffffffff ;  /* 0xffffffff00047882 */ /* 0x000fc60000000000 */
[----:B------:R-:W-:Y:S01]  /*1f910*/  LEA.HI.X R9, R2, UR5, R7, 0x1, P0 ;  /* 0x0000000502097c11 */ /* 0x000fe200080f0c07 */
[----:B------:R-:W-:Y:S01]  /*1f920*/  IMAD R7, R25, 0x1800, R30 ;  /* 0x0000180019077824 */ /* 0x000fe200078e021e */
[----:B------:R-:W-:Y:S07]  /*1f930*/  BRA.DIV UR4, `(.L_x_3151) ;  /* 0x0000005604107947 */ /* 0x000fee000b800000 */
        /* <DEDUP_REMOVED lines=29> */
.L_x_3333:
        /* <DEDUP_REMOVED lines=8> */
.L_x_3152:
        /* <DEDUP_REMOVED lines=11> */
.L_x_3153:
[----:B------:R2:W-:Y:S01]  /*1fc40*/  SYNCS.ARRIVE.TRANS64.A1T0 RZ, [R4+URZ+0x22830], RZ ;  /* 0x022830ff04ff79a7 */ /* 0x0005e2000810003f */
[----:B------:R-:W-:Y:S05]  /*1fc50*/  @!P3 BRA `(.L_x_3154) ;  /* 0x000000000004b947 */ /* 0x000fea0003800000 */
[----:B------:R-:W-:Y:S01]  /*1fc60*/  BPT.TRAP 0x1 ;  /* 0x000000040000795c */ /* 0x000fe20000300000 */
.L_x_3154:
[----:B------:R-:W3:Y:S01]  /*1fc70*/  SYNCS.PHASECHK.TRANS64.TRYWAIT P0, [R4+URZ+0x22860], R21 ;  /* 0x02286015040075a7 */ /* 0x000ee2000800017f */
[----:B------:R-:W-:Y:S04]  /*1fc80*/  BSSY B1, `(.L_x_3155) ;  /* 0x0000002000017945 */ /* 0x000fe80003800000 */
[----:B---3--:R-:W-:Y:S05]  /*1fc90*/  @!P0 BRA `(.L_x_3156) ;  /* 0x0000005400dc8947 */ /* 0x008fea0003800000 */
.L_x_3334:
[----:B------:R-:W-:Y:S05]  /*1fca0*/  BSYNC B1 ;  /* 0x0000000000017941 */ /* 0x000fea0003800000 */
.L_x_3155:
        /* <DEDUP_REMOVED lines=21> */
[----:B------:R-:W-:Y:S01]  /*1fe00*/  IADD3 R7, R5, R3, RZ ;  /* 0x0000000305077210 */ /* 0x000fe20007ffe0ff */
[----:B------:R-:W-:-:S03]  /*1fe10*/  IMAD R5, R25, 0x6000, R30 ;  /* 0x0000600019057824 */ /* 0x000fc600078e021e */
[----:B------:R-:W-:Y:S01]  /*1fe20*/  LEA.HI.X R7, R2, UR5, R7, 0x1, P0 ;  /* 0x0000000502077c11 */ /* 0x000fe200080f0c07 */
[----:B------:R-:W-:Y:S06]  /*1fe30*/  BRA.DIV UR4, `(.L_x_3157) ;  /* 0x0000005604887947 */ /* 0x000fec000b800000 */
        /* <DEDUP_REMOVED lines=43> */
.L_x_3348:
        /* <DEDUP_REMOVED lines=11> */
.L_x_3158:
        /* <DEDUP_REMOVED lines=11> */
.L_x_3159:
[----:B------:R0:W-:Y:S01]  /*20250*/  SYNCS.ARRIVE.TRANS64.A1T0 RZ, [R4+URZ+0x22850], RZ ;  /* 0x022850ff04ff79a7 */ /* 0x0001e2000810003f */
[----:B------:R-:W-:Y:S05]  /*20260*/  @P2 BRA `(.L_x_3160) ;  /* 0xfffffff000902947 */ /* 0x000fea000383ffff */
.L_x_3147:
[----:B------:R-:W-:Y:S05]  /*20270*/  BSYNC B0 ;  /* 0x0000000000007941 */ /* 0x000fea0003800000 */
.L_x_3146:
[----:B------:R-:W1:Y:S01]  /*20280*/  S2R R2, SR_TID.X ;  /* 0x0000000000027919 */ /* 0x000e620000002100 */
[----:B------:R-:W-:Y:S01]  /*20290*/  VIADD R25, R25, 0x1 ;  /* 0x0000000119197836 */ /* 0x000fe20000000000 */
[----:B------:R-:W-:Y:S04]  /*202a0*/  BSSY B0, `(.L_x_3161) ;  /* 0x0000012000007945 */ /* 0x000fe80003800000 */
[----:B------:R-:W-:-:S04]  /*202b0*/  ISETP.NE.AND P0, PT, R25, 0x2, PT ;  /* 0x000000021900780c */ /* 0x000fc80003f05270 */
[----:B------:R-:W-:Y:S02]  /*202c0*/  SEL R5, RZ, 0x1, P0 ;  /* 0x00000001ff057807 */ /* 0x000fe40000000000 */
        /* <DEDUP_REMOVED lines=15> */
.L_x_3162:
[----:B------:R-:W-:Y:S05]  /*203c0*/  BSYNC B0 ;  /* 0x0000000000007941 */ /* 0x000fea0003800000 */
.L_x_3161:
[----:B------:R-:W-:Y:S02]  /*203d0*/  LOP3.LUT R26, R26, R5, RZ, 0x3c, !PT ;  /* 0x000000051a1a7212 */ /* 0x000fe400078e3cff */
[----:B------:R-:W-:-:S07]  /*203e0*/  SEL R25, R25, RZ, P0 ;  /* 0x000000ff19197207 */ /* 0x000fce0000000000 */
.L_x_3121:
[----:B------:R-:W-:Y:S05]  /*203f0*/  BSYNC B7 ;  /* 0x0000000000077941 */ /* 0x000fea0003800000 */
.L_x_3119:
[----:B------:R-:W-:-:S13]  /*20400*/  LOP3.LUT P0, RZ, R22, 0x80, RZ, 0xc0, !PT ;  /* 0x0000008016ff7812 */ /* 0x000fda000780c0ff */
[----:B------:R-:W-:Y:S05]  /*20410*/  @!P0 BRA `(.L_x_3163) ;  /* 0x0000000000248947 */ /* 0x000fea0003800000 */
[----:B------:R-:W-:Y:S05]  /*20420*/  WARPSYNC.ALL ;  /* 0x0000000000007948 */ /* 0x000fea0003800000 */
[----:B------:R-:W1:Y:S08]  /*20430*/  S2UR UR5, SR_CgaCtaId ;  /* 0x00000000000579c3 */ /* 0x000e700000008800 */
[----:B------:R-:W-:Y:S06]  /*20440*/  BAR.SYNC.DEFER_BLOCKING 0x5, 0x180 ;  /* 0x0146000000007b1d */ /* 0x000fec0000010000 */
[----:B------:R-:W-:-:S02]  /*20450*/  UMOV UR4, 0x400 ;  /* 0x0000040000047882 */ /* 0x000fc40000000000 */
[----:B-1----:R-:W-:-:S06]  /*20460*/  ULEA UR4, UR5, UR4, 0x18 ;  /* 0x0000000405047291 */ /* 0x002fcc000f8ec03f */
[----:B------:R-:W-:-:S05]  /*20470*/  IMAD.U32 R23, RZ, RZ, UR4 ;  /* 0x00000004ff177e24 */ /* 0x000fca000f8e00ff */
[----:B------:R1:W4:Y:S01]  /*20480*/  LDS.128 R16, [R23+0x228d0] ;  /* 0x0228d00017107984 */ /* 0x0003220000000c00 */
[----:B------:R-:W-:Y:S06]  /*20490*/  BAR.ARV 0x4, 0x180 ;  /* 0x0106000000007b1d */ /* 0x000fec0000002000 */
[----:B------:R-:W-:Y:S05]  /*204a0*/  BRA `(.L_x_3164) ;  /* 0x0000000800cc7947 */ /* 0x000fea0003800000 */
.L_x_3163:
        /* <DEDUP_REMOVED lines=8> */
[----:B------:R-:W1:Y:S02]  /*20530*/  @!P1 LDC.64 R2, c[0x0][0xc80] ;  /* 0x00032000ff029b82 */ /* 0x000e640000000a00 */
[----:B-1----:R-:W-:-:S06]  /*20540*/  @!P1 IMAD.WIDE R2, R5, 0x4, R2 ;  /* 0x0000000405029825 */ /* 0x002fcc00078e0202 */
[----:B------:R-:W4:Y:S01]  /*20550*/  @!P1 LDG.E R2, desc[UR54][R2.64] ;  /* 0x0000003602029981 */ /* 0x000f22000c1e1900 */
[----:B------:R-:W-:Y:S02]  /*20560*/  MOV R5, RZ ;  /* 0x000000ff00057202 */ /* 0x000fe40000000f00 */
[C---:B------:R-:W-:Y:S01]  /*20570*/  ISETP.GE.U32.AND P2, PT, R8.reuse, 0x2, PT ;  /* 0x000000020800780c */ /* 0x040fe20003f46070 */
[----:B------:R-:W-:Y:S01]  /*20580*/  SHFL.IDX PT, R0, R16, RZ, 0x1f ;  /* 0x00001fff10007589 */ /* 0x000fe200000e0000 */
[C---:B------:R-:W-:Y:S02]  /*20590*/  ISETP.GE.U32.AND P3, PT, R8.reuse, 0x4, PT ;  /* 0x000000040800780c */ /* 0x040fe40003f66070 */
[C---:B------:R-:W-:Y:S01]  /*205a0*/  ISETP.GE.U32.AND P4, PT, R8.reuse, 0x8, PT ;  /* 0x000000080800780c */ /* 0x040fe20003f86070 */
[----:B0-23--:R-:W-:Y:S01]  /*205b0*/  SHFL.IDX PT, R4, R16, 0x1, 0x1f ;  /* 0x00201f0010047f89 */ /* 0x00dfe200000e0000 */
[C---:B------:R-:W-:Y:S01]  /*205c0*/  ISETP.GE.U32.AND P5, PT, R8.reuse, 0x10, PT ;  /* 0x000000100800780c */ /* 0x040fe20003fa6070 */
        /* <DEDUP_REMOVED lines=18> */
.L_x_3358:
[----:B------:R-:W-:Y:S02]  /*206f0*/  ULDC UR4, c[0x0][0xc38] ;  /* 0x00030e0000047ab9 */ /* 0x000fe40000000800 */
[----:B------:R-:W-:-:S04]  /*20700*/  IMAD.U32 R7, RZ, RZ, UR4 ;  /* 0x00000004ff077e24 */ /* 0x000fc8000f8e00ff */
[----:B-1----:R-:W-:-:S04]  /*20710*/  IMAD R14, R14, R7, RZ ;  /* 0x000000070e0e7224 */ /* 0x002fc800078e02ff */
[----:B------:R-:W-:-:S05]  /*20720*/  IMAD.IADD R9, R4, 0x1, R14 ;  /* 0x0000000104097824 */ /* 0x000fca00078e020e */
[----:B------:R-:W-:-:S13]  /*20730*/  ISETP.GT.AND P6, PT, R9, R0, PT ;  /* 0x000000000900720c */ /* 0x000fda0003fc4270 */
[----:B------:R-:W-:Y:S05]  /*20740*/  @P6 BRA `(.L_x_3166) ;  /* 0x00000000009c6947 */ /* 0x000fea0003800000 */
.L_x_3171:
[----:B0-----:R-:W0:Y:S01]  /*20750*/  LDC R2, c[0x0][0xc3c] ;  /* 0x00030f00ff027b82 */ /* 0x001e220000000800 */
[----:B------:R-:W-:-:S05]  /*20760*/  VIADD R19, R19, 0x1f ;  /* 0x0000001f13137836 */ /* 0x000fca0000000000 */
        /* <DEDUP_REMOVED lines=12> */
.L_x_3169:
[----:B------:R-:W-:Y:S05]  /*20830*/  BSYNC B0 ;  /* 0x0000000000007941 */ /* 0x000fea0003800000 */
.L_x_3168:
[----:B------:R-:W-:-:S03]  /*20840*/  UMOV UR4, 0xffffffff ;  /* 0xffffffff00047882 */ /* 0x000fc60000000000 */
[----:B------:R-:W-:Y:S05]  /*20850*/  BRA.DIV UR4, `(.L_x_3170) ;  /* 0x0000005604ec7947 */ /* 0x000fea000b800000 */
[----:B-----5:R-:W1:Y:S02]  /*20860*/  SHFL.UP PT, R14, R5, 0x1, RZ ;  /* 0x04200000050e7989 */ /* 0x020e6400000e00ff */
[----:B-1----:R-:W-:-:S04]  /*20870*/  SEL R14, R14, RZ, P1 ;  /* 0x000000ff0e0e7207 */ /* 0x002fc80000800000 */
        /* <DEDUP_REMOVED lines=14> */
.L_x_3366:
[----:B------:R-:W-:Y:S02]  /*20960*/  ULDC UR4, c[0x0][0xc38] ;  /* 0x00030e0000047ab9 */ /* 0x000fe40000000800 */
[----:B------:R-:W-:-:S04]  /*20970*/  IMAD.U32 R7, RZ, RZ, UR4 ;  /* 0x00000004ff077e24 */ /* 0x000fc8000f8e00ff */
[----:B-1----:R-:W-:-:S04]  /*20980*/  IMAD R14, R14, R7, RZ ;  /* 0x000000070e0e7224 */ /* 0x002fc800078e02ff */
[----:B------:R-:W-:-:S05]  /*20990*/  IMAD.IADD R9, R14, 0x1, R9 ;  /* 0x000000010e097824 */ /* 0x000fca00078e0209 */
[----:B------:R-:W-:-:S13]  /*209a0*/  ISETP.GT.AND P6, PT, R9, R0, PT ;  /* 0x000000000900720c */ /* 0x000fda0003fc4270 */
[----:B------:R-:W-:Y:S05]  /*209b0*/  @!P6 BRA `(.L_x_3171) ;  /* 0xfffffffc0064e947 */ /* 0x000fea000383ffff */
.L_x_3166:
        /* <DEDUP_REMOVED lines=8> */
.L_x_3370:
[----:B------:R-:W-:Y:S01]  /*20a40*/  ISETP.NE.AND P0, PT, R3, RZ, PT ;  /* 0x000000ff0300720c */ /* 0x000fe20003f05270 */
[----:B------:R-:W-:-:S12]  /*20a50*/  IMAD.MOV.U32 R14, RZ, RZ, RZ ;  /* 0x000000ffff0e7224 */ /* 0x000fd800078e00ff */
[----:B------:R-:W-:Y:S05]  /*20a60*/  @!P0 BRA `(.L_x_3173) ;  /* 0x0000000000108947 */ /* 0x000fea0003800000 */
[----:B------:R-:W-:Y:S01]  /*20a70*/  UMOV UR4, 0xffffffff ;  /* 0xffffffff00047882 */ /* 0x000fe20000000000 */
[----:B------:R-:W-:Y:S02]  /*20a80*/  VIADD R12, R4, 0xffffffff ;  /* 0xffffffff040c7836 */ /* 0x000fe40000000000 */
[----:B------:R-:W-:Y:S05]  /*20a90*/  BRA.DIV UR4, `(.L_x_3174) ;  /* 0x0000005a04607947 */ /* 0x000fea000b800000 */
[----:B------:R3:W4:Y:S02]  /*20aa0*/  SHFL.IDX PT, R14, R2, R12, 0x1f ;  /* 0x00001f0c020e7589 */ /* 0x00072400000e0000 */
.L_x_3173:
[----:B0--3--:R-:W0:Y:S01]  /*20ab0*/  LDC.64 R2, c[0x0][0xc90] ;  /* 0x00032400ff027b82 */ /* 0x009e220000000a00 */
[----:B------:R-:W-:-:S04]  /*20ac0*/  IMAD.IADD R19, R4, 0x1, R19 ;  /* 0x0000000104137824 */ /* 0x000fc800078e0213 */
[----:B0-----:R-:W-:-:S05]  /*20ad0*/  IMAD.WIDE R2, R19, 0x4, R2 ;  /* 0x0000000413027825 */ /* 0x001fca00078e0202 */
[----:B------:R0:W1:Y:S01]  /*20ae0*/  LDG.E R6, desc[UR54][R2.64] ;  /* 0x0000003602067981 */ /* 0x000062000c1e1900 */
[----:B----4-:R-:W-:Y:S02]  /*20af0*/  IMAD R16, R14, R7, R16 ;  /* 0x000000070e107224 */ /* 0x010fe400078e0210 */
[----:B0-----:R-:W-:Y:S02]  /*20b00*/  IMAD.MOV.U32 R2, RZ, RZ, RZ ;  /* 0x000000ffff027224 */ /* 0x001fe400078e00ff */
[----:B-12---:R-:W-:-:S05]  /*20b10*/  IMAD R4, R5, R6, RZ ;  /* 0x0000000605047224 */ /* 0x006fca00078e02ff */
[----:B------:R-:W-:-:S04]  /*20b20*/  IABS R8, R4 ;  /* 0x0000000400087213 */ /* 0x000fc80000000000 */
[----:B------:R-:W0:Y:S08]  /*20b30*/  I2F.RP R10, R8 ;  /* 0x00000008000a7306 */ /* 0x000e300000209400 */
[----:B0-----:R-:W0:Y:S02]  /*20b40*/  MUFU.RCP R10, R10 ;  /* 0x0000000a000a7308 */ /* 0x001e240000001000 */
[----:B0-----:R-:W-:-:S06]  /*20b50*/  IADD3 R11, R10, 0xffffffe, RZ ;  /* 0x0ffffffe0a0b7810 */ /* 0x001fcc0007ffe0ff */
        /* <DEDUP_REMOVED lines=20> */
[----:B------:R-:W-:Y:S01]  /*20ca0*/  IMAD R0, R6, R2, RZ ;  /* 0x0000000206007224 */ /* 0x000fe200078e02ff */
[----:B------:R-:W-:-:S03]  /*20cb0*/  IADD3 R2, -R2, RZ, RZ ;  /* 0x000000ff02027210 */ /* 0x000fc60007ffe1ff */
        /* <DEDUP_REMOVED lines=33> */
.L_x_3167:
[----:B------:R-:W-:Y:S01]  /*20ed0*/  UMOV UR4, URZ ;  /* 0x0000003f00047c82 */ /* 0x000fe20008000000 */
[----:B------:R-:W-:Y:S01]  /*20ee0*/  UMOV UR5, URZ ;  /* 0x0000003f00057c82 */ /* 0x000fe20008000000 */
[----:B------:R-:W-:Y:S01]  /*20ef0*/  ULDC UR6, c[0x0][0xc3c] ;  /* 0x00030f0000067ab9 */ /* 0x000fe20000000800 */
[----:B------:R-:W-:Y:S01]  /*20f00*/  MOV R16, R0 ;  /* 0x0000000000107202 */ /* 0x000fe20000000f00 */
[----:B------:R-:W-:Y:S02]  /*20f10*/  IMAD.U32 R17, RZ, RZ, UR4 ;  /* 0x00000004ff117e24 */ /* 0x000fe4000f8e00ff */
[----:B------:R-:W-:Y:S02]  /*20f20*/  IMAD.U32 R18, RZ, RZ, UR5 ;  /* 0x00000005ff127e24 */ /* 0x000fe4000f8e00ff */
[----:B------:R-:W-:-:S07]  /*20f30*/  IMAD.U32 R19, RZ, RZ, UR6 ;  /* 0x00000006ff137e24 */ /* 0x000fce000f8e00ff */
.L_x_3175:
        /* <DEDUP_REMOVED lines=10> */
.L_x_3164:
[----:B------:R-:W-:Y:S02]  /*20fe0*/  ULDC UR4, c[0x0][0xc3c] ;  /* 0x00030f0000047ab9 */ /* 0x000fe40000000800 */
[----:B----4-:R-:W-:-:S13]  /*20ff0*/  ISETP.GE.AND P0, PT, R19, UR4, PT ;  /* 0x0000000413007c0c */ /* 0x010fda000bf06270 */
[----:B------:R-:W-:Y:S05]  /*21000*/  @!P0 BRA `(.L_x_3176) ;  /* 0xffffff9c007c8947 */ /* 0x000fea000383ffff */
[----:B------:R-:W-:Y:S05]  /*21010*/  BSYNC B8 ;  /* 0x0000000000087941 */ /* 0x000fea0003800000 */
.L_x_3061:
[----:B------:R-:W4:Y:S01]  /*21020*/  LDL.LU R0, [R1+0x24] ;  /* 0x0000240001007983 */ /* 0x000f220000300800 */
[----:B------:R-:W-:Y:S01]  /*21030*/  BSSY B0, `(.L_x_3177) ;  /* 0x000000b000007945 */ /* 0x000fe20003800000 */
[----:B------:R-:W2:Y:S01]  /*21040*/  S2R R5, SR_CgaCtaId ;  /* 0x0000000000057919 */ /* 0x000ea20000008800 */
[----:B----4-:R-:W-:-:S05]  /*21050*/  VIADD R0, R0, 0x1 ;  /* 0x0000000100007836 */ /* 0x010fca0000000000 */
[----:B0-----:R-:W-:-:S04]  /*21060*/  LEA.HI R2, R0, R0, RZ, 0x1 ;  /* 0x0000000000027211 */ /* 0x001fc800078f08ff */
[----:B------:R-:W-:Y:S02]  /*21070*/  LOP3.LUT R3, R2, 0xfffffffe, RZ, 0xc0, !PT ;  /* 0xfffffffe02037812 */ /* 0x000fe400078ec0ff */
[----:B------:R-:W-:-:S03]  /*21080*/  MOV R2, 0x400 ;  /* 0x0000040000027802 */ /* 0x000fc60000000f00 */
[----:B------:R-:W-:Y:S01]  /*21090*/  IMAD.IADD R0, R0, 0x1, -R3 ;  /* 0x0000000100007824 */ /* 0x000fe200078e0a03 */
[----:B--23--:R-:W-:-:S04]  /*210a0*/  LEA R4, R5, R2, 0x18 ;  /* 0x0000000205047211 */ /* 0x00cfc800078ec0ff */
[----:B------:R-:W-:-:S04]  /*210b0*/  SHF.L.U32 R0, R0, 0x1f, RZ ;  /* 0x0000001f00007819 */ /* 0x000fc800000006ff */
[----:B------:R-:W0:Y:S02]  /*210c0*/  SYNCS.PHASECHK.TRANS64.TRYWAIT P0, [R4+URZ+0x22820], R0 ;  /* 0x02282000040075a7 */ /* 0x000e24000800017f */
[----:B0-----:R-:W-:Y:S05]  /*210d0*/  @!P0 BRA `(.L_x_3178) ;  /* 0x0000005000f48947 */ /* 0x001fea0003800000 */
.L_x_3373:
[----:B------:R-:W-:Y:S05]  /*210e0*/  BSYNC B0 ;  /* 0x0000000000007941 */ /* 0x000fea0003800000 */
.L_x_3177:
[----:B------:R-:W-:-:S03]  /*210f0*/  UMOV UR4, 0xffffffff ;  /* 0xffffffff00047882 */ /* 0x000fc60000000000 */
[----:B------:R-:W-:Y:S05]  /*21100*/  BRA.DIV UR4, `(.L_x_3179) ;  /* 0x0000005204fc7947 */ /* 0x000fea000b800000 */
[----:B0-----:R-:W0:Y:S02]  /*21110*/  S2R R0, SR_TID.X ;  /* 0x0000000000007919 */ /* 0x001e240000002100 */
[----:B0-----:R-:W-:-:S04]  /*21120*/  SHF.R.U32.HI R0, RZ, 0x5, R0 ;  /* 0x00000005ff007819 */ /* 0x001fc80000011600 */
[----:B------:R-:W-:-:S05]  /*21130*/  LOP3.LUT R0, R0, 0x3, RZ, 0xc0, !PT ;  /* 0x0000000300007812 */ /* 0x000fca00078ec0ff */
[----:B------:R0:W2:Y:S02]  /*21140*/  SHFL.IDX PT, R14, R0, RZ, 0x1f ;  /* 0x00001fff000e7589 */ /* 0x0000a400000e0000 */
.L_x_3376:
[----:B--2---:R-:W-:-:S13]  /*21150*/  ISETP.NE.AND P0, PT, R14, RZ, PT ;  /* 0x000000ff0e00720c */ /* 0x004fda0003f05270 */
[----:B------:R-:W-:Y:S05]  /*21160*/  @P0 BRA `(.L_x_2831) ;  /* 0x0000000000880947 */ /* 0x000fea0003800000 */
[----:B------:R-:W-:-:S03]  /*21170*/  UMOV UR4, 0xffffffff ;  /* 0xffffffff00047882 */ /* 0x000fc60000000000 */
[----:B------:R-:W-:Y:S05]  /*21180*/  BRA.DIV UR4, `(.L_x_3180) ;  /* 0x0000005604107947 */ /* 0x000fea000b800000 */
[----:B------:R-:W-:-:S13]  /*21190*/  ELECT P6, URZ, PT ;  /* 0x00000000003f782f */ /* 0x000fda00038c0000 */
.L_x_3379:
[----:B------:R-:W-:Y:S05]  /*211a0*/  @!P6 BRA `(.L_x_2831) ;  /* 0x000000000078e947 */ /* 0x000fea0003800000 */
[----:B------:R-:W-:-:S06]  /*211b0*/  ULOP3.LUT UR4, UR36, 0x2, URZ, 0xfc, !UPT ;  /* 0x0000000224047892 */ /* 0x000fcc000f8efc3f */
[----:B0-----:R-:W-:-:S05]  /*211c0*/  IMAD.U32 R0, RZ, RZ, UR4 ;  /* 0x00000004ff007e24 */ /* 0x001fca000f8e00ff */
[----:B------:R-:W-:-:S13]  /*211d0*/  ISETP.NE.AND P0, PT, R0, 0x3, PT ;  /* 0x000000030000780c */ /* 0x000fda0003f05270 */
[----:B------:R-:W-:Y:S05]  /*211e0*/  @!P0 BRA `(.L_x_3181) ;  /* 0x0000000000048947 */ /* 0x000fea0003800000 */
[----:B------:R-:W-:Y:S01]  /*211f0*/  BPT.TRAP 0x1 ;  /* 0x000000040000795c */ /* 0x000fe20000300000 */
.L_x_3181:
[C---:B------:R-:W-:Y:S01]  /*21200*/  IMAD R5, R25.reuse, 0x8, R4 ;  /* 0x0000000819057824 */ /* 0x040fe200078e0204 */
[----:B------:R-:W-:Y:S01]  /*21210*/  SHF.L.U32 R0, R26, 0x1f, RZ ;  /* 0x0000001f1a007819 */ /* 0x000fe200000006ff */
[----:B------:R-:W-:-:S03]  /*21220*/  VIADD R25, R25, 0x1 ;  /* 0x0000000119197836 */ /* 0x000fc60000000000 */
[----:B------:R-:W0:Y:S02]  /*21230*/  SYNCS.PHASECHK.TRANS64.TRYWAIT P1, [R5+URZ+0x22840], R0 ;  /* 0x02284000050075a7 */ /* 0x000e24000802017f */
[----:B------:R-:W-:-:S04]  /*21240*/  ISETP.NE.AND P2, PT, R25, 0x2, PT ;  /* 0x000000021900780c */ /* 0x000fc80003f45270 */
[----:B------:R-:W-:Y:S01]  /*21250*/  SEL R3, RZ, 0x1, P2 ;  /* 0x00000001ff037807 */ /* 0x000fe20001000000 */
[----:B0-----:R-:W-:Y:S08]  /*21260*/  @!P1 BRA `(.L_x_3182) ;  /* 0x0000005000f89947 */ /* 0x001ff00003800000 */
.L_x_3380:
[----:B------:R-:W-:Y:S02]  /*21270*/  SEL R25, R25, RZ, P2 ;  /* 0x000000ff19197207 */ /* 0x000fe40001000000 */
[----:B------:R-:W-:Y:S01]  /*21280*/  LOP3.LUT R2, R26, R3, RZ, 0x3c, !PT ;  /* 0x000000031a027212 */ /* 0x000fe200078e3cff */
[----:B------:R-:W-:Y:S06]  /*21290*/  @!P0 BRA `(.L_x_3183) ;  /* 0x0000000000048947 */ /* 0x000fec0003800000 */
[----:B------:R-:W-:Y:S01]  /*212a0*/  BPT.TRAP 0x1 ;  /* 0x000000040000795c */ /* 0x000fe20000300000 */
.L_x_3183:
[----:B------:R-:W-:Y:S01]  /*212b0*/  IMAD R25, R25, 0x8, R4 ;  /* 0x0000000819197824 */ /* 0x000fe200078e0204 */
[----:B------:R-:W-:-:S04]  /*212c0*/  SHF.L.U32 R2, R2, 0x1f, RZ ;  /* 0x0000001f02027819 */ /* 0x000fc800000006ff */
[----:B------:R-:W2:Y:S02]  /*212d0*/  SYNCS.PHASECHK.TRANS64.TRYWAIT P1, [R25+URZ+0x22840], R2 ;  /* 0x02284002190075a7 */ /* 0x000ea4000802017f */
[----:B--2---:R-:W-:Y:S05]  /*212e0*/  @!P1 BRA `(.L_x_3184) ;  /* 0x0000005000ec9947 */ /* 0x004fea0003800000 */
.L_x_3381:
[----:B------:R-:W-:Y:S05]  /*212f0*/  @!P0 BRA `(.L_x_3185) ;  /* 0x0000000000048947 */ /* 0x000fea0003800000 */
[----:B------:R-:W-:Y:S01]  /*21300*/  BPT.TRAP 0x1 ;  /* 0x000000040000795c */ /* 0x000fe20000300000 */
.L_x_3185:
[----:B------:R-:W3:Y:S02]  /*21310*/  SYNCS.PHASECHK.TRANS64.TRYWAIT P1, [R5+URZ+0x22860], R0 ;  /* 0x02286000050075a7 */ /* 0x000ee4000802017f */
[----:B---3--:R-:W-:Y:S05]  /*21320*/  @!P1 BRA `(.L_x_3186) ;  /* 0x0000005000f09947 */ /* 0x008fea0003800000 */
.L_x_3382:
[----:B------:R-:W-:Y:S05]  /*21330*/  @!P0 BRA `(.L_x_3187) ;  /* 0x0000000000048947 */ /* 0x000fea0003800000 */
[----:B------:R-:W-:Y:S01]  /*21340*/  BPT.TRAP 0x1 ;  /* 0x000000040000795c */ /* 0x000fe20000300000 */
.L_x_3187:
[----:B----4-:R4:W0:Y:S02]  /*21350*/  SYNCS.PHASECHK.TRANS64.TRYWAIT P0, [R25+URZ+0x22860], R2 ;  /* 0x02286002190075a7 */ /* 0x010824000800017f */
[----:B0-----:R-:W-:Y:S05]  /*21360*/  @!P0 NANOSLEEP.SYNCS 0x989680 ;  /* 0x009896800000895d */ /* 0x001fea0003900000 */
[----:B------:R-:W0:Y:S02]  /*21370*/  @!P0 SYNCS.PHASECHK.TRANS64 P0, [R25+URZ+0x22860], R2 ;  /* 0x02286002190085a7 */ /* 0x000e24000800007f */
[----:B0-----:R-:W-:Y:S05]  /*21380*/  @!P0 BRA `(.L_x_3187) ;  /* 0xfffffffc00f08947 */ /* 0x001fea000383ffff */
.L_x_2831:
[----:B------:R-:W-:Y:S05]  /*21390*/  BSYNC B9 ;  /* 0x0000000000097941 */ /* 0x000fea0003800000 */
.L_x_2828:
[----:B------:R-:W-:Y:S05]  /*213a0*/  EXIT ;  /* 0x000000000000794d */ /* 0x000fea0003800000 */
.L_x_2857:
[----:B0-----:R0:W1:Y:S02]  /*213b0*/  SYNCS.PHASECHK.TRANS64.TRYWAIT P4, [R89+URZ+0x22890], R102 ;  /* 0x02289066590075a7 */ /* 0x001064000808017f */
[----:B-1----:R-:W-:Y:S05]  /*213c0*/  @!P4 NANOSLEEP.SYNCS 0x989680 ;  /* 0x009896800000c95d */ /* 0x002fea0003900000 */
[----:B------:R-:W1:Y:S02]  /*213d0*/  @!P4 SYNCS.PHASECHK.TRANS64 P4, [R89+URZ+0x22890], R102 ;  /* 0x022890665900c5a7 */ /* 0x000e64000808007f */
[----:B-1----:R-:W-:Y:S05]  /*213e0*/  @!P4 BRA `(.L_x_2857) ;  /* 0xfffffffc00f0c947 */ /* 0x002fea000383ffff */
[----:B------:R-:W-:Y:S05]  /*213f0*/  BRA `(.L_x_3188) ;  /* 0xfffffe1800d47947 */ /* 0x000fea000383ffff */
.L_x_2858:
[----:B------:R-:W-:Y:S01]  /*21400*/  BSSY B1, `(.L_x_3189) ;  /* 0x0000008000017945 */ /* 0x000fe20003800000 */
[----:B------:R-:W-:Y:S01]  /*21410*/  IMAD.MOV.U32 R13, RZ, RZ, R94 ;  /* 0x000000ffff0d7224 */ /* 0x000fe200078e005e */
[----:B------:R-:W-:Y:S01]  /*21420*/  MOV R12, RZ ;  /* 0x000000ff000c7202 */ /* 0x000fe20000000f00 */
[----:B------:R-:W-:Y:S02]  /*21430*/  IMAD.MOV.U32 R11, RZ, RZ, 0x1c1f ;  /* 0x00001c1fff0b7424 */ /* 0x000fe400078e00ff */
[----:B------:R-:W-:-:S07]  /*21440*/  IMAD.MOV.U32 R15, RZ, RZ, -0x1 ;  /* 0xffffffffff0f7424 */ /* 0x000fce00078e00ff */
[----:B0-----:R-:W-:Y:S05]  /*21450*/  WARPSYNC.COLLECTIVE R15, `(.L_x_3190) ;  /* 0x000000000f087348 */ /* 0x001fea0003c00000 */
[----:B------:R1:W2:Y:S02]  /*21460*/  SHFL.IDX P6, R14, R13, R12, R11 ;  /* 0x0000000c0d0e7389 */ /* 0x0002a400000c000b */
[----:B012---:R-:W-:Y:S01]  /*21470*/  ENDCOLLECTIVE ;  /* 0x000000000000791b */ /* 0x007fe20003800000 */
.L_x_3190:
[----:B------:R-:W-:Y:S05]  /*21480*/  BSYNC B1 ;  /* 0x0000000000017941 */ /* 0x000fea0003800000 */
.L_x_3189:
[----:B------:R-:W-:Y:S02]  /*21490*/  IMAD.MOV.U32 R13, RZ, RZ, R93 ;  /* 0x000000ffff0d7224 */ /* 0x000fe400078e005d */
[----:B------:R-:W-:Y:S02]  /*214a0*/  IMAD.MOV.U32 R12, RZ, RZ, RZ ;  /* 0x000000ffff0c7224 */ /* 0x000fe400078e00ff */
[----:B------:R-:W-:Y:S02]  /*214b0*/  IMAD.MOV.U32 R11, RZ, RZ, 0x1c1f ;  /* 0x00001c1fff0b7424 */ /* 0x000fe400078e00ff */
[----:B------:R-:W-:Y:S02]  /*214c0*/  IMAD.MOV.U32 R15, RZ, RZ, -0x1 ;  /* 0xffffffffff0f7424 */ /* 0x000fe400078e00ff */
[----:B------:R-:W-:-:S07]  /*214d0*/  IMAD.MOV.U32 R33, RZ, RZ, R14 ;  /* 0x000000ffff217224 */ /* 0x000fce00078e000e */
[----:B------:R-:W-:Y:S05]  /*214e0*/  WARPSYNC.COLLECTIVE R15, `(.L_x_3191) ;  /* 0x000000000f087348 */ /* 0x000fea0003c00000 */
[----:B------:R0:W1:Y:S02]  /*214f0*/  SHFL.IDX P6, R14, R13, R12, R11 ;  /* 0x0000000c0d0e7389 */ /* 0x00006400000c000b */
[----:B01----:R-:W-:Y:S01]  /*21500*/  ENDCOLLECTIVE ;  /* 0x000000000000791b */ /* 0x003fe20003800000 */
.L_x_3191:
[----:B------:R-:W-:Y:S01]  /*21510*/  IMAD.MOV.U32 R35, RZ, RZ, R14 ;  /* 0x000000ffff237224 */ /* 0x000fe200078e000e */
[----:B------:R-:W-:Y:S06]  /*21520*/  BRA `(.L_x_3192) ;  /* 0xfffffe18009c7947 */ /* 0x000fec000383ffff */
.L_x_2867:
[----:B------:R-:W-:Y:S01]  /*21530*/  BSSY B1, `(.L_x_3193) ;  /* 0x0000008000017945 */ /* 0x000fe20003800000 */
[----:B0---4-:R-:W-:Y:S01]  /*21540*/  IMAD.MOV.U32 R13, RZ, RZ, R94 ;  /* 0x000000ffff0d7224 */ /* 0x011fe200078e005e */
[----:B------:R-:W-:Y:S01]  /*21550*/  MOV R11, 0x1c1f ;  /* 0x00001c1f000b7802 */ /* 0x000fe20000000f00 */
[----:B------:R-:W-:Y:S02]  /*21560*/  IMAD.MOV.U32 R12, RZ, RZ, 0x1 ;  /* 0x00000001ff0c7424 */ /* 0x000fe400078e00ff */
[----:B------:R-:W-:-:S07]  /*21570*/  IMAD.MOV.U32 R15, RZ, RZ, -0x1 ;  /* 0xffffffffff0f7424 */ /* 0x000fce00078e00ff */
[----:B-123--:R-:W-:Y:S05]  /*21580*/  WARPSYNC.COLLECTIVE R15, `(.L_x_3194) ;  /* 0x000000000f087348 */ /* 0x00efea0003c00000 */
[----:B------:R0:W4:Y:S02]  /*21590*/  SHFL.IDX P6, R14, R13, R12, R11 ;  /* 0x0000000c0d0e7389 */ /* 0x00012400000c000b */
[----:B01234-:R-:W-:Y:S01]  /*215a0*/  ENDCOLLECTIVE ;  /* 0x000000000000791b */ /* 0x01ffe20003800000 */
.L_x_3194:
[----:B------:R-:W-:Y:S05]  /*215b0*/  BSYNC B1 ;  /* 0x0000000000017941 */ /* 0x000fea0003800000 */
.L_x_3193:
        /* <DEDUP_REMOVED lines=8> */
.L_x_3195:
[----:B------:R-:W-:Y:S01]  /*21640*/  IMAD.MOV.U32 R93, RZ, RZ, R14 ;  /* 0x000000ffff5d7224 */ /* 0x000fe200078e000e */
[----:B------:R-:W-:Y:S06]  /*21650*/  BRA `(.L_x_3196) ;  /* 0xfffffe2000007947 */ /* 0x000fec000383ffff */
.L_x_2877:
[----:B-1----:R1:W2:Y:S02]  /*21660*/  SYNCS.PHASECHK.TRANS64.TRYWAIT P3, [R89+URZ+0x22890], R102 ;  /* 0x02289066590075a7 */ /* 0x0022a4000806017f */
[----:B--2---:R-:W-:Y:S05]  /*21670*/  @!P3 NANOSLEEP.SYNCS 0x989680 ;  /* 0x009896800000b95d */ /* 0x004fea0003900000 */
[----:B------:R-:W2:Y:S02]  /*21680*/  @!P3 SYNCS.PHASECHK.TRANS64 P3, [R89+URZ+0x22890], R102 ;  /* 0x022890665900b5a7 */ /* 0x000ea4000806007f */
[----:B--2---:R-:W-:Y:S05]  /*21690*/  @!P3 BRA `(.L_x_2877) ;  /* 0xfffffffc00f0b947 */ /* 0x004fea000383ffff */
[----:B------:R-:W-:Y:S05]  /*216a0*/  BRA `(.L_x_3197) ;  /* 0xfffffe2800b87947 */ /* 0x000fea000383ffff */
.L_x_2878:
[----:B------:R-:W-:Y:S01]  /*216b0*/  BSSY B1, `(.L_x_3198) ;  /* 0x0000008000017945 */ /* 0x000fe20003800000 */
[----:B------:R-:W-:Y:S01]  /*216c0*/  IMAD.MOV.U32 R13, RZ, RZ, R94 ;  /* 0x000000ffff0d7224 */ /* 0x000fe200078e005e */
[----:B------:R-:W-:Y:S01]  /*216d0*/  MOV R15, 0xffffffff ;  /* 0xffffffff000f7802 */ /* 0x000fe20000000f00 */
[----:B------:R-:W-:Y:S02]  /*216e0*/  IMAD.MOV.U32 R12, RZ, RZ, RZ ;  /* 0x000000ffff0c7224 */ /* 0x000fe400078e00ff */
[----:B------:R-:W-:-:S07]  /*216f0*/  IMAD.MOV.U32 R11, RZ, RZ, 0x1c1f ;  /* 0x00001c1fff0b7424 */ /* 0x000fce00078e00ff */
[----:B-1----:R-:W-:Y:S05]  /*21700*/  WARPSYNC.COLLECTIVE R15, `(.L_x_3199) ;  /* 0x000000000f087348 */ /* 0x002fea0003c00000 */
[----:B------:R0:W2:Y:S02]  /*21710*/  SHFL.IDX P6, R14, R13, R12, R11 ;  /* 0x0000000c0d0e7389 */ /* 0x0000a400000c000b */
[----:B012---:R-:W-:Y:S01]  /*21720*/  ENDCOLLECTIVE ;  /* 0x000000000000791b */ /* 0x007fe20003800000 */
.L_x_3199:
[----:B------:R-:W-:Y:S05]  /*21730*/  BSYNC B1 ;  /* 0x0000000000017941 */ /* 0x000fea0003800000 */
.L_x_3198:
        /* <DEDUP_REMOVED lines=8> */
.L_x_3200:
[----:B------:R-:W-:Y:S05]  /*217c0*/  BRA `(.L_x_3201) ;  /* 0xfffffe2800887947 */ /* 0x000fea000383ffff */
.L_x_2883:
[----:B------:R-:W-:Y:S01]  /*217d0*/  BSSY B1, `(.L_x_3202) ;  /* 0x0000008000017945 */ /* 0x000fe20003800000 */
[----:B----4-:R-:W-:Y:S02]  /*217e0*/  IMAD.MOV.U32 R13, RZ, RZ, R94 ;  /* 0x000000ffff0d7224 */ /* 0x010fe400078e005e */
[----:B------:R-:W-:Y:S02]  /*217f0*/  IMAD.MOV.U32 R12, RZ, RZ, 0x1 ;  /* 0x00000001ff0c7424 */ /* 0x000fe400078e00ff */
[----:B------:R-:W-:Y:S02]  /*21800*/  IMAD.MOV.U32 R11, RZ, RZ, 0x1c1f ;  /* 0x00001c1fff0b7424 */ /* 0x000fe400078e00ff */
[----:B------:R-:W-:-:S07]  /*21810*/  IMAD.MOV.U32 R15, RZ, RZ, -0x1 ;  /* 0xffffffffff0f7424 */ /* 0x000fce00078e00ff */
[----:B0123--:R-:W-:Y:S05]  /*21820*/  WARPSYNC.COLLECTIVE R15, `(.L_x_3203) ;  /* 0x000000000f087348 */ /* 0x00ffea0003c00000 */
[----:B---3--:R3:W4:Y:S02]  /*21830*/  SHFL.IDX P6, R14, R13, R12, R11 ;  /* 0x0000000c0d0e7389 */ /* 0x00872400000c000b */
[----:B01234-:R-:W-:Y:S01]  /*21840*/  ENDCOLLECTIVE ;  /* 0x000000000000791b */ /* 0x01ffe20003800000 */
.L_x_3203:
[----:B------:R-:W-:Y:S05]  /*21850*/  BSYNC B1 ;  /* 0x0000000000017941 */ /* 0x000fea0003800000 */
.L_x_3202:
        /* <DEDUP_REMOVED lines=8> */
.L_x_3204:
[----:B------:R-:W-:Y:S01]  /*218e0*/  IMAD.MOV.U32 R36, RZ, RZ, R14 ;  /* 0x000000ffff247224 */ /* 0x000fe200078e000e */
[----:B------:R-:W-:Y:S06]  /*218f0*/  BRA `(.L_x_3205) ;  /* 0xfffffe30001c7947 */ /* 0x000fec000383ffff */
.L_x_2888:
[----:B0-----:R0:W1:Y:S02]  /*21900*/  SYNCS.PHASECHK.TRANS64.TRYWAIT P1, [R89+URZ+0x22890], R102 ;  /* 0x02289066590075a7 */ /* 0x001064000802017f */
[----:B-1----:R-:W-:Y:S05]  /*21910*/  @!P1 NANOSLEEP.SYNCS 0x989680 ;  /* 0x009896800000995d */ /* 0x002fea0003900000 */
[----:B------:R-:W1:Y:S02]  /*21920*/  @!P1 SYNCS.PHASECHK.TRANS64 P1, [R89+URZ+0x22890], R102 ;  /* 0x02289066590095a7 */ /* 0x000e64000802007f */
[----:B-1----:R-:W-:Y:S05]  /*21930*/  @!P1 BRA `(.L_x_2888) ;  /* 0xfffffffc00f09947 */ /* 0x002fea000383ffff */
[----:B------:R-:W-:Y:S05]  /*21940*/  BRA `(.L_x_3206) ;  /* 0xfffffe38001c7947 */ /* 0x000fea000383ffff */
.L_x_2889:
        /* <DEDUP_REMOVED lines=8> */
.L_x_3208:
[----:B------:R-:W-:Y:S05]  /*219d0*/  BSYNC B1 ;  /* 0x0000000000017941 */ /* 0x000fea0003800000 */
.L_x_3207:
        /* <DEDUP_REMOVED lines=8> */
.L_x_3209:
[----:B------:R-:W-:Y:S05]  /*21a60*/  BRA `(.L_x_3210) ;  /* 0xfffffe3800447947 */ /* 0x000fea000383ffff */
.L_x_2892:
        /* <DEDUP_REMOVED lines=8> */
.L_x_3212:
[----:B------:R-:W-:Y:S05]  /*21af0*/  BSYNC B1 ;  /* 0x0000000000017941 */ /* 0x000fea0003800000 */
.L_x_3211:
        /* <DEDUP_REMOVED lines=8> */
.L_x_3213:
[----:B------:R-:W-:Y:S05]  /*21b80*/  BRA `(.L_x_3214) ;  /* 0xfffffe3800447947 */ /* 0x000fea000383ffff */
.L_x_2896:
[----:B------:R0:W0:Y:S02]  /*21b90*/  SYNCS.PHASECHK.TRANS64.TRYWAIT P2, [R89+URZ+0x228b0], R102 ;  /* 0x0228b066590075a7 */ /* 0x000024000804017f */
[----:B0-----:R-:W-:Y:S05]  /*21ba0*/  @!P2 NANOSLEEP.SYNCS 0x989680 ;  /* 0x009896800000a95d */ /* 0x001fea0003900000 */
[----:B------:R-:W0:Y:S02]  /*21bb0*/  @!P2 SYNCS.PHASECHK.TRANS64 P2, [R89+URZ+0x228b0], R102 ;  /* 0x0228b0665900a5a7 */ /* 0x000e24000804007f */
[----:B0-----:R-:W-:Y:S05]  /*21bc0*/  @!P2 BRA `(.L_x_2896) ;  /* 0xfffffffc00f0a947 */ /* 0x001fea000383ffff */
[----:B------:R-:W-:Y:S05]  /*21bd0*/  BRA `(.L_x_3215) ;  /* 0xfffffe3800bc7947 */ /* 0x000fea000383ffff */
.L_x_2912:
[----:B------:R-:W-:Y:S01]  /*21be0*/  BSSY B0, `(.L_x_3216) ;  /* 0x0000007000007945 */ /* 0x000fe20003800000 */
[----:B------:R-:W-:Y:S02]  /*21bf0*/  IMAD.MOV.U32 R12, RZ, RZ, RZ ;  /* 0x000000ffff0c7224 */ /* 0x000fe400078e00ff */
[----:B------:R-:W-:Y:S02]  /*21c00*/  IMAD.MOV.U32 R11, RZ, RZ, 0x1f ;  /* 0x0000001fff0b7424 */ /* 0x000fe400078e00ff */
[----:B------:R-:W-:-:S07]  /*21c10*/  IMAD.MOV.U32 R15, RZ, RZ, -0x1 ;  /* 0xffffffffff0f7424 */ /* 0x000fce00078e00ff */
[----:B-----5:R-:W-:Y:S05]  /*21c20*/  WARPSYNC.COLLECTIVE R15, `(.L_x_3217) ;  /* 0x000000000f087348 */ /* 0x020fea0003c00000 */
[----:B------:R0:W1:Y:S02]  /*21c30*/  SHFL.IDX P6, R14, R13, R12, R11 ;  /* 0x0000000c0d0e7389 */ /* 0x00006400000c000b */
[----:B01---5:R-:W-:Y:S01]  /*21c40*/  ENDCOLLECTIVE ;  /* 0x000000000000791b */ /* 0x023fe20003800000 */
.L_x_3217:
[----:B------:R-:W-:Y:S05]  /*21c50*/  BSYNC B0 ;  /* 0x0000000000007941 */ /* 0x000fea0003800000 */
.L_x_3216:
[----:B------:R-:W-:Y:S05]  /*21c60*/  BRA `(.L_x_3218) ;  /* 0xfffffe4c00587947 */ /* 0x000fea000383ffff */
.L_x_2924:
[----:B------:R-:W-:Y:S01]  /*21c70*/  BSSY B1, `(.L_x_3219) ;  /* 0x0000008000017945 */ /* 0x000fe20003800000 */
[----:B0-----:R-:W-:Y:S02]  /*21c80*/  IMAD.MOV.U32 R13, RZ, RZ, R6 ;  /* 0x000000ffff0d7224 */ /* 0x001fe400078e0006 */
[----:B------:R-:W-:Y:S02]  /*21c90*/  IMAD.MOV.U32 R12, RZ, RZ, RZ ;  /* 0x000000ffff0c7224 */ /* 0x000fe400078e00ff */
[----:B------:R-:W-:Y:S02]  /*21ca0*/  IMAD.MOV.U32 R11, RZ, RZ, 0x1c1f ;  /* 0x00001c1fff0b7424 */ /* 0x000fe400078e00ff */
[----:B------:R-:W-:-:S07]  /*21cb0*/  IMAD.MOV.U32 R15, RZ, RZ, -0x1 ;  /* 0xffffffffff0f7424 */ /* 0x000fce00078e00ff */
[----:B------:R-:W-:Y:S05]  /*21cc0*/  WARPSYNC.COLLECTIVE R15, `(.L_x_3220) ;  /* 0x000000000f087348 */ /* 0x000fea0003c00000 */
[----:B------:R0:W1:Y:S02]  /*21cd0*/  SHFL.IDX P6, R14, R13, R12, R11 ;  /* 0x0000000c0d0e7389 */ /* 0x00006400000c000b */
[----:B01----:R-:W-:Y:S01]  /*21ce0*/  ENDCOLLECTIVE ;  /* 0x000000000000791b */ /* 0x003fe20003800000 */
.L_x_3220:
[----:B------:R-:W-:Y:S05]  /*21cf0*/  BSYNC B1 ;  /* 0x0000000000017941 */ /* 0x000fea0003800000 */
.L_x_3219:
        /* <DEDUP_REMOVED lines=8> */
.L_x_3221:
[----:B------:R-:W-:Y:S02]  /*21d80*/  IMAD.MOV.U32 R13, RZ, RZ, R8 ;  /* 0x000000ffff0d7224 */ /* 0x000fe400078e0008 */
[----:B------:R-:W-:-:S07]  /*21d90*/  IMAD.MOV.U32 R0, RZ, RZ, R14 ;  /* 0x000000ffff007224 */ /* 0x000fce00078e000e */
[----:B------:R-:W-:Y:S05]  /*21da0*/  WARPSYNC.COLLECTIVE R15, `(.L_x_3222) ;  /* 0x000000000f087348 */ /* 0x000fea0003c00000 */
[----:B------:R0:W1:Y:S02]  /*21db0*/  SHFL.IDX P6, R14, R13, R12, R11 ;  /* 0x0000000c0d0e7389 */ /* 0x00006400000c000b */
[----:B01----:R-:W-:Y:S01]  /*21dc0*/  ENDCOLLECTIVE ;  /* 0x000000000000791b */ /* 0x003fe20003800000 */
.L_x_3222:
[----:B------:R-:W-:Y:S02]  /*21dd0*/  IMAD.MOV.U32 R13, RZ, RZ, R7 ;  /* 0x000000ffff0d7224 */ /* 0x000fe400078e0007 */
[----:B------:R-:W-:-:S07]  /*21de0*/  IMAD.MOV.U32 R5, RZ, RZ, R14 ;  /* 0x000000ffff057224 */ /* 0x000fce00078e000e */
[----:B------:R-:W-:Y:S05]  /*21df0*/  WARPSYNC.COLLECTIVE R15, `(.L_x_3223) ;  /* 0x000000000f087348 */ /* 0x000fea0003c00000 */
[----:B------:R0:W1:Y:S02]  /*21e00*/  SHFL.IDX P6, R14, R13, R12, R11 ;  /* 0x0000000c0d0e7389 */ /* 0x00006400000c000b */
[----:B01----:R-:W-:Y:S01]  /*21e10*/  ENDCOLLECTIVE ;  /* 0x000000000000791b */ /* 0x003fe20003800000 */
.L_x_3223:
[----:B------:R-:W-:Y:S05]  /*21e20*/  BRA `(.L_x_3224) ;  /* 0xfffffe5000d47947 */ /* 0x000fea000383ffff */
.L_x_2927:
[----:B------:R-:W-:Y:S01]  /*21e30*/  BSSY B1, `(.L_x_3225) ;  /* 0x0000008000017945 */ /* 0x000fe20003800000 */
[----:B------:R-:W-:Y:S02]  /*21e40*/  IMAD.MOV.U32 R13, RZ, RZ, R6 ;  /* 0x000000ffff0d7224 */ /* 0x000fe400078e0006 */
[----:B------:R-:W-:Y:S02]  /*21e50*/  IMAD.MOV.U32 R12, RZ, RZ, 0x1 ;  /* 0x00000001ff0c7424 */ /* 0x000fe400078e00ff */
[----:B------:R-:W-:Y:S02]  /*21e60*/  IMAD.MOV.U32 R11, RZ, RZ, 0x1c1f ;  /* 0x00001c1fff0b7424 */ /* 0x000fe400078e00ff */
[----:B------:R-:W-:-:S07]  /*21e70*/  IMAD.MOV.U32 R15, RZ, RZ, -0x1 ;  /* 0xffffffffff0f7424 */ /* 0x000fce00078e00ff */
[----:B-1----:R-:W-:Y:S05]  /*21e80*/  WARPSYNC.COLLECTIVE R15, `(.L_x_3226) ;  /* 0x000000000f087348 */ /* 0x002fea0003c00000 */
[----:B------:R0:W2:Y:S02]  /*21e90*/  SHFL.IDX P6, R14, R13, R12, R11 ;  /* 0x0000000c0d0e7389 */ /* 0x0000a400000c000b */
[----:B012---:R-:W-:Y:S01]  /*21ea0*/  ENDCOLLECTIVE ;  /* 0x000000000000791b */ /* 0x007fe20003800000 */
.L_x_3226:
[----:B------:R-:W-:Y:S05]  /*21eb0*/  BSYNC B1 ;  /* 0x0000000000017941 */ /* 0x000fea0003800000 */
.L_x_3225:
        /* <DEDUP_REMOVED lines=8> */
.L_x_3227:
[----:B------:R-:W-:Y:S02]  /*21f40*/  IMAD.MOV.U32 R13, RZ, RZ, R8 ;  /* 0x000000ffff0d7224 */ /* 0x000fe400078e0008 */
[----:B------:R-:W-:-:S07]  /*21f50*/  IMAD.MOV.U32 R0, RZ, RZ, R14 ;  /* 0x000000ffff007224 */ /* 0x000fce00078e000e */
[----:B------:R-:W-:Y:S05]  /*21f60*/  WARPSYNC.COLLECTIVE R15, `(.L_x_3228) ;  /* 0x000000000f087348 */ /* 0x000fea0003c00000 */
[----:B------:R0:W1:Y:S02]  /*21f70*/  SHFL.IDX P6, R14, R13, R12, R11 ;  /* 0x0000000c0d0e7389 */ /* 0x00006400000c000b */
[----:B01----:R-:W-:Y:S01]  /*21f80*/  ENDCOLLECTIVE ;  /* 0x000000000000791b */ /* 0x003fe20003800000 */
.L_x_3228:
[----:B------:R-:W-:Y:S02]  /*21f90*/  IMAD.MOV.U32 R13, RZ, RZ, R7 ;  /* 0x000000ffff0d7224 */ /* 0x000fe400078e0007 */
[----:B------:R-:W-:-:S07]  /*21fa0*/  IMAD.MOV.U32 R5, RZ, RZ, R14 ;  /* 0x000000ffff057224 */ /* 0x000fce00078e000e */
[----:B------:R-:W-:Y:S05]  /*21fb0*/  WARPSYNC.COLLECTIVE R15, `(.L_x_3229) ;  /* 0x000000000f087348 */ /* 0x000fea0003c00000 */
[----:B------:R0:W1:Y:S02]  /*21fc0*/  SHFL.IDX P6, R14, R13, R12, R11 ;  /* 0x0000000c0d0e7389 */ /* 0x00006400000c000b */
[----:B01----:R-:W-:Y:S01]  /*21fd0*/  ENDCOLLECTIVE ;  /* 0x000000000000791b */ /* 0x003fe20003800000 */
.L_x_3229:
[----:B------:R-:W-:Y:S05]  /*21fe0*/  BRA `(.L_x_3230) ;  /* 0xfffffe54002c7947 */ /* 0x000fea000383ffff */
.L_x_2931:
[----:B0-----:R0:W1:Y:S02]  /*21ff0*/  SYNCS.PHASECHK.TRANS64.TRYWAIT P0, [R23+URZ+0x22800], R36 ;  /* 0x02280024170075a7 */ /* 0x001064000800017f */
[----:B-1----:R-:W-:Y:S05]  /*22000*/  @!P0 NANOSLEEP.SYNCS 0x989680 ;  /* 0x009896800000895d */ /* 0x002fea0003900000 */
[----:B------:R-:W1:Y:S02]  /*22010*/  @!P0 SYNCS.PHASECHK.TRANS64 P0, [R23+URZ+0x22800], R36 ;  /* 0x02280024170085a7 */ /* 0x000e64000800007f */
[----:B-1----:R-:W-:Y:S05]  /*22020*/  @!P0 BRA `(.L_x_2931) ;  /* 0xfffffffc00f08947 */ /* 0x002fea000383ffff */
[----:B------:R-:W-:Y:S05]  /*22030*/  BRA `(.L_x_3231) ;  /* 0xfffffe5800307947 */ /* 0x000fea000383ffff */
.L_x_2939:
[----:B------:R-:W1:Y:S01]  /*22040*/  LDC R37, c[0x0][0x3f4] ;  /* 0x0000fd00ff257b82 */ /* 0x000e620000000800 */
[----:B------:R-:W-:Y:S01]  /*22050*/  BSSY B1, `(.L_x_3232) ;  /* 0x0000008000017945 */ /* 0x000fe20003800000 */
[----:B0-----:R-:W-:Y:S01]  /*22060*/  IMAD.MOV.U32 R13, RZ, RZ, R20 ;  /* 0x000000ffff0d7224 */ /* 0x001fe200078e0014 */
[----:B------:R-:W-:Y:S01]  /*22070*/  MOV R15, 0xffffffff ;  /* 0xffffffff000f7802 */ /* 0x000fe20000000f00 */
[----:B------:R-:W-:Y:S02]  /*22080*/  IMAD.MOV.U32 R12, RZ, RZ, RZ ;  /* 0x000000ffff0c7224 */ /* 0x000fe400078e00ff */
[----:B------:R-:W-:-:S07]  /*22090*/  IMAD.MOV.U32 R11, RZ, RZ, 0x1c1f ;  /* 0x00001c1fff0b7424 */ /* 0x000fce00078e00ff */
[----:B-1----:R-:W-:Y:S05]  /*220a0*/  WARPSYNC.COLLECTIVE R15, `(.L_x_3233) ;  /* 0x000000000f087348 */ /* 0x002fea0003c00000 */
[----:B------:R0:W2:Y:S02]  /*220b0*/  SHFL.IDX P6, R14, R13, R12, R11 ;  /* 0x0000000c0d0e7389 */ /* 0x0000a400000c000b */
[----:B012---:R-:W-:Y:S01]  /*220c0*/  ENDCOLLECTIVE ;  /* 0x000000000000791b */ /* 0x007fe20003800000 */
.L_x_3233:
[----:B------:R-:W-:Y:S05]  /*220d0*/  BSYNC B1 ;  /* 0x0000000000017941 */ /* 0x000fea0003800000 */
.L_x_3232:
[----:B------:R-:W-:Y:S01]  /*220e0*/  IMAD.MOV.U32 R13, RZ, RZ, R10 ;  /* 0x000000ffff0d7224 */ /* 0x000fe200078e000a */
[----:B------:R-:W-:Y:S01]  /*220f0*/  ISETP.GE.AND P0, PT, R16, R37, PT ;  /* 0x000000251000720c */ /* 0x000fe20003f06270 */
[----:B------:R-:W-:Y:S02]  /*22100*/  IMAD.MOV.U32 R12, RZ, RZ, RZ ;  /* 0x000000ffff0c7224 */ /* 0x000fe400078e00ff */
[----:B------:R-:W-:Y:S02]  /*22110*/  IMAD.MOV.U32 R11, RZ, RZ, 0x1c1f ;  /* 0x00001c1fff0b7424 */ /* 0x000fe400078e00ff */
[----:B------:R-:W-:Y:S02]  /*22120*/  IMAD.MOV.U32 R15, RZ, RZ, -0x1 ;  /* 0xffffffffff0f7424 */ /* 0x000fe400078e00ff */
[----:B------:R-:W-:Y:S02]  /*22130*/  IMAD.MOV.U32 R0, RZ, RZ, R14 ;  /* 0x000000ffff007224 */ /* 0x000fe400078e000e */
[----:B------:R-:W-:-:S07]  /*22140*/  IMAD R27, R203, R8, RZ ;  /* 0x00000008cb1b7224 */ /* 0x000fce00078e02ff */
[----:B------:R-:W-:Y:S05]  /*22150*/  WARPSYNC.COLLECTIVE R15, `(.L_x_3234) ;  /* 0x000000000f087348 */ /* 0x000fea0003c00000 */
[----:B------:R0:W1:Y:S02]  /*22160*/  SHFL.IDX P6, R14, R13, R12, R11 ;  /* 0x0000000c0d0e7389 */ /* 0x00006400000c000b */
[----:B01----:R-:W-:Y:S01]  /*22170*/  ENDCOLLECTIVE ;  /* 0x000000000000791b */ /* 0x003fe20003800000 */
.L_x_3234:
[----:B------:R-:W-:Y:S01]  /*22180*/  ISETP.GE.OR P1, PT, R36, R27, P0 ;  /* 0x0000001b2400720c */ /* 0x000fe20000726670 */
[----:B------:R-:W-:-:S12]  /*22190*/  IMAD.MOV.U32 R13, RZ, RZ, R25 ;  /* 0x000000ffff0d7224 */ /* 0x000fd800078e0019 */
[C---:B------:R-:W-:Y:S01]  /*221a0*/  @!P1 IMAD.SHL.U32 R9, R16.reuse, 0x2, RZ ;  /* 0x0000000210099824 */ /* 0x040fe200078e00ff */
[----:B------:R-:W-:Y:S01]  /*221b0*/  @!P1 SHF.L.U64.HI R21, R16, 0x1, R17 ;  /* 0x0000000110159819 */ /* 0x000fe20000010211 */
[----:B------:R-:W-:-:S07]  /*221c0*/  IMAD.MOV.U32 R3, RZ, RZ, R14 ;  /* 0x000000ffff037224 */ /* 0x000fce00078e000e */
[----:B------:R-:W-:Y:S05]  /*221d0*/  WARPSYNC.COLLECTIVE R15, `(.L_x_3235) ;  /* 0x000000000f087348 */ /* 0x000fea0003c00000 */
[----:B------:R0:W1:Y:S02]  /*221e0*/  SHFL.IDX P6, R14, R13, R12, R11 ;  /* 0x0000000c0d0e7389 */ /* 0x00006400000c000b */
[----:B01----:R-:W-:Y:S01]  /*221f0*/  ENDCOLLECTIVE ;  /* 0x000000000000791b */ /* 0x003fe20003800000 */
.L_x_3235:
[----:B------:R-:W-:-:S04]  /*22200*/  @!P1 IADD3 R4, P2, R3, R9, RZ ;  /* 0x0000000903049210 */ /* 0x000fc80007f5e0ff */
[----:B------:R-:W-:-:S06]  /*22210*/  @!P1 IADD3.X R5, R0, R21, RZ, P2, !PT ;  /* 0x0000001500059210 */ /* 0x000fcc00017fe4ff */
[----:B------:R-:W5:Y:S01]  /*22220*/  @!P1 LD.E.128 R4, desc[UR54][R4.64] ;  /* 0x0000003604049980 */ /* 0x000f62000c101d00 */
[----:B------:R-:W-:Y:S02]  /*22230*/  IMAD.MOV.U32 R13, RZ, RZ, R24 ;  /* 0x000000ffff0d7224 */ /* 0x000fe400078e0018 */
[----:B------:R-:W-:-:S07]  /*22240*/  IMAD.MOV.U32 R8, RZ, RZ, R14 ;  /* 0x000000ffff087224 */ /* 0x000fce00078e000e */
[----:B-----5:R-:W-:Y:S05]  /*22250*/  WARPSYNC.COLLECTIVE R15, `(.L_x_3236) ;  /* 0x000000000f087348 */ /* 0x020fea0003c00000 */
[----:B------:R0:W1:Y:S02]  /*22260*/  SHFL.IDX P6, R14, R13, R12, R11 ;  /* 0x0000000c0d0e7389 */ /* 0x00006400000c000b */
[----:B01---5:R-:W-:Y:S01]  /*22270*/  ENDCOLLECTIVE ;  /* 0x000000000000791b */ /* 0x023fe20003800000 */
.L_x_3236:
[----:B------:R-:W-:-:S05]  /*22280*/  @!P1 IADD3 R14, P2, R14, R9, RZ ;  /* 0x000000090e0e9210 */ /* 0x000fca0007f5e0ff */
[----:B------:R-:W-:-:S04]  /*22290*/  @!P1 IMAD.X R3, R8, 0x1, R21, P2 ;  /* 0x0000000108039824 */ /* 0x000fc800010e0615 */
[----:B------:R-:W-:-:S05]  /*222a0*/  @!P1 IMAD.MOV.U32 R15, RZ, RZ, R3 ;  /* 0x000000ffff0f9224 */ /* 0x000fca00078e0003 */
[----:B------:R0:W5:Y:S01]  /*222b0*/  @!P1 LD.E.128 R28, desc[UR54][R14.64] ;  /* 0x000000360e1c9980 */ /* 0x000162000c101d00 */
[----:B------:R-:W-:Y:S02]  /*222c0*/  IMAD.MOV.U32 R13, RZ, RZ, R20 ;  /* 0x000000ffff0d7224 */ /* 0x000fe400078e0014 */
[----:B------:R-:W-:Y:S01]  /*222d0*/  IMAD.MOV.U32 R12, RZ, RZ, 0x1 ;  /* 0x00000001ff0c7424 */ /* 0x000fe200078e00ff */
[----:B0-----:R-:W-:-:S07]  /*222e0*/  MOV R15, 0xffffffff ;  /* 0xffffffff000f7802 */ /* 0x001fce0000000f00 */
[----:B-----5:R-:W-:Y:S05]  /*222f0*/  WARPSYNC.COLLECTIVE R15, `(.L_x_3237) ;  /* 0x000000000f087348 */ /* 0x020fea0003c00000 */
[----:B------:R0:W1:Y:S02]  /*22300*/  SHFL.IDX P6, R14, R13, R12, R11 ;  /* 0x0000000c0d0e7389 */ /* 0x00006400000c000b */
[----:B01---5:R-:W-:Y:S01]  /*22310*/  ENDCOLLECTIVE ;  /* 0x000000000000791b */ /* 0x023fe20003800000 */
.L_x_3237:
[----:B------:R-:W-:Y:S01]  /*22320*/  CS2R R42, SRZ ;  /* 0x00000000002a7805 */ /* 0x000fe2000001ff00 */
[----:B------:R-:W-:Y:S01]  /*22330*/  IMAD.MOV.U32 R13, RZ, RZ, R10 ;  /* 0x000000ffff0d7224 */ /* 0x000fe200078e000a */
[----:B------:R-:W-:Y:S01]  /*22340*/  CS2R R40, SRZ ;  /* 0x0000000000287805 */ /* 0x000fe2000001ff00 */
[----:B------:R-:W-:-:S04]  /*22350*/  @!P1 IMAD.MOV.U32 R42, RZ, RZ, R4 ;  /* 0x000000ffff2a9224 */ /* 0x000fc800078e0004 */
[----:B------:R-:W-:-:S05]  /*22360*/  IMAD.MOV.U32 R0, RZ, RZ, R42 ;  /* 0x000000ffff007224 */ /* 0x000fca00078e002a */
[----:B------:R-:W-:Y:S01]  /*22370*/  PRMT R48, R48, 0x5410, R0 ;  /* 0x0000541030307816 */ /* 0x000fe20000000000 */
[----:B------:R-:W-:-:S07]  /*22380*/  IMAD.MOV.U32 R0, RZ, RZ, R14 ;  /* 0x000000ffff007224 */ /* 0x000fce00078e000e */
[----:B------:R-:W-:Y:S05]  /*22390*/  WARPSYNC.COLLECTIVE R15, `(.L_x_3238) ;  /* 0x000000000f087348 */ /* 0x000fea0003c00000 */
[----:B------:R0:W1:Y:S02]  /*223a0*/  SHFL.IDX P6, R14, R13, R12, R11 ;  /* 0x0000000c0d0e7389 */ /* 0x00006400000c000b */
[----:B01----:R-:W-:Y:S01]  /*223b0*/  ENDCOLLECTIVE ;  /* 0x000000000000791b */ /* 0x003fe20003800000 */
.L_x_3238:
[----:B------:R-:W-:-:S04]  /*223c0*/  @!P1 IMAD.MOV.U32 R43, RZ, RZ, R5 ;  /* 0x000000ffff2b9224 */ /* 0x000fc800078e0005 */
[----:B------:R-:W-:-:S05]  /*223d0*/  IMAD.MOV.U32 R3, RZ, RZ, R43 ;  /* 0x000000ffff037224 */ /* 0x000fca00078e002b */
[----:B------:R-:W-:Y:S01]  /*223e0*/  PRMT R44, R3, 0x7610, R44 ;  /* 0x00007610032c7816 */ /* 0x000fe2000000002c */
[----:B------:R-:W-:Y:S02]  /*223f0*/  IMAD.MOV.U32 R13, RZ, RZ, R25 ;  /* 0x000000ffff0d7224 */ /* 0x000fe400078e0019 */
[----:B------:R-:W-:-:S07]  /*22400*/  IMAD.MOV.U32 R3, RZ, RZ, R14 ;  /* 0x000000ffff037224 */ /* 0x000fce00078e000e */
[----:B------:R-:W-:Y:S05]  /*22410*/  WARPSYNC.COLLECTIVE R15, `(.L_x_3239) ;  /* 0x000000000f087348 */ /* 0x000fea0003c00000 */
[----:B------:R0:W1:Y:S02]  /*22420*/  SHFL.IDX P6, R14, R13, R12, R11 ;  /* 0x0000000c0d0e7389 */ /* 0x00006400000c000b */
[----:B01----:R-:W-:Y:S01]  /*22430*/  ENDCOLLECTIVE ;  /* 0x000000000000791b */ /* 0x003fe20003800000 */
.L_x_3239:
[----:B------:R-:W-:Y:S02]  /*22440*/  @!P1 IMAD.MOV.U32 R40, RZ, RZ, R6 ;  /* 0x000000ffff289224 */ /* 0x000fe400078e0006 */
[----:B------:R-:W-:Y:S01]  /*22450*/  @!P1 IMAD.MOV.U32 R41, RZ, RZ, R7 ;  /* 0x000000ffff299224 */ /* 0x000fe200078e0007 */
[----:B------:R-:W-:Y:S02]  /*22460*/  CS2R R4, SRZ ;  /* 0x0000000000047805 */ /* 0x000fe4000001ff00 */
[----:B------:R-:W-:Y:S01]  /*22470*/  CS2R R6, SRZ ;  /* 0x0000000000067805 */ /* 0x000fe2000001ff00 */
[----:B------:R-:W-:Y:S02]  /*22480*/  IMAD.MOV.U32 R10, RZ, RZ, R40 ;  /* 0x000000ffff0a7224 */ /* 0x000fe400078e0028 */
[----:B------:R-:W-:Y:S01]  /*22490*/  IMAD.MOV.U32 R21, RZ, RZ, R41 ;  /* 0x000000ffff157224 */ /* 0x000fe200078e0029 */
[----:B------:R-:W-:Y:S01]  /*224a0*/  @!P1 MOV R4, R30 ;  /* 0x0000001e00049202 */ /* 0x000fe20000000f00 */
[----:B------:R-:W-:-:S02]  /*224b0*/  IMAD.MOV.U32 R13, RZ, RZ, R24 ;  /* 0x000000ffff0d7224 */ /* 0x000fc400078e0018 */
[----:B------:R-:W-:Y:S02]  /*224c0*/  @!P1 IMAD.MOV.U32 R6, RZ, RZ, R28 ;  /* 0x000000ffff069224 */ /* 0x000fe400078e001c */
[----:B------:R-:W-:Y:S02]  /*224d0*/  @!P1 IMAD.MOV.U32 R7, RZ, RZ, R29 ;  /* 0x000000ffff079224 */ /* 0x000fe400078e001d */
[----:B------:R-:W-:Y:S01]  /*224e0*/  @!P1 IMAD.MOV.U32 R5, RZ, RZ, R31 ;  /* 0x000000ffff059224 */ /* 0x000fe200078e001f */
[----:B------:R-:W-:Y:S01]  /*224f0*/  PRMT R9, R10, 0x5410, R21 ;  /* 0x000054100a097816 */ /* 0x000fe20000000015 */
[----:B------:R-:W-:Y:S02]  /*22500*/  IMAD.MOV.U32 R10, RZ, RZ, R6 ;  /* 0x000000ffff0a7224 */ /* 0x000fe400078e0006 */
[----:B------:R-:W-:-:S07]  /*22510*/  IMAD.MOV.U32 R8, RZ, RZ, R14 ;  /* 0x000000ffff087224 */ /* 0x000fce00078e000e */
[----:B------:R-:W-:Y:S05]  /*22520*/  WARPSYNC.COLLECTIVE R15, `(.L_x_3240) ;  /* 0x000000000f087348 */ /* 0x000fea0003c00000 */
[----:B------:R0:W1:Y:S02]  /*22530*/  SHFL.IDX P6, R14, R13, R12, R11 ;  /* 0x0000000c0d0e7389 */ /* 0x00006400000c000b */
[----:B01----:R-:W-:Y:S01]  /*22540*/  ENDCOLLECTIVE ;  /* 0x000000000000791b */ /* 0x003fe20003800000 */
.L_x_3240:
[----:B------:R-:W-:Y:S02]  /*22550*/  PRMT R48, R10, 0x7610, R48 ;  /* 0x000076100a307816 */ /* 0x000fe40000000030 */
[----:B------:R-:W-:Y:S01]  /*22560*/  CS2R R28, SRZ ;  /* 0x00000000001c7805 */ /* 0x000fe2000001ff00 */
[----:B------:R-:W-:Y:S02]  /*22570*/  IMAD.MOV.U32 R11, RZ, RZ, R7 ;  /* 0x000000ffff0b7224 */ /* 0x000fe400078e0007 */
[----:B------:R-:W-:Y:S02]  /*22580*/  IMAD.MOV.U32 R12, RZ, RZ, R4 ;  /* 0x000000ffff0c7224 */ /* 0x000fe400078e0004 */
[----:B------:R-:W-:Y:S01]  /*22590*/  IMAD.MOV.U32 R13, RZ, RZ, R5 ;  /* 0x000000ffff0d7224 */ /* 0x000fe200078e0005 */
[----:B------:R-:W-:Y:S02]  /*225a0*/  PRMT R25, R11, 0x7610, R25 ;  /* 0x000076100b197816 */ /* 0x000fe40000000019 */
[----:B------:R-:W-:-:S02]  /*225b0*/  PRMT R53, R12, 0x7610, R53 ;  /* 0x000076100c357816 */ /* 0x000fc40000000035 */
[----:B------:R-:W-:Y:S01]  /*225c0*/  PRMT R24, R13, 0x7610, R24 ;  /* 0x000076100d187816 */ /* 0x000fe20000000018 */
[----:B------:R-:W-:Y:S06]  /*225d0*/  BRA `(.L_x_3241) ;  /* 0xfffffe64001c7947 */ /* 0x000fec000383ffff */
.L_x_2943:
[----:B-1----:R1:W2:Y:S02]  /*225e0*/  SYNCS.PHASECHK.TRANS64.TRYWAIT P1, [R23+URZ+0x22800], R10 ;  /* 0x0228000a170075a7 */ /* 0x0022a4000802017f */
[----:B--2---:R-:W-:Y:S05]  /*225f0*/  @!P1 NANOSLEEP.SYNCS 0x989680 ;  /* 0x009896800000995d */ /* 0x004fea0003900000 */
[----:B------:R-:W2:Y:S02]  /*22600*/  @!P1 SYNCS.PHASECHK.TRANS64 P1, [R23+URZ+0x22800], R10 ;  /* 0x0228000a170095a7 */ /* 0x000ea4000802007f */
[----:B--2---:R-:W-:Y:S05]  /*22610*/  @!P1 BRA `(.L_x_2943) ;  /* 0xfffffffc00f09947 */ /* 0x004fea000383ffff */
[----:B------:R-:W-:Y:S05]  /*22620*/  BRA `(.L_x_3242) ;  /* 0xfffffe6400b87947 */ /* 0x000fea000383ffff */
.L_x_2949:
[----:B--2---:R2:W3:Y:S02]  /*22630*/  SYNCS.PHASECHK.TRANS64.TRYWAIT P0, [R0+URZ+0x22830], R21 ;  /* 0x02283015000075a7 */ /* 0x0044e4000800017f */
[----:B---3--:R-:W-:Y:S05]  /*22640*/  @!P0 NANOSLEEP.SYNCS 0x989680 ;  /* 0x009896800000895d */ /* 0x008fea0003900000 */
[----:B------:R-:W3:Y:S02]  /*22650*/  @!P0 SYNCS.PHASECHK.TRANS64 P0, [R0+URZ+0x22830], R21 ;  /* 0x02283015000085a7 */ /* 0x000ee4000800007f */
[----:B---3--:R-:W-:Y:S05]  /*22660*/  @!P0 BRA `(.L_x_2949) ;  /* 0xfffffffc00f08947 */ /* 0x008fea000383ffff */
[----:B------:R-:W-:Y:S05]  /*22670*/  BRA `(.L_x_2948) ;  /* 0xfffffe7400607947 */ /* 0x000fea000383ffff */
.L_x_2963:
[----:B-1----:R1:W2:Y:S02]  /*22680*/  SYNCS.PHASECHK.TRANS64.TRYWAIT P0, [R0+URZ+0x22850], R21 ;  /* 0x02285015000075a7 */ /* 0x0022a4000800017f */
[----:B--2---:R-:W-:Y:S05]  /*22690*/  @!P0 NANOSLEEP.SYNCS 0x989680 ;  /* 0x009896800000895d */ /* 0x004fea0003900000 */
[----:B------:R-:W2:Y:S02]  /*226a0*/  @!P0 SYNCS.PHASECHK.TRANS64 P0, [R0+URZ+0x22850], R21 ;  /* 0x02285015000085a7 */ /* 0x000ea4000800007f */
[----:B--2---:R-:W-:Y:S05]  /*226b0*/  @!P0 BRA `(.L_x_2963) ;  /* 0xfffffffc00f08947 */ /* 0x004fea000383ffff */
[----:B------:R-:W-:Y:S05]  /*226c0*/  BRA `(.L_x_2962) ;  /* 0xfffffe9c00d47947 */ /* 0x000fea000383ffff */
.L_x_2973:
[----:B-1----:R1:W2:Y:S02]  /*226d0*/  SYNCS.PHASECHK.TRANS64.TRYWAIT P0, [R20+URZ+0x22830], R21 ;  /* 0x02283015140075a7 */ /* 0x0022a4000800017f */
[----:B--2---:R-:W-:Y:S05]  /*226e0*/  @!P0 NANOSLEEP.SYNCS 0x989680 ;  /* 0x009896800000895d */ /* 0x004fea0003900000 */
[----:B------:R-:W2:Y:S02]  /*226f0*/  @!P0 SYNCS.PHASECHK.TRANS64 P0, [R20+URZ+0x22830], R21 ;  /* 0x02283015140085a7 */ /* 0x000ea4000800007f */
[----:B--2---:R-:W-:Y:S05]  /*22700*/  @!P0 BRA `(.L_x_2973) ;  /* 0xfffffffc00f08947 */ /* 0x004fea000383ffff */
[----:B------:R-:W-:Y:S05]  /*22710*/  BRA `(.L_x_2972) ;  /* 0xfffffea400d47947 */ /* 0x000fea000383ffff */
.L_x_2987:
[----:B-1----:R1:W2:Y:S02]  /*22720*/  SYNCS.PHASECHK.TRANS64.TRYWAIT P0, [R20+URZ+0x22850], R21 ;  /* 0x02285015140075a7 */ /* 0x0022a4000800017f */
[----:B--2---:R-:W-:Y:S05]  /*22730*/  @!P0 NANOSLEEP.SYNCS 0x989680 ;  /* 0x009896800000895d */ /* 0x004fea0003900000 */
[----:B------:R-:W2:Y:S02]  /*22740*/  @!P0 SYNCS.PHASECHK.TRANS64 P0, [R20+URZ+0x22850], R21 ;  /* 0x02285015140085a7 */ /* 0x000ea4000800007f */
[----:B--2---:R-:W-:Y:S05]  /*22750*/  @!P0 BRA `(.L_x_2987) ;  /* 0xfffffffc00f08947 */ /* 0x004fea000383ffff */
[----:B------:R-:W-:Y:S05]  /*22760*/  BRA `(.L_x_2986) ;  /* 0xfffffed800747947 */ /* 0x000fea000383ffff */
.L_x_2998:
[----:B-1----:R1:W2:Y:S02]  /*22770*/  SYNCS.PHASECHK.TRANS64.TRYWAIT P1, [R0+URZ+0x22830], R20 ;  /* 0x02283014000075a7 */ /* 0x0022a4000802017f */
[----:B--2---:R-:W-:Y:S05]  /*22780*/  @!P1 NANOSLEEP.SYNCS 0x989680 ;  /* 0x009896800000995d */ /* 0x004fea0003900000 */
[----:B------:R-:W2:Y:S02]  /*22790*/  @!P1 SYNCS.PHASECHK.TRANS64 P1, [R0+URZ+0x22830], R20 ;  /* 0x02283014000095a7 */ /* 0x000ea4000802007f */
[----:B--2---:R-:W-:Y:S05]  /*227a0*/  @!P1 BRA `(.L_x_2998) ;  /* 0xfffffffc00f09947 */ /* 0x004fea000383ffff */
[----:B------:R-:W-:Y:S05]  /*227b0*/  BRA `(.L_x_2997) ;  /* 0xfffffee000887947 */ /* 0x000fea000383ffff */
.L_x_3004:
[----:B-1----:R1:W3:Y:S02]  /*227c0*/  SYNCS.PHASECHK.TRANS64.TRYWAIT P1, [R0+URZ+0x22850], R20 ;  /* 0x02285014000075a7 */ /* 0x0022e4000802017f */
[----:B---3--:R-:W-:Y:S05]  /*227d0*/  @!P1 NANOSLEEP.SYNCS 0x989680 ;  /* 0x009896800000995d */ /* 0x008fea0003900000 */
[----:B------:R-:W3:Y:S02]  /*227e0*/  @!P1 SYNCS.PHASECHK.TRANS64 P1, [R0+URZ+0x22850], R20 ;  /* 0x02285014000095a7 */ /* 0x000ee4000802007f */
[----:B---3--:R-:W-:Y:S05]  /*227f0*/  @!P1 BRA `(.L_x_3004) ;  /* 0xfffffffc00f09947 */ /* 0x008fea000383ffff */
[----:B------:R-:W-:Y:S05]  /*22800*/  BRA `(.L_x_3003) ;  /* 0xffffff0000807947 */ /* 0x000fea000383ffff */
.L_x_3011:
[----:B-1----:R1:W3:Y:S02]  /*22810*/  SYNCS.PHASECHK.TRANS64.TRYWAIT P0, [R20+URZ+0x22830], R21 ;  /* 0x02283015140075a7 */ /* 0x0022e4000800017f */
[----:B---3--:R-:W-:Y:S05]  /*22820*/  @!P0 NANOSLEEP.SYNCS 0x989680 ;  /* 0x009896800000895d */ /* 0x008fea0003900000 */
[----:B------:R-:W3:Y:S02]  /*22830*/  @!P0 SYNCS.PHASECHK.TRANS64 P0, [R20+URZ+0x22830], R21 ;  /* 0x02283015140085a7 */ /* 0x000ee4000800007f */
[----:B---3--:R-:W-:Y:S05]  /*22840*/  @!P0 BRA `(.L_x_3011) ;  /* 0xfffffffc00f08947 */ /* 0x008fea000383ffff */
[----:B------:R-:W-:Y:S05]  /*22850*/  BRA `(.L_x_3010) ;  /* 0xffffff0400cc7947 */ /* 0x000fea000383ffff */
.L_x_3025:
[----:B-1----:R1:W3:Y:S02]  /*22860*/  SYNCS.PHASECHK.TRANS64.TRYWAIT P0, [R20+URZ+0x22850], R21 ;  /* 0x02285015140075a7 */ /* 0x0022e4000800017f */
[----:B---3--:R-:W-:Y:S05]  /*22870*/  @!P0 NANOSLEEP.SYNCS 0x989680 ;  /* 0x009896800000895d */ /* 0x008fea0003900000 */
[----:B------:R-:W3:Y:S02]  /*22880*/  @!P0 SYNCS.PHASECHK.TRANS64 P0, [R20+URZ+0x22850], R21 ;  /* 0x02285015140085a7 */ /* 0x000ee4000800007f */
[----:B---3--:R-:W-:Y:S05]  /*22890*/  @!P0 BRA `(.L_x_3025) ;  /* 0xfffffffc00f08947 */ /* 0x008fea000383ffff */
[----:B------:R-:W-:Y:S05]  /*228a0*/  BRA `(.L_x_3024) ;  /* 0xffffff3800687947 */ /* 0x000fea000383ffff */
.L_x_3041:
[----:B------:R-:W-:Y:S02]  /*228b0*/  IMAD.MOV.U32 R13, RZ, RZ, R4 ;  /* 0x000000ffff0d7224 */ /* 0x000fe400078e0004 */
[----:B------:R-:W-:Y:S02]  /*228c0*/  IMAD.MOV.U32 R12, RZ, RZ, RZ ;  /* 0x000000ffff0c7224 */ /* 0x000fe400078e00ff */
[----:B------:R-:W-:Y:S02]  /*228d0*/  IMAD.MOV.U32 R11, RZ, RZ, 0x181f ;  /* 0x0000181fff0b7424 */ /* 0x000fe400078e00ff */
[----:B------:R-:W-:-:S07]  /*228e0*/  IMAD.MOV.U32 R15, RZ, RZ, -0x1 ;  /* 0xffffffffff0f7424 */ /* 0x000fce00078e00ff */
[----:B--2---:R-:W-:Y:S05]  /*228f0*/  WARPSYNC.COLLECTIVE R15, `(.L_x_3243) ;  /* 0x000000000f087348 */ /* 0x004fea0003c00000 */
[----:B------:R0:W1:Y:S02]  /*22900*/  SHFL.IDX P6, R14, R13, R12, R11 ;  /* 0x0000000c0d0e7389 */ /* 0x00006400000c000b */
[----:B012---:R-:W-:Y:S01]  /*22910*/  ENDCOLLECTIVE ;  /* 0x000000000000791b */ /* 0x007fe20003800000 */
.L_x_3243:
[----:B------:R-:W-:Y:S01]  /*22920*/  MOV R13, R3 ;  /* 0x00000003000d7202 */ /* 0x000fe20000000f00 */
[----:B------:R-:W-:-:S07]  /*22930*/  IMAD.MOV.U32 R0, RZ, RZ, R14 ;  /* 0x000000ffff007224 */ /* 0x000fce00078e000e */
[----:B------:R-:W-:Y:S05]  /*22940*/  WARPSYNC.COLLECTIVE R15, `(.L_x_3244) ;  /* 0x000000000f087348 */ /* 0x000fea0003c00000 */
[----:B------:R0:W1:Y:S02]  /*22950*/  SHFL.IDX P6, R14, R13, R12, R11 ;  /* 0x0000000c0d0e7389 */ /* 0x00006400000c000b */
[----:B01----:R-:W-:Y:S01]  /*22960*/  ENDCOLLECTIVE ;  /* 0x000000000000791b */ /* 0x003fe20003800000 */
.L_x_3244:
[----:B------:R-:W-:Y:S05]  /*22970*/  BRA `(.L_x_3245) ;  /* 0xffffff7000347947 */ /* 0x000fea000383ffff */
.L_x_3044:
        /* <DEDUP_REMOVED lines=8> */
.L_x_3247:
[----:B------:R-:W-:Y:S05]  /*22a00*/  BSYNC B1 ;  /* 0x0000000000017941 */ /* 0x000fea0003800000 */
.L_x_3246:
        /* <DEDUP_REMOVED lines=8> */
.L_x_3248:
[----:B------:R-:W-:Y:S05]  /*22a90*/  BRA `(.L_x_3249) ;  /* 0xffffff7000587947 */ /* 0x000fea000383ffff */
.L_x_3047:
        /* <DEDUP_REMOVED lines=8> */
.L_x_3251:
[----:B------:R-:W-:Y:S05]  /*22b20*/  BSYNC B1 ;  /* 0x0000000000017941 */ /* 0x000fea0003800000 */
.L_x_3250:
        /* <DEDUP_REMOVED lines=8> */
.L_x_3252:
[----:B------:R-:W-:Y:S05]  /*22bb0*/  BRA `(.L_x_3253) ;  /* 0xffffff7000787947 */ /* 0x000fea000383ffff */
.L_x_3050:
        /* <DEDUP_REMOVED lines=8> */
.L_x_3255:
[----:B------:R-:W-:Y:S05]  /*22c40*/  BSYNC B1 ;  /* 0x0000000000017941 */ /* 0x000fea0003800000 */
.L_x_3254:
        /* <DEDUP_REMOVED lines=8> */
.L_x_3256:
[----:B------:R-:W-:Y:S05]  /*22cd0*/  BRA `(.L_x_3257) ;  /* 0xffffff7000987947 */ /* 0x000fea000383ffff */
.L_x_3075:
[----:B------:R-:W0:Y:S01]  /*22ce0*/  S2R R12, SR_TID.X ;  /* 0x00000000000c7919 */ /* 0x000e220000002100 */
[----:B------:R-:W-:Y:S01]  /*22cf0*/  BSSY B1, `(.L_x_3258) ;  /* 0x000000a000017945 */ /* 0x000fe20003800000 */
[----:B------:R-:W-:Y:S02]  /*22d00*/  IMAD.MOV.U32 R11, RZ, RZ, 0x1f ;  /* 0x0000001fff0b7424 */ /* 0x000fe400078e00ff */
[----:B------:R-:W-:Y:S01]  /*22d10*/  IMAD.MOV.U32 R15, RZ, RZ, -0x1 ;  /* 0xffffffffff0f7424 */ /* 0x000fe200078e00ff */
[----:B0-----:R-:W-:-:S04]  /*22d20*/  SHF.R.U32.HI R12, RZ, 0x5, R12 ;  /* 0x00000005ff0c7819 */ /* 0x001fc8000001160c */
[----:B------:R-:W-:-:S05]  /*22d30*/  LOP3.LUT R12, R12, 0x3, RZ, 0xc0, !PT ;  /* 0x000000030c0c7812 */ /* 0x000fca00078ec0ff */
[----:B------:R-:W-:Y:S02]  /*22d40*/  IMAD.MOV.U32 R13, RZ, RZ, R12 ;  /* 0x000000ffff0d7224 */ /* 0x000fe400078e000c */
[----:B------:R-:W-:-:S07]  /*22d50*/  IMAD.MOV.U32 R12, RZ, RZ, RZ ;  /* 0x000000ffff0c7224 */ /* 0x000fce00078e00ff */
[----:B------:R-:W-:Y:S05]  /*22d60*/  WARPSYNC.COLLECTIVE R15, `(.L_x_3259) ;  /* 0x000000000f087348 */ /* 0x000fea0003c00000 */
[----:B------:R0:W1:Y:S02]  /*22d70*/  SHFL.IDX P6, R14, R13, R12, R11 ;  /* 0x0000000c0d0e7389 */ /* 0x00006400000c000b */
[----:B01----:R-:W-:Y:S01]  /*22d80*/  ENDCOLLECTIVE ;  /* 0x000000000000791b */ /* 0x003fe20003800000 */
.L_x_3259:
[----:B------:R-:W-:Y:S05]  /*22d90*/  BSYNC B1 ;  /* 0x0000000000017941 */ /* 0x000fea0003800000 */
.L_x_3258:
[----:B------:R-:W-:Y:S05]  /*22da0*/  BRA `(.L_x_3260) ;  /* 0xffffff8800ac7947 */ /* 0x000fea000383ffff */
.L_x_3077:
[----:B------:R-:W-:Y:S01]  /*22db0*/  BSSY B1, `(.L_x_3261) ;  /* 0x0000006000017945 */ /* 0x000fe20003800000 */
[----:B------:R-:W-:-:S07]  /*22dc0*/  IMAD.MOV.U32 R15, RZ, RZ, -0x1 ;  /* 0xffffffffff0f7424 */ /* 0x000fce00078e00ff */
[----:B0-----:R-:W-:Y:S05]  /*22dd0*/  WARPSYNC.COLLECTIVE R15, `(.L_x_3262) ;  /* 0x000000000f0c7348 */ /* 0x001fea0003c00000 */
[----:B------:R-:W-:Y:S02]  /*22de0*/  ELECT P6, UR62, PT ;  /* 0x00000000003e782f */ /* 0x000fe400038c0000 */
[----:B------:R-:W-:Y:S01]  /*22df0*/  MOV R14, UR62 ;  /* 0x0000003e000e7c02 */ /* 0x000fe20008000f00 */
[----:B0-----:R-:W-:Y:S10]  /*22e00*/  ENDCOLLECTIVE ;  /* 0x000000000000791b */ /* 0x001ff40003800000 */
.L_x_3262:
[----:B------:R-:W-:Y:S05]  /*22e10*/  BSYNC B1 ;  /* 0x0000000000017941 */ /* 0x000fea0003800000 */
.L_x_3261:
[----:B------:R-:W-:Y:S05]  /*22e20*/  BRA `(.L_x_3076) ;  /* 0xffffff8800a47947 */ /* 0x000fea000383ffff */
.L_x_3079:
[----:B0-----:R0:W1:Y:S02]  /*22e30*/  SYNCS.PHASECHK.TRANS64.TRYWAIT P0, [R23+URZ+0x22820], R2 ;  /* 0x02282002170075a7 */ /* 0x001064000800017f */
[----:B-1----:R-:W-:Y:S05]  /*22e40*/  @!P0 NANOSLEEP.SYNCS 0x989680 ;  /* 0x009896800000895d */ /* 0x002fea0003900000 */
[----:B------:R-:W1:Y:S02]  /*22e50*/  @!P0 SYNCS.PHASECHK.TRANS64 P0, [R23+URZ+0x22820], R2 ;  /* 0x02282002170085a7 */ /* 0x000e64000800007f */
[----:B-1----:R-:W-:Y:S05]  /*22e60*/  @!P0 BRA `(.L_x_3079) ;  /* 0xfffffffc00f08947 */ /* 0x002fea000383ffff */
[----:B------:R-:W-:Y:S05]  /*22e70*/  BRA `(.L_x_3263) ;  /* 0xffffff8800b47947 */ /* 0x000fea000383ffff */
.L_x_3083:
[----:B0-----:R0:W1:Y:S02]  /*22e80*/  SYNCS.PHASECHK.TRANS64.TRYWAIT P0, [R12+URZ+0x228a0], R2 ;  /* 0x0228a0020c0075a7 */ /* 0x001064000800017f */
[----:B-1----:R-:W-:Y:S05]  /*22e90*/  @!P0 NANOSLEEP.SYNCS 0x989680 ;  /* 0x009896800000895d */ /* 0x002fea0003900000 */
[----:B------:R-:W1:Y:S02]  /*22ea0*/  @!P0 SYNCS.PHASECHK.TRANS64 P0, [R12+URZ+0x228a0], R2 ;  /* 0x0228a0020c0085a7 */ /* 0x000e64000800007f */
[----:B-1----:R-:W-:Y:S05]  /*22eb0*/  @!P0 BRA `(.L_x_3083) ;  /* 0xfffffffc00f08947 */ /* 0x002fea000383ffff */
[----:B------:R-:W-:Y:S05]  /*22ec0*/  BRA `(.L_x_3264) ;  /* 0xffffff8800cc7947 */ /* 0x000fea000383ffff */
.L_x_3088:
[----:B-1----:R1:W2:Y:S02]  /*22ed0*/  SYNCS.PHASECHK.TRANS64.TRYWAIT P0, [R12+URZ+0x228c0], R2 ;  /* 0x0228c0020c0075a7 */ /* 0x0022a4000800017f */
[----:B--2---:R-:W-:Y:S05]  /*22ee0*/  @!P0 NANOSLEEP.SYNCS 0x989680 ;  /* 0x009896800000895d */ /* 0x004fea0003900000 */
[----:B------:R-:W2:Y:S02]  /*22ef0*/  @!P0 SYNCS.PHASECHK.TRANS64 P0, [R12+URZ+0x228c0], R2 ;  /* 0x0228c0020c0085a7 */ /* 0x000ea4000800007f */
[----:B--2---:R-:W-:Y:S05]  /*22f00*/  @!P0 BRA `(.L_x_3088) ;  /* 0xfffffffc00f08947 */ /* 0x004fea000383ffff */
[----:B------:R-:W-:Y:S05]  /*22f10*/  BRA `(.L_x_3265) ;  /* 0xffffff8c00487947 */ /* 0x000fea000383ffff */
.L_x_3098:
[----:B0-----:R0:W1:Y:S02]  /*22f20*/  SYNCS.PHASECHK.TRANS64.TRYWAIT P1, [R10+URZ+0x228a0], R2 ;  /* 0x0228a0020a0075a7 */ /* 0x001064000802017f */
[----:B-1----:R-:W-:Y:S05]  /*22f30*/  @!P1 NANOSLEEP.SYNCS 0x989680 ;  /* 0x009896800000995d */ /* 0x002fea0003900000 */
[----:B------:R-:W1:Y:S02]  /*22f40*/  @!P1 SYNCS.PHASECHK.TRANS64 P1, [R10+URZ+0x228a0], R2 ;  /* 0x0228a0020a0095a7 */ /* 0x000e64000802007f */
[----:B-1----:R-:W-:Y:S05]  /*22f50*/  @!P1 BRA `(.L_x_3098) ;  /* 0xfffffffc00f09947 */ /* 0x002fea000383ffff */
[----:B------:R-:W-:Y:S05]  /*22f60*/  BRA `(.L_x_3266) ;  /* 0xffffff9000bc7947 */ /* 0x000fea000383ffff */
.L_x_3103:
[----:B-1----:R1:W2:Y:S02]  /*22f70*/  SYNCS.PHASECHK.TRANS64.TRYWAIT P1, [R10+URZ+0x228c0], R2 ;  /* 0x0228c0020a0075a7 */ /* 0x0022a4000802017f */
[----:B--2---:R-:W-:Y:S05]  /*22f80*/  @!P1 NANOSLEEP.SYNCS 0x989680 ;  /* 0x009896800000995d */ /* 0x004fea0003900000 */
[----:B------:R-:W2:Y:S02]  /*22f90*/  @!P1 SYNCS.PHASECHK.TRANS64 P1, [R10+URZ+0x228c0], R2 ;  /* 0x0228c0020a0095a7 */ /* 0x000ea4000802007f */
[----:B--2---:R-:W-:Y:S05]  /*22fa0*/  @!P1 BRA `(.L_x_3103) ;  /* 0xfffffffc00f09947 */ /* 0x004fea000383ffff */
[----:B------:R-:W-:Y:S05]  /*22fb0*/  BRA `(.L_x_3267) ;  /* 0xffffff9400347947 */ /* 0x000fea000383ffff */
.L_x_3127:
[----:B------:R-:W0:Y:S01]  /*22fc0*/  S2R R11, SR_TID.X ;  /* 0x00000000000b7919 */ /* 0x000e220000002100 */
[----:B------:R-:W-:Y:S01]  /*22fd0*/  BSSY B0, `(.L_x_3268) ;  /* 0x000000a000007945 */ /* 0x000fe20003800000 */
[----:B------:R-:W-:Y:S02]  /*22fe0*/  IMAD.MOV.U32 R12, RZ, RZ, RZ ;  /* 0x000000ffff0c7224 */ /* 0x000fe400078e00ff */
[----:B------:R-:W-:Y:S01]  /*22ff0*/  IMAD.MOV.U32 R15, RZ, RZ, -0x1 ;  /* 0xffffffffff0f7424 */ /* 0x000fe200078e00ff */
[----:B0-----:R-:W-:-:S04]  /*23000*/  SHF.R.U32.HI R11, RZ, 0x5, R11 ;  /* 0x00000005ff0b7819 */ /* 0x001fc8000001160b */
[----:B------:R-:W-:-:S04]  /*23010*/  LOP3.LUT R11, R11, 0x3, RZ, 0xc0, !PT ;  /* 0x000000030b0b7812 */ /* 0x000fc800078ec0ff */
[----:B------:R-:W-:Y:S01]  /*23020*/  MOV R13, R11 ;  /* 0x0000000b000d7202 */ /* 0x000fe20000000f00 */
[----:B------:R-:W-:-:S07]  /*23030*/  IMAD.MOV.U32 R11, RZ, RZ, 0x1f ;  /* 0x0000001fff0b7424 */ /* 0x000fce00078e00ff */
[----:B-----5:R-:W-:Y:S05]  /*23040*/  WARPSYNC.COLLECTIVE R15, `(.L_x_3269) ;  /* 0x000000000f087348 */ /* 0x020fea0003c00000 */
[----:B------:R0:W1:Y:S02]  /*23050*/  SHFL.IDX P6, R14, R13, R12, R11 ;  /* 0x0000000c0d0e7389 */ /* 0x00006400000c000b */
[----:B01---5:R-:W-:Y:S01]  /*23060*/  ENDCOLLECTIVE ;  /* 0x000000000000791b */ /* 0x023fe20003800000 */
.L_x_3269:
[----:B------:R-:W-:Y:S05]  /*23070*/  BSYNC B0 ;  /* 0x0000000000007941 */ /* 0x000fea0003800000 */
.L_x_3268:
[----:B------:R-:W-:Y:S05]  /*23080*/  BRA `(.L_x_3270) ;  /* 0xffffffa400b47947 */ /* 0x000fea000383ffff */
.L_x_3130:
[----:B0-----:R0:W1:Y:S02]  /*23090*/  SYNCS.PHASECHK.TRANS64.TRYWAIT P0, [R17+URZ+0x22840], R0 ;  /* 0x02284000110075a7 */ /* 0x001064000800017f */
[----:B-1----:R-:W-:Y:S05]  /*230a0*/  @!P0 NANOSLEEP.SYNCS 0x989680 ;  /* 0x009896800000895d */ /* 0x002fea0003900000 */
[----:B------:R-:W1:Y:S02]  /*230b0*/  @!P0 SYNCS.PHASECHK.TRANS64 P0, [R17+URZ+0x22840], R0 ;  /* 0x02284000110085a7 */ /* 0x000e64000800007f */
[----:B-1----:R-:W-:Y:S05]  /*230c0*/  @!P0 BRA `(.L_x_3130) ;  /* 0xfffffffc00f08947 */ /* 0x002fea000383ffff */
[----:B------:R-:W-:Y:S05]  /*230d0*/  BRA `(.L_x_3271) ;  /* 0xffffffa400c87947 */ /* 0x000fea000383ffff */
.L_x_3131:
        /* <DEDUP_REMOVED lines=8> */
.L_x_3273:
[----:B------:R-:W-:Y:S05]  /*23160*/  BSYNC B0 ;  /* 0x0000000000007941 */ /* 0x000fea0003800000 */
.L_x_3272:
[----:B------:R-:W-:Y:S01]  /*23170*/  IMAD.MOV.U32 R13, RZ, RZ, R0 ;  /* 0x000000ffff0d7224 */ /* 0x000fe200078e0000 */
[----:B------:R-:W-:Y:S01]  /*23180*/  MOV R11, 0x181f ;  /* 0x0000181f000b7802 */ /* 0x000fe20000000f00 */
[----:B------:R-:W-:Y:S02]  /*23190*/  IMAD.MOV.U32 R12, RZ, RZ, RZ ;  /* 0x000000ffff0c7224 */ /* 0x000fe400078e00ff */
[----:B------:R-:W-:Y:S02]  /*231a0*/  IMAD.MOV.U32 R15, RZ, RZ, -0x1 ;  /* 0xffffffffff0f7424 */ /* 0x000fe400078e00ff */
[----:B------:R-:W-:Y:S02]  /*231b0*/  IMAD.MOV.U32 R2, RZ, RZ, R14 ;  /* 0x000000ffff027224 */ /* 0x000fe400078e000e */
[----:B------:R-:W-:-:S07]  /*231c0*/  @P0 IMAD R7, R5, 0x2, R23 ;  /* 0x0000000205070824 */ /* 0x000fce00078e0217 */
[----:B------:R-:W-:Y:S05]  /*231d0*/  WARPSYNC.COLLECTIVE R15, `(.L_x_3274) ;  /* 0x000000000f087348 */ /* 0x000fea0003c00000 */
[----:B------:R0:W1:Y:S02]  /*231e0*/  SHFL.IDX P6, R14, R13, R12, R11 ;  /* 0x0000000c0d0e7389 */ /* 0x00006400000c000b */
[----:B01----:R-:W-:Y:S01]  /*231f0*/  ENDCOLLECTIVE ;  /* 0x000000000000791b */ /* 0x003fe20003800000 */
.L_x_3274:
[----:B------:R-:W-:Y:S02]  /*23200*/  IMAD.MOV.U32 R13, RZ, RZ, R4 ;  /* 0x000000ffff0d7224 */ /* 0x000fe400078e0004 */
[----:B------:R-:W-:Y:S02]  /*23210*/  IMAD.MOV.U32 R12, RZ, RZ, 0x1 ;  /* 0x00000001ff0c7424 */ /* 0x000fe400078e00ff */
[----:B------:R-:W-:-:S07]  /*23220*/  IMAD.MOV.U32 R3, RZ, RZ, R14 ;  /* 0x000000ffff037224 */ /* 0x000fce00078e000e */
[----:B------:R-:W-:Y:S05]  /*23230*/  WARPSYNC.COLLECTIVE R15, `(.L_x_3275) ;  /* 0x000000000f087348 */ /* 0x000fea0003c00000 */
[----:B------:R0:W1:Y:S02]  /*23240*/  SHFL.IDX P6, R14, R13, R12, R11 ;  /* 0x0000000c0d0e7389 */ /* 0x00006400000c000b */
[----:B01----:R-:W-:Y:S01]  /*23250*/  ENDCOLLECTIVE ;  /* 0x000000000000791b */ /* 0x003fe20003800000 */
.L_x_3275:
        /* <DEDUP_REMOVED lines=15> */
.L_x_3276:
[----:B------:R-:W-:Y:S01]  /*23350*/  @P0 LEA R7, R5, R23, 0x1 ;  /* 0x0000001705070211 */ /* 0x000fe200078e08ff */
[----:B------:R-:W-:Y:S02]  /*23360*/  IMAD.MOV.U32 R13, RZ, RZ, R4 ;  /* 0x000000ffff0d7224 */ /* 0x000fe400078e0004 */
[----:B------:R-:W-:Y:S02]  /*23370*/  IMAD.MOV.U32 R12, RZ, RZ, 0x2 ;  /* 0x00000002ff0c7424 */ /* 0x000fe400078e00ff */
[----:B------:R-:W-:-:S07]  /*23380*/  IMAD.MOV.U32 R3, RZ, RZ, R14 ;  /* 0x000000ffff037224 */ /* 0x000fce00078e000e */
[----:B------:R-:W-:Y:S05]  /*23390*/  WARPSYNC.COLLECTIVE R15, `(.L_x_3277) ;  /* 0x000000000f087348 */ /* 0x000fea0003c00000 */
[----:B------:R0:W1:Y:S02]  /*233a0*/  SHFL.IDX P6, R14, R13, R12, R11 ;  /* 0x0000000c0d0e7389 */ /* 0x00006400000c000b */
[----:B01----:R-:W-:Y:S01]  /*233b0*/  ENDCOLLECTIVE ;  /* 0x000000000000791b */ /* 0x003fe20003800000 */
.L_x_3277:
        /* <DEDUP_REMOVED lines=15> */
.L_x_3278:
[----:B------:R-:W-:Y:S02]  /*234b0*/  @P0 IMAD R7, R5, 0x2, R23 ;  /* 0x0000000205070824 */ /* 0x000fe400078e0217 */
[----:B------:R-:W-:Y:S02]  /*234c0*/  IMAD.MOV.U32 R13, RZ, RZ, R4 ;  /* 0x000000ffff0d7224 */ /* 0x000fe400078e0004 */
[----:B------:R-:W-:Y:S02]  /*234d0*/  IMAD.MOV.U32 R12, RZ, RZ, 0x3 ;  /* 0x00000003ff0c7424 */ /* 0x000fe400078e00ff */
[----:B------:R-:W-:-:S07]  /*234e0*/  IMAD.MOV.U32 R3, RZ, RZ, R14 ;  /* 0x000000ffff037224 */ /* 0x000fce00078e000e */
[----:B------:R-:W-:Y:S05]  /*234f0*/  WARPSYNC.COLLECTIVE R15, `(.L_x_3279) ;  /* 0x000000000f087348 */ /* 0x000fea0003c00000 */
[----:B------:R0:W1:Y:S02]  /*23500*/  SHFL.IDX P6, R14, R13, R12, R11 ;  /* 0x0000000c0d0e7389 */ /* 0x00006400000c000b */
[----:B01----:R-:W-:Y:S01]  /*23510*/  ENDCOLLECTIVE ;  /* 0x000000000000791b */ /* 0x003fe20003800000 */
.L_x_3279:
        /* <DEDUP_REMOVED lines=15> */
.L_x_3280:
[----:B------:R-:W-:Y:S02]  /*23610*/  @P0 IMAD R7, R5, 0x2, R23 ;  /* 0x0000000205070824 */ /* 0x000fe400078e0217 */
[----:B------:R-:W-:Y:S02]  /*23620*/  IMAD.MOV.U32 R13, RZ, RZ, R4 ;  /* 0x000000ffff0d7224 */ /* 0x000fe400078e0004 */
[----:B------:R-:W-:Y:S02]  /*23630*/  IMAD.MOV.U32 R12, RZ, RZ, 0x4 ;  /* 0x00000004ff0c7424 */ /* 0x000fe400078e00ff */
[----:B------:R-:W-:-:S07]  /*23640*/  IMAD.MOV.U32 R3, RZ, RZ, R14 ;  /* 0x000000ffff037224 */ /* 0x000fce00078e000e */
[----:B------:R-:W-:Y:S05]  /*23650*/  WARPSYNC.COLLECTIVE R15, `(.L_x_3281) ;  /* 0x000000000f087348 */ /* 0x000fea0003c00000 */
[----:B------:R0:W1:Y:S02]  /*23660*/  SHFL.IDX P6, R14, R13, R12, R11 ;  /* 0x0000000c0d0e7389 */ /* 0x00006400000c000b */
[----:B01----:R-:W-:Y:S01]  /*23670*/  ENDCOLLECTIVE ;  /* 0x000000000000791b */ /* 0x003fe20003800000 */
.L_x_3281:
        /* <DEDUP_REMOVED lines=15> */
.L_x_3282:
[----:B------:R-:W-:Y:S01]  /*23770*/  @P0 IMAD R7, R5, 0x2, R23 ;  /* 0x0000000205070824 */ /* 0x000fe200078e0217 */
[----:B------:R-:W-:Y:S01]  /*23780*/  MOV R13, R4 ;  /* 0x00000004000d7202 */ /* 0x000fe20000000f00 */
[----:B------:R-:W-:Y:S02]  /*23790*/  IMAD.MOV.U32 R12, RZ, RZ, 0x5 ;  /* 0x00000005ff0c7424 */ /* 0x000fe400078e00ff */
[----:B------:R-:W-:-:S07]  /*237a0*/  IMAD.MOV.U32 R3, RZ, RZ, R14 ;  /* 0x000000ffff037224 */ /* 0x000fce00078e000e */
[----:B------:R-:W-:Y:S05]  /*237b0*/  WARPSYNC.COLLECTIVE R15, `(.L_x_3283) ;  /* 0x000000000f087348 */ /* 0x000fea0003c00000 */
[----:B------:R0:W1:Y:S02]  /*237c0*/  SHFL.IDX P6, R14, R13, R12, R11 ;  /* 0x0000000c0d0e7389 */ /* 0x00006400000c000b */
[----:B01----:R-:W-:Y:S01]  /*237d0*/  ENDCOLLECTIVE ;  /* 0x000000000000791b */ /* 0x003fe20003800000 */
.L_x_3283:
        /* <DEDUP_REMOVED lines=10> */
.L_x_3284:
[----:B------:R-:W-:Y:S01]  /*23880*/  @!PT LDS RZ, [RZ] ;  /* 0x00000000fffff984 */ /* 0x000fe20000000800 */
[----:B------:R-:W-:Y:S01]  /*23890*/  @!PT LDS RZ, [RZ] ;  /* 0x00000000fffff984 */ /* 0x000fe20000000800 */
[----:B------:R-:W-:Y:S01]  /*238a0*/  @!PT LDS RZ, [RZ] ;  /* 0x00000000fffff984 */ /* 0x000fe20000000800 */
[----:B------:R1:W-:Y:S01]  /*238b0*/  @P0 LDGSTS.E.BYPASS.LTC128B.128 [R7+0x1e400], desc[UR54][R2.64], !P2 ;  /* 0x1e40000002070fae */ /* 0x0003e2000d101d76 */
[----:B------:R-:W-:Y:S01]  /*238c0*/  IMAD.MOV.U32 R0, RZ, RZ, R14 ;  /* 0x000000ffff007224 */ /* 0x000fe200078e000e */
[----:B------:R-:W-:Y:S06]  /*238d0*/  BRA `(.L_x_3285) ;  /* 0xffffffa400347947 */ /* 0x000fec000383ffff */
.L_x_3136:
[----:B------:R-:W-:Y:S02]  /*238e0*/  IMAD.MOV.U32 R13, RZ, RZ, R4 ;  /* 0x000000ffff0d7224 */ /* 0x000fe400078e0004 */
        /* <DEDUP_REMOVED lines=8> */
.L_x_3286:
[C---:B------:R-:W-:Y:S01]  /*23970*/  VIADD R6, R35.reuse, 0x10 ;  /* 0x0000001023067836 */ /* 0x040fe20000000000 */
[----:B------:R-:W-:Y:S01]  /*23980*/  ISETP.GE.AND P0, PT, R35, R5, PT ;  /* 0x000000052300720c */ /* 0x000fe20003f06270 */
[----:B------:R-:W-:Y:S02]  /*23990*/  IMAD.MOV.U32 R13, RZ, RZ, R0 ;  /* 0x000000ffff0d7224 */ /* 0x000fe400078e0000 */
[----:B------:R-:W-:-:S10]  /*239a0*/  IMAD.MOV.U32 R2, RZ, RZ, R14 ;  /* 0x000000ffff027224 */ /* 0x000fd400078e000e */
[----:B------:R-:W-:Y:S05]  /*239b0*/  WARPSYNC.COLLECTIVE R15, `(.L_x_3287) ;  /* 0x000000000f087348 */ /* 0x000fea0003c00000 */
[----:B------:R0:W1:Y:S02]  /*239c0*/  SHFL.IDX P6, R14, R13, R12, R11 ;  /* 0x0000000c0d0e7389 */ /* 0x00006400000c000b */
[----:B01----:R-:W-:Y:S01]  /*239d0*/  ENDCOLLECTIVE ;  /* 0x000000000000791b */ /* 0x003fe20003800000 */
.L_x_3287:
[----:B------:R-:W-:Y:S02]  /*239e0*/  IMAD.MOV.U32 R13, RZ, RZ, R4 ;  /* 0x000000ffff0d7224 */ /* 0x000fe400078e0004 */
[----:B------:R-:W-:Y:S01]  /*239f0*/  IMAD.MOV.U32 R12, RZ, RZ, 0x1 ;  /* 0x00000001ff0c7424 */ /* 0x000fe200078e00ff */
[----:B------:R-:W-:-:S07]  /*23a00*/  MOV R3, R14 ;  /* 0x0000000e00037202 */ /* 0x000fce0000000f00 */
[----:B------:R-:W-:Y:S05]  /*23a10*/  WARPSYNC.COLLECTIVE R15, `(.L_x_3288) ;  /* 0x000000000f087348 */ /* 0x000fea0003c00000 */
[----:B------:R0:W1:Y:S02]  /*23a20*/  SHFL.IDX P6, R14, R13, R12, R11 ;  /* 0x0000000c0d0e7389 */ /* 0x00006400000c000b */
[----:B01----:R-:W-:Y:S01]  /*23a30*/  ENDCOLLECTIVE ;  /* 0x000000000000791b */ /* 0x003fe20003800000 */
.L_x_3288:
        /* <DEDUP_REMOVED lines=15> */
.L_x_3289:
[----:B------:R-:W-:Y:S01]  /*23b30*/  MOV R13, R4 ;  /* 0x00000004000d7202 */ /* 0x000fe20000000f00 */
[----:B------:R-:W-:Y:S02]  /*23b40*/  IMAD.MOV.U32 R12, RZ, RZ, 0x2 ;  /* 0x00000002ff0c7424 */ /* 0x000fe400078e00ff */
[----:B------:R-:W-:-:S07]  /*23b50*/  IMAD.MOV.U32 R3, RZ, RZ, R14 ;  /* 0x000000ffff037224 */ /* 0x000fce00078e000e */
[----:B------:R-:W-:Y:S05]  /*23b60*/  WARPSYNC.COLLECTIVE R15, `(.L_x_3290) ;  /* 0x000000000f087348 */ /* 0x000fea0003c00000 */
[----:B------:R0:W1:Y:S02]  /*23b70*/  SHFL.IDX P6, R14, R13, R12, R11 ;  /* 0x0000000c0d0e7389 */ /* 0x00006400000c000b */
[----:B01----:R-:W-:Y:S01]  /*23b80*/  ENDCOLLECTIVE ;  /* 0x000000000000791b */ /* 0x003fe20003800000 */
.L_x_3290:
        /* <DEDUP_REMOVED lines=16> */
.L_x_3291:
[----:B------:R-:W-:Y:S02]  /*23c90*/  IMAD.MOV.U32 R13, RZ, RZ, R4 ;  /* 0x000000ffff0d7224 */ /* 0x000fe400078e0004 */
[----:B------:R-:W-:Y:S02]  /*23ca0*/  IMAD.MOV.U32 R12, RZ, RZ, 0x3 ;  /* 0x00000003ff0c7424 */ /* 0x000fe400078e00ff */
[----:B------:R-:W-:-:S07]  /*23cb0*/  IMAD.MOV.U32 R3, RZ, RZ, R14 ;  /* 0x000000ffff037224 */ /* 0x000fce00078e000e */
[----:B------:R-:W-:Y:S05]  /*23cc0*/  WARPSYNC.COLLECTIVE R15, `(.L_x_3292) ;  /* 0x000000000f087348 */ /* 0x000fea0003c00000 */
[----:B------:R0:W1:Y:S02]  /*23cd0*/  SHFL.IDX P6, R14, R13, R12, R11 ;  /* 0x0000000c0d0e7389 */ /* 0x00006400000c000b */
[----:B01----:R-:W-:Y:S01]  /*23ce0*/  ENDCOLLECTIVE ;  /* 0x000000000000791b */ /* 0x003fe20003800000 */
.L_x_3292:
        /* <DEDUP_REMOVED lines=16> */
.L_x_3293:
[----:B------:R-:W-:Y:S02]  /*23df0*/  IMAD.MOV.U32 R13, RZ, RZ, R4 ;  /* 0x000000ffff0d7224 */ /* 0x000fe400078e0004 */
[----:B------:R-:W-:Y:S01]  /*23e00*/  IMAD.MOV.U32 R12, RZ, RZ, 0x4 ;  /* 0x00000004ff0c7424 */ /* 0x000fe200078e00ff */
[----:B------:R-:W-:-:S07]  /*23e10*/  MOV R3, R14 ;  /* 0x0000000e00037202 */ /* 0x000fce0000000f00 */
[----:B------:R-:W-:Y:S05]  /*23e20*/  WARPSYNC.COLLECTIVE R15, `(.L_x_3294) ;  /* 0x000000000f087348 */ /* 0x000fea0003c00000 */
[----:B------:R0:W1:Y:S02]  /*23e30*/  SHFL.IDX P6, R14, R13, R12, R11 ;  /* 0x0000000c0d0e7389 */ /* 0x00006400000c000b */
[----:B01----:R-:W-:Y:S01]  /*23e40*/  ENDCOLLECTIVE ;  /* 0x000000000000791b */ /* 0x003fe20003800000 */
.L_x_3294:
        /* <DEDUP_REMOVED lines=16> */
.L_x_3295:
[----:B------:R-:W-:Y:S01]  /*23f50*/  IMAD.MOV.U32 R13, RZ, RZ, R4 ;  /* 0x000000ffff0d7224 */ /* 0x000fe200078e0004 */
[----:B------:R-:W-:Y:S01]  /*23f60*/  MOV R12, 0x5 ;  /* 0x00000005000c7802 */ /* 0x000fe20000000f00 */
[----:B------:R-:W-:-:S07]  /*23f70*/  IMAD.MOV.U32 R3, RZ, RZ, R14 ;  /* 0x000000ffff037224 */ /* 0x000fce00078e000e */
[----:B------:R-:W-:Y:S05]  /*23f80*/  WARPSYNC.COLLECTIVE R15, `(.L_x_3296) ;  /* 0x000000000f087348 */ /* 0x000fea0003c00000 */
[----:B------:R0:W1:Y:S02]  /*23f90*/  SHFL.IDX P6, R14, R13, R12, R11 ;  /* 0x0000000c0d0e7389 */ /* 0x00006400000c000b */
[----:B01----:R-:W-:Y:S01]  /*23fa0*/  ENDCOLLECTIVE ;  /* 0x000000000000791b */ /* 0x003fe20003800000 */
.L_x_3296:
        /* <DEDUP_REMOVED lines=16> */
.L_x_3297:
[----:B------:R-:W-:Y:S02]  /*240b0*/  IMAD.MOV.U32 R13, RZ, RZ, R4 ;  /* 0x000000ffff0d7224 */ /* 0x000fe400078e0004 */
[----:B------:R-:W-:Y:S02]  /*240c0*/  IMAD.MOV.U32 R12, RZ, RZ, 0x6 ;  /* 0x00000006ff0c7424 */ /* 0x000fe400078e00ff */
[----:B------:R-:W-:-:S07]  /*240d0*/  IMAD.MOV.U32 R3, RZ, RZ, R14 ;  /* 0x000000ffff037224 */ /* 0x000fce00078e000e */
[----:B------:R-:W-:Y:S05]  /*240e0*/  WARPSYNC.COLLECTIVE R15, `(.L_x_3298) ;  /* 0x000000000f087348 */ /* 0x000fea0003c00000 */
[----:B------:R0:W1:Y:S02]  /*240f0*/  SHFL.IDX P6, R14, R13, R12, R11 ;  /* 0x0000000c0d0e7389 */ /* 0x00006400000c000b */
[----:B01----:R-:W-:Y:S01]  /*24100*/  ENDCOLLECTIVE ;  /* 0x000000000000791b */ /* 0x003fe20003800000 */
.L_x_3298:
        /* <DEDUP_REMOVED lines=16> */
.L_x_3299:
[----:B------:R-:W-:Y:S02]  /*24210*/  IMAD.MOV.U32 R13, RZ, RZ, R4 ;  /* 0x000000ffff0d7224 */ /* 0x000fe400078e0004 */
[----:B------:R-:W-:Y:S02]  /*24220*/  IMAD.MOV.U32 R12, RZ, RZ, 0x7 ;  /* 0x00000007ff0c7424 */ /* 0x000fe400078e00ff */
[----:B------:R-:W-:-:S07]  /*24230*/  IMAD.MOV.U32 R3, RZ, RZ, R14 ;  /* 0x000000ffff037224 */ /* 0x000fce00078e000e */
[----:B------:R-:W-:Y:S05]  /*24240*/  WARPSYNC.COLLECTIVE R15, `(.L_x_3300) ;  /* 0x000000000f087348 */ /* 0x000fea0003c00000 */
[----:B------:R0:W1:Y:S02]  /*24250*/  SHFL.IDX P6, R14, R13, R12, R11 ;  /* 0x0000000c0d0e7389 */ /* 0x00006400000c000b */
[----:B01----:R-:W-:Y:S01]  /*24260*/  ENDCOLLECTIVE ;  /* 0x000000000000791b */ /* 0x003fe20003800000 */
.L_x_3300:
        /* <DEDUP_REMOVED lines=14> */
.L_x_3301:
[----:B------:R-:W-:Y:S01]  /*24350*/  IMAD.MOV.U32 R0, RZ, RZ, R14 ;  /* 0x000000ffff007224 */ /* 0x000fe200078e000e */
[----:B------:R-:W-:Y:S06]  /*24360*/  BRA `(.L_x_3302) ;  /* 0xffffffa400b87947 */ /* 0x000fec000383ffff */
.L_x_3139:
[----:B0-----:R0:W1:Y:S02]  /*24370*/  SYNCS.PHASECHK.TRANS64.TRYWAIT P0, [R23+URZ+0x22820], R0 ;  /* 0x02282000170075a7 */ /* 0x001064000800017f */
[----:B-1----:R-:W-:Y:S05]  /*24380*/  @!P0 NANOSLEEP.SYNCS 0x989680 ;  /* 0x009896800000895d */ /* 0x002fea0003900000 */
[----:B------:R-:W1:Y:S02]  /*24390*/  @!P0 SYNCS.PHASECHK.TRANS64 P0, [R23+URZ+0x22820], R0 ;  /* 0x02282000170085a7 */ /* 0x000e64000800007f */
[----:B-1----:R-:W-:Y:S05]  /*243a0*/  @!P0 BRA `(.L_x_3139) ;  /* 0xfffffffc00f08947 */ /* 0x002fea000383ffff */
[----:B------:R-:W-:Y:S05]  /*243b0*/  BRA `(.L_x_3303) ;  /* 0xffffffa800147947 */ /* 0x000fea000383ffff */
.L_x_3142:
[----:B0-----:R0:W1:Y:S02]  /*243c0*/  SYNCS.PHASECHK.TRANS64.TRYWAIT P0, [R17+URZ+0x22860], R0 ;  /* 0x02286000110075a7 */ /* 0x001064000800017f */
[----:B-1----:R-:W-:Y:S05]  /*243d0*/  @!P0 NANOSLEEP.SYNCS 0x989680 ;  /* 0x009896800000895d */ /* 0x002fea0003900000 */
[----:B------:R-:W1:Y:S02]  /*243e0*/  @!P0 SYNCS.PHASECHK.TRANS64 P0, [R17+URZ+0x22860], R0 ;  /* 0x02286000110085a7 */ /* 0x000e64000800007f */
[----:B-1----:R-:W-:Y:S05]  /*243f0*/  @!P0 BRA `(.L_x_3142) ;  /* 0xfffffffc00f08947 */ /* 0x002fea000383ffff */
[----:B------:R-:W-:Y:S05]  /*24400*/  BRA `(.L_x_3304) ;  /* 0xffffffa800247947 */ /* 0x000fea000383ffff */
.L_x_3143:
        /* <DEDUP_REMOVED lines=8> */
.L_x_3306:
[----:B------:R-:W-:Y:S05]  /*24490*/  BSYNC B0 ;  /* 0x0000000000007941 */ /* 0x000fea0003800000 */
.L_x_3305:
        /* <DEDUP_REMOVED lines=13> */
.L_x_3307:
[----:B------:R-:W-:Y:S02]  /*24570*/  IMAD.MOV.U32 R13, RZ, RZ, R6 ;  /* 0x000000ffff0d7224 */ /* 0x000fe400078e0006 */
[----:B------:R-:W-:Y:S02]  /*24580*/  IMAD.MOV.U32 R12, RZ, RZ, 0x1 ;  /* 0x00000001ff0c7424 */ /* 0x000fe400078e00ff */
[----:B------:R-:W-:-:S05]  /*24590*/  IMAD.SHL.U32 R7, R7, 0x8, RZ ;  /* 0x0000000807077824 */ /* 0x000fca00078e00ff */
[----:B------:R-:W-:-:S05]  /*245a0*/  LOP3.LUT R7, R7, 0x38, RZ, 0xc0, !PT ;  /* 0x0000003807077812 */ /* 0x000fca00078ec0ff */
[----:B------:R-:W-:Y:S01]  /*245b0*/  IMAD.SHL.U32 R0, R7, 0x2, RZ ;  /* 0x0000000207007824 */ /* 0x000fe200078e00ff */
[----:B------:R-:W-:-:S04]  /*245c0*/  LOP3.LUT R7, R36, 0x1, RZ, 0xc0, !PT ;  /* 0x0000000124077812 */ /* 0x000fc800078ec0ff */
[----:B------:R-:W-:Y:S02]  /*245d0*/  IADD3 R2, P0, R14, R0, RZ ;  /* 0x000000000e027210 */ /* 0x000fe40007f1e0ff */
[----:B------:R-:W-:-:S13]  /*245e0*/  ISETP.NE.U32.AND P3, PT, R7, 0x1, PT ;  /* 0x000000010700780c */ /* 0x000fda0003f65070 */
[----:B------:R-:W-:Y:S05]  /*245f0*/  WARPSYNC.COLLECTIVE R15, `(.L_x_3308) ;  /* 0x000000000f087348 */ /* 0x000fea0003c00000 */
[----:B------:R0:W1:Y:S02]  /*24600*/  SHFL.IDX P6, R14, R13, R12, R11 ;  /* 0x0000000c0d0e7389 */ /* 0x00006400000c000b */
[----:B01----:R-:W-:Y:S01]  /*24610*/  ENDCOLLECTIVE ;  /* 0x000000000000791b */ /* 0x003fe20003800000 */
.L_x_3308:
        /* <DEDUP_REMOVED lines=17> */
.L_x_3309:
[----:B------:R-:W-:Y:S02]  /*24730*/  IMAD.MOV.U32 R13, RZ, RZ, R6 ;  /* 0x000000ffff0d7224 */ /* 0x000fe400078e0006 */
[----:B------:R-:W-:Y:S01]  /*24740*/  IMAD.MOV.U32 R12, RZ, RZ, 0x2 ;  /* 0x00000002ff0c7424 */ /* 0x000fe200078e00ff */
[----:B------:R-:W-:-:S13]  /*24750*/  IADD3 R2, P4, R14, R0, RZ ;  /* 0x000000000e027210 */ /* 0x000fda0007f9e0ff */
[----:B------:R-:W-:Y:S05]  /*24760*/  WARPSYNC.COLLECTIVE R15, `(.L_x_3310) ;  /* 0x000000000f087348 */ /* 0x000fea0003c00000 */
[----:B------:R0:W1:Y:S02]  /*24770*/  SHFL.IDX P6, R14, R13, R12, R11 ;  /* 0x0000000c0d0e7389 */ /* 0x00006400000c000b */
[----:B01----:R-:W-:Y:S01]  /*24780*/  ENDCOLLECTIVE ;  /* 0x000000000000791b */ /* 0x003fe20003800000 */
.L_x_3310:
        /* <DEDUP_REMOVED lines=17> */
.L_x_3311:
[----:B------:R-:W-:Y:S02]  /*248a0*/  IMAD.MOV.U32 R13, RZ, RZ, R6 ;  /* 0x000000ffff0d7224 */ /* 0x000fe400078e0006 */
[----:B------:R-:W-:Y:S01]  /*248b0*/  IMAD.MOV.U32 R12, RZ, RZ, 0x3 ;  /* 0x00000003ff0c7424 */ /* 0x000fe200078e00ff */
[----:B------:R-:W-:-:S13]  /*248c0*/  IADD3 R2, P4, R14, R0, RZ ;  /* 0x000000000e027210 */ /* 0x000fda0007f9e0ff */
[----:B------:R-:W-:Y:S05]  /*248d0*/  WARPSYNC.COLLECTIVE R15, `(.L_x_3312) ;  /* 0x000000000f087348 */ /* 0x000fea0003c00000 */
[----:B------:R0:W1:Y:S02]  /*248e0*/  SHFL.IDX P6, R14, R13, R12, R11 ;  /* 0x0000000c0d0e7389 */ /* 0x00006400000c000b */
[----:B01----:R-:W-:Y:S01]  /*248f0*/  ENDCOLLECTIVE ;  /* 0x000000000000791b */ /* 0x003fe20003800000 */
.L_x_3312:
        /* <DEDUP_REMOVED lines=17> */
.L_x_3313:
[----:B------:R-:W-:Y:S02]  /*24a10*/  IMAD.MOV.U32 R13, RZ, RZ, R6 ;  /* 0x000000ffff0d7224 */ /* 0x000fe400078e0006 */
[----:B------:R-:W-:Y:S01]  /*24a20*/  IMAD.MOV.U32 R12, RZ, RZ, 0x4 ;  /* 0x00000004ff0c7424 */ /* 0x000fe200078e00ff */
[----:B------:R-:W-:-:S13]  /*24a30*/  IADD3 R2, P4, R14, R0, RZ ;  /* 0x000000000e027210 */ /* 0x000fda0007f9e0ff */
[----:B------:R-:W-:Y:S05]  /*24a40*/  WARPSYNC.COLLECTIVE R15, `(.L_x_3314) ;  /* 0x000000000f087348 */ /* 0x000fea0003c00000 */
[----:B------:R0:W1:Y:S02]  /*24a50*/  SHFL.IDX P6, R14, R13, R12, R11 ;  /* 0x0000000c0d0e7389 */ /* 0x00006400000c000b */
[----:B01----:R-:W-:Y:S01]  /*24a60*/  ENDCOLLECTIVE ;  /* 0x000000000000791b */ /* 0x003fe20003800000 */
.L_x_3314:
        /* <DEDUP_REMOVED lines=17> */
.L_x_3315:
[----:B------:R-:W-:Y:S02]  /*24b80*/  IMAD.MOV.U32 R13, RZ, RZ, R6 ;  /* 0x000000ffff0d7224 */ /* 0x000fe400078e0006 */
[----:B------:R-:W-:Y:S01]  /*24b90*/  IMAD.MOV.U32 R12, RZ, RZ, 0x5 ;  /* 0x00000005ff0c7424 */ /* 0x000fe200078e00ff */
[----:B------:R-:W-:-:S13]  /*24ba0*/  IADD3 R2, P4, R14, R0, RZ ;  /* 0x000000000e027210 */ /* 0x000fda0007f9e0ff */
[----:B------:R-:W-:Y:S05]  /*24bb0*/  WARPSYNC.COLLECTIVE R15, `(.L_x_3316) ;  /* 0x000000000f087348 */ /* 0x000fea0003c00000 */
[----:B------:R0:W1:Y:S02]  /*24bc0*/  SHFL.IDX P6, R14, R13, R12, R11 ;  /* 0x0000000c0d0e7389 */ /* 0x00006400000c000b */
[----:B01----:R-:W-:Y:S01]  /*24bd0*/  ENDCOLLECTIVE ;  /* 0x000000000000791b */ /* 0x003fe20003800000 */
.L_x_3316:
        /* <DEDUP_REMOVED lines=12> */
.L_x_3317:
        /* <DEDUP_REMOVED lines=9> */
.L_x_3150:
[----:B0-----:R0:W1:Y:S02]  /*24d30*/  SYNCS.PHASECHK.TRANS64.TRYWAIT P0, [R4+URZ+0x22840], R21 ;  /* 0x02284015040075a7 */ /* 0x001064000800017f */
[----:B-1----:R-:W-:Y:S05]  /*24d40*/  @!P0 NANOSLEEP.SYNCS 0x989680 ;  /* 0x009896800000895d */ /* 0x002fea0003900000 */
[----:B------:R-:W1:Y:S02]  /*24d50*/  @!P0 SYNCS.PHASECHK.TRANS64 P0, [R4+URZ+0x22840], R21 ;  /* 0x02284015040085a7 */ /* 0x000e64000800007f */
[----:B-1----:R-:W-:Y:S05]  /*24d60*/  @!P0 BRA `(.L_x_3150) ;  /* 0xfffffffc00f08947 */ /* 0x002fea000383ffff */
[----:B------:R-:W-:Y:S05]  /*24d70*/  BRA `(.L_x_3319) ;  /* 0xffffffa800907947 */ /* 0x000fea000383ffff */
.L_x_3151:
        /* <DEDUP_REMOVED lines=8> */
.L_x_3321:
[----:B------:R-:W-:Y:S05]  /*24e00*/  BSYNC B1 ;  /* 0x0000000000017941 */ /* 0x000fea0003800000 */
.L_x_3320:
        /* <DEDUP_REMOVED lines=9> */
.L_x_3322:
[----:B------:R-:W-:Y:S01]  /*24ea0*/  MOV R13, R9 ;  /* 0x00000009000d7202 */ /* 0x000fe20000000f00 */
[----:B------:R-:W-:Y:S02]  /*24eb0*/  IMAD.MOV.U32 R12, RZ, RZ, 0x1 ;  /* 0x00000001ff0c7424 */ /* 0x000fe400078e00ff */
[----:B------:R-:W-:-:S07]  /*24ec0*/  IMAD.MOV.U32 R2, RZ, RZ, R14 ;  /* 0x000000ffff027224 */ /* 0x000fce00078e000e */
[----:B------:R-:W-:Y:S05]  /*24ed0*/  WARPSYNC.COLLECTIVE R15, `(.L_x_3323) ;  /* 0x000000000f087348 */ /* 0x000fea0003c00000 */
[----:B------:R0:W1:Y:S02]  /*24ee0*/  SHFL.IDX P6, R14, R13, R12, R11 ;  /* 0x0000000c0d0e7389 */ /* 0x00006400000c000b */
[----:B01----:R-:W-:Y:S01]  /*24ef0*/  ENDCOLLECTIVE ;  /* 0x000000000000791b */ /* 0x003fe20003800000 */
.L_x_3323:
        /* <DEDUP_REMOVED lines=11> */
.L_x_3324:
[----:B------:R-:W-:Y:S02]  /*24fb0*/  IMAD.MOV.U32 R13, RZ, RZ, R9 ;  /* 0x000000ffff0d7224 */ /* 0x000fe400078e0009 */
[----:B------:R-:W-:Y:S02]  /*24fc0*/  IMAD.MOV.U32 R12, RZ, RZ, 0x2 ;  /* 0x00000002ff0c7424 */ /* 0x000fe400078e00ff */
[----:B------:R-:W-:-:S07]  /*24fd0*/  IMAD.MOV.U32 R2, RZ, RZ, R14 ;  /* 0x000000ffff027224 */ /* 0x000fce00078e000e */
[----:B------:R-:W-:Y:S05]  /*24fe0*/  WARPSYNC.COLLECTIVE R15, `(.L_x_3325) ;  /* 0x000000000f087348 */ /* 0x000fea0003c00000 */
[----:B------:R0:W1:Y:S02]  /*24ff0*/  SHFL.IDX P6, R14, R13, R12, R11 ;  /* 0x0000000c0d0e7389 */ /* 0x00006400000c000b */
[----:B01----:R-:W-:Y:S01]  /*25000*/  ENDCOLLECTIVE ;  /* 0x000000000000791b */ /* 0x003fe20003800000 */
.L_x_3325:
        /* <DEDUP_REMOVED lines=11> */
.L_x_3326:
[----:B------:R-:W-:Y:S02]  /*250c0*/  IMAD.MOV.U32 R13, RZ, RZ, R9 ;  /* 0x000000ffff0d7224 */ /* 0x000fe400078e0009 */
[----:B------:R-:W-:Y:S02]  /*250d0*/  IMAD.MOV.U32 R12, RZ, RZ, 0x3 ;  /* 0x00000003ff0c7424 */ /* 0x000fe400078e00ff */
[----:B------:R-:W-:-:S07]  /*250e0*/  IMAD.MOV.U32 R2, RZ, RZ, R14 ;  /* 0x000000ffff027224 */ /* 0x000fce00078e000e */
[----:B------:R-:W-:Y:S05]  /*250f0*/  WARPSYNC.COLLECTIVE R15, `(.L_x_3327) ;  /* 0x000000000f087348 */ /* 0x000fea0003c00000 */
[----:B------:R0:W1:Y:S02]  /*25100*/  SHFL.IDX P6, R14, R13, R12, R11 ;  /* 0x0000000c0d0e7389 */ /* 0x00006400000c000b */
[----:B01----:R-:W-:Y:S01]  /*25110*/  ENDCOLLECTIVE ;  /* 0x000000000000791b */ /* 0x003fe20003800000 */
.L_x_3327:
[----:B------:R-:W-:-:S04]  /*25120*/  IADD3 R2, P0, R2, R0, RZ ;  /* 0x0000000002027210 */ /* 0x000fc80007f1e0ff */
[----:B------:R-:W-:-:S05]  /*25130*/  IADD3.X R3, RZ, R3, RZ, P0, !PT ;  /* 0x00000003ff037210 */ /* 0x000fca00007fe4ff */
        /* <DEDUP_REMOVED lines=9> */
.L_x_3328:
[----:B------:R-:W-:Y:S02]  /*251d0*/  IMAD.MOV.U32 R13, RZ, RZ, R9 ;  /* 0x000000ffff0d7224 */ /* 0x000fe400078e0009 */
[----:B------:R-:W-:Y:S02]  /*251e0*/  IMAD.MOV.U32 R12, RZ, RZ, 0x4 ;  /* 0x00000004ff0c7424 */ /* 0x000fe400078e00ff */
[----:B------:R-:W-:-:S07]  /*251f0*/  IMAD.MOV.U32 R2, RZ, RZ, R14 ;  /* 0x000000ffff027224 */ /* 0x000fce00078e000e */
[----:B------:R-:W-:Y:S05]  /*25200*/  WARPSYNC.COLLECTIVE R15, `(.L_x_3329) ;  /* 0x000000000f087348 */ /* 0x000fea0003c00000 */
[----:B------:R0:W1:Y:S02]  /*25210*/  SHFL.IDX P6, R14, R13, R12, R11 ;  /* 0x0000000c0d0e7389 */ /* 0x00006400000c000b */
[----:B01----:R-:W-:Y:S01]  /*25220*/  ENDCOLLECTIVE ;  /* 0x000000000000791b */ /* 0x003fe20003800000 */
.L_x_3329:
        /* <DEDUP_REMOVED lines=11> */
.L_x_3330:
[----:B------:R-:W-:Y:S02]  /*252e0*/  IMAD.MOV.U32 R13, RZ, RZ, R9 ;  /* 0x000000ffff0d7224 */ /* 0x000fe400078e0009 */
[----:B------:R-:W-:Y:S01]  /*252f0*/  IMAD.MOV.U32 R12, RZ, RZ, 0x5 ;  /* 0x00000005ff0c7424 */ /* 0x000fe200078e00ff */
[----:B------:R-:W-:-:S07]  /*25300*/  MOV R2, R14 ;  /* 0x0000000e00027202 */ /* 0x000fce0000000f00 */
[----:B------:R-:W-:Y:S05]  /*25310*/  WARPSYNC.COLLECTIVE R15, `(.L_x_3331) ;  /* 0x000000000f087348 */ /* 0x000fea0003c00000 */
[----:B------:R0:W1:Y:S02]  /*25320*/  SHFL.IDX P6, R14, R13, R12, R11 ;  /* 0x0000000c0d0e7389 */ /* 0x00006400000c000b */
[----:B01----:R-:W-:Y:S01]  /*25330*/  ENDCOLLECTIVE ;  /* 0x000000000000791b */ /* 0x003fe20003800000 */
.L_x_3331:
        /* <DEDUP_REMOVED lines=11> */
.L_x_3332:
[----:B------:R-:W-:Y:S01]  /*253f0*/  IMAD.MOV.U32 R2, RZ, RZ, R14 ;  /* 0x000000ffff027224 */ /* 0x000fe200078e000e */
[----:B------:R-:W-:Y:S06]  /*25400*/  BRA `(.L_x_3333) ;  /* 0xffffffa400c07947 */ /* 0x000fec000383ffff */
.L_x_3156:
[----:B---3--:R3:W4:Y:S02]  /*25410*/  SYNCS.PHASECHK.TRANS64.TRYWAIT P0, [R4+URZ+0x22860], R21 ;  /* 0x02286015040075a7 */ /* 0x008724000800017f */
[----:B----4-:R-:W-:Y:S05]  /*25420*/  @!P0 NANOSLEEP.SYNCS 0x989680 ;  /* 0x009896800000895d */ /* 0x010fea0003900000 */
[----:B------:R-:W4:Y:S02]  /*25430*/  @!P0 SYNCS.PHASECHK.TRANS64 P0, [R4+URZ+0x22860], R21 ;  /* 0x02286015040085a7 */ /* 0x000f24000800007f */
[----:B----4-:R-:W-:Y:S05]  /*25440*/  @!P0 BRA `(.L_x_3156) ;  /* 0xfffffffc00f08947 */ /* 0x010fea000383ffff */
[----:B------:R-:W-:Y:S05]  /*25450*/  BRA `(.L_x_3334) ;  /* 0xffffffa800107947 */ /* 0x000fea000383ffff */
.L_x_3157:
        /* <DEDUP_REMOVED lines=8> */
.L_x_3336:
[----:B------:R-:W-:Y:S05]  /*254e0*/  BSYNC B1 ;  /* 0x0000000000017941 */ /* 0x000fea0003800000 */
.L_x_3335:
        /* <DEDUP_REMOVED lines=9> */
.L_x_3337:
[----:B------:R-:W-:Y:S02]  /*25580*/  IMAD.MOV.U32 R13, RZ, RZ, R7 ;  /* 0x000000ffff0d7224 */ /* 0x000fe400078e0007 */
[----:B------:R-:W-:Y:S01]  /*25590*/  IMAD.MOV.U32 R12, RZ, RZ, 0x1 ;  /* 0x00000001ff0c7424 */ /* 0x000fe200078e00ff */
[----:B------:R-:W-:-:S13]  /*255a0*/  IADD3 R2, P0, R14, R0, RZ ;  /* 0x000000000e027210 */ /* 0x000fda0007f1e0ff */
[----:B------:R-:W-:Y:S05]  /*255b0*/  WARPSYNC.COLLECTIVE R15, `(.L_x_3338) ;  /* 0x000000000f087348 */ /* 0x000fea0003c00000 */
[----:B------:R0:W1:Y:S02]  /*255c0*/  SHFL.IDX P6, R14, R13, R12, R11 ;  /* 0x0000000c0d0e7389 */ /* 0x00006400000c000b */
[----:B01----:R-:W-:Y:S01]  /*255d0*/  ENDCOLLECTIVE ;  /* 0x000000000000791b */ /* 0x003fe20003800000 */
.L_x_3338:
        /* <DEDUP_REMOVED lines=13> */
.L_x_3339:
[----:B------:R-:W-:Y:S02]  /*256b0*/  IMAD.MOV.U32 R13, RZ, RZ, R7 ;  /* 0x000000ffff0d7224 */ /* 0x000fe400078e0007 */
[----:B------:R-:W-:Y:S01]  /*256c0*/  IMAD.MOV.U32 R12, RZ, RZ, 0x2 ;  /* 0x00000002ff0c7424 */ /* 0x000fe200078e00ff */
[----:B------:R-:W-:-:S13]  /*256d0*/  IADD3 R2, P0, R14, R0, RZ ;  /* 0x000000000e027210 */ /* 0x000fda0007f1e0ff */
[----:B------:R-:W-:Y:S05]  /*256e0*/  WARPSYNC.COLLECTIVE R15, `(.L_x_3340) ;  /* 0x000000000f087348 */ /* 0x000fea0003c00000 */
[----:B------:R0:W1:Y:S02]  /*256f0*/  SHFL.IDX P6, R14, R13, R12, R11 ;  /* 0x0000000c0d0e7389 */ /* 0x00006400000c000b */
[----:B01----:R-:W-:Y:S01]  /*25700*/  ENDCOLLECTIVE ;  /* 0x000000000000791b */ /* 0x003fe20003800000 */
.L_x_3340:
        /* <DEDUP_REMOVED lines=13> */
.L_x_3341:
[----:B------:R-:W-:Y:S02]  /*257e0*/  IMAD.MOV.U32 R13, RZ, RZ, R7 ;  /* 0x000000ffff0d7224 */ /* 0x000fe400078e0007 */
[----:B------:R-:W-:Y:S01]  /*257f0*/  IMAD.MOV.U32 R12, RZ, RZ, 0x3 ;  /* 0x00000003ff0c7424 */ /* 0x000fe200078e00ff */
[----:B------:R-:W-:-:S13]  /*25800*/  IADD3 R2, P0, R14, R0, RZ ;  /* 0x000000000e027210 */ /* 0x000fda0007f1e0ff */
[----:B------:R-:W-:Y:S05]  /*25810*/  WARPSYNC.COLLECTIVE R15, `(.L_x_3342) ;  /* 0x000000000f087348 */ /* 0x000fea0003c00000 */
[----:B------:R0:W1:Y:S02]  /*25820*/  SHFL.IDX P6, R14, R13, R12, R11 ;  /* 0x0000000c0d0e7389 */ /* 0x00006400000c000b */
[----:B01----:R-:W-:Y:S01]  /*25830*/  ENDCOLLECTIVE ;  /* 0x000000000000791b */ /* 0x003fe20003800000 */
.L_x_3342:
        /* <DEDUP_REMOVED lines=13> */
.L_x_3343:
[----:B------:R-:W-:Y:S01]  /*25910*/  MOV R13, R7 ;  /* 0x00000007000d7202 */ /* 0x000fe20000000f00 */
[----:B------:R-:W-:Y:S01]  /*25920*/  IMAD.MOV.U32 R12, RZ, RZ, 0x4 ;  /* 0x00000004ff0c7424 */ /* 0x000fe200078e00ff */
[----:B------:R-:W-:-:S13]  /*25930*/  IADD3 R2, P0, R14, R0, RZ ;  /* 0x000000000e027210 */ /* 0x000fda0007f1e0ff */
[----:B------:R-:W-:Y:S05]  /*25940*/  WARPSYNC.COLLECTIVE R15, `(.L_x_3344) ;  /* 0x000000000f087348 */ /* 0x000fea0003c00000 */
[----:B------:R0:W1:Y:S02]  /*25950*/  SHFL.IDX P6, R14, R13, R12, R11 ;  /* 0x0000000c0d0e7389 */ /* 0x00006400000c000b */
[----:B01----:R-:W-:Y:S01]  /*25960*/  ENDCOLLECTIVE ;  /* 0x000000000000791b */ /* 0x003fe20003800000 */
.L_x_3344:
        /* <DEDUP_REMOVED lines=13> */
.L_x_3345:
[----:B------:R-:W-:Y:S02]  /*25a40*/  IMAD.MOV.U32 R13, RZ, RZ, R7 ;  /* 0x000000ffff0d7224 */ /* 0x000fe400078e0007 */
[----:B------:R-:W-:Y:S01]  /*25a50*/  IMAD.MOV.U32 R12, RZ, RZ, 0x5 ;  /* 0x00000005ff0c7424 */ /* 0x000fe200078e00ff */
[----:B------:R-:W-:-:S13]  /*25a60*/  IADD3 R2, P0, R14, R0, RZ ;  /* 0x000000000e027210 */ /* 0x000fda0007f1e0ff */
[----:B------:R-:W-:Y:S05]  /*25a70*/  WARPSYNC.COLLECTIVE R15, `(.L_x_3346) ;  /* 0x000000000f087348 */ /* 0x000fea0003c00000 */
[----:B------:R0:W1:Y:S02]  /*25a80*/  SHFL.IDX P6, R14, R13, R12, R11 ;  /* 0x0000000c0d0e7389 */ /* 0x00006400000c000b */
[----:B01----:R-:W-:Y:S01]  /*25a90*/  ENDCOLLECTIVE ;  /* 0x000000000000791b */ /* 0x003fe20003800000 */
.L_x_3346:
        /* <DEDUP_REMOVED lines=13> */
.L_x_3347:
[----:B------:R-:W-:Y:S05]  /*25b70*/  BRA `(.L_x_3348) ;  /* 0xffffffa4005c7947 */ /* 0x000fea000383ffff */
.L_x_3165:
        /* <DEDUP_REMOVED lines=8> */
.L_x_3350:
[----:B------:R-:W-:Y:S05]  /*25c00*/  BSYNC B0 ;  /* 0x0000000000007941 */ /* 0x000fea0003800000 */
.L_x_3349:
        /* <DEDUP_REMOVED lines=9> */
.L_x_3351:
        /* <DEDUP_REMOVED lines=18> */
.L_x_3352:
[----:B------:R-:W-:Y:S01]  /*25dc0*/  IMAD.MOV.U32 R12, RZ, RZ, 0x2 ;  /* 0x00000002ff0c7424 */ /* 0x000fe200078e00ff */
[----:B------:R-:W-:-:S05]  /*25dd0*/  SEL R6, R14, RZ, P1 ;  /* 0x000000ff0e067207 */ /* 0x000fca0000800000 */
[----:B------:R-:W-:-:S04]  /*25de0*/  IMAD.IADD R6, R5, 0x1, R6 ;  /* 0x0000000105067824 */ /* 0x000fc800078e0206 */
[----:B------:R-:W-:-:S07]  /*25df0*/  IMAD.MOV.U32 R13, RZ, RZ, R6 ;  /* 0x000000ffff0d7224 */ /* 0x000fce00078e0006 */
[----:B------:R-:W-:Y:S05]  /*25e00*/  WARPSYNC.COLLECTIVE R15, `(.L_x_3353) ;  /* 0x000000000f087348 */ /* 0x000fea0003c00000 */
[----:B------:R0:W1:Y:S02]  /*25e10*/  SHFL.UP P6, R14, R13, R12, R11 ;  /* 0x0400000c0d0e7389 */ /* 0x00006400000c000b */
[----:B01----:R-:W-:Y:S01]  /*25e20*/  ENDCOLLECTIVE ;  /* 0x000000000000791b */ /* 0x003fe20003800000 */
.L_x_3353:
[----:B------:R-:W-:Y:S01]  /*25e30*/  IMAD.MOV.U32 R12, RZ, RZ, 0x4 ;  /* 0x00000004ff0c7424 */ /* 0x000fe200078e00ff */
[----:B------:R-:W-:-:S05]  /*25e40*/  SEL R7, R14, RZ, P2 ;  /* 0x000000ff0e077207 */ /* 0x000fca0001000000 */
[----:B------:R-:W-:-:S04]  /*25e50*/  IMAD.IADD R7, R6, 0x1, R7 ;  /* 0x0000000106077824 */ /* 0x000fc800078e0207 */
[----:B------:R-:W-:-:S07]  /*25e60*/  IMAD.MOV.U32 R13, RZ, RZ, R7 ;  /* 0x000000ffff0d7224 */ /* 0x000fce00078e0007 */
[----:B------:R-:W-:Y:S05]  /*25e70*/  WARPSYNC.COLLECTIVE R15, `(.L_x_3354) ;  /* 0x000000000f087348 */ /* 0x000fea0003c00000 */
[----:B------:R0:W1:Y:S02]  /*25e80*/  SHFL.UP P6, R14, R13, R12, R11 ;  /* 0x0400000c0d0e7389 */ /* 0x00006400000c000b */
[----:B01----:R-:W-:Y:S01]  /*25e90*/  ENDCOLLECTIVE ;  /* 0x000000000000791b */ /* 0x003fe20003800000 */
.L_x_3354:
[----:B------:R-:W-:Y:S01]  /*25ea0*/  IMAD.MOV.U32 R12, RZ, RZ, 0x8 ;  /* 0x00000008ff0c7424 */ /* 0x000fe200078e00ff */
[----:B------:R-:W-:-:S05]  /*25eb0*/  SEL R2, R14, RZ, P3 ;  /* 0x000000ff0e027207 */ /* 0x000fca0001800000 */
[----:B------:R-:W-:-:S04]  /*25ec0*/  IMAD.IADD R2, R7, 0x1, R2 ;  /* 0x0000000107027824 */ /* 0x000fc800078e0202 */
[----:B------:R-:W-:-:S07]  /*25ed0*/  IMAD.MOV.U32 R13, RZ, RZ, R2 ;  /* 0x000000ffff0d7224 */ /* 0x000fce00078e0002 */
[----:B------:R-:W-:Y:S05]  /*25ee0*/  WARPSYNC.COLLECTIVE R15, `(.L_x_3355) ;  /* 0x000000000f087348 */ /* 0x000fea0003c00000 */
[----:B------:R0:W1:Y:S02]  /*25ef0*/  SHFL.UP P6, R14, R13, R12, R11 ;  /* 0x0400000c0d0e7389 */ /* 0x00006400000c000b */
[----:B01----:R-:W-:Y:S01]  /*25f00*/  ENDCOLLECTIVE ;  /* 0x000000000000791b */ /* 0x003fe20003800000 */
.L_x_3355:
[----:B------:R-:W-:Y:S01]  /*25f10*/  IMAD.MOV.U32 R12, RZ, RZ, 0x10 ;  /* 0x00000010ff0c7424 */ /* 0x000fe200078e00ff */
[----:B------:R-:W-:-:S04]  /*25f20*/  SEL R3, R14, RZ, P4 ;  /* 0x000000ff0e037207 */ /* 0x000fc80002000000 */
[----:B------:R-:W-:-:S05]  /*25f30*/  IADD3 R3, R2, R3, RZ ;  /* 0x0000000302037210 */ /* 0x000fca0007ffe0ff */
[----:B------:R-:W-:-:S07]  /*25f40*/  IMAD.MOV.U32 R13, RZ, RZ, R3 ;  /* 0x000000ffff0d7224 */ /* 0x000fce00078e0003 */
[----:B------:R-:W-:Y:S05]  /*25f50*/  WARPSYNC.COLLECTIVE R15, `(.L_x_3356) ;  /* 0x000000000f087348 */ /* 0x000fea0003c00000 */
[----:B------:R0:W1:Y:S02]  /*25f60*/  SHFL.UP P6, R14, R13, R12, R11 ;  /* 0x0400000c0d0e7389 */ /* 0x00006400000c000b */
[----:B01----:R-:W-:Y:S01]  /*25f70*/  ENDCOLLECTIVE ;  /* 0x000000000000791b */ /* 0x003fe20003800000 */
.L_x_3356:
        /* <DEDUP_REMOVED lines=8> */
.L_x_3357:
[----:B------:R-:W-:Y:S05]  /*26000*/  BRA `(.L_x_3358) ;  /* 0xffffffa400b87947 */ /* 0x000fea000383ffff */
.L_x_3170:
[----:B------:R-:W-:Y:S01]  /*26010*/  BSSY B0, `(.L_x_3359) ;  /* 0x0000008000007945 */ /* 0x000fe20003800000 */
[----:B-----5:R-:W-:Y:S02]  /*26020*/  IMAD.MOV.U32 R13, RZ, RZ, R5 ;  /* 0x000000ffff0d7224 */ /* 0x020fe400078e0005 */
[----:B------:R-:W-:Y:S02]  /*26030*/  IMAD.MOV.U32 R12, RZ, RZ, 0x1 ;  /* 0x00000001ff0c7424 */ /* 0x000fe400078e00ff */
[----:B------:R-:W-:Y:S02]  /*26040*/  IMAD.MOV.U32 R11, RZ, RZ, RZ ;  /* 0x000000ffff0b7224 */ /* 0x000fe400078e00ff */
[----:B------:R-:W-:-:S07]  /*26050*/  IMAD.MOV.U32 R15, RZ, RZ, -0x1 ;  /* 0xffffffffff0f7424 */ /* 0x000fce00078e00ff */
[----:B0-----:R-:W-:Y:S05]  /*26060*/  WARPSYNC.COLLECTIVE R15, `(.L_x_3360) ;  /* 0x000000000f087348 */ /* 0x001fea0003c00000 */
[----:B------:R1:W2:Y:S02]  /*26070*/  SHFL.UP P6, R14, R13, R12, R11 ;  /* 0x0400000c0d0e7389 */ /* 0x0002a400000c000b */
[----:B012---:R-:W-:Y:S01]  /*26080*/  ENDCOLLECTIVE ;  /* 0x000000000000791b */ /* 0x007fe20003800000 */
.L_x_3360:
[----:B------:R-:W-:Y:S05]  /*26090*/  BSYNC B0 ;  /* 0x0000000000007941 */ /* 0x000fea0003800000 */
.L_x_3359:
[----:B------:R-:W-:Y:S01]  /*260a0*/  SEL R14, R14, RZ, P1 ;  /* 0x000000ff0e0e7207 */ /* 0x000fe20000800000 */
[----:B------:R-:W-:Y:S02]  /*260b0*/  IMAD.MOV.U32 R12, RZ, RZ, 0x2 ;  /* 0x00000002ff0c7424 */ /* 0x000fe400078e00ff */
[----:B------:R-:W-:Y:S01]  /*260c0*/  IMAD.MOV.U32 R11, RZ, RZ, RZ ;  /* 0x000000ffff0b7224 */ /* 0x000fe200078e00ff */
[----:B------:R-:W-:Y:S01]  /*260d0*/  IADD3 R13, R5, R14, RZ ;  /* 0x0000000e050d7210 */ /* 0x000fe20007ffe0ff */
[----:B------:R-:W-:-:S07]  /*260e0*/  IMAD.MOV.U32 R15, RZ, RZ, -0x1 ;  /* 0xffffffffff0f7424 */ /* 0x000fce00078e00ff */
[----:B------:R-:W-:Y:S05]  /*260f0*/  WARPSYNC.COLLECTIVE R15, `(.L_x_3361) ;  /* 0x000000000f087348 */ /* 0x000fea0003c00000 */
[----:B------:R0:W1:Y:S02]  /*26100*/  SHFL.UP P6, R14, R13, R12, R11 ;  /* 0x0400000c0d0e7389 */ /* 0x00006400000c000b */
[----:B01----:R-:W-:Y:S01]  /*26110*/  ENDCOLLECTIVE ;  /* 0x000000000000791b */ /* 0x003fe20003800000 */
.L_x_3361:
[----:B------:R-:W-:Y:S01]  /*26120*/  IMAD.MOV.U32 R12, RZ, RZ, 0x4 ;  /* 0x00000004ff0c7424 */ /* 0x000fe200078e00ff */
[----:B------:R-:W-:-:S05]  /*26130*/  SEL R2, R14, RZ, P2 ;  /* 0x000000ff0e027207 */ /* 0x000fca0001000000 */
[----:B------:R-:W-:-:S04]  /*26140*/  IMAD.IADD R2, R13, 0x1, R2 ;  /* 0x000000010d027824 */ /* 0x000fc800078e0202 */
[----:B------:R-:W-:-:S07]  /*26150*/  IMAD.MOV.U32 R13, RZ, RZ, R2 ;  /* 0x000000ffff0d7224 */ /* 0x000fce00078e0002 */
[----:B------:R-:W-:Y:S05]  /*26160*/  WARPSYNC.COLLECTIVE R15, `(.L_x_3362) ;  /* 0x000000000f087348 */ /* 0x000fea0003c00000 */
[----:B------:R0:W1:Y:S02]  /*26170*/  SHFL.UP P6, R14, R13, R12, R11 ;  /* 0x0400000c0d0e7389 */ /* 0x00006400000c000b */
[----:B01----:R-:W-:Y:S01]  /*26180*/  ENDCOLLECTIVE ;  /* 0x000000000000791b */ /* 0x003fe20003800000 */
.L_x_3362:
[----:B------:R-:W-:Y:S01]  /*26190*/  IMAD.MOV.U32 R12, RZ, RZ, 0x8 ;  /* 0x00000008ff0c7424 */ /* 0x000fe200078e00ff */
[----:B------:R-:W-:-:S05]  /*261a0*/  SEL R3, R14, RZ, P3 ;  /* 0x000000ff0e037207 */ /* 0x000fca0001800000 */
[----:B------:R-:W-:-:S04]  /*261b0*/  IMAD.IADD R3, R2, 0x1, R3 ;  /* 0x0000000102037824 */ /* 0x000fc800078e0203 */
[----:B------:R-:W-:-:S07]  /*261c0*/  IMAD.MOV.U32 R13, RZ, RZ, R3 ;  /* 0x000000ffff0d7224 */ /* 0x000fce00078e0003 */
[----:B------:R-:W-:Y:S05]  /*261d0*/  WARPSYNC.COLLECTIVE R15, `(.L_x_3363) ;  /* 0x000000000f087348 */ /* 0x000fea0003c00000 */
[----:B------:R0:W1:Y:S02]  /*261e0*/  SHFL.UP P6, R14, R13, R12, R11 ;  /* 0x0400000c0d0e7389 */ /* 0x00006400000c000b */
[----:B01----:R-:W-:Y:S01]  /*261f0*/  ENDCOLLECTIVE ;  /* 0x000000000000791b */ /* 0x003fe20003800000 */
.L_x_3363:
[----:B------:R-:W-:Y:S01]  /*26200*/  IMAD.MOV.U32 R12, RZ, RZ, 0x10 ;  /* 0x00000010ff0c7424 */ /* 0x000fe200078e00ff */
[----:B------:R-:W-:-:S05]  /*26210*/  SEL R4, R14, RZ, P4 ;  /* 0x000000ff0e047207 */ /* 0x000fca0002000000 */
[----:B------:R-:W-:-:S05]  /*26220*/  IMAD.IADD R4, R3, 0x1, R4 ;  /* 0x0000000103047824 */ /* 0x000fca00078e0204 */
[----:B------:R-:W-:-:S07]  /*26230*/  MOV R13, R4 ;  /* 0x00000004000d7202 */ /* 0x000fce0000000f00 */
[----:B------:R-:W-:Y:S05]  /*26240*/  WARPSYNC.COLLECTIVE R15, `(.L_x_3364) ;  /* 0x000000000f087348 */ /* 0x000fea0003c00000 */
[----:B------:R0:W1:Y:S02]  /*26250*/  SHFL.UP P6, R14, R13, R12, R11 ;  /* 0x0400000c0d0e7389 */ /* 0x00006400000c000b */
[----:B01----:R-:W-:Y:S01]  /*26260*/  ENDCOLLECTIVE ;  /* 0x000000000000791b */ /* 0x003fe20003800000 */
.L_x_3364:
        /* <DEDUP_REMOVED lines=8> */
.L_x_3365:
[----:B------:R-:W-:Y:S05]  /*262f0*/  BRA `(.L_x_3366) ;  /* 0xffffffa400987947 */ /* 0x000fea000383ffff */
.L_x_3172:
[----:B------:R-:W-:Y:S01]  /*26300*/  BSSY B0, `(.L_x_3367) ;  /* 0x0000006000007945 */ /* 0x000fe20003800000 */
[----:B------:R-:W-:Y:S01]  /*26310*/  PLOP3.LUT P6, PT, P6, PT, PT, 0x8, 0x0 ;  /* 0x000000000000781c */ /* 0x000fe200037ce170 */
[----:B------:R-:W-:-:S12]  /*26320*/  IMAD.MOV.U32 R15, RZ, RZ, -0x1 ;  /* 0xffffffffff0f7424 */ /* 0x000fd800078e00ff */
[----:B0-----:R-:W-:Y:S05]  /*26330*/  WARPSYNC.COLLECTIVE R15, `(.L_x_3368) ;  /* 0x000000000f087348 */ /* 0x001fea0003c00000 */
[----:B------:R-:W-:Y:S01]  /*26340*/  VOTE.ANY R14, PT, P6 ;  /* 0x00000000000e7806 */ /* 0x000fe200030e0100 */
[----:B0-----:R-:W-:Y:S06]  /*26350*/  ENDCOLLECTIVE ;  /* 0x000000000000791b */ /* 0x001fec0003800000 */
.L_x_3368:
[----:B------:R-:W-:Y:S05]  /*26360*/  BSYNC B0 ;  /* 0x0000000000007941 */ /* 0x000fea0003800000 */
.L_x_3367:
[----:B------:R-:W-:Y:S01]  /*26370*/  IMAD.MOV.U32 R3, RZ, RZ, R14 ;  /* 0x000000ffff037224 */ /* 0x000fe200078e000e */
[----:B------:R-:W-:Y:S01]  /*26380*/  MOV R15, 0xffffffff ;  /* 0xffffffff000f7802 */ /* 0x000fe20000000f00 */
[----:B------:R-:W-:Y:S02]  /*26390*/  IMAD.MOV.U32 R13, RZ, RZ, R5 ;  /* 0x000000ffff0d7224 */ /* 0x000fe400078e0005 */
[----:B------:R-:W0:Y:S01]  /*263a0*/  POPC R4, R3 ;  /* 0x0000000300047309 */ /* 0x000e220000000000 */
[----:B------:R-:W-:Y:S02]  /*263b0*/  IMAD.MOV.U32 R11, RZ, RZ, 0x1f ;  /* 0x0000001fff0b7424 */ /* 0x000fe400078e00ff */
[----:B0-----:R-:W-:-:S07]  /*263c0*/  IMAD.MOV.U32 R12, RZ, RZ, R4 ;  /* 0x000000ffff0c7224 */ /* 0x001fce00078e0004 */
[----:B------:R-:W-:Y:S05]  /*263d0*/  WARPSYNC.COLLECTIVE R15, `(.L_x_3369) ;  /* 0x000000000f087348 */ /* 0x000fea0003c00000 */
[----:B------:R0:W1:Y:S02]  /*263e0*/  SHFL.IDX P6, R14, R13, R12, R11 ;  /* 0x0000000c0d0e7389 */ /* 0x00006400000c000b */
[----:B01----:R-:W-:Y:S01]  /*263f0*/  ENDCOLLECTIVE ;  /* 0x000000000000791b */ /* 0x003fe20003800000 */
.L_x_3369:
[----:B------:R-:W-:Y:S01]  /*26400*/  IMAD.MOV.U32 R5, RZ, RZ, R14 ;  /* 0x000000ffff057224 */ /* 0x000fe200078e000e */
[----:B------:R-:W-:Y:S06]  /*26410*/  BRA `(.L_x_3370) ;  /* 0xffffffa400887947 */ /* 0x000fec000383ffff */
.L_x_3174:
[----:B------:R-:W-:Y:S01]  /*26420*/  BSSY B0, `(.L_x_3371) ;  /* 0x0000007000007945 */ /* 0x000fe20003800000 */
[----:B------:R-:W-:Y:S02]  /*26430*/  IMAD.MOV.U32 R13, RZ, RZ, R2 ;  /* 0x000000ffff0d7224 */ /* 0x000fe400078e0002 */
[----:B------:R-:W-:Y:S02]  /*26440*/  IMAD.MOV.U32 R11, RZ, RZ, 0x1f ;  /* 0x0000001fff0b7424 */ /* 0x000fe400078e00ff */
[----:B------:R-:W-:-:S07]  /*26450*/  IMAD.MOV.U32 R15, RZ, RZ, -0x1 ;  /* 0xffffffffff0f7424 */ /* 0x000fce00078e00ff */
[----:B012---:R-:W-:Y:S05]  /*26460*/  WARPSYNC.COLLECTIVE R15, `(.L_x_3372) ;  /* 0x000000000f087348 */ /* 0x007fea0003c00000 */
[----:B------:R3:W4:Y:S02]  /*26470*/  SHFL.IDX P6, R14, R13, R12, R11 ;  /* 0x0000000c0d0e7389 */ /* 0x00072400000c000b */
[----:B01234-:R-:W-:Y:S01]  /*26480*/  ENDCOLLECTIVE ;  /* 0x000000000000791b */ /* 0x01ffe20003800000 */
.L_x_3372:
[----:B------:R-:W-:Y:S05]  /*26490*/  BSYNC B0 ;  /* 0x0000000000007941 */ /* 0x000fea0003800000 */
.L_x_3371:
[----:B------:R-:W-:Y:S05]  /*264a0*/  BRA `(.L_x_3173) ;  /* 0xffffffa400807947 */ /* 0x000fea000383ffff */
.L_x_3178:
[----:B0-----:R0:W2:Y:S02]  /*264b0*/  SYNCS.PHASECHK.TRANS64.TRYWAIT P0, [R4+URZ+0x22820], R0 ;  /* 0x02282000040075a7 */ /* 0x0010a4000800017f */
[----:B--2---:R-:W-:Y:S05]  /*264c0*/  @!P0 NANOSLEEP.SYNCS 0x989680 ;  /* 0x009896800000895d */ /* 0x004fea0003900000 */
[----:B------:R-:W2:Y:S02]  /*264d0*/  @!P0 SYNCS.PHASECHK.TRANS64 P0, [R4+URZ+0x22820], R0 ;  /* 0x02282000040085a7 */ /* 0x000ea4000800007f */
[----:B--2---:R-:W-:Y:S05]  /*264e0*/  @!P0 BRA `(.L_x_3178) ;  /* 0xfffffffc00f08947 */ /* 0x004fea000383ffff */
[----:B------:R-:W-:Y:S05]  /*264f0*/  BRA `(.L_x_3373) ;  /* 0xffffffa800f87947 */ /* 0x000fea000383ffff */
.L_x_3179:
[----:B------:R-:W2:Y:S01]  /*26500*/  S2R R2, SR_TID.X ;  /* 0x0000000000027919 */ /* 0x000ea20000002100 */
[----:B------:R-:W-:Y:S01]  /*26510*/  BSSY B0, `(.L_x_3374) ;  /* 0x000000a000007945 */ /* 0x000fe20003800000 */
[----:B------:R-:W-:Y:S02]  /*26520*/  IMAD.MOV.U32 R12, RZ, RZ, RZ ;  /* 0x000000ffff0c7224 */ /* 0x000fe400078e00ff */
[----:B------:R-:W-:Y:S02]  /*26530*/  IMAD.MOV.U32 R11, RZ, RZ, 0x1f ;  /* 0x0000001fff0b7424 */ /* 0x000fe400078e00ff */
[----:B------:R-:W-:Y:S01]  /*26540*/  IMAD.MOV.U32 R15, RZ, RZ, -0x1 ;  /* 0xffffffffff0f7424 */ /* 0x000fe200078e00ff */
[----:B--2---:R-:W-:-:S04]  /*26550*/  SHF.R.U32.HI R2, RZ, 0x5, R2 ;  /* 0x00000005ff027819 */ /* 0x004fc80000011602 */
[----:B------:R-:W-:-:S05]  /*26560*/  LOP3.LUT R2, R2, 0x3, RZ, 0xc0, !PT ;  /* 0x0000000302027812 */ /* 0x000fca00078ec0ff */
[----:B------:R-:W-:-:S07]  /*26570*/  IMAD.MOV.U32 R13, RZ, RZ, R2 ;  /* 0x000000ffff0d7224 */ /* 0x000fce00078e0002 */
[----:B01----:R-:W-:Y:S05]  /*26580*/  WARPSYNC.COLLECTIVE R15, `(.L_x_3375) ;  /* 0x000000000f087348 */ /* 0x003fea0003c00000 */
[----:B------:R2:W3:Y:S02]  /*26590*/  SHFL.IDX P6, R14, R13, R12, R11 ;  /* 0x0000000c0d0e7389 */ /* 0x0004e400000c000b */
[----:B0123--:R-:W-:Y:S01]  /*265a0*/  ENDCOLLECTIVE ;  /* 0x000000000000791b */ /* 0x00ffe20003800000 */
.L_x_3375:
[----:B------:R-:W-:Y:S05]  /*265b0*/  BSYNC B0 ;  /* 0x0000000000007941 */ /* 0x000fea0003800000 */
.L_x_3374:
[----:B------:R-:W-:Y:S05]  /*265c0*/  BRA `(.L_x_3376) ;  /* 0xffffffa800e07947 */ /* 0x000fea000383ffff */
.L_x_3180:
[----:B------:R-:W-:Y:S01]  /*265d0*/  BSSY B0, `(.L_x_3377) ;  /* 0x0000006000007945 */ /* 0x000fe20003800000 */
[----:B------:R-:W-:-:S07]  /*265e0*/  IMAD.MOV.U32 R15, RZ, RZ, -0x1 ;  /* 0xffffffffff0f7424 */ /* 0x000fce00078e00ff */
[----:B01----:R-:W-:Y:S05]  /*265f0*/  WARPSYNC.COLLECTIVE R15, `(.L_x_3378) ;  /* 0x000000000f0c7348 */ /* 0x003fea0003c00000 */
[----:B------:R-:W-:Y:S02]  /*26600*/  ELECT P6, UR62, PT ;  /* 0x00000000003e782f */ /* 0x000fe400038c0000 */
[----:B------:R-:W-:Y:S01]  /*26610*/  MOV R14, UR62 ;  /* 0x0000003e000e7c02 */ /* 0x000fe20008000f00 */
[----:B01----:R-:W-:Y:S10]  /*26620*/  ENDCOLLECTIVE ;  /* 0x000000000000791b */ /* 0x003ff40003800000 */
.L_x_3378:
[----:B------:R-:W-:Y:S05]  /*26630*/  BSYNC B0 ;  /* 0x0000000000007941 */ /* 0x000fea0003800000 */
.L_x_3377:
[----:B------:R-:W-:Y:S05]  /*26640*/  BRA `(.L_x_3379) ;  /* 0xffffffa800d47947 */ /* 0x000fea000383ffff */
.L_x_3182:
[----:B0-----:R0:W2:Y:S02]  /*26650*/  SYNCS.PHASECHK.TRANS64.TRYWAIT P1, [R5+URZ+0x22840], R0 ;  /* 0x02284000050075a7 */ /* 0x0010a4000802017f */
[----:B--2---:R-:W-:Y:S05]  /*26660*/  @!P1 NANOSLEEP.SYNCS 0x989680 ;  /* 0x009896800000995d */ /* 0x004fea0003900000 */
[----:B------:R-:W2:Y:S02]  /*26670*/  @!P1 SYNCS.PHASECHK.TRANS64 P1, [R5+URZ+0x22840], R0 ;  /* 0x02284000050095a7 */ /* 0x000ea4000802007f */
[----:B--2---:R-:W-:Y:S05]  /*26680*/  @!P1 BRA `(.L_x_3182) ;  /* 0xfffffffc00f09947 */ /* 0x004fea000383ffff */
[----:B------:R-:W-:Y:S05]  /*26690*/  BRA `(.L_x_3380) ;  /* 0xffffffa800f47947 */ /* 0x000fea000383ffff */
.L_x_3184:
[----:B--2---:R2:W3:Y:S02]  /*266a0*/  SYNCS.PHASECHK.TRANS64.TRYWAIT P1, [R25+URZ+0x22840], R2 ;  /* 0x02284002190075a7 */ /* 0x0044e4000802017f */
[----:B---3--:R-:W-:Y:S05]  /*266b0*/  @!P1 NANOSLEEP.SYNCS 0x989680 ;  /* 0x009896800000995d */ /* 0x008fea0003900000 */
[----:B------:R-:W3:Y:S02]  /*266c0*/  @!P1 SYNCS.PHASECHK.TRANS64 P1, [R25+URZ+0x22840], R2 ;  /* 0x02284002190095a7 */ /* 0x000ee4000802007f */
[----:B---3--:R-:W-:Y:S05]  /*266d0*/  @!P1 BRA `(.L_x_3184) ;  /* 0xfffffffc00f09947 */ /* 0x008fea000383ffff */
[----:B------:R-:W-:Y:S05]  /*266e0*/  BRA `(.L_x_3381) ;  /* 0xffffffac00007947 */ /* 0x000fea000383ffff */
.L_x_3186:
[----:B---3--:R3:W4:Y:S02]  /*266f0*/  SYNCS.PHASECHK.TRANS64.TRYWAIT P1, [R5+URZ+0x22860], R0 ;  /* 0x02286000050075a7 */ /* 0x008724000802017f */
[----:B----4-:R-:W-:Y:S05]  /*26700*/  @!P1 NANOSLEEP.SYNCS 0x989680 ;  /* 0x009896800000995d */ /* 0x010fea0003900000 */
[----:B------:R-:W4:Y:S02]  /*26710*/  @!P1 SYNCS.PHASECHK.TRANS64 P1, [R5+URZ+0x22860], R0 ;  /* 0x02286000050095a7 */ /* 0x000f24000802007f */
[----:B----4-:R-:W-:Y:S05]  /*26720*/  @!P1 BRA `(.L_x_3186) ;  /* 0xfffffffc00f09947 */ /* 0x010fea000383ffff */
[----:B------:R-:W-:Y:S05]  /*26730*/  BRA `(.L_x_3382) ;  /* 0xffffffa800fc7947 */ /* 0x000fea000383ffff */
.L_x_3383:
        /* <DEDUP_REMOVED lines=12> */
.L_x_6458:


//--------------------- .text._ZN7cutlass13device_kernelIN5flash11enable_sm90INS1_16FlashAttnFwdSm90INS1_25CollectiveMainloopFwdSm90ILi2EN4cute5tupleIJNS5_1CILi1EEES8_S8_EEENS6_IJNS7_ILi128EEENS7_ILi96EEENS7_ILi64EEEEEELi256ENS_6half_tEfNS_4arch4Sm90ELb0ELb1ELb1ELb1ELb1ELb0ELb1ELb1ELb0ELb1ELb0ELb0EEENS1_21CollectiveEpilogueFwdINS6_IJSA_NS7_ILi256EEESB_EEES9_SE_SG_Li256ELb1ELb1ELb0ELb0EEENS1_36VarlenDynamicPersistentTileSchedulerILi128ELi96ELi256ELi128ELb0ELb1ELb1ELb1ELb0ELb1EEEEEEEEEvNT_6ParamsE --------------------------
	.section	.text._ZN7cutlass13device_kernelIN5flash11enable_sm90INS1_16FlashAttnFwdSm90INS1_25CollectiveMainloopFwdSm90ILi2EN4cute5tupleIJNS5_1CILi1EEES8_S8_EEENS6_IJNS7_ILi128EEENS7_ILi96EEENS7_ILi64EEEEEELi256ENS_6half_tEfNS_4arch4Sm90ELb0ELb1ELb1ELb1ELb1ELb0ELb1ELb1ELb0ELb1ELb0ELb0EEENS1_21CollectiveEpilogueFwdINS6_IJSA_NS7_ILi256EEESB_EEES9_SE_SG_Li256ELb1ELb1ELb0ELb0EEENS1_36VarlenDynamicPersistentTileSchedulerILi128ELi96ELi256ELi128ELb0ELb1ELb1ELb1ELb0ELb1EEEEEEEEEvNT_6ParamsE,"ax",@progbits
	.align	128
.text._ZN7cutlass13device_kernelIN5flash11enable_sm90INS1_16FlashAttnFwdSm90INS1_25CollectiveMainloopFwdSm90ILi2EN4cute5tupleIJNS5_1CILi1EEES8_S8_EEENS6_IJNS7_ILi128EEENS7_ILi96EEENS7_ILi64EEEEEELi256ENS_6half_tEfNS_4arch4Sm90ELb0ELb1ELb1ELb1ELb1ELb0ELb1ELb1ELb0ELb1ELb0ELb0EEENS1_21CollectiveEpilogueFwdINS6_IJSA_NS7_ILi256EEESB_EEES9_SE_SG_Li256ELb1ELb1ELb0ELb0EEENS1_36VarlenDynamicPersistentTileSchedulerILi128ELi96ELi256ELi128ELb0ELb1ELb1ELb1ELb0ELb1EEEEEEEEEvNT_6ParamsE:
        .type           _ZN7cutlass13device_kernelIN5flash11enable_sm90INS1_16FlashAttnFwdSm90INS1_25CollectiveMainloopFwdSm90ILi2EN4cute5tupleIJNS5_1CILi1EEES8_S8_EEENS6_IJNS7_ILi128EEENS7_ILi96EEENS7_ILi64EEEEEELi256ENS_6half_tEfNS_4arch4Sm90ELb0ELb1ELb1ELb1ELb1ELb0ELb1ELb1ELb0ELb1ELb0ELb0EEENS1_21CollectiveEpilogueFwdINS6_IJSA_NS7_ILi256EEESB_EEES9_SE_SG_Li256ELb1ELb1ELb0ELb0EEENS1_36VarlenDynamicPersistentTileSchedulerILi128ELi96ELi256ELi128ELb0ELb1ELb1ELb1ELb0ELb1EEEEEEEEEvNT_6ParamsE,@function
        .size           _ZN7cutlass13device_kernelIN5flash11enable_sm90INS1_16FlashAttnFwdSm90INS1_25CollectiveMainloopFwdSm90ILi2EN4cute5tupleIJNS5_1CILi1EEES8_S8_EEENS6_IJNS7_ILi128EEENS7_ILi96EEENS7_ILi64EEEEEELi256ENS_6half_tEfNS_4arch4Sm90ELb0ELb1ELb1ELb1ELb1ELb0ELb1ELb1ELb0ELb1ELb0ELb0EEENS1_21CollectiveEpilogueFwdINS6_IJSA_NS7_ILi256EEESB_EEES9_SE_SG_Li256ELb1ELb1ELb0ELb0EEENS1_36VarlenDynamicPersistentTileSchedulerILi128ELi96ELi256ELi128ELb0ELb1ELb1ELb1ELb0ELb1EEEEEEEEEvNT_6ParamsE,(.L_x_6459 - _ZN7cutlass13device_kernelIN5flash11enable_sm90INS1_16FlashAttnFwdSm90INS1_25CollectiveMainloopFwdSm90ILi2EN4cute5tupleIJNS5_1CILi1EEES8_S8_EEENS6_IJNS7_ILi128EEENS7_ILi96EEENS7_ILi64EEEEEELi256ENS_6half_tEfNS_4arch4Sm90ELb0ELb1ELb1ELb1ELb1ELb0ELb1ELb1ELb0ELb1ELb0ELb0EEENS1_21CollectiveEpilogueFwdINS6_IJSA_NS7_ILi256EEESB_EEES9_SE_SG_Li256ELb1ELb1ELb0ELb0EEENS1_36VarlenDynamicPersistentTileSchedulerILi128ELi96ELi256ELi128ELb0ELb1ELb1ELb1ELb0ELb1EEEEEEEEEvNT_6ParamsE)
        .other          _ZN7cutlass13device_kernelIN5flash11enable_sm90INS1_16FlashAttnFwdSm90INS1_25CollectiveMainloopFwdSm90ILi2EN4cute5tupleIJNS5_1CILi1EEES8_S8_EEENS6_IJNS7_ILi128EEENS7_ILi96EEENS7_ILi64EEEEEELi256ENS_6half_tEfNS_4arch4Sm90ELb0ELb1ELb1ELb1ELb1ELb0ELb1ELb1ELb0ELb1ELb0ELb0EEENS1_21CollectiveEpilogueFwdINS6_IJSA_NS7_ILi256EEESB_EEES9_SE_SG_Li256ELb1ELb1ELb0ELb0EEENS1_36VarlenDynamicPersistentTileSchedulerILi128ELi96ELi256ELi128ELb0ELb1ELb1ELb1ELb0ELb1EEEEEEEEEvNT_6ParamsE,@"STO_CUDA_ENTRY STV_DEFAULT"
_ZN7cutlass13device_kernelIN5flash11enable_sm90INS1_16FlashAttnFwdSm90INS1_25CollectiveMainloopFwdSm90ILi2EN4cute5tupleIJNS5_1CILi1EEES8_S8_EEENS6_IJNS7_ILi128EEENS7_ILi96EEENS7_ILi64EEEEEELi256ENS_6half_tEfNS_4arch4Sm90ELb0ELb1ELb1ELb1ELb1ELb0ELb1ELb1ELb0ELb1ELb0ELb0EEENS1_21CollectiveEpilogueFwdINS6_IJSA_NS7_ILi256EEESB_EEES9_SE_SG_Li256ELb1ELb1ELb0ELb0EEENS1_36VarlenDynamicPersistentTileSchedulerILi128ELi96ELi256ELi128ELb0ELb1ELb1ELb1ELb0ELb1EEEEEEEEEvNT_6ParamsE:
        /* <DEDUP_REMOVED lines=47> */
.L_x_3384:
        /* <DEDUP_REMOVED lines=22> */
.L_x_3385:
        /* <DEDUP_REMOVED lines=18> */
.L_x_3386:
        /* <DEDUP_REMOVED lines=22> */
.L_x_3387:
        /* <DEDUP_REMOVED lines=23> */
.L_x_3388:
        /* <DEDUP_REMOVED lines=18> */
.L_x_3390:
[----:B------:R-:W-:-:S08]  /*0960*/  NOP ;  /* 0x0000000000007918 */ /* 0x000fd00000000000 */
[----:B------:R-:W0:Y:S02]  /*0970*/  USETMAXREG.TRY_ALLOC.CTAPOOL UP0, 0xe8 ;  /* 0x000000e8000079c8 */ /* 0x000e240008000600 */
[----:B0-----:R-:W-:-:S13]  /*0980*/  PLOP3.LUT P0, PT, PT, PT, UP0, 0x80, 0x0 ;  /* 0x000000000000781c */ /* 0x001fda0003f0f008 */
[----:B------:R-:W-:Y:S05]  /*0990*/  @!P0 BRA `(.L_x_3390) ;  /* 0xfffffffc00f08947 */ /* 0x000fea000383ffff */
[----:B------:R-:W-:Y:S01]  /*09a0*/  ISETP.NE.AND P0, PT, R20, 0x1, PT ;  /* 0x000000011400780c */ /* 0x000fe20003f05270 */
[----:B------:R-:W0:Y:S08]  /*09b0*/  S2UR UR12, SR_CgaCtaId ;  /* 0x00000000000c79c3 */ /* 0x000e300000008800 */
[----:B------:R-:W-:Y:S06]  /*09c0*/  BAR.ARV 0x8, 0x180 ;  /* 0x0206000000007b1d */ /* 0x000fec0000002000 */
[----:B------:R-:W-:Y:S01]  /*09d0*/  UMOV UR42, 0x400 ;  /* 0x00000400002a7882 */ /* 0x000fe20000000000 */
[----:B------:R-:W-:Y:S01]  /*09e0*/  ULDC UR4, c[0x0][0xd3c] ;  /* 0x00034f0000047ab9 */ /* 0x000fe20000000800 */
[----:B------:R-:W-:Y:S08]  /*09f0*/  @!P0 BAR.ARV 0x9, 0x100 ;  /* 0x0244000000008b1d */ /* 0x000ff00000002000 */
[----:B------:R-:W-:Y:S01]  /*0a00*/  BAR.SYNC.DEFER_BLOCKING 0x5, 0x180 ;  /* 0x0146000000007b1d */ /* 0x000fe20000010000 */
[----:B------:R-:W-:-:S02]  /*0a10*/  IADD3 R212, P1, R16, 0x1f8, RZ ;  /* 0x000001f810d47810 */ /* 0x000fc40007f3e0ff */
[----:B------:R-:W-:Y:S01]  /*0a20*/  IADD3 R215, P2, R16, 0x204, RZ ;  /* 0x0000020410d77810 */ /* 0x000fe20007f5e0ff */
[----:B0-----:R-:W-:Y:S02]  /*0a30*/  ULEA UR42, UR12, UR42, 0x18 ;  /* 0x0000002a0c2a7291 */ /* 0x001fe4000f8ec03f */
[--C-:B------:R-:W-:Y:S01]  /*0a40*/  IMAD.X R213, RZ, RZ, R17.reuse, P1 ;  /* 0x000000ffffd57224 */ /* 0x100fe200008e0611 */
[----:B------:R-:W-:Y:S01]  /*0a50*/  STL.64 [R1+0x1f8], RZ ;  /* 0x0001f8ff01007387 */ /* 0x000fe20000100a00 */
[----:B------:R-:W-:-:S03]  /*0a60*/  IMAD.X R214, RZ, RZ, R17, P2 ;  /* 0x000000ffffd67224 */ /* 0x000fc600010e0611 */
[----:B------:R-:W-:Y:S04]  /*0a70*/  STL [R1+0x200], RZ ;  /* 0x000200ff01007387 */ /* 0x000fe80000100800 */
[----:B------:R-:W-:Y:S04]  /*0a80*/  STL [R1+0x204], RZ ;  /* 0x000204ff01007387 */ /* 0x000fe80000100800 */
[----:B------:R-:W0:Y:S01]  /*0a90*/  LDS.128 R24, [UR42+0x324d0] ;  /* 0x0324d02aff187984 */ /* 0x000e220008000c00 */
[----:B------:R-:W-:Y:S06]  /*0aa0*/  BAR.ARV 0x4, 0x180 ;  /* 0x0106000000007b1d */ /* 0x000fec0000002000 */
[----:B0-----:R-:W-:-:S13]  /*0ab0*/  ISETP.GE.AND P0, PT, R27, UR4, PT ;  /* 0x000000041b007c0c */ /* 0x001fda000bf06270 */
[----:B------:R-:W-:Y:S05]  /*0ac0*/  @P0 EXIT ;  /* 0x000000000000094d */ /* 0x000fea0003800000 */
[----:B------:R-:W0:Y:S01]  /*0ad0*/  S2R R0, SR_TID.X ;  /* 0x0000000000007919 */ /* 0x000e220000002100 */
[----:B------:R-:W2:Y:S01]  /*0ae0*/  S2UR UR4, SR_SWINHI ;  /* 0x00000000000479c3 */ /* 0x000ea20000002f00 */
[----:B------:R-:W-:Y:S01]  /*0af0*/  IMAD.MOV.U32 R184, RZ, RZ, 0x2 ;  /* 0x00000002ffb87424 */ /* 0x000fe200078e00ff */
[----:B------:R-:W-:Y:S01]  /*0b00*/  R2UR UR5, R25 ;  /* 0x00000000190572ca */ /* 0x000fe200000e0000 */
[----:B------:R-:W-:Y:S01]  /*0b10*/  VIADD R209, R20, 0x8 ;  /* 0x0000000814d17836 */ /* 0x000fe20000000000 */
[----:B------:R-:W-:Y:S02]  /*0b20*/  R2UR UR7, R26 ;  /* 0x000000001a0772ca */ /* 0x000fe400000e0000 */
[----:B------:R-:W-:Y:S02]  /*0b30*/  R2UR UR6, R27 ;  /* 0x000000001b0672ca */ /* 0x000fe400000e0000 */
[----:B------:R-:W-:Y:S01]  /*0b40*/  IADD3 R208, -R20, 0xb, RZ ;  /* 0x0000000b14d07810 */ /* 0x000fe20007ffe1ff */
[----:B------:R-:W-:Y:S01]  /*0b50*/  UMOV UR58, UR42 ;  /* 0x0000002a003a7c82 */ /* 0x000fe20008000000 */
[----:B--2---:R-:W-:Y:S01]  /*0b60*/  UMOV UR59, UR4 ;  /* 0x00000004003b7c82 */ /* 0x004fe20008000000 */
[----:B0-----:R-:W-:-:S05]  /*0b70*/  VIADD R205, R0, 0xffffff80 ;  /* 0xffffff8000cd7836 */ /* 0x001fca0000000000 */
[----:B------:R-:W-:-:S04]  /*0b80*/  SHF.R.S32.HI R0, RZ, 0x1f, R205 ;  /* 0x0000001fff007819 */ /* 0x000fc800000114cd */
[CC--:B------:R-:W-:Y:S02]  /*0b90*/  LEA.HI R15, R0.reuse, R205.reuse, RZ, 0x7 ;  /* 0x000000cd000f7211 */ /* 0x0c0fe400078f38ff */
[CC--:B------:R-:W-:Y:S02]  /*0ba0*/  LEA.HI R3, R0.reuse, R205.reuse, RZ, 0x4 ;  /* 0x000000cd00037211 */ /* 0x0c0fe400078f20ff */
[----:B-1----:R-:W-:Y:S02]  /*0bb0*/  LOP3.LUT R2, R15, 0xffffff80, RZ, 0xc0, !PT ;  /* 0xffffff800f027812 */ /* 0x002fe400078ec0ff */
[CC--:B------:R-:W-:Y:S02]  /*0bc0*/  LEA.HI R4, R0.reuse, R205.reuse, RZ, 0x5 ;  /* 0x000000cd00047211 */ /* 0x0c0fe400078f28ff */
[----:B------:R-:W-:Y:S01]  /*0bd0*/  SHF.R.S32.HI R6, RZ, 0x4, R3 ;  /* 0x00000004ff067819 */ /* 0x000fe20000011403 */
[----:B------:R-:W-:Y:S01]  /*0be0*/  IMAD.IADD R211, R205, 0x1, -R2 ;  /* 0x00000001cdd37824 */ /* 0x000fe200078e0a02 */
[----:B------:R-:W-:Y:S01]  /*0bf0*/  LEA.HI R9, R0, R205, RZ, 0x2 ;  /* 0x000000cd00097211 */ /* 0x000fe200078f10ff */
[----:B------:R-:W-:Y:S01]  /*0c00*/  IMAD.SHL.U32 R5, R4, 0x20, RZ ;  /* 0x0000002004057824 */ /* 0x000fe200078e00ff */
[----:B------:R-:W-:-:S02]  /*0c10*/  LOP3.LUT R4, R3, 0x3fffff0, RZ, 0xc0, !PT ;  /* 0x03fffff003047812 */ /* 0x000fc400078ec0ff */
[----:B------:R-:W-:Y:S02]  /*0c20*/  SHF.R.S32.HI R2, RZ, 0x1f, R211 ;  /* 0x0000001fff027819 */ /* 0x000fe400000114d3 */
[----:B------:R-:W-:Y:S02]  /*0c30*/  LEA.HI R3, R3, R6, RZ, 0x1 ;  /* 0x0000000603037211 */ /* 0x000fe400078f08ff */
[----:B------:R-:W-:Y:S02]  /*0c40*/  LEA.HI R21, R2, R211, RZ, 0x2 ;  /* 0x000000d302157211 */ /* 0x000fe400078f10ff */
[----:B------:R-:W-:Y:S01]  /*0c50*/  LOP3.LUT R8, R5, 0xfffffc00, RZ, 0xc0, !PT ;  /* 0xfffffc0005087812 */ /* 0x000fe200078ec0ff */
[----:B------:R-:W-:Y:S01]  /*0c60*/  IMAD.IADD R5, R205, 0x1, -R4 ;  /* 0x00000001cd057824 */ /* 0x000fe200078e0a04 */
[----:B------:R-:W-:Y:S02]  /*0c70*/  LOP3.LUT R7, R3, 0x1ffffffe, RZ, 0xc0, !PT ;  /* 0x1ffffffe03077812 */ /* 0x000fe400078ec0ff */
[--C-:B------:R-:W-:Y:S01]  /*0c80*/  SHF.R.S32.HI R3, RZ, 0x2, R21.reuse ;  /* 0x00000002ff037819 */ /* 0x100fe20000011415 */
[----:B------:R-:W-:Y:S01]  /*0c90*/  IMAD R8, R5, 0x40, R8 ;  /* 0x0000004005087824 */ /* 0x000fe200078e0208 */
[----:B------:R-:W-:Y:S01]  /*0ca0*/  SHF.R.S32.HI R4, RZ, 0x1f, R21 ;  /* 0x0000001fff047819 */ /* 0x000fe20000011415 */
[----:B------:R-:W-:Y:S01]  /*0cb0*/  IMAD.IADD R7, R6, 0x1, -R7 ;  /* 0x0000000106077824 */ /* 0x000fe200078e0a07 */
[----:B------:R-:W-:-:S02]  /*0cc0*/  LOP3.LUT R10, R9, 0xfffffffc, RZ, 0xc0, !PT ;  /* 0xfffffffc090a7812 */ /* 0x000fc400078ec0ff */
[----:B------:R-:W-:Y:S01]  /*0cd0*/  LEA.HI R4, R4, R3, RZ, 0x3 ;  /* 0x0000000304047211 */ /* 0x000fe200078f18ff */
[----:B------:R-:W-:Y:S01]  /*0ce0*/  IMAD R7, R7, 0x8, R8 ;  /* 0x0000000807077824 */ /* 0x000fe200078e0208 */
[----:B------:R-:W-:Y:S01]  /*0cf0*/  LEA.HI R2, R2, R211, RZ, 0x5 ;  /* 0x000000d302027211 */ /* 0x000fe200078f28ff */
[----:B------:R-:W-:Y:S01]  /*0d00*/  IMAD.IADD R10, R205, 0x1, -R10 ;  /* 0x00000001cd0a7824 */ /* 0x000fe200078e0a0a */
[----:B------:R-:W-:Y:S01]  /*0d10*/  LOP3.LUT R4, R4, 0xfffffff8, RZ, 0xc0, !PT ;  /* 0xfffffff804047812 */ /* 0x000fe200078ec0ff */
[----:B------:R-:W-:Y:S01]  /*0d20*/  IMAD.WIDE R184, R7, R184, UR58 ;  /* 0x0000003a07b87e25 */ /* 0x000fe2000f8e02b8 */
[----:B------:R-:W-:Y:S02]  /*0d30*/  SHF.R.S32.HI R2, RZ, 0x5, R2 ;  /* 0x00000005ff027819 */ /* 0x000fe40000011402 */
[----:B------:R-:W-:Y:S01]  /*0d40*/  LEA.HI R5, R10, R10, RZ, 0x1 ;  /* 0x0000000a0a057211 */ /* 0x000fe200078f08ff */
[----:B------:R-:W-:Y:S01]  /*0d50*/  IMAD.IADD R3, R3, 0x1, -R4 ;  /* 0x0000000103037824 */ /* 0x000fe200078e0a04 */
[----:B------:R-:W-:-:S02]  /*0d60*/  LEA.HI R0, R0, R205, RZ, 0x3 ;  /* 0x000000cd00007211 */ /* 0x000fc400078f18ff */
[----:B------:R-:W-:Y:S01]  /*0d70*/  LOP3.LUT R5, R5, 0x1ffffffe, RZ, 0xc0, !PT ;  /* 0x1ffffffe05057812 */ /* 0x000fe200078ec0ff */
[----:B------:R-:W-:Y:S01]  /*0d80*/  IMAD R206, R2, 0x10, R3 ;  /* 0x0000001002ce7824 */ /* 0x000fe200078e0203 */
[----:B------:R-:W-:Y:S02]  /*0d90*/  IADD3 R3, P6, R184, 0x20, RZ ;  /* 0x00000020b8037810 */ /* 0x000fe40007fde0ff */
[----:B------:R-:W-:Y:S01]  /*0da0*/  SHF.R.S32.HI R218, RZ, 0x7, R15 ;  /* 0x00000007ffda7819 */ /* 0x000fe2000001140f */
[----:B------:R-:W-:Y:S01]  /*0db0*/  IMAD.IADD R25, R10, 0x1, -R5 ;  /* 0x000000010a197824 */ /* 0x000fe200078e0a05 */
[----:B------:R-:W-:Y:S02]  /*0dc0*/  LOP3.LUT R2, R3, 0x380, RZ, 0xc0, !PT ;  /* 0x0000038003027812 */ /* 0x000fe400078ec0ff */
[----:B------:R-:W-:Y:S02]  /*0dd0*/  IADD3 R5, P5, R184, 0x40, RZ ;  /* 0x00000040b8057810 */ /* 0x000fe40007fbe0ff */
[----:B------:R-:W-:-:S02]  /*0de0*/  SHF.R.U64 R2, R2, 0x3, RZ ;  /* 0x0000000302027819 */ /* 0x000fc400000012ff */
[----:B------:R-:W-:Y:S02]  /*0df0*/  LOP3.LUT R4, R5, 0x380, RZ, 0xc0, !PT ;  /* 0x0000038005047812 */ /* 0x000fe400078ec0ff */
[----:B------:R-:W-:Y:S01]  /*0e00*/  LOP3.LUT R2, R2, R3, RZ, 0x3c, !PT ;  /* 0x0000000302027212 */ /* 0x000fe200078e3cff */
[----:B------:R-:W-:Y:S01]  /*0e10*/  IMAD.X R3, RZ, RZ, R185, P6 ;  /* 0x000000ffff037224 */ /* 0x000fe200030e06b9 */
[----:B------:R-:W-:Y:S02]  /*0e20*/  SHF.R.U64 R4, R4, 0x3, RZ ;  /* 0x0000000304047819 */ /* 0x000fe400000012ff */
[----:B------:R-:W-:Y:S02]  /*0e30*/  IADD3 R13, P1, R184, 0x4040, RZ ;  /* 0x00004040b80d7810 */ /* 0x000fe40007f3e0ff */
[----:B------:R-:W-:Y:S02]  /*0e40*/  LOP3.LUT R4, R4, R5, RZ, 0x3c, !PT ;  /* 0x0000000504047212 */ /* 0x000fe400078e3cff */
[----:B------:R-:W-:-:S02]  /*0e50*/  IADD3 R7, P4, R184, 0x60, RZ ;  /* 0x00000060b8077810 */ /* 0x000fc40007f9e0ff */
[C---:B------:R-:W-:Y:S02]  /*0e60*/  IADD3 R9, P3, R184.reuse, 0x4000, RZ ;  /* 0x00004000b8097810 */ /* 0x040fe40007f7e0ff */
[C---:B------:R-:W-:Y:S02]  /*0e70*/  IADD3 R11, P2, R184.reuse, 0x4020, RZ ;  /* 0x00004020b80b7810 */ /* 0x040fe40007f5e0ff */
[C---:B------:R-:W-:Y:S02]  /*0e80*/  IADD3 R5, P0, R184.reuse, 0x4060, RZ ;  /* 0x00004060b8057810 */ /* 0x040fe40007f1e0ff */
[----:B------:R-:W-:Y:S02]  /*0e90*/  IADD3 R19, P6, R184, 0x8000, RZ ;  /* 0x00008000b8137810 */ /* 0x000fe40007fde0ff */
[----:B------:R-:W-:Y:S02]  /*0ea0*/  MOV R227, R2 ;  /* 0x0000000200e37202 */ /* 0x000fe40000000f00 */
[----:B------:R-:W-:-:S02]  /*0eb0*/  LOP3.LUT R210, R0, 0xfffffff8, RZ, 0xc0, !PT ;  /* 0xfffffff800d27812 */ /* 0x000fc400078ec0ff */
[----:B------:R-:W-:Y:S01]  /*0ec0*/  LEA.HI R2, R15, R218, RZ, 0x1 ;  /* 0x000000da0f027211 */ /* 0x000fe200078f08ff */
[----:B------:R-:W-:Y:S01]  /*0ed0*/  IMAD.X R15, RZ, RZ, R185, P0 ;  /* 0x000000ffff0f7224 */ /* 0x000fe200000e06b9 */
[----:B------:R-:W-:Y:S01]  /*0ee0*/  LOP3.LUT R12, R13, 0x380, RZ, 0xc0, !PT ;  /* 0x000003800d0c7812 */ /* 0x000fe200078ec0ff */
[----:B------:R-:W-:Y:S01]  /*0ef0*/  IMAD.IADD R210, R205, 0x1, -R210 ;  /* 0x00000001cdd27824 */ /* 0x000fe200078e0ad2 */
[----:B------:R-:W-:Y:S02]  /*0f00*/  LOP3.LUT R6, R7, 0x380, RZ, 0xc0, !PT ;  /* 0x0000038007067812 */ /* 0x000fe400078ec0ff */
[----:B------:R-:W-:Y:S01]  /*0f10*/  LOP3.LUT R8, R9, 0x380, RZ, 0xc0, !PT ;  /* 0x0000038009087812 */ /* 0x000fe200078ec0ff */
[----:B------:R-:W-:Y:S01]  /*0f20*/  IMAD.SHL.U32 R193, R210, 0x8, RZ ;  /* 0x00000008d2c17824 */ /* 0x000fe200078e00ff */
[----:B------:R-:W-:Y:S02]  /*0f30*/  LOP3.LUT R10, R11, 0x380, RZ, 0xc0, !PT ;  /* 0x000003800b0a7812 */ /* 0x000fe400078ec0ff */
[----:B------:R-:W-:Y:S01]  /*0f40*/  LOP3.LUT R14, R5, 0x380, RZ, 0xc0, !PT ;  /* 0x00000380050e7812 */ /* 0x000fe200078ec0ff */
[----:B------:R-:W-:Y:S01]  /*0f50*/  VIADD R195, R193, 0x40 ;  /* 0x00000040c1c37836 */ /* 0x000fe20000000000 */
[----:B------:R-:W-:Y:S01]  /*0f60*/  LOP3.LUT R18, R19, 0x380, RZ, 0xc0, !PT ;  /* 0x0000038013127812 */ /* 0x000fe200078ec0ff */
[C---:B------:R-:W-:Y:S01]  /*0f70*/  VIADD R194, R193.reuse, 0x80 ;  /* 0x00000080c1c27836 */ /* 0x040fe20000000000 */
[----:B------:R-:W-:Y:S01]  /*0f80*/  LOP3.LUT R3, R2, 0x3fffffe, RZ, 0xc0, !PT ;  /* 0x03fffffe02037812 */ /* 0x000fe200078ec0ff */
[----:B------:R-:W-:Y:S01]  /*0f90*/  VIADD R196, R193, 0xc0 ;  /* 0x000000c0c1c47836 */ /* 0x000fe20000000000 */
[----:B------:R-:W-:-:S02]  /*0fa0*/  SHF.R.U64 R12, R12, 0x3, RZ ;  /* 0x000000030c0c7819 */ /* 0x000fc400000012ff */
[----:B------:R-:W-:Y:S01]  /*0fb0*/  SHF.R.U64 R6, R6, 0x3, RZ ;  /* 0x0000000306067819 */ /* 0x000fe200000012ff */
[----:B------:R-:W-:Y:S01]  /*0fc0*/  IMAD.IADD R3, R218, 0x1, -R3 ;  /* 0x00000001da037824 */ /* 0x000fe200078e0a03 */
[----:B------:R-:W-:Y:S02]  /*0fd0*/  SHF.R.U64 R8, R8, 0x3, RZ ;  /* 0x0000000308087819 */ /* 0x000fe400000012ff */
[----:B------:R-:W-:Y:S01]  /*0fe0*/  SHF.R.U64 R10, R10, 0x3, RZ ;  /* 0x000000030a0a7819 */ /* 0x000fe200000012ff */
[----:B------:R-:W-:Y:S01]  /*0ff0*/  IMAD R206, R3, 0x40, R206 ;  /* 0x0000004003ce7824 */ /* 0x000fe200078e02ce */
[----:B------:R-:W-:Y:S02]  /*1000*/  SHF.R.U64 R14, R14, 0x3, RZ ;  /* 0x000000030e0e7819 */ /* 0x000fe400000012ff */
[----:B------:R-:W-:Y:S01]  /*1010*/  SHF.R.U64 R18, R18, 0x3, RZ ;  /* 0x0000000312127819 */ /* 0x000fe200000012ff */
[----:B------:R-:W-:Y:S01]  /*1020*/  IMAD R228, R25, 0x8, R206 ;  /* 0x0000000819e47824 */ /* 0x000fe200078e02ce */
[----:B------:R-:W-:-:S02]  /*1030*/  SHF.R.S32.HI R203, RZ, 0x3, R0 ;  /* 0x00000003ffcb7819 */ /* 0x000fc40000011400 */
[----:B------:R-:W-:Y:S02]  /*1040*/  LOP3.LUT R0, R21, 0x7ffffffc, RZ, 0xc0, !PT ;  /* 0x7ffffffc15007812 */ /* 0x000fe400078ec0ff */
        /* <DEDUP_REMOVED lines=12> */
[C---:B------:R-:W-:Y:S01]  /*1110*/  IADD3 R22, P0, R16.reuse, 0x11c, RZ ;  /* 0x0000011c10167810 */ /* 0x040fe20007f1e0ff */
[----:B------:R-:W-:Y:S01]  /*1120*/  IMAD.IADD R0, R211, 0x1, -R0 ;  /* 0x00000001d3007824 */ /* 0x000fe200078e0a00 */
[----:B------:R-:W-:-:S02]  /*1130*/  IADD3 R217, P1, R16, 0x210, RZ ;  /* 0x0000021010d97810 */ /* 0x000fc40007f3e0ff */
[----:B------:R-:W-:Y:S01]  /*1140*/  MOV R226, R4 ;  /* 0x0000000400e27202 */ /* 0x000fe20000000f00 */
        /* <DEDUP_REMOVED lines=8> */
[----:B------:R-:W-:Y:S02]  /*11d0*/  MOV R219, R18 ;  /* 0x0000001200db7202 */ /* 0x000fe40000000f00 */
[----:B------:R-:W-:Y:S02]  /*11e0*/  SHF.R.S32.HI R202, RZ, 0x1f, R193 ;  /* 0x0000001fffca7819 */ /* 0x000fe400000114c1 */
[----:B------:R-:W-:Y:S02]  /*11f0*/  SHF.R.S32.HI R201, RZ, 0x1f, R195 ;  /* 0x0000001fffc97819 */ /* 0x000fe400000114c3 */
[----:B------:R-:W-:Y:S02]  /*1200*/  SHF.R.S32.HI R200, RZ, 0x1f, R194 ;  /* 0x0000001fffc87819 */ /* 0x000fe400000114c2 */
[----:B------:R-:W-:-:S07]  /*1210*/  SHF.R.S32.HI R199, RZ, 0x1f, R196 ;  /* 0x0000001fffc77819 */ /* 0x000fce00000114c4 */
.L_x_3523:
[----:B------:R-:W-:Y:S01]  /*1220*/  ULDC.64 UR8, c[0x0][0xb20] ;  /* 0x0002c80000087ab9 */ /* 0x000fe20000000a00 */
[----:B------:R-:W-:Y:S01]  /*1230*/  ULDC UR44, c[0x0][0x2f0] ;  /* 0x0000bc00002c7ab9 */ /* 0x000fe20000000800 */
[----:B------:R-:W-:-:S04]  /*1240*/  UISETP.NE.U32.AND UP0, UPT, UR8, URZ, UPT ;  /* 0x0000003f0800728c */ /* 0x000fc8000bf05070 */
        /* <DEDUP_REMOVED lines=9> */
[----:B012---:R-:W-:Y:S02]  /*12e0*/  IMAD.U32 R2, RZ, RZ, UR8 ;  /* 0x00000008ff027e24 */ /* 0x007fe4000f8e00ff */
[----:B------:R-:W-:Y:S01]  /*12f0*/  IMAD.U32 R3, RZ, RZ, UR9 ;  /* 0x00000009ff037e24 */ /* 0x000fe2000f8e00ff */
[----:B------:R-:W-:-:S03]  /*1300*/  @UP1 UIMAD.WIDE UR8, UR6, 0x4, UR10 ;  /* 0x00000004060818a5 */ /* 0x000fc6000f8e020a */
[----:B------:R-:W-:Y:S01]  /*1310*/  ULDC.64 UR10, c[0x0][0xb18] ;  /* 0x0002c600000a7ab9 */ /* 0x000fe20000000a00 */
[----:B------:R-:W2:Y:S02]  /*1320*/  @P0 LDG.E R2, desc[UR36][R2.64] ;  /* 0x0000002402020981 */ /* 0x000ea4000c1e1900 */
[----:B------:R-:W-:Y:S02]  /*1330*/  IMAD.U32 R4, RZ, RZ, UR8 ;  /* 0x00000008ff047e24 */ /* 0x000fe4000f8e00ff */
[----:B------:R-:W-:Y:S01]  /*1340*/  IMAD.U32 R5, RZ, RZ, UR9 ;  /* 0x00000009ff057e24 */ /* 0x000fe2000f8e00ff */
[----:B------:R-:W-:-:S04]  /*1350*/  ULDC.64 UR8, c[0x0][0x418] ;  /* 0x0001060000087ab9 */ /* 0x000fc80000000a00 */
[----:B---3--:R-:W3:Y:S01]  /*1360*/  @P2 LDG.E R4, desc[UR36][R4.64] ;  /* 0x0000002404042981 */ /* 0x008ee2000c1e1900 */
[----:B------:R-:W-:Y:S01]  /*1370*/  UISETP.NE.U32.AND UP0, UPT, UR8, URZ, UPT ;  /* 0x0000003f0800728c */ /* 0x000fe2000bf05070 */
[----:B------:R-:W-:Y:S01]  /*1380*/  ISETP.NE.U32.AND P1, PT, RZ, UR10, PT ;  /* 0x0000000aff007c0c */ /* 0x000fe2000bf25070 */
[----:B------:R-:W-:Y:S01]  /*1390*/  UMOV UR4, URZ ;  /* 0x0000003f00047c82 */ /* 0x000fe20008000000 */
[----:B------:R-:W-:Y:S01]  /*13a0*/  ULDC UR8, c[0x0][0x424] ;  /* 0x0001090000087ab9 */ /* 0x000fe20000000800 */
[----:B------:R-:W-:Y:S01]  /*13b0*/  UISETP.NE.AND.EX UP0, UPT, UR9, URZ, UPT, UP0 ;  /* 0x0000003f0900728c */ /* 0x000fe2000bf05300 */
[----:B------:R-:W-:Y:S01]  /*13c0*/  ISETP.NE.AND.EX P1, PT, RZ, UR11, PT, P1 ;  /* 0x0000000bff007c0c */ /* 0x000fe2000bf25310 */
[----:B------:R-:W-:Y:S01]  /*13d0*/  ULDC UR43, c[0x0][0x288] ;  /* 0x0000a200002b7ab9 */ /* 0x000fe20000000800 */
[----:B------:R-:W-:Y:S01]  /*13e0*/  UMOV UR61, UR7 ;  /* 0x00000007003d7c82 */ /* 0x000fe20008000000 */
[----:B------:R-:W-:-:S04]  /*13f0*/  USEL UR8, UR8, 0x1, UP0 ;  /* 0x0000000108087887 */ /* 0x000fc80008000000 */
[----:B------:R-:W-:Y:S01]  /*1400*/  UIMAD UR44, UR8, UR44, URZ ;  /* 0x0000002c082c72a4 */ /* 0x000fe2000f8e023f */
[----:B--2---:R-:W-:Y:S02]  /*1410*/  @P0 R2UR UR4, R2 ;  /* 0x00000000020402ca */ /* 0x004fe400000e0000 */
[----:B---3--:R-:W-:Y:S01]  /*1420*/  @P2 R2UR UR43, R4 ;  /* 0x00000000042b22ca */ /* 0x008fe200000e0000 */
[----:B----4-:R-:W-:-:S14]  /*1430*/  @P2 BRA `(.L_x_3391) ;  /* 0x0000000000342947 */ /* 0x010fdc0003800000 */
        /* <DEDUP_REMOVED lines=9> */
[----:B------:R-:W3:Y:S01]  /*14d0*/  LDG.E R0, desc[UR36][R2.64+0x4] ;  /* 0x0000042402007981 */ /* 0x000ee2000c1e1900 */
[----:B--2---:R-:W-:Y:S02]  /*14e0*/  R2UR UR43, R4 ;  /* 0x00000000042b72ca */ /* 0x004fe400000e0000 */
[----:B---3--:R-:W-:-:S13]  /*14f0*/  R2UR UR7, R0 ;  /* 0x00000000000772ca */ /* 0x008fda00000e0000 */
[----:B------:R-:W-:-:S12]  /*1500*/  UIADD3 UR43, -UR43, UR7, URZ ;  /* 0x000000072b2b7290 */ /* 0x000fd8000fffe13f */
.L_x_3391:
[----:B------:R-:W-:Y:S01]  /*1510*/  IMAD.U32 R204, RZ, RZ, UR6 ;  /* 0x00000006ffcc7e24 */ /* 0x000fe2000f8e00ff */
[----:B------:R-:W-:Y:S06]  /*1520*/  @!P1 BRA `(.L_x_3392) ;  /* 0x00000000001c9947 */ /* 0x000fec0003800000 */
[----:B------:R-:W-:Y:S02]  /*1530*/  ULDC.64 UR8, c[0x0][0xb18] ;  /* 0x0002c60000087ab9 */ /* 0x000fe40000000a00 */
[----:B------:R-:W-:-:S06]  /*1540*/  UIMAD.WIDE UR6, UR6, 0x4, UR8 ;  /* 0x00000004060678a5 */ /* 0x000fcc000f8e0208 */
[----:B------:R-:W-:Y:S02]  /*1550*/  IMAD.U32 R2, RZ, RZ, UR6 ;  /* 0x00000006ff027e24 */ /* 0x000fe4000f8e00ff */
[----:B------:R-:W-:-:S05]  /*1560*/  IMAD.U32 R3, RZ, RZ, UR7 ;  /* 0x00000007ff037e24 */ /* 0x000fca000f8e00ff */
[----:B------:R-:W2:Y:S02]  /*1570*/  LDG.E R2, desc[UR36][R2.64] ;  /* 0x0000002402027981 */ /* 0x000ea4000c1e1900 */
[----:B--2---:R-:W-:Y:S01]  /*1580*/  R2UR UR44, R2 ;  /* 0x00000000022c72ca */ /* 0x004fe200000e0000 */
[----:B------:R-:W-:-:S14]  /*1590*/  BRA `(.L_x_3393) ;  /* 0x0000000000347947 */ /* 0x000fdc0003800000 */
.L_x_3392:
        /* <DEDUP_REMOVED lines=13> */
.L_x_3393:
[----:B------:R-:W2:Y:S01]  /*1670*/  LDL R0, [R1+0x478] ;  /* 0x0004780001007983 */ /* 0x000ea20000100800 */
[----:B------:R-:W-:Y:S01]  /*1680*/  UIADD3 UR13, UP0, UR58, 0x32430, URZ ;  /* 0x000324303a0d7890 */ /* 0x000fe2000ff1e03f */
[----:B------:R-:W-:Y:S01]  /*1690*/  IMAD.U32 R15, RZ, RZ, UR12 ;  /* 0x0000000cff0f7e24 */ /* 0x000fe2000f8e00ff */
[----:B------:R-:W-:Y:S01]  /*16a0*/  UIADD3 UR10, UP1, UR58, 0x32440, URZ ;  /* 0x000324403a0a7890 */ /* 0x000fe2000ff3e03f */
[----:B------:R-:W-:Y:S01]  /*16b0*/  IMAD.U32 R4, RZ, RZ, UR5 ;  /* 0x00000005ff047e24 */ /* 0x000fe2000f8e00ff */
[----:B------:R-:W-:Y:S01]  /*16c0*/  UIADD3 UR8, UP2, UR58, 0x32450, URZ ;  /* 0x000324503a087890 */ /* 0x000fe2000ff5e03f */
[----:B------:R-:W-:Y:S01]  /*16d0*/  IMAD.MOV.U32 R7, RZ, RZ, 0x80 ;  /* 0x00000080ff077424 */ /* 0x000fe200078e00ff */
[----:B------:R-:W-:Y:S01]  /*16e0*/  UIADD3 UR6, UP3, UR58, 0x32460, URZ ;  /* 0x000324603a067890 */ /* 0x000fe2000ff7e03f */
[----:B------:R-:W-:Y:S01]  /*16f0*/  IMAD.MOV.U32 R13, RZ, RZ, 0x80 ;  /* 0x00000080ff0d7424 */ /* 0x000fe200078e00ff */
[----:B------:R-:W-:Y:S01]  /*1700*/  UIADD3.X UR12, URZ, UR59, URZ, UP0, !UPT ;  /* 0x0000003b3f0c7290 */ /* 0x000fe200087fe43f */
[----:B------:R0:W-:Y:S01]  /*1710*/  STL [R1+0x50], R4 ;  /* 0x0000500401007387 */ /* 0x0001e20000100800 */
[----:B------:R-:W-:Y:S01]  /*1720*/  UIADD3.X UR9, URZ, UR59, URZ, UP2, !UPT ;  /* 0x0000003b3f097290 */ /* 0x000fe200097fe43f */
[----:B------:R-:W-:Y:S01]  /*1730*/  IMAD.MOV.U32 R14, RZ, RZ, 0x100 ;  /* 0x00000100ff0e7424 */ /* 0x000fe200078e00ff */
[----:B------:R-:W-:Y:S01]  /*1740*/  UIADD3.X UR11, URZ, UR59, URZ, UP1, !UPT ;  /* 0x0000003b3f0b7290 */ /* 0x000fe20008ffe43f */
[----:B------:R-:W-:Y:S01]  /*1750*/  IMAD.U32 R8, RZ, RZ, UR8 ;  /* 0x00000008ff087e24 */ /* 0x000fe2000f8e00ff */
[----:B------:R-:W-:Y:S01]  /*1760*/  UIADD3 UR44, -UR4, UR44, URZ ;  /* 0x0000002c042c7290 */ /* 0x000fe2000fffe13f */
[----:B------:R-:W-:Y:S01]  /*1770*/  IMAD.U32 R10, RZ, RZ, UR6 ;  /* 0x00000006ff0a7e24 */ /* 0x000fe2000f8e00ff */
[----:B------:R-:W-:Y:S01]  /*1780*/  USHF.L.U32 UR60, UR5, 0x7, URZ ;  /* 0x00000007053c7899 */ /* 0x000fe2000800063f */
[----:B------:R-:W-:Y:S01]  /*1790*/  IMAD.U32 R9, RZ, RZ, UR9 ;  /* 0x00000009ff097e24 */ /* 0x000fe2000f8e00ff */
[----:B------:R-:W-:Y:S01]  /*17a0*/  ULDC UR4, c[0x0][0x448] ;  /* 0x0001120000047ab9 */ /* 0x000fe20000000800 */
[----:B0-----:R-:W-:Y:S01]  /*17b0*/  IMAD.U32 R4, RZ, RZ, UR10 ;  /* 0x0000000aff047e24 */ /* 0x001fe2000f8e00ff */
[----:B------:R-:W-:Y:S01]  /*17c0*/  UISETP.NE.AND UP4, UPT, UR4, 0x1, UPT ;  /* 0x000000010400788c */ /* 0x000fe2000bf85270 */
[----:B------:R-:W-:Y:S01]  /*17d0*/  IMAD.U32 R3, RZ, RZ, UR12 ;  /* 0x0000000cff037e24 */ /* 0x000fe2000f8e00ff */
[----:B------:R0:W-:Y:S01]  /*17e0*/  STL.64 [R1+0x30], R14 ;  /* 0x0000300e01007387 */ /* 0x0001e20000100a00 */
[----:B------:R-:W-:Y:S01]  /*17f0*/  IMAD.U32 R5, RZ, RZ, UR11 ;  /* 0x0000000bff057e24 */ /* 0x000fe2000f8e00ff */
[----:B------:R-:W-:Y:S01]  /*1800*/  ULDC.64 UR4, c[0x0][0xad8] ;  /* 0x0002b60000047ab9 */ /* 0x000fe20000000a00 */
[----:B------:R-:W-:Y:S01]  /*1810*/  UIADD3 UR8, UR60, 0x7f, URZ ;  /* 0x0000007f3c087890 */ /* 0x000fe2000fffe03f */
[----:B------:R0:W-:Y:S01]  /*1820*/  STL.128 [R1+0x420], RZ ;  /* 0x000420ff01007387 */ /* 0x0001e20000100c00 */
[----:B------:R-:W-:Y:S01]  /*1830*/  UISETP.GE.AND UP0, UPT, UR5, 0x1, UPT ;  /* 0x000000010500788c */ /* 0x000fe2000bf06270 */
[C---:B------:R-:W-:Y:S01]  /*1840*/  IADD3 R33, P0, R16.reuse, 0x420, RZ ;  /* 0x0000042010217810 */ /* 0x040fe20007f1e0ff */
[----:B------:R-:W-:Y:S01]  /*1850*/  UIADD3 UR38, UR44, 0x1, -UR43 ;  /* 0x000000012c267890 */ /* 0x000fe2000fffe82b */
[----:B------:R0:W-:Y:S01]  /*1860*/  STL.64 [R1+0x20], R4 ;  /* 0x0000200401007387 */ /* 0x0001e20000100a00 */
[----:B------:R-:W-:Y:S01]  /*1870*/  @UP4 ULDC UR6, c[0x0][0x44c] ;  /* 0x0001130000064ab9 */ /* 0x000fe20000000800 */
[----:B------:R-:W-:Y:S01]  /*1880*/  @UP4 ULDC UR9, c[0x0][0x450] ;  /* 0x0001140000094ab9 */ /* 0x000fe20000000800 */
[----:B------:R-:W-:Y:S01]  /*1890*/  PLOP3.LUT P2, PT, PT, PT, UP0, 0x40, 0x0 ;  /* 0x000000000000781c */ /* 0x000fe20003f4e808 */
[----:B------:R0:W-:Y:S01]  /*18a0*/  STL.128 [R1+0x430], RZ ;  /* 0x000430ff01007387 */ /* 0x0001e20000100c00 */
[----:B------:R-:W-:Y:S01]  /*18b0*/  IADD3 R32, P1, R16, 0x28, RZ ;  /* 0x0000002810207810 */ /* 0x000fe20007f3e0ff */
[----:B------:R-:W-:Y:S01]  /*18c0*/  UP2UR UR39, UPR, URZ, 0x10 ;  /* 0x000000103f277883 */ /* 0x000fe20008000000 */
[--C-:B------:R-:W-:Y:S01]  /*18d0*/  IMAD.X R44, RZ, RZ, R17.reuse, P0 ;  /* 0x000000ffff2c7224 */ /* 0x100fe200000e0611 */
[----:B------:R0:W-:Y:S01]  /*18e0*/  STL.128 [R1+0x210], RZ ;  /* 0x000210ff01007387 */ /* 0x0001e20000100c00 */
[----:B------:R-:W-:Y:S01]  /*18f0*/  UP2UR UR41, UPR, URZ, 0x1 ;  /* 0x000000013f297883 */ /* 0x000fe20008000000 */
[----:B------:R-:W-:-:S02]  /*1900*/  IMAD.X R45, RZ, RZ, R17, P1 ;  /* 0x000000ffff2d7224 */ /* 0x000fc400008e0611 */
[----:B------:R0:W-:Y:S04]  /*1910*/  STL.128 [R1+0x220], RZ ;  /* 0x000220ff01007387 */ /* 0x0001e80000100c00 */
        /* <DEDUP_REMOVED lines=30> */
[----:B------:R0:W-:Y:S04]  /*1b00*/  STL [R1+0x10], RZ ;  /* 0x000010ff01007387 */ /* 0x0001e80000100800 */
[----:B------:R0:W-:Y:S01]  /*1b10*/  STL [R1+0x38], RZ ;  /* 0x000038ff01007387 */ /* 0x0001e20000100800 */
[----:B--2---:R-:W-:-:S02]  /*1b20*/  R2UR UR7, R0 ;  /* 0x00000000000772ca */ /* 0x004fc400000e0000 */
[----:B------:R-:W1:Y:S11]  /*1b30*/  LDC R0, c[0x0][0xa80] ;  /* 0x0002a000ff007b82 */ /* 0x000e760000000800 */
[----:B------:R-:W-:-:S02]  /*1b40*/  IMAD.U32 R6, RZ, RZ, UR7 ;  /* 0x00000007ff067e24 */ /* 0x000fc4000f8e00ff */
[----:B------:R-:W-:Y:S01]  /*1b50*/  IMAD.U32 R2, RZ, RZ, UR7 ;  /* 0x00000007ff027e24 */ /* 0x000fe2000f8e00ff */
[----:B------:R-:W-:Y:S02]  /*1b60*/  UIADD3.X UR7, URZ, UR59, URZ, UP3, !UPT ;  /* 0x0000003b3f077290 */ /* 0x000fe40009ffe43f */
[----:B------:R0:W-:Y:S01]  /*1b70*/  STL.64 [R1+0x28], R6 ;  /* 0x0000280601007387 */ /* 0x0001e20000100a00 */
[----:B------:R-:W-:Y:S02]  /*1b80*/  IMAD.MOV.U32 R12, RZ, RZ, R2 ;  /* 0x000000ffff0c7224 */ /* 0x000fe400078e0002 */
[----:B------:R-:W-:Y:S02]  /*1b90*/  IMAD.U32 R2, RZ, RZ, UR13 ;  /* 0x0000000dff027e24 */ /* 0x000fe4000f8e00ff */
[----:B------:R-:W-:Y:S01]  /*1ba0*/  IMAD.U32 R11, RZ, RZ, UR7 ;  /* 0x00000007ff0b7e24 */ /* 0x000fe2000f8e00ff */
[----:B------:R0:W-:Y:S01]  /*1bb0*/  STL.128 [R1], R12 ;  /* 0x0000000c01007387 */ /* 0x0001e20000100c00 */
[----:B------:R-:W-:-:S03]  /*1bc0*/  UIMAD.WIDE.U32 UR6, UR8, UR6, URZ ;  /* 0x00000006080672a5 */ /* 0x000fc6000f8e003f */
[----:B------:R0:W-:Y:S01]  /*1bd0*/  STL.128 [R1+0x40], R8 ;  /* 0x0000400801007387 */ /* 0x0001e20000100c00 */
[----:B------:R-:W-:-:S03]  /*1be0*/  @UP4 USHF.R.U32.HI UR8, URZ, UR9, UR7 ;  /* 0x000000093f084299 */ /* 0x000fc60008011607 */
[----:B------:R0:W-:Y:S01]  /*1bf0*/  STL.64 [R1+0x18], R2 ;  /* 0x0000180201007387 */ /* 0x0001e20000100a00 */
[----:B------:R-:W-:-:S03]  /*1c00*/  UIADD3 UR6, UR38, UR8, URZ ;  /* 0x0000000826067290 */ /* 0x000fc6000fffe03f */
[----:B-1----:R0:W-:Y:S01]  /*1c10*/  STL [R1+0x440], R0 ;  /* 0x0004400001007387 */ /* 0x0021e20000100800 */
[----:B------:R-:W-:Y:S01]  /*1c20*/  UIADD3 UR4, UR6, UR4, URZ ;  /* 0x0000000406047290 */ /* 0x000fe2000fffe03f */
[----:B------:R-:W-:Y:S11]  /*1c30*/  @P2 BRA `(.L_x_3394) ;  /* 0x0000000000442947 */ /* 0x000ff60003800000 */
        /* <DEDUP_REMOVED lines=10> */
.L_x_3395:
[----:B------:R-:W-:-:S11]  /*1ce0*/  UISETP.NE.AND UP0, UPT, UR5, 0x1, UPT ;  /* 0x000000010500788c */ /* 0x000fd6000bf05270 */
[----:B------:R-:W-:Y:S02]  /*1cf0*/  @UP0 ULDC.64 UR10, c[0x0][0xae0] ;  /* 0x0002b800000a0ab9 */ /* 0x000fe40000000a00 */
[----:B------:R-:W-:-:S04]  /*1d00*/  UIMAD.WIDE.U32 UR6, UR8, UR10, URZ ;  /* 0x0000000a080672a5 */ /* 0x000fc8000f8e003f */
[----:B------:R-:W-:-:S12]  /*1d10*/  @UP0 USHF.R.U32.HI UR8, URZ, UR11, UR7 ;  /* 0x0000000b3f080299 */ /* 0x000fd80008011607 */
.L_x_3396:
[----:B------:R-:W-:-:S04]  /*1d20*/  UIMAD UR8, UR8, UR5, UR5 ;  /* 0x00000005080872a4 */ /* 0x000fc8000f8e0205 */
[----:B------:R-:W-:-:S04]  /*1d30*/  UISETP.LT.AND UP0, UPT, UR4, UR8, UPT ;  /* 0x000000080400728c */ /* 0x000fc8000bf01270 */
[----:B------:R-:W-:-:S12]  /*1d40*/  USEL UR4, UR4, UR8, UP0 ;  /* 0x0000000804047287 */ /* 0x000fd80008000000 */
.L_x_3394:
        /* <DEDUP_REMOVED lines=34> */
.L_x_3398:
[----:B------:R-:W-:-:S11]  /*1f70*/  UISETP.NE.AND UP0, UPT, UR5, 0x1, UPT ;  /* 0x000000010500788c */ /* 0x000fd6000bf05270 */
[----:B------:R-:W-:Y:S02]  /*1f80*/  @UP0 ULDC.64 UR10, c[0x0][0xae0] ;  /* 0x0002b800000a0ab9 */ /* 0x000fe40000000a00 */
[----:B------:R-:W-:-:S04]  /*1f90*/  UIMAD.WIDE.U32 UR6, UR4, UR10, URZ ;  /* 0x0000000a040672a5 */ /* 0x000fc8000f8e003f */
[----:B------:R-:W-:-:S12]  /*1fa0*/  @UP0 USHF.R.U32.HI UR4, URZ, UR11, UR7 ;  /* 0x0000000b3f040299 */ /* 0x000fd80008011607 */
.L_x_3399:
[----:B------:R-:W-:-:S04]  /*1fb0*/  UIMAD UR4, UR4, UR5, URZ ;  /* 0x00000005040472a4 */ /* 0x000fc8000f8e023f */
[----:B------:R-:W-:-:S04]  /*1fc0*/  UISETP.LT.AND UP0, UPT, UR8, UR4, UPT ;  /* 0x000000040800728c */ /* 0x000fc8000bf01270 */
[----:B------:R-:W-:-:S12]  /*1fd0*/  USEL UR8, UR8, UR4, !UP0 ;  /* 0x0000000408087287 */ /* 0x000fd8000c000000 */
.L_x_3397:
        /* <DEDUP_REMOVED lines=9> */
[----:B0-----:R-:W0:Y:S01]  /*2070*/  SHFL.IDX PT, R0, R218, RZ, 0x1f ;  /* 0x00001fffda007589 */ /* 0x001e2200000e0000 */
        /* <DEDUP_REMOVED lines=87> */
.L_x_3401:
[----:B------:R-:W1:Y:S01]  /*25f0*/  S2R R20, SR_TID.X ;  /* 0x0000000000147919 */ /* 0x000e620000002100 */
[----:B0-----:R-:W0:Y:S01]  /*2600*/  LDC.64 R10, c[0x0][0xad0] ;  /* 0x0002b400ff0a7b82 */ /* 0x001e220000000a00 */
[----:B------:R-:W-:Y:S01]  /*2610*/  IADD3 R8, P0, R16, 0x100, RZ ;  /* 0x0000010010087810 */ /* 0x000fe20007f1e0ff */
[----:B------:R-:W-:Y:S01]  /*2620*/  ULDC UR4, c[0x0][0x20] ;  /* 0x0000080000047ab9 */ /* 0x000fe20000000800 */
[----:B------:R-:W-:Y:S01]  /*2630*/  IMAD.U32 R0, RZ, RZ, UR43 ;  /* 0x0000002bff007e24 */ /* 0x000fe2000f8e00ff */
[----:B------:R-:W-:Y:S01]  /*2640*/  STL.64 [R1+0x110], R34 ;  /* 0x0001102201007387 */ /* 0x000fe20000100a00 */
[----:B------:R-:W-:Y:S02]  /*2650*/  VIADD R197, R22, -UR4 ;  /* 0x8000000416c57c36 */ /* 0x000fe40008000000 */
[--C-:B------:R-:W-:Y:S01]  /*2660*/  IMAD.X R9, RZ, RZ, R17.reuse, P0 ;  /* 0x000000ffff097224 */ /* 0x100fe200000e0611 */
[----:B------:R-:W2:Y:S01]  /*2670*/  LDC.64 R6, c[0x0][0x448] ;  /* 0x00011200ff067b82 */ /* 0x000ea20000000a00 */
[----:B------:R-:W-:Y:S01]  /*2680*/  IMAD.U32 R12, RZ, RZ, UR44 ;  /* 0x0000002cff0c7e24 */ /* 0x000fe2000f8e00ff */
[----:B------:R-:W-:Y:S04]  /*2690*/  STL.64 [R1+0x100], R206 ;  /* 0x000100ce01007387 */ /* 0x000fe80000100a00 */
[----:B------:R3:W-:Y:S02]  /*26a0*/  STL.64 [R1+0x108], R8 ;  /* 0x0001080801007387 */ /* 0x0007e40000100a00 */
[----:B------:R-:W4:Y:S02]  /*26b0*/  LDC.64 R2, c[0x0][0xad8] ;  /* 0x0002b600ff027b82 */ /* 0x000f240000000a00 */
[----:B------:R-:W-:Y:S04]  /*26c0*/  STL.U8 [R1+0x118], RZ ;  /* 0x000118ff01007387 */ /* 0x000fe80000100000 */
[----:B------:R5:W-:Y:S02]  /*26d0*/  STL [R197+0x4], R0 ;  /* 0x00000400c5007387 */ /* 0x000be40000100800 */
[----:B------:R-:W3:Y:S02]  /*26e0*/  LDC.64 R4, c[0x0][0xae0] ;  /* 0x0002b800ff047b82 */ /* 0x000ee40000000a00 */
[----:B------:R0:W-:Y:S04]  /*26f0*/  STL [R197+0x8], R12 ;  /* 0x0000080cc5007387 */ /* 0x0001e80000100800 */
[----:B0-----:R0:W-:Y:S01]  /*2700*/  STL [R197+0xc], R11 ;  /* 0x00000c0bc5007387 */ /* 0x0011e20000100800 */
[----:B-1----:R-:W-:Y:S01]  /*2710*/  VIADD R205, R20, 0xffffff80 ;  /* 0xffffff8014cd7836 */ /* 0x002fe20000000000 */
[----:B------:R-:W1:Y:S02]  /*2720*/  LDC R229, c[0x0][0x450] ;  /* 0x00011400ffe57b82 */ /* 0x000e640000000800 */
[----:B--2---:R0:W-:Y:S04]  /*2730*/  STL [R197+0x24], R6 ;  /* 0x00002406c5007387 */ /* 0x0041e80000100800 */
[----:B------:R0:W-:Y:S04]  /*2740*/  STL [R197+0x14], RZ ;  /* 0x000014ffc5007387 */ /* 0x0001e80000100800 */
[----:B------:R0:W-:Y:S04]  /*2750*/  STL [R197], R205 ;  /* 0x000000cdc5007387 */ /* 0x0001e80000100800 */
[----:B------:R0:W-:Y:S04]  /*2760*/  STL [R197+0x28], R7 ;  /* 0x00002807c5007387 */ /* 0x0001e80000100800 */
[----:B----4-:R0:W-:Y:S04]  /*2770*/  STL [R197+0x10], R2 ;  /* 0x00001002c5007387 */ /* 0x0101e80000100800 */
[----:B------:R0:W-:Y:S04]  /*2780*/  STL [R197+0x18], R3 ;  /* 0x00001803c5007387 */ /* 0x0001e80000100800 */
[----:B---3--:R0:W-:Y:S04]  /*2790*/  STL [R197+0x1c], R4 ;  /* 0x00001c04c5007387 */ /* 0x0081e80000100800 */
[----:B------:R0:W-:Y:S04]  /*27a0*/  STL [R197+0x20], R5 ;  /* 0x00002005c5007387 */ /* 0x0001e80000100800 */
[----:B-1----:R0:W-:Y:S04]  /*27b0*/  STL [R197+0x2c], R229 ;  /* 0x00002ce5c5007387 */ /* 0x0021e80000100800 */
[----:B------:R-:W5:Y:S01]  /*27c0*/  LDL R13, [R1+0x204] ;  /* 0x00020400010d7983 */ /* 0x000f620000100800 */
[----:B------:R-:W-:Y:S01]  /*27d0*/  IADD3 R8, P0, R16, 0x14c, RZ ;  /* 0x0000014c10087810 */ /* 0x000fe20007f1e0ff */
[----:B------:R-:W-:Y:S02]  /*27e0*/  BSSY B0, `(.L_x_3402) ;  /* 0x000000a000007945 */ /* 0x000fe40003800000 */
[----:B------:R0:W-:Y:S02]  /*27f0*/  STL [R1+0x14c], R10 ;  /* 0x00014c0a01007387 */ /* 0x0001e40000100800 */
[----:B------:R-:W-:-:S05]  /*2800*/  IMAD.X R9, RZ, RZ, R17, P0 ;  /* 0x000000ffff097224 */ /* 0x000fca00000e0611 */
[----:B------:R0:W-:Y:S01]  /*2810*/  STL.64 [R1+0x150], R8 ;  /* 0x0001500801007387 */ /* 0x0001e20000100a00 */
[----:B-----5:R-:W-:-:S04]  /*2820*/  LEA.HI R0, R13, R13, RZ, 0x1 ;  /* 0x0000000d0d007211 */ /* 0x020fc800078f08ff */
[----:B------:R-:W-:-:S05]  /*2830*/  LOP3.LUT R0, R0, 0xfffffffe, RZ, 0xc0, !PT ;  /* 0xfffffffe00007812 */ /* 0x000fca00078ec0ff */
[----:B------:R-:W-:-:S05]  /*2840*/  IMAD.IADD R0, R13, 0x1, -R0 ;  /* 0x000000010d007824 */ /* 0x000fca00078e0a00 */
[----:B------:R-:W-:-:S04]  /*2850*/  SHF.L.U32 R0, R0, 0x1f, RZ ;  /* 0x0000001f00007819 */ /* 0x000fc800000006ff */
[----:B------:R-:W1:Y:S02]  /*2860*/  SYNCS.PHASECHK.TRANS64.TRYWAIT P0, [UR42+0x32400], R0 ;  /* 0x03240000ff0075a7 */ /* 0x000e64000800016a */
[----:B01----:R-:W-:Y:S05]  /*2870*/  @!P0 BRA `(.L_x_3403) ;  /* 0x0000026c004c8947 */ /* 0x003fea0003800000 */
.L_x_3622:
[----:B------:R-:W-:Y:S05]  /*2880*/  BSYNC B0 ;  /* 0x0000000000007941 */ /* 0x000fea0003800000 */
.L_x_3402:
        /* <DEDUP_REMOVED lines=25> */
[----:B0-----:R-:W-:Y:S02]  /*2a20*/  IMAD.MOV.U32 R8, RZ, RZ, R19 ;  /* 0x000000ffff087224 */ /* 0x001fe400078e0013 */
[----:B------:R-:W-:Y:S02]  /*2a30*/  IMAD.MOV.U32 R9, RZ, RZ, R38 ;  /* 0x000000ffff097224 */ /* 0x000fe400078e0026 */
[----:B------:R-:W-:Y:S02]  /*2a40*/  IMAD.MOV.U32 R10, RZ, RZ, R29 ;  /* 0x000000ffff0a7224 */ /* 0x000fe400078e001d */
[----:B------:R-:W-:Y:S02]  /*2a50*/  IMAD.MOV.U32 R11, RZ, RZ, R42 ;  /* 0x000000ffff0b7224 */ /* 0x000fe400078e002a */
[----:B------:R-:W-:Y:S01]  /*2a60*/  IMAD.X R19, RZ, RZ, R17, P1 ;  /* 0x000000ffff137224 */ /* 0x000fe200008e0611 */
[----:B------:R-:W-:-:S02]  /*2a70*/  IADD3 R6, P1, R16, 0x108, RZ ;  /* 0x0000010810067810 */ /* 0x000fc40007f3e0ff */
[----:B------:R0:W-:Y:S03]  /*2a80*/  STL.128 [R1+0x1a0], R8 ;  /* 0x0001a00801007387 */ /* 0x0001e60000100c00 */
[----:B------:R-:W-:Y:S02]  /*2a90*/  IMAD.X R13, RZ, RZ, R17, P1 ;  /* 0x000000ffff0d7224 */ /* 0x000fe400008e0611 */
[----:B0-----:R-:W-:Y:S02]  /*2aa0*/  IMAD.MOV.U32 R8, RZ, RZ, R30 ;  /* 0x000000ffff087224 */ /* 0x001fe400078e001e */
[----:B------:R-:W-:Y:S02]  /*2ab0*/  IMAD.MOV.U32 R9, RZ, RZ, R31 ;  /* 0x000000ffff097224 */ /* 0x000fe400078e001f */
[----:B------:R-:W-:Y:S02]  /*2ac0*/  IMAD.MOV.U32 R10, RZ, RZ, R0 ;  /* 0x000000ffff0a7224 */ /* 0x000fe400078e0000 */
[----:B------:R-:W-:-:S02]  /*2ad0*/  IMAD.MOV.U32 R11, RZ, RZ, R19 ;  /* 0x000000ffff0b7224 */ /* 0x000fc400078e0013 */
[----:B------:R-:W-:-:S03]  /*2ae0*/  IMAD.MOV.U32 R19, RZ, RZ, R40 ;  /* 0x000000ffff137224 */ /* 0x000fc600078e0028 */
[----:B------:R0:W-:Y:S02]  /*2af0*/  STL.128 [R1+0x1b0], R8 ;  /* 0x0001b00801007387 */ /* 0x0001e40000100c00 */
[----:B0-----:R-:W-:Y:S02]  /*2b00*/  IMAD.MOV.U32 R10, RZ, RZ, R33 ;  /* 0x000000ffff0a7224 */ /* 0x001fe400078e0021 */
[----:B------:R-:W-:Y:S02]  /*2b10*/  IMAD.MOV.U32 R11, RZ, RZ, R44 ;  /* 0x000000ffff0b7224 */ /* 0x000fe400078e002c */
[----:B------:R-:W-:Y:S02]  /*2b20*/  IMAD.MOV.U32 R8, RZ, RZ, R18 ;  /* 0x000000ffff087224 */ /* 0x000fe400078e0012 */
[----:B------:R-:W-:Y:S02]  /*2b30*/  IMAD.MOV.U32 R9, RZ, RZ, R15 ;  /* 0x000000ffff097224 */ /* 0x000fe400078e000f */
[----:B------:R-:W-:-:S03]  /*2b40*/  IMAD.MOV.U32 R18, RZ, RZ, R27 ;  /* 0x000000ffff127224 */ /* 0x000fc600078e001b */
[----:B------:R0:W-:Y:S04]  /*2b50*/  STL.128 [R1+0x1c0], R8 ;  /* 0x0001c00801007387 */ /* 0x0001e80000100c00 */
[----:B------:R-:W-:Y:S01]  /*2b60*/  STL.128 [R1+0x170], R16 ;  /* 0x0001701001007387 */ /* 0x000fe20000100c00 */
[----:B0-----:R-:W-:Y:S02]  /*2b70*/  IMAD.MOV.U32 R10, RZ, RZ, R217 ;  /* 0x000000ffff0a7224 */ /* 0x001fe400078e00d9 */
[----:B------:R-:W-:Y:S02]  /*2b80*/  IMAD.MOV.U32 R11, RZ, RZ, R216 ;  /* 0x000000ffff0b7224 */ /* 0x000fe400078e00d8 */
[----:B------:R-:W-:Y:S02]  /*2b90*/  IMAD.MOV.U32 R8, RZ, RZ, R6 ;  /* 0x000000ffff087224 */ /* 0x000fe400078e0006 */
[----:B------:R-:W-:-:S05]  /*2ba0*/  IMAD.MOV.U32 R9, RZ, RZ, R13 ;  /* 0x000000ffff097224 */ /* 0x000fca00078e000d */
[----:B------:R0:W-:Y:S02]  /*2bb0*/  STL.128 [R1+0x1d0], R8 ;  /* 0x0001d00801007387 */ /* 0x0001e40000100c00 */
[----:B0-----:R-:W-:Y:S02]  /*2bc0*/  IMAD.MOV.U32 R8, RZ, RZ, R26 ;  /* 0x000000ffff087224 */ /* 0x001fe400078e001a */
        /* <DEDUP_REMOVED lines=8> */
.L_x_3405:
[----:B------:R-:W-:Y:S05]  /*2c50*/  BSYNC B0 ;  /* 0x0000000000007941 */ /* 0x000fea0003800000 */
.L_x_3404:
        /* <DEDUP_REMOVED lines=8> */
.L_x_3407:
[----:B------:R-:W-:Y:S05]  /*2ce0*/  BSYNC B0 ;  /* 0x0000000000007941 */ /* 0x000fea0003800000 */
.L_x_3406:
[----:B------:R-:W-:Y:S04]  /*2cf0*/  BSSY B0, `(.L_x_3408) ;  /* 0x0000004000007945 */ /* 0x000fe80003800000 */
[----:B-1----:R-:W-:Y:S05]  /*2d00*/  @P0 BRA `(.L_x_3409) ;  /* 0x0000000000080947 */ /* 0x002fea0003800000 */
[----:B------:R-:W1:Y:S02]  /*2d10*/  SYNCS.PHASECHK.TRANS64.TRYWAIT P0, [R20+URZ], R21 ;  /* 0x00000015140075a7 */ /* 0x000e64000800017f */
[----:B-1----:R-:W-:Y:S05]  /*2d20*/  @!P0 BRA `(.L_x_3410) ;  /* 0x0000026800388947 */ /* 0x002fea0003800000 */
.L_x_3409:
[----:B------:R-:W-:Y:S05]  /*2d30*/  BSYNC B0 ;  /* 0x0000000000007941 */ /* 0x000fea0003800000 */
.L_x_3408:
        /* <DEDUP_REMOVED lines=58> */
.L_x_3623:
[----:B------:R-:W-:Y:S05]  /*30e0*/  BSYNC B0 ;  /* 0x0000000000007941 */ /* 0x000fea0003800000 */
.L_x_3411:
[----:B0-----:R-:W2:Y:S04]  /*30f0*/  LDL R6, [R1+0x28] ;  /* 0x0000280001067983 */ /* 0x001ea80000100800 */
[----:B------:R0:W5:Y:S01]  /*3100*/  LDL.64 R8, [R1+0x1f8] ;  /* 0x0001f80001087983 */ /* 0x0001620000100a00 */
[----:B------:R-:W-:Y:S01]  /*3110*/  BSSY B0, `(.L_x_3413) ;  /* 0x0000005000007945 */ /* 0x000fe20003800000 */
[----:B--2---:R-:W-:-:S04]  /*3120*/  LOP3.LUT R6, R6, 0x1, RZ, 0xfc, !PT ;  /* 0x0000000106067812 */ /* 0x004fc800078efcff */
[----:B------:R-:W-:-:S13]  /*3130*/  ISETP.NE.AND P1, PT, R6, 0x3, PT ;  /* 0x000000030600780c */ /* 0x000fda0003f25270 */
[----:B0-----:R-:W-:Y:S05]  /*3140*/  @!P1 BRA `(.L_x_3414) ;  /* 0x0000000000049947 */ /* 0x001fea0003800000 */
[----:B------:R-:W-:Y:S01]  /*3150*/  BPT.TRAP 0x1 ;  /* 0x000000040000795c */ /* 0x000fe20000300000 */
.L_x_3414:
[----:B------:R-:W-:Y:S05]  /*3160*/  BSYNC B0 ;  /* 0x0000000000007941 */ /* 0x000fea0003800000 */
.L_x_3413:
        /* <DEDUP_REMOVED lines=8> */
.L_x_3416:
[----:B------:R-:W-:Y:S05]  /*31f0*/  BSYNC B0 ;  /* 0x0000000000007941 */ /* 0x000fea0003800000 */
.L_x_3415:
[----:B------:R-:W-:Y:S04]  /*3200*/  BSSY B0, `(.L_x_3417) ;  /* 0x0000004000007945 */ /* 0x000fe80003800000 */
[----:B-1----:R-:W-:Y:S05]  /*3210*/  @P0 BRA `(.L_x_3418) ;  /* 0x0000000000080947 */ /* 0x002fea0003800000 */
[----:B------:R-:W1:Y:S02]  /*3220*/  SYNCS.PHASECHK.TRANS64.TRYWAIT P0, [R8+URZ], R9 ;  /* 0x00000009080075a7 */ /* 0x000e64000800017f */
[----:B-1----:R-:W-:Y:S05]  /*3230*/  @!P0 BRA `(.L_x_3419) ;  /* 0x0000026400208947 */ /* 0x002fea0003800000 */
.L_x_3418:
[----:B------:R-:W-:Y:S05]  /*3240*/  BSYNC B0 ;  /* 0x0000000000007941 */ /* 0x000fea0003800000 */
.L_x_3417:
        /* <DEDUP_REMOVED lines=204> */
.L_x_3421:
[----:B------:R-:W-:Y:S05]  /*3f10*/  BSYNC B0 ;  /* 0x0000000000007941 */ /* 0x000fea0003800000 */
.L_x_3420:
        /* <DEDUP_REMOVED lines=13> */
[----:B--2---:R-:W2:Y:S01]  /*3ff0*/  LD.E R13, desc[UR36][R12.64] ;  /* 0x000000240c0d7980 */ /* 0x004ea2000c101900 */
[----:B----4-:R-:W-:-:S03]  /*4000*/  ISETP.NE.AND P0, PT, R6, 0x1, PT ;  /* 0x000000010600780c */ /* 0x010fc60003f05270 */
[----:B------:R-:W4:Y:S04]  /*4010*/  LDL R6, [R197+0x8] ;  /* 0x00000800c5067983 */ /* 0x000f280000100800 */
[----:B------:R-:W4:Y:S06]  /*4020*/  LDL R12, [R197+0x14] ;  /* 0x00001400c50c7983 */ /* 0x000f2c0000100800 */
[----:B------:R-:W4:Y:S04]  /*4030*/  @P0 LDL R19, [R197+0x28] ;  /* 0x00002800c5130983 */ /* 0x000f280000100800 */
[----:B------:R-:W4:Y:S01]  /*4040*/  @P0 LDL R14, [R197+0x2c] ;  /* 0x00002c00c50e0983 */ /* 0x000f220000100800 */
[----:B---3--:R-:W-:Y:S01]  /*4050*/  ISETP.GE.AND P1, PT, R8, 0x1, PT ;  /* 0x000000010800780c */ /* 0x008fe20003f26270 */
[----:B------:R-:W-:-:S02]  /*4060*/  UMOV UR4, 0xffffffa0 ;  /* 0xffffffa000047882 */ /* 0x000fc40000000000 */
[----:B------:R-:W-:Y:S01]  /*4070*/  UIMAD UR4, UR45, UR4, 0x60 ;  /* 0x000000602d0474a4 */ /* 0x000fe2000f8e0204 */
        /* <DEDUP_REMOVED lines=10> */
[----:B------:R-:W-:Y:S02]  /*4120*/  SHF.R.S32.HI R27, RZ, 0x1f, R28 ;  /* 0x0000001fff1b7819 */ /* 0x000fe4000001141c */
[----:B------:R-:W-:Y:S02]  /*4130*/  LEA.HI R26, R26, R15, RZ, 0x2 ;  /* 0x0000000f1a1a7211 */ /* 0x000fe400078f10ff */
[----:B------:R-:W-:Y:S01]  /*4140*/  LEA.HI R29, R27, R28, RZ, 0x2 ;  /* 0x0000001c1b1d7211 */ /* 0x000fe200078f10ff */
[-C--:B------:R-:W-:Y:S01]  /*4150*/  FMUL.FTZ R147, R30, R13.reuse ;  /* 0x0000000d1e937220 */ /* 0x080fe20000410000 */
[----:B------:R-:W-:Y:S01]  /*4160*/  FMUL.FTZ R146, R31, R13 ;  /* 0x0000000d1f927220 */ /* 0x000fe20000410000 */
[----:B------:R-:W-:Y:S02]  /*4170*/  LOP3.LUT R26, R26, 0xfffffffc, RZ, 0xc0, !PT ;  /* 0xfffffffc1a1a7812 */ /* 0x000fe400078ec0ff */
[--C-:B------:R-:W-:Y:S02]  /*4180*/  SHF.R.S32.HI R30, RZ, 0x2, R29.reuse ;  /* 0x00000002ff1e7819 */ /* 0x100fe4000001141d */
[----:B------:R-:W-:Y:S01]  /*4190*/  SHF.R.S32.HI R31, RZ, 0x1f, R29 ;  /* 0x0000001fff1f7819 */ /* 0x000fe2000001141d */
[----:B------:R-:W-:Y:S01]  /*41a0*/  IMAD.IADD R15, R15, 0x1, -R26 ;  /* 0x000000010f0f7824 */ /* 0x000fe200078e0a1a */
[----:B------:R-:W-:-:S02]  /*41b0*/  SHF.R.S32.HI R26, RZ, 0x7, R25 ;  /* 0x00000007ff1a7819 */ /* 0x000fc40000011419 */
[----:B------:R-:W-:Y:S02]  /*41c0*/  LEA.HI R31, R31, R30, RZ, 0x3 ;  /* 0x0000001e1f1f7211 */ /* 0x000fe400078f18ff */
[----:B------:R-:W-:Y:S02]  /*41d0*/  LEA.HI R27, R27, R28, RZ, 0x5 ;  /* 0x0000001c1b1b7211 */ /* 0x000fe400078f28ff */
[----:B------:R-:W-:Y:S02]  /*41e0*/  LOP3.LUT R31, R31, 0xfffffff8, RZ, 0xc0, !PT ;  /* 0xfffffff81f1f7812 */ /* 0x000fe400078ec0ff */
[----:B------:R-:W-:Y:S02]  /*41f0*/  LEA.HI R25, R25, R26, RZ, 0x1 ;  /* 0x0000001a19197211 */ /* 0x000fe400078f08ff */
[----:B------:R-:W-:Y:S01]  /*4200*/  SHF.R.S32.HI R27, RZ, 0x5, R27 ;  /* 0x00000005ff1b7819 */ /* 0x000fe2000001141b */
[----:B------:R-:W-:Y:S01]  /*4210*/  IMAD.IADD R31, R30, 0x1, -R31 ;  /* 0x000000011e1f7824 */ /* 0x000fe200078e0a1f */
[----:B------:R-:W-:-:S02]  /*4220*/  LOP3.LUT R25, R25, 0x3fffffe, RZ, 0xc0, !PT ;  /* 0x03fffffe19197812 */ /* 0x000fc400078ec0ff */
        /* <DEDUP_REMOVED lines=58> */
[----:B------:R-:W-:Y:S01]  /*45d0*/  IMAD R18, R29, -0x2, R18 ;  /* 0xfffffffe1d127824 */ /* 0x000fe200078e0212 */
[----:B------:R-:W-:Y:S01]  /*45e0*/  LOP3.LUT R13, RZ, R10, RZ, 0x33, !PT ;  /* 0x0000000aff0d7212 */ /* 0x000fe200078e33ff */
[----:B------:R-:W-:-:S03]  /*45f0*/  VIADD R14, R14, 0x60 ;  /* 0x000000600e0e7836 */ /* 0x000fc60000000000 */
[----:B------:R-:W2:Y:S01]  /*4600*/  MUFU.TANH R121, R121 ;  /* 0x0000007900797308 */ /* 0x000ea20000002400 */
[----:B------:R-:W-:-:S07]  /*4610*/  IMAD.IADD R18, R18, 0x1, -R9 ;  /* 0x0000000112127824 */ /* 0x000fce00078e0a09 */
        /* <DEDUP_REMOVED lines=48> */
[----:B------:R-:W-:-:S02]  /*4920*/  IMAD.U32 R26, RZ, RZ, UR4 ;  /* 0x00000004ff1a7e24 */ /* 0x000fc4000f8e00ff */
[----:B------:R-:W-:Y:S02]  /*4930*/  IMAD.IADD R18, R18, 0x1, R13 ;  /* 0x0000000112127824 */ /* 0x000fe400078e020d */
[----:B------:R-:W-:Y:S01]  /*4940*/  VIADD R25, R12, UR4 ;  /* 0x000000040c197c36 */ /* 0x000fe20008000000 */
[----:B0-----:R-:W-:Y:S01]  /*4950*/  VIADDMNMX R11, R15, R19, R14, PT ;  /* 0x000000130f0b7246 */ /* 0x001fe2000380010e */
[----:B------:R-:W-:Y:S02]  /*4960*/  IMAD R29, R29, -0x2, R26 ;  /* 0xfffffffe1d1d7824 */ /* 0x000fe400078e021a */
        /* <DEDUP_REMOVED lines=14> */
.L_x_3427:
[----:B------:R-:W-:Y:S05]  /*4a50*/  BSYNC B2 ;  /* 0x0000000000027941 */ /* 0x000fea0003800000 */
.L_x_3426:
[----:B------:R-:W-:Y:S01]  /*4a60*/  LOP3.LUT R13, RZ, R13, RZ, 0x33, !PT ;  /* 0x0000000dff0d7212 */ /* 0x000fe200078e33ff */
[----:B------:R-:W-:Y:S06]  /*4a70*/  BRA `(.L_x_3428) ;  /* 0x0000000000187947 */ /* 0x000fec0003800000 */
.L_x_3425:
[----:B------:R-:W-:-:S13]  /*4a80*/  ISETP.NE.AND P0, PT, R8, 0x1, PT ;  /* 0x000000010800780c */ /* 0x000fda0003f05270 */
[----:B------:R-:W-:Y:S05]  /*4a90*/  @!P0 BRA `(.L_x_3428) ;  /* 0x0000000000108947 */ /* 0x000fea0003800000 */
[----:B------:R-:W2:Y:S04]  /*4aa0*/  LDL R12, [R197+0x1c] ;  /* 0x00001c00c50c7983 */ /* 0x000ea80000100800 */
[----:B------:R-:W3:Y:S01]  /*4ab0*/  LDL R26, [R197+0x20] ;  /* 0x00002000c51a7983 */ /* 0x000ee20000100800 */
[----:B--2---:R-:W-:-:S05]  /*4ac0*/  IMAD.HI.U32 R13, R13, R12, RZ ;  /* 0x0000000c0d0d7227 */ /* 0x004fca00078e00ff */
[----:B---3--:R-:W-:-:S07]  /*4ad0*/  SHF.R.U32.HI R13, RZ, R26, R13 ;  /* 0x0000001aff0d7219 */ /* 0x008fce000001160d */
.L_x_3428:
[----:B------:R-:W-:Y:S05]  /*4ae0*/  BSYNC B1 ;  /* 0x0000000000017941 */ /* 0x000fea0003800000 */
.L_x_3424:
[----:B------:R-:W-:-:S05]  /*4af0*/  IMAD R13, R8, R13, R29 ;  /* 0x0000000d080d7224 */ /* 0x000fca00078e021d */
[----:B------:R-:W-:Y:S02]  /*4b00*/  VIMNMX R10, R10, R13, !PT ;  /* 0x0000000d0a0a7248 */ /* 0x000fe40007fe0100 */
[----:B------:R-:W-:-:S07]  /*4b10*/  VIADDMNMX R11, R13, R8, R11, PT ;  /* 0x000000080d0b7246 */ /* 0x000fce000380010b */
.L_x_3423:
[----:B------:R-:W-:Y:S05]  /*4b20*/  BSYNC B0 ;  /* 0x0000000000007941 */ /* 0x000fea0003800000 */
.L_x_3422:
        /* <DEDUP_REMOVED lines=132> */
.L_x_3434:
[----:B------:R-:W-:Y:S05]  /*5370*/  BSYNC B2 ;  /* 0x0000000000027941 */ /* 0x000fea0003800000 */
.L_x_3433:
[----:B------:R-:W-:Y:S01]  /*5380*/  LOP3.LUT R9, RZ, R9, RZ, 0x33, !PT ;  /* 0x00000009ff097212 */ /* 0x000fe200078e33ff */
[----:B------:R-:W-:Y:S06]  /*5390*/  BRA `(.L_x_3435) ;  /* 0x0000000000187947 */ /* 0x000fec0003800000 */
.L_x_3432:
[----:B------:R-:W-:-:S13]  /*53a0*/  ISETP.NE.AND P6, PT, R8, 0x1, PT ;  /* 0x000000010800780c */ /* 0x000fda0003fc5270 */
[----:B------:R-:W-:Y:S05]  /*53b0*/  @!P6 BRA `(.L_x_3435) ;  /* 0x000000000010e947 */ /* 0x000fea0003800000 */
[----:B------:R-:W2:Y:S04]  /*53c0*/  LDL R6, [R197+0x1c] ;  /* 0x00001c00c5067983 */ /* 0x000ea80000100800 */
[----:B------:R-:W3:Y:S01]  /*53d0*/  LDL R12, [R197+0x20] ;  /* 0x00002000c50c7983 */ /* 0x000ee20000100800 */
[----:B--2---:R-:W-:-:S05]  /*53e0*/  IMAD.HI.U32 R9, R9, R6, RZ ;  /* 0x0000000609097227 */ /* 0x004fca00078e00ff */
[----:B---3--:R-:W-:-:S07]  /*53f0*/  SHF.R.U32.HI R9, RZ, R12, R9 ;  /* 0x0000000cff097219 */ /* 0x008fce0000011609 */
.L_x_3435:
[----:B------:R-:W-:Y:S05]  /*5400*/  BSYNC B1 ;  /* 0x0000000000017941 */ /* 0x000fea0003800000 */
.L_x_3431:
[----:B------:R-:W-:-:S05]  /*5410*/  IMAD R9, R8, R9, R29 ;  /* 0x0000000908097224 */ /* 0x000fca00078e021d */
[----:B------:R-:W-:Y:S02]  /*5420*/  VIADDMNMX R11, R9, R8, R11, PT ;  /* 0x00000008090b7246 */ /* 0x000fe4000380010b */
[----:B------:R-:W-:-:S07]  /*5430*/  VIMNMX R10, R10, R9, !PT ;  /* 0x000000090a0a7248 */ /* 0x000fce0007fe0100 */
.L_x_3430:
[----:B------:R-:W-:Y:S05]  /*5440*/  BSYNC B0 ;  /* 0x0000000000007941 */ /* 0x000fea0003800000 */
.L_x_3429:
        /* <DEDUP_REMOVED lines=10> */
[----:B------:R-:W2:Y:S01]  /*54f0*/  LDL R138, [R1+0x218] ;  /* 0x00021800018a7983 */ /* 0x000ea20000100800 */
[----:B------:R-:W-:Y:S02]  /*5500*/  ISETP.GT.AND P0, PT, R10, 0x9, !P0 ;  /* 0x000000090a00780c */ /* 0x000fe40004704270 */
[----:B------:R-:W-:Y:S01]  /*5510*/  ISETP.NE.AND P1, PT, R28, RZ, PT ;  /* 0x000000ff1c00720c */ /* 0x000fe20003f25270 */
[----:B------:R-:W2:Y:S01]  /*5520*/  LDL R25, [R1+0x22c] ;  /* 0x00022c0001197983 */ /* 0x000ea20000100800 */
[----:B------:R-:W-:Y:S02]  /*5530*/  ISETP.LT.OR P0, PT, R11, 0xa, P0 ;  /* 0x0000000a0b00780c */ /* 0x000fe40000701670 */
[----:B------:R-:W-:Y:S01]  /*5540*/  ISETP.NE.AND P6, PT, R32, RZ, PT ;  /* 0x000000ff2000720c */ /* 0x000fe20003fc5270 */
[----:B------:R-:W2:Y:S01]  /*5550*/  LDL R28, [R1+0x238] ;  /* 0x00023800011c7983 */ /* 0x000ea20000100800 */
[----:B------:R-:W-:-:S02]  /*5560*/  FSEL R146, R146, -INF , !P0 ;  /* 0xff80000092927808 */ /* 0x000fc40004000000 */
[----:B------:R-:W-:Y:S01]  /*5570*/  ISETP.NE.AND P0, PT, R27, RZ, PT ;  /* 0x000000ff1b00720c */ /* 0x000fe20003f05270 */
[----:B------:R-:W2:Y:S01]  /*5580*/  LDL R26, [R1+0x230] ;  /* 0x00023000011a7983 */ /* 0x000ea20000100800 */
[----:B------:R-:W-:Y:S02]  /*5590*/  FMNMX.FTZ R9, R120, R121, !PT ;  /* 0x0000007978097209 */ /* 0x000fe40007810000 */
[----:B------:R-:W-:Y:S01]  /*55a0*/  ISETP.GT.AND P0, PT, R10, 0x10, !P0 ;  /* 0x000000100a00780c */ /* 0x000fe20004704270 */
[----:B------:R-:W2:Y:S01]  /*55b0*/  LDL R27, [R1+0x234] ;  /* 0x00023400011b7983 */ /* 0x000ea20000100800 */
[----:B------:R-:W-:Y:S02]  /*55c0*/  FMNMX.FTZ R8, R122, R9, !PT ;  /* 0x000000097a087209 */ /* 0x000fe40007810000 */
[----:B------:R-:W-:Y:S01]  /*55d0*/  ISETP.LT.OR P0, PT, R11, 0x11, P0 ;  /* 0x000000110b00780c */ /* 0x000fe20000701670 */
[----:B------:R-:W2:Y:S01]  /*55e0*/  LDL R29, [R1+0x23c] ;  /* 0x00023c00011d7983 */ /* 0x000ea20000100800 */
[----:B------:R-:W-:-:S02]  /*55f0*/  FMNMX.FTZ R13, R21, R8, !PT ;  /* 0x00000008150d7209 */ /* 0x000fc40007810000 */
[----:B------:R-:W-:Y:S01]  /*5600*/  FSEL R162, R162, -INF , !P0 ;  /* 0xff800000a2a27808 */ /* 0x000fe20004000000 */
[----:B------:R-:W2:Y:S01]  /*5610*/  LDL R30, [R1+0x240] ;  /* 0x00024000011e7983 */ /* 0x000ea20000100800 */
[----:B------:R-:W-:Y:S02]  /*5620*/  ISETP.GT.AND P0, PT, R10, 0x11, !P1 ;  /* 0x000000110a00780c */ /* 0x000fe40004f04270 */
[----:B------:R-:W-:Y:S01]  /*5630*/  ISETP.NE.AND P1, PT, R40, RZ, PT ;  /* 0x000000ff2800720c */ /* 0x000fe20003f25270 */
[----:B------:R-:W2:Y:S01]  /*5640*/  LDL R152, [R1+0x220] ;  /* 0x0002200001987983 */ /* 0x000ea20000100800 */
[----:B------:R-:W-:Y:S02]  /*5650*/  ISETP.LT.OR P0, PT, R11, 0x12, P0 ;  /* 0x000000120b00780c */ /* 0x000fe40000701670 */
[----:B------:R-:W-:Y:S01]  /*5660*/  ISETP.GT.AND P2, PT, R10, 0x49, !P2 ;  /* 0x000000490a00780c */ /* 0x000fe20005744270 */
[----:B------:R-:W2:Y:S01]  /*5670*/  LDL R151, [R1+0x21c] ;  /* 0x00021c0001977983 */ /* 0x000ea20000100800 */
[----:B------:R-:W-:-:S02]  /*5680*/  FSEL R163, R163, -INF , !P0 ;  /* 0xff800000a3a37808 */ /* 0x000fc40004000000 */
[----:B------:R-:W-:Y:S01]  /*5690*/  ISETP.NE.AND P0, PT, R31, RZ, PT ;  /* 0x000000ff1f00720c */ /* 0x000fe20003f05270 */
[----:B------:R-:W2:Y:S01]  /*56a0*/  LDL R32, [R1+0x248] ;  /* 0x0002480001207983 */ /* 0x000ea20000100800 */
[C---:B------:R-:W-:Y:S02]  /*56b0*/  ISETP.GT.AND P3, PT, R10.reuse, 0x50, !P3 ;  /* 0x000000500a00780c */ /* 0x040fe40005f64270 */
[C---:B------:R-:W-:Y:S01]  /*56c0*/  ISETP.GT.AND P0, PT, R10.reuse, 0x18, !P0 ;  /* 0x000000180a00780c */ /* 0x040fe20004704270 */
[----:B------:R-:W2:Y:S01]  /*56d0*/  LDL R31, [R1+0x244] ;  /* 0x00024400011f7983 */ /* 0x000ea20000100800 */
[C---:B------:R-:W-:Y:S02]  /*56e0*/  ISETP.LT.OR P2, PT, R11.reuse, 0x4a, P2 ;  /* 0x0000004a0b00780c */ /* 0x040fe40001741670 */
[----:B------:R-:W-:Y:S01]  /*56f0*/  ISETP.LT.OR P0, PT, R11, 0x19, P0 ;  /* 0x000000190b00780c */ /* 0x000fe20000701670 */
[----:B------:R-:W2:Y:S01]  /*5700*/  LDL R40, [R1+0x268] ;  /* 0x0002680001287983 */ /* 0x000ea20000100800 */
[----:B------:R-:W-:-:S02]  /*5710*/  ISETP.GT.AND P4, PT, R10, 0x51, !P4 ;  /* 0x000000510a00780c */ /* 0x000fc40006784270 */
[----:B------:R-:W-:Y:S01]  /*5720*/  FSEL R158, R158, -INF , !P0 ;  /* 0xff8000009e9e7808 */ /* 0x000fe20004000000 */
[----:B------:R-:W2:Y:S01]  /*5730*/  LDL R44, [R1+0x278] ;  /* 0x00027800012c7983 */ /* 0x000ea20000100800 */
[----:B------:R-:W-:Y:S02]  /*5740*/  ISETP.GT.AND P0, PT, R10, 0x19, !P6 ;  /* 0x000000190a00780c */ /* 0x000fe40007704270 */
[----:B------:R-:W-:Y:S01]  /*5750*/  ISETP.NE.AND P6, PT, R41, RZ, PT ;  /* 0x000000ff2900720c */ /* 0x000fe20003fc5270 */
[----:B------:R-:W2:Y:S01]  /*5760*/  LDL R45, [R1+0x27c] ;  /* 0x00027c00012d7983 */ /* 0x000ea20000100800 */
[C---:B------:R-:W-:Y:S02]  /*5770*/  ISETP.LT.OR P0, PT, R11.reuse, 0x1a, P0 ;  /* 0x0000001a0b00780c */ /* 0x040fe40000701670 */
[----:B------:R-:W-:Y:S01]  /*5780*/  ISETP.LT.OR P3, PT, R11, 0x51, P3 ;  /* 0x000000510b00780c */ /* 0x000fe20001f61670 */
[----:B------:R-:W2:Y:S01]  /*5790*/  LDL R41, [R1+0x26c] ;  /* 0x00026c0001297983 */ /* 0x000ea20000100800 */
[----:B------:R-:W-:-:S02]  /*57a0*/  FSEL R190, R190, -INF , !P0 ;  /* 0xff800000bebe7808 */ /* 0x000fc40004000000 */
[----:B------:R-:W-:Y:S01]  /*57b0*/  ISETP.NE.AND P0, PT, R33, RZ, PT ;  /* 0x000000ff2100720c */ /* 0x000fe20003f05270 */
[----:B------:R-:W2:Y:S01]  /*57c0*/  LDL R46, [R1+0x280] ;  /* 0x00028000012e7983 */ /* 0x000ea20000100800 */
[----:B------:R-:W-:Y:S02]  /*57d0*/  FSEL R171, R171, -INF , !P2 ;  /* 0xff800000abab7808 */ /* 0x000fe40005000000 */
[C---:B------:R-:W-:Y:S01]  /*57e0*/  ISETP.GT.AND P0, PT, R10.reuse, 0x20, !P0 ;  /* 0x000000200a00780c */ /* 0x040fe20004704270 */
[----:B------:R-:W2:Y:S01]  /*57f0*/  LDL R33, [R1+0x24c] ;  /* 0x00024c0001217983 */ /* 0x000ea20000100800 */
[----:B------:R-:W-:Y:S02]  /*5800*/  ISETP.GT.AND P5, PT, R10, 0x58, !P5 ;  /* 0x000000580a00780c */ /* 0x000fe40006fa4270 */
[C---:B------:R-:W-:Y:S01]  /*5810*/  ISETP.LT.OR P0, PT, R11.reuse, 0x21, P0 ;  /* 0x000000210b00780c */ /* 0x040fe20000701670 */
[----:B------:R-:W2:Y:S01]  /*5820*/  LDL R47, [R1+0x284] ;  /* 0x00028400012f7983 */ /* 0x000ea20000100800 */
[----:B------:R-:W-:-:S02]  /*5830*/  ISETP.LT.OR P4, PT, R11, 0x52, P4 ;  /* 0x000000520b00780c */ /* 0x000fc40002781670 */
[----:B------:R-:W-:Y:S01]  /*5840*/  FSEL R160, R160, -INF , !P0 ;  /* 0xff800000a0a07808 */ /* 0x000fe20004000000 */
[----:B------:R-:W2:Y:S01]  /*5850*/  LDL R48, [R1+0x288] ;  /* 0x0002880001307983 */ /* 0x000ea20000100800 */
[----:B------:R-:W-:Y:S02]  /*5860*/  ISETP.NE.AND P0, PT, R34, RZ, PT ;  /* 0x000000ff2200720c */ /* 0x000fe40003f05270 */
[----:B------:R-:W-:Y:S01]  /*5870*/  FSEL R172, R172, -INF , !P3 ;  /* 0xff800000acac7808 */ /* 0x000fe20005800000 */
[----:B------:R-:W2:Y:S01]  /*5880*/  LDL R34, [R1+0x250] ;  /* 0x0002500001227983 */ /* 0x000ea20000100800 */
[----:B------:R-:W-:Y:S02]  /*5890*/  ISETP.GT.AND P0, PT, R10, 0x21, !P0 ;  /* 0x000000210a00780c */ /* 0x000fe40004704270 */
[C---:B------:R-:W-:Y:S01]  /*58a0*/  ISETP.LT.OR P5, PT, R11.reuse, 0x59, P5 ;  /* 0x000000590b00780c */ /* 0x040fe20002fa1670 */
[----:B------:R-:W2:Y:S01]  /*58b0*/  LDL R49, [R1+0x28c] ;  /* 0x00028c0001317983 */ /* 0x000ea20000100800 */
[----:B------:R-:W-:-:S02]  /*58c0*/  ISETP.LT.OR P0, PT, R11, 0x22, P0 ;  /* 0x000000220b00780c */ /* 0x000fc40000701670 */
[----:B------:R-:W-:Y:S01]  /*58d0*/  FSEL R173, R173, -INF , !P4 ;  /* 0xff800000adad7808 */ /* 0x000fe20006000000 */
[----:B------:R-:W2:Y:S01]  /*58e0*/  LDL R50, [R1+0x290] ;  /* 0x0002900001327983 */ /* 0x000ea20000100800 */
[----:B------:R-:W-:Y:S02]  /*58f0*/  FSEL R180, R180, -INF , !P0 ;  /* 0xff800000b4b47808 */ /* 0x000fe40004000000 */
[----:B------:R-:W-:Y:S01]  /*5900*/  ISETP.NE.AND P0, PT, R35, RZ, PT ;  /* 0x000000ff2300720c */ /* 0x000fe20003f05270 */
[----:B------:R-:W2:Y:S01]  /*5910*/  LDL R51, [R1+0x294] ;  /* 0x0002940001337983 */ /* 0x000ea20000100800 */
[----:B------:R-:W-:Y:S02]  /*5920*/  FSEL R174, R174, -INF , !P5 ;  /* 0xff800000aeae7808 */ /* 0x000fe40006800000 */
[----:B------:R-:W-:Y:S01]  /*5930*/  ISETP.GT.AND P0, PT, R10, 0x28, !P0 ;  /* 0x000000280a00780c */ /* 0x000fe20004704270 */
[----:B------:R-:W2:Y:S03]  /*5940*/  LDL R35, [R1+0x254] ;  /* 0x0002540001237983 */ /* 0x000ea60000100800 */
[----:B------:R-:W-:Y:S01]  /*5950*/  ISETP.LT.OR P0, PT, R11, 0x29, P0 ;  /* 0x000000290b00780c */ /* 0x000fe20000701670 */
[----:B------:R-:W2:Y:S03]  /*5960*/  LDL R52, [R1+0x298] ;  /* 0x0002980001347983 */ /* 0x000ea60000100800 */
[----:B------:R-:W-:Y:S01]  /*5970*/  FSEL R181, R181, -INF , !P0 ;  /* 0xff800000b5b57808 */ /* 0x000fe20004000000 */
[----:B------:R-:W2:Y:S01]  /*5980*/  LDL R53, [R1+0x29c] ;  /* 0x00029c0001357983 */ /* 0x000ea20000100800 */
[----:B------:R-:W-:-:S03]  /*5990*/  ISETP.NE.AND P0, PT, R36, RZ, PT ;  /* 0x000000ff2400720c */ /* 0x000fc60003f05270 */
[----:B------:R-:W2:Y:S01]  /*59a0*/  LDL R36, [R1+0x258] ;  /* 0x0002580001247983 */ /* 0x000ea20000100800 */
[----:B------:R-:W-:-:S03]  /*59b0*/  ISETP.GT.AND P0, PT, R10, 0x29, !P0 ;  /* 0x000000290a00780c */ /* 0x000fc60004704270 */
[----:B------:R-:W2:Y:S01]  /*59c0*/  LDL R54, [R1+0x2a0] ;  /* 0x0002a00001367983 */ /* 0x000ea20000100800 */
[----:B------:R-:W-:-:S03]  /*59d0*/  ISETP.LT.OR P0, PT, R11, 0x2a, P0 ;  /* 0x0000002a0b00780c */ /* 0x000fc60000701670 */
[----:B------:R-:W2:Y:S01]  /*59e0*/  LDL R55, [R1+0x2a4] ;  /* 0x0002a40001377983 */ /* 0x000ea20000100800 */
[----:B------:R-:W-:Y:S02]  /*59f0*/  FSEL R182, R182, -INF , !P0 ;  /* 0xff800000b6b67808 */ /* 0x000fe40004000000 */
[----:B------:R-:W-:Y:S01]  /*5a00*/  ISETP.NE.AND P0, PT, R37, RZ, PT ;  /* 0x000000ff2500720c */ /* 0x000fe20003f05270 */
[----:B------:R-:W2:Y:S03]  /*5a10*/  LDL R56, [R1+0x2a8] ;  /* 0x0002a80001387983 */ /* 0x000ea60000100800 */
        /* <DEDUP_REMOVED lines=15> */
[C---:B------:R-:W-:Y:S01]  /*5b10*/  ISETP.GT.AND P0, PT, R10.reuse, 0x38, !P0 ;  /* 0x000000380a00780c */ /* 0x040fe20004704270 */
[----:B------:R-:W2:Y:S03]  /*5b20*/  LDL R39, [R1+0x264] ;  /* 0x0002640001277983 */ /* 0x000ea60000100800 */
[----:B------:R-:W-:Y:S01]  /*5b30*/  ISETP.LT.OR P0, PT, R11, 0x39, P0 ;  /* 0x000000390b00780c */ /* 0x000fe20000701670 */
[----:B------:R-:W2:Y:S03]  /*5b40*/  LDL R62, [R1+0x2c0] ;  /* 0x0002c000013e7983 */ /* 0x000ea60000100800 */
[----:B------:R-:W-:Y:S01]  /*5b50*/  FSEL R187, R187, -INF , !P0 ;  /* 0xff800000bbbb7808 */ /* 0x000fe20004000000 */
[----:B------:R-:W2:Y:S01]  /*5b60*/  LDL R63, [R1+0x2c4] ;  /* 0x0002c400013f7983 */ /* 0x000ea20000100800 */
[----:B------:R-:W-:-:S02]  /*5b70*/  ISETP.GT.AND P0, PT, R10, 0x39, !P1 ;  /* 0x000000390a00780c */ /* 0x000fc40004f04270 */
[----:B------:R-:W-:Y:S01]  /*5b80*/  ISETP.NE.AND P1, PT, R43, RZ, PT ;  /* 0x000000ff2b00720c */ /* 0x000fe20003f25270 */
[----:B------:R-:W2:Y:S01]  /*5b90*/  LDL R64, [R1+0x2c8] ;  /* 0x0002c80001407983 */ /* 0x000ea20000100800 */
[----:B------:R-:W-:Y:S02]  /*5ba0*/  ISETP.LT.OR P0, PT, R11, 0x3a, P0 ;  /* 0x0000003a0b00780c */ /* 0x000fe40000701670 */
[----:B------:R-:W-:Y:S01]  /*5bb0*/  ISETP.GT.AND P1, PT, R10, 0x48, !P1 ;  /* 0x000000480a00780c */ /* 0x000fe20004f24270 */
[----:B------:R-:W2:Y:S01]  /*5bc0*/  LDL R43, [R1+0x274] ;  /* 0x00027400012b7983 */ /* 0x000ea20000100800 */
[----:B------:R-:W-:Y:S02]  /*5bd0*/  FSEL R188, R188, -INF , !P0 ;  /* 0xff800000bcbc7808 */ /* 0x000fe40004000000 */
[----:B------:R-:W-:Y:S01]  /*5be0*/  ISETP.NE.AND P0, PT, R15, RZ, PT ;  /* 0x000000ff0f00720c */ /* 0x000fe20003f05270 */
[----:B------:R-:W2:Y:S01]  /*5bf0*/  LDL R65, [R1+0x2cc] ;  /* 0x0002cc0001417983 */ /* 0x000ea20000100800 */
[----:B------:R-:W-:-:S02]  /*5c00*/  ISETP.LT.OR P1, PT, R11, 0x49, P1 ;  /* 0x000000490b00780c */ /* 0x000fc40000f21670 */
[----:B------:R-:W-:Y:S01]  /*5c10*/  ISETP.GT.AND P0, PT, R10, RZ, !P0 ;  /* 0x000000ff0a00720c */ /* 0x000fe20004704270 */
[----:B------:R-:W2:Y:S01]  /*5c20*/  LDL R66, [R1+0x2d0] ;  /* 0x0002d00001427983 */ /* 0x000ea20000100800 */
[----:B------:R-:W-:Y:S02]  /*5c30*/  FSEL R170, R170, -INF , !P1 ;  /* 0xff800000aaaa7808 */ /* 0x000fe40004800000 */
[----:B------:R-:W-:Y:S01]  /*5c40*/  ISETP.LT.OR P0, PT, R11, 0x1, P0 ;  /* 0x000000010b00780c */ /* 0x000fe20000701670 */
[----:B------:R-:W2:Y:S03]  /*5c50*/  LDL R67, [R1+0x2d4] ;  /* 0x0002d40001437983 */ /* 0x000ea60000100800 */
[----:B------:R-:W-:Y:S01]  /*5c60*/  FSEL R149, R149, -INF , !P0 ;  /* 0xff80000095957808 */ /* 0x000fe20004000000 */
[----:B------:R-:W2:Y:S01]  /*5c70*/  LDL R68, [R1+0x2d8] ;  /* 0x0002d80001447983 */ /* 0x000ea20000100800 */
[----:B------:R-:W-:-:S02]  /*5c80*/  ISETP.GT.AND P0, PT, R10, 0x40, !P6 ;  /* 0x000000400a00780c */ /* 0x000fc40007704270 */
[----:B------:R-:W-:Y:S01]  /*5c90*/  FMNMX.FTZ R6, R149, R148, !PT ;  /* 0x0000009495067209 */ /* 0x000fe20007810000 */
[----:B------:R-:W2:Y:S01]  /*5ca0*/  LDL R69, [R1+0x2dc] ;  /* 0x0002dc0001457983 */ /* 0x000ea20000100800 */
[----:B------:R-:W-:Y:S02]  /*5cb0*/  ISETP.LT.OR P0, PT, R11, 0x41, P0 ;  /* 0x000000410b00780c */ /* 0x000fe40000701670 */
[----:B------:R-:W-:Y:S01]  /*5cc0*/  FMNMX.FTZ R9, R147, R6, !PT ;  /* 0x0000000693097209 */ /* 0x000fe20007810000 */
[----:B------:R-:W2:Y:S01]  /*5cd0*/  LDL R70, [R1+0x2e0] ;  /* 0x0002e00001467983 */ /* 0x000ea20000100800 */
[----:B------:R-:W-:Y:S02]  /*5ce0*/  FMNMX.FTZ R6, R192, R13, !PT ;  /* 0x0000000dc0067209 */ /* 0x000fe40007810000 */
[----:B------:R-:W-:Y:S01]  /*5cf0*/  FMNMX.FTZ R9, R146, R9, !PT ;  /* 0x0000000992097209 */ /* 0x000fe20007810000 */
[----:B------:R-:W2:Y:S01]  /*5d00*/  LDL R71, [R1+0x2e4] ;  /* 0x0002e40001477983 */ /* 0x000ea20000100800 */
[----:B------:R-:W-:-:S02]  /*5d10*/  FSEL R168, R168, -INF , !P0 ;  /* 0xff800000a8a87808 */ /* 0x000fc40004000000 */
[----:B------:R-:W-:Y:S01]  /*5d20*/  FMNMX.FTZ R8, R162, R9, !PT ;  /* 0x00000009a2087209 */ /* 0x000fe20007810000 */
[----:B------:R-:W2:Y:S01]  /*5d30*/  LDL R72, [R1+0x2e8] ;  /* 0x0002e80001487983 */ /* 0x000ea20000100800 */
[----:B------:R-:W-:Y:S02]  /*5d40*/  FMNMX.FTZ R9, R161, R6, !PT ;  /* 0x00000006a1097209 */ /* 0x000fe40007810000 */
[----:B------:R-:W-:Y:S01]  /*5d50*/  FMNMX.FTZ R13, R163, R8, !PT ;  /* 0x00000008a30d7209 */ /* 0x000fe20007810000 */
[----:B------:R-:W2:Y:S01]  /*5d60*/  LDL R73, [R1+0x2ec] ;  /* 0x0002ec0001497983 */ /* 0x000ea20000100800 */
[----:B------:R-:W-:Y:S02]  /*5d70*/  FMNMX.FTZ R9, R156, R9, !PT ;  /* 0x000000099c097209 */ /* 0x000fe40007810000 */
[----:B------:R-:W-:Y:S01]  /*5d80*/  FMNMX.FTZ R13, R158, R13, !PT ;  /* 0x0000000d9e0d7209 */ /* 0x000fe20007810000 */
[----:B------:R-:W2:Y:S01]  /*5d90*/  LDL R74, [R1+0x2f0] ;  /* 0x0002f000014a7983 */ /* 0x000ea20000100800 */
[----:B------:R-:W-:-:S02]  /*5da0*/  FMNMX.FTZ R9, R224, R9, !PT ;  /* 0x00000009e0097209 */ /* 0x000fc40007810000 */
        /* <DEDUP_REMOVED lines=18> */
[----:B------:R-:W-:Y:S01]  /*5ed0*/  ISETP.NE.AND P0, PT, R42, RZ, PT ;  /* 0x000000ff2a00720c */ /* 0x000fe20003f05270 */
[----:B------:R-:W2:Y:S01]  /*5ee0*/  LDL R81, [R1+0x30c] ;  /* 0x00030c0001517983 */ /* 0x000ea20000100800 */
[----:B------:R-:W-:Y:S02]  /*5ef0*/  FMNMX.FTZ R9, R136, R9, !PT ;  /* 0x0000000988097209 */ /* 0x000fe40007810000 */
[----:B------:R-:W-:Y:S01]  /*5f00*/  FMNMX.FTZ R6, R186, R13, !PT ;  /* 0x0000000dba067209 */ /* 0x000fe20007810000 */
[----:B------:R-:W2:Y:S01]  /*5f10*/  LDL R42, [R1+0x270] ;  /* 0x00027000012a7983 */ /* 0x000ea20000100800 */
[----:B------:R-:W-:Y:S02]  /*5f20*/  FMNMX.FTZ R9, R20, R9, !PT ;  /* 0x0000000914097209 */ /* 0x000fe40007810000 */
[----:B------:R-:W-:Y:S01]  /*5f30*/  ISETP.GT.AND P0, PT, R10, 0x41, !P0 ;  /* 0x000000410a00780c */ /* 0x000fe20004704270 */
[----:B------:R-:W2:Y:S01]  /*5f40*/  LDL R82, [R1+0x310] ;  /* 0x0003100001527983 */ /* 0x000ea20000100800 */
[----:B------:R-:W-:-:S02]  /*5f50*/  FMNMX.FTZ R13, R187, R6, !PT ;  /* 0x00000006bb0d7209 */ /* 0x000fc40007810000 */
[----:B------:R-:W-:Y:S01]  /*5f60*/  FMNMX.FTZ R9, R176, R9, !PT ;  /* 0x00000009b0097209 */ /* 0x000fe20007810000 */
[----:B------:R-:W2:Y:S01]  /*5f70*/  LDL R83, [R1+0x314] ;  /* 0x0003140001537983 */ /* 0x000ea20000100800 */
[----:B------:R-:W-:Y:S02]  /*5f80*/  ISETP.LT.OR P0, PT, R11, 0x42, P0 ;  /* 0x000000420b00780c */ /* 0x000fe40000701670 */
[----:B------:R-:W-:Y:S01]  /*5f90*/  FMNMX.FTZ R13, R188, R13, !PT ;  /* 0x0000000dbc0d7209 */ /* 0x000fe20007810000 */
[----:B------:R-:W2:Y:S01]  /*5fa0*/  LDL R84, [R1+0x318] ;  /* 0x0003180001547983 */ /* 0x000ea20000100800 */
[----:B------:R-:W-:Y:S02]  /*5fb0*/  FMNMX.FTZ R9, R130, R9, !PT ;  /* 0x0000000982097209 */ /* 0x000fe40007810000 */
[----:B------:R-:W-:Y:S01]  /*5fc0*/  FSEL R169, R169, -INF , !P0 ;  /* 0xff800000a9a97808 */ /* 0x000fe20004000000 */
        /* <DEDUP_REMOVED lines=10> */
[----:B------:R-:W-:-:S02]  /*6070*/  ISETP.NE.AND P6, PT, R24, RZ, PT ;  /* 0x000000ff1800720c */ /* 0x000fc40003fc5270 */
[----:B------:R-:W-:Y:S01]  /*6080*/  FMNMX.FTZ R13, R171, R6, !PT ;  /* 0x00000006ab0d7209 */ /* 0x000fe20007810000 */
[----:B------:R-:W2:Y:S01]  /*6090*/  LDL R24, [R1+0x228] ;  /* 0x0002280001187983 */ /* 0x000ea20000100800 */
[----:B------:R-:W-:Y:S02]  /*60a0*/  FMNMX.FTZ R9, R164, R9, !PT ;  /* 0x00000009a4097209 */ /* 0x000fe40007810000 */
[----:B------:R-:W-:Y:S01]  /*60b0*/  ISETP.GT.AND P6, PT, R10, 0x59, !P6 ;  /* 0x000000590a00780c */ /* 0x000fe200077c4270 */
[----:B------:R-:W2:Y:S01]  /*60c0*/  LDL R89, [R1+0x32c] ;  /* 0x00032c0001597983 */ /* 0x000ea20000100800 */
[----:B------:R-:W-:Y:S02]  /*60d0*/  FMNMX.FTZ R6, R172, R13, !PT ;  /* 0x0000000dac067209 */ /* 0x000fe40007810000 */
[----:B------:R-:W-:Y:S01]  /*60e0*/  FMNMX.FTZ R9, R124, R9, !PT ;  /* 0x000000097c097209 */ /* 0x000fe20007810000 */
[----:B------:R-:W2:Y:S01]  /*60f0*/  LDL R10, [R1+0x440] ;  /* 0x00044000010a7983 */ /* 0x000ea20000100800 */
[----:B------:R-:W-:-:S02]  /*6100*/  ISETP.LT.OR P6, PT, R11, 0x5a, P6 ;  /* 0x0000005a0b00780c */ /* 0x000fc400037c1670 */
[----:B------:R-:W-:Y:S01]  /*6110*/  FMNMX.FTZ R11, R173, R6, !PT ;  /* 0x00000006ad0b7209 */ /* 0x000fe20007810000 */
[----:B------:R-:W2:Y:S01]  /*6120*/  LDL R90, [R1+0x330] ;  /* 0x00033000015a7983 */ /* 0x000ea20000100800 */
[----:B------:R-:W-:Y:S02]  /*6130*/  FMNMX.FTZ R12, R166, R9, !PT ;  /* 0x00000009a60c7209 */ /* 0x000fe40007810000 */
[----:B------:R-:W-:Y:S01]  /*6140*/  FSEL R175, R175, -INF , !P6 ;  /* 0xff800000afaf7808 */ /* 0x000fe20007000000 */
[----:B------:R-:W2:Y:S01]  /*6150*/  LDL R91, [R1+0x334] ;  /* 0x00033400015b7983 */ /* 0x000ea20000100800 */
[----:B------:R-:W-:-:S03]  /*6160*/  FMNMX.FTZ R6, R174, R11, !PT ;  /* 0x0000000bae067209 */ /* 0x000fc60007810000 */
[----:B------:R-:W0:Y:S01]  /*6170*/  SHFL.BFLY PT, R9, R12, 0x2, 0x1f ;  /* 0x0c401f000c097f89 */ /* 0x000e2200000e0000 */
[----:B------:R-:W-:-:S03]  /*6180*/  FMNMX.FTZ R13, R175, R6, !PT ;  /* 0x00000006af0d7209 */ /* 0x000fc60007810000 */
[----:B------:R-:W2:Y:S04]  /*6190*/  LDL R92, [R1+0x338] ;  /* 0x00033800015c7983 */ /* 0x000ea80000100800 */
[----:B------:R-:W-:Y:S04]  /*61a0*/  STL.64 [R1+0x420], R12 ;  /* 0x0004200c01007387 */ /* 0x000fe80000100a00 */
[----:B------:R-:W2:Y:S04]  /*61b0*/  LDL R18, [R1+0x424] ;  /* 0x0004240001127983 */ /* 0x000ea80000100800 */
[----:B------:R-:W2:Y:S04]  /*61c0*/  LDL R93, [R1+0x33c] ;  /* 0x00033c00015d7983 */ /* 0x000ea80000100800 */
[----:B------:R-:W2:Y:S01]  /*61d0*/  LDL R94, [R1+0x340] ;  /* 0x00034000015e7983 */ /* 0x000ea20000100800 */
[----:B0-----:R-:W-:-:S03]  /*61e0*/  FMNMX.FTZ R6, R12, R9, !PT ;  /* 0x000000090c067209 */ /* 0x001fc60007810000 */
[----:B------:R-:W2:Y:S04]  /*61f0*/  LDL R95, [R1+0x344] ;  /* 0x00034400015f7983 */ /* 0x000ea80000100800 */
[----:B------:R-:W0:Y:S04]  /*6200*/  SHFL.BFLY PT, R9, R6, 0x1, 0x1f ;  /* 0x0c201f0006097f89 */ /* 0x000e2800000e0000 */
[----:B------:R-:W2:Y:S04]  /*6210*/  LDL R96, [R1+0x348] ;  /* 0x0003480001607983 */ /* 0x000ea80000100800 */
[----:B------:R-:W2:Y:S04]  /*6220*/  LDL R97, [R1+0x34c] ;  /* 0x00034c0001617983 */ /* 0x000ea80000100800 */
[----:B------:R-:W2:Y:S04]  /*6230*/  LDL R98, [R1+0x350] ;  /* 0x0003500001627983 */ /* 0x000ea80000100800 */
[----:B------:R-:W2:Y:S04]  /*6240*/  LDL R99, [R1+0x354] ;  /* 0x0003540001637983 */ /* 0x000ea80000100800 */
[----:B------:R-:W2:Y:S01]  /*6250*/  LDL R100, [R1+0x358] ;  /* 0x0003580001647983 */ /* 0x000ea20000100800 */
[----:B0-----:R-:W-:-:S03]  /*6260*/  FMNMX.FTZ R14, R6, R9, !PT ;  /* 0x00000009060e7209 */ /* 0x001fc60007810000 */
[----:B------:R-:W2:Y:S04]  /*6270*/  LDL R101, [R1+0x35c] ;  /* 0x00035c0001657983 */ /* 0x000ea80000100800 */
[----:B------:R-:W-:Y:S04]  /*6280*/  STL [R1+0x420], R14 ;  /* 0x0004200e01007387 */ /* 0x000fe80000100800 */
[----:B------:R-:W2:Y:S04]  /*6290*/  LDL R123, [R1+0x420] ;  /* 0x00042000017b7983 */ /* 0x000ea80000100800 */
[----:B------:R-:W2:Y:S04]  /*62a0*/  LDL.64 R8, [R1+0x88] ;  /* 0x0000880001087983 */ /* 0x000ea80000100a00 */
[----:B---3--:R0:W-:Y:S04]  /*62b0*/  STL [R1+0x210], R132 ;  /* 0x0002108401007387 */ /* 0x0081e80000100800 */
[----:B----4-:R1:W-:Y:S04]  /*62c0*/  STL [R1+0x214], R134 ;  /* 0x0002148601007387 */ /* 0x0103e80000100800 */
[----:B--2---:R2:W-:Y:S04]  /*62d0*/  STL [R1+0x218], R138 ;  /* 0x0002188a01007387 */ /* 0x0045e80000100800 */
        /* <DEDUP_REMOVED lines=21> */
[----:B0-----:R-:W4:Y:S04]  /*6430*/  LDL R132, [R1+0x3d8] ;  /* 0x0003d80001847983 */ /* 0x001f280000100800 */
[----:B------:R-:W4:Y:S04]  /*6440*/  LDL R133, [R1+0x3dc] ;  /* 0x0003dc0001857983 */ /* 0x000f280000100800 */
[----:B-1----:R-:W4:Y:S04]  /*6450*/  LDL R134, [R1+0x3e0] ;  /* 0x0003e00001867983 */ /* 0x002f280000100800 */
[----:B------:R-:W4:Y:S04]  /*6460*/  LDL R135, [R1+0x3e4] ;  /* 0x0003e40001877983 */ /* 0x000f280000100800 */
[----:B------:R-:W4:Y:S04]  /*6470*/  LDL R137, [R1+0x3ec] ;  /* 0x0003ec0001897983 */ /* 0x000f280000100800 */
[----:B--2---:R-:W2:Y:S04]  /*6480*/  LDL R138, [R1+0x3f0] ;  /* 0x0003f000018a7983 */ /* 0x004ea80000100800 */
[----:B------:R-:W2:Y:S04]  /*6490*/  LDL R139, [R1+0x3f4] ;  /* 0x0003f400018b7983 */ /* 0x000ea80000100800 */
[----:B------:R-:W2:Y:S04]  /*64a0*/  LDL R141, [R1+0x3fc] ;  /* 0x0003fc00018d7983 */ /* 0x000ea80000100800 */
[----:B------:R-:W2:Y:S04]  /*64b0*/  LDL R143, [R1+0x404] ;  /* 0x00040400018f7983 */ /* 0x000ea80000100800 */
[----:B------:R-:W0:Y:S02]  /*64c0*/  SHFL.BFLY PT, R11, R18, 0x2, 0x1f ;  /* 0x0c401f00120b7f89 */ /* 0x000e2400000e0000 */
[----:B0-----:R-:W-:-:S02]  /*64d0*/  FMNMX.FTZ R6, R11, R18, !PT ;  /* 0x000000120b067209 */ /* 0x001fc40007810000 */
[----:B------:R-:W3:Y:S04]  /*64e0*/  LDL R11, [R1+0x224] ;  /* 0x00022400010b7983 */ /* 0x000ee80000100800 */
[----:B------:R-:W0:Y:S01]  /*64f0*/  SHFL.BFLY PT, R127, R6, 0x1, 0x1f ;  /* 0x0c201f00067f7f89 */ /* 0x000e2200000e0000 */
[----:B------:R-:W-:Y:S01]  /*6500*/  FSETP.NEU.FTZ.AND P0, PT, R123, -INF , PT ;  /* 0xff8000007b00780b */ /* 0x000fe20003f1d000 */
[----:B------:R-:W-:-:S05]  /*6510*/  FMUL.FTZ R123, R10, R123 ;  /* 0x0000007b0a7b7220 */ /* 0x000fca0000410000 */
[----:B------:R-:W-:Y:S01]  /*6520*/  FSEL R123, R123, RZ, P0 ;  /* 0x000000ff7b7b7208 */ /* 0x000fe20000000000 */
[----:B------:R-:W-:Y:S01]  /*6530*/  IMAD R8, R125, 0xc00, R8 ;  /* 0x00000c007d087824 */ /* 0x000fe200078e0208 */
[----:B0-----:R-:W-:Y:S01]  /*6540*/  FMNMX.FTZ R6, R6, R127, !PT ;  /* 0x0000007f06067209 */ /* 0x001fe20007810000 */
[----:B------:R-:W2:Y:S02]  /*6550*/  LDL R125, [R1+0x3bc] ;  /* 0x0003bc00017d7983 */ /* 0x000ea40000100800 */
        /* <DEDUP_REMOVED lines=24> */
[----:B------:R-:W2:Y:S04]  /*66e0*/  LDL R144, [R1+0x3ac] ;  /* 0x0003ac0001907983 */ /* 0x000ea80000100800 */
        /* <DEDUP_REMOVED lines=11> */
[----:B------:R-:W2:Y:S01]  /*67a0*/  LDL R224, [R1+0x40c] ;  /* 0x00040c0001e07983 */ /* 0x000ea20000100800 */
[----:B------:R-:W-:Y:S01]  /*67b0*/  FSETP.NEU.FTZ.AND P0, PT, R6, -INF , PT ;  /* 0xff8000000600780b */ /* 0x000fe20003f1d000 */
[----:B------:R-:W-:Y:S02]  /*67c0*/  MUFU.EX2 R120, R120 ;  /* 0x0000007800787308 */ /* 0x000fe40000000800 */
[----:B------:R0:W-:Y:S06]  /*67d0*/  STL [R1+0x22c], R25 ;  /* 0x00022c1901007387 */ /* 0x0001ec0000100800 */
[----:B------:R-:W1:Y:S01]  /*67e0*/  MUFU.EX2 R121, R121 ;  /* 0x0000007900797308 */ /* 0x000e620000000800 */
[----:B------:R-:W-:Y:S07]  /*67f0*/  STL [R1+0x228], R24 ;  /* 0x0002281801007387 */ /* 0x000fee0000100800 */
[----:B0-----:R-:W-:Y:S08]  /*6800*/  MUFU.EX2 R25, R21 ;  /* 0x0000001500197308 */ /* 0x001ff00000000800 */
[----:B------:R-:W0:Y:S01]  /*6810*/  MUFU.EX2 R122, R122 ;  /* 0x0000007a007a7308 */ /* 0x000e220000000800 */
[----:B------:R1:W-:Y:S04]  /*6820*/  STL [R1+0x238], R28 ;  /* 0x0002381c01007387 */ /* 0x0003e80000100800 */
[----:B------:R4:W-:Y:S01]  /*6830*/  STL [R1+0x234], R27 ;  /* 0x0002341b01007387 */ /* 0x0009e20000100800 */
[----:B-1----:R-:W-:-:S02]  /*6840*/  VIADD R28, R8, 0x80 ;  /* 0x00000080081c7836 */ /* 0x002fc40000000000 */
[----:B----4-:R-:W-:-:S03]  /*6850*/  FADD.FTZ R27, R120, R121 ;  /* 0x00000079781b7221 */ /* 0x010fc60000010000 */
[----:B------:R-:W-:Y:S01]  /*6860*/  R2UR UR10, R28 ;  /* 0x000000001c0a72ca */ /* 0x000fe200000e0000 */
[----:B------:R1:W-:Y:S01]  /*6870*/  STL [R1+0x230], R26 ;  /* 0x0002301a01007387 */ /* 0x0003e20000100800 */
[----:B------:R-:W-:Y:S01]  /*6880*/  R2UR UR6, R8 ;  /* 0x00000000080672ca */ /* 0x000fe200000e0000 */
[----:B0-----:R-:W-:Y:S01]  /*6890*/  FADD.FTZ R28, R122, R27 ;  /* 0x0000001b7a1c7221 */ /* 0x001fe20000010000 */
[----:B------:R-:W-:Y:S01]  /*68a0*/  R2UR UR7, R9 ;  /* 0x00000000090772ca */ /* 0x000fe200000e0000 */
[----:B------:R0:W-:Y:S01]  /*68b0*/  STL [R1+0x23c], R29 ;  /* 0x00023c1d01007387 */ /* 0x0001e20000100800 */
[----:B------:R-:W-:-:S03]  /*68c0*/  IMAD.MOV.U32 R27, RZ, RZ, R9 ;  /* 0x000000ffff1b7224 */ /* 0x000fc600078e0009 */
[----:B------:R4:W-:Y:S01]  /*68d0*/  STL [R1+0x240], R30 ;  /* 0x0002401e01007387 */ /* 0x0009e20000100800 */
[----:B-1----:R-:W-:-:S03]  /*68e0*/  VIADD R26, R8, 0x180 ;  /* 0x00000180081a7836 */ /* 0x002fc60000000000 */
[----:B------:R1:W-:Y:S01]  /*68f0*/  STL [R1+0x244], R31 ;  /* 0x0002441f01007387 */ /* 0x0003e20000100800 */
[--C-:B0-----:R-:W-:Y:S01]  /*6900*/  IMAD.MOV.U32 R29, RZ, RZ, R9.reuse ;  /* 0x000000ffff1d7224 */ /* 0x101fe200078e0009 */
[----:B------:R-:W-:Y:S02]  /*6910*/  F2FP.F16.F32.PACK_AB R154, R25, R122 ;  /* 0x0000007a199a723e */ /* 0x000fe400000000ff */
[----:B------:R0:W-:Y:S01]  /*6920*/  STL [R1+0x220], R152 ;  /* 0x0002209801007387 */ /* 0x0001e20000100800 */
[----:B----4-:R-:W-:Y:S02]  /*6930*/  VIADD R30, R8, 0x100 ;  /* 0x00000100081e7836 */ /* 0x010fe40000000000 */
[----:B-1----:R-:W-:Y:S01]  /*6940*/  IMAD.MOV.U32 R31, RZ, RZ, R9 ;  /* 0x000000ffff1f7224 */ /* 0x002fe200078e0009 */
[----:B------:R-:W-:Y:S01]  /*6950*/  STL [R1+0x21c], R151 ;  /* 0x00021c9701007387 */ /* 0x000fe20000100800 */
[----:B0-----:R-:W-:-:S03]  /*6960*/  F2FP.F16.F32.PACK_AB R152, R121, R120 ;  /* 0x000000787998723e */ /* 0x001fc600000000ff */
[----:B------:R-:W-:Y:S01]  /*6970*/  STL [R1+0x248], R32 ;  /* 0x0002482001007387 */ /* 0x000fe20000100800 */
[----:B------:R-:W-:Y:S01]  /*6980*/  R2UR UR11, R29 ;  /* 0x000000001d0b72ca */ /* 0x000fe200000e0000 */
[----:B------:R-:W-:Y:S01]  /*6990*/  FADD.FTZ R191, R25, R28 ;  /* 0x0000001c19bf7221 */ /* 0x000fe20000010000 */
[----:B------:R-:W-:Y:S01]  /*69a0*/  R2UR UR14, R30 ;  /* 0x000000001e0e72ca */ /* 0x000fe200000e0000 */
        /* <DEDUP_REMOVED lines=24> */
[----:B---3--:R0:W-:Y:S02]  /*6b30*/  STL [R1+0x224], R11 ;  /* 0x0002240b01007387 */ /* 0x0081e40000100800 */
[----:B0-----:R-:W-:-:S05]  /*6b40*/  FMUL.FTZ R11, R6, R10 ;  /* 0x0000000a060b7220 */ /* 0x001fca0000410000 */
[----:B------:R-:W-:-:S05]  /*6b50*/  FSEL R11, R11, RZ, P0 ;  /* 0x000000ff0b0b7208 */ /* 0x000fca0000000000 */
[-CC-:B------:R-:W-:Y:S01]  /*6b60*/  FFMA.FTZ R149, R149, R10.reuse, -R11.reuse ;  /* 0x0000000a95957223 */ /* 0x180fe2000001080b */
[-CC-:B------:R-:W-:Y:S01]  /*6b70*/  FFMA.FTZ R148, R148, R10.reuse, -R11.reuse ;  /* 0x0000000a94947223 */ /* 0x180fe2000001080b */
[-CC-:B------:R-:W-:Y:S01]  /*6b80*/  FFMA.FTZ R21, R146, R10.reuse, -R11.reuse ;  /* 0x0000000a92157223 */ /* 0x180fe2000001080b */
[----:B------:R-:W-:-:S03]  /*6b90*/  FFMA.FTZ R147, R147, R10, -R11 ;  /* 0x0000000a93937223 */ /* 0x000fc6000001080b */
[----:B------:R-:W-:Y:S08]  /*6ba0*/  MUFU.EX2 R149, R149 ;  /* 0x0000009500957308 */ /* 0x000ff00000000800 */
[----:B------:R-:W0:Y:S08]  /*6bb0*/  MUFU.EX2 R148, R148 ;  /* 0x0000009400947308 */ /* 0x000e300000000800 */
[----:B------:R-:W1:Y:S08]  /*6bc0*/  MUFU.EX2 R24, R147 ;  /* 0x0000009300187308 */ /* 0x000e700000000800 */
[----:B------:R-:W3:Y:S01]  /*6bd0*/  MUFU.EX2 R21, R21 ;  /* 0x0000001500157308 */ /* 0x000ee20000000800 */
[----:B0-----:R-:W-:Y:S01]  /*6be0*/  FADD.FTZ R189, R149, R148 ;  /* 0x0000009495bd7221 */ /* 0x001fe20000010000 */
[----:B------:R-:W-:Y:S01]  /*6bf0*/  F2FP.F16.F32.PACK_AB R153, R148, R149 ;  /* 0x000000959499723e */ /* 0x000fe200000000ff */
[----:B------:R-:W-:Y:S04]  /*6c00*/  STL [R1+0x2a0], R54 ;  /* 0x0002a03601007387 */ /* 0x000fe80000100800 */
[----:B------:R-:W-:Y:S01]  /*6c10*/  STL [R1+0x2a4], R55 ;  /* 0x0002a43701007387 */ /* 0x000fe20000100800 */
[----:B-1----:R-:W-:-:S03]  /*6c20*/  FADD.FTZ R189, R24, R189 ;  /* 0x000000bd18bd7221 */ /* 0x002fc60000010000 */
[----:B------:R-:W-:Y:S01]  /*6c30*/  STL [R1+0x2a8], R56 ;  /* 0x0002a83801007387 */ /* 0x000fe20000100800 */
[----:B---3--:R-:W-:-:S03]  /*6c40*/  F2FP.F16.F32.PACK_AB R155, R21, R24 ;  /* 0x00000018159b723e */ /* 0x008fc600000000ff */
        /* <DEDUP_REMOVED lines=63> */
[----:B--2---:R-:W-:Y:S04]  /*7040*/  STL [R1+0x3a8], R123 ;  /* 0x0003a87b01007387 */ /* 0x004fe80000100800 */
        /* <DEDUP_REMOVED lines=31> */
[----:B------:R-:W-:Y:S08]  /*7240*/  MUFU.EX2 R156, R156 ;  /* 0x0000009c009c7308 */ /* 0x000ff00000000800 */
[----:B------:R-:W0:Y:S08]  /*7250*/  MUFU.EX2 R157, R157 ;  /* 0x0000009d009d7308 */ /* 0x000e300000000800 */
[----:B------:R-:W-:Y:S08]  /*7260*/  MUFU.EX2 R162, R162 ;  /* 0x000000a200a27308 */ /* 0x000ff00000000800 */
[----:B------:R-:W2:Y:S08]  /*7270*/  MUFU.EX2 R163, R163 ;  /* 0x000000a300a37308 */ /* 0x000eb00000000800 */
[----:B------:R-:W-:Y:S08]  /*7280*/  MUFU.EX2 R158, R158 ;  /* 0x0000009e009e7308 */ /* 0x000ff00000000800 */
[----:B------:R-:W3:Y:S01]  /*7290*/  MUFU.EX2 R190, R190 ;  /* 0x000000be00be7308 */ /* 0x000ee20000000800 */
[----:B------:R-:W-:Y:S04]  /*72a0*/  STL [R1+0x408], R198 ;  /* 0x000408c601007387 */ /* 0x000fe80000100800 */
[----:B------:R-:W-:Y:S01]  /*72b0*/  STL [R1+0x40c], R224 ;  /* 0x00040ce001007387 */ /* 0x000fe20000100800 */
[-CC-:B------:R-:W-:Y:S01]  /*72c0*/  FFMA.FTZ R160, R160, R10.reuse, -R11.reuse ;  /* 0x0000000aa0a07223 */ /* 0x180fe2000001080b */
[-CC-:B------:R-:W-:Y:S01]  /*72d0*/  FFMA.FTZ R180, R180, R10.reuse, -R11.reuse ;  /* 0x0000000ab4b47223 */ /* 0x180fe2000001080b */
[-CC-:B------:R-:W-:Y:S01]  /*72e0*/  FFMA.FTZ R181, R181, R10.reuse, -R11.reuse ;  /* 0x0000000ab5b57223 */ /* 0x180fe2000001080b */
[----:B------:R-:W-:Y:S01]  /*72f0*/  FFMA.FTZ R182, R182, R10, -R11 ;  /* 0x0000000ab6b67223 */ /* 0x000fe2000001080b */
[----:B------:R-:W-:Y:S08]  /*7300*/  MUFU.EX2 R159, R159 ;  /* 0x0000009f009f7308 */ /* 0x000ff00000000800 */
[----:B------:R-:W-:Y:S08]  /*7310*/  MUFU.EX2 R12, R12 ;  /* 0x0000000c000c7308 */ /* 0x000ff00000000800 */
[----:B------:R-:W-:Y:S08]  /*7320*/  MUFU.EX2 R13, R13 ;  /* 0x0000000d000d7308 */ /* 0x000ff00000000800 */
[----:B------:R-:W-:Y:S08]  /*7330*/  MUFU.EX2 R14, R14 ;  /* 0x0000000e000e7308 */ /* 0x000ff00000000800 */
[----:B------:R-:W-:Y:S01]  /*7340*/  MUFU.EX2 R160, R160 ;  /* 0x000000a000a07308 */ /* 0x000fe20000000800 */
[----:B------:R-:W-:-:S07]  /*7350*/  WARPGROUP.DEPBAR.LE gsb0, 0x0 ;  /* 0x00008000000079c5 */ /* 0x000fce0000010000 */
[----:B------:R-:W4:Y:S01]  /*7360*/  MUFU.EX2 R152, R192 ;  /* 0x000000c000987308 */ /* 0x000f220000000800 */
[----:B0-----:R-:W-:Y:S02]  /*7370*/  F2FP.F16.F32.PACK_AB R154, R157, R156 ;  /* 0x0000009c9d9a723e */ /* 0x001fe400000000ff */
[----:B--2---:R-:W-:Y:S02]  /*7380*/  F2FP.F16.F32.PACK_AB R153, R163, R162 ;  /* 0x000000a2a399723e */ /* 0x004fe400000000ff */
[----:B---3--:R-:W-:Y:S01]  /*7390*/  F2FP.F16.F32.PACK_AB R155, R190, R158 ;  /* 0x0000009ebe9b723e */ /* 0x008fe200000000ff */
[----:B------:R-:W-:Y:S04]  /*73a0*/  STL.128 [R1+0x210], R24 ;  /* 0x0002101801007387 */ /* 0x000fe80000100c00 */
[----:B------:R-:W-:Y:S01]  /*73b0*/  STL.128 [R1+0x220], R28 ;  /* 0x0002201c01007387 */ /* 0x000fe20000100c00 */
[----:B----4-:R-:W-:Y:S01]  /*73c0*/  FADD.FTZ R191, R152, R191 ;  /* 0x000000bf98bf7221 */ /* 0x010fe20000010000 */
[----:B------:R-:W-:-:S02]  /*73d0*/  F2FP.F16.F32.PACK_AB R152, R161, R152 ;  /* 0x00000098a198723e */ /* 0x000fc400000000ff */
        /* <DEDUP_REMOVED lines=36> */
[----:B------:R-:W-:Y:S01]  /*7620*/  FADD.FTZ R191, R161, R191 ;  /* 0x000000bfa1bf7221 */ /* 0x000fe20000010000 */
[-CC-:B------:R-:W-:Y:S01]  /*7630*/  FFMA.FTZ R183, R183, R10.reuse, -R11.reuse ;  /* 0x0000000ab7b77223 */ /* 0x180fe2000001080b */
[-CC-:B------:R-:W-:Y:S01]  /*7640*/  FFMA.FTZ R186, R186, R10.reuse, -R11.reuse ;  /* 0x0000000ababa7223 */ /* 0x180fe2000001080b */
[-CC-:B------:R-:W-:Y:S01]  /*7650*/  FFMA.FTZ R21, R187, R10.reuse, -R11.reuse ;  /* 0x0000000abb157223 */ /* 0x180fe2000001080b */
[----:B------:R-:W-:-:S02]  /*7660*/  FFMA.FTZ R161, R188, R10, -R11 ;  /* 0x0000000abca17223 */ /* 0x000fc4000001080b */
[----:B------:R-:W-:Y:S08]  /*7670*/  MUFU.EX2 R15, R15 ;  /* 0x0000000f000f7308 */ /* 0x000ff00000000800 */
[----:B------:R-:W3:Y:S08]  /*7680*/  MUFU.EX2 R18, R18 ;  /* 0x0000001200127308 */ /* 0x000ef00000000800 */
[----:B------:R-:W-:Y:S08]  /*7690*/  MUFU.EX2 R19, R19 ;  /* 0x0000001300137308 */ /* 0x000ff00000000800 */
[----:B------:R-:W4:Y:S08]  /*76a0*/  MUFU.EX2 R20, R20 ;  /* 0x0000001400147308 */ /* 0x000f300000000800 */
[----:B------:R-:W-:Y:S08]  /*76b0*/  MUFU.EX2 R183, R183 ;  /* 0x000000b700b77308 */ /* 0x000ff00000000800 */
[----:B------:R-:W1:Y:S08]  /*76c0*/  MUFU.EX2 R186, R186 ;  /* 0x000000ba00ba7308 */ /* 0x000e700000000800 */
[----:B------:R-:W-:Y:S08]  /*76d0*/  MUFU.EX2 R21, R21 ;  /* 0x0000001500157308 */ /* 0x000ff00000000800 */
[----:B------:R-:W1:Y:S01]  /*76e0*/  MUFU.EX2 R161, R161 ;  /* 0x000000a100a17308 */ /* 0x000e620000000800 */
[----:B------:R-:W-:-:S02]  /*76f0*/  WARPGROUP.DEPBAR.LE gsb0, 0x0 ;  /* 0x00008000000079c5 */ /* 0x000fc40000010000 */
[----:B------:R-:W-:Y:S02]  /*7700*/  F2FP.F16.F32.PACK_AB R152, R12, R159 ;  /* 0x0000009f0c98723e */ /* 0x000fe400000000ff */
        /* <DEDUP_REMOVED lines=37> */
[----:B------:R-:W-:-:S04]  /*7960*/  FADD.FTZ R162, R162, R189 ;  /* 0x000000bda2a27221 */ /* 0x000fc80000010000 */
[----:B------:R-:W-:Y:S01]  /*7970*/  FADD.FTZ R163, R163, R162 ;  /* 0x000000a2a3a37221 */ /* 0x000fe20000010000 */
[-CC-:B------:R-:W-:Y:S01]  /*7980*/  FFMA.FTZ R168, R168, R10.reuse, -R11.reuse ;  /* 0x0000000aa8a87223 */ /* 0x180fe2000001080b */
[-CC-:B------:R-:W-:Y:S01]  /*7990*/  FFMA.FTZ R170, R170, R10.reuse, -R11.reuse ;  /* 0x0000000aaaaa7223 */ /* 0x180fe2000001080b */
[-C--:B------:R-:W-:Y:S01]  /*79a0*/  FFMA.FTZ R171, R171, R10.reuse, -R11 ;  /* 0x0000000aabab7223 */ /* 0x080fe2000001080b */
[----:B------:R-:W-:Y:S01]  /*79b0*/  FADD.FTZ R163, R158, R163 ;  /* 0x000000a39ea37221 */ /* 0x000fe20000010000 */
[-CC-:B------:R-:W-:Y:S01]  /*79c0*/  FFMA.FTZ R158, R169, R10.reuse, -R11.reuse ;  /* 0x0000000aa99e7223 */ /* 0x180fe2000001080b */
[-CC-:B------:R-:W-:Y:S01]  /*79d0*/  FFMA.FTZ R172, R172, R10.reuse, -R11.reuse ;  /* 0x0000000aacac7223 */ /* 0x180fe2000001080b */
[-CC-:B------:R-:W-:Y:S01]  /*79e0*/  FFMA.FTZ R173, R173, R10.reuse, -R11.reuse ;  /* 0x0000000aadad7223 */ /* 0x180fe2000001080b */
[-CC-:B------:R-:W-:Y:S01]  /*79f0*/  FFMA.FTZ R174, R174, R10.reuse, -R11.reuse ;  /* 0x0000000aaeae7223 */ /* 0x180fe2000001080b */
[----:B------:R-:W-:Y:S01]  /*7a00*/  FFMA.FTZ R175, R175, R10, -R11 ;  /* 0x0000000aafaf7223 */ /* 0x000fe2000001080b */
[----:B------:R-:W-:Y:S01]  /*7a10*/  VIADD R10, R8, 0x200 ;  /* 0x00000200080a7836 */ /* 0x000fe20000000000 */
[----:B------:R-:W-:Y:S04]  /*7a20*/  MUFU.EX2 R176, R176 ;  /* 0x000000b000b07308 */ /* 0x000fe80000000800 */
[----:B------:R-:W-:-:S04]  /*7a30*/  R2UR UR6, R10 ;  /* 0x000000000a0672ca */ /* 0x000fc800000e0000 */
[----:B------:R-:W0:Y:S08]  /*7a40*/  MUFU.EX2 R177, R177 ;  /* 0x000000b100b17308 */ /* 0x000e300000000800 */
[----:B------:R-:W-:Y:S08]  /*7a50*/  MUFU.EX2 R178, R178 ;  /* 0x000000b200b27308 */ /* 0x000ff00000000800 */
[----:B------:R-:W2:Y:S08]  /*7a60*/  MUFU.EX2 R179, R179 ;  /* 0x000000b300b37308 */ /* 0x000eb00000000800 */
[----:B------:R-:W-:Y:S08]  /*7a70*/  MUFU.EX2 R158, R158 ;  /* 0x0000009e009e7308 */ /* 0x000ff00000000800 */
[----:B------:R-:W-:Y:S01]  /*7a80*/  MUFU.EX2 R10, R171 ;  /* 0x000000ab000a7308 */ /* 0x000fe20000000800 */
[----:B------:R-:W-:-:S05]  /*7a90*/  IMAD.MOV.U32 R11, RZ, RZ, R9 ;  /* 0x000000ffff0b7224 */ /* 0x000fca00078e0009 */
[----:B------:R-:W-:Y:S01]  /*7aa0*/  R2UR UR7, R11 ;  /* 0x000000000b0772ca */ /* 0x000fe200000e0000 */
[----:B------:R-:W-:Y:S02]  /*7ab0*/  WARPGROUP.DEPBAR.LE gsb0, 0x0 ;  /* 0x00008000000079c5 */ /* 0x000fe40000010000 */
[----:B---3--:R-:W-:Y:S02]  /*7ac0*/  F2FP.F16.F32.PACK_AB R152, R18, R15 ;  /* 0x0000000f1298723e */ /* 0x008fe400000000ff */
[----:B----4-:R-:W-:Y:S02]  /*7ad0*/  F2FP.F16.F32.PACK_AB R154, R20, R19 ;  /* 0x00000013149a723e */ /* 0x010fe400000000ff */
[----:B-1----:R-:W-:Y:S02]  /*7ae0*/  F2FP.F16.F32.PACK_AB R153, R186, R183 ;  /* 0x000000b7ba99723e */ /* 0x002fe400000000ff */
        /* <DEDUP_REMOVED lines=43> */
[----:B------:R-:W-:Y:S01]  /*7da0*/  VIADD R8, R8, 0x280 ;  /* 0x0000028008087836 */ /* 0x000fe20000000000 */
[----:B------:R-:W-:-:S02]  /*7db0*/  WARPGROUP.DEPBAR.LE gsb0, 0x0 ;  /* 0x00008000000079c5 */ /* 0x000fc40000010000 */
[----:B------:R-:W-:-:S04]  /*7dc0*/  FADD.FTZ R152, R156, R191 ;  /* 0x000000bf9c987221 */ /* 0x000fc80000010000 */
[----:B------:R-:W1:Y:S01]  /*7dd0*/  MUFU.EX2 R156, R168 ;  /* 0x000000a8009c7308 */ /* 0x000e620000000800 */
[----:B------:R-:W-:-:S07]  /*7de0*/  FADD.FTZ R152, R157, R152 ;  /* 0x000000989d987221 */ /* 0x000fce0000010000 */
[----:B------:R-:W3:Y:S01]  /*7df0*/  MUFU.EX2 R157, R170 ;  /* 0x000000aa009d7308 */ /* 0x000ee20000000800 */
[----:B------:R-:W-:Y:S01]  /*7e00*/  FADD.FTZ R159, R159, R152 ;  /* 0x000000989f9f7221 */ /* 0x000fe20000010000 */
[----:B0-----:R-:W-:Y:S02]  /*7e10*/  F2FP.F16.F32.PACK_AB R152, R177, R176 ;  /* 0x000000b0b198723e */ /* 0x001fe400000000ff */
[----:B--2---:R-:W-:Y:S01]  /*7e20*/  F2FP.F16.F32.PACK_AB R154, R179, R178 ;  /* 0x000000b2b39a723e */ /* 0x004fe200000000ff */
[----:B------:R-:W-:Y:S01]  /*7e30*/  STL.128 [R1+0x210], R24 ;  /* 0x0002101801007387 */ /* 0x000fe20000100c00 */
[----:B-1----:R-:W-:-:S03]  /*7e40*/  F2FP.F16.F32.PACK_AB R153, R158, R156 ;  /* 0x0000009c9e99723e */ /* 0x002fc600000000ff */
[----:B------:R-:W-:Y:S04]  /*7e50*/  STL.128 [R1+0x220], R28 ;  /* 0x0002201c01007387 */ /* 0x000fe80000100c00 */
[----:B------:R-:W-:Y:S01]  /*7e60*/  STL.128 [R1+0x230], R32 ;  /* 0x0002302001007387 */ /* 0x000fe20000100c00 */
[----:B---3--:R-:W-:-:S03]  /*7e70*/  F2FP.F16.F32.PACK_AB R155, R10, R157 ;  /* 0x0000009d0a9b723e */ /* 0x008fc600000000ff */
        /* <DEDUP_REMOVED lines=31> */
[----:B------:R-:W-:Y:S02]  /*8070*/  R2UR UR6, R8 ;  /* 0x00000000080672ca */ /* 0x000fe400000e0000 */
[----:B------:R-:W-:Y:S01]  /*8080*/  R2UR UR7, R9 ;  /* 0x00000000090772ca */ /* 0x000fe200000e0000 */
[----:B------:R-:W-:Y:S01]  /*8090*/  FADD.FTZ R163, R190, R163 ;  /* 0x000000a3bea37221 */ /* 0x000fe20000010000 */
[----:B------:R-:W-:Y:S01]  /*80a0*/  FADD.FTZ R12, R12, R159 ;  /* 0x0000009f0c0c7221 */ /* 0x000fe20000010000 */
[----:B------:R-:W2:Y:S02]  /*80b0*/  LDL R9, [R1+0x28] ;  /* 0x0000280001097983 */ /* 0x000ea40000100800 */
[----:B------:R-:W-:Y:S01]  /*80c0*/  FADD.FTZ R11, R160, R163 ;  /* 0x000000a3a00b7221 */ /* 0x000fe20000010000 */
[----:B------:R-:W-:Y:S01]  /*80d0*/  FADD.FTZ R13, R13, R12 ;  /* 0x0000000c0d0d7221 */ /* 0x000fe20000010000 */
[----:B------:R0:W5:Y:S02]  /*80e0*/  LDL R8, [R1+0x1f8] ;  /* 0x0001f80001087983 */ /* 0x0001640000100800 */
[----:B------:R-:W-:Y:S01]  /*80f0*/  FADD.FTZ R180, R180, R11 ;  /* 0x0000000bb4b47221 */ /* 0x000fe20000010000 */
[----:B------:R-:W-:-:S03]  /*8100*/  FADD.FTZ R160, R14, R13 ;  /* 0x0000000d0ea07221 */ /* 0x000fc60000010000 */
[----:B------:R-:W-:Y:S01]  /*8110*/  FADD.FTZ R181, R181, R180 ;  /* 0x000000b4b5b57221 */ /* 0x000fe20000010000 */
[----:B------:R-:W-:Y:S02]  /*8120*/  WARPGROUP.DEPBAR.LE gsb0, 0x0 ;  /* 0x00008000000079c5 */ /* 0x000fe40000010000 */
[----:B------:R-:W-:Y:S02]  /*8130*/  F2FP.F16.F32.PACK_AB R152, R164, R167 ;  /* 0x000000a7a498723e */ /* 0x000fe400000000ff */
[----:B------:R-:W-:Y:S02]  /*8140*/  F2FP.F16.F32.PACK_AB R154, R166, R165 ;  /* 0x000000a5a69a723e */ /* 0x000fe400000000ff */
        /* <DEDUP_REMOVED lines=364> */
.L_x_3437:
[----:B------:R-:W-:Y:S05]  /*9810*/  BSYNC B0 ;  /* 0x0000000000007941 */ /* 0x000fea0003800000 */
.L_x_3436:
        /* <DEDUP_REMOVED lines=31> */
.L_x_3440:
[----:B------:R-:W-:-:S13]  /*9a10*/  ISETP.NE.AND P0, PT, R3, 0x1, PT ;  /* 0x000000010300780c */ /* 0x000fda0003f05270 */
[----:B------:R-:W-:-:S05]  /*9a20*/  @P0 IMAD.HI.U32 R4, R6, R4, RZ ;  /* 0x0000000406040227 */ /* 0x000fca00078e00ff */
[----:B------:R-:W-:-:S07]  /*9a30*/  @P0 SHF.R.U32.HI R6, RZ, R5, R4 ;  /* 0x00000005ff060219 */ /* 0x000fce0000011604 */
.L_x_3441:
[----:B------:R-:W-:Y:S05]  /*9a40*/  BSYNC B0 ;  /* 0x0000000000007941 */ /* 0x000fea0003800000 */
.L_x_3439:
[----:B------:R-:W-:-:S05]  /*9a50*/  IMAD R3, R6, R3, R3 ;  /* 0x0000000306037224 */ /* 0x000fca00078e0203 */
[----:B------:R-:W-:-:S07]  /*9a60*/  VIMNMX R2, R2, R3, PT ;  /* 0x0000000302027248 */ /* 0x000fce0003fe0100 */
.L_x_3438:
        /* <DEDUP_REMOVED lines=8> */
.L_x_3445:
[----:B------:R-:W-:Y:S01]  /*9af0*/  VIADD R0, R16, 0x158 ;  /* 0x0000015810007836 */ /* 0x000fe20000000000 */
[----:B------:R-:W-:-:S07]  /*9b00*/  MOV R224, 0x9b20 ;  /* 0x00009b2000e07802 */ /* 0x000fce0000000f00 */
[----:B------:R-:W-:Y:S05]  /*9b10*/  CALL.REL.NOINC `($_ZN7cutlass13device_kernelIN5flash11enable_sm90INS1_16FlashAttnFwdSm90INS1_25CollectiveMainloopFwdSm90ILi2EN4cute5tupleIJNS5_1CILi1EEES8_S8_EEENS6_IJNS7_ILi128EEENS7_ILi96EEENS7_ILi64EEEEEELi256ENS_6half_tEfNS_4arch4Sm90ELb0ELb1ELb1ELb1ELb1ELb0ELb1ELb1ELb0ELb1ELb0ELb0EEENS1_21CollectiveEpilogueFwdINS6_IJSA_NS7_ILi256EEESB_EEES9_SE_SG_Li256ELb1ELb1ELb0ELb0EEENS1_36VarlenDynamicPersistentTileSchedulerILi128ELi96ELi256ELi128ELb0ELb1ELb1ELb1ELb0ELb1EEEEEEEEEvNT_6ParamsE$_ZZN5flash25CollectiveMainloopFwdSm90ILi2EN4cute5tupleIJNS1_1CILi1EEES4_S4_EEENS2_IJNS3_ILi128EEENS3_ILi96EEENS3_ILi64EEEEEELi256EN7cutlass6half_tEfNSA_4arch4Sm90ELb0ELb1ELb1ELb1ELb1ELb0ELb1ELb1ELb0ELb1ELb0ELb0EE3mmaINS_16FlashAttnFwdSm90ISE_NS_21CollectiveEpilogueFwdINS2_IJS6_NS3_ILi256EEES7_EEES5_SB_SD_Li256ELb1ELb1ELb0ELb0EEENS_36VarlenDynamicPersistentTileSchedulerILi128ELi96ELi256ELi128ELb0ELb1ELb1ELb1ELb0ELb1EEEE13SharedStorageENS1_6TensorINS1_11ArrayEngineIfLm128EEENS1_6LayoutINS2_IJNS2_IJNS3_ILi2EEEST_NS3_ILi32EEEEEES4_S4_EEENS2_IJNS2_IJS4_ST_NS3_ILi4EEEEEENS3_ILi0EEESZ_EEEEEEENS_7SoftmaxILi2ELi0EEEEEbRKNSE_6ParamsENSA_13PipelineAsyncILi2EEES19_RNSA_13PipelineStateILj2EEERT0_RT1_iRiRKNS_16SeqlenInfoQKNewKILb1ELb0EEENS2_IJiiiiEEERT_ENKUliT_T0_T1_E_clIZSF_ISO_S12_S14_EbS17_S19_S19_S1C_S1E_S1G_iS1H_S1L_S1M_S1O_EUlRS1P_iE1_NS3_ILb0EEENS3_ILb1EEEEEDaiS1P_S1Q_S1R_) ;  /* 0x0000023c00e07944 */ /* 0x000fea0003c00000 */
[C---:B------:R-:W-:Y:S01]  /*9b20*/  ISETP.GT.AND P0, PT, R10.reuse, R192, PT ;  /* 0x000000c00a00720c */ /* 0x040fe20003f04270 */
[----:B------:R-:W-:-:S12]  /*9b30*/  VIADD R10, R10, 0xffffffff ;  /* 0xffffffff0a0a7836 */ /* 0x000fd80000000000 */
[----:B------:R-:W-:Y:S05]  /*9b40*/  @P0 BRA `(.L_x_3445) ;  /* 0xfffffffc00e80947 */ /* 0x000fea000383ffff */
[----:B------:R-:W-:Y:S05]  /*9b50*/  BSYNC B0 ;  /* 0x0000000000007941 */ /* 0x000fea0003800000 */
.L_x_3444:
[----:B------:R-:W2:Y:S02]  /*9b60*/  LDL R0, [R1+0x50] ;  /* 0x0000500001007983 */ /* 0x000ea40000100800 */
[----:B--2---:R-:W-:-:S07]  /*9b70*/  IMAD.SHL.U32 R0, R0, 0x80, RZ ;  /* 0x0000008000007824 */ /* 0x004fce00078e00ff */
.L_x_3443:
[----:B------:R-:W-:Y:S05]  /*9b80*/  BSYNC B1 ;  /* 0x0000000000017941 */ /* 0x000fea0003800000 */
.L_x_3442:
        /* <DEDUP_REMOVED lines=26> */
.L_x_3448:
[----:B------:R-:W-:Y:S02]  /*9d30*/  ULDC UR4, c[0x0][0xadc] ;  /* 0x0002b70000047ab9 */ /* 0x000fe40000000800 */
[----:B------:R-:W-:-:S05]  /*9d40*/  IMAD.U32 R5, RZ, RZ, UR4 ;  /* 0x00000004ff057e24 */ /* 0x000fca000f8e00ff */
[----:B------:R-:W-:-:S13]  /*9d50*/  ISETP.NE.AND P0, PT, R5, 0x1, PT ;  /* 0x000000010500780c */ /* 0x000fda0003f05270 */
[----:B------:R-:W0:Y:S02]  /*9d60*/  @P0 LDC.64 R6, c[0x0][0xae0] ;  /* 0x0002b800ff060b82 */ /* 0x000e240000000a00 */
[----:B0-----:R-:W-:-:S05]  /*9d70*/  @P0 IMAD.HI.U32 R4, R0, R6, RZ ;  /* 0x0000000600040227 */ /* 0x001fca00078e00ff */
[----:B------:R-:W-:-:S07]  /*9d80*/  @P0 SHF.R.U32.HI R0, RZ, R7, R4 ;  /* 0x00000007ff000219 */ /* 0x000fce0000011604 */
.L_x_3449:
[----:B------:R-:W-:Y:S05]  /*9d90*/  BSYNC B0 ;  /* 0x0000000000007941 */ /* 0x000fea0003800000 */
.L_x_3447:
[----:B------:R-:W-:-:S05]  /*9da0*/  IMAD R3, R0, R5, RZ ;  /* 0x0000000500037224 */ /* 0x000fca00078e02ff */
[----:B------:R-:W-:-:S07]  /*9db0*/  VIMNMX R2, R2, R3, !PT ;  /* 0x0000000302027248 */ /* 0x000fce0007fe0100 */
.L_x_3446:
[----:B------:R-:W-:-:S04]  /*9dc0*/  VIADD R2, R2, 0x5f ;  /* 0x0000005f02027836 */ /* 0x000fc80000000000 */
[----:B------:R-:W-:-:S05]  /*9dd0*/  IMAD.HI R2, R2, 0x2aaaaaab, RZ ;  /* 0x2aaaaaab02027827 */ /* 0x000fca00078e02ff */
[----:B------:R-:W-:-:S04]  /*9de0*/  SHF.R.U32.HI R3, RZ, 0x1f, R2 ;  /* 0x0000001fff037819 */ /* 0x000fc80000011602 */
[----:B------:R-:W-:-:S04]  /*9df0*/  LEA.HI.SX32 R2, R2, R3, 0x1c ;  /* 0x0000000302027211 */ /* 0x000fc800078fe2ff */
[----:B------:R-:W-:-:S04]  /*9e00*/  VIMNMX R2, R2, UR40, !PT ;  /* 0x0000002802027c48 */ /* 0x000fc8000ffe0100 */
[----:B------:R-:W-:-:S13]  /*9e10*/  ISETP.GE.AND P0, PT, R10, R2, PT ;  /* 0x000000020a00720c */ /* 0x000fda0003f06270 */
[----:B------:R-:W-:Y:S05]  /*9e20*/  @!P0 BRA `(.L_x_3450) ;  /* 0x0000009c00788947 */ /* 0x000fea0003800000 */
.L_x_3469:
        /* <DEDUP_REMOVED lines=20> */
.L_x_3452:
[----:B------:R-:W-:Y:S05]  /*9f70*/  BSYNC B0 ;  /* 0x0000000000007941 */ /* 0x000fea0003800000 */
.L_x_3451:
        /* <DEDUP_REMOVED lines=9> */
.L_x_3454:
[----:B------:R-:W-:Y:S05]  /*a010*/  BSYNC B0 ;  /* 0x0000000000007941 */ /* 0x000fea0003800000 */
.L_x_3453:
[----:B------:R-:W-:Y:S04]  /*a020*/  BSSY B0, `(.L_x_3455) ;  /* 0x0000006000007945 */ /* 0x000fe80003800000 */
[----:B--2---:R-:W-:Y:S05]  /*a030*/  @P0 BRA `(.L_x_3456) ;  /* 0x0000000000100947 */ /* 0x004fea0003800000 */
[----:B-----5:R-:W-:Y:S01]  /*a040*/  IMAD R6, R6, 0x8, R3 ;  /* 0x0000000806067824 */ /* 0x020fe200078e0203 */
[----:B------:R-:W-:-:S04]  /*a050*/  SHF.L.U32 R7, R7, 0x1f, RZ ;  /* 0x0000001f07077819 */ /* 0x000fc800000006ff */
[----:B------:R-:W0:Y:S02]  /*a060*/  SYNCS.PHASECHK.TRANS64.TRYWAIT P0, [R6+URZ], R7 ;  /* 0x00000007060075a7 */ /* 0x000e24000800017f */
[----:B0-----:R-:W-:Y:S05]  /*a070*/  @!P0 BRA `(.L_x_3457) ;  /* 0x000001f400a48947 */ /* 0x001fea0003800000 */
.L_x_3456:
[----:B------:R-:W-:Y:S05]  /*a080*/  BSYNC B0 ;  /* 0x0000000000007941 */ /* 0x000fea0003800000 */
.L_x_3455:
        /* <DEDUP_REMOVED lines=57> */
.L_x_3459:
[----:B------:R-:W-:Y:S05]  /*a420*/  BSYNC B0 ;  /* 0x0000000000007941 */ /* 0x000fea0003800000 */
.L_x_3458:
        /* <DEDUP_REMOVED lines=11> */
.L_x_3461:
[----:B------:R-:W-:Y:S05]  /*a4e0*/  BSYNC B0 ;  /* 0x0000000000007941 */ /* 0x000fea0003800000 */
.L_x_3460:
[----:B------:R-:W-:Y:S04]  /*a4f0*/  BSSY B0, `(.L_x_3462) ;  /* 0x0000007000007945 */ /* 0x000fe80003800000 */
[----:B------:R-:W-:Y:S05]  /*a500*/  @P0 BRA `(.L_x_3463) ;  /* 0x0000000000140947 */ /* 0x000fea0003800000 */
[----:B------:R-:W2:Y:S02]  /*a510*/  LD.E.64 R4, desc[UR36][R16.64+0x40] ;  /* 0x0000402410047980 */ /* 0x000ea4000c101b00 */
[----:B--2---:R-:W-:-:S05]  /*a520*/  MOV R5, R4 ;  /* 0x0000000400057202 */ /* 0x004fca0000000f00 */
[----:B------:R-:W-:-:S04]  /*a530*/  IMAD R18, R18, 0x8, R5 ;  /* 0x0000000812127824 */ /* 0x000fc800078e0205 */
[----:B------:R-:W0:Y:S02]  /*a540*/  SYNCS.PHASECHK.TRANS64.TRYWAIT P0, [R18+URZ], R19 ;  /* 0x00000013120075a7 */ /* 0x000e24000800017f */
[----:B0-----:R-:W-:Y:S05]  /*a550*/  @!P0 BRA `(.L_x_3464) ;  /* 0x000001f000808947 */ /* 0x001fea0003800000 */
.L_x_3463:
[----:B------:R-:W-:Y:S05]  /*a560*/  BSYNC B0 ;  /* 0x0000000000007941 */ /* 0x000fea0003800000 */
.L_x_3462:
        /* <DEDUP_REMOVED lines=204> */
.L_x_3466:
[----:B------:R-:W-:Y:S05]  /*b230*/  BSYNC B0 ;  /* 0x0000000000007941 */ /* 0x000fea0003800000 */
.L_x_3465:
        /* <DEDUP_REMOVED lines=10> */
[-C--:B------:R-:W-:Y:S01]  /*b2e0*/  FMUL.FTZ R11, R28, R8.reuse ;  /* 0x000000081c0b7220 */ /* 0x080fe20000410000 */
[-C--:B------:R-:W-:Y:S01]  /*b2f0*/  FMUL.FTZ R20, R29, R8.reuse ;  /* 0x000000081d147220 */ /* 0x080fe20000410000 */
[-C--:B------:R-:W-:Y:S01]  /*b300*/  FMUL.FTZ R6, R26, R8.reuse ;  /* 0x000000081a067220 */ /* 0x080fe20000410000 */
[-C--:B------:R-:W-:Y:S01]  /*b310*/  FMUL.FTZ R52, R52, R8.reuse ;  /* 0x0000000834347220 */ /* 0x080fe20000410000 */
[----:B------:R-:W3:Y:S01]  /*b320*/  MUFU.TANH R3, R3 ;  /* 0x0000000300037308 */ /* 0x000ee20000002400 */
[-C--:B------:R-:W-:Y:S01]  /*b330*/  FMUL.FTZ R26, R32, R8.reuse ;  /* 0x00000008201a7220 */ /* 0x080fe20000410000 */
[-C--:B------:R-:W-:Y:S01]  /*b340*/  FMUL.FTZ R13, R27, R8.reuse ;  /* 0x000000081b0d7220 */ /* 0x080fe20000410000 */
[-C--:B------:R-:W-:Y:S01]  /*b350*/  FMUL.FTZ R9, R53, R8.reuse ;  /* 0x0000000835097220 */ /* 0x080fe20000410000 */
[-C--:B------:R-:W-:Y:S01]  /*b360*/  FMUL.FTZ R56, R56, R8.reuse ;  /* 0x0000000838387220 */ /* 0x080fe20000410000 */
[-C--:B------:R-:W-:Y:S01]  /*b370*/  FMUL.FTZ R57, R57, R8.reuse ;  /* 0x0000000839397220 */ /* 0x080fe20000410000 */
[-C--:B------:R-:W-:Y:S01]  /*b380*/  FMUL.FTZ R60, R60, R8.reuse ;  /* 0x000000083c3c7220 */ /* 0x080fe20000410000 */
[-C--:B------:R-:W-:Y:S01]  /*b390*/  FMUL.FTZ R61, R61, R8.reuse ;  /* 0x000000083d3d7220 */ /* 0x080fe20000410000 */
[----:B------:R-:W0:Y:S01]  /*b3a0*/  MUFU.TANH R7, R7 ;  /* 0x0000000700077308 */ /* 0x000e220000002400 */
[-C--:B------:R-:W-:Y:S01]  /*b3b0*/  FMUL.FTZ R28, R33, R8.reuse ;  /* 0x00000008211c7220 */ /* 0x080fe20000410000 */
[-C--:B------:R-:W-:Y:S01]  /*b3c0*/  FMUL.FTZ R64, R64, R8.reuse ;  /* 0x0000000840407220 */ /* 0x080fe20000410000 */
[-C--:B------:R-:W-:Y:S01]  /*b3d0*/  FMUL.FTZ R65, R65, R8.reuse ;  /* 0x0000000841417220 */ /* 0x080fe20000410000 */
[-C--:B------:R-:W-:Y:S01]  /*b3e0*/  FMUL.FTZ R68, R68, R8.reuse ;  /* 0x0000000844447220 */ /* 0x080fe20000410000 */
[-C--:B------:R-:W-:Y:S01]  /*b3f0*/  FMUL.FTZ R69, R69, R8.reuse ;  /* 0x0000000845457220 */ /* 0x080fe20000410000 */
[----:B------:R-:W2:Y:S02]  /*b400*/  LDL R24, [R1+0x440] ;  /* 0x0004400001187983 */ /* 0x000ea40000100800 */
[----:B------:R-:W1:Y:S01]  /*b410*/  MUFU.TANH R11, R11 ;  /* 0x0000000b000b7308 */ /* 0x000e620000002400 */
[----:B------:R-:W-:Y:S01]  /*b420*/  FMUL.FTZ R25, R30, R8 ;  /* 0x000000081e197220 */ /* 0x000fe20000410000 */
[----:B---3--:R-:W-:-:S06]  /*b430*/  FMNMX.FTZ R12, R3, R4, !PT ;  /* 0x00000004030c7209 */ /* 0x008fcc0007810000 */
[----:B------:R-:W3:Y:S01]  /*b440*/  MUFU.TANH R20, R20 ;  /* 0x0000001400147308 */ /* 0x000ee20000002400 */
[----:B------:R-:W-:Y:S01]  /*b450*/  FMUL.FTZ R30, R36, R8 ;  /* 0x00000008241e7220 */ /* 0x000fe20000410000 */
[----:B0-----:R-:W-:-:S06]  /*b460*/  FMNMX.FTZ R12, R7, R12, !PT ;  /* 0x0000000c070c7209 */ /* 0x001fcc0007810000 */
[----:B------:R-:W0:Y:S01]  /*b470*/  MUFU.TANH R26, R26 ;  /* 0x0000001a001a7308 */ /* 0x000e220000002400 */
[-C--:B------:R-:W-:Y:S01]  /*b480*/  FMUL.FTZ R32, R37, R8.reuse ;  /* 0x0000000825207220 */ /* 0x080fe20000410000 */
[----:B------:R-:W-:Y:S01]  /*b490*/  FMUL.FTZ R29, R34, R8 ;  /* 0x00000008221d7220 */ /* 0x000fe20000410000 */
[----:B-1----:R-:W-:-:S05]  /*b4a0*/  FMNMX.FTZ R15, R11, R12, !PT ;  /* 0x0000000c0b0f7209 */ /* 0x002fca0007810000 */
[----:B------:R-:W1:Y:S01]  /*b4b0*/  MUFU.TANH R28, R28 ;  /* 0x0000001c001c7308 */ /* 0x000e620000002400 */
[----:B------:R-:W-:Y:S01]  /*b4c0*/  FMUL.FTZ R34, R40, R8 ;  /* 0x0000000828227220 */ /* 0x000fe20000410000 */
[----:B---3--:R-:W-:-:S06]  /*b4d0*/  FMNMX.FTZ R15, R20, R15, !PT ;  /* 0x0000000f140f7209 */ /* 0x008fcc0007810000 */
[----:B------:R-:W3:Y:S01]  /*b4e0*/  MUFU.TANH R30, R30 ;  /* 0x0000001e001e7308 */ /* 0x000ee20000002400 */
[-C--:B------:R-:W-:Y:S01]  /*b4f0*/  FMUL.FTZ R36, R41, R8.reuse ;  /* 0x0000000829247220 */ /* 0x080fe20000410000 */
[----:B------:R-:W-:Y:S01]  /*b500*/  FMUL.FTZ R33, R38, R8 ;  /* 0x0000000826217220 */ /* 0x000fe20000410000 */
[----:B0-----:R-:W-:-:S05]  /*b510*/  FMNMX.FTZ R15, R26, R15, !PT ;  /* 0x0000000f1a0f7209 */ /* 0x001fca0007810000 */
[----:B------:R-:W0:Y:S01]  /*b520*/  MUFU.TANH R32, R32 ;  /* 0x0000002000207308 */ /* 0x000e220000002400 */
[----:B------:R-:W-:Y:S01]  /*b530*/  FMUL.FTZ R38, R44, R8 ;  /* 0x000000082c267220 */ /* 0x000fe20000410000 */
[----:B-1----:R-:W-:-:S06]  /*b540*/  FMNMX.FTZ R15, R28, R15, !PT ;  /* 0x0000000f1c0f7209 */ /* 0x002fcc0007810000 */
        /* <DEDUP_REMOVED lines=11> */
[----:B---3--:R-:W-:-:S07]  /*b600*/  FMNMX.FTZ R15, R36, R15, !PT ;  /* 0x0000000f240f7209 */ /* 0x008fce0007810000 */
[----:B------:R-:W3:Y:S01]  /*b610*/  MUFU.TANH R44, R44 ;  /* 0x0000002c002c7308 */ /* 0x000ee20000002400 */
[----:B0-----:R-:W-:-:S07]  /*b620*/  FMNMX.FTZ R15, R38, R15, !PT ;  /* 0x0000000f260f7209 */ /* 0x001fce0007810000 */
[----:B------:R-:W0:Y:S01]  /*b630*/  MUFU.TANH R42, R42 ;  /* 0x0000002a002a7308 */ /* 0x000e220000002400 */
[----:B------:R-:W-:Y:S01]  /*b640*/  FMUL.FTZ R41, R46, R8 ;  /* 0x000000082e297220 */ /* 0x000fe20000410000 */
[----:B-1----:R-:W-:-:S06]  /*b650*/  FMNMX.FTZ R15, R40, R15, !PT ;  /* 0x0000000f280f7209 */ /* 0x002fcc0007810000 */
[----:B------:R-:W1:Y:S01]  /*b660*/  MUFU.TANH R52, R52 ;  /* 0x0000003400347308 */ /* 0x000e620000002400 */
[----:B------:R-:W-:-:S07]  /*b670*/  FMUL.FTZ R27, R31, R8 ;  /* 0x000000081f1b7220 */ /* 0x000fce0000410000 */
[----:B------:R-:W4:Y:S01]  /*b680*/  MUFU.TANH R6, R6 ;  /* 0x0000000600067308 */ /* 0x000f220000002400 */
[----:B---3--:R-:W-:-:S07]  /*b690*/  FMNMX.FTZ R15, R44, R15, !PT ;  /* 0x0000000f2c0f7209 */ /* 0x008fce0007810000 */
[----:B------:R-:W3:Y:S08]  /*b6a0*/  MUFU.TANH R46, R9 ;  /* 0x00000009002e7308 */ /* 0x000ef00000002400 */
[----:B------:R-:W3:Y:S01]  /*b6b0*/  MUFU.TANH R13, R13 ;  /* 0x0000000d000d7308 */ /* 0x000ee20000002400 */
[----:B0-----:R-:W-:-:S07]  /*b6c0*/  FMNMX.FTZ R15, R42, R15, !PT ;  /* 0x0000000f2a0f7209 */ /* 0x001fce0007810000 */
[----:B------:R-:W0:Y:S01]  /*b6d0*/  MUFU.TANH R56, R56 ;  /* 0x0000003800387308 */ /* 0x000e220000002400 */
[----:B------:R-:W-:-:S07]  /*b6e0*/  FMUL.FTZ R31, R35, R8 ;  /* 0x00000008231f7220 */ /* 0x000fce0000410000 */
[----:B------:R-:W0:Y:S01]  /*b6f0*/  MUFU.TANH R25, R25 ;  /* 0x0000001900197308 */ /* 0x000e220000002400 */
[----:B-1----:R-:W-:Y:S01]  /*b700*/  FMNMX.FTZ R15, R52, R15, !PT ;  /* 0x0000000f340f7209 */ /* 0x002fe20007810000 */
[----:B------:R-:W-:-:S06]  /*b710*/  FMUL.FTZ R45, R47, R8 ;  /* 0x000000082f2d7220 */ /* 0x000fcc0000410000 */
[----:B------:R-:W1:Y:S01]  /*b720*/  MUFU.TANH R48, R57 ;  /* 0x0000003900307308 */ /* 0x000e620000002400 */
[----:B----4-:R-:W-:Y:S01]  /*b730*/  FMNMX.FTZ R12, R6, R5, !PT ;  /* 0x00000005060c7209 */ /* 0x010fe20007810000 */
[----:B------:R-:W-:-:S06]  /*b740*/  FMUL.FTZ R47, R50, R8 ;  /* 0x00000008322f7220 */ /* 0x000fcc0000410000 */
[----:B------:R-:W4:Y:S01]  /*b750*/  MUFU.TANH R27, R27 ;  /* 0x0000001b001b7308 */ /* 0x000f220000002400 */
[----:B---3--:R-:W-:-:S07]  /*b760*/  FMNMX.FTZ R15, R46, R15, !PT ;  /* 0x0000000f2e0f7209 */ /* 0x008fce0007810000 */
[----:B------:R-:W3:Y:S01]  /*b770*/  MUFU.TANH R60, R60 ;  /* 0x0000003c003c7308 */ /* 0x000ee20000002400 */
[----:B------:R-:W-:Y:S01]  /*b780*/  FMNMX.FTZ R12, R13, R12, !PT ;  /* 0x0000000c0d0c7209 */ /* 0x000fe20007810000 */
[----:B------:R-:W-:-:S06]  /*b790*/  FMUL.FTZ R35, R39, R8 ;  /* 0x0000000827237220 */ /* 0x000fcc0000410000 */
[----:B------:R-:W3:Y:S01]  /*b7a0*/  MUFU.TANH R29, R29 ;  /* 0x0000001d001d7308 */ /* 0x000ee20000002400 */
[----:B0-----:R-:W-:Y:S01]  /*b7b0*/  FMNMX.FTZ R15, R56, R15, !PT ;  /* 0x0000000f380f7209 */ /* 0x001fe20007810000 */
[----:B------:R-:W-:-:S06]  /*b7c0*/  FMUL.FTZ R49, R51, R8 ;  /* 0x0000000833317220 */ /* 0x000fcc0000410000 */
[----:B------:R-:W0:Y:S01]  /*b7d0*/  MUFU.TANH R50, R61 ;  /* 0x0000003d00327308 */ /* 0x000e220000002400 */
[----:B------:R-:W-:Y:S01]  /*b7e0*/  FMNMX.FTZ R12, R25, R12, !PT ;  /* 0x0000000c190c7209 */ /* 0x000fe20007810000 */
[----:B------:R-:W-:-:S06]  /*b7f0*/  FMUL.FTZ R51, R54, R8 ;  /* 0x0000000836337220 */ /* 0x000fcc0000410000 */
[----:B------:R-:W0:Y:S01]  /*b800*/  MUFU.TANH R31, R31 ;  /* 0x0000001f001f7308 */ /* 0x000e220000002400 */
[----:B-1----:R-:W-:-:S07]  /*b810*/  FMNMX.FTZ R15, R48, R15, !PT ;  /* 0x0000000f300f7209 */ /* 0x002fce0007810000 */
[----:B------:R-:W1:Y:S01]  /*b820*/  MUFU.TANH R64, R64 ;  /* 0x0000004000407308 */ /* 0x000e620000002400 */
[----:B----4-:R-:W-:Y:S01]  /*b830*/  FMNMX.FTZ R12, R27, R12, !PT ;  /* 0x0000000c1b0c7209 */ /* 0x010fe20007810000 */
[----:B------:R-:W-:-:S06]  /*b840*/  FMUL.FTZ R39, R43, R8 ;  /* 0x000000082b277220 */ /* 0x000fcc0000410000 */
[----:B------:R-:W4:Y:S01]  /*b850*/  MUFU.TANH R33, R33 ;  /* 0x0000002100217308 */ /* 0x000f220000002400 */
[----:B---3--:R-:W-:Y:S01]  /*b860*/  FMNMX.FTZ R15, R60, R15, !PT ;  /* 0x0000000f3c0f7209 */ /* 0x008fe20007810000 */
[----:B------:R-:W-:-:S06]  /*b870*/  FMUL.FTZ R53, R55, R8 ;  /* 0x0000000837357220 */ /* 0x000fcc0000410000 */
[----:B------:R-:W3:Y:S01]  /*b880*/  MUFU.TANH R54, R65 ;  /* 0x0000004100367308 */ /* 0x000ee20000002400 */
[----:B------:R-:W-:Y:S01]  /*b890*/  FMNMX.FTZ R12, R29, R12, !PT ;  /* 0x0000000c1d0c7209 */ /* 0x000fe20007810000 */
[----:B------:R-:W-:-:S06]  /*b8a0*/  FMUL.FTZ R55, R58, R8 ;  /* 0x000000083a377220 */ /* 0x000fcc0000410000 */
[----:B------:R-:W3:Y:S01]  /*b8b0*/  MUFU.TANH R35, R35 ;  /* 0x0000002300237308 */ /* 0x000ee20000002400 */
[----:B0-----:R-:W-:-:S07]  /*b8c0*/  FMNMX.FTZ R15, R50, R15, !PT ;  /* 0x0000000f320f7209 */ /* 0x001fce0007810000 */
[----:B------:R-:W0:Y:S01]  /*b8d0*/  MUFU.TANH R68, R68 ;  /* 0x0000004400447308 */ /* 0x000e220000002400 */
[----:B------:R-:W-:-:S07]  /*b8e0*/  FMNMX.FTZ R12, R31, R12, !PT ;  /* 0x0000000c1f0c7209 */ /* 0x000fce0007810000 */
[----:B------:R-:W0:Y:S01]  /*b8f0*/  MUFU.TANH R37, R37 ;  /* 0x0000002500257308 */ /* 0x000e220000002400 */
[----:B-1----:R-:W-:-:S07]  /*b900*/  FMNMX.FTZ R15, R64, R15, !PT ;  /* 0x0000000f400f7209 */ /* 0x002fce0007810000 */
[----:B------:R-:W1:Y:S01]  /*b910*/  MUFU.TANH R58, R69 ;  /* 0x00000045003a7308 */ /* 0x000e620000002400 */
[----:B----4-:R-:W-:-:S07]  /*b920*/  FMNMX.FTZ R12, R33, R12, !PT ;  /* 0x0000000c210c7209 */ /* 0x010fce0007810000 */
[----:B------:R-:W4:Y:S01]  /*b930*/  MUFU.TANH R39, R39 ;  /* 0x0000002700277308 */ /* 0x000f220000002400 */
[----:B---3--:R-:W-:Y:S02]  /*b940*/  FMNMX.FTZ R15, R54, R15, !PT ;  /* 0x0000000f360f7209 */ /* 0x008fe40007810000 */
[----:B------:R-:W-:-:S05]  /*b950*/  FMNMX.FTZ R12, R35, R12, !PT ;  /* 0x0000000c230c7209 */ /* 0x000fca0007810000 */
[----:B------:R-:W3:Y:S01]  /*b960*/  MUFU.TANH R41, R41 ;  /* 0x0000002900297308 */ /* 0x000ee20000002400 */
[----:B0-----:R-:W-:Y:S02]  /*b970*/  FMNMX.FTZ R15, R68, R15, !PT ;  /* 0x0000000f440f7209 */ /* 0x001fe40007810000 */
[----:B------:R-:W-:-:S05]  /*b980*/  FMNMX.FTZ R12, R37, R12, !PT ;  /* 0x0000000c250c7209 */ /* 0x000fca0007810000 */
[----:B------:R-:W0:Y:S01]  /*b990*/  MUFU.TANH R45, R45 ;  /* 0x0000002d002d7308 */ /* 0x000e220000002400 */
[----:B-1----:R-:W-:Y:S02]  /*b9a0*/  FMNMX.FTZ R14, R58, R15, !PT ;  /* 0x0000000f3a0e7209 */ /* 0x002fe40007810000 */
[----:B----4-:R-:W-:-:S05]  /*b9b0*/  FMNMX.FTZ R12, R39, R12, !PT ;  /* 0x0000000c270c7209 */ /* 0x010fca0007810000 */
[----:B------:R-:W1:Y:S01]  /*b9c0*/  MUFU.TANH R47, R47 ;  /* 0x0000002f002f7308 */ /* 0x000e620000002400 */
[----:B---3--:R-:W-:Y:S01]  /*b9d0*/  FMNMX.FTZ R12, R41, R12, !PT ;  /* 0x0000000c290c7209 */ /* 0x008fe20007810000 */
[----:B------:R-:W3:Y:S06]  /*b9e0*/  SHFL.BFLY PT, R9, R14, 0x2, 0x1f ;  /* 0x0c401f000e097f89 */ /* 0x000eec00000e0000 */
[----:B------:R-:W4:Y:S01]  /*b9f0*/  MUFU.TANH R49, R49 ;  /* 0x0000003100317308 */ /* 0x000f220000002400 */
[----:B0-----:R-:W-:Y:S01]  /*ba00*/  FMNMX.FTZ R12, R45, R12, !PT ;  /* 0x0000000c2d0c7209 */ /* 0x001fe20007810000 */
[----:B------:R-:W-:-:S06]  /*ba10*/  FMUL.FTZ R57, R59, R8 ;  /* 0x000000083b397220 */ /* 0x000fcc0000410000 */
[----:B------:R-:W0:Y:S01]  /*ba20*/  MUFU.TANH R51, R51 ;  /* 0x0000003300337308 */ /* 0x000e220000002400 */
[----:B-1----:R-:W-:Y:S01]  /*ba30*/  FMNMX.FTZ R12, R47, R12, !PT ;  /* 0x0000000c2f0c7209 */ /* 0x002fe20007810000 */
[----:B------:R-:W-:-:S06]  /*ba40*/  FMUL.FTZ R59, R62, R8 ;  /* 0x000000083e3b7220 */ /* 0x000fcc0000410000 */
[----:B------:R-:W1:Y:S01]  /*ba50*/  MUFU.TANH R53, R53 ;  /* 0x0000003500357308 */ /* 0x000e620000002400 */
[----:B----4-:R-:W-:Y:S01]  /*ba60*/  FMNMX.FTZ R12, R49, R12, !PT ;  /* 0x0000000c310c7209 */ /* 0x010fe20007810000 */
[----:B------:R-:W-:-:S06]  /*ba70*/  FMUL.FTZ R61, R63, R8 ;  /* 0x000000083f3d7220 */ /* 0x000fcc0000410000 */
        /* <DEDUP_REMOVED lines=8> */
[----:B------:R-:W-:Y:S01]  /*bb00*/  FMUL.FTZ R67, R70, R8 ;  /* 0x0000000846437220 */ /* 0x000fe20000410000 */
[----:B---3--:R-:W-:-:S05]  /*bb10*/  FMNMX.FTZ R9, R14, R9, !PT ;  /* 0x000000090e097209 */ /* 0x008fca0007810000 */
[----:B------:R-:W3:Y:S01]  /*bb20*/  MUFU.TANH R61, R61 ;  /* 0x0000003d003d7308 */ /* 0x000ee20000002400 */
[----:B0-----:R-:W-:Y:S01]  /*bb30*/  FMNMX.FTZ R12, R57, R12, !PT ;  /* 0x0000000c390c7209 */ /* 0x001fe20007810000 */
[----:B------:R-:W0:Y:S06]  /*bb40*/  SHFL.BFLY PT, R18, R9, 0x1, 0x1f ;  /* 0x0c201f0009127f89 */ /* 0x000e2c00000e0000 */
[----:B------:R-:W4:Y:S01]  /*bb50*/  MUFU.TANH R63, R63 ;  /* 0x0000003f003f7308 */ /* 0x000f220000002400 */
[----:B------:R-:W-:Y:S01]  /*bb60*/  FMUL.FTZ R69, R71, R8 ;  /* 0x0000000847457220 */ /* 0x000fe20000410000 */
[----:B-1----:R-:W-:-:S06]  /*bb70*/  FMNMX.FTZ R12, R59, R12, !PT ;  /* 0x0000000c3b0c7209 */ /* 0x002fcc0007810000 */
[----:B------:R-:W1:Y:S01]  /*bb80*/  MUFU.TANH R65, R65 ;  /* 0x0000004100417308 */ /* 0x000e620000002400 */
[----:B---3--:R-:W-:-:S07]  /*bb90*/  FMNMX.FTZ R12, R61, R12, !PT ;  /* 0x0000000c3d0c7209 */ /* 0x008fce0007810000 */
[----:B------:R-:W3:Y:S01]  /*bba0*/  MUFU.TANH R67, R67 ;  /* 0x0000004300437308 */ /* 0x000ee20000002400 */
[----:B----4-:R-:W-:-:S07]  /*bbb0*/  FMNMX.FTZ R12, R63, R12, !PT ;  /* 0x0000000c3f0c7209 */ /* 0x010fce0007810000 */
[----:B------:R-:W4:Y:S01]  /*bbc0*/  MUFU.TANH R69, R69 ;  /* 0x0000004500457308 */ /* 0x000f220000002400 */
[----:B-1----:R-:W-:-:S04]  /*bbd0*/  FMNMX.FTZ R12, R65, R12, !PT ;  /* 0x0000000c410c7209 */ /* 0x002fc80007810000 */
[----:B---3--:R-:W-:-:S04]  /*bbe0*/  FMNMX.FTZ R12, R67, R12, !PT ;  /* 0x0000000c430c7209 */ /* 0x008fc80007810000 */
[----:B----4-:R-:W-:Y:S02]  /*bbf0*/  FMNMX.FTZ R15, R69, R12, !PT ;  /* 0x0000000c450f7209 */ /* 0x010fe40007810000 */
[----:B0-----:R-:W-:Y:S02]  /*bc00*/  FMNMX.FTZ R12, R9, R18, !PT ;  /* 0x00000012090c7209 */ /* 0x001fe40007810000 */
[----:B------:R-:W3:Y:S04]  /*bc10*/  LDL.64 R8, [R1+0x430] ;  /* 0x0004300001087983 */ /* 0x000ee80000100a00 */
[----:B------:R-:W-:Y:S04]  /*bc20*/  STL.64 [R1+0x420], R14 ;  /* 0x0004200e01007387 */ /* 0x000fe80000100a00 */
[----:B------:R-:W-:Y:S04]  /*bc30*/  STL [R1+0x420], R12 ;  /* 0x0004200c01007387 */ /* 0x000fe80000100800 */
[----:B------:R-:W4:Y:S04]  /*bc40*/  LDL R21, [R1+0x420] ;  /* 0x0004200001157983 */ /* 0x000f280000100800 */
[----:B------:R-:W3:Y:S01]  /*bc50*/  LDL R18, [R1+0x424] ;  /* 0x0004240001127983 */ /* 0x000ee20000100800 */
[----:B----4-:R-:W-:-:S04]  /*bc60*/  FADD.FTZ R19, R4, -R21 ;  /* 0x8000001504137221 */ /* 0x010fc80000010000 */
[----:B--2---:R-:W-:Y:S01]  /*bc70*/  FMUL.FTZ R4, R19, R24 ;  /* 0x0000001813047220 */ /* 0x004fe20000410000 */
[----:B------:R-:W-:-:S04]  /*bc80*/  FMUL.FTZ R19, R24, R21 ;  /* 0x0000001518137220 */ /* 0x000fc80000410000 */
[-CC-:B------:R-:W-:Y:S02]  /*bc90*/  FFMA.FTZ R154, R11, R24.reuse, -R19.reuse ;  /* 0x000000180b9a7223 */ /* 0x180fe40000010813 */
[----:B---3--:R-:W0:Y:S01]  /*bca0*/  SHFL.BFLY PT, R11, R18, 0x2, 0x1f ;  /* 0x0c401f00120b7f89 */ /* 0x008e2200000e0000 */
[----:B------:R-:W-:Y:S01]  /*bcb0*/  FFMA.FTZ R186, R26, R24, -R19 ;  /* 0x000000181aba7223 */ /* 0x000fe20000010813 */
[----:B0-----:R-:W-:-:S05]  /*bcc0*/  FMNMX.FTZ R11, R11, R18, !PT ;  /* 0x000000120b0b7209 */ /* 0x001fca0007810000 */
[----:B------:R-:W0:Y:S01]  /*bcd0*/  SHFL.BFLY PT, R26, R11, 0x1, 0x1f ;  /* 0x0c201f000b1a7f89 */ /* 0x000e2200000e0000 */
[-CC-:B------:R-:W-:Y:S01]  /*bce0*/  FFMA.FTZ R183, R28, R24.reuse, -R19.reuse ;  /* 0x000000181cb77223 */ /* 0x180fe20000010813 */
[-CC-:B------:R-:W-:Y:S01]  /*bcf0*/  FFMA.FTZ R3, R3, R24.reuse, -R19.reuse ;  /* 0x0000001803037223 */ /* 0x180fe20000010813 */
[----:B------:R-:W-:Y:S01]  /*bd00*/  FFMA.FTZ R152, R7, R24, -R19 ;  /* 0x0000001807987223 */ /* 0x000fe20000010813 */
[----:B------:R-:W-:Y:S01]  /*bd10*/  MUFU.EX2 R4, R4 ;  /* 0x0000000400047308 */ /* 0x000fe20000000800 */
        /* <DEDUP_REMOVED lines=11> */
[----:B------:R-:W0:Y:S01]  /*bdd0*/  MUFU.EX2 R188, R188 ;  /* 0x000000bc00bc7308 */ /* 0x000e220000000800 */
[----:B------:R-:W-:-:S07]  /*bde0*/  FFMA.FTZ R181, R29, R24, -R28 ;  /* 0x000000181db57223 */ /* 0x000fce000001081c */
[----:B------:R-:W1:Y:S08]  /*bdf0*/  MUFU.EX2 R153, R153 ;  /* 0x0000009900997308 */ /* 0x000e700000000800 */
[----:B------:R-:W2:Y:S01]  /*be00*/  MUFU.EX2 R152, R152 ;  /* 0x0000009800987308 */ /* 0x000ea20000000800 */
[----:B------:R-:W-:-:S07]  /*be10*/  FFMA.FTZ R182, R31, R24, -R28 ;  /* 0x000000181fb67223 */ /* 0x000fce000001081c */
[----:B------:R-:W3:Y:S08]  /*be20*/  MUFU.EX2 R155, R155 ;  /* 0x0000009b009b7308 */ /* 0x000ef00000000800 */
[----:B------:R-:W4:Y:S01]  /*be30*/  MUFU.EX2 R154, R154 ;  /* 0x0000009a009a7308 */ /* 0x000f220000000800 */
[----:B0-----:R-:W-:Y:S01]  /*be40*/  FFMA.FTZ R14, R9, R43, R188 ;  /* 0x0000002b090e7223 */ /* 0x001fe200000100bc */
[----:B------:R-:W-:-:S06]  /*be50*/  FFMA.FTZ R177, R33, R24, -R28 ;  /* 0x0000001821b17223 */ /* 0x000fcc000001081c */
[----:B------:R-:W0:Y:S01]  /*be60*/  MUFU.EX2 R6, R6 ;  /* 0x0000000600067308 */ /* 0x000e220000000800 */
[----:B------:R-:W-:Y:S01]  /*be70*/  FFMA.FTZ R5, R4, R8, R3 ;  /* 0x0000000804057223 */ /* 0x000fe20000010003 */
        /* <DEDUP_REMOVED lines=14> */
[----:B0-----:R-:W-:Y:S01]  /*bf60*/  FADD.FTZ R14, R6, R9 ;  /* 0x00000009060e7221 */ /* 0x001fe20000010000 */
[----:B------:R-:W-:-:S06]  /*bf70*/  FFMA.FTZ R174, R39, R24, -R28 ;  /* 0x0000001827ae7223 */ /* 0x000fcc000001081c */
[----:B------:R-:W0:Y:S01]  /*bf80*/  MUFU.EX2 R177, R177 ;  /* 0x000000b100b17308 */ /* 0x000e220000000800 */
[----:B------:R-:W-:Y:S01]  /*bf90*/  FADD.FTZ R5, R7, R8 ;  /* 0x0000000807057221 */ /* 0x000fe20000010000 */
        /* <DEDUP_REMOVED lines=9> */
[----:B----4-:R-:W-:-:S06]  /*c030*/  FADD.FTZ R8, R183, R8 ;  /* 0x00000008b7087221 */ /* 0x010fcc0000010000 */
[----:B------:R-:W3:Y:S01]  /*c040*/  MUFU.EX2 R173, R173 ;  /* 0x000000ad00ad7308 */ /* 0x000ee20000000800 */
[-C--:B------:R-:W-:Y:S01]  /*c050*/  FFMA.FTZ R171, R40, R24.reuse, -R19 ;  /* 0x0000001828ab7223 */ /* 0x080fe20000010813 */
[----:B------:R-:W-:-:S06]  /*c060*/  FFMA.FTZ R170, R45, R24, -R28 ;  /* 0x000000182daa7223 */ /* 0x000fcc000001081c */
[----:B------:R-:W4:Y:S01]  /*c070*/  MUFU.EX2 R175, R175 ;  /* 0x000000af00af7308 */ /* 0x000f220000000800 */
[----:B0-----:R-:W-:Y:S01]  /*c080*/  FADD.FTZ R9, R177, R14 ;  /* 0x0000000eb1097221 */ /* 0x001fe20000010000 */
[----:B------:R-:W-:-:S06]  /*c090*/  FADD.FTZ R5, R179, R8 ;  /* 0x00000008b3057221 */ /* 0x000fcc0000010000 */
[----:B------:R-:W0:Y:S01]  /*c0a0*/  MUFU.EX2 R174, R174 ;  /* 0x000000ae00ae7308 */ /* 0x000e220000000800 */
[-C--:B------:R-:W-:Y:S01]  /*c0b0*/  FFMA.FTZ R168, R44, R24.reuse, -R19 ;  /* 0x000000182ca87223 */ /* 0x080fe20000010813 */
[----:B------:R-:W-:-:S06]  /*c0c0*/  FFMA.FTZ R165, R47, R24, -R28 ;  /* 0x000000182fa57223 */ /* 0x000fcc000001081c */
[----:B------:R-:W0:Y:S01]  /*c0d0*/  MUFU.EX2 R176, R176 ;  /* 0x000000b000b07308 */ /* 0x000e220000000800 */
[----:B-1----:R-:W-:Y:S01]  /*c0e0*/  FADD.FTZ R14, R178, R9 ;  /* 0x00000009b20e7221 */ /* 0x002fe20000010000 */
[----:B--2---:R-:W-:-:S06]  /*c0f0*/  FADD.FTZ R8, R180, R5 ;  /* 0x00000005b4087221 */ /* 0x004fcc0000010000 */
[----:B------:R-:W1:Y:S01]  /*c100*/  MUFU.EX2 R169, R169 ;  /* 0x000000a900a97308 */ /* 0x000e620000000800 */
[-C--:B------:R-:W-:Y:S01]  /*c110*/  FFMA.FTZ R167, R42, R24.reuse, -R19 ;  /* 0x000000182aa77223 */ /* 0x080fe20000010813 */
[----:B------:R-:W-:-:S06]  /*c120*/  FFMA.FTZ R166, R49, R24, -R28 ;  /* 0x0000001831a67223 */ /* 0x000fcc000001081c */
[----:B------:R-:W2:Y:S01]  /*c130*/  MUFU.EX2 R172, R172 ;  /* 0x000000ac00ac7308 */ /* 0x000ea20000000800 */
[----:B---3--:R-:W-:Y:S01]  /*c140*/  FADD.FTZ R9, R173, R14 ;  /* 0x0000000ead097221 */ /* 0x008fe20000010000 */
[----:B----4-:R-:W-:-:S06]  /*c150*/  FADD.FTZ R5, R175, R8 ;  /* 0x00000008af057221 */ /* 0x010fcc0000010000 */
[----:B------:R-:W-:Y:S01]  /*c160*/  MUFU.EX2 R171, R171 ;  /* 0x000000ab00ab7308 */ /* 0x000fe20000000800 */
[-C--:B------:R-:W-:Y:S01]  /*c170*/  FFMA.FTZ R163, R52, R24.reuse, -R19 ;  /* 0x0000001834a37223 */ /* 0x080fe20000010813 */
[----:B------:R-:W-:-:S06]  /*c180*/  FFMA.FTZ R161, R51, R24, -R28 ;  /* 0x0000001833a17223 */ /* 0x000fcc000001081c */
[----:B------:R-:W3:Y:S01]  /*c190*/  MUFU.EX2 R170, R170 ;  /* 0x000000aa00aa7308 */ /* 0x000ee20000000800 */
[----:B0-----:R-:W-:Y:S01]  /*c1a0*/  FADD.FTZ R8, R174, R9 ;  /* 0x00000009ae087221 */ /* 0x001fe20000010000 */
[----:B------:R-:W-:-:S06]  /*c1b0*/  FADD.FTZ R5, R176, R5 ;  /* 0x00000005b0057221 */ /* 0x000fcc0000010000 */
[----:B------:R-:W-:Y:S01]  /*c1c0*/  MUFU.EX2 R168, R168 ;  /* 0x000000a800a87308 */ /* 0x000fe20000000800 */
[-C--:B------:R-:W-:Y:S01]  /*c1d0*/  FFMA.FTZ R164, R46, R24.reuse, -R19 ;  /* 0x000000182ea47223 */ /* 0x080fe20000010813 */
[----:B------:R-:W-:-:S06]  /*c1e0*/  FFMA.FTZ R162, R53, R24, -R28 ;  /* 0x0000001835a27223 */ /* 0x000fcc000001081c */
[----:B------:R-:W0:Y:S01]  /*c1f0*/  MUFU.EX2 R165, R165 ;  /* 0x000000a500a57308 */ /* 0x000e220000000800 */
[----:B-1----:R-:W-:Y:S01]  /*c200*/  FADD.FTZ R9, R169, R8 ;  /* 0x00000008a9097221 */ /* 0x002fe20000010000 */
[----:B--2---:R-:W-:-:S06]  /*c210*/  FADD.FTZ R8, R172, R5 ;  /* 0x00000005ac087221 */ /* 0x004fcc0000010000 */
[----:B------:R-:W-:Y:S01]  /*c220*/  MUFU.EX2 R167, R167 ;  /* 0x000000a700a77308 */ /* 0x000fe20000000800 */
[-C--:B------:R-:W-:Y:S01]  /*c230*/  FFMA.FTZ R159, R56, R24.reuse, -R19 ;  /* 0x00000018389f7223 */ /* 0x080fe20000010813 */
[----:B------:R-:W-:-:S06]  /*c240*/  FFMA.FTZ R157, R55, R24, -R28 ;  /* 0x00000018379d7223 */ /* 0x000fcc000001081c */
[----:B------:R-:W1:Y:S01]  /*c250*/  MUFU.EX2 R166, R166 ;  /* 0x000000a600a67308 */ /* 0x000e620000000800 */
[----:B---3--:R-:W-:Y:S01]  /*c260*/  FADD.FTZ R14, R170, R9 ;  /* 0x00000009aa0e7221 */ /* 0x008fe20000010000 */
[----:B------:R-:W-:-:S06]  /*c270*/  FADD.FTZ R5, R171, R8 ;  /* 0x00000008ab057221 */ /* 0x000fcc0000010000 */
[----:B------:R-:W-:Y:S01]  /*c280*/  MUFU.EX2 R163, R163 ;  /* 0x000000a300a37308 */ /* 0x000fe20000000800 */
[-C--:B------:R-:W-:Y:S01]  /*c290*/  FFMA.FTZ R160, R48, R24.reuse, -R19 ;  /* 0x0000001830a07223 */ /* 0x080fe20000010813 */
[----:B------:R-:W-:-:S06]  /*c2a0*/  FFMA.FTZ R158, R57, R24, -R28 ;  /* 0x00000018399e7223 */ /* 0x000fcc000001081c */
[----:B------:R-:W2:Y:S01]  /*c2b0*/  MUFU.EX2 R161, R161 ;  /* 0x000000a100a17308 */ /* 0x000ea20000000800 */
[-CC-:B------:R-:W-:Y:S01]  /*c2c0*/  FFMA.FTZ R156, R60, R24.reuse, -R19.reuse ;  /* 0x000000183c9c7223 */ /* 0x180fe20000010813 */
[-CC-:B------:R-:W-:Y:S01]  /*c2d0*/  FFMA.FTZ R21, R50, R24.reuse, -R19.reuse ;  /* 0x0000001832157223 */ /* 0x180fe20000010813 */
[----:B------:R-:W-:-:S05]  /*c2e0*/  FFMA.FTZ R15, R64, R24, -R19 ;  /* 0x00000018400f7223 */ /* 0x000fca0000010813 */
[----:B------:R-:W-:Y:S01]  /*c2f0*/  MUFU.EX2 R164, R164 ;  /* 0x000000a400a47308 */ /* 0x000fe20000000800 */
[-CC-:B------:R-:W-:Y:S01]  /*c300*/  FFMA.FTZ R18, R54, R24.reuse, -R19.reuse ;  /* 0x0000001836127223 */ /* 0x180fe20000010813 */
[-CC-:B------:R-:W-:Y:S01]  /*c310*/  FFMA.FTZ R68, R68, R24.reuse, -R19.reuse ;  /* 0x0000001844447223 */ /* 0x180fe20000010813 */
[----:B------:R-:W-:-:S05]  /*c320*/  FFMA.FTZ R12, R58, R24, -R19 ;  /* 0x000000183a0c7223 */ /* 0x000fca0000010813 */
[----:B------:R-:W3:Y:S01]  /*c330*/  MUFU.EX2 R162, R162 ;  /* 0x000000a200a27308 */ /* 0x000ee20000000800 */
[----:B0-----:R-:W-:Y:S01]  /*c340*/  FADD.FTZ R9, R165, R14 ;  /* 0x0000000ea5097221 */ /* 0x001fe20000010000 */
[----:B------:R-:W-:Y:S01]  /*c350*/  FADD.FTZ R8, R168, R5 ;  /* 0x00000005a8087221 */ /* 0x000fe20000010000 */
[----:B------:R-:W-:-:S05]  /*c360*/  FFMA.FTZ R19, R59, R24, -R28 ;  /* 0x000000183b137223 */ /* 0x000fca000001081c */
[----:B------:R-:W-:Y:S01]  /*c370*/  MUFU.EX2 R159, R159 ;  /* 0x0000009f009f7308 */ /* 0x000fe20000000800 */
[----:B-1----:R-:W-:Y:S01]  /*c380*/  FADD.FTZ R30, R166, R9 ;  /* 0x00000009a61e7221 */ /* 0x002fe20000010000 */
[----:B------:R-:W-:-:S06]  /*c390*/  FADD.FTZ R8, R167, R8 ;  /* 0x00000008a7087221 */ /* 0x000fcc0000010000 */
[----:B------:R-:W0:Y:S01]  /*c3a0*/  MUFU.EX2 R157, R157 ;  /* 0x0000009d009d7308 */ /* 0x000e220000000800 */
[----:B------:R-:W-:Y:S01]  /*c3b0*/  FFMA.FTZ R20, R61, R24, -R28 ;  /* 0x000000183d147223 */ /* 0x000fe2000001081c */
[----:B--2---:R-:W-:Y:S01]  /*c3c0*/  FADD.FTZ R9, R161, R30 ;  /* 0x0000001ea1097221 */ /* 0x004fe20000010000 */
[----:B------:R-:W-:-:S05]  /*c3d0*/  FADD.FTZ R5, R163, R8 ;  /* 0x00000008a3057221 */ /* 0x000fca0000010000 */
[----:B------:R-:W-:Y:S01]  /*c3e0*/  MUFU.EX2 R160, R160 ;  /* 0x000000a000a07308 */ /* 0x000fe20000000800 */
[----:B------:R-:W-:-:S07]  /*c3f0*/  FFMA.FTZ R13, R63, R24, -R28 ;  /* 0x000000183f0d7223 */ /* 0x000fce000001081c */
[----:B------:R-:W1:Y:S01]  /*c400*/  MUFU.EX2 R158, R158 ;  /* 0x0000009e009e7308 */ /* 0x000e620000000800 */
[----:B---3--:R-:W-:Y:S01]  /*c410*/  FADD.FTZ R32, R162, R9 ;  /* 0x00000009a2207221 */ /* 0x008fe20000010000 */
        /* <DEDUP_REMOVED lines=16> */
[----:B------:R-:W-:Y:S08]  /*c520*/  MUFU.EX2 R18, R18 ;  /* 0x0000001200127308 */ /* 0x000ff00000000800 */
[----:B------:R-:W2:Y:S01]  /*c530*/  MUFU.EX2 R14, R14 ;  /* 0x0000000e000e7308 */ /* 0x000ea20000000800 */
[----:B0-----:R-:W-:Y:S01]  /*c540*/  FADD.FTZ R28, R20, R25 ;  /* 0x00000019141c7221 */ /* 0x001fe20000010000 */
[----:B------:R-:W-:-:S06]  /*c550*/  FADD.FTZ R24, R21, R24 ;  /* 0x0000001815187221 */ /* 0x000fcc0000010000 */
[----:B------:R-:W-:Y:S08]  /*c560*/  MUFU.EX2 R11, R68 ;  /* 0x00000044000b7308 */ /* 0x000ff00000000800 */
[----:B------:R-:W0:Y:S01]  /*c570*/  MUFU.EX2 R8, R8 ;  /* 0x0000000800087308 */ /* 0x000e220000000800 */
[----:B-1----:R-:W-:Y:S01]  /*c580*/  FADD.FTZ R25, R13, R28 ;  /* 0x0000001c0d197221 */ /* 0x002fe20000010000 */
[----:B------:R-:W-:-:S06]  /*c590*/  FADD.FTZ R5, R15, R24 ;  /* 0x000000180f057221 */ /* 0x000fcc0000010000 */
[----:B------:R-:W1:Y:S08]  /*c5a0*/  MUFU.EX2 R12, R12 ;  /* 0x0000000c000c7308 */ /* 0x000e700000000800 */
[----:B------:R-:W3:Y:S01]  /*c5b0*/  MUFU.EX2 R9, R9 ;  /* 0x0000000900097308 */ /* 0x000ee20000000800 */
[----:B--2---:R-:W-:Y:S01]  /*c5c0*/  FADD.FTZ R25, R14, R25 ;  /* 0x000000190e197221 */ /* 0x004fe20000010000 */
[----:B------:R-:W-:-:S03]  /*c5d0*/  FADD.FTZ R24, R18, R5 ;  /* 0x0000000512187221 */ /* 0x000fc60000010000 */
[----:B0-----:R-:W-:Y:S01]  /*c5e0*/  FADD.FTZ R28, R8, R25 ;  /* 0x00000019081c7221 */ /* 0x001fe20000010000 */
[----:B------:R-:W-:-:S04]  /*c5f0*/  FADD.FTZ R5, R11, R24 ;  /* 0x000000180b057221 */ /* 0x000fc80000010000 */
[----:B-1----:R-:W-:Y:S01]  /*c600*/  FADD.FTZ R36, R12, R5 ;  /* 0x000000050c247221 */ /* 0x002fe20000010000 */
        /* <DEDUP_REMOVED lines=136> */
[C---:B------:R-:W-:Y:S01]  /*ce90*/  FMUL.FTZ R27, R4.reuse, R27 ;  /* 0x0000001b041b7220 */ /* 0x040fe20000410000 */
[C---:B------:R-:W-:Y:S01]  /*cea0*/  FMUL.FTZ R29, R4.reuse, R29 ;  /* 0x0000001d041d7220 */ /* 0x040fe20000410000 */
[C---:B------:R-:W-:Y:S01]  /*ceb0*/  FMUL.FTZ R25, R4.reuse, R25 ;  /* 0x0000001904197220 */ /* 0x040fe20000410000 */
[C---:B------:R-:W-:Y:S01]  /*cec0*/  FMUL.FTZ R5, R4.reuse, R5 ;  /* 0x0000000504057220 */ /* 0x040fe20000410000 */
[----:B------:R-:W-:Y:S01]  /*ced0*/  FMUL.FTZ R37, R4, R37 ;  /* 0x0000002504257220 */ /* 0x000fe20000410000 */
        /* <DEDUP_REMOVED lines=19> */
[----:B-1----:R-:W-:-:S04]  /*d010*/  FMUL.FTZ R37, R43, R130 ;  /* 0x000000822b257220 */ /* 0x002fc80000410000 */
        /* <DEDUP_REMOVED lines=61> */
[C---:B------:R-:W-:Y:S01]  /*d3f0*/  FMUL.FTZ R47, R4.reuse, R47 ;  /* 0x0000002f042f7220 */ /* 0x040fe20000410000 */
[----:B------:R-:W-:Y:S02]  /*d400*/  FMUL.FTZ R45, R4, R45 ;  /* 0x0000002d042d7220 */ /* 0x000fe40000410000 */
        /* <DEDUP_REMOVED lines=48> */
[C---:B------:R-:W-:Y:S02]  /*d710*/  FMUL.FTZ R131, R4.reuse, R131 ;  /* 0x0000008304837220 */ /* 0x040fe40000410000 */
[----:B------:R2:W-:Y:S01]  /*d720*/  ST.E desc[UR36][R16.64+0x3ac], R37 ;  /* 0x0003ac2510007985 */ /* 0x0005e2000c101924 */
[----:B---3--:R-:W-:Y:S01]  /*d730*/  FMUL.FTZ R33, R43, R42 ;  /* 0x0000002a2b217220 */ /* 0x008fe20000410000 */
[----:B------:R-:W-:-:S02]  /*d740*/  FMUL.FTZ R129, R4, R129 ;  /* 0x0000008104817220 */ /* 0x000fc40000410000 */
[----:B------:R3:W-:Y:S01]  /*d750*/  ST.E desc[UR36][R16.64+0x3b8], R41 ;  /* 0x0003b82910007985 */ /* 0x0007e2000c101924 */
[C---:B0-----:R-:W-:Y:S01]  /*d760*/  FMUL.FTZ R35, R43.reuse, R40 ;  /* 0x000000282b237220 */ /* 0x041fe20000410000 */
        /* <DEDUP_REMOVED lines=10> */
[C---:B---3--:R-:W-:Y:S01]  /*d810*/  FMUL.FTZ R41, R43.reuse, R26 ;  /* 0x0000001a2b297220 */ /* 0x048fe20000410000 */
        /* <DEDUP_REMOVED lines=92> */
[----:B------:R-:W-:Y:S04]  /*dde0*/  ST.E desc[UR36][R16.64+0x3dc], R39 ;  /* 0x0003dc2710007985 */ /* 0x000fe8000c101924 */
[----:B------:R4:W-:Y:S04]  /*ddf0*/  ST.E desc[UR36][R16.64+0x3e8], R37 ;  /* 0x0003e82510007985 */ /* 0x0009e8000c101924 */
[----:B------:R4:W-:Y:S04]  /*de00*/  ST.E desc[UR36][R16.64+0x3ec], R41 ;  /* 0x0003ec2910007985 */ /* 0x0009e8000c101924 */
[----:B------:R-:W-:Y:S04]  /*de10*/  ST.E desc[UR36][R16.64+0x3f8], R45 ;  /* 0x0003f82d10007985 */ /* 0x000fe8000c101924 */
[----:B------:R-:W-:Y:S04]  /*de20*/  ST.E desc[UR36][R16.64+0x3fc], R47 ;  /* 0x0003fc2f10007985 */ /* 0x000fe8000c101924 */
[----:B------:R4:W-:Y:S01]  /*de30*/  ST.E desc[UR36][R16.64+0x408], R43 ;  /* 0x0004082b10007985 */ /* 0x0009e2000c101924 */
[----:B------:R1:W-:Y:S06]  /*de40*/  BAR.SYNC.DEFER_BLOCKING R209, 0x100 ;  /* 0x000400d10000751d */ /* 0x0003ec0000010000 */
[----:B------:R-:W4:Y:S04]  /*de50*/  LDL R144, [R1+0x1f8] ;  /* 0x0001f80001907983 */ /* 0x000f280000100800 */
        /* <DEDUP_REMOVED lines=128> */
[----:B------:R-:W4:Y:S04]  /*e660*/  LD.E.64 R4, desc[UR36][R16.64+0x88] ;  /* 0x0000882410047980 */ /* 0x000f28000c101b00 */
        /* <DEDUP_REMOVED lines=128> */
[----:B0-----:R-:W4:Y:S01]  /*ee70*/  LDL R187, [R1+0x68] ;  /* 0x0000680001bb7983 */ /* 0x001f220000100800 */
[----:B------:R-:W-:-:S03]  /*ee80*/  IMAD R4, R144, 0xc00, R4 ;  /* 0x00000c0090047824 */ /* 0x000fc600078e0204 */
        /* <DEDUP_REMOVED lines=1230> */
.L_x_3468:
[----:B------:R-:W-:Y:S05]  /*13b70*/  BSYNC B0 ;  /* 0x0000000000007941 */ /* 0x000fea0003800000 */
.L_x_3467:
        /* <DEDUP_REMOVED lines=9> */
.L_x_3450:
[----:B------:R-:W-:-:S13]  /*13c10*/  ISETP.GE.AND P0, PT, R10, UR40, PT ;  /* 0x000000280a007c0c */ /* 0x000fda000bf06270 */
[----:B------:R-:W-:Y:S05]  /*13c20*/  @!P0 BRA `(.L_x_3470) ;  /* 0x000000b000b88947 */ /* 0x000fea0003800000 */
[----:B------:R1:W5:Y:S01]  /*13c30*/  LDL.64 R2, [R1+0x158] ;  /* 0x0001580001027983 */ /* 0x0003620000100a00 */
[----:B------:R-:W-:-:S05]  /*13c40*/  IADD3 R4, P0, R16, 0x28, RZ ;  /* 0x0000002810047810 */ /* 0x000fca0007f1e0ff */
[----:B------:R-:W-:-:S08]  /*13c50*/  IMAD.X R5, RZ, RZ, R17, P0 ;  /* 0x000000ffff057224 */ /* 0x000fd000000e0611 */
.L_x_3503:
        /* <DEDUP_REMOVED lines=20> */
.L_x_3472:
[----:B------:R-:W-:Y:S05]  /*13da0*/  BSYNC B0 ;  /* 0x0000000000007941 */ /* 0x000fea0003800000 */
.L_x_3471:
        /* <DEDUP_REMOVED lines=10> */
.L_x_3474:
[----:B------:R-:W-:Y:S05]  /*13e50*/  BSYNC B0 ;  /* 0x0000000000007941 */ /* 0x000fea0003800000 */
.L_x_3473:
[----:B------:R-:W-:Y:S04]  /*13e60*/  BSSY B0, `(.L_x_3475) ;  /* 0x0000006000007945 */ /* 0x000fe80003800000 */
[----:B--2---:R-:W-:Y:S05]  /*13e70*/  @P0 BRA `(.L_x_3476) ;  /* 0x0000000000100947 */ /* 0x004fea0003800000 */
[----:B-----5:R-:W-:Y:S01]  /*13e80*/  IMAD R0, R0, 0x8, R8 ;  /* 0x0000000800007824 */ /* 0x020fe200078e0208 */
[----:B0-----:R-:W-:-:S04]  /*13e90*/  SHF.L.U32 R7, R6, 0x1f, RZ ;  /* 0x0000001f06077819 */ /* 0x001fc800000006ff */
[----:B------:R-:W0:Y:S02]  /*13ea0*/  SYNCS.PHASECHK.TRANS64.TRYWAIT P0, [R0+URZ], R7 ;  /* 0x00000007000075a7 */ /* 0x000e24000800017f */
[----:B0-----:R-:W-:Y:S05]  /*13eb0*/  @!P0 BRA `(.L_x_3477) ;  /* 0x00000158003c8947 */ /* 0x001fea0003800000 */
.L_x_3476:
[----:B------:R-:W-:Y:S05]  /*13ec0*/  BSYNC B0 ;  /* 0x0000000000007941 */ /* 0x000fea0003800000 */
.L_x_3475:
        /* <DEDUP_REMOVED lines=59> */
.L_x_3479:
[----:B------:R-:W-:Y:S05]  /*14280*/  BSYNC B0 ;  /* 0x0000000000007941 */ /* 0x000fea0003800000 */
.L_x_3478:
        /* <DEDUP_REMOVED lines=13> */
.L_x_3481:
[----:B------:R-:W-:Y:S05]  /*14360*/  BSYNC B0 ;  /* 0x0000000000007941 */ /* 0x000fea0003800000 */
.L_x_3480:
        /* <DEDUP_REMOVED lines=8> */
.L_x_3483:
[----:B------:R-:W-:Y:S05]  /*143f0*/  BSYNC B0 ;  /* 0x0000000000007941 */ /* 0x000fea0003800000 */
.L_x_3482:
[----:B------:R-:W2:Y:S04]  /*14400*/  LDL R5, [R1+0x70] ;  /* 0x0000700001057983 */ /* 0x000ea80000100800 */
[----:B------:R-:W3:Y:S04]  /*14410*/  LD.E R11, desc[UR36][R2.64] ;  /* 0x00000024020b7980 */ /* 0x000ee8000c101900 */
[----:B------:R-:W3:Y:S04]  /*14420*/  LDL.64 R20, [R1+0xf8] ;  /* 0x0000f80001147983 */ /* 0x000ee80000100a00 */
[----:B0----5:R-:W4:Y:S04]  /*14430*/  LDL.64 R6, [R1+0xf0] ;  /* 0x0000f00001067983 */ /* 0x021f280000100a00 */
[----:B------:R-:W4:Y:S04]  /*14440*/  LDL.64 R8, [R1+0xf0] ;  /* 0x0000f00001087983 */ /* 0x000f280000100a00 */
        /* <DEDUP_REMOVED lines=14> */
[----:B------:R-:W2:Y:S08]  /*14530*/  LDL R5, [R1] ;  /* 0x0000000001057983 */ /* 0x000eb00000100800 */
[----:B------:R-:W-:Y:S01]  /*14540*/  HGMMA.64x96x16.F32 R24, gdesc[UR4], R24, UP0, gsb0 ;  /* 0x01600000041879f0 */ /* 0x000fe2000b800818 */
[----:B------:R-:W-:-:S02]  /*14550*/  VIADD R6, R4, 0x2 ;  /* 0x0000000204067836 */ /* 0x000fc40000000000 */
[----:B------:R-:W-:Y:S01]  /*14560*/  IMAD.MOV.U32 R7, RZ, RZ, R21 ;  /* 0x000000ffff077224 */ /* 0x000fe200078e0015 */
[----:B------:R-:W-:Y:S02]  /*14570*/  R2UR UR4, R8 ;  /* 0x00000000080472ca */ /* 0x000fe400000e0000 */
[----:B------:R-:W-:Y:S02]  /*14580*/  R2UR UR6, R6 ;  /* 0x00000000060672ca */ /* 0x000fe400000e0000 */
[----:B------:R-:W-:Y:S02]  /*14590*/  R2UR UR7, R7 ;  /* 0x00000000070772ca */ /* 0x000fe400000e0000 */
[----:B------:R-:W-:Y:S02]  /*145a0*/  R2UR UR5, R9 ;  /* 0x00000000090572ca */ /* 0x000fe400000e0000 */
[----:B------:R-:W3:Y:S01]  /*145b0*/  LDL.64 R8, [R1+0xf0] ;  /* 0x0000f00001087983 */ /* 0x000ee20000100a00 */
[----:B------:R-:W-:Y:S01]  /*145c0*/  VIADD R12, R12, 0x4 ;  /* 0x000000040c0c7836 */ /* 0x000fe20000000000 */
[----:B------:R-:W-:-:S02]  /*145d0*/  WARPGROUP.DEPBAR.LE gsb0, 0x0 ;  /* 0x00008000000079c5 */ /* 0x000fc40000010000 */
[----:B------:R-:W-:-:S07]  /*145e0*/  WARPGROUP.ARRIVE ;  /* 0x00000000000079c5 */ /* 0x000fce0000000000 */
[----:B------:R-:W-:Y:S01]  /*145f0*/  HGMMA.64x96x16.F32 R24, gdesc[UR4], R24, gsb0 ;  /* 0x01600000041879f0 */ /* 0x000fe20008000818 */
[----:B------:R-:W-:Y:S02]  /*14600*/  VIADD R6, R4, 0x4 ;  /* 0x0000000404067836 */ /* 0x000fe40000000000 */
[----:B------:R-:W-:Y:S01]  /*14610*/  IMAD.MOV.U32 R7, RZ, RZ, R21 ;  /* 0x000000ffff077224 */ /* 0x000fe200078e0015 */
[----:B------:R-:W-:Y:S02]  /*14620*/  R2UR UR4, R12 ;  /* 0x000000000c0472ca */ /* 0x000fe400000e0000 */
[----:B------:R-:W-:Y:S02]  /*14630*/  R2UR UR6, R6 ;  /* 0x00000000060672ca */ /* 0x000fe400000e0000 */
[----:B------:R-:W-:Y:S02]  /*14640*/  R2UR UR7, R7 ;  /* 0x00000000070772ca */ /* 0x000fe400000e0000 */
[----:B------:R-:W-:-:S02]  /*14650*/  R2UR UR5, R13 ;  /* 0x000000000d0572ca */ /* 0x000fc400000e0000 */
[----:B------:R-:W4:Y:S01]  /*14660*/  LDL.64 R12, [R1+0xf0] ;  /* 0x0000f000010c7983 */ /* 0x000f220000100a00 */
[----:B------:R-:W-:Y:S01]  /*14670*/  VIADD R14, R14, 0x6 ;  /* 0x000000060e0e7836 */ /* 0x000fe20000000000 */
[----:B------:R-:W-:Y:S02]  /*14680*/  WARPGROUP.DEPBAR.LE gsb0, 0x0 ;  /* 0x00008000000079c5 */ /* 0x000fe40000010000 */
        /* <DEDUP_REMOVED lines=8> */
[----:B------:R-:W2:Y:S01]  /*14710*/  LDL.64 R14, [R1+0xf0] ;  /* 0x0000f000010e7983 */ /* 0x000ea20000100a00 */
        /* <DEDUP_REMOVED lines=11> */
[----:B---3--:R-:W-:Y:S01]  /*147d0*/  VIADD R8, R8, 0x402 ;  /* 0x0000040208087836 */ /* 0x008fe20000000000 */
        /* <DEDUP_REMOVED lines=9> */
[----:B------:R-:W3:Y:S01]  /*14870*/  LDL.64 R8, [R1+0xf0] ;  /* 0x0000f00001087983 */ /* 0x000ee20000100a00 */
[----:B----4-:R-:W-:Y:S01]  /*14880*/  VIADD R12, R12, 0x404 ;  /* 0x000004040c0c7836 */ /* 0x010fe20000000000 */
        /* <DEDUP_REMOVED lines=10> */
[----:B--2---:R-:W-:Y:S01]  /*14930*/  VIADD R14, R14, 0x406 ;  /* 0x000004060e0e7836 */ /* 0x004fe20000000000 */
        /* <DEDUP_REMOVED lines=63> */
[----:B------:R-:W-:Y:S01]  /*14d30*/  R2UR UR5, R19 ;  /* 0x00000000130572ca */ /* 0x000fe200000e0000 */
[----:B---3--:R-:W-:-:S02]  /*14d40*/  VIADD R8, R8, 0xc02 ;  /* 0x00000c0208087836 */ /* 0x008fc40000000000 */
        /* <DEDUP_REMOVED lines=9> */
[----:B----4-:R-:W-:Y:S01]  /*14de0*/  VIADD R12, R12, 0xc04 ;  /* 0x00000c040c0c7836 */ /* 0x010fe20000000000 */
[----:B------:R0:W-:Y:S01]  /*14df0*/  STL [R1+0x70], R0 ;  /* 0x0000700001007387 */ /* 0x0001e20000100800 */
[----:B------:R-:W-:Y:S01]  /*14e00*/  VIADD R20, R4, 0x904 ;  /* 0x0000090404147836 */ /* 0x000fe20000000000 */
[----:B------:R-:W-:-:S02]  /*14e10*/  WARPGROUP.DEPBAR.LE gsb0, 0x0 ;  /* 0x00008000000079c5 */ /* 0x000fc40000010000 */
[----:B------:R-:W-:Y:S01]  /*14e20*/  WARPGROUP.ARRIVE ;  /* 0x00000000000079c5 */ /* 0x000fe20000000000 */
[----:B--2---:R-:W-:Y:S01]  /*14e30*/  VIADD R14, R14, 0xc06 ;  /* 0x00000c060e0e7836 */ /* 0x004fe20000000000 */
[----:B------:R0:W5:Y:S05]  /*14e40*/  LDL R7, [R1+0xc] ;  /* 0x00000c0001077983 */ /* 0x00016a0000100800 */
[----:B------:R-:W-:Y:S01]  /*14e50*/  HGMMA.64x96x16.F32 R24, gdesc[UR4], R24, gsb0 ;  /* 0x01600000041879f0 */ /* 0x000fe20008000818 */
[----:B------:R-:W-:Y:S02]  /*14e60*/  R2UR UR6, R20 ;  /* 0x00000000140672ca */ /* 0x000fe400000e0000 */
[----:B------:R-:W-:-:S02]  /*14e70*/  R2UR UR7, R21 ;  /* 0x00000000150772ca */ /* 0x000fc400000e0000 */
[----:B------:R-:W-:Y:S02]  /*14e80*/  R2UR UR4, R12 ;  /* 0x000000000c0472ca */ /* 0x000fe400000e0000 */
[----:B------:R-:W-:Y:S01]  /*14e90*/  R2UR UR5, R13 ;  /* 0x000000000d0572ca */ /* 0x000fe200000e0000 */
[----:B------:R-:W-:Y:S01]  /*14ea0*/  VIADD R20, R4, 0x906 ;  /* 0x0000090604147836 */ /* 0x000fe20000000000 */
[----:B------:R-:W-:Y:S02]  /*14eb0*/  WARPGROUP.DEPBAR.LE gsb0, 0x0 ;  /* 0x00008000000079c5 */ /* 0x000fe40000010000 */
[----:B------:R-:W-:-:S09]  /*14ec0*/  WARPGROUP.ARRIVE ;  /* 0x00000000000079c5 */ /* 0x000fd20000000000 */
        /* <DEDUP_REMOVED lines=26> */
[----:B------:R-:W-:-:S04]  /*15070*/  LOP3.LUT R5, R5, 0x1, RZ, 0xfc, !PT ;  /* 0x0000000105057812 */ /* 0x000fc800078efcff */
[----:B------:R-:W-:Y:S01]  /*15080*/  ISETP.NE.AND P0, PT, R5, 0x3, PT ;  /* 0x000000030500780c */ /* 0x000fe20003f05270 */
[----:B------:R-:W-:-:S12]  /*15090*/  BSSY B0, `(.L_x_3485) ;  /* 0x0000003000007945 */ /* 0x000fd80003800000 */
[----:B0-----:R-:W-:Y:S05]  /*150a0*/  @!P0 BRA `(.L_x_3486) ;  /* 0x0000000000048947 */ /* 0x001fea0003800000 */
[----:B------:R-:W-:Y:S01]  /*150b0*/  BPT.TRAP 0x1 ;  /* 0x000000040000795c */ /* 0x000fe20000300000 */
.L_x_3486:
[----:B------:R-:W-:Y:S05]  /*150c0*/  BSYNC B0 ;  /* 0x0000000000007941 */ /* 0x000fea0003800000 */
.L_x_3485:
        /* <DEDUP_REMOVED lines=23> */
[----:B------:R-:W-:-:S03]  /*15240*/  FMUL.FTZ R74, R29, R11 ;  /* 0x0000000b1d4a7220 */ /* 0x000fc60000410000 */
[----:B------:R0:W2:Y:S01]  /*15250*/  MUFU.TANH R83, R33 ;  /* 0x0000002100537308 */ /* 0x0000a20000002400 */
[-C--:B------:R-:W-:Y:S01]  /*15260*/  FMUL.FTZ R29, R42, R11.reuse ;  /* 0x0000000b2a1d7220 */ /* 0x080fe20000410000 */
[-C--:B------:R-:W-:Y:S01]  /*15270*/  FMUL.FTZ R20, R30, R11.reuse ;  /* 0x0000000b1e147220 */ /* 0x080fe20000410000 */
[----:B0-----:R-:W-:Y:S01]  /*15280*/  SHF.R.S32.HI R33, RZ, 0x1f, R14 ;  /* 0x0000001fff217819 */ /* 0x001fe2000001140e */
[----:B------:R-:W-:-:S03]  /*15290*/  FMUL.FTZ R30, R43, R11 ;  /* 0x0000000b2b1e7220 */ /* 0x000fc60000410000 */
[----:B------:R-:W-:-:S04]  /*152a0*/  LEA.HI R42, R33, R14, RZ, 0x7 ;  /* 0x0000000e212a7211 */ /* 0x000fc800078f38ff */
[----:B------:R-:W-:Y:S01]  /*152b0*/  LOP3.LUT R43, R42, 0xffffff80, RZ, 0xc0, !PT ;  /* 0xffffff802a2b7812 */ /* 0x000fe200078ec0ff */
[-C--:B------:R-:W-:Y:S01]  /*152c0*/  FMUL.FTZ R13, R27, R11.reuse ;  /* 0x0000000b1b0d7220 */ /* 0x080fe20000410000 */
[----:B------:R-:W-:-:S03]  /*152d0*/  FMUL.FTZ R27, R38, R11 ;  /* 0x0000000b261b7220 */ /* 0x000fc60000410000 */
[----:B------:R-:W-:Y:S02]  /*152e0*/  IMAD.IADD R43, R14, 0x1, -R43 ;  /* 0x000000010e2b7824 */ /* 0x000fe400078e0a2b */
[-C--:B------:R-:W-:Y:S01]  /*152f0*/  FMUL.FTZ R38, R40, R11.reuse ;  /* 0x0000000b28267220 */ /* 0x080fe20000410000 */
[-C--:B------:R-:W-:Y:S01]  /*15300*/  FMUL.FTZ R72, R25, R11.reuse ;  /* 0x0000000b19487220 */ /* 0x080fe20000410000 */
[-C--:B------:R-:W-:Y:S01]  /*15310*/  FMUL.FTZ R73, R28, R11.reuse ;  /* 0x0000000b1c497220 */ /* 0x080fe20000410000 */
[-C--:B------:R-:W-:Y:S01]  /*15320*/  FMUL.FTZ R40, R44, R11.reuse ;  /* 0x0000000b2c287220 */ /* 0x080fe20000410000 */
[-C--:B------:R-:W-:Y:S01]  /*15330*/  FMUL.FTZ R25, R34, R11.reuse ;  /* 0x0000000b22197220 */ /* 0x080fe20000410000 */
[-C--:B------:R-:W-:Y:S01]  /*15340*/  FMUL.FTZ R28, R39, R11.reuse ;  /* 0x0000000b271c7220 */ /* 0x080fe20000410000 */
[----:B------:R-:W-:Y:S01]  /*15350*/  SHF.R.S32.HI R44, RZ, 0x1f, R43 ;  /* 0x0000001fff2c7819 */ /* 0x000fe2000001142b */
[-C--:B------:R-:W-:Y:S01]  /*15360*/  FMUL.FTZ R34, R36, R11.reuse ;  /* 0x0000000b24227220 */ /* 0x080fe20000410000 */
[-C--:B------:R-:W-:Y:S01]  /*15370*/  FMUL.FTZ R39, R41, R11.reuse ;  /* 0x0000000b29277220 */ /* 0x080fe20000410000 */
[-C--:B------:R-:W-:Y:S01]  /*15380*/  FMUL.FTZ R36, R37, R11.reuse ;  /* 0x0000000b25247220 */ /* 0x080fe20000410000 */
[-C--:B------:R-:W-:Y:S01]  /*15390*/  FMUL.FTZ R41, R45, R11.reuse ;  /* 0x0000000b2d297220 */ /* 0x080fe20000410000 */
[-C--:B------:R-:W-:Y:S01]  /*153a0*/  FMUL.FTZ R37, R46, R11.reuse ;  /* 0x0000000b2e257220 */ /* 0x080fe20000410000 */
[-C--:B------:R-:W-:Y:S01]  /*153b0*/  FMUL.FTZ R48, R48, R11.reuse ;  /* 0x0000000b30307220 */ /* 0x080fe20000410000 */
[----:B------:R-:W-:Y:S01]  /*153c0*/  LEA.HI R45, R33, R14, RZ, 0x2 ;  /* 0x0000000e212d7211 */ /* 0x000fe200078f10ff */
[----:B------:R-:W-:Y:S01]  /*153d0*/  FMUL.FTZ R12, R26, R11 ;  /* 0x0000000b1a0c7220 */ /* 0x000fe20000410000 */
[----:B------:R-:W-:Y:S01]  /*153e0*/  LEA.HI R46, R44, R43, RZ, 0x2 ;  /* 0x0000002b2c2e7211 */ /* 0x000fe200078f10ff */
[-C--:B------:R-:W-:Y:S01]  /*153f0*/  FMUL.FTZ R26, R35, R11.reuse ;  /* 0x0000000b231a7220 */ /* 0x080fe20000410000 */
[----:B------:R-:W-:Y:S01]  /*15400*/  FMUL.FTZ R35, R47, R11 ;  /* 0x0000000b2f237220 */ /* 0x000fe20000410000 */
[----:B------:R0:W3:Y:S01]  /*15410*/  MUFU.TANH R77, R48 ;  /* 0x00000030004d7308 */ /* 0x0000e20000002400 */
[----:B------:R-:W-:-:S02]  /*15420*/  LOP3.LUT R45, R45, 0xfffffffc, RZ, 0xc0, !PT ;  /* 0xfffffffc2d2d7812 */ /* 0x000fc400078ec0ff */
[--C-:B------:R-:W-:Y:S02]  /*15430*/  SHF.R.S32.HI R47, RZ, 0x2, R46.reuse ;  /* 0x00000002ff2f7819 */ /* 0x100fe4000001142e */
[----:B0-----:R-:W-:Y:S01]  /*15440*/  SHF.R.S32.HI R48, RZ, 0x1f, R46 ;  /* 0x0000001fff307819 */ /* 0x001fe2000001142e */
        /* <DEDUP_REMOVED lines=22> */
[-C--:B------:R-:W-:Y:S01]  /*155b0*/  FMUL.FTZ R32, R52, R11.reuse ;  /* 0x0000000b34207220 */ /* 0x080fe20000410000 */
[----:B------:R-:W-:Y:S01]  /*155c0*/  LOP3.LUT R46, R46, 0x7ffffffc, RZ, 0xc0, !PT ;  /* 0x7ffffffc2e2e7812 */ /* 0x000fe200078ec0ff */
[----:B------:R-:W0:Y:S01]  /*155d0*/  SHFL.IDX PT, R18, R47, RZ, 0x1c1f ;  /* 0x001c1fff2f127589 */ /* 0x000e2200000e0000 */
[----:B------:R-:W-:Y:S02]  /*155e0*/  IMAD.MOV.U32 R19, RZ, RZ, -0x60 ;  /* 0xffffffa0ff137424 */ /* 0x000fe400078e00ff */
        /* <DEDUP_REMOVED lines=18> */
[-C--:B-1----:R-:W-:Y:S01]  /*15710*/  FMUL.FTZ R32, R62, R11.reuse ;  /* 0x0000000b3e207220 */ /* 0x082fe20000410000 */
[-C--:B------:R-:W-:Y:S01]  /*15720*/  FMUL.FTZ R68, R68, R11.reuse ;  /* 0x0000000b44447220 */ /* 0x080fe20000410000 */
[-C--:B------:R-:W-:Y:S01]  /*15730*/  FMUL.FTZ R69, R69, R11.reuse ;  /* 0x0000000b45457220 */ /* 0x080fe20000410000 */
[----:B------:R-:W-:Y:S01]  /*15740*/  FMUL.FTZ R54, R70, R11 ;  /* 0x0000000b46367220 */ /* 0x000fe20000410000 */
[----:B------:R-:W-:-:S02]  /*15750*/  IMAD.IADD R46, R43, 0x1, -R46 ;  /* 0x000000012b2e7824 */ /* 0x000fc400078e0a2e */
[----:B------:R-:W-:Y:S01]  /*15760*/  FMUL.FTZ R11, R71, R11 ;  /* 0x0000000b470b7220 */ /* 0x000fe20000410000 */
[----:B------:R-:W-:Y:S01]  /*15770*/  IMAD R19, R10, R19, 0x1 ;  /* 0x000000010a137424 */ /* 0x000fe200078e0213 */
[----:B------:R-:W1:Y:S03]  /*15780*/  MUFU.TANH R24, R24 ;  /* 0x0000001800187308 */ /* 0x000e660000002400 */
[----:B------:R-:W-:Y:S01]  /*15790*/  IMAD R19, R46, -0x2, R19 ;  /* 0xfffffffe2e137824 */ /* 0x000fe200078e0213 */
        /* <DEDUP_REMOVED lines=64> */
.L_x_3492:
[----:B------:R-:W-:Y:S05]  /*15ba0*/  BSYNC B2 ;  /* 0x0000000000027941 */ /* 0x000fea0003800000 */
.L_x_3491:
[----:B------:R-:W-:Y:S01]  /*15bb0*/  LOP3.LUT R9, RZ, R9, RZ, 0x33, !PT ;  /* 0x00000009ff097212 */ /* 0x000fe200078e33ff */
[----:B------:R-:W-:Y:S06]  /*15bc0*/  BRA `(.L_x_3493) ;  /* 0x0000000000187947 */ /* 0x000fec0003800000 */
.L_x_3490:
[----:B------:R-:W-:-:S13]  /*15bd0*/  ISETP.NE.AND P0, PT, R6, 0x1, PT ;  /* 0x000000010600780c */ /* 0x000fda0003f05270 */
[----:B------:R-:W-:Y:S05]  /*15be0*/  @!P0 BRA `(.L_x_3493) ;  /* 0x0000000000108947 */ /* 0x000fea0003800000 */
[----:B------:R-:W2:Y:S04]  /*15bf0*/  LDL R14, [R197+0x1c] ;  /* 0x00001c00c50e7983 */ /* 0x000ea80000100800 */
[----:B------:R-:W3:Y:S01]  /*15c00*/  LDL R18, [R197+0x20] ;  /* 0x00002000c5127983 */ /* 0x000ee20000100800 */
[----:B--2---:R-:W-:-:S05]  /*15c10*/  IMAD.HI.U32 R9, R9, R14, RZ ;  /* 0x0000000e09097227 */ /* 0x004fca00078e00ff */
[----:B---3--:R-:W-:-:S07]  /*15c20*/  SHF.R.U32.HI R9, RZ, R18, R9 ;  /* 0x00000012ff097219 */ /* 0x008fce0000011609 */
.L_x_3493:
[----:B------:R-:W-:Y:S05]  /*15c30*/  BSYNC B1 ;  /* 0x0000000000017941 */ /* 0x000fea0003800000 */
.L_x_3489:
[----:B------:R-:W-:-:S05]  /*15c40*/  IMAD R9, R6, R9, R19 ;  /* 0x0000000906097224 */ /* 0x000fca00078e0213 */
[----:B------:R-:W-:Y:S02]  /*15c50*/  VIMNMX R8, R8, R9, !PT ;  /* 0x0000000908087248 */ /* 0x000fe40007fe0100 */
[----:B------:R-:W-:-:S07]  /*15c60*/  VIADDMNMX R7, R9, R6, R7, PT ;  /* 0x0000000609077246 */ /* 0x000fce0003800107 */
.L_x_3488:
[----:B------:R-:W-:Y:S05]  /*15c70*/  BSYNC B0 ;  /* 0x0000000000007941 */ /* 0x000fea0003800000 */
.L_x_3487:
        /* <DEDUP_REMOVED lines=132> */
.L_x_3499:
[----:B------:R-:W-:Y:S05]  /*164c0*/  BSYNC B2 ;  /* 0x0000000000027941 */ /* 0x000fea0003800000 */
.L_x_3498:
[----:B------:R-:W-:Y:S01]  /*164d0*/  LOP3.LUT R5, RZ, R5, RZ, 0x33, !PT ;  /* 0x00000005ff057212 */ /* 0x000fe200078e33ff */
[----:B------:R-:W-:Y:S06]  /*164e0*/  BRA `(.L_x_3500) ;  /* 0x0000000000187947 */ /* 0x000fec0003800000 */
.L_x_3497:
[----:B------:R-:W-:-:S13]  /*164f0*/  ISETP.NE.AND P6, PT, R6, 0x1, PT ;  /* 0x000000010600780c */ /* 0x000fda0003fc5270 */
[----:B------:R-:W-:Y:S05]  /*16500*/  @!P6 BRA `(.L_x_3500) ;  /* 0x000000000010e947 */ /* 0x000fea0003800000 */
[----:B------:R-:W2:Y:S04]  /*16510*/  LDL R4, [R197+0x1c] ;  /* 0x00001c00c5047983 */ /* 0x000ea80000100800 */
[----:B------:R-:W3:Y:S01]  /*16520*/  LDL R40, [R197+0x20] ;  /* 0x00002000c5287983 */ /* 0x000ee20000100800 */
[----:B--2---:R-:W-:-:S05]  /*16530*/  IMAD.HI.U32 R5, R5, R4, RZ ;  /* 0x0000000405057227 */ /* 0x004fca00078e00ff */
[----:B---3--:R-:W-:-:S07]  /*16540*/  SHF.R.U32.HI R5, RZ, R40, R5 ;  /* 0x00000028ff057219 */ /* 0x008fce0000011605 */
.L_x_3500:
[----:B------:R-:W-:Y:S05]  /*16550*/  BSYNC B1 ;  /* 0x0000000000017941 */ /* 0x000fea0003800000 */
.L_x_3496:
[----:B------:R-:W-:-:S05]  /*16560*/  IMAD R5, R6, R5, R19 ;  /* 0x0000000506057224 */ /* 0x000fca00078e0213 */
[----:B------:R-:W-:Y:S02]  /*16570*/  VIADDMNMX R7, R5, R6, R7, PT ;  /* 0x0000000605077246 */ /* 0x000fe40003800107 */
[----:B------:R-:W-:-:S07]  /*16580*/  VIMNMX R8, R8, R5, !PT ;  /* 0x0000000508087248 */ /* 0x000fce0007fe0100 */
.L_x_3495:
[----:B------:R-:W-:Y:S05]  /*16590*/  BSYNC B0 ;  /* 0x0000000000007941 */ /* 0x000fea0003800000 */
.L_x_3494:
        /* <DEDUP_REMOVED lines=65> */
[C---:B------:R-:W-:Y:S02]  /*169b0*/  ISETP.GT.AND P0, PT, R8.reuse, RZ, !P6 ;  /* 0x000000ff0800720c */ /* 0x040fe40007704270 */
[C---:B------:R-:W-:Y:S02]  /*169c0*/  ISETP.GT.AND P1, PT, R8.reuse, 0x48, !P1 ;  /* 0x000000480800780c */ /* 0x040fe40004f24270 */
        /* <DEDUP_REMOVED lines=38> */
[----:B------:R-:W-:-:S02]  /*16c30*/  FMNMX.FTZ R9, R56, R9, !PT ;  /* 0x0000000938097209 */ /* 0x000fc40007810000 */
[----:B------:R-:W-:Y:S02]  /*16c40*/  FMNMX.FTZ R4, R26, R5, !PT ;  /* 0x000000051a047209 */ /* 0x000fe40007810000 */
[----:B------:R-:W-:Y:S02]  /*16c50*/  ISETP.LT.OR P0, PT, R7, 0x42, P0 ;  /* 0x000000420700780c */ /* 0x000fe40000701670 */
[----:B------:R-:W-:Y:S02]  /*16c60*/  FMNMX.FTZ R4, R25, R4, !PT ;  /* 0x0000000419047209 */ /* 0x000fe40007810000 */
[----:B------:R-:W-:Y:S02]  /*16c70*/  FMNMX.FTZ R9, R48, R9, !PT ;  /* 0x0000000930097209 */ /* 0x000fe40007810000 */
[----:B------:R-:W-:Y:S02]  /*16c80*/  ISETP.LT.OR P1, PT, R7, 0x49, P1 ;  /* 0x000000490700780c */ /* 0x000fe40000f21670 */
[----:B------:R-:W-:-:S02]  /*16c90*/  FSEL R31, R31, -INF , !P0 ;  /* 0xff8000001f1f7808 */ /* 0x000fc40004000000 */
        /* <DEDUP_REMOVED lines=10> */
[----:B------:R-:W-:Y:S02]  /*16d40*/  ISETP.GT.AND P5, PT, R8, 0x58, !P5 ;  /* 0x000000580800780c */ /* 0x000fe40006fa4270 */
[----:B------:R-:W-:-:S02]  /*16d50*/  ISETP.LT.OR P4, PT, R7, 0x52, P4 ;  /* 0x000000520700780c */ /* 0x000fc40002781670 */
[----:B------:R-:W-:Y:S02]  /*16d60*/  FSEL R32, R15, -INF , !P3 ;  /* 0xff8000000f207808 */ /* 0x000fe40005800000 */
[----:B------:R-:W-:Y:S02]  /*16d70*/  FMNMX.FTZ R5, R33, R4, !PT ;  /* 0x0000000421057209 */ /* 0x000fe40007810000 */
[----:B------:R-:W-:Y:S02]  /*16d80*/  FMNMX.FTZ R9, R18, R9, !PT ;  /* 0x0000000912097209 */ /* 0x000fe40007810000 */
[----:B------:R-:W-:Y:S02]  /*16d90*/  ISETP.GT.AND P0, PT, R8, 0x59, !P6 ;  /* 0x000000590800780c */ /* 0x000fe40007704270 */
[----:B------:R-:W-:Y:S02]  /*16da0*/  ISETP.LT.OR P5, PT, R7, 0x59, P5 ;  /* 0x000000590700780c */ /* 0x000fe40002fa1670 */
[----:B------:R-:W-:-:S02]  /*16db0*/  FSEL R50, R51, -INF , !P4 ;  /* 0xff80000033327808 */ /* 0x000fc40006000000 */
[----:B------:R-:W-:Y:S02]  /*16dc0*/  FMNMX.FTZ R5, R32, R5, !PT ;  /* 0x0000000520057209 */ /* 0x000fe40007810000 */
[----:B------:R-:W-:Y:S02]  /*16dd0*/  FMNMX.FTZ R9, R14, R9, !PT ;  /* 0x000000090e097209 */ /* 0x000fe40007810000 */
[----:B------:R-:W-:Y:S02]  /*16de0*/  ISETP.LT.OR P0, PT, R7, 0x5a, P0 ;  /* 0x0000005a0700780c */ /* 0x000fe40000701670 */
[----:B------:R-:W-:Y:S02]  /*16df0*/  FSEL R51, R54, -INF , !P5 ;  /* 0xff80000036337808 */ /* 0x000fe40006800000 */
[----:B------:R-:W-:Y:S01]  /*16e00*/  FMNMX.FTZ R4, R50, R5, !PT ;  /* 0x0000000532047209 */ /* 0x000fe20007810000 */
[----:B------:R-:W2:Y:S01]  /*16e10*/  LDL R54, [R1+0x440] ;  /* 0x0004400001367983 */ /* 0x000ea20000100800 */
[----:B------:R-:W-:-:S02]  /*16e20*/  FMNMX.FTZ R6, R24, R9, !PT ;  /* 0x0000000918067209 */ /* 0x000fc40007810000 */
[----:B------:R-:W-:Y:S02]  /*16e30*/  FSEL R52, R11, -INF , !P0 ;  /* 0xff8000000b347808 */ /* 0x000fe40004000000 */
[----:B------:R-:W-:Y:S01]  /*16e40*/  FMNMX.FTZ R7, R51, R4, !PT ;  /* 0x0000000433077209 */ /* 0x000fe20007810000 */
[----:B------:R-:W0:Y:S03]  /*16e50*/  SHFL.BFLY PT, R9, R6, 0x2, 0x1f ;  /* 0x0c401f0006097f89 */ /* 0x000e2600000e0000 */
[----:B------:R-:W-:Y:S01]  /*16e60*/  FMNMX.FTZ R7, R52, R7, !PT ;  /* 0x0000000734077209 */ /* 0x000fe20007810000 */
[----:B------:R-:W3:Y:S04]  /*16e70*/  LDL.64 R4, [R1+0x430] ;  /* 0x0004300001047983 */ /* 0x000ee80000100a00 */
[----:B------:R-:W-:Y:S04]  /*16e80*/  STL.64 [R1+0x420], R6 ;  /* 0x0004200601007387 */ /* 0x000fe80000100a00 */
[----:B------:R-:W4:Y:S01]  /*16e90*/  LDL R11, [R1+0x424] ;  /* 0x00042400010b7983 */ /* 0x000f220000100800 */
[----:B0-----:R-:W-:-:S05]  /*16ea0*/  FMNMX.FTZ R9, R6, R9, !PT ;  /* 0x0000000906097209 */ /* 0x001fca0007810000 */
[----:B------:R-:W0:Y:S02]  /*16eb0*/  SHFL.BFLY PT, R12, R9, 0x1, 0x1f ;  /* 0x0c201f00090c7f89 */ /* 0x000e2400000e0000 */
[----:B0-----:R-:W-:-:S05]  /*16ec0*/  FMNMX.FTZ R8, R9, R12, !PT ;  /* 0x0000000c09087209 */ /* 0x001fca0007810000 */
[----:B------:R-:W-:Y:S04]  /*16ed0*/  STL [R1+0x420], R8 ;  /* 0x0004200801007387 */ /* 0x000fe80000100800 */
[----:B------:R-:W2:Y:S04]  /*16ee0*/  LDL R12, [R1+0x420] ;  /* 0x00042000010c7983 */ /* 0x000ea80000100800 */
[----:B----4-:R-:W0:Y:S02]  /*16ef0*/  SHFL.BFLY PT, R6, R11, 0x2, 0x1f ;  /* 0x0c401f000b067f89 */ /* 0x010e2400000e0000 */
[----:B0-----:R-:W-:-:S05]  /*16f00*/  FMNMX.FTZ R6, R6, R11, !PT ;  /* 0x0000000b06067209 */ /* 0x001fca0007810000 */
[----:B------:R-:W0:Y:S01]  /*16f10*/  SHFL.BFLY PT, R7, R6, 0x1, 0x1f ;  /* 0x0c201f0006077f89 */ /* 0x000e2200000e0000 */
[----:B--2---:R-:W-:Y:S01]  /*16f20*/  FMUL.FTZ R9, R54, R12 ;  /* 0x0000000c36097220 */ /* 0x004fe20000410000 */
[----:B------:R-:W-:Y:S02]  /*16f30*/  FSETP.NEU.FTZ.AND P0, PT, R12, -INF , PT ;  /* 0xff8000000c00780b */ /* 0x000fe40003f1d000 */
[----:B0-----:R-:W-:Y:S02]  /*16f40*/  FMNMX.FTZ R30, R6, R7, !PT ;  /* 0x00000007061e7209 */ /* 0x001fe40007810000 */
[----:B------:R-:W-:Y:S02]  /*16f50*/  FSEL R9, R9, RZ, P0 ;  /* 0x000000ff09097208 */ /* 0x000fe40000000000 */
[----:B------:R-:W-:Y:S01]  /*16f60*/  FSEL R11, R12, RZ, P0 ;  /* 0x000000ff0c0b7208 */ /* 0x000fe20000000000 */
[CC--:B------:R-:W-:Y:S01]  /*16f70*/  FMUL.FTZ R6, R30.reuse, R54.reuse ;  /* 0x000000361e067220 */ /* 0x0c0fe20000410000 */
[----:B------:R-:W-:Y:S01]  /*16f80*/  FSETP.NEU.FTZ.AND P0, PT, R30, -INF , PT ;  /* 0xff8000001e00780b */ /* 0x000fe20003f1d000 */
[-CC-:B------:R-:W-:Y:S01]  /*16f90*/  FFMA.FTZ R13, R14, R54.reuse, -R9.reuse ;  /* 0x000000360e0d7223 */ /* 0x180fe20000010809 */
[-CC-:B------:R-:W-:Y:S01]  /*16fa0*/  FFMA.FTZ R152, R152, R54.reuse, -R9.reuse ;  /* 0x0000003698987223 */ /* 0x180fe20000010809 */
[-CC-:B------:R-:W-:Y:S01]  /*16fb0*/  FFMA.FTZ R188, R188, R54.reuse, -R9.reuse ;  /* 0x00000036bcbc7223 */ /* 0x180fe20000010809 */
[----:B------:R-:W-:Y:S01]  /*16fc0*/  FSEL R8, R30, RZ, P0 ;  /* 0x000000ff1e087208 */ /* 0x000fe20000000000 */
        /* <DEDUP_REMOVED lines=21> */
[----:B------:R-:W-:Y:S01]  /*17120*/  FSEL R9, R6, RZ, P0 ;  /* 0x000000ff06097208 */ /* 0x000fe20000000000 */
[----:B------:R-:W-:Y:S01]  /*17130*/  FADD.FTZ R11, R20, -R11 ;  /* 0x8000000b140b7221 */ /* 0x000fe20000010000 */
[----:B------:R-:W-:-:S03]  /*17140*/  FADD.FTZ R21, R21, -R8 ;  /* 0x8000000815157221 */ /* 0x000fc60000010000 */
[-CC-:B------:R-:W-:Y:S01]  /*17150*/  FFMA.FTZ R153, R53, R54.reuse, -R9.reuse ;  /* 0x0000003635997223 */ /* 0x180fe20000010809 */
[-C--:B------:R-:W-:Y:S01]  /*17160*/  FMUL.FTZ R11, R11, R54.reuse ;  /* 0x000000360b0b7220 */ /* 0x080fe20000410000 */
[----:B------:R-:W-:Y:S01]  /*17170*/  FMUL.FTZ R21, R54, R21 ;  /* 0x0000001536157220 */ /* 0x000fe20000410000 */
[-CC-:B------:R-:W-:Y:S01]  /*17180*/  FFMA.FTZ R7, R40, R54.reuse, -R9.reuse ;  /* 0x0000003628077223 */ /* 0x180fe20000010809 */
[----:B------:R-:W-:Y:S01]  /*17190*/  MUFU.EX2 R152, R152 ;  /* 0x0000009800987308 */ /* 0x000fe20000000800 */
[----:B------:R-:W-:-:S07]  /*171a0*/  FFMA.FTZ R155, R47, R54, -R9 ;  /* 0x000000362f9b7223 */ /* 0x000fce0000010809 */
[----:B------:R-:W3:Y:S01]  /*171b0*/  MUFU.EX2 R35, R11 ;  /* 0x0000000b00237308 */ /* 0x000ee20000000800 */
[----:B------:R-:W-:-:S07]  /*171c0*/  FFMA.FTZ R6, R39, R54, -R9 ;  /* 0x0000003627067223 */ /* 0x000fce0000010809 */
[----:B------:R-:W-:Y:S08]  /*171d0*/  MUFU.EX2 R153, R153 ;  /* 0x0000009900997308 */ /* 0x000ff00000000800 */
[----:B------:R-:W0:Y:S01]  /*171e0*/  MUFU.EX2 R36, R21 ;  /* 0x0000001500247308 */ /* 0x000e220000000800 */
[----:B------:R-:W-:-:S07]  /*171f0*/  FFMA.FTZ R179, R46, R54, -R9 ;  /* 0x000000362eb37223 */ /* 0x000fce0000010809 */
[----:B------:R-:W1:Y:S08]  /*17200*/  MUFU.EX2 R188, R188 ;  /* 0x000000bc00bc7308 */ /* 0x000e700000000800 */
[----:B------:R-:W2:Y:S01]  /*17210*/  MUFU.EX2 R7, R7 ;  /* 0x0000000700077308 */ /* 0x000ea20000000800 */
[----:B------:R-:W-:-:S07]  /*17220*/  FFMA.FTZ R180, R45, R54, -R9 ;  /* 0x000000362db47223 */ /* 0x000fce0000010809 */
[----:B------:R-:W4:Y:S08]  /*17230*/  MUFU.EX2 R154, R154 ;  /* 0x0000009a009a7308 */ /* 0x000f300000000800 */
[----:B------:R-:W4:Y:S01]  /*17240*/  MUFU.EX2 R155, R155 ;  /* 0x0000009b009b7308 */ /* 0x000f220000000800 */
[----:B---3--:R-:W-:Y:S01]  /*17250*/  FFMA.FTZ R11, R35, R4, R152 ;  /* 0x00000004230b7223 */ /* 0x008fe20000010098 */
[----:B0-----:R-:W-:-:S06]  /*17260*/  FFMA.FTZ R4, R5, R36, R153 ;  /* 0x0000002405047223 */ /* 0x001fcc0000010099 */
[----:B------:R-:W0:Y:S01]  /*17270*/  MUFU.EX2 R187, R187 ;  /* 0x000000bb00bb7308 */ /* 0x000e220000000800 */
[----:B------:R-:W-:-:S07]  /*17280*/  FFMA.FTZ R177, R43, R54, -R9 ;  /* 0x000000362bb17223 */ /* 0x000fce0000010809 */
[----:B------:R-:W3:Y:S01]  /*17290*/  MUFU.EX2 R6, R6 ;  /* 0x0000000600067308 */ /* 0x000ee20000000800 */
[----:B-1----:R-:W-:Y:S01]  /*172a0*/  FADD.FTZ R11, R188, R11 ;  /* 0x0000000bbc0b7221 */ /* 0x002fe20000010000 */
[----:B--2---:R-:W-:-:S06]  /*172b0*/  FADD.FTZ R4, R7, R4 ;  /* 0x0000000407047221 */ /* 0x004fcc0000010000 */
[----:B------:R-:W1:Y:S01]  /*172c0*/  MUFU.EX2 R186, R186 ;  /* 0x000000ba00ba7308 */ /* 0x000e620000000800 */
[----:B------:R-:W-:-:S07]  /*172d0*/  FFMA.FTZ R178, R44, R54, -R9 ;  /* 0x000000362cb27223 */ /* 0x000fce0000010809 */
[----:B------:R-:W2:Y:S01]  /*172e0*/  MUFU.EX2 R179, R179 ;  /* 0x000000b300b37308 */ /* 0x000ea20000000800 */
[----:B----4-:R-:W-:Y:S01]  /*172f0*/  FADD.FTZ R8, R154, R11 ;  /* 0x0000000b9a087221 */ /* 0x010fe20000010000 */
[----:B------:R-:W-:-:S06]  /*17300*/  FADD.FTZ R5, R155, R4 ;  /* 0x000000049b057221 */ /* 0x000fcc0000010000 */
[----:B------:R-:W4:Y:S01]  /*17310*/  MUFU.EX2 R183, R183 ;  /* 0x000000b700b77308 */ /* 0x000f220000000800 */
[----:B------:R-:W-:-:S07]  /*17320*/  FFMA.FTZ R171, R42, R54, -R9 ;  /* 0x000000362aab7223 */ /* 0x000fce0000010809 */
[----:B------:R-:W4:Y:S01]  /*17330*/  MUFU.EX2 R180, R180 ;  /* 0x000000b400b47308 */ /* 0x000f220000000800 */
[----:B0-----:R-:W-:Y:S01]  /*17340*/  FADD.FTZ R11, R187, R8 ;  /* 0x00000008bb0b7221 */ /* 0x001fe20000010000 */
[----:B---3--:R-:W-:-:S06]  /*17350*/  FADD.FTZ R4, R6, R5 ;  /* 0x0000000506047221 */ /* 0x008fcc0000010000 */
        /* <DEDUP_REMOVED lines=75> */
[----:B------:R-:W0:Y:S08]  /*17810*/  MUFU.EX2 R18, R18 ;  /* 0x0000001200127308 */ /* 0x000e300000000800 */
[----:B------:R-:W3:Y:S01]  /*17820*/  MUFU.EX2 R12, R12 ;  /* 0x0000000c000c7308 */ /* 0x000ee20000000800 */
[----:B-1----:R-:W-:Y:S01]  /*17830*/  FADD.FTZ R4, R158, R5 ;  /* 0x000000059e047221 */ /* 0x002fe20000010000 */
[----:B--2---:R-:W-:-:S06]  /*17840*/  FADD.FTZ R24, R20, R25 ;  /* 0x0000001914187221 */ /* 0x004fcc0000010000 */
[----:B------:R-:W1:Y:S08]  /*17850*/  MUFU.EX2 R13, R13 ;  /* 0x0000000d000d7308 */ /* 0x000e700000000800 */
[----:B------:R-:W2:Y:S01]  /*17860*/  MUFU.EX2 R8, R8 ;  /* 0x0000000800087308 */ /* 0x000ea20000000800 */
[----:B----4-:R-:W-:Y:S01]  /*17870*/  FADD.FTZ R5, R15, R4 ;  /* 0x000000040f057221 */ /* 0x010fe20000010000 */
[----:B------:R-:W-:-:S06]  /*17880*/  FADD.FTZ R25, R11, R24 ;  /* 0x000000180b197221 */ /* 0x000fcc0000010000 */
[----:B------:R-:W4:Y:S08]  /*17890*/  MUFU.EX2 R14, R14 ;  /* 0x0000000e000e7308 */ /* 0x000f300000000800 */
[----:B------:R-:W4:Y:S01]  /*178a0*/  MUFU.EX2 R9, R9 ;  /* 0x0000000900097308 */ /* 0x000f220000000800 */
[----:B0-----:R-:W-:Y:S01]  /*178b0*/  FADD.FTZ R4, R18, R5 ;  /* 0x0000000512047221 */ /* 0x001fe20000010000 */
[----:B---3--:R-:W-:-:S03]  /*178c0*/  FADD.FTZ R25, R12, R25 ;  /* 0x000000190c197221 */ /* 0x008fc60000010000 */
[----:B-1----:R-:W-:Y:S01]  /*178d0*/  FADD.FTZ R5, R13, R4 ;  /* 0x000000040d057221 */ /* 0x002fe20000010000 */
[----:B--2---:R-:W-:-:S03]  /*178e0*/  FADD.FTZ R4, R8, R25 ;  /* 0x0000001908047221 */ /* 0x004fc60000010000 */
[----:B----4-:R-:W-:Y:S01]  /*178f0*/  FADD.FTZ R32, R14, R5 ;  /* 0x000000050e207221 */ /* 0x010fe20000010000 */
[----:B------:R0:W-:Y:S01]  /*17900*/  STL [R1+0x424], R30 ;  /* 0x0004241e01007387 */ /* 0x0001e20000100800 */
        /* <DEDUP_REMOVED lines=136> */
[----:B------:R0:W-:Y:S04]  /*18190*/  ST.E desc[UR36][R16.64+0x210], R29 ;  /* 0x0002101d10007985 */ /* 0x0001e8000c101924 */
[----:B------:R1:W-:Y:S04]  /*181a0*/  ST.E desc[UR36][R16.64+0x214], R31 ;  /* 0x0002141f10007985 */ /* 0x0003e8000c101924 */
[----:B------:R2:W-:Y:S04]  /*181b0*/  ST.E desc[UR36][R16.64+0x220], R27 ;  /* 0x0002201b10007985 */ /* 0x0005e8000c101924 */
        /* <DEDUP_REMOVED lines=16> */
[C---:B0-----:R-:W-:Y:S02]  /*182c0*/  FMUL.FTZ R25, R35.reuse, R110 ;  /* 0x0000006e23197220 */ /* 0x041fe40000410000 */
        /* <DEDUP_REMOVED lines=30> */
[----:B------:R0:W-:Y:S01]  /*184b0*/  ST.E desc[UR36][R16.64+0x380], R27 ;  /* 0x0003801b10007985 */ /* 0x0001e2000c101924 */
[C---:B------:R-:W-:Y:S01]  /*184c0*/  FMUL.FTZ R26, R35.reuse, R26 ;  /* 0x0000001a231a7220 */ /* 0x040fe20000410000 */
        /* <DEDUP_REMOVED lines=28> */
[----:B------:R4:W-:Y:S01]  /*18690*/  ST.E desc[UR36][R16.64+0x3b0], R25 ;  /* 0x0003b01910007985 */ /* 0x0009e2000c101924 */
[C---:B0-----:R-:W-:Y:S01]  /*186a0*/  FMUL.FTZ R27, R35.reuse, R48 ;  /* 0x00000030231b7220 */ /* 0x041fe20000410000 */
[C---:B-1----:R-:W-:Y:S01]  /*186b0*/  FMUL.FTZ R29, R35.reuse, R40 ;  /* 0x00000028231d7220 */ /* 0x042fe20000410000 */
[C---:B--2---:R-:W-:Y:S01]  /*186c0*/  FMUL.FTZ R31, R35.reuse, R46 ;  /* 0x0000002e231f7220 */ /* 0x044fe20000410000 */
[C---:B------:R-:W-:Y:S01]  /*186d0*/  FMUL.FTZ R44, R35.reuse, R44 ;  /* 0x0000002c232c7220 */ /* 0x040fe20000410000 */
[C---:B------:R-:W-:Y:S01]  /*186e0*/  FMUL.FTZ R42, R35.reuse, R42 ;  /* 0x0000002a232a7220 */ /* 0x040fe20000410000 */
[C---:B---3--:R-:W-:Y:S01]  /*186f0*/  FMUL.FTZ R5, R35.reuse, R38 ;  /* 0x0000002623057220 */ /* 0x048fe20000410000 */
[C---:B------:R-:W-:Y:S01]  /*18700*/  FMUL.FTZ R34, R36.reuse, R34 ;  /* 0x0000002224227220 */ /* 0x040fe20000410000 */
[----:B------:R-:W-:Y:S01]  /*18710*/  FMUL.FTZ R35, R35, R30 ;  /* 0x0000001e23237220 */ /* 0x000fe20000410000 */
[C---:B------:R-:W-:Y:S01]  /*18720*/  FMUL.FTZ R229, R36.reuse, R229 ;  /* 0x000000e524e57220 */ /* 0x040fe20000410000 */
[C---:B------:R-:W-:Y:S01]  /*18730*/  FMUL.FTZ R191, R36.reuse, R191 ;  /* 0x000000bf24bf7220 */ /* 0x040fe20000410000 */
[C---:B------:R-:W-:Y:S01]  /*18740*/  FMUL.FTZ R189, R36.reuse, R189 ;  /* 0x000000bd24bd7220 */ /* 0x040fe20000410000 */
[C---:B----4-:R-:W-:Y:S01]  /*18750*/  FMUL.FTZ R25, R36.reuse, R32 ;  /* 0x0000002024197220 */ /* 0x050fe20000410000 */
        /* <DEDUP_REMOVED lines=159> */
[----:B------:R-:W4:Y:S04]  /*19150*/  LD.E R27, desc[UR36][R16.64+0x214] ;  /* 0x00021424101b7980 */ /* 0x000f28000c101900 */
[----:B------:R-:W4:Y:S04]  /*19160*/  LD.E R29, desc[UR36][R16.64+0x218] ;  /* 0x00021824101d7980 */ /* 0x000f28000c101900 */
[----:B------:R-:W4:Y:S04]  /*19170*/  LD.E R31, desc[UR36][R16.64+0x21c] ;  /* 0x00021c24101f7980 */ /* 0x000f28000c101900 */
        /* <DEDUP_REMOVED lines=255> */
[----:B------:R-:W4:Y:S04]  /*1a170*/  LD.E R24, desc[UR36][R16.64+0x210] ;  /* 0x0002102410187980 */ /* 0x000f28000c101900 */
        /* <DEDUP_REMOVED lines=72> */
[----:B------:R-:W-:-:S03]  /*1a600*/  IMAD R4, R25, 0xc00, R4 ;  /* 0x00000c0019047824 */ /* 0x000fc600078e0204 */
        /* <DEDUP_REMOVED lines=1158> */
.L_x_3502:
[----:B------:R-:W-:Y:S05]  /*1ee70*/  BSYNC B0 ;  /* 0x0000000000007941 */ /* 0x000fea0003800000 */
.L_x_3501:
        /* <DEDUP_REMOVED lines=9> */
.L_x_3470:
        /* <DEDUP_REMOVED lines=77> */
[----:B------:R-:W3:Y:S04]  /*1f3e0*/  LDL.64 R4, [R1+0x230] ;  /* 0x0002300001047983 */ /* 0x000ee80000100a00 */
[----:B------:R-:W0:Y:S08]  /*1f3f0*/  SHFL.BFLY PT, R3, R6, 0x1, 0x1f ;  /* 0x0c201f0006037f89 */ /* 0x000e3000000e0000 */
[----:B------:R-:W3:Y:S01]  /*1f400*/  @!P2 LDL R134, [R1+0x1fc] ;  /* 0x0001fc000186a983 */ /* 0x000ee20000100800 */
[----:B0-----:R-:W-:-:S03]  /*1f410*/  FADD.FTZ R140, R6, R3 ;  /* 0x00000003068c7221 */ /* 0x001fc60000010000 */
[----:B------:R-:W3:Y:S02]  /*1f420*/  LDL.64 R2, [R1+0x220] ;  /* 0x0002200001027983 */ /* 0x000ee40000100a00 */
[----:B------:R-:W-:Y:S02]  /*1f430*/  FSETP.NE.FTZ.AND P1, PT, R140, RZ, PT ;  /* 0x000000ff8c00720b */ /* 0x000fe40003f35000 */
[----:B--2---:R-:W2:Y:S11]  /*1f440*/  LDL.64 R6, [R1+0x240] ;  /* 0x0002400001067983 */ /* 0x004eb60000100a00 */
[----:B------:R-:W2:Y:S04]  /*1f450*/  @P1 LDL R143, [R1+0x440] ;  /* 0x00044000018f1983 */ /* 0x000ea80000100800 */
[----:B------:R-:W2:Y:S01]  /*1f460*/  @P1 LDL R145, [R1+0x424] ;  /* 0x0004240001911983 */ /* 0x000ea20000100800 */
[----:B------:R-:W-:-:S02]  /*1f470*/  IMAD.MOV.U32 R137, RZ, RZ, RZ ;  /* 0x000000ffff897224 */ /* 0x000fc400078e00ff */
[----:B------:R-:W-:Y:S02]  /*1f480*/  IMAD.MOV.U32 R142, RZ, RZ, -0x800000 ;  /* 0xff800000ff8e7424 */ /* 0x000fe400078e00ff */
[----:B------:R-:W-:Y:S01]  /*1f490*/  IMAD.MOV.U32 R144, RZ, RZ, -0x800000 ;  /* 0xff800000ff907424 */ /* 0x000fe200078e00ff */
[----:B------:R1:W-:Y:S08]  /*1f4a0*/  BAR.ARV R208, 0x100 ;  /* 0x000400d00000751d */ /* 0x0003f00000002000 */
[----:B------:R-:W-:Y:S06]  /*1f4b0*/  BAR.ARV 0x8, 0x180 ;  /* 0x0206000000007b1d */ /* 0x000fec0000002000 */
[----:B-----5:R-:W-:-:S13]  /*1f4c0*/  FSETP.NE.FTZ.AND P0, PT, R147, RZ, PT ;  /* 0x000000ff9300720b */ /* 0x020fda0003f15000 */
[----:B------:R-:W5:Y:S04]  /*1f4d0*/  @P0 LDL R138, [R1+0x440] ;  /* 0x00044000018a0983 */ /* 0x000f680000100800 */
[----:B------:R-:W5:Y:S01]  /*1f4e0*/  @P0 LDL R139, [R1+0x420] ;  /* 0x00042000018b0983 */ /* 0x000f620000100800 */
[----:B------:R-:W0:Y:S08]  /*1f4f0*/  @P0 MUFU.LG2 R141, R147 ;  /* 0x00000093008d0308 */ /* 0x000e300000000c00 */
[----:B------:R-:W1:Y:S01]  /*1f500*/  @P0 MUFU.RCP R137, R147 ;  /* 0x0000009300890308 */ /* 0x000e620000001000 */
[----:B0-----:R-:W-:-:S07]  /*1f510*/  @P0 FMUL.FTZ R141, R141, 0.69314718246459960938 ;  /* 0x3f3172188d8d0820 */ /* 0x001fce0000410000 */
[----:B------:R-:W0:Y:S01]  /*1f520*/  @P1 MUFU.LG2 R146, R140 ;  /* 0x0000008c00921308 */ /* 0x000e220000000c00 */
[----:B----4-:R-:W-:Y:S01]  /*1f530*/  VIADD R0, R0, 0x1 ;  /* 0x0000000100007836 */ /* 0x010fe20000000000 */
[----:B------:R-:W-:Y:S01]  /*1f540*/  STL [R1+0x434], R140 ;  /* 0x0004348c01007387 */ /* 0x000fe20000100800 */
[----:B---3--:R-:W-:Y:S01]  /*1f550*/  @!P2 LOP3.LUT R134, R134, 0x1, RZ, 0x3c, !PT ;  /* 0x000000018686a812 */ /* 0x008fe200078e3cff */
        /* <DEDUP_REMOVED lines=98> */
[----:B------:R1:W-:Y:S04]  /*1fb80*/  STL [R1+0x200], R2 ;  /* 0x0002000201007387 */ /* 0x0003e80000100800 */
[----:B------:R1:W-:Y:S04]  /*1fb90*/  @!P2 STL [R1+0x1fc], R134 ;  /* 0x0001fc860100a387 */ /* 0x0003e80000100800 */
[----:B------:R1:W-:Y:S04]  /*1fba0*/  STL [R1+0x204], R0 ;  /* 0x0002040001007387 */ /* 0x0003e80000100800 */
[----:B------:R1:W-:Y:S01]  /*1fbb0*/  @!P2 STL [R1+0x1f8], RZ ;  /* 0x0001f8ff0100a387 */ /* 0x0003e20000100800 */
[----:B-----5:R-:W-:-:S04]  /*1fbc0*/  @P0 FMUL.FTZ R138, R138, 0.69314718246459960938 ;  /* 0x3f3172188a8a0820 */ /* 0x020fc80000410000 */
[----:B------:R-:W-:Y:S01]  /*1fbd0*/  @P0 FFMA.FTZ R142, R138, R139, R141 ;  /* 0x0000008b8a8e0223 */ /* 0x000fe2000001008d */
[----:B------:R-:W-:-:S06]  /*1fbe0*/  IMAD.MOV.U32 R138, RZ, RZ, RZ ;  /* 0x000000ffff8a7224 */ /* 0x000fcc00078e00ff */
[----:B------:R-:W2:Y:S01]  /*1fbf0*/  @P1 MUFU.RCP R138, R140 ;  /* 0x0000008c008a1308 */ /* 0x000ea20000001000 */
[----:B0-----:R-:W-:Y:S01]  /*1fc00*/  @P1 FMUL.FTZ R139, R146, 0.69314718246459960938 ;  /* 0x3f317218928b1820 */ /* 0x001fe20000410000 */
[----:B------:R-:W-:-:S04]  /*1fc10*/  @P1 FMUL.FTZ R146, R143, 0.69314718246459960938 ;  /* 0x3f3172188f921820 */ /* 0x000fc80000410000 */
[----:B------:R-:W-:Y:S01]  /*1fc20*/  @P1 FFMA.FTZ R144, R146, R145, R139 ;  /* 0x0000009192901223 */ /* 0x000fe2000001008b */
[----:B------:R1:W-:Y:S04]  /*1fc30*/  STL [R1+0x430], R142 ;  /* 0x0004308e01007387 */ /* 0x0003e80000100800 */
[----:B------:R1:W-:Y:S01]  /*1fc40*/  STL [R1+0x434], R144 ;  /* 0x0004349001007387 */ /* 0x0003e20000100800 */
        /* <DEDUP_REMOVED lines=95> */
[----:B------:R1:W-:Y:S01]  /*20240*/  STL.64 [R1+0x408], R130 ;  /* 0x0004088201007387 */ /* 0x0003e20000100a00 */
[----:B------:R-:W-:-:S13]  /*20250*/  PLOP3.LUT P0, PT, PT, PT, PT, 0x8, 0x0 ;  /* 0x000000000000781c */ /* 0x000fda0003f0e170 */
.L_x_3400:
[----:B------:R-:W2:Y:S08]  /*20260*/  S2UR UR12, SR_CgaCtaId ;  /* 0x00000000000c79c3 */ /* 0x000eb00000008800 */
[----:B------:R-:W-:Y:S06]  /*20270*/  BAR.SYNC.DEFER_BLOCKING 0x5, 0x180 ;  /* 0x0146000000007b1d */ /* 0x000fec0000010000 */
[----:B------:R-:W-:Y:S01]  /*20280*/  UMOV UR42, 0x400 ;  /* 0x00000400002a7882 */ /* 0x000fe20000000000 */
[----:B------:R-:W-:Y:S01]  /*20290*/  BSSY B0, `(.L_x_3504) ;  /* 0x00002c8000007945 */ /* 0x000fe20003800000 */
[----:B--2---:R-:W-:-:S09]  /*202a0*/  ULEA UR42, UR12, UR42, 0x18 ;  /* 0x0000002a0c2a7291 */ /* 0x004fd2000f8ec03f */
[----:B01----:R-:W0:Y:S02]  /*202b0*/  LDS.128 R4, [UR42+0x324d0] ;  /* 0x0324d02aff047984 */ /* 0x003e240008000c00 */
[----:B0-----:R-:W-:Y:S02]  /*202c0*/  R2UR UR5, R5 ;  /* 0x00000000050572ca */ /* 0x001fe400000e0000 */
[----:B------:R-:W-:Y:S02]  /*202d0*/  R2UR UR7, R6 ;  /* 0x00000000060772ca */ /* 0x000fe400000e0000 */
[----:B------:R-:W-:Y:S01]  /*202e0*/  R2UR UR6, R7 ;  /* 0x00000000070672ca */ /* 0x000fe200000e0000 */
[----:B------:R-:W-:Y:S06]  /*202f0*/  BAR.ARV 0x4, 0x180 ;  /* 0x0106000000007b1d */ /* 0x000fec0000002000 */
[----:B------:R-:W-:Y:S08]  /*20300*/  @P0 BRA `(.L_x_3505) ;  /* 0x0000001c00980947 */ /* 0x000ff00003800000 */
[----:B------:R-:W2:Y:S01]  /*20310*/  LDL.128 R136, [R1+0x210] ;  /* 0x0002100001887983 */ /* 0x000ea20000100c00 */
[----:B------:R-:W-:Y:S01]  /*20320*/  R2UR UR4, R204 ;  /* 0x00000000cc0472ca */ /* 0x000fe200000e0000 */
[----:B------:R-:W-:Y:S02]  /*20330*/  ULDC.64 UR8, c[0x0][0xd00] ;  /* 0x0003400000087ab9 */ /* 0x000fe40000000a00 */
        /* <DEDUP_REMOVED lines=31> */
[----:B------:R-:W-:-:S02]  /*20530*/  IADD3 R3, P6, R184, 0x8020, RZ ;  /* 0x00008020b8037810 */ /* 0x000fc40007fde0ff */
[C---:B------:R-:W-:Y:S02]  /*20540*/  LOP3.LUT R149, R184.reuse, 0x380, RZ, 0xc0, !PT ;  /* 0x00000380b8957812 */ /* 0x040fe400078ec0ff */
[C---:B------:R-:W-:Y:S02]  /*20550*/  IADD3 R19, P5, R184.reuse, 0x8040, RZ ;  /* 0x00008040b8137810 */ /* 0x040fe40007fbe0ff */
[----:B------:R-:W-:Y:S02]  /*20560*/  LOP3.LUT R0, R3, 0x380, RZ, 0xc0, !PT ;  /* 0x0000038003007812 */ /* 0x000fe400078ec0ff */
[C---:B------:R-:W-:Y:S02]  /*20570*/  IADD3 R20, P4, R184.reuse, 0x8060, RZ ;  /* 0x00008060b8147810 */ /* 0x040fe40007f9e0ff */
[----:B------:R-:W-:Y:S02]  /*20580*/  SHF.R.U64 R149, R149, 0x3, RZ ;  /* 0x0000000395957819 */ /* 0x000fe400000012ff */
[----:B------:R-:W-:-:S02]  /*20590*/  IADD3 R141, P3, R184, 0xc000, RZ ;  /* 0x0000c000b88d7810 */ /* 0x000fc40007f7e0ff */
[----:B------:R-:W-:Y:S02]  /*205a0*/  LOP3.LUT R2, R19, 0x380, RZ, 0xc0, !PT ;  /* 0x0000038013027812 */ /* 0x000fe400078ec0ff */
[----:B------:R-:W-:Y:S02]  /*205b0*/  SHF.R.U64 R0, R0, 0x3, RZ ;  /* 0x0000000300007819 */ /* 0x000fe400000012ff */
[----:B------:R-:W-:Y:S02]  /*205c0*/  LOP3.LUT R18, R20, 0x380, RZ, 0xc0, !PT ;  /* 0x0000038014127812 */ /* 0x000fe400078ec0ff */
[----:B------:R-:W-:Y:S01]  /*205d0*/  LOP3.LUT R148, R149, R184, RZ, 0x3c, !PT ;  /* 0x000000b895947212 */ /* 0x000fe200078e3cff */
[----:B------:R-:W-:Y:S01]  /*205e0*/  IMAD.MOV.U32 R149, RZ, RZ, R185 ;  /* 0x000000ffff957224 */ /* 0x000fe200078e00b9 */
[----:B------:R-:W-:Y:S02]  /*205f0*/  LOP3.LUT R21, R141, 0x380, RZ, 0xc0, !PT ;  /* 0x000003808d157812 */ /* 0x000fe400078ec0ff */
[----:B------:R-:W-:-:S02]  /*20600*/  IADD3 R145, P2, R184, 0xc020, RZ ;  /* 0x0000c020b8917810 */ /* 0x000fc40007f5e0ff */
[----:B------:R-:W-:Y:S02]  /*20610*/  SHF.R.U64 R2, R2, 0x3, RZ ;  /* 0x0000000302027819 */ /* 0x000fe400000012ff */
[----:B------:R-:W-:Y:S02]  /*20620*/  LOP3.LUT R140, R0, R3, RZ, 0x3c, !PT ;  /* 0x00000003008c7212 */ /* 0x000fe400078e3cff */
[C---:B------:R-:W-:Y:S02]  /*20630*/  IADD3 R143, P1, R184.reuse, 0xc040, RZ ;  /* 0x0000c040b88f7810 */ /* 0x040fe40007f3e0ff */
[----:B------:R-:W-:Y:S02]  /*20640*/  IADD3 R3, P0, R184, 0xc060, RZ ;  /* 0x0000c060b8037810 */ /* 0x000fe40007f1e0ff */
[----:B------:R-:W-:Y:S02]  /*20650*/  SHF.R.U64 R147, R18, 0x3, RZ ;  /* 0x0000000312937819 */ /* 0x000fe400000012ff */
[----:B------:R-:W-:-:S02]  /*20660*/  SHF.R.U64 R0, R21, 0x3, RZ ;  /* 0x0000000315007819 */ /* 0x000fc400000012ff */
[----:B------:R-:W-:Y:S02]  /*20670*/  LOP3.LUT R144, R145, 0x380, RZ, 0xc0, !PT ;  /* 0x0000038091907812 */ /* 0x000fe400078ec0ff */
[----:B------:R-:W-:Y:S02]  /*20680*/  LOP3.LUT R18, R2, R19, RZ, 0x3c, !PT ;  /* 0x0000001302127212 */ /* 0x000fe400078e3cff */
[----:B------:R-:W-:Y:S02]  /*20690*/  LOP3.LUT R142, R143, 0x380, RZ, 0xc0, !PT ;  /* 0x000003808f8e7812 */ /* 0x000fe400078ec0ff */
[----:B------:R-:W-:Y:S02]  /*206a0*/  MOV R148, R148 ;  /* 0x0000009400947202 */ /* 0x000fe40000000f00 */
[----:B------:R-:W-:Y:S02]  /*206b0*/  LOP3.LUT R2, R3, 0x380, RZ, 0xc0, !PT ;  /* 0x0000038003027812 */ /* 0x000fe400078ec0ff */
[----:B------:R-:W-:-:S02]  /*206c0*/  LOP3.LUT R146, R147, R20, RZ, 0x3c, !PT ;  /* 0x0000001493927212 */ /* 0x000fc400078e3cff */
[----:B------:R-:W-:Y:S01]  /*206d0*/  LOP3.LUT R20, R0, R141, RZ, 0x3c, !PT ;  /* 0x0000008d00147212 */ /* 0x000fe200078e3cff */
[--C-:B------:R-:W-:Y:S01]  /*206e0*/  IMAD.X R141, RZ, RZ, R185.reuse, P6 ;  /* 0x000000ffff8d7224 */ /* 0x100fe200030e06b9 */
[----:B------:R-:W-:Y:S01]  /*206f0*/  SHF.R.U64 R144, R144, 0x3, RZ ;  /* 0x0000000390907819 */ /* 0x000fe200000012ff */
[--C-:B------:R-:W-:Y:S01]  /*20700*/  IMAD.X R19, RZ, RZ, R185.reuse, P5 ;  /* 0x000000ffff137224 */ /* 0x100fe200028e06b9 */
[----:B------:R-:W-:Y:S01]  /*20710*/  SHF.R.U64 R142, R142, 0x3, RZ ;  /* 0x000000038e8e7819 */ /* 0x000fe200000012ff */
[--C-:B------:R-:W-:Y:S01]  /*20720*/  IMAD.X R147, RZ, RZ, R185.reuse, P4 ;  /* 0x000000ffff937224 */ /* 0x100fe200020e06b9 */
[----:B------:R-:W-:Y:S01]  /*20730*/  SHF.R.U64 R2, R2, 0x3, RZ ;  /* 0x0000000302027819 */ /* 0x000fe200000012ff */
[--C-:B------:R-:W-:Y:S01]  /*20740*/  IMAD.X R21, RZ, RZ, R185.reuse, P3 ;  /* 0x000000ffff157224 */ /* 0x100fe200018e06b9 */
[----:B------:R-:W-:Y:S01]  /*20750*/  LOP3.LUT R144, R144, R145, RZ, 0x3c, !PT ;  /* 0x0000009190907212 */ /* 0x000fe200078e3cff */
[--C-:B------:R-:W-:Y:S01]  /*20760*/  IMAD.X R145, RZ, RZ, R185.reuse, P2 ;  /* 0x000000ffff917224 */ /* 0x100fe200010e06b9 */
[----:B------:R-:W-:Y:S01]  /*20770*/  LOP3.LUT R142, R142, R143, RZ, 0x3c, !PT ;  /* 0x0000008f8e8e7212 */ /* 0x000fe200078e3cff */
[----:B------:R-:W-:Y:S01]  /*20780*/  UISETP.NE.U32.AND UP0, UPT, UR8, URZ, UPT ;  /* 0x0000003f0800728c */ /* 0x000fe2000bf05070 */
[----:B------:R-:W-:Y:S01]  /*20790*/  LOP3.LUT R2, R2, R3, RZ, 0x3c, !PT ;  /* 0x0000000302027212 */ /* 0x000fe200078e3cff */
[--C-:B------:R-:W-:Y:S01]  /*207a0*/  IMAD.X R143, RZ, RZ, R185.reuse, P1 ;  /* 0x000000ffff8f7224 */ /* 0x100fe200008e06b9 */
[----:B------:R-:W-:Y:S01]  /*207b0*/  MOV R0, R140 ;  /* 0x0000008c00007202 */ /* 0x000fe20000000f00 */
[----:B------:R-:W-:Y:S01]  /*207c0*/  IMAD.X R3, RZ, RZ, R185, P0 ;  /* 0x000000ffff037224 */ /* 0x000fe200000e06b9 */
[----:B------:R-:W-:Y:S01]  /*207d0*/  MOV R18, R18 ;  /* 0x0000001200127202 */ /* 0x000fe20000000f00 */
[----:B------:R-:W-:Y:S01]  /*207e0*/  UISETP.NE.AND.EX UP0, UPT, UR9, URZ, UPT, UP0 ;  /* 0x0000003f0900728c */ /* 0x000fe2000bf05300 */
[----:B------:R-:W-:-:S02]  /*207f0*/  MOV R19, R146 ;  /* 0x0000009200137202 */ /* 0x000fc40000000f00 */
[----:B------:R-:W-:Y:S01]  /*20800*/  MOV R20, R20 ;  /* 0x0000001400147202 */ /* 0x000fe20000000f00 */
[----:B------:R-:W-:Y:S01]  /*20810*/  ULDC.64 UR8, c[0x0][0xd00] ;  /* 0x0003400000087ab9 */ /* 0x000fe20000000a00 */
[----:B------:R-:W-:Y:S01]  /*20820*/  MOV R21, R144 ;  /* 0x0000009000157202 */ /* 0x000fe20000000f00 */
[----:B------:R-:W-:Y:S01]  /*20830*/  UIMAD.WIDE UR8, UR4, 0x4, UR8 ;  /* 0x00000004040878a5 */ /* 0x000fe2000f8e0208 */
[----:B------:R-:W-:Y:S02]  /*20840*/  MOV R142, R142 ;  /* 0x0000008e008e7202 */ /* 0x000fe40000000f00 */
[----:B------:R-:W-:Y:S02]  /*20850*/  MOV R2, R2 ;  /* 0x0000000200027202 */ /* 0x000fe40000000f00 */
[----:B------:R-:W-:Y:S02]  /*20860*/  PLOP3.LUT P1, PT, PT, PT, UP0, 0x80, 0x0 ;  /* 0x000000000000781c */ /* 0x000fe40003f2f008 */
[----:B--2---:R-:W-:-:S02]  /*20870*/  F2FP.F16.F32.PACK_AB R136, R137, R136 ;  /* 0x000000888988723e */ /* 0x004fc400000000ff */
[----:B------:R-:W-:Y:S02]  /*20880*/  F2FP.F16.F32.PACK_AB R137, R139, R138 ;  /* 0x0000008a8b89723e */ /* 0x000fe400000000ff */
[----:B---3--:R-:W-:Y:S02]  /*20890*/  F2FP.F16.F32.PACK_AB R128, R129, R128 ;  /* 0x000000808180723e */ /* 0x008fe400000000ff */
[----:B------:R-:W-:Y:S02]  /*208a0*/  F2FP.F16.F32.PACK_AB R129, R131, R130 ;  /* 0x000000828381723e */ /* 0x000fe400000000ff */
[----:B----4-:R-:W-:Y:S02]  /*208b0*/  F2FP.F16.F32.PACK_AB R138, R133, R132 ;  /* 0x00000084858a723e */ /* 0x010fe400000000ff */
[----:B------:R-:W-:Y:S01]  /*208c0*/  F2FP.F16.F32.PACK_AB R139, R135, R134 ;  /* 0x00000086878b723e */ /* 0x000fe200000000ff */
[----:B------:R-:W-:Y:S01]  /*208d0*/  BAR.SYNC.DEFER_BLOCKING 0x1, 0x100 ;  /* 0x0044000000007b1d */ /* 0x000fe20000010000 */
        /* <DEDUP_REMOVED lines=34> */
[----:B------:R-:W-:Y:S01]  /*20b00*/  F2FP.F16.F32.PACK_AB R65, R67, R66 ;  /* 0x000000424341723e */ /* 0x000fe200000000ff */
[----:B------:R-:W0:Y:S01]  /*20b10*/  LDC R76, c[0x0][0xce8] ;  /* 0x00033a00ff4c7b82 */ /* 0x000e220000000800 */
        /* <DEDUP_REMOVED lines=26> */
[----:B------:R-:W-:Y:S02]  /*20cc0*/  F2FP.F16.F32.PACK_AB R35, R31, R30 ;  /* 0x0000001e1f23723e */ /* 0x000fe400000000ff */
[----:B------:R-:W-:Y:S01]  /*20cd0*/  F2FP.F16.F32.PACK_AB R8, R9, R8 ;  /* 0x000000080908723e */ /* 0x000fe200000000ff */
[----:B------:R2:W-:Y:S01]  /*20ce0*/  STSM.16.M88.4 [R18], R56 ;  /* 0x0000003812007844 */ /* 0x0005e20000000200 */
[----:B------:R-:W-:Y:S02]  /*20cf0*/  F2FP.F16.F32.PACK_AB R9, R11, R10 ;  /* 0x0000000a0b09723e */ /* 0x000fe400000000ff */
[----:B------:R-:W-:Y:S02]  /*20d00*/  F2FP.F16.F32.PACK_AB R26, R13, R12 ;  /* 0x0000000c0d1a723e */ /* 0x000fe400000000ff */
[----:B------:R-:W-:Y:S01]  /*20d10*/  F2FP.F16.F32.PACK_AB R27, R15, R14 ;  /* 0x0000000e0f1b723e */ /* 0x000fe200000000ff */
[----:B------:R2:W-:Y:S01]  /*20d20*/  STSM.16.M88.4 [R19], R48 ;  /* 0x0000003013007844 */ /* 0x0005e20000000200 */
[----:B------:R-:W-:-:S02]  /*20d30*/  F2FP.F16.F32.PACK_AB R10, R5, R4 ;  /* 0x00000004050a723e */ /* 0x000fc400000000ff */
[----:B------:R-:W-:Y:S01]  /*20d40*/  F2FP.F16.F32.PACK_AB R11, R7, R6 ;  /* 0x00000006070b723e */ /* 0x000fe200000000ff */
[----:B------:R2:W-:Y:S01]  /*20d50*/  STSM.16.M88.4 [R20], R40 ;  /* 0x0000002814007844 */ /* 0x0005e20000000200 */
[----:B------:R-:W-:-:S03]  /*20d60*/  IMAD.U32 R4, RZ, RZ, UR8 ;  /* 0x00000008ff047e24 */ /* 0x000fc6000f8e00ff */
[----:B------:R2:W-:Y:S01]  /*20d70*/  STSM.16.M88.4 [R21], R32 ;  /* 0x0000002015007844 */ /* 0x0005e20000000200 */
[----:B------:R-:W-:Y:S01]  /*20d80*/  IMAD.U32 R5, RZ, RZ, UR9 ;  /* 0x00000009ff057e24 */ /* 0x000fe2000f8e00ff */
[----:B------:R-:W-:Y:S02]  /*20d90*/  ULDC.64 UR8, c[0x0][0xd08] ;  /* 0x0003420000087ab9 */ /* 0x000fe40000000a00 */
[----:B------:R2:W-:Y:S04]  /*20da0*/  STSM.16.M88.4 [R142], R24 ;  /* 0x000000188e007844 */ /* 0x0005e80000000200 */
[----:B------:R2:W-:Y:S01]  /*20db0*/  STSM.16.M88.4 [R2], R8 ;  /* 0x0000000802007844 */ /* 0x0005e20000000200 */
[----:B------:R-:W-:Y:S01]  /*20dc0*/  UISETP.NE.U32.AND UP1, UPT, UR8, URZ, UPT ;  /* 0x0000003f0800728c */ /* 0x000fe2000bf25070 */
[----:B------:R-:W-:Y:S03]  /*20dd0*/  BAR.SYNC.DEFER_BLOCKING 0x1, 0x100 ;  /* 0x0044000000007b1d */ /* 0x000fe60000010000 */
[----:B------:R-:W-:-:S06]  /*20de0*/  UISETP.NE.AND.EX UP1, UPT, UR9, URZ, UPT, UP1 ;  /* 0x0000003f0900728c */ /* 0x000fcc000bf25310 */
[----:B------:R-:W-:-:S05]  /*20df0*/  PLOP3.LUT P2, PT, PT, PT, UP1, 0x80, 0x0 ;  /* 0x000000000000781c */ /* 0x000fca0003f4f018 */
[----:B------:R-:W-:Y:S02]  /*20e00*/  @UP1 ULDC.64 UR8, c[0x0][0xd08] ;  /* 0x0003420000081ab9 */ /* 0x000fe40000000a00 */
[----:B------:R-:W-:-:S03]  /*20e10*/  @UP1 UIMAD.WIDE UR8, UR4, 0x4, UR8 ;  /* 0x00000004040818a5 */ /* 0x000fc6000f8e0208 */
[----:B------:R-:W-:Y:S02]  /*20e20*/  ULDC UR4, c[0x0][0xb88] ;  /* 0x0002e20000047ab9 */ /* 0x000fe40000000800 */
[----:B------:R-:W-:Y:S02]  /*20e30*/  IMAD.U32 R3, RZ, RZ, UR4 ;  /* 0x00000004ff037e24 */ /* 0x000fe4000f8e00ff */
[----:B------:R-:W-:Y:S01]  /*20e40*/  IMAD.U32 R6, RZ, RZ, UR8 ;  /* 0x00000008ff067e24 */ /* 0x000fe2000f8e00ff */
[----:B-1----:R-:W3:Y:S01]  /*20e50*/  @P1 LDG.E R0, desc[UR36][R4.64] ;  /* 0x0000002404001981 */ /* 0x002ee2000c1e1900 */
[----:B------:R-:W-:-:S05]  /*20e60*/  IMAD.U32 R7, RZ, RZ, UR9 ;  /* 0x00000009ff077e24 */ /* 0x000fca000f8e00ff */
[----:B------:R2:W5:Y:S01]  /*20e70*/  @P2 LDG.E R3, desc[UR36][R6.64] ;  /* 0x0000002406032981 */ /* 0x000562000c1e1900 */
[----:B------:R-:W-:Y:S01]  /*20e80*/  UMOV UR4, URZ ;  /* 0x0000003f00047c82 */ /* 0x000fe20008000000 */
[----:B------:R-:W-:Y:S02]  /*20e90*/  LOP3.LUT P0, RZ, R211, 0x3, RZ, 0xc0, !PT ;  /* 0x00000003d3ff7812 */ /* 0x000fe4000780c0ff */
[----:B---3--:R-:W-:Y:S01]  /*20ea0*/  @P1 R2UR UR4, R0 ;  /* 0x00000000000412ca */ /* 0x008fe200000e0000 */
[----:B0-2---:R-:W-:-:S14]  /*20eb0*/  @P2 BRA `(.L_x_3506) ;  /* 0x0000000000102947 */ /* 0x005fdc0003800000 */
[----:B------:R-:W-:Y:S05]  /*20ec0*/  @!P1 BRA `(.L_x_3506) ;  /* 0x00000000000c9947 */ /* 0x000fea0003800000 */
[----:B------:R-:W2:Y:S04]  /*20ed0*/  LDG.E R0, desc[UR36][R4.64] ;  /* 0x0000002404007981 */ /* 0x000ea8000c1e1900 */
[----:B-----5:R-:W2:Y:S02]  /*20ee0*/  LDG.E R3, desc[UR36][R4.64+0x4] ;  /* 0x0000042404037981 */ /* 0x020ea4000c1e1900 */
[----:B--2---:R-:W-:-:S07]  /*20ef0*/  IMAD.IADD R3, R3, 0x1, -R0 ;  /* 0x0000000103037824 */ /* 0x004fce00078e0a00 */
.L_x_3506:
[----:B-----5:R-:W-:Y:S01]  /*20f00*/  IMAD R18, R3, R76, RZ ;  /* 0x0000004c03127224 */ /* 0x020fe200078e02ff */
[----:B------:R-:W-:Y:S01]  /*20f10*/  R2UR UR15, R204 ;  /* 0x00000000cc0f72ca */ /* 0x000fe200000e0000 */
[----:B------:R-:W-:Y:S01]  /*20f20*/  VIADD R13, R206, UR60 ;  /* 0x0000003cce0d7c36 */ /* 0x000fe20008000000 */
[----:B------:R-:W-:Y:S01]  /*20f30*/  ISETP.NE.AND P1, PT, R76, 0x1, PT ;  /* 0x000000014c00780c */ /* 0x000fe20003f25270 */
[----:B------:R-:W-:Y:S01]  /*20f40*/  VIADD R5, R228, UR60 ;  /* 0x0000003ce4057c36 */ /* 0x000fe20008000000 */
[----:B------:R-:W-:Y:S02]  /*20f50*/  USHF.R.S32.HI UR18, URZ, 0x1f, UR61 ;  /* 0x0000001f3f127899 */ /* 0x000fe4000801143d */
[----:B------:R-:W-:Y:S01]  /*20f60*/  ISETP.GE.OR P2, PT, R13, R18, P0 ;  /* 0x000000120d00720c */ /* 0x000fe20000746670 */
[----:B------:R-:W-:-:S08]  /*20f70*/  ULDC.64 UR16, c[0x0][0xc90] ;  /* 0x0003240000107ab9 */ /* 0x000fd00000000a00 */
[----:B------:R-:W0:Y:S04]  /*20f80*/  @P1 LDC R2, c[0x0][0xcec] ;  /* 0x00033b00ff021b82 */ /* 0x000e280000000800 */
[----:B------:R-:W2:Y:S01]  /*20f90*/  @!P2 LDL R11, [R1+0x430] ;  /* 0x00043000010ba983 */ /* 0x000ea20000100800 */
[----:B------:R-:W-:Y:S01]  /*20fa0*/  USHF.R.S32.HI UR13, URZ, 0x1f, UR15 ;  /* 0x0000001f3f0d7899 */ /* 0x000fe2000801140f */
[----:B------:R-:W-:Y:S01]  /*20fb0*/  IMAD.MOV.U32 R0, RZ, RZ, R5 ;  /* 0x000000ffff007224 */ /* 0x000fe200078e0005 */
[----:B------:R-:W-:Y:S01]  /*20fc0*/  USHF.R.S32.HI UR11, URZ, 0x1f, UR4 ;  /* 0x0000001f3f0b7899 */ /* 0x000fe20008011404 */
[----:B------:R-:W1:Y:S01]  /*20fd0*/  @P1 LDC R3, c[0x0][0xcf0] ;  /* 0x00033c00ff031b82 */ /* 0x000e620000000800 */
[----:B------:R-:W-:Y:S01]  /*20fe0*/  UIMAD UR14, UR18, UR16, URZ ;  /* 0x00000010120e72a4 */ /* 0x000fe2000f8e023f */
[----:B------:R-:W-:Y:S01]  /*20ff0*/  UMOV UR10, UR4 ;  /* 0x00000004000a7c82 */ /* 0x000fe20008000000 */
[----:B------:R-:W-:-:S02]  /*21000*/  USEL UR13, UR13, URZ, !UP0 ;  /* 0x0000003f0d0d7287 */ /* 0x000fc4000c000000 */
[----:B------:R-:W-:Y:S02]  /*21010*/  UIMAD.WIDE.U32 UR8, UR61, UR16, UR10 ;  /* 0x000000103d0872a5 */ /* 0x000fe4000f8e000a */
[----:B------:R-:W-:Y:S02]  /*21020*/  UIMAD UR14, UR61, UR17, UR14 ;  /* 0x000000113d0e72a4 */ /* 0x000fe4000f8e020e */
[----:B------:R-:W-:Y:S01]  /*21030*/  USEL UR19, UR15, URZ, !UP0 ;  /* 0x0000003f0f137287 */ /* 0x000fe2000c000000 */
[----:B------:R-:W-:Y:S01]  /*21040*/  ULDC.64 UR16, c[0x0][0xc98] ;  /* 0x0003260000107ab9 */ /* 0x000fe20000000a00 */
[----:B------:R-:W-:Y:S02]  /*21050*/  UIADD3 UR9, UR9, UR14, URZ ;  /* 0x0000000e09097290 */ /* 0x000fe4000fffe03f */
[----:B------:R-:W-:Y:S01]  /*21060*/  UIMAD UR10, UR13, UR16, URZ ;  /* 0x000000100d0a72a4 */ /* 0x000fe2000f8e023f */
[----:B0-----:R-:W-:Y:S01]  /*21070*/  @P1 IMAD.HI.U32 R2, R5, R2, RZ ;  /* 0x0000000205021227 */ /* 0x001fe200078e00ff */
[----:B------:R-:W-:-:S02]  /*21080*/  UIMAD.WIDE.U32 UR8, UR19, UR16, UR8 ;  /* 0x00000010130872a5 */ /* 0x000fc4000f8e0008 */
[----:B------:R-:W-:Y:S01]  /*21090*/  UIMAD UR10, UR19, UR17, UR10 ;  /* 0x00000011130a72a4 */ /* 0x000fe2000f8e020a */
[----:B------:R-:W-:Y:S01]  /*210a0*/  ULDC.64 UR14, c[0x0][0xc88] ;  /* 0x00032200000e7ab9 */ /* 0x000fe20000000a00 */
[----:B-1----:R-:W-:-:S04]  /*210b0*/  @P1 SHF.R.U32.HI R0, RZ, R3, R2 ;  /* 0x00000003ff001219 */ /* 0x002fc80000011602 */
[----:B------:R-:W-:Y:S01]  /*210c0*/  IMAD.U32 R7, RZ, RZ, UR10 ;  /* 0x0000000aff077e24 */ /* 0x000fe2000f8e00ff */
[--C-:B------:R-:W-:Y:S01]  /*210d0*/  SHF.R.S32.HI R4, RZ, 0x1f, R0.reuse ;  /* 0x0000001fff047819 */ /* 0x100fe20000011400 */
[----:B------:R-:W-:-:S04]  /*210e0*/  IMAD.MOV R2, RZ, RZ, -R0 ;  /* 0x000000ffff027224 */ /* 0x000fc800078e0a00 */
[----:B------:R-:W-:Y:S01]  /*210f0*/  IMAD R5, R76, R2, R5 ;  /* 0x000000024c057224 */ /* 0x000fe200078e0205 */
[----:B------:R-:W-:-:S04]  /*21100*/  IADD3 R2, P3, R0, UR8, RZ ;  /* 0x0000000800027c10 */ /* 0x000fc8000ff7e0ff */
[----:B------:R-:W-:-:S05]  /*21110*/  SHF.R.S32.HI R3, RZ, 0x1f, R5 ;  /* 0x0000001fff037819 */ /* 0x000fca0000011405 */
[----:B------:R-:W-:Y:S01]  /*21120*/  IMAD R0, R3, UR14, RZ ;  /* 0x0000000e03007c24 */ /* 0x000fe2000f8e02ff */
[----:B------:R-:W-:Y:S01]  /*21130*/  IADD3.X R3, R4, UR9, R7, P3, !PT ;  /* 0x0000000904037c10 */ /* 0x000fe20009ffe407 */
[----:B------:R-:W-:Y:S02]  /*21140*/  ULDC.64 UR8, c[0x0][0xc50] ;  /* 0x0003140000087ab9 */ /* 0x000fe40000000a00 */
[C---:B------:R-:W-:Y:S02]  /*21150*/  IMAD R7, R5.reuse, UR15, R0 ;  /* 0x0000000f05077c24 */ /* 0x040fe4000f8e0200 */
[----:B------:R-:W-:Y:S01]  /*21160*/  IMAD.WIDE.U32 R2, R5, UR14, R2 ;  /* 0x0000000e05027c25 */ /* 0x000fe2000f8e0002 */
[----:B------:R-:W-:-:S03]  /*21170*/  ULDC.64 UR14, c[0x0][0xba0] ;  /* 0x0002e800000e7ab9 */ /* 0x000fc60000000a00 */
[----:B------:R-:W-:Y:S01]  /*21180*/  IMAD.IADD R3, R3, 0x1, R7 ;  /* 0x0000000103037824 */ /* 0x000fe200078e0207 */
[----:B------:R-:W-:-:S04]  /*21190*/  LEA R6, P3, R2, UR8, 0x2 ;  /* 0x0000000802067c11 */ /* 0x000fc8000f8610ff */
[----:B------:R-:W-:Y:S01]  /*211a0*/  LEA.HI.X R10, R2, UR9, R3, 0x2, P3 ;  /* 0x00000009020a7c11 */ /* 0x000fe200098f1403 */
[----:B------:R-:W-:Y:S01]  /*211b0*/  SHFL.IDX PT, R8, R6, RZ, 0x1c1f ;  /* 0x001c1fff06087589 */ /* 0x000fe200000e0000 */
[----:B------:R-:W-:-:S03]  /*211c0*/  VIADD R3, R13, 0x8 ;  /* 0x000000080d037836 */ /* 0x000fc60000000000 */
[----:B------:R-:W2:Y:S02]  /*211d0*/  SHFL.IDX PT, R9, R10, RZ, 0x1c1f ;  /* 0x001c1fff0a097589 */ /* 0x000ea400000e0000 */
[----:B------:R-:W-:Y:S02]  /*211e0*/  ISETP.GE.OR P0, PT, R3, R18, P0 ;  /* 0x000000120300720c */ /* 0x000fe40000706670 */
[----:B--2---:R0:W-:Y:S11]  /*211f0*/  @!P2 ST.E desc[UR36][R8.64], R11 ;  /* 0x0000000b0800a985 */ /* 0x0041f6000c101924 */
[----:B------:R-:W2:Y:S01]  /*21200*/  @!P0 LDL R19, [R1+0x434] ;  /* 0x0004340001138983 */ /* 0x000ea20000100800 */
[----:B------:R-:W-:-:S02]  /*21210*/  IMAD R0, R203, 0x40, R193 ;  /* 0x00000040cb007824 */ /* 0x000fc400078e02c1 */
[----:B------:R-:W-:Y:S01]  /*21220*/  IMAD.MOV.U32 R3, RZ, RZ, 0x2 ;  /* 0x00000002ff037424 */ /* 0x000fe200078e00ff */
[----:B------:R-:W-:Y:S03]  /*21230*/  SHFL.IDX PT, R20, R6, 0x1, 0x1c1f ;  /* 0x003c1f0006147f89 */ /* 0x000fe600000e0000 */
[----:B------:R-:W-:Y:S01]  /*21240*/  IMAD.WIDE R2, R0, R3, UR58 ;  /* 0x0000003a00027e25 */ /* 0x000fe2000f8e0203 */
[----:B------:R-:W2:Y:S02]  /*21250*/  SHFL.IDX PT, R21, R10, 0x1, 0x1c1f ;  /* 0x003c1f000a157f89 */ /* 0x000ea400000e0000 */
[C---:B------:R-:W-:Y:S02]  /*21260*/  IADD3 R5, P3, R2.reuse, 0x2000, RZ ;  /* 0x0000200002057810 */ /* 0x040fe40007f7e0ff */
[C---:B------:R-:W-:Y:S02]  /*21270*/  IADD3 R25, P4, R2.reuse, 0x3000, RZ ;  /* 0x0000300002197810 */ /* 0x040fe40007f9e0ff */
[----:B------:R-:W-:Y:S01]  /*21280*/  IADD3 R29, P5, R2, 0x4000, RZ ;  /* 0x00004000021d7810 */ /* 0x000fe20007fbe0ff */
[----:B------:R-:W-:Y:S01]  /*21290*/  IMAD.X R13, RZ, RZ, R3, P3 ;  /* 0x000000ffff0d7224 */ /* 0x000fe200018e0603 */
[----:B------:R-:W-:-:S02]  /*212a0*/  LOP3.LUT R0, R5, 0x380, RZ, 0xc0, !PT ;  /* 0x0000038005007812 */ /* 0x000fc400078ec0ff */
[----:B------:R-:W-:Y:S02]  /*212b0*/  LOP3.LUT R24, R25, 0x380, RZ, 0xc0, !PT ;  /* 0x0000038019187812 */ /* 0x000fe400078ec0ff */
[----:B------:R-:W-:Y:S02]  /*212c0*/  LOP3.LUT R28, R29, 0x380, RZ, 0xc0, !PT ;  /* 0x000003801d1c7812 */ /* 0x000fe400078ec0ff */
[C---:B------:R-:W-:Y:S02]  /*212d0*/  IADD3 R33, P6, R2.reuse, 0x5000, RZ ;  /* 0x0000500002217810 */ /* 0x040fe40007fde0ff */
[----:B------:R-:W-:Y:S02]  /*212e0*/  IADD3 R7, P2, R2, 0x1000, RZ ;  /* 0x0000100002077810 */ /* 0x000fe40007f5e0ff */
[----:B------:R-:W-:Y:S02]  /*212f0*/  SHF.R.U64 R0, R0, 0x3, RZ ;  /* 0x0000000300007819 */ /* 0x000fe400000012ff */
[----:B------:R-:W-:-:S02]  /*21300*/  SHF.R.U64 R24, R24, 0x3, RZ ;  /* 0x0000000318187819 */ /* 0x000fc400000012ff */
[----:B------:R-:W-:Y:S02]  /*21310*/  SHF.R.U64 R28, R28, 0x3, RZ ;  /* 0x000000031c1c7819 */ /* 0x000fe400000012ff */
[----:B------:R-:W-:Y:S02]  /*21320*/  LOP3.LUT R32, R33, 0x380, RZ, 0xc0, !PT ;  /* 0x0000038021207812 */ /* 0x000fe400078ec0ff */
[----:B------:R-:W-:Y:S01]  /*21330*/  LOP3.LUT R12, R0, R5, RZ, 0x3c, !PT ;  /* 0x00000005000c7212 */ /* 0x000fe200078e3cff */
[--C-:B------:R-:W-:Y:S01]  /*21340*/  IMAD.X R5, RZ, RZ, R3.reuse, P2 ;  /* 0x000000ffff057224 */ /* 0x100fe200010e0603 */
[----:B------:R-:W-:Y:S01]  /*21350*/  LOP3.LUT R24, R24, R25, RZ, 0x3c, !PT ;  /* 0x0000001918187212 */ /* 0x000fe200078e3cff */
[--C-:B------:R-:W-:Y:S01]  /*21360*/  IMAD.X R25, RZ, RZ, R3.reuse, P4 ;  /* 0x000000ffff197224 */ /* 0x100fe200020e0603 */
[----:B------:R-:W-:Y:S01]  /*21370*/  LOP3.LUT R28, R28, R29, RZ, 0x3c, !PT ;  /* 0x0000001d1c1c7212 */ /* 0x000fe200078e3cff */
[----:B------:R-:W-:Y:S01]  /*21380*/  IMAD.X R29, RZ, RZ, R3, P5 ;  /* 0x000000ffff1d7224 */ /* 0x000fe200028e0603 */
[----:B------:R-:W-:-:S02]  /*21390*/  IADD3 R37, P2, R2, 0x6000, RZ ;  /* 0x0000600002257810 */ /* 0x000fc40007f5e0ff */
[C---:B------:R-:W-:Y:S02]  /*213a0*/  IADD3 R41, P3, R2.reuse, 0x7000, RZ ;  /* 0x0000700002297810 */ /* 0x040fe40007f7e0ff */
[C---:B------:R-:W-:Y:S02]  /*213b0*/  IADD3 R45, P4, R2.reuse, 0x8000, RZ ;  /* 0x00008000022d7810 */ /* 0x040fe40007f9e0ff */
[----:B------:R-:W-:Y:S02]  /*213c0*/  IADD3 R49, P5, R2, 0x9000, RZ ;  /* 0x0000900002317810 */ /* 0x000fe40007fbe0ff */
[----:B------:R-:W-:Y:S02]  /*213d0*/  SHF.R.U64 R32, R32, 0x3, RZ ;  /* 0x0000000320207819 */ /* 0x000fe400000012ff */
[----:B------:R-:W-:Y:S02]  /*213e0*/  LOP3.LUT R36, R37, 0x380, RZ, 0xc0, !PT ;  /* 0x0000038025247812 */ /* 0x000fe400078ec0ff */
[----:B------:R-:W-:-:S02]  /*213f0*/  LOP3.LUT R40, R41, 0x380, RZ, 0xc0, !PT ;  /* 0x0000038029287812 */ /* 0x000fc400078ec0ff */
[----:B------:R-:W-:Y:S02]  /*21400*/  LOP3.LUT R44, R45, 0x380, RZ, 0xc0, !PT ;  /* 0x000003802d2c7812 */ /* 0x000fe400078ec0ff */
[----:B------:R-:W-:Y:S02]  /*21410*/  LOP3.LUT R48, R49, 0x380, RZ, 0xc0, !PT ;  /* 0x0000038031307812 */ /* 0x000fe400078ec0ff */
[----:B------:R-:W-:Y:S01]  /*21420*/  LOP3.LUT R32, R32, R33, RZ, 0x3c, !PT ;  /* 0x0000002120207212 */ /* 0x000fe200078e3cff */
[----:B------:R-:W-:Y:S01]  /*21430*/  IMAD.X R33, RZ, RZ, R3, P6 ;  /* 0x000000ffff217224 */ /* 0x000fe200030e0603 */
[----:B------:R-:W-:Y:S02]  /*21440*/  IADD3 R53, P6, R2, 0xa000, RZ ;  /* 0x0000a00002357810 */ /* 0x000fe40007fde0ff */
[----:B------:R-:W-:Y:S02]  /*21450*/  SHF.R.U64 R36, R36, 0x3, RZ ;  /* 0x0000000324247819 */ /* 0x000fe400000012ff */
[----:B------:R-:W-:-:S02]  /*21460*/  SHF.R.U64 R40, R40, 0x3, RZ ;  /* 0x0000000328287819 */ /* 0x000fc400000012ff */
[----:B------:R-:W-:Y:S02]  /*21470*/  SHF.R.U64 R44, R44, 0x3, RZ ;  /* 0x000000032c2c7819 */ /* 0x000fe400000012ff */
[----:B------:R-:W-:Y:S02]  /*21480*/  SHF.R.U64 R48, R48, 0x3, RZ ;  /* 0x0000000330307819 */ /* 0x000fe400000012ff */
[----:B------:R-:W-:Y:S02]  /*21490*/  LOP3.LUT R52, R53, 0x380, RZ, 0xc0, !PT ;  /* 0x0000038035347812 */ /* 0x000fe400078ec0ff */
        /* <DEDUP_REMOVED lines=13> */
[----:B0-----:R-:W-:Y:S02]  /*21570*/  LOP3.LUT R9, R2, 0x380, RZ, 0xc0, !PT ;  /* 0x0000038002097812 */ /* 0x001fe400078ec0ff */
[----:B------:R-:W-:Y:S02]  /*21580*/  SHF.R.U64 R52, R52, 0x3, RZ ;  /* 0x0000000334347819 */ /* 0x000fe400000012ff */
[----:B------:R-:W-:-:S02]  /*21590*/  SHF.R.U64 R4, R4, 0x3, RZ ;  /* 0x0000000304047819 */ /* 0x000fc400000012ff */
[----:B------:R-:W-:Y:S02]  /*215a0*/  LOP3.LUT R56, R57, 0x380, RZ, 0xc0, !PT ;  /* 0x0000038039387812 */ /* 0x000fe400078ec0ff */
        /* <DEDUP_REMOVED lines=9> */
[----:B------:R-:W-:Y:S01]  /*21640*/  SHF.R.U64 R60, R60, 0x3, RZ ;  /* 0x000000033c3c7819 */ /* 0x000fe200000012ff */
[----:B------:R-:W-:Y:S01]  /*21650*/  IMAD.X R73, RZ, RZ, R3, P6 ;  /* 0x000000ffff497224 */ /* 0x000fe200030e0603 */
[----:B------:R-:W-:Y:S02]  /*21660*/  SHF.R.U64 R64, R64, 0x3, RZ ;  /* 0x0000000340407819 */ /* 0x000fe400000012ff */
[----:B------:R-:W-:Y:S02]  /*21670*/  SHF.R.U64 R68, R68, 0x3, RZ ;  /* 0x0000000344447819 */ /* 0x000fe400000012ff */
[----:B------:R-:W-:-:S02]  /*21680*/  LOP3.LUT R2, R9, R2, RZ, 0x3c, !PT ;  /* 0x0000000209027212 */ /* 0x000fc400078e3cff */
        /* <DEDUP_REMOVED lines=9> */
[----:B------:R-:W-:-:S03]  /*21720*/  UIMAD UR10, UR11, UR14, URZ ;  /* 0x0000000e0b0a72a4 */ /* 0x000fc6000f8e023f */
[----:B------:R-:W-:Y:S01]  /*21730*/  SHF.R.U64 R0, R0, 0x3, RZ ;  /* 0x0000000300007819 */ /* 0x000fe200000012ff */
[----:B------:R-:W-:Y:S02]  /*21740*/  UIMAD.WIDE.U32 UR8, UR4, UR14, URZ ;  /* 0x0000000e040872a5 */ /* 0x000fe4000f8e003f */
[----:B------:R-:W-:Y:S01]  /*21750*/  UIMAD UR10, UR4, UR15, UR10 ;  /* 0x0000000f040a72a4 */ /* 0x000fe2000f8e020a */
[----:B------:R-:W-:Y:S01]  /*21760*/  LOP3.LUT R72, R0, R7, RZ, 0x3c, !PT ;  /* 0x0000000700487212 */ /* 0x000fe200078e3cff */
[----:B------:R-:W-:Y:S01]  /*21770*/  IMAD R0, R210, 0x20, R203 ;  /* 0x00000020d2007824 */ /* 0x000fe200078e02cb */
[----:B------:R-:W-:Y:S01]  /*21780*/  ULDC.64 UR14, c[0x0][0xbe8] ;  /* 0x0002fa00000e7ab9 */ /* 0x000fe20000000a00 */
[----:B------:R-:W-:Y:S02]  /*21790*/  UIADD3 UR9, UR9, UR10, URZ ;  /* 0x0000000a09097290 */ /* 0x000fe4000fffe03f */
[----:B------:R-:W-:Y:S02]  /*217a0*/  UIMAD UR4, UR18, UR14, URZ ;  /* 0x0000000e120472a4 */ /* 0x000fe4000f8e023f */
[----:B------:R-:W-:-:S02]  /*217b0*/  UIMAD.WIDE.U32 UR8, UR61, UR14, UR8 ;  /* 0x0000000e3d0872a5 */ /* 0x000fc4000f8e0008 */
[----:B------:R-:W-:Y:S01]  /*217c0*/  UIMAD UR4, UR61, UR15, UR4 ;  /* 0x0000000f3d0472a4 */ /* 0x000fe2000f8e0204 */
[----:B------:R-:W-:-:S03]  /*217d0*/  ULDC.64 UR10, c[0x0][0xbf0] ;  /* 0x0002fc00000a7ab9 */ /* 0x000fc60000000a00 */
[----:B------:R-:W-:Y:S02]  /*217e0*/  UIADD3 UR9, UR9, UR4, URZ ;  /* 0x0000000409097290 */ /* 0x000fe4000fffe03f */
[----:B------:R-:W-:Y:S02]  /*217f0*/  UIMAD UR4, UR13, UR10, URZ ;  /* 0x0000000a0d0472a4 */ /* 0x000fe4000f8e023f */
[----:B------:R-:W-:Y:S02]  /*21800*/  UIMAD.WIDE.U32 UR8, UR19, UR10, UR8 ;  /* 0x0000000a130872a5 */ /* 0x000fe4000f8e0008 */
[----:B------:R-:W-:-:S03]  /*21810*/  UIMAD UR4, UR19, UR11, UR4 ;  /* 0x0000000b130472a4 */ /* 0x000fc6000f8e0204 */
[----:B------:R-:W-:Y:S01]  /*21820*/  ULDC.64 UR10, c[0x0][0xbe0] ;  /* 0x0002f800000a7ab9 */ /* 0x000fe20000000a00 */
[----:B------:R-:W-:Y:S01]  /*21830*/  UIADD3 UR4, UR9, UR4, URZ ;  /* 0x0000000409047290 */ /* 0x000fe2000fffe03f */
[----:B------:R-:W-:-:S05]  /*21840*/  VIADD R81, R203, UR60 ;  /* 0x0000003ccb517c36 */ /* 0x000fca0008000000 */
[----:B------:R-:W-:Y:S01]  /*21850*/  ISETP.GE.AND P2, PT, R81, R18, PT ;  /* 0x000000125100720c */ /* 0x000fe20003f46270 */
[----:B------:R-:W-:Y:S01]  /*21860*/  BSSY B1, `(.L_x_3507) ;  /* 0x000004c000017945 */ /* 0x000fe20003800000 */
[----:B--2---:R0:W-:Y:S04]  /*21870*/  @!P0 ST.E desc[UR36][R20.64], R19 ;  /* 0x0000001314008985 */ /* 0x0041e8000c101924 */
[----:B------:R1:W5:Y:S04]  /*21880*/  LD.E.128 R8, desc[UR36][R2.64] ;  /* 0x0000002402087980 */ /* 0x000368000c101d00 */
[----:B------:R-:W5:Y:S01]  /*21890*/  LD.E.128 R4, desc[UR36][R4.64] ;  /* 0x0000002404047980 */ /* 0x000f62000c101d00 */
[----:B0-----:R-:W0:Y:S01]  /*218a0*/  @P1 LDC R21, c[0x0][0xcf0] ;  /* 0x00033c00ff151b82 */ /* 0x001e220000000800 */
[----:B------:R-:W-:-:S02]  /*218b0*/  VIADD R20, R0, UR60 ;  /* 0x0000003c00147c36 */ /* 0x000fc40008000000 */
[----:B------:R-:W5:Y:S04]  /*218c0*/  LD.E.128 R12, desc[UR36][R12.64] ;  /* 0x000000240c0c7980 */ /* 0x000f68000c101d00 */
[----:B------:R-:W5:Y:S01]  /*218d0*/  LD.E.128 R24, desc[UR36][R24.64] ;  /* 0x0000002418187980 */ /* 0x000f62000c101d00 */
[----:B-1----:R-:W1:Y:S01]  /*218e0*/  @P1 LDC R3, c[0x0][0xcec] ;  /* 0x00033b00ff031b82 */ /* 0x002e620000000800 */
[----:B------:R-:W-:Y:S02]  /*218f0*/  IMAD.MOV.U32 R19, RZ, RZ, R20 ;  /* 0x000000ffff137224 */ /* 0x000fe400078e0014 */
[----:B------:R-:W5:Y:S01]  /*21900*/  LD.E.128 R28, desc[UR36][R28.64] ;  /* 0x000000241c1c7980 */ /* 0x000f62000c101d00 */
[----:B------:R-:W-:-:S03]  /*21910*/  IMAD.U32 R2, RZ, RZ, UR8 ;  /* 0x00000008ff027e24 */ /* 0x000fc6000f8e00ff */
[----:B------:R-:W5:Y:S04]  /*21920*/  LD.E.128 R32, desc[UR36][R32.64] ;  /* 0x0000002420207980 */ /* 0x000f68000c101d00 */
[----:B------:R-:W5:Y:S04]  /*21930*/  LD.E.128 R36, desc[UR36][R36.64] ;  /* 0x0000002424247980 */ /* 0x000f68000c101d00 */
[----:B------:R-:W5:Y:S04]  /*21940*/  LD.E.128 R40, desc[UR36][R40.64] ;  /* 0x0000002428287980 */ /* 0x000f68000c101d00 */
[----:B------:R-:W5:Y:S04]  /*21950*/  LD.E.128 R44, desc[UR36][R44.64] ;  /* 0x000000242c2c7980 */ /* 0x000f68000c101d00 */
[----:B------:R-:W5:Y:S01]  /*21960*/  LD.E.128 R48, desc[UR36][R48.64] ;  /* 0x0000002430307980 */ /* 0x000f62000c101d00 */
[----:B-1----:R-:W-:-:S03]  /*21970*/  @P1 IMAD.HI.U32 R0, R20, R3, RZ ;  /* 0x0000000314001227 */ /* 0x002fc600078e00ff */
[----:B------:R-:W5:Y:S02]  /*21980*/  LD.E.128 R52, desc[UR36][R52.64] ;  /* 0x0000002434347980 */ /* 0x000f64000c101d00 */
[----:B0-----:R-:W-:Y:S02]  /*21990*/  @P1 SHF.R.U32.HI R19, RZ, R21, R0 ;  /* 0x00000015ff131219 */ /* 0x001fe40000011600 */
[----:B------:R-:W5:Y:S02]  /*219a0*/  LD.E.128 R56, desc[UR36][R56.64] ;  /* 0x0000002438387980 */ /* 0x000f64000c101d00 */
[--C-:B------:R-:W-:Y:S01]  /*219b0*/  SHF.R.S32.HI R0, RZ, 0x1f, R19.reuse ;  /* 0x0000001fff007819 */ /* 0x100fe20000011413 */
[----:B------:R-:W-:Y:S01]  /*219c0*/  IMAD.MOV R21, RZ, RZ, -R19 ;  /* 0x000000ffff157224 */ /* 0x000fe200078e0a13 */
[----:B------:R-:W5:Y:S01]  /*219d0*/  LD.E.128 R60, desc[UR36][R60.64] ;  /* 0x000000243c3c7980 */ /* 0x000f62000c101d00 */
[----:B------:R-:W-:Y:S01]  /*219e0*/  IMAD.U32 R3, RZ, RZ, UR9 ;  /* 0x00000009ff037e24 */ /* 0x000fe2000f8e00ff */
[----:B------:R-:W-:Y:S01]  /*219f0*/  ULDC.64 UR8, c[0x0][0xbd8] ;  /* 0x0002f60000087ab9 */ /* 0x000fe20000000a00 */
[----:B------:R-:W-:Y:S01]  /*21a00*/  IMAD R0, R0, UR10, RZ ;  /* 0x0000000a00007c24 */ /* 0x000fe2000f8e02ff */
[----:B------:R-:W5:Y:S01]  /*21a10*/  LD.E.128 R64, desc[UR36][R64.64] ;  /* 0x0000002440407980 */ /* 0x000f62000c101d00 */
[----:B------:R-:W-:-:S02]  /*21a20*/  IMAD R21, R76, R21, R20 ;  /* 0x000000154c157224 */ /* 0x000fc400078e0214 */
[----:B------:R-:W-:Y:S01]  /*21a30*/  IMAD.U32 R3, RZ, RZ, UR4 ;  /* 0x00000004ff037e24 */ /* 0x000fe2000f8e00ff */
[----:B------:R-:W5:Y:S01]  /*21a40*/  LD.E.128 R68, desc[UR36][R68.64] ;  /* 0x0000002444447980 */ /* 0x000f62000c101d00 */
[C---:B------:R-:W-:Y:S01]  /*21a50*/  IMAD R77, R19.reuse, UR11, R0 ;  /* 0x0000000b134d7c24 */ /* 0x040fe2000f8e0200 */
[----:B------:R-:W-:Y:S02]  /*21a60*/  SHF.R.S32.HI R0, RZ, 0x1f, R21 ;  /* 0x0000001fff007819 */ /* 0x000fe40000011415 */
[----:B------:R-:W5:Y:S01]  /*21a70*/  LD.E.128 R72, desc[UR36][R72.64] ;  /* 0x0000002448487980 */ /* 0x000f62000c101d00 */
[----:B------:R-:W-:Y:S01]  /*21a80*/  IMAD.WIDE.U32 R2, R19, UR10, R2 ;  /* 0x0000000a13027c25 */ /* 0x000fe2000f8e0002 */
[----:B------:R-:W-:Y:S01]  /*21a90*/  UIADD3 UR4, UR42, 0x32420, URZ ;  /* 0x000324202a047890 */ /* 0x000fe2000fffe03f */
[----:B------:R-:W-:Y:S01]  /*21aa0*/  @!PT LDS RZ, [RZ] ;  /* 0x00000000fffff984 */ /* 0x000fe20000000800 */
[----:B------:R-:W-:Y:S01]  /*21ab0*/  @!PT LDS RZ, [RZ] ;  /* 0x00000000fffff984 */ /* 0x000fe20000000800 */
[----:B------:R-:W-:Y:S01]  /*21ac0*/  @!PT LDS RZ, [RZ] ;  /* 0x00000000fffff984 */ /* 0x000fe20000000800 */
[----:B------:R-:W-:Y:S01]  /*21ad0*/  @!PT LDS RZ, [RZ] ;  /* 0x00000000fffff984 */ /* 0x000fe20000000800 */
[----:B------:R0:W-:Y:S06]  /*21ae0*/  MEMBAR.ALL.CTA ;  /* 0x0000000000007992 */ /* 0x0001ec0000008000 */
[----:B0-----:R-:W0:Y:S01]  /*21af0*/  FENCE.VIEW.ASYNC.S ;  /* 0x00000000000073c6 */ /* 0x001e220000000000 */
[----:B------:R-:W-:Y:S01]  /*21b00*/  IMAD.IADD R3, R3, 0x1, R77 ;  /* 0x0000000103037824 */ /* 0x000fe200078e024d */
[----:B------:R-:W-:Y:S01]  /*21b10*/  UPRMT UR4, URZ, 0x654, UR4 ;  /* 0x000006543f047896 */ /* 0x000fe20008000004 */
[----:B------:R-:W-:-:S02]  /*21b20*/  IMAD R0, R0, UR8, RZ ;  /* 0x0000000800007c24 */ /* 0x000fc4000f8e02ff */
[----:B------:R-:W-:Y:S02]  /*21b30*/  VIADD R19, R81, 0x20 ;  /* 0x0000002051137836 */ /* 0x000fe40000000000 */
[C---:B------:R-:W-:Y:S02]  /*21b40*/  IMAD R77, R21.reuse, UR9, R0 ;  /* 0x00000009154d7c24 */ /* 0x040fe4000f8e0200 */
[----:B------:R-:W-:Y:S01]  /*21b50*/  IMAD.WIDE.U32 R2, R21, UR8, R2 ;  /* 0x0000000815027c25 */ /* 0x000fe2000f8e0002 */
[----:B------:R-:W-:Y:S01]  /*21b60*/  ISETP.GE.AND P1, PT, R19, R18, PT ;  /* 0x000000121300720c */ /* 0x000fe20003f26270 */
[----:B------:R-:W-:Y:S02]  /*21b70*/  ULDC.64 UR8, c[0x0][0xb80] ;  /* 0x0002e00000087ab9 */ /* 0x000fe40000000a00 */
[----:B------:R-:W-:Y:S01]  /*21b80*/  VIADD R19, R81, 0x40 ;  /* 0x0000004051137836 */ /* 0x000fe20000000000 */
[----:B------:R-:W-:Y:S01]  /*21b90*/  LEA R0, P3, R2, UR8, 0x1 ;  /* 0x0000000802007c11 */ /* 0x000fe2000f8608ff */
[----:B------:R-:W-:-:S03]  /*21ba0*/  IMAD.IADD R3, R3, 0x1, R77 ;  /* 0x0000000103037824 */ /* 0x000fc600078e024d */
[----:B------:R-:W-:Y:S01]  /*21bb0*/  ISETP.GE.AND P0, PT, R19, R18, PT ;  /* 0x000000121300720c */ /* 0x000fe20003f06270 */
[----:B0-----:R0:W1:Y:S01]  /*21bc0*/  SHFL.IDX PT, R78, R0, RZ, 0x181f ;  /* 0x00181fff004e7589 */ /* 0x00106200000e0000 */
[----:B------:R-:W-:Y:S01]  /*21bd0*/  LEA.HI.X R19, R2, UR9, R3, 0x1, P3 ;  /* 0x0000000902137c11 */ /* 0x000fe200098f0c03 */
[----:B------:R-:W-:Y:S04]  /*21be0*/  SYNCS.ARRIVE.TRANS64.RED.A1T0 RZ, [UR4], RZ ;  /* 0x000000ffffff79a7 */ /* 0x000fe80008100404 */
[----:B------:R0:W2:Y:S01]  /*21bf0*/  SHFL.IDX PT, R79, R19, RZ, 0x181f ;  /* 0x00181fff134f7589 */ /* 0x0000a200000e0000 */
[----:B------:R-:W-:Y:S05]  /*21c00*/  @P2 BRA `(.L_x_3508) ;  /* 0x0000000000442947 */ /* 0x000fea0003800000 */
        /* <DEDUP_REMOVED lines=17> */
.L_x_3508:
[----:B------:R-:W-:Y:S05]  /*21d20*/  BSYNC B1 ;  /* 0x0000000000017941 */ /* 0x000fea0003800000 */
.L_x_3507:
        /* <DEDUP_REMOVED lines=21> */
.L_x_3510:
[----:B------:R-:W-:Y:S05]  /*21e80*/  BSYNC B1 ;  /* 0x0000000000017941 */ /* 0x000fea0003800000 */
.L_x_3509:
        /* <DEDUP_REMOVED lines=21> */
.L_x_3512:
[----:B------:R-:W-:Y:S05]  /*21fe0*/  BSYNC B1 ;  /* 0x0000000000017941 */ /* 0x000fea0003800000 */
.L_x_3511:
[----:B0-----:R-:W-:Y:S01]  /*21ff0*/  VIADD R3, R81, 0x60 ;  /* 0x0000006051037836 */ /* 0x001fe20000000000 */
[----:B---3--:R-:W3:Y:S04]  /*22000*/  SHFL.IDX PT, R19, R19, 0x3, 0x181f ;  /* 0x00781f0013137f89 */ /* 0x008ee800000e0000 */
        /* <DEDUP_REMOVED lines=22> */
.L_x_3505:
[----:B------:R-:W-:Y:S01]  /*22170*/  R2UR UR4, R204 ;  /* 0x00000000cc0472ca */ /* 0x000fe200000e0000 */
[----:B------:R-:W-:Y:S01]  /*22180*/  ULDC.64 UR8, c[0x0][0xd00] ;  /* 0x0003400000087ab9 */ /* 0x000fe20000000a00 */
[----:B------:R-:W0:Y:S01]  /*22190*/  LDC R11, c[0x0][0xce8] ;  /* 0x00033a00ff0b7b82 */ /* 0x000e220000000800 */
[----:B------:R-:W-:-:S04]  /*221a0*/  UISETP.NE.U32.AND UP0, UPT, UR8, URZ, UPT ;  /* 0x0000003f0800728c */ /* 0x000fc8000bf05070 */
[----:B------:R-:W-:-:S03]  /*221b0*/  UISETP.NE.AND.EX UP0, UPT, UR9, URZ, UPT, UP0 ;  /* 0x0000003f0900728c */ /* 0x000fc6000bf05300 */
[----:B------:R-:W-:-:S03]  /*221c0*/  ULDC.64 UR8, c[0x0][0xd00] ;  /* 0x0003400000087ab9 */ /* 0x000fc60000000a00 */
[----:B------:R-:W-:Y:S01]  /*221d0*/  UIMAD.WIDE UR8, UR4, 0x4, UR8 ;  /* 0x00000004040878a5 */ /* 0x000fe2000f8e0208 */
[----:B------:R-:W-:-:S05]  /*221e0*/  PLOP3.LUT P2, PT, PT, PT, UP0, 0x80, 0x0 ;  /* 0x000000000000781c */ /* 0x000fca0003f4f008 */
[----:B------:R-:W-:Y:S02]  /*221f0*/  IMAD.U32 R2, RZ, RZ, UR8 ;  /* 0x00000008ff027e24 */ /* 0x000fe4000f8e00ff */
[----:B------:R-:W-:Y:S01]  /*22200*/  IMAD.U32 R3, RZ, RZ, UR9 ;  /* 0x00000009ff037e24 */ /* 0x000fe2000f8e00ff */
[----:B------:R-:W-:Y:S02]  /*22210*/  ULDC.64 UR8, c[0x0][0xd08] ;  /* 0x0003420000087ab9 */ /* 0x000fe40000000a00 */
[----:B------:R-:W-:-:S03]  /*22220*/  UISETP.NE.U32.AND UP1, UPT, UR8, URZ, UPT ;  /* 0x0000003f0800728c */ /* 0x000fc6000bf25070 */
[----:B------:R-:W2:Y:S01]  /*22230*/  @P2 LDG.E R6, desc[UR36][R2.64] ;  /* 0x0000002402062981 */ /* 0x000ea2000c1e1900 */
[----:B------:R-:W-:-:S06]  /*22240*/  UISETP.NE.AND.EX UP1, UPT, UR9, URZ, UPT, UP1 ;  /* 0x0000003f0900728c */ /* 0x000fcc000bf25310 */
[----:B------:R-:W-:-:S05]  /*22250*/  PLOP3.LUT P3, PT, PT, PT, UP1, 0x80, 0x0 ;  /* 0x000000000000781c */ /* 0x000fca0003f6f018 */
[----:B------:R-:W-:Y:S02]  /*22260*/  @UP1 ULDC.64 UR8, c[0x0][0xd08] ;  /* 0x0003420000081ab9 */ /* 0x000fe40000000a00 */
[----:B------:R-:W-:-:S03]  /*22270*/  @UP1 UIMAD.WIDE UR8, UR4, 0x4, UR8 ;  /* 0x00000004040818a5 */ /* 0x000fc6000f8e0208 */
[----:B------:R-:W-:Y:S02]  /*22280*/  ULDC UR4, c[0x0][0xb88] ;  /* 0x0002e20000047ab9 */ /* 0x000fe40000000800 */
[----:B------:R-:W-:Y:S02]  /*22290*/  IMAD.U32 R0, RZ, RZ, UR4 ;  /* 0x00000004ff007e24 */ /* 0x000fe4000f8e00ff */
        /* <DEDUP_REMOVED lines=14> */
.L_x_3514:
[----:B------:R-:W-:Y:S01]  /*22380*/  R2UR UR9, R204 ;  /* 0x00000000cc0972ca */ /* 0x000fe200000e0000 */
[----:B------:R-:W-:Y:S01]  /*22390*/  USHF.R.S32.HI UR11, URZ, 0x1f, UR4 ;  /* 0x0000001f3f0b7899 */ /* 0x000fe20008011404 */
[----:B------:R-:W-:Y:S11]  /*223a0*/  BSSY B1, `(.L_x_3515) ;  /* 0x000002e000017945 */ /* 0x000ff60003800000 */
[----:B------:R-:W-:-:S02]  /*223b0*/  USHF.R.S32.HI UR8, URZ, 0x1f, UR9 ;  /* 0x0000001f3f087899 */ /* 0x000fc40008011409 */
        /* <DEDUP_REMOVED lines=44> */
.L_x_3516:
[----:B------:R-:W-:Y:S05]  /*22680*/  BSYNC B1 ;  /* 0x0000000000017941 */ /* 0x000fea0003800000 */
.L_x_3515:
        /* <DEDUP_REMOVED lines=69> */
.L_x_3518:
[----:B------:R-:W-:Y:S05]  /*22ae0*/  BSYNC B1 ;  /* 0x0000000000017941 */ /* 0x000fea0003800000 */
.L_x_3517:
        /* <DEDUP_REMOVED lines=21> */
.L_x_3520:
[----:B------:R-:W-:Y:S05]  /*22c40*/  BSYNC B1 ;  /* 0x0000000000017941 */ /* 0x000fea0003800000 */
.L_x_3519:
        /* <DEDUP_REMOVED lines=21> */
.L_x_3522:
[----:B------:R-:W-:Y:S05]  /*22da0*/  BSYNC B1 ;  /* 0x0000000000017941 */ /* 0x000fea0003800000 */
.L_x_3521:
[----:B0-----:R-:W-:Y:S01]  /*22db0*/  VIADD R0, R6, 0x60 ;  /* 0x0000006006007836 */ /* 0x001fe20000000000 */
[----:B--2-4-:R-:W0:Y:S04]  /*22dc0*/  SHFL.IDX PT, R5, R5, 0x3, 0x181f ;  /* 0x00781f0005057f89 */ /* 0x014e2800000e0000 */
[----:B------:R-:W-:Y:S01]  /*22dd0*/  ISETP.GE.AND P0, PT, R0, R11, PT ;  /* 0x0000000b0000720c */ /* 0x000fe20003f06270 */
[----:B-1-3--:R1:W2:-:S12]  /*22de0*/  SHFL.IDX PT, R2, R4, 0x3, 0x181f ;  /* 0x00781f0004027f89 */ /* 0x00a29800000e0000 */
[----:B-1----:R-:W-:Y:S05]  /*22df0*/  @P0 BRA `(.L_x_3513) ;  /* 0x0000000000440947 */ /* 0x002fea0003800000 */
[----:B------:R-:W-:Y:S02]  /*22e00*/  ULDC UR4, c[0x0][0xbc8] ;  /* 0x0002f20000047ab9 */ /* 0x000fe40000000800 */
[----:B------:R-:W-:Y:S02]  /*22e10*/  ISETP.GE.AND P3, PT, R193, UR4, PT ;  /* 0x00000004c1007c0c */ /* 0x000fe4000bf66270 */
[----:B------:R-:W-:Y:S02]  /*22e20*/  ISETP.GE.AND P2, PT, R195, UR4, PT ;  /* 0x00000004c3007c0c */ /* 0x000fe4000bf46270 */
[----:B------:R-:W-:Y:S02]  /*22e30*/  ISETP.GE.AND P1, PT, R194, UR4, PT ;  /* 0x00000004c2007c0c */ /* 0x000fe4000bf26270 */
[----:B------:R-:W-:-:S07]  /*22e40*/  ISETP.GE.AND P0, PT, R196, UR4, PT ;  /* 0x00000004c4007c0c */ /* 0x000fce000bf06270 */
[-C--:B--2---:R-:W-:Y:S02]  /*22e50*/  @!P3 LEA R6, P6, R193, R2.reuse, 0x1 ;  /* 0x00000002c106b211 */ /* 0x084fe400078c08ff */
[-C--:B------:R-:W-:Y:S02]  /*22e60*/  @!P2 LEA R8, P5, R195, R2.reuse, 0x1 ;  /* 0x00000002c308a211 */ /* 0x080fe400078a08ff */
[-C--:B------:R-:W-:Y:S02]  /*22e70*/  @!P1 LEA R10, P4, R194, R2.reuse, 0x1 ;  /* 0x00000002c20a9211 */ /* 0x080fe400078808ff */
[-C--:B0-----:R-:W-:Y:S02]  /*22e80*/  @!P3 LEA.HI.X R7, R193, R5.reuse, R202, 0x1, P6 ;  /* 0x00000005c107b211 */ /* 0x081fe400030f0cca */
        /* <DEDUP_REMOVED lines=8> */
.L_x_3513:
[----:B------:R-:W-:Y:S05]  /*22f10*/  BSYNC B0 ;  /* 0x0000000000007941 */ /* 0x000fea0003800000 */
.L_x_3504:
[----:B------:R-:W-:Y:S02]  /*22f20*/  ULDC UR4, c[0x0][0xd3c] ;  /* 0x00034f0000047ab9 */ /* 0x000fe40000000800 */
[----:B------:R-:W-:-:S06]  /*22f30*/  UISETP.GE.AND UP0, UPT, UR6, UR4, UPT ;  /* 0x000000040600728c */ /* 0x000fcc000bf06270 */
[----:B------:R-:W-:-:S13]  /*22f40*/  PLOP3.LUT P0, PT, PT, PT, UP0, 0x80, 0x0 ;  /* 0x000000000000781c */ /* 0x000fda0003f0f008 */
[----:B------:R-:W-:Y:S05]  /*22f50*/  @!P0 BRA `(.L_x_3523) ;  /* 0xfffffde000b08947 */ /* 0x000fea000383ffff */
[----:B------:R-:W-:Y:S05]  /*22f60*/  EXIT ;  /* 0x000000000000794d */ /* 0x000fea0003800000 */
.L_x_3389:
[----:B------:R-:W-:-:S08]  /*22f70*/  NOP ;  /* 0x0000000000007918 */ /* 0x000fd00000000000 */
[----:B-1----:R-:W0:-:S00]  /*22f80*/  USETMAXREG.DEALLOC.CTAPOOL 0x28 ;  /* 0x00000028000079c8 */ /* 0x002e0000080e0500 */
        /* <DEDUP_REMOVED lines=14> */
.L_x_3524:
        /* <DEDUP_REMOVED lines=40> */
.L_x_3530:
        /* <DEDUP_REMOVED lines=12> */
.L_x_3529:
[----:B------:R-:W-:Y:S05]  /*233b0*/  BSYNC B0 ;  /* 0x0000000000007941 */ /* 0x000fea0003800000 */
.L_x_3528:
        /* <DEDUP_REMOVED lines=20> */
.L_x_3526:
        /* <DEDUP_REMOVED lines=20> */
.L_x_3531:
[----:B-1----:R-:W-:Y:S02]  /*23640*/  IMAD.MOV R2, RZ, RZ, -R3 ;  /* 0x000000ffff027224 */ /* 0x002fe400078e0a03 */
[----:B---3--:R-:W-:Y:S02]  /*23650*/  IMAD R16, R16, UR5, R11 ;  /* 0x0000000510107c24 */ /* 0x008fe4000f8e020b */
[----:B------:R-:W-:Y:S01]  /*23660*/  IMAD.MOV.U32 R11, RZ, RZ, R2 ;  /* 0x000000ffff0b7224 */ /* 0x000fe200078e0002 */
[----:B------:R-:W-:Y:S02]  /*23670*/  IABS R2, R4 ;  /* 0x0000000400027213 */ /* 0x000fe40000000000 */
[----:B--2---:R-:W-:Y:S01]  /*23680*/  IADD3 R9, -R16, UR6, RZ ;  /* 0x0000000610097c10 */ /* 0x004fe2000fffe1ff */
[----:B------:R-:W-:Y:S02]  /*23690*/  IMAD R11, R11, R12, RZ ;  /* 0x0000000c0b0b7224 */ /* 0x000fe400078e02ff */
[----:B------:R-:W-:Y:S01]  /*236a0*/  IMAD.MOV R8, RZ, RZ, -R2 ;  /* 0x000000ffff087224 */ /* 0x000fe200078e0a02 */
        /* <DEDUP_REMOVED lines=20> */
[----:B------:R-:W-:Y:S02]  /*237f0*/  IMAD R4, R4, R2, R9 ;  /* 0x0000000204047224 */ /* 0x000fe400078e0209 */
[----:B------:R-:W-:Y:S01]  /*23800*/  IMAD.MOV.U32 R2, RZ, RZ, RZ ;  /* 0x000000ffff027224 */ /* 0x000fe200078e00ff */
[----:B------:R-:W-:Y:S02]  /*23810*/  VIADDMNMX R13, R6, UR5, R7, PT ;  /* 0x00000005060d7c46 */ /* 0x000fe4000b800107 */
[----:B------:R-:W-:-:S02]  /*23820*/  IABS R9, R4 ;  /* 0x0000000400097213 */ /* 0x000fc40000000000 */
[-C--:B------:R-:W-:Y:S01]  /*23830*/  IABS R8, R13.reuse ;  /* 0x0000000d00087213 */ /* 0x080fe20000000000 */
[----:B------:R-:W-:Y:S01]  /*23840*/  IMAD.MOV R18, RZ, RZ, -R13 ;  /* 0x000000ffff127224 */ /* 0x000fe200078e0a0d */
[----:B0-----:R-:W-:Y:S02]  /*23850*/  IABS R10, R13 ;  /* 0x0000000d000a7213 */ /* 0x001fe40000000000 */
[----:B------:R-:W0:Y:S08]  /*23860*/  I2F.RP R6, R8 ;  /* 0x0000000800067306 */ /* 0x000e300000209400 */
[----:B0-----:R-:W0:Y:S02]  /*23870*/  MUFU.RCP R6, R6 ;  /* 0x0000000600067308 */ /* 0x001e240000001000 */
[----:B0-----:R-:W-:-:S06]  /*23880*/  VIADD R3, R6, 0xffffffe ;  /* 0x0ffffffe06037836 */ /* 0x001fcc0000000000 */
[----:B------:R-:W0:Y:S02]  /*23890*/  F2I.FTZ.U32.TRUNC.NTZ R3, R3 ;  /* 0x0000000300037305 */ /* 0x000e24000021f000 */
[----:B0-----:R-:W-:-:S04]  /*238a0*/  IMAD.MOV R7, RZ, RZ, -R3 ;  /* 0x000000ffff077224 */ /* 0x001fc800078e0a03 */
        /* <DEDUP_REMOVED lines=20> */
.L_x_3527:
[----:B------:R-:W-:Y:S01]  /*239f0*/  ULDC UR4, c[0x0][0xd3c] ;  /* 0x00034f0000047ab9 */ /* 0x000fe20000000800 */
[----:B------:R-:W-:Y:S02]  /*23a00*/  IMAD.MOV.U32 R17, RZ, RZ, RZ ;  /* 0x000000ffff117224 */ /* 0x000fe400078e00ff */
[----:B------:R-:W-:Y:S02]  /*23a10*/  IMAD.U32 R16, RZ, RZ, UR6 ;  /* 0x00000006ff107e24 */ /* 0x000fe4000f8e00ff */
[----:B------:R-:W-:Y:S02]  /*23a20*/  IMAD.MOV.U32 R18, RZ, RZ, RZ ;  /* 0x000000ffff127224 */ /* 0x000fe400078e00ff */
[----:B------:R-:W-:-:S07]  /*23a30*/  IMAD.U32 R19, RZ, RZ, UR4 ;  /* 0x00000004ff137e24 */ /* 0x000fce000f8e00ff */
.L_x_3532:
[----:B------:R-:W-:-:S13]  /*23a40*/  ISETP.NE.AND P0, PT, R5, RZ, PT ;  /* 0x000000ff0500720c */ /* 0x000fda0003f05270 */
[----:B------:R-:W0:Y:S01]  /*23a50*/  @!P0 S2R R3, SR_CgaCtaId ;  /* 0x0000000000038919 */ /* 0x000e220000008800 */
[----:B------:R-:W-:-:S04]  /*23a60*/  @!P0 MOV R0, 0x400 ;  /* 0x0000040000008802 */ /* 0x000fc80000000f00 */
[----:B0-----:R-:W-:-:S05]  /*23a70*/  @!P0 LEA R0, R3, R0, 0x18 ;  /* 0x0000000003008211 */ /* 0x001fca00078ec0ff */
[----:B------:R1:W-:Y:S01]  /*23a80*/  @!P0 STS.128 [R0+0x324d0], R16 ;  /* 0x0324d01000008388 */ /* 0x0003e20000000c00 */
[----:B------:R-:W-:Y:S06]  /*23a90*/  BAR.ARV 0x5, 0x180 ;  /* 0x0146000000007b1d */ /* 0x000fec0000002000 */
.L_x_3525:
        /* <DEDUP_REMOVED lines=9> */
[----:B------:R-:W-:Y:S01]  /*23b30*/  IMAD.MOV.U32 R26, RZ, RZ, 0x1 ;  /* 0x00000001ff1a7424 */ /* 0x000fe200078e00ff */
[----:B------:R-:W1:Y:S01]  /*23b40*/  S2R R4, SR_TID.X ;  /* 0x0000000000047919 */ /* 0x000e620000002100 */
[----:B------:R-:W-:Y:S01]  /*23b50*/  IMAD.MOV.U32 R24, RZ, RZ, RZ ;  /* 0x000000ffff187224 */ /* 0x000fe200078e00ff */
[----:B------:R-:W-:Y:S01]  /*23b60*/  ULDC UR39, c[0x0][0xc] ;  /* 0x0000030000277ab9 */ /* 0x000fe20000000800 */
[----:B------:R3:W-:Y:S01]  /*23b70*/  STL [R1+0x470], RZ ;  /* 0x000470ff01007387 */ /* 0x0007e20000100800 */
[----:B-1----:R-:W-:Y:S02]  /*23b80*/  LOP3.LUT R3, R4, 0x7f, RZ, 0xc0, !PT ;  /* 0x0000007f04037812 */ /* 0x002fe400078ec0ff */
        /* <DEDUP_REMOVED lines=17> */
.L_x_3608:
        /* <DEDUP_REMOVED lines=21> */
[----:B------:R0:W5:Y:S01]  /*23df0*/  @P2 LDG.E R35, desc[UR36][R2.64] ;  /* 0x0000002402232981 */ /* 0x000162000c1e1900 */
[----:B-1----:R-:W-:-:S05]  /*23e00*/  @P1 IMAD.WIDE R4, R19, 0x4, R4 ;  /* 0x0000000413041825 */ /* 0x002fca00078e0204 */
[----:B--2---:R-:W2:Y:S01]  /*23e10*/  @P1 LDG.E R0, desc[UR36][R4.64] ;  /* 0x0000002404001981 */ /* 0x004ea2000c1e1900 */
        /* <DEDUP_REMOVED lines=8> */
[----:B---34-:R-:W-:Y:S05]  /*23ea0*/  @P1 BRA `(.L_x_3534) ;  /* 0x0000000000201947 */ /* 0x018fea0003800000 */
[----:B------:R-:W-:Y:S02]  /*23eb0*/  ULDC UR4, c[0x0][0x288] ;  /* 0x0000a20000047ab9 */ /* 0x000fe40000000800 */
[----:B0-----:R-:W-:-:S05]  /*23ec0*/  IMAD.U32 R0, RZ, RZ, UR4 ;  /* 0x00000004ff007e24 */ /* 0x001fca000f8e00ff */
[----:B------:R1:W-:Y:S01]  /*23ed0*/  STL [R1+0x450], R0 ;  /* 0x0004500001007387 */ /* 0x0003e20000100800 */
[----:B------:R-:W-:Y:S05]  /*23ee0*/  @!P2 BRA `(.L_x_3534) ;  /* 0x000000000010a947 */ /* 0x000fea0003800000 */
[----:B------:R-:W2:Y:S04]  /*23ef0*/  LDG.E R5, desc[UR36][R2.64] ;  /* 0x0000002402057981 */ /* 0x000ea8000c1e1900 */
[----:B-1----:R-:W2:Y:S02]  /*23f00*/  LDG.E R0, desc[UR36][R2.64+0x4] ;  /* 0x0000042402007981 */ /* 0x002ea4000c1e1900 */
[----:B--2---:R-:W-:-:S05]  /*23f10*/  IMAD.IADD R0, R0, 0x1, -R5 ;  /* 0x0000000100007824 */ /* 0x004fca00078e0a05 */
[----:B------:R2:W-:Y:S02]  /*23f20*/  STL [R1+0x450], R0 ;  /* 0x0004500001007387 */ /* 0x0005e40000100800 */
.L_x_3534:
[----:B------:R-:W-:Y:S02]  /*23f30*/  ULDC.64 UR4, c[0x0][0xb18] ;  /* 0x0002c60000047ab9 */ /* 0x000fe40000000a00 */
[----:B------:R-:W-:-:S04]  /*23f40*/  ISETP.NE.U32.AND P0, PT, RZ, UR4, PT ;  /* 0x00000004ff007c0c */ /* 0x000fc8000bf05070 */
[----:B------:R-:W-:-:S13]  /*23f50*/  ISETP.NE.AND.EX P0, PT, RZ, UR5, PT, P0 ;  /* 0x00000005ff007c0c */ /* 0x000fda000bf05300 */
[----:B------:R-:W-:Y:S05]  /*23f60*/  @!P0 BRA `(.L_x_3535) ;  /* 0x0000000000108947 */ /* 0x000fea0003800000 */
[----:B0-----:R-:W0:Y:S02]  /*23f70*/  LDC.64 R2, c[0x0][0xb18] ;  /* 0x0002c600ff027b82 */ /* 0x001e240000000a00 */
[----:B0-----:R-:W-:-:S05]  /*23f80*/  IMAD.WIDE R2, R19, 0x4, R2 ;  /* 0x0000000413027825 */ /* 0x001fca00078e0202 */
[----:B------:R3:W5:Y:S01]  /*23f90*/  LDG.E R7, desc[UR36][R2.64] ;  /* 0x0000002402077981 */ /* 0x000762000c1e1900 */
[----:B------:R-:W-:Y:S05]  /*23fa0*/  BRA `(.L_x_3536) ;  /* 0x0000000000247947 */ /* 0x000fea0003800000 */
.L_x_3535:
[----:B------:R-:W-:Y:S02]  /*23fb0*/  ULDC.64 UR4, c[0x0][0xb00] ;  /* 0x0002c00000047ab9 */ /* 0x000fe40000000a00 */
[----:B------:R-:W-:-:S04]  /*23fc0*/  ISETP.NE.U32.AND P0, PT, RZ, UR4, PT ;  /* 0x00000004ff007c0c */ /* 0x000fc8000bf05070 */
[----:B------:R-:W-:-:S13]  /*23fd0*/  ISETP.NE.AND.EX P0, PT, RZ, UR5, PT, P0 ;  /* 0x00000005ff007c0c */ /* 0x000fda000bf05300 */
[----:B------:R-:W-:Y:S05]  /*23fe0*/  @!P0 BRA `(.L_x_3536) ;  /* 0x0000000000148947 */ /* 0x000fea0003800000 */
[----:B0-----:R-:W0:Y:S02]  /*23ff0*/  LDC.64 R2, c[0x0][0xb00] ;  /* 0x0002c000ff027b82 */ /* 0x001e240000000a00 */
[----:B0-----:R-:W-:-:S05]  /*24000*/  IMAD.WIDE R2, R19, 0x4, R2 ;  /* 0x0000000413027825 */ /* 0x001fca00078e0202 */
[----:B------:R-:W3:Y:S04]  /*24010*/  LDG.E R7, desc[UR36][R2.64] ;  /* 0x0000002402077981 */ /* 0x000ee8000c1e1900 */
[----:B-12---:R-:W3:Y:S02]  /*24020*/  LDG.E R0, desc[UR36][R2.64+0x4] ;  /* 0x0000042402007981 */ /* 0x006ee4000c1e1900 */
[----:B---3--:R-:W-:-:S07]  /*24030*/  IMAD.IADD R7, R0, 0x1, -R7 ;  /* 0x0000000100077824 */ /* 0x008fce00078e0a07 */
.L_x_3536:
[----:B------:R-:W4:Y:S01]  /*24040*/  LDL R6, [R1+0x450] ;  /* 0x0004500001067983 */ /* 0x000f220000100800 */
[----:B012---:R-:W0:Y:S01]  /*24050*/  LDC R0, c[0x0][0x448] ;  /* 0x00011200ff007b82 */ /* 0x007e220000000800 */
[----:B------:R-:W-:Y:S01]  /*24060*/  IMAD.SHL.U32 R37, R17, 0x80, RZ ;  /* 0x0000008011257824 */ /* 0x000fe200078e00ff */
[----:B------:R-:W-:Y:S01]  /*24070*/  LOP3.LUT R23, R23, 0xfffeffff, RZ, 0xc0, !PT ;  /* 0xfffeffff17177812 */ /* 0x000fe200078ec0ff */
[----:B-----5:R-:W-:-:S05]  /*24080*/  IMAD.IADD R17, R7, 0x1, -R30 ;  /* 0x0000000107117824 */ /* 0x020fca00078e0a1e */
[----:B---3--:R-:W1:Y:S01]  /*24090*/  LDC.64 R2, c[0x0][0xad8] ;  /* 0x0002b600ff027b82 */ /* 0x008e620000000a00 */
[----:B0-----:R-:W-:Y:S01]  /*240a0*/  ISETP.NE.AND P2, PT, R0, 0x1, PT ;  /* 0x000000010000780c */ /* 0x001fe20003f45270 */
[----:B------:R-:W-:Y:S01]  /*240b0*/  VIADD R0, R37, 0x7f ;  /* 0x0000007f25007836 */ /* 0x000fe20000000000 */
[----:B-1----:R-:W-:-:S11]  /*240c0*/  ISETP.GE.AND P1, PT, R3, 0x1, PT ;  /* 0x000000010300780c */ /* 0x002fd60003f26270 */
[----:B------:R-:W0:Y:S01]  /*240d0*/  @P2 LDC R5, c[0x0][0x44c] ;  /* 0x00011300ff052b82 */ /* 0x000e220000000800 */
[----:B------:R-:W-:-:S07]  /*240e0*/  @P2 LOP3.LUT R23, R23, 0x10000, RZ, 0xfc, !PT ;  /* 0x0001000017172812 */ /* 0x000fce00078efcff */
[----:B------:R-:W1:Y:S01]  /*240f0*/  @P2 LDC R9, c[0x0][0x450] ;  /* 0x00011400ff092b82 */ /* 0x000e620000000800 */
[----:B0-----:R-:W-:-:S05]  /*24100*/  @P2 IMAD.HI.U32 R4, R0, R5, RZ ;  /* 0x0000000500042227 */ /* 0x001fca00078e00ff */
[----:B-1----:R-:W-:Y:S02]  /*24110*/  @P2 SHF.R.U32.HI R0, RZ, R9, R4 ;  /* 0x00000009ff002219 */ /* 0x002fe40000011604 */
[----:B----4-:R-:W-:-:S05]  /*24120*/  IADD3 R5, R17, 0x1, -R6 ;  /* 0x0000000111057810 */ /* 0x010fca0007ffe806 */
        /* <DEDUP_REMOVED lines=14> */
.L_x_3539:
[----:B------:R-:W-:-:S13]  /*24210*/  ISETP.NE.AND P0, PT, R3, 0x1, PT ;  /* 0x000000010300780c */ /* 0x000fda0003f05270 */
[----:B------:R-:W0:Y:S02]  /*24220*/  @P0 LDC.64 R4, c[0x0][0xae0] ;  /* 0x0002b800ff040b82 */ /* 0x000e240000000a00 */
[----:B0-----:R-:W-:-:S05]  /*24230*/  @P0 IMAD.HI.U32 R4, R0, R4, RZ ;  /* 0x0000000400040227 */ /* 0x001fca00078e00ff */
[----:B------:R-:W-:-:S07]  /*24240*/  @P0 SHF.R.U32.HI R0, RZ, R5, R4 ;  /* 0x00000005ff000219 */ /* 0x000fce0000011604 */
.L_x_3540:
[----:B------:R-:W-:Y:S05]  /*24250*/  BSYNC B0 ;  /* 0x0000000000007941 */ /* 0x000fea0003800000 */
.L_x_3538:
[----:B------:R-:W-:-:S05]  /*24260*/  IMAD R5, R0, R3, R3 ;  /* 0x0000000300057224 */ /* 0x000fca00078e0203 */
[----:B------:R-:W-:-:S07]  /*24270*/  VIMNMX R2, R2, R5, PT ;  /* 0x0000000502027248 */ /* 0x000fce0003fe0100 */
.L_x_3537:
        /* <DEDUP_REMOVED lines=29> */
.L_x_3543:
[----:B------:R-:W-:-:S13]  /*24450*/  ISETP.NE.AND P0, PT, R3, 0x1, PT ;  /* 0x000000010300780c */ /* 0x000fda0003f05270 */
[----:B------:R-:W1:Y:S02]  /*24460*/  @P0 LDC.64 R4, c[0x0][0xae0] ;  /* 0x0002b800ff040b82 */ /* 0x000e640000000a00 */
[----:B-1----:R-:W-:-:S05]  /*24470*/  @P0 IMAD.HI.U32 R4, R2, R4, RZ ;  /* 0x0000000402040227 */ /* 0x002fca00078e00ff */
[----:B------:R-:W-:-:S07]  /*24480*/  @P0 SHF.R.U32.HI R2, RZ, R5, R4 ;  /* 0x00000005ff020219 */ /* 0x000fce0000011604 */
.L_x_3544:
[----:B------:R-:W-:Y:S05]  /*24490*/  BSYNC B0 ;  /* 0x0000000000007941 */ /* 0x000fea0003800000 */
.L_x_3542:
[----:B------:R-:W-:-:S05]  /*244a0*/  IMAD R3, R2, R3, RZ ;  /* 0x0000000302037224 */ /* 0x000fca00078e02ff */
[----:B------:R-:W-:-:S07]  /*244b0*/  VIMNMX R0, R0, R3, !PT ;  /* 0x0000000300007248 */ /* 0x000fce0007fe0100 */
.L_x_3541:
        /* <DEDUP_REMOVED lines=24> */
.L_x_3546:
        /* <DEDUP_REMOVED lines=20> */
.L_x_3549:
[----:B------:R-:W-:Y:S05]  /*24780*/  BSYNC B6 ;  /* 0x0000000000067941 */ /* 0x000fea0003800000 */
.L_x_3548:
        /* <DEDUP_REMOVED lines=20> */
.L_x_3552:
        /* <DEDUP_REMOVED lines=15> */
.L_x_3551:
[----:B------:R-:W-:Y:S05]  /*249c0*/  BSYNC B6 ;  /* 0x0000000000067941 */ /* 0x000fea0003800000 */
.L_x_3550:
[----:B------:R-:W1:Y:S01]  /*249d0*/  S2R R20, SR_TID.X ;  /* 0x0000000000147919 */ /* 0x000e620000002100 */
[----:B------:R-:W-:Y:S01]  /*249e0*/  ULDC.64 UR4, c[0x0][0xaf0] ;  /* 0x0002bc0000047ab9 */ /* 0x000fe20000000a00 */
[----:B------:R-:W-:Y:S01]  /*249f0*/  IMAD.MOV.U32 R28, RZ, RZ, R19 ;  /* 0x000000ffff1c7224 */ /* 0x000fe200078e0013 */
[----:B------:R-:W-:Y:S01]  /*24a00*/  ISETP.NE.U32.AND P0, PT, RZ, UR4, PT ;  /* 0x00000004ff007c0c */ /* 0x000fe2000bf05070 */
[----:B------:R-:W-:-:S03]  /*24a10*/  ULDC UR4, c[0x0][0x320] ;  /* 0x0000c80000047ab9 */ /* 0x000fc60000000800 */
[----:B------:R-:W-:-:S13]  /*24a20*/  ISETP.NE.AND.EX P0, PT, RZ, UR5, PT, P0 ;  /* 0x00000005ff007c0c */ /* 0x000fda000bf05300 */
[----:B------:R-:W2:Y:S01]  /*24a30*/  @P0 LDC.64 R2, c[0x0][0xaf0] ;  /* 0x0002bc00ff020b82 */ /* 0x000ea20000000a00 */
[----:B-1----:R-:W-:Y:S01]  /*24a40*/  IMAD.SHL.U32 R34, R20, 0x8, RZ ;  /* 0x0000000814227824 */ /* 0x002fe200078e00ff */
[----:B------:R-:W-:-:S06]  /*24a50*/  LOP3.LUT R23, R23, 0xffffffef, RZ, 0xc0, !PT ;  /* 0xffffffef17177812 */ /* 0x000fcc00078ec0ff */
[----:B------:R-:W1:Y:S01]  /*24a60*/  LDC R20, c[0x0][0x430] ;  /* 0x00010c00ff147b82 */ /* 0x000e620000000800 */
[----:B------:R-:W-:-:S04]  /*24a70*/  LOP3.LUT R34, R34, 0x38, RZ, 0xc0, !PT ;  /* 0x0000003822227812 */ /* 0x000fc800078ec0ff */
[----:B------:R-:W-:Y:S01]  /*24a80*/  LOP3.LUT R32, R34, 0x40, RZ, 0xfc, !PT ;  /* 0x0000004022207812 */ /* 0x000fe200078efcff */
[----:B--2---:R-:W-:-:S03]  /*24a90*/  @P0 IMAD.WIDE R2, R19, 0x4, R2 ;  /* 0x0000000413020825 */ /* 0x004fc600078e0202 */
        /* <DEDUP_REMOVED lines=17> */
.L_x_3626:
[----:B------:R-:W1:Y:S01]  /*24bb0*/  S2R R2, SR_TID.X ;  /* 0x0000000000027919 */ /* 0x000e620000002100 */
[----:B------:R-:W-:Y:S01]  /*24bc0*/  ISETP.NE.AND P1, PT, R20, 0x1, PT ;  /* 0x000000011400780c */ /* 0x000fe20003f25270 */
[----:B------:R-:W-:Y:S01]  /*24bd0*/  IMAD.MOV.U32 R36, RZ, RZ, RZ ;  /* 0x000000ffff247224 */ /* 0x000fe200078e00ff */
[----:B-----5:R-:W-:Y:S01]  /*24be0*/  SHF.R.S32.HI R32, RZ, 0x1f, R28 ;  /* 0x0000001fff207819 */ /* 0x020fe2000001141c */
[----:B------:R-:W2:Y:S01]  /*24bf0*/  S2R R3, SR_TID.X ;  /* 0x0000000000037919 */ /* 0x000ea20000002100 */
[----:B------:R-:W-:-:S09]  /*24c00*/  LOP3.LUT R23, R23, 0xffff7fff, RZ, 0xc0, !PT ;  /* 0xffff7fff17177812 */ /* 0x000fd200078ec0ff */
[----:B------:R-:W3:Y:S01]  /*24c10*/  @P1 LDC R5, c[0x0][0x434] ;  /* 0x00010d00ff051b82 */ /* 0x000ee20000000800 */
[----:B------:R-:W-:-:S07]  /*24c20*/  @P1 LOP3.LUT R23, R23, 0x8000, RZ, 0xfc, !PT ;  /* 0x0000800017171812 */ /* 0x000fce00078efcff */
[----:B------:R-:W4:Y:S01]  /*24c30*/  @P1 LDC R4, c[0x0][0x438] ;  /* 0x00010e00ff041b82 */ /* 0x000f220000000800 */
[----:B-1----:R-:W-:Y:S01]  /*24c40*/  LOP3.LUT R2, R2, 0x7f, RZ, 0xc0, !PT ;  /* 0x0000007f02027812 */ /* 0x002fe200078ec0ff */
[----:B--2---:R-:W-:-:S03]  /*24c50*/  IMAD.SHL.U32 R10, R3, 0x10, RZ ;  /* 0x00000010030a7824 */ /* 0x004fc600078e00ff */
[----:B------:R-:W-:-:S04]  /*24c60*/  SHF.R.U32.HI R2, RZ, 0x3, R2 ;  /* 0x00000003ff027819 */ /* 0x000fc80000011602 */
[----:B------:R-:W-:-:S05]  /*24c70*/  LOP3.LUT R10, R2, 0x70, R10, 0xf8, !PT ;  /* 0x00000070020a7812 */ /* 0x000fca00078ef80a */
[----:B------:R-:W-:-:S05]  /*24c80*/  IMAD R8, R0, 0x60, R10 ;  /* 0x0000006000087824 */ /* 0x000fca00078e020a */
[C---:B------:R-:W-:Y:S01]  /*24c90*/  ISETP.GE.AND P0, PT, R8.reuse, R17, PT ;  /* 0x000000110800720c */ /* 0x040fe20003f06270 */
[----:B------:R-:W-:-:S03]  /*24ca0*/  IMAD.IADD R8, R8, 0x1, R30 ;  /* 0x0000000108087824 */ /* 0x000fc600078e021e */
[----:B------:R-:W-:Y:S01]  /*24cb0*/  ISETP.GT.U32.OR P0, PT, R10, 0x5f, P0 ;  /* 0x0000005f0a00780c */ /* 0x000fe20000704470 */
[----:B---3--:R-:W-:-:S04]  /*24cc0*/  @P1 IMAD.HI.U32 R5, R8, R5, RZ ;  /* 0x0000000508051227 */ /* 0x008fc800078e00ff */
[----:B------:R-:W-:Y:S01]  /*24cd0*/  IMAD.MOV.U32 R6, RZ, RZ, R8 ;  /* 0x000000ffff067224 */ /* 0x000fe200078e0008 */
[----:B----4-:R-:W-:-:S07]  /*24ce0*/  @P1 SHF.R.U32.HI R6, RZ, R4, R5 ;  /* 0x00000004ff061219 */ /* 0x010fce0000011605 */
[----:B------:R-:W1:Y:S01]  /*24cf0*/  @!P0 LDC.64 R2, c[0x0][0x428] ;  /* 0x00010a00ff028b82 */ /* 0x000e620000000a00 */
[----:B------:R-:W-:-:S07]  /*24d00*/  @!P0 SHF.R.S32.HI R7, RZ, 0x1f, R6 ;  /* 0x0000001fff078819 */ /* 0x000fce0000011406 */
[----:B------:R-:W2:Y:S01]  /*24d10*/  @!P0 LDC.64 R4, c[0x0][0x418] ;  /* 0x00010600ff048b82 */ /* 0x000ea20000000a00 */
[----:B-1----:R-:W-:-:S04]  /*24d20*/  @!P0 IMAD R9, R32, R2, RZ ;  /* 0x0000000220098224 */ /* 0x002fc800078e02ff */
[C---:B------:R-:W-:Y:S02]  /*24d30*/  @!P0 IMAD R9, R28.reuse, R3, R9 ;  /* 0x000000031c098224 */ /* 0x040fe400078e0209 */
[----:B------:R-:W-:-:S04]  /*24d40*/  @!P0 IMAD.WIDE.U32 R2, R28, R2, R6 ;  /* 0x000000021c028225 */ /* 0x000fc800078e0006 */
[----:B------:R-:W-:Y:S01]  /*24d50*/  @!P0 IMAD.IADD R9, R3, 0x1, R9 ;  /* 0x0000000103098824 */ /* 0x000fe200078e0209 */
[----:B--2---:R-:W-:Y:S01]  /*24d60*/  @!P0 LEA R4, P1, R2, R4, 0x2 ;  /* 0x0000000402048211 */ /* 0x004fe200078210ff */
[----:B------:R-:W-:-:S03]  /*24d70*/  IMAD.MOV R3, RZ, RZ, -R6 ;  /* 0x000000ffff037224 */ /* 0x000fc600078e0a06 */
[----:B------:R-:W-:Y:S01]  /*24d80*/  @!P0 LEA.HI.X R5, R2, R5, R9, 0x2, P1 ;  /* 0x0000000502058211 */ /* 0x000fe200008f1409 */
[----:B------:R-:W-:Y:S02]  /*24d90*/  IMAD R3, R20, R3, R8 ;  /* 0x0000000314037224 */ /* 0x000fe400078e0208 */
[----:B------:R-:W-:Y:S02]  /*24da0*/  IMAD.U32 R2, RZ, RZ, UR38 ;  /* 0x00000026ff027e24 */ /* 0x000fe4000f8e00ff */
[----:B------:R1:W5:Y:S01]  /*24db0*/  @!P0 LDG.E R36, desc[UR36][R4.64] ;  /* 0x0000002404248981 */ /* 0x000362000c1e1900 */
[----:B------:R-:W-:Y:S02]  /*24dc0*/  ISETP.GT.U32.AND P1, PT, R10, 0x5f, PT ;  /* 0x0000005f0a00780c */ /* 0x000fe40003f24070 */
[----:B------:R-:W-:Y:S01]  /*24dd0*/  ISETP.NE.AND P0, PT, R2, 0x3, PT ;  /* 0x000000030200780c */ /* 0x000fe20003f05270 */
[----:B------:R2:W-:Y:S01]  /*24de0*/  STL [R1+0x454], R3 ;  /* 0x0004540301007387 */ /* 0x0005e20000100800 */
[----:B------:R-:W-:-:S02]  /*24df0*/  LOP3.LUT R23, R23, 0xfffffbff, RZ, 0xc0, !PT ;  /* 0xfffffbff17177812 */ /* 0x000fc400078ec0ff */
[----:B------:R-:W-:Y:S02]  /*24e00*/  SHF.R.S32.HI R27, RZ, 0x1f, R18 ;  /* 0x0000001fff1b7819 */ /* 0x000fe40000011412 */
[----:B--2---:R-:W-:-:S07]  /*24e10*/  SEL R3, RZ, 0x1, P2 ;  /* 0x00000001ff037807 */ /* 0x004fce0001000000 */
[----:B------:R-:W-:Y:S01]  /*24e20*/  @P0 LOP3.LUT R23, R23, 0x400, RZ, 0xfc, !PT ;  /* 0x0000040017170812 */ /* 0x000fe200078efcff */
[----:B------:R1:W-:Y:S03]  /*24e30*/  STL [R1+0x474], R3 ;  /* 0x0004740301007387 */ /* 0x0003e60000100800 */
[----:B------:R-:W-:-:S04]  /*24e40*/  LOP3.LUT R23, R23, 0xffffffdf, RZ, 0xc0, !PT ;  /* 0xffffffdf17177812 */ /* 0x000fc800078ec0ff */
[----:B------:R-:W-:Y:S01]  /*24e50*/  @P1 LOP3.LUT R23, R23, 0x20, RZ, 0xfc, !PT ;  /* 0x0000002017171812 */ /* 0x000fe200078efcff */
[----:B------:R-:W-:Y:S06]  /*24e60*/  @!P0 BRA `(.L_x_3554) ;  /* 0x0000000000048947 */ /* 0x000fec0003800000 */
[----:B------:R-:W-:Y:S01]  /*24e70*/  BPT.TRAP 0x1 ;  /* 0x000000040000795c */ /* 0x000fe20000300000 */
.L_x_3554:
[----:B0-----:R-:W-:Y:S01]  /*24e80*/  IMAD R31, R0, -0x60, R17 ;  /* 0xffffffa0001f7824 */ /* 0x001fe200078e0211 */
[----:B------:R-:W-:Y:S01]  /*24e90*/  SHF.L.U32 R0, R26, 0x1f, RZ ;  /* 0x0000001f1a007819 */ /* 0x000fe200000006ff */
[----:B------:R-:W-:Y:S01]  /*24ea0*/  IMAD R17, R24, 0x8, R22 ;  /* 0x0000000818117824 */ /* 0x000fe200078e0216 */
[----:B------:R-:W-:Y:S03]  /*24eb0*/  BSSY B0, `(.L_x_3555) ;  /* 0x0000003000007945 */ /* 0x000fe60003800000 */
[----:B------:R-:W0:Y:S02]  /*24ec0*/  SYNCS.PHASECHK.TRANS64.TRYWAIT P0, [R17+URZ+0x32440], R0 ;  /* 0x03244000110075a7 */ /* 0x000e24000800017f */
[----:B0-----:R-:W-:Y:S05]  /*24ed0*/  @!P0 BRA `(.L_x_3556) ;  /* 0x0000004800908947 */ /* 0x001fea0003800000 */
.L_x_3627:
[----:B------:R-:W-:Y:S05]  /*24ee0*/  BSYNC B0 ;  /* 0x0000000000007941 */ /* 0x000fea0003800000 */
.L_x_3555:
[----:B------:R-:W0:Y:S01]  /*24ef0*/  LDL R2, [R1+0x454] ;  /* 0x0004540001027983 */ /* 0x000e220000100800 */
[----:B------:R-:W-:Y:S01]  /*24f00*/  ULDC.64 UR4, c[0x0][0x300] ;  /* 0x0000c00000047ab9 */ /* 0x000fe20000000a00 */
[----:B-1---5:R-:W-:Y:S02]  /*24f10*/  SHF.R.S32.HI R4, RZ, 0x1f, R36 ;  /* 0x0000001fff047819 */ /* 0x022fe40000011424 */
[----:B------:R-:W-:-:S03]  /*24f20*/  LOP3.LUT R23, R23, 0xfffffffd, RZ, 0xc0, !PT ;  /* 0xfffffffd17177812 */ /* 0x000fc600078ec0ff */
[----:B------:R-:W-:Y:S01]  /*24f30*/  STL [R1+0x46c], R4 ;  /* 0x00046c0401007387 */ /* 0x000fe20000100800 */
[----:B0-----:R-:W-:-:S05]  /*24f40*/  SHF.R.S32.HI R0, RZ, 0x1f, R2 ;  /* 0x0000001fff007819 */ /* 0x001fca0000011402 */
[----:B------:R0:W-:Y:S02]  /*24f50*/  STL [R1+0x468], R0 ;  /* 0x0004680001007387 */ /* 0x0001e40000100800 */
[----:B0-----:R-:W-:-:S04]  /*24f60*/  IMAD R0, R0, UR4, RZ ;  /* 0x0000000400007c24 */ /* 0x001fc8000f8e02ff */
[C---:B------:R-:W-:Y:S02]  /*24f70*/  IMAD R0, R2.reuse, UR5, R0 ;  /* 0x0000000502007c24 */ /* 0x040fe4000f8e0200 */
[----:B------:R-:W-:Y:S01]  /*24f80*/  IMAD.WIDE.U32 R2, R2, UR4, RZ ;  /* 0x0000000402027c25 */ /* 0x000fe2000f8e00ff */
[----:B------:R-:W-:-:S03]  /*24f90*/  ULDC.64 UR4, c[0x0][0x310] ;  /* 0x0000c40000047ab9 */ /* 0x000fc60000000a00 */
[----:B------:R-:W-:Y:S02]  /*24fa0*/  IMAD.IADD R3, R3, 0x1, R0 ;  /* 0x0000000103037824 */ /* 0x000fe400078e0200 */
[----:B------:R-:W-:Y:S02]  /*24fb0*/  IMAD R0, R4, UR4, RZ ;  /* 0x0000000404007c24 */ /* 0x000fe4000f8e02ff */
[----:B------:R-:W0:Y:S01]  /*24fc0*/  S2R R4, SR_TID.X ;  /* 0x0000000000047919 */ /* 0x000e220000002100 */
        /* <DEDUP_REMOVED lines=76> */
.L_x_3641:
        /* <DEDUP_REMOVED lines=10> */
.L_x_3558:
        /* <DEDUP_REMOVED lines=10> */
.L_x_3559:
[----:B------:R-:W-:Y:S01]  /*255d0*/  VIADD R0, R22, 0x18400 ;  /* 0x0001840016007836 */ /* 0x000fe20000000000 */
[----:B------:R-:W-:Y:S01]  /*255e0*/  LOP3.LUT P1, RZ, R23, 0x40, RZ, 0xc0, !PT ;  /* 0x0000004017ff7812 */ /* 0x000fe2000782c0ff */
[----:B------:R1:W-:-:S12]  /*255f0*/  SYNCS.ARRIVE.TRANS64.A1T0 RZ, [R17+URZ+0x32430], RZ ;  /* 0x032430ff11ff79a7 */ /* 0x0003d8000810003f */
[----:B------:R-:W-:Y:S05]  /*25600*/  WARPSYNC.ALL ;  /* 0x0000000000007948 */ /* 0x000fea0003800000 */
[----:B------:R-:W-:Y:S01]  /*25610*/  BAR.SYNC.DEFER_BLOCKING 0x8, 0x180 ;  /* 0x0206000000007b1d */ /* 0x000fe20000010000 */
[----:B------:R-:W-:Y:S02]  /*25620*/  LOP3.LUT P0, RZ, R0, 0x3ff, RZ, 0xc0, !PT ;  /* 0x000003ff00ff7812 */ /* 0x000fe4000780c0ff */
[----:B------:R-:W-:-:S03]  /*25630*/  SHF.R.S32.HI R0, RZ, 0x1f, R19 ;  /* 0x0000001fff007819 */ /* 0x000fc60000011413 */
[----:B------:R-:W-:Y:S01]  /*25640*/  BSSY B6, `(.L_x_3560) ;  /* 0x0000018000067945 */ /* 0x000fe20003800000 */
[----:B------:R-:W-:Y:S02]  /*25650*/  SEL R34, R0, RZ, !P1 ;  /* 0x000000ff00227207 */ /* 0x000fe40004800000 */
[----:B------:R-:W-:-:S03]  /*25660*/  SEL R0, R19, RZ, !P1 ;  /* 0x000000ff13007207 */ /* 0x000fc60004800000 */
[----:B------:R-:W-:Y:S04]  /*25670*/  STL [R1+0x460], R34 ;  /* 0x0004602201007387 */ /* 0x000fe80000100800 */
[----:B------:R2:W-:Y:S02]  /*25680*/  STL [R1+0x458], R0 ;  /* 0x0004580001007387 */ /* 0x0005e40000100800 */
[----:B--2---:R-:W-:-:S05]  /*25690*/  SHF.R.S32.HI R0, RZ, 0x1f, R35 ;  /* 0x0000001fff007819 */ /* 0x004fca0000011423 */
[----:B------:R2:W-:Y:S01]  /*256a0*/  STL [R1+0x45c], R0 ;  /* 0x00045c0001007387 */ /* 0x0005e20000100800 */
        /* <DEDUP_REMOVED lines=16> */
[----:B012---:R-:W-:Y:S05]  /*257b0*/  CALL.ABS.NOINC R2 ;  /* 0x0000000002007343 */ /* 0x007fea0003c00000 */
.L_x_3561:
[----:B------:R-:W-:Y:S05]  /*257c0*/  BSYNC B6 ;  /* 0x0000000000067941 */ /* 0x000fea0003800000 */
.L_x_3560:
[----:B------:R-:W3:Y:S01]  /*257d0*/  LDL R20, [R1+0x45c] ;  /* 0x00045c0001147983 */ /* 0x000ee20000100800 */
[----:B------:R-:W-:Y:S01]  /*257e0*/  IMAD.MOV.U32 R21, RZ, RZ, R34 ;  /* 0x000000ffff157224 */ /* 0x000fe200078e0022 */
[----:B------:R-:W-:Y:S01]  /*257f0*/  ULDC.64 UR4, c[0x0][0x298] ;  /* 0x0000a60000047ab9 */ /* 0x000fe20000000a00 */
[----:B0-----:R-:W0:Y:S01]  /*25800*/  LDC R5, c[0x0][0x448] ;  /* 0x00011200ff057b82 */ /* 0x001e220000000800 */
[----:B------:R-:W4:Y:S01]  /*25810*/  S2R R2, SR_TID.X ;  /* 0x0000000000027919 */ /* 0x000f220000002100 */
[----:B------:R-:W5:Y:S01]  /*25820*/  S2R R34, SR_TID.X ;  /* 0x0000000000227919 */ /* 0x000f620000002100 */
[----:B----4-:R-:W-:-:S04]  /*25830*/  LOP3.LUT R2, R2, 0x7f, RZ, 0xc0, !PT ;  /* 0x0000007f02027812 */ /* 0x010fc800078ec0ff */
[----:B--2---:R-:W-:Y:S02]  /*25840*/  SHF.R.U32.HI R0, RZ, 0x3, R2 ;  /* 0x00000003ff007819 */ /* 0x004fe40000011602 */
[----:B------:R-:W2:Y:S01]  /*25850*/  LDC R2, c[0x0][0x448] ;  /* 0x00011200ff027b82 */ /* 0x000ea20000000800 */
[----:B---3--:R-:W-:Y:S02]  /*25860*/  IMAD.MOV.U32 R4, RZ, RZ, R20 ;  /* 0x000000ffff047224 */ /* 0x008fe400078e0014 */
[----:B------:R-:W3:Y:S01]  /*25870*/  LDL R20, [R1+0x458] ;  /* 0x0004580001147983 */ /* 0x000ee20000100800 */
[----:B--2---:R-:W-:Y:S01]  /*25880*/  ISETP.NE.AND P6, PT, R2, 0x1, PT ;  /* 0x000000010200780c */ /* 0x004fe20003fc5270 */
[----:B-----5:R-:W-:Y:S02]  /*25890*/  IMAD.SHL.U32 R34, R34, 0x10, RZ ;  /* 0x0000001022227824 */ /* 0x020fe400078e00ff */
[----:B------:R-:W-:Y:S01]  /*258a0*/  IMAD R4, R4, UR4, RZ ;  /* 0x0000000404047c24 */ /* 0x000fe2000f8e02ff */
[----:B------:R-:W2:Y:S02]  /*258b0*/  S2R R6, SR_TID.X ;  /* 0x0000000000067919 */ /* 0x000ea40000002100 */
[----:B------:R-:W-:Y:S01]  /*258c0*/  LOP3.LUT R34, R0, 0x70, R34, 0xf8, !PT ;  /* 0x0000007000227812 */ /* 0x000fe200078ef822 */
[----:B------:R-:W-:-:S04]  /*258d0*/  IMAD R4, R35, UR5, R4 ;  /* 0x0000000523047c24 */ /* 0x000fc8000f8e0204 */
[----:B------:R-:W-:Y:S02]  /*258e0*/  IMAD.IADD R34, R34, 0x1, R37 ;  /* 0x0000000122227824 */ /* 0x000fe400078e0225 */
[----:B------:R-:W4:Y:S02]  /*258f0*/  @P6 LDC R3, c[0x0][0x44c] ;  /* 0x00011300ff036b82 */ /* 0x000f240000000800 */
[----:B------:R-:W-:-:S06]  /*25900*/  IMAD.MOV.U32 R0, RZ, RZ, R34 ;  /* 0x000000ffff007224 */ /* 0x000fcc00078e0022 */
[----:B------:R-:W5:Y:S01]  /*25910*/  @P6 LDC R2, c[0x0][0x450] ;  /* 0x00011400ff026b82 */ /* 0x000f620000000800 */
[----:B----4-:R-:W-:-:S05]  /*25920*/  @P6 IMAD.HI.U32 R3, R34, R3, RZ ;  /* 0x0000000322036227 */ /* 0x010fca00078e00ff */
[----:B-----5:R-:W-:Y:S01]  /*25930*/  @P6 SHF.R.U32.HI R0, RZ, R2, R3 ;  /* 0x00000002ff006219 */ /* 0x020fe20000011603 */
        /* <DEDUP_REMOVED lines=8> */
[----:B------:R-:W-:Y:S01]  /*259c0*/  IMAD R4, R21, UR4, RZ ;  /* 0x0000000415047c24 */ /* 0x000fe2000f8e02ff */
[----:B--2---:R-:W-:-:S04]  /*259d0*/  LOP3.LUT R21, R6, 0x7f, RZ, 0xc0, !PT ;  /* 0x0000007f06157812 */ /* 0x004fc800078ec0ff */
[----:B------:R-:W-:Y:S01]  /*259e0*/  SHF.R.U32.HI R21, RZ, 0x3, R21 ;  /* 0x00000003ff157819 */ /* 0x000fe20000011615 */
[C---:B---3--:R-:W-:Y:S02]  /*259f0*/  IMAD R4, R20.reuse, UR5, R4 ;  /* 0x0000000514047c24 */ /* 0x048fe4000f8e0204 */
[----:B------:R-:W-:Y:S01]  /*25a00*/  IMAD.WIDE.U32 R2, R20, UR4, R2 ;  /* 0x0000000414027c25 */ /* 0x000fe2000f8e0002 */
[----:B------:R-:W-:-:S03]  /*25a10*/  ULDC.64 UR4, c[0x0][0x2d0] ;  /* 0x0000b40000047ab9 */ /* 0x000fc60000000a00 */
[----:B------:R-:W-:Y:S01]  /*25a20*/  IMAD.IADD R3, R3, 0x1, R4 ;  /* 0x0000000103037824 */ /* 0x000fe200078e0204 */
[----:B------:R-:W-:Y:S01]  /*25a30*/  SHF.R.S32.HI R4, RZ, 0x1f, R0 ;  /* 0x0000001fff047819 */ /* 0x000fe20000011400 */
[----:B------:R-:W-:Y:S02]  /*25a40*/  IMAD.SHL.U32 R20, R6, 0x8, RZ ;  /* 0x0000000806147824 */ /* 0x000fe400078e00ff */
[----:B------:R-:W-:-:S03]  /*25a50*/  IMAD.WIDE.U32 R2, R0, UR4, R2 ;  /* 0x0000000400027c25 */ /* 0x000fc6000f8e0002 */
[----:B------:R-:W-:Y:S01]  /*25a60*/  LOP3.LUT R20, R20, 0x38, RZ, 0xc0, !PT ;  /* 0x0000003814147812 */ /* 0x000fe200078ec0ff */
[----:B------:R-:W-:-:S04]  /*25a70*/  IMAD R4, R4, UR4, RZ ;  /* 0x0000000404047c24 */ /* 0x000fc8000f8e02ff */
[----:B------:R-:W-:Y:S01]  /*25a80*/  IMAD R4, R0, UR5, R4 ;  /* 0x0000000500047c24 */ /* 0x000fe2000f8e0204 */
[----:B------:R-:W-:Y:S01]  /*25a90*/  ULDC.64 UR4, c[0x0][0x2c8] ;  /* 0x0000b20000047ab9 */ /* 0x000fe20000000a00 */
[----:B------:R-:W-:Y:S02]  /*25aa0*/  IMAD.MOV R0, RZ, RZ, -R0 ;  /* 0x000000ffff007224 */ /* 0x000fe400078e0a00 */
[----:B------:R-:W-:Y:S02]  /*25ab0*/  IMAD.IADD R3, R3, 0x1, R4 ;  /* 0x0000000103037824 */ /* 0x000fe400078e0204 */
[----:B0-----:R-:W-:-:S04]  /*25ac0*/  IMAD R0, R5, R0, R34 ;  /* 0x0000000005007224 */ /* 0x001fc800078e0222 */
        /* <DEDUP_REMOVED lines=13> */
[----:B------:R-:W-:Y:S01]  /*25ba0*/  IMAD.IADD R37, R21, 0x1, R37 ;  /* 0x0000000115257824 */ /* 0x000fe200078e0225 */
[----:B------:R-:W-:Y:S02]  /*25bb0*/  LOP3.LUT R23, R23, 0xffffdfff, RZ, 0xc0, !PT ;  /* 0xffffdfff17177812 */ /* 0x000fe400078ec0ff */
[----:B------:R-:W0:Y:S01]  /*25bc0*/  SHFL.IDX PT, R3, R0, RZ, 0x181f ;  /* 0x00181fff00037589 */ /* 0x000e2200000e0000 */
[----:B------:R-:W-:-:S03]  /*25bd0*/  VIADD R6, R37, 0x10 ;  /* 0x0000001025067836 */ /* 0x000fc60000000000 */
[----:B------:R-:W-:Y:S04]  /*25be0*/  SHFL.IDX PT, R12, R0, 0x1, 0x181f ;  /* 0x00381f00000c7f89 */ /* 0x000fe800000e0000 */
[----:B------:R-:W-:Y:S04]  /*25bf0*/  SHFL.IDX PT, R10, R0, 0x2, 0x181f ;  /* 0x00581f00000a7f89 */ /* 0x000fe800000e0000 */
[----:B------:R-:W-:Y:S01]  /*25c00*/  SHFL.IDX PT, R9, R0, 0x3, 0x181f ;  /* 0x00781f0000097f89 */ /* 0x000fe200000e0000 */
[----:B--2---:R-:W-:-:S03]  /*25c10*/  IMAD R5, R2, R5, RZ ;  /* 0x0000000502057224 */ /* 0x004fc600078e02ff */
[----:B------:R-:W2:Y:S02]  /*25c20*/  SHFL.IDX PT, R2, R4, RZ, 0x181f ;  /* 0x00181fff04027589 */ /* 0x000ea400000e0000 */
[CC--:B------:R-:W-:Y:S02]  /*25c30*/  ISETP.GE.AND P6, PT, R37.reuse, R5.reuse, PT ;  /* 0x000000052500720c */ /* 0x0c0fe40003fc6270 */
[----:B------:R-:W-:Y:S01]  /*25c40*/  ISETP.GE.AND P5, PT, R6, R5, PT ;  /* 0x000000050600720c */ /* 0x000fe20003fa6270 */
[----:B------:R-:W-:-:S05]  /*25c50*/  VIADD R6, R37, 0x20 ;  /* 0x0000002025067836 */ /* 0x000fca0000000000 */
[----:B------:R-:W-:-:S05]  /*25c60*/  ISETP.GE.AND P3, PT, R6, R5, PT ;  /* 0x000000050600720c */ /* 0x000fca0003f66270 */
[----:B0-----:R-:W-:Y:S02]  /*25c70*/  @!P6 LEA R3, P1, R20, R3, 0x1 ;  /* 0x000000031403e211 */ /* 0x001fe400078208ff */
[----:B------:R-:W-:-:S04]  /*25c80*/  @P6 LOP3.LUT R23, R23, 0x2000, RZ, 0xfc, !PT ;  /* 0x0000200017176812 */ /* 0x000fc800078efcff */
[----:B------:R-:W-:Y:S01]  /*25c90*/  LOP3.LUT R23, R23, 0xffffefff, RZ, 0xc0, !PT ;  /* 0xffffefff17177812 */ /* 0x000fe200078ec0ff */
[----:B--2---:R-:W-:Y:S01]  /*25ca0*/  @!P6 IMAD.X R8, RZ, RZ, R2, P1 ;  /* 0x000000ffff08e224 */ /* 0x004fe200008e0602 */
[----:B------:R-:W-:Y:S01]  /*25cb0*/  @!P5 LEA R12, P1, R20, R12, 0x1 ;  /* 0x0000000c140cd211 */ /* 0x000fe200078208ff */
[----:B------:R-:W0:Y:S01]  /*25cc0*/  SHFL.IDX PT, R2, R4, 0x1, 0x181f ;  /* 0x00381f0004027f89 */ /* 0x000e2200000e0000 */
[----:B------:R-:W-:-:S04]  /*25cd0*/  @P5 LOP3.LUT R23, R23, 0x1000, RZ, 0xfc, !PT ;  /* 0x0000100017175812 */ /* 0x000fc800078efcff */
[----:B------:R-:W-:-:S04]  /*25ce0*/  LOP3.LUT R23, R23, 0xfffff7ff, RZ, 0xc0, !PT ;  /* 0xfffff7ff17177812 */ /* 0x000fc800078ec0ff */
[----:B------:R-:W-:-:S04]  /*25cf0*/  @P3 LOP3.LUT R23, R23, 0x800, RZ, 0xfc, !PT ;  /* 0x0000080017173812 */ /* 0x000fc800078efcff */
[----:B------:R-:W-:Y:S01]  /*25d00*/  LOP3.LUT R23, R23, 0xfffffdff, RZ, 0xc0, !PT ;  /* 0xfffffdff17177812 */ /* 0x000fe200078ec0ff */
[----:B0-----:R-:W-:Y:S01]  /*25d10*/  @!P5 IMAD.X R7, RZ, RZ, R2, P1 ;  /* 0x000000ffff07d224 */ /* 0x001fe200008e0602 */
[----:B------:R-:W-:Y:S01]  /*25d20*/  @!P3 LEA R10, P1, R20, R10, 0x1 ;  /* 0x0000000a140ab211 */ /* 0x000fe200078208ff */
[----:B------:R-:W0:Y:S04]  /*25d30*/  SHFL.IDX PT, R2, R4, 0x2, 0x181f ;  /* 0x00581f0004027f89 */ /* 0x000e2800000e0000 */
[----:B0-----:R-:W-:Y:S02]  /*25d40*/  @!P3 IMAD.X R6, RZ, RZ, R2, P1 ;  /* 0x000000ffff06b224 */ /* 0x001fe400008e0602 */
[----:B------:R-:W-:-:S05]  /*25d50*/  VIADD R2, R37, 0x30 ;  /* 0x0000003025027836 */ /* 0x000fca0000000000 */
[----:B------:R-:W-:Y:S01]  /*25d60*/  ISETP.GE.AND P2, PT, R2, R5, PT ;  /* 0x000000050200720c */ /* 0x000fe20003f46270 */
[----:B------:R-:W-:-:S05]  /*25d70*/  VIADD R2, R37, 0x40 ;  /* 0x0000004025027836 */ /* 0x000fca0000000000 */
[----:B------:R-:W-:Y:S02]  /*25d80*/  ISETP.GE.AND P4, PT, R2, R5, PT ;  /* 0x000000050200720c */ /* 0x000fe40003f86270 */
[----:B------:R-:W0:Y:S05]  /*25d90*/  SHFL.IDX PT, R2, R4, 0x3, 0x181f ;  /* 0x00781f0004027f89 */ /* 0x000e2a00000e0000 */
[----:B------:R-:W-:Y:S02]  /*25da0*/  @!P2 LEA R13, P1, R20, R9, 0x1 ;  /* 0x00000009140da211 */ /* 0x000fe400078208ff */
[----:B------:R-:W2:Y:S01]  /*25db0*/  SHFL.IDX PT, R9, R0, 0x4, 0x181f ;  /* 0x00981f0000097f89 */ /* 0x000ea200000e0000 */
[----:B------:R-:W-:-:S04]  /*25dc0*/  @P2 LOP3.LUT R23, R23, 0x200, RZ, 0xfc, !PT ;  /* 0x0000020017172812 */ /* 0x000fc800078efcff */
[----:B------:R-:W-:-:S04]  /*25dd0*/  LOP3.LUT R23, R23, 0xfffffeff, RZ, 0xc0, !PT ;  /* 0xfffffeff17177812 */ /* 0x000fc800078ec0ff */
[----:B------:R-:W-:-:S04]  /*25de0*/  @P4 LOP3.LUT R23, R23, 0x100, RZ, 0xfc, !PT ;  /* 0x0000010017174812 */ /* 0x000fc800078efcff */
[----:B------:R-:W-:Y:S01]  /*25df0*/  LOP3.LUT R23, R23, 0xffffff7f, RZ, 0xc0, !PT ;  /* 0xffffff7f17177812 */ /* 0x000fe200078ec0ff */
[----:B0-----:R-:W-:Y:S02]  /*25e00*/  @!P2 IMAD.X R11, RZ, RZ, R2, P1 ;  /* 0x000000ffff0ba224 */ /* 0x001fe400008e0602 */
[----:B------:R-:W0:Y:S01]  /*25e10*/  SHFL.IDX PT, R2, R4, 0x4, 0x181f ;  /* 0x00981f0004027f89 */ /* 0x000e2200000e0000 */
[----:B--2---:R-:W-:-:S03]  /*25e20*/  @!P4 LEA R15, P1, R20, R9, 0x1 ;  /* 0x00000009140fc211 */ /* 0x004fc600078208ff */
[----:B------:R-:W-:Y:S02]  /*25e30*/  SHFL.IDX PT, R9, R0, 0x6, 0x181f ;  /* 0x00d81f0000097f89 */ /* 0x000fe400000e0000 */
[----:B0-----:R-:W-:Y:S02]  /*25e40*/  @!P4 IMAD.X R14, RZ, RZ, R2, P1 ;  /* 0x000000ffff0ec224 */ /* 0x001fe400008e0602 */
[----:B------:R-:W-:Y:S02]  /*25e50*/  @!P6 IMAD.MOV.U32 R2, RZ, RZ, R3 ;  /* 0x000000ffff02e224 */ /* 0x000fe400078e0003 */
[----:B------:R-:W-:Y:S02]  /*25e60*/  @!P6 IMAD.MOV.U32 R3, RZ, RZ, R8 ;  /* 0x000000ffff03e224 */ /* 0x000fe400078e0008 */
[----:B------:R-:W-:Y:S04]  /*25e70*/  SHFL.IDX PT, R8, R4, 0x6, 0x181f ;  /* 0x00d81f0004087f89 */ /* 0x000fe800000e0000 */
[----:B------:R0:W-:Y:S02]  /*25e80*/  @!P6 LDGSTS.E.BYPASS.LTC128B.128 [R25+0x18400], desc[UR36][R2.64], !P0 ;  /* 0x184000000219efae */ /* 0x0001e4000c101d64 */
[----:B0-----:R-:W-:-:S02]  /*25e90*/  @!P5 IMAD.MOV.U32 R2, RZ, RZ, R12 ;  /* 0x000000ffff02d224 */ /* 0x001fc400078e000c */
[----:B------:R-:W-:Y:S02]  /*25ea0*/  @!P5 IMAD.MOV.U32 R3, RZ, RZ, R7 ;  /* 0x000000ffff03d224 */ /* 0x000fe400078e0007 */
[----:B------:R-:W0:Y:S04]  /*25eb0*/  SHFL.IDX PT, R7, R0, 0x5, 0x181f ;  /* 0x00b81f0000077f89 */ /* 0x000e2800000e0000 */
[----:B------:R2:W-:Y:S04]  /*25ec0*/  @!P5 LDGSTS.E.BYPASS.LTC128B.128 [R25+0x18c00], desc[UR36][R2.64], !P0 ;  /* 0x18c000000219dfae */ /* 0x0005e8000c101d64 */
[----:B------:R-:W-:Y:S01]  /*25ed0*/  SHFL.IDX PT, R0, R0, 0x7, 0x181f ;  /* 0x00f81f0000007f89 */ /* 0x000fe200000e0000 */
[----:B--2---:R-:W-:-:S02]  /*25ee0*/  @!P3 IMAD.MOV.U32 R2, RZ, RZ, R10 ;  /* 0x000000ffff02b224 */ /* 0x004fc400078e000a */
[----:B------:R-:W-:Y:S02]  /*25ef0*/  @!P3 IMAD.MOV.U32 R3, RZ, RZ, R6 ;  /* 0x000000ffff03b224 */ /* 0x000fe400078e0006 */
[----:B------:R-:W2:Y:S04]  /*25f00*/  SHFL.IDX PT, R6, R4, 0x5, 0x181f ;  /* 0x00b81f0004067f89 */ /* 0x000ea800000e0000 */
[----:B------:R3:W-:Y:S04]  /*25f10*/  @!P3 LDGSTS.E.BYPASS.LTC128B.128 [R25+0x19400], desc[UR36][R2.64], !P0 ;  /* 0x194000000219bfae */ /* 0x0007e8000c101d64 */
[----:B------:R-:W4:Y:S01]  /*25f20*/  SHFL.IDX PT, R4, R4, 0x7, 0x181f ;  /* 0x00f81f0004047f89 */ /* 0x000f2200000e0000 */
[----:B---3--:R-:W-:-:S02]  /*25f30*/  VIADD R2, R37, 0x50 ;  /* 0x0000005025027836 */ /* 0x008fc40000000000 */
[----:B------:R-:W-:-:S03]  /*25f40*/  @!P2 IMAD.MOV.U32 R3, RZ, RZ, R11 ;  /* 0x000000ffff03a224 */ /* 0x000fc600078e000b */
[----:B------:R-:W-:Y:S01]  /*25f50*/  ISETP.GE.AND P3, PT, R2, R5, PT ;  /* 0x000000050200720c */ /* 0x000fe20003f66270 */
[----:B------:R-:W-:-:S05]  /*25f60*/  @!P2 IMAD.MOV.U32 R2, RZ, RZ, R13 ;  /* 0x000000ffff02a224 */ /* 0x000fca00078e000d */
[----:B------:R3:W-:Y:S07]  /*25f70*/  @!P2 LDGSTS.E.BYPASS.LTC128B.128 [R25+0x19c00], desc[UR36][R2.64], !P0 ;  /* 0x19c000000219afae */ /* 0x0007ee000c101d64 */
[----:B0-----:R-:W-:Y:S02]  /*25f80*/  @!P3 LEA R7, P1, R20, R7, 0x1 ;  /* 0x000000071407b211 */ /* 0x001fe400078208ff */
[----:B------:R-:W-:Y:S01]  /*25f90*/  @P3 LOP3.LUT R23, R23, 0x80, RZ, 0xfc, !PT ;  /* 0x0000008017173812 */ /* 0x000fe200078efcff */
[----:B---3--:R-:W-:-:S03]  /*25fa0*/  VIADD R2, R37, 0x60 ;  /* 0x0000006025027836 */ /* 0x008fc60000000000 */
[----:B------:R-:W-:Y:S01]  /*25fb0*/  LOP3.LUT R23, R23, 0xffffffbf, RZ, 0xc0, !PT ;  /* 0xffffffbf17177812 */ /* 0x000fe200078ec0ff */
[----:B------:R-:W-:Y:S02]  /*25fc0*/  @!P4 IMAD.MOV.U32 R3, RZ, RZ, R14 ;  /* 0x000000ffff03c224 */ /* 0x000fe400078e000e */
[----:B--2---:R-:W-:Y:S01]  /*25fd0*/  @!P3 IMAD.X R6, RZ, RZ, R6, P1 ;  /* 0x000000ffff06b224 */ /* 0x004fe200008e0606 */
[----:B------:R-:W-:Y:S01]  /*25fe0*/  ISETP.GE.AND P2, PT, R2, R5, PT ;  /* 0x000000050200720c */ /* 0x000fe20003f46270 */
[----:B------:R-:W-:-:S05]  /*25ff0*/  @!P4 IMAD.MOV.U32 R2, RZ, RZ, R15 ;  /* 0x000000ffff02c224 */ /* 0x000fca00078e000f */
[----:B------:R0:W-:Y:S07]  /*26000*/  @!P4 LDGSTS.E.BYPASS.LTC128B.128 [R25+0x1a400], desc[UR36][R2.64], !P0 ;  /* 0x1a4000000219cfae */ /* 0x0001ee000c101d64 */
[----:B------:R-:W-:Y:S02]  /*26010*/  @!P2 LEA R9, P1, R20, R9, 0x1 ;  /* 0x000000091409a211 */ /* 0x000fe400078208ff */
[----:B------:R-:W-:Y:S01]  /*26020*/  @P2 LOP3.LUT R23, R23, 0x40, RZ, 0xfc, !PT ;  /* 0x0000004017172812 */ /* 0x000fe200078efcff */
[----:B0-----:R-:W-:-:S02]  /*26030*/  @!P3 IMAD.MOV.U32 R2, RZ, RZ, R7 ;  /* 0x000000ffff02b224 */ /* 0x001fc400078e0007 */
[----:B------:R-:W-:Y:S02]  /*26040*/  @!P3 IMAD.MOV.U32 R3, RZ, RZ, R6 ;  /* 0x000000ffff03b224 */ /* 0x000fe400078e0006 */
[----:B------:R-:W-:-:S03]  /*26050*/  @!P2 IMAD.X R8, RZ, RZ, R8, P1 ;  /* 0x000000ffff08a224 */ /* 0x000fc600008e0608 */
[----:B------:R0:W-:Y:S02]  /*26060*/  @!P3 LDGSTS.E.BYPASS.LTC128B.128 [R25+0x1ac00], desc[UR36][R2.64], !P0 ;  /* 0x1ac000000219bfae */ /* 0x0001e4000c101d64 */
[----:B0-----:R-:W-:Y:S02]  /*26070*/  @!P2 IMAD.MOV.U32 R2, RZ, RZ, R9 ;  /* 0x000000ffff02a224 */ /* 0x001fe400078e0009 */
[----:B------:R-:W-:-:S05]  /*26080*/  @!P2 IMAD.MOV.U32 R3, RZ, RZ, R8 ;  /* 0x000000ffff03a224 */ /* 0x000fca00078e0008 */
[----:B----4-:R0:W-:Y:S02]  /*26090*/  @!P2 LDGSTS.E.BYPASS.LTC128B.128 [R25+0x1b400], desc[UR36][R2.64], !P0 ;  /* 0x1b4000000219afae */ /* 0x0101e4000c101d64 */
.L_x_3658:
        /* <DEDUP_REMOVED lines=12> */
.L_x_3563:
        /* <DEDUP_REMOVED lines=28> */
.L_x_3565:
[----:B------:R-:W-:Y:S05]  /*26320*/  BSYNC B6 ;  /* 0x0000000000067941 */ /* 0x000fea0003800000 */
.L_x_3564:
[----:B------:R-:W2:Y:S01]  /*26330*/  LDL.LU R4, [R1+0x45c] ;  /* 0x00045c0001047983 */ /* 0x000ea20000300800 */
[----:B0-----:R-:W0:Y:S01]  /*26340*/  LDC R2, c[0x0][0x448] ;  /* 0x00011200ff027b82 */ /* 0x001e220000000800 */
[----:B------:R-:W-:Y:S02]  /*26350*/  ULDC.64 UR4, c[0x0][0x398] ;  /* 0x0000e60000047ab9 */ /* 0x000fe40000000a00 */
[----:B------:R-:W3:Y:S04]  /*26360*/  LDL.LU R21, [R1+0x460] ;  /* 0x0004600001157983 */ /* 0x000ee80000300800 */
[----:B------:R-:W4:Y:S01]  /*26370*/  LDL.LU R20, [R1+0x458] ;  /* 0x0004580001147983 */ /* 0x000f220000300800 */
[----:B0-----:R-:W-:-:S13]  /*26380*/  ISETP.NE.AND P6, PT, R2, 0x1, PT ;  /* 0x000000010200780c */ /* 0x001fda0003fc5270 */
[----:B------:R-:W0:Y:S08]  /*26390*/  @P6 LDC R3, c[0x0][0x44c] ;  /* 0x00011300ff036b82 */ /* 0x000e300000000800 */
[----:B------:R-:W5:Y:S01]  /*263a0*/  @P6 LDC R2, c[0x0][0x450] ;  /* 0x00011400ff026b82 */ /* 0x000f620000000800 */
[----:B------:R-:W-:Y:S02]  /*263b0*/  IMAD.MOV.U32 R0, RZ, RZ, R34 ;  /* 0x000000ffff007224 */ /* 0x000fe400078e0022 */
[----:B0-----:R-:W-:-:S05]  /*263c0*/  @P6 IMAD.HI.U32 R3, R34, R3, RZ ;  /* 0x0000000322036227 */ /* 0x001fca00078e00ff */
[----:B-----5:R-:W-:Y:S01]  /*263d0*/  @P6 SHF.R.U32.HI R0, RZ, R2, R3 ;  /* 0x00000002ff006219 */ /* 0x020fe20000011603 */
        /* <DEDUP_REMOVED lines=15> */
[----:B----4-:R-:W-:Y:S01]  /*264d0*/  IMAD.WIDE.U32 R2, R20, UR4, R2 ;  /* 0x0000000414027c25 */ /* 0x010fe2000f8e0002 */
        /* <DEDUP_REMOVED lines=10> */
[----:B------:R-:W-:Y:S02]  /*26580*/  ULDC.64 UR4, c[0x0][0x3c8] ;  /* 0x0000f20000047ab9 */ /* 0x000fe40000000a00 */
[----:B------:R-:W-:Y:S02]  /*26590*/  IMAD.IADD R3, R3, 0x1, R5 ;  /* 0x0000000103037824 */ /* 0x000fe400078e0205 */
[----:B------:R-:W-:Y:S02]  /*265a0*/  IMAD R0, R0, UR4, RZ ;  /* 0x0000000400007c24 */ /* 0x000fe4000f8e02ff */
[----:B------:R-:W-:Y:S02]  /*265b0*/  IMAD.SHL.U32 R20, R7, 0x8, RZ ;  /* 0x0000000807147824 */ /* 0x000fe400078e00ff */
[----:B------:R-:W-:-:S02]  /*265c0*/  IMAD R0, R4, UR5, R0 ;  /* 0x0000000504007c24 */ /* 0x000fc4000f8e0200 */
[----:B------:R-:W-:Y:S01]  /*265d0*/  IMAD.WIDE.U32 R2, R4, UR4, R2 ;  /* 0x0000000404027c25 */ /* 0x000fe2000f8e0002 */
[----:B------:R-:W-:Y:S01]  /*265e0*/  ULDC.64 UR4, c[0x0][0x390] ;  /* 0x0000e40000047ab9 */ /* 0x000fe20000000a00 */
[----:B------:R-:W-:Y:S02]  /*265f0*/  LOP3.LUT R20, R20, 0x38, RZ, 0xc0, !PT ;  /* 0x0000003814147812 */ /* 0x000fe400078ec0ff */
[----:B------:R-:W-:Y:S01]  /*26600*/  IMAD.IADD R4, R3, 0x1, R0 ;  /* 0x0000000103047824 */ /* 0x000fe200078e0200 */
[----:B------:R-:W-:Y:S01]  /*26610*/  LEA R0, P0, R2, UR4, 0x1 ;  /* 0x0000000402007c11 */ /* 0x000fe2000f8008ff */
[----:B------:R-:W-:Y:S01]  /*26620*/  ULDC UR4, c[0x0][0x3b8] ;  /* 0x0000ee0000047ab9 */ /* 0x000fe20000000800 */
[C---:B------:R-:W-:Y:S02]  /*26630*/  LOP3.LUT R9, R20.reuse, 0x40, RZ, 0xfc, !PT ;  /* 0x0000004014097812 */ /* 0x040fe400078efcff */
[C---:B------:R-:W-:Y:S02]  /*26640*/  LOP3.LUT R8, R20.reuse, 0x80, RZ, 0xfc, !PT ;  /* 0x0000008014087812 */ /* 0x040fe400078efcff */
[----:B------:R-:W-:-:S02]  /*26650*/  LOP3.LUT R7, R20, 0xc0, RZ, 0xfc, !PT ;  /* 0x000000c014077812 */ /* 0x000fc400078efcff */
[----:B------:R-:W-:Y:S01]  /*26660*/  LEA.HI.X R4, R2, UR5, R4, 0x1, P0 ;  /* 0x0000000502047c11 */ /* 0x000fe200080f0c04 */
[----:B------:R-:W-:Y:S01]  /*26670*/  UMOV UR5, 0xffffffff ;  /* 0xffffffff00057882 */ /* 0x000fe20000000000 */
[----:B------:R-:W-:Y:S02]  /*26680*/  ISETP.GE.AND P4, PT, R6, UR4, PT ;  /* 0x0000000406007c0c */ /* 0x000fe4000bf86270 */
[----:B------:R-:W-:Y:S02]  /*26690*/  ISETP.GE.AND P3, PT, R9, UR4, PT ;  /* 0x0000000409007c0c */ /* 0x000fe4000bf66270 */
[----:B------:R-:W-:Y:S02]  /*266a0*/  ISETP.GE.AND P2, PT, R8, UR4, PT ;  /* 0x0000000408007c0c */ /* 0x000fe4000bf46270 */
[----:B------:R-:W-:Y:S01]  /*266b0*/  ISETP.GE.AND P1, PT, R7, UR4, PT ;  /* 0x0000000407007c0c */ /* 0x000fe2000bf26270 */
[----:B------:R-:W-:-:S12]  /*266c0*/  BRA.DIV UR5, `(.L_x_3566) ;  /* 0x0000004605747947 */ /* 0x000fd8000b800000 */
[----:B------:R-:W0:Y:S01]  /*266d0*/  SHFL.IDX PT, R3, R0, RZ, 0x181f ;  /* 0x00181fff00037589 */ /* 0x000e2200000e0000 */
[C---:B------:R-:W-:Y:S02]  /*266e0*/  LOP3.LUT P6, RZ, R23.reuse, 0x2000, RZ, 0xc0, !PT ;  /* 0x0000200017ff7812 */ /* 0x040fe400078cc0ff */
[----:B------:R-:W-:Y:S01]  /*266f0*/  LOP3.LUT P5, RZ, R23, 0x1000, RZ, 0xc0, !PT ;  /* 0x0000100017ff7812 */ /* 0x000fe200078ac0ff */
[----:B------:R-:W2:Y:S04]  /*26700*/  SHFL.IDX PT, R2, R4, RZ, 0x181f ;  /* 0x00181fff04027589 */ /* 0x000ea800000e0000 */
[----:B------:R-:W-:Y:S04]  /*26710*/  SHFL.IDX PT, R5, R4, 0x1, 0x181f ;  /* 0x00381f0004057f89 */ /* 0x000fe800000e0000 */
[----:B------:R-:W-:Y:S02]  /*26720*/  SHFL.IDX PT, R14, R0, 0x7, 0x181f ;  /* 0x00f81f00000e7f89 */ /* 0x000fe400000e0000 */
[----:B0-----:R-:W-:-:S05]  /*26730*/  @!P6 LEA R3, P0, R6, R3, 0x1 ;  /* 0x000000030603e211 */ /* 0x001fca00078008ff */
[----:B--2---:R-:W-:-:S05]  /*26740*/  @!P6 IMAD.X R2, RZ, RZ, R2, P0 ;  /* 0x000000ffff02e224 */ /* 0x004fca00000e0602 */
        /* <DEDUP_REMOVED lines=64> */
[----:B------:R0:W2:Y:S04]  /*26b50*/  SHFL.IDX PT, R5, R4, 0x7, 0x181f ;  /* 0x00f81f0004057f89 */ /* 0x0000a800000e0000 */
[----:B------:R0:W-:Y:S04]  /*26b60*/  @!P5 LDGSTS.E.BYPASS.LTC128B.128 [R25+0x25400], desc[UR36][R2.64], !P4 ;  /* 0x254000000219dfae */ /* 0x0001e8000e101d64 */
[----:B------:R0:W-:Y:S04]  /*26b70*/  @!P5 LDGSTS.E.BYPASS.LTC128B.128 [R25+0x29400], desc[UR36][R2.64+0x80], !P3 ;  /* 0x294000800219dfae */ /* 0x0001e8000d901d64 */
[----:B------:R0:W-:Y:S04]  /*26b80*/  @!P5 LDGSTS.E.BYPASS.LTC128B.128 [R25+0x2d400], desc[UR36][R2.64+0x100], !P2 ;  /* 0x2d4001000219dfae */ /* 0x0001e8000d101d64 */
[----:B------:R0:W-:Y:S02]  /*26b90*/  @!P5 LDGSTS.E.BYPASS.LTC128B.128 [R25+0x31400], desc[UR36][R2.64+0x180], !P1 ;  /* 0x314001800219dfae */ /* 0x0001e4000c901d64 */
.L_x_3676:
[----:B------:R-:W-:Y:S01]  /*26ba0*/  LOP3.LUT P0, RZ, R23, 0x4000, RZ, 0xc0, !PT ;  /* 0x0000400017ff7812 */ /* 0x000fe2000780c0ff */
[----:B------:R-:W-:-:S12]  /*26bb0*/  BSSY B0, `(.L_x_3567) ;  /* 0x000000b000007945 */ /* 0x000fd80003800000 */
        /* <DEDUP_REMOVED lines=10> */
.L_x_3568:
[----:B------:R-:W-:Y:S05]  /*26c60*/  BSYNC B0 ;  /* 0x0000000000007941 */ /* 0x000fea0003800000 */
.L_x_3567:
[----:B------:R-:W-:Y:S01]  /*26c70*/  NOP ;  /* 0x0000000000007918 */ /* 0x000fe20000000000 */
[----:B------:R-:W-:-:S13]  /*26c80*/  PLOP3.LUT P0, PT, PT, PT, PT, 0x80, 0x0 ;  /* 0x000000000000781c */ /* 0x000fda0003f0f070 */
.L_x_3569:
[----:B------:R-:W-:Y:S02]  /*26c90*/  PLOP3.LUT P1, PT, P1, P0, PT, 0xa2, 0x0 ;  /* 0x000000000000781c */ /* 0x000fe40000f21472 */
[----:B------:R-:W-:-:S08]  /*26ca0*/  @P0 R2UR P1, UR4, R22 ;  /* 0x00000000160402ca */ /* 0x000fd00000020000 */
[----:B------:R-:W-:-:S05]  /*26cb0*/  @P0 PLOP3.LUT P0, PT, P1, PT, PT, 0x80, 0x0 ;  /* 0x000000000000081c */ /* 0x000fca0000f0f070 */
[----:B------:R-:W-:Y:S01]  /*26cc0*/  @!P1 SYNCS.ARRIVE.TRANS64.RED.A0T1 RZ, [UR4+0x32410], RZ ;  /* 0x032410ffffff99a7 */ /* 0x000fe20008200404 */
[----:B------:R-:W-:Y:S07]  /*26cd0*/  @!P1 ARRIVES.LDGSTSBAR.64.TRANSCNT [UR4+0x32410] ;  /* 0x03241000ff0099b0 */ /* 0x000fee0008000a84 */
[----:B------:R-:W-:Y:S05]  /*26ce0*/  @P0 BRA.U.ANY `(.L_x_3569) ;  /* 0xfffffffd00e80947 */ /* 0x000fea000393ffff */
[----:B0--3--:R-:W3:Y:S02]  /*26cf0*/  LDL.LU R2, [R1+0x470] ;  /* 0x0004700001027983 */ /* 0x009ee40000300800 */
[----:B---3--:R-:W-:-:S05]  /*26d00*/  VIADD R2, R2, 0x1 ;  /* 0x0000000102027836 */ /* 0x008fca0000000000 */
        /* <DEDUP_REMOVED lines=8> */
[----:B------:R-:W3:Y:S03]  /*26d90*/  SYNCS.PHASECHK.TRANS64.TRYWAIT P0, [R22+URZ+0x32420], R3 ;  /* 0x03242003160075a7 */ /* 0x000ee6000800017f */
[----:B0--3--:R-:W-:Y:S05]  /*26da0*/  @!P0 BRA `(.L_x_3571) ;  /* 0x0000004800508947 */ /* 0x009fea0003800000 */
.L_x_3677:
[----:B------:R-:W-:Y:S05]  /*26db0*/  BSYNC B0 ;  /* 0x0000000000007941 */ /* 0x000fea0003800000 */
.L_x_3570:
[----:B------:R-:W-:-:S13]  /*26dc0*/  LOP3.LUT P0, RZ, R23, 0x400, RZ, 0xc0, !PT ;  /* 0x0000040017ff7812 */ /* 0x000fda000780c0ff */
[----:B------:R-:W-:Y:S05]  /*26dd0*/  @!P0 BRA `(.L_x_3572) ;  /* 0x0000000000048947 */ /* 0x000fea0003800000 */
[----:B------:R-:W-:Y:S01]  /*26de0*/  BPT.TRAP 0x1 ;  /* 0x000000040000795c */ /* 0x000fe20000300000 */
.L_x_3572:
[----:B------:R-:W-:Y:S01]  /*26df0*/  SHF.L.U32 R0, R26, 0x1f, RZ ;  /* 0x0000001f1a007819 */ /* 0x000fe200000006ff */
[----:B------:R-:W-:Y:S03]  /*26e00*/  BSSY B0, `(.L_x_3573) ;  /* 0x0000003000007945 */ /* 0x000fe60003800000 */
[----:B------:R-:W3:Y:S02]  /*26e10*/  SYNCS.PHASECHK.TRANS64.TRYWAIT P0, [R17+URZ+0x32460], R0 ;  /* 0x03246000110075a7 */ /* 0x000ee4000800017f */
[----:B---3--:R-:W-:Y:S05]  /*26e20*/  @!P0 BRA `(.L_x_3574) ;  /* 0x0000004800448947 */ /* 0x008fea0003800000 */
.L_x_3678:
[----:B------:R-:W-:Y:S05]  /*26e30*/  BSYNC B0 ;  /* 0x0000000000007941 */ /* 0x000fea0003800000 */
.L_x_3573:
[----:B0-----:R-:W3:Y:S01]  /*26e40*/  LDL.LU R3, [R1+0x468] ;  /* 0x0004680001037983 */ /* 0x001ee20000300800 */
[----:B------:R-:W-:-:S03]  /*26e50*/  ULDC.64 UR4, c[0x0][0x328] ;  /* 0x0000ca0000047ab9 */ /* 0x000fc60000000a00 */
[----:B------:R-:W2:Y:S04]  /*26e60*/  LDL.LU R2, [R1+0x454] ;  /* 0x0004540001027983 */ /* 0x000ea80000300800 */
[----:B------:R-:W4:Y:S04]  /*26e70*/  LDL.LU R6, [R1+0x46c] ;  /* 0x00046c0001067983 */ /* 0x000f280000300800 */
[----:B------:R-:W5:Y:S01]  /*26e80*/  LDL.LU R4, [R1+0x474] ;  /* 0x0004740001047983 */ /* 0x000f620000300800 */
[C---:B------:R-:W-:Y:S02]  /*26e90*/  LOP3.LUT P3, RZ, R23.reuse, 0x10, RZ, 0xc0, !PT ;  /* 0x0000001017ff7812 */ /* 0x040fe4000786c0ff */
[----:B------:R-:W-:-:S02]  /*26ea0*/  LOP3.LUT P2, RZ, R23, 0x8, RZ, 0xc0, !PT ;  /* 0x0000000817ff7812 */ /* 0x000fc4000784c0ff */
[C---:B------:R-:W-:Y:S02]  /*26eb0*/  LOP3.LUT P1, RZ, R23.reuse, 0x4, RZ, 0xc0, !PT ;  /* 0x0000000417ff7812 */ /* 0x040fe4000782c0ff */
[----:B------:R-:W-:Y:S02]  /*26ec0*/  LOP3.LUT P4, RZ, R23, 0x1, RZ, 0xc0, !PT ;  /* 0x0000000117ff7812 */ /* 0x000fe4000788c0ff */
[----:B------:R-:W-:Y:S01]  /*26ed0*/  SEL R7, RZ, 0x8, P1 ;  /* 0x00000008ff077807 */ /* 0x000fe20000800000 */
[----:B---3--:R-:W-:-:S04]  /*26ee0*/  IMAD R0, R3, UR4, RZ ;  /* 0x0000000403007c24 */ /* 0x008fc8000f8e02ff */
[C---:B--2---:R-:W-:Y:S01]  /*26ef0*/  IMAD R5, R2.reuse, UR5, R0 ;  /* 0x0000000502057c24 */ /* 0x044fe2000f8e0200 */
[----:B------:R-:W-:Y:S01]  /*26f00*/  SEL R0, RZ, 0x2, P3 ;  /* 0x00000002ff007807 */ /* 0x000fe20001800000 */
[----:B------:R-:W-:Y:S01]  /*26f10*/  IMAD.WIDE.U32 R2, R2, UR4, RZ ;  /* 0x0000000402027c25 */ /* 0x000fe2000f8e00ff */
[----:B------:R-:W-:-:S03]  /*26f20*/  ULDC.64 UR4, c[0x0][0x338] ;  /* 0x0000ce0000047ab9 */ /* 0x000fc60000000a00 */
[----:B------:R-:W-:Y:S02]  /*26f30*/  IMAD.IADD R3, R3, 0x1, R5 ;  /* 0x0000000103037824 */ /* 0x000fe400078e0205 */
[----:B----4-:R-:W-:Y:S02]  /*26f40*/  IMAD R5, R6, UR4, RZ ;  /* 0x0000000406057c24 */ /* 0x010fe4000f8e02ff */
        /* <DEDUP_REMOVED lines=13> */
[----:B-----5:R-:W-:Y:S01]  /*27020*/  IADD3 R0, R3, R0, R4 ;  /* 0x0000000003007210 */ /* 0x020fe20007ffe004 */
        /* <DEDUP_REMOVED lines=73> */
.L_x_3692:
        /* <DEDUP_REMOVED lines=15> */
.L_x_3576:
        /* <DEDUP_REMOVED lines=10> */
.L_x_3577:
[----:B0-----:R-:W2:Y:S01]  /*27650*/  LDL.LU R2, [R1+0x464] ;  /* 0x0004640001027983 */ /* 0x001ea20000300800 */
[----:B------:R0:W-:Y:S01]  /*27660*/  SYNCS.ARRIVE.TRANS64.A1T0 RZ, [R17+URZ+0x32450], RZ ;  /* 0x032450ff11ff79a7 */ /* 0x0001e2000810003f */
[----:B------:R-:W-:Y:S01]  /*27670*/  BSSY B0, `(.L_x_3578) ;  /* 0x00000dd000007945 */ /* 0x000fe20003800000 */
[----:B--2---:R-:W-:-:S05]  /*27680*/  VIADD R10, R2, 0xfffffffe ;  /* 0xfffffffe020a7836 */ /* 0x004fca0000000000 */
[----:B------:R-:W-:-:S13]  /*27690*/  ISETP.GE.AND P0, PT, R10, R33, PT ;  /* 0x000000210a00720c */ /* 0x000fda0003f06270 */
[----:B0-----:R-:W-:Y:S05]  /*276a0*/  @!P0 BRA `(.L_x_3579) ;  /* 0x0000000c00648947 */ /* 0x001fea0003800000 */
.L_x_3592:
        /* <DEDUP_REMOVED lines=12> */
[----:B--2---:R-:W2:Y:S01]  /*27770*/  @!P2 LDC.64 R4, c[0x0][0x428] ;  /* 0x00010a00ff04ab82 */ /* 0x004ea20000000a00 */
[----:B0-----:R-:W-:-:S13]  /*27780*/  ISETP.NE.AND P0, PT, R3, 0x1, PT ;  /* 0x000000010300780c */ /* 0x001fda0003f05270 */
[----:B------:R-:W0:Y:S08]  /*27790*/  @P0 LDC R3, c[0x0][0x434] ;  /* 0x00010d00ff030b82 */ /* 0x000e300000000800 */
[----:B---3--:R-:W3:Y:S01]  /*277a0*/  @P0 LDC R7, c[0x0][0x438] ;  /* 0x00010e00ff070b82 */ /* 0x008ee20000000800 */
[----:B0-----:R-:W-:-:S05]  /*277b0*/  @P0 IMAD.HI.U32 R2, R8, R3, RZ ;  /* 0x0000000308020227 */ /* 0x001fca00078e00ff */
[----:B---3--:R-:W-:Y:S01]  /*277c0*/  @P0 SHF.R.U32.HI R9, RZ, R7, R2 ;  /* 0x00000007ff090219 */ /* 0x008fe20000011602 */
[----:B--2---:R-:W-:Y:S01]  /*277d0*/  @!P2 IMAD R2, R32, R4, RZ ;  /* 0x000000042002a224 */ /* 0x004fe200078e02ff */
[----:B----4-:R-:W0:Y:S02]  /*277e0*/  @!P2 LDC.64 R6, c[0x0][0x418] ;  /* 0x00010600ff06ab82 */ /* 0x010e240000000a00 */
[--C-:B------:R-:W-:Y:S01]  /*277f0*/  @!P2 SHF.R.S32.HI R3, RZ, 0x1f, R9.reuse ;  /* 0x0000001fff03a819 */ /* 0x100fe20000011409 */
[----:B------:R-:W-:Y:S02]  /*27800*/  @!P2 IMAD R5, R28, R5, R2 ;  /* 0x000000051c05a224 */ /* 0x000fe400078e0202 */
[----:B------:R-:W-:-:S04]  /*27810*/  @!P2 IMAD.MOV.U32 R2, RZ, RZ, R9 ;  /* 0x000000ffff02a224 */ /* 0x000fc800078e0009 */
[----:B------:R-:W-:-:S04]  /*27820*/  @!P2 IMAD.WIDE.U32 R2, R28, R4, R2 ;  /* 0x000000041c02a225 */ /* 0x000fc800078e0002 */
[----:B------:R-:W-:Y:S01]  /*27830*/  @!P2 IMAD.IADD R5, R5, 0x1, R3 ;  /* 0x000000010505a824 */ /* 0x000fe200078e0203 */
[----:B------:R-:W-:Y:S05]  /*27840*/  YIELD ;  /* 0x0000000000007946 */ /* 0x000fea0003800000 */
[----:B------:R-:W-:Y:S01]  /*27850*/  IMAD.MOV.U32 R4, RZ, RZ, RZ ;  /* 0x000000ffff047224 */ /* 0x000fe200078e00ff */
[----:B------:R-:W-:Y:S01]  /*27860*/  ULDC UR4, c[0x0][0x430] ;  /* 0x00010c0000047ab9 */ /* 0x000fe20000000800 */
[----:B0-----:R-:W-:-:S04]  /*27870*/  @!P2 LEA R6, P0, R2, R6, 0x2 ;  /* 0x000000060206a211 */ /* 0x001fc800078010ff */
[----:B------:R-:W-:Y:S01]  /*27880*/  @!P2 LEA.HI.X R7, R2, R7, R5, 0x2, P0 ;  /* 0x000000070207a211 */ /* 0x000fe200000f1405 */
[----:B------:R-:W-:Y:S01]  /*27890*/  IMAD.MOV R5, RZ, RZ, -R9 ;  /* 0x000000ffff057224 */ /* 0x000fe200078e0a09 */
[C---:B------:R-:W-:Y:S01]  /*278a0*/  ISETP.NE.AND P0, PT, R24.reuse, 0x2, PT ;  /* 0x000000021800780c */ /* 0x040fe20003f05270 */
[----:B------:R-:W-:Y:S02]  /*278b0*/  IMAD.MOV.U32 R2, RZ, RZ, R10 ;  /* 0x000000ffff027224 */ /* 0x000fe400078e000a */
[----:B------:R-:W-:Y:S01]  /*278c0*/  IMAD R5, R5, UR4, R8 ;  /* 0x0000000405057c24 */ /* 0x000fe2000f8e0208 */
[----:B------:R-:W-:Y:S01]  /*278d0*/  SEL R3, RZ, 0x1, P0 ;  /* 0x00000001ff037807 */ /* 0x000fe20000000000 */
[----:B------:R0:W5:Y:S01]  /*278e0*/  @!P2 LDG.E R4, desc[UR36][R6.64] ;  /* 0x000000240604a981 */ /* 0x000162000c1e1900 */
[----:B------:R-:W-:Y:S01]  /*278f0*/  SEL R24, R24, RZ, P0 ;  /* 0x000000ff18187207 */ /* 0x000fe20000000000 */
[----:B------:R-:W-:Y:S01]  /*27900*/  VIADD R10, R10, 0xffffffff ;  /* 0xffffffff0a0a7836 */ /* 0x000fe20000000000 */
[----:B------:R-:W-:-:S02]  /*27910*/  LOP3.LUT R26, R26, R3, RZ, 0x3c, !PT ;  /* 0x000000031a1a7212 */ /* 0x000fc400078e3cff */
[----:B------:R-:W-:Y:S01]  /*27920*/  ISETP.GT.AND P2, PT, R2, R33, PT ;  /* 0x000000210200720c */ /* 0x000fe20003f44270 */
[----:B------:R-:W-:-:S12]  /*27930*/  @!P1 BRA `(.L_x_3580) ;  /* 0x0000000000049947 */ /* 0x000fd80003800000 */
[----:B------:R-:W-:Y:S01]  /*27940*/  BPT.TRAP 0x1 ;  /* 0x000000040000795c */ /* 0x000fe20000300000 */
.L_x_3580:
[----:B0-----:R-:W-:Y:S01]  /*27950*/  IMAD R6, R24, 0x8, R22 ;  /* 0x0000000818067824 */ /* 0x001fe200078e0216 */
[----:B------:R-:W-:Y:S01]  /*27960*/  SHF.L.U32 R21, R26, 0x1f, RZ ;  /* 0x0000001f1a157819 */ /* 0x000fe200000006ff */
[----:B------:R-:W-:Y:S01]  /*27970*/  BSSY B1, `(.L_x_3581) ;  /* 0x0000004000017945 */ /* 0x000fe20003800000 */
[----:B-1----:R-:W-:Y:S02]  /*27980*/  SHF.R.S32.HI R17, RZ, 0x1f, R5 ;  /* 0x0000001fff117819 */ /* 0x002fe40000011405 */
[----:B------:R-:W0:Y:S02]  /*27990*/  SYNCS.PHASECHK.TRANS64.TRYWAIT P0, [R6+URZ+0x32440], R21 ;  /* 0x03244015060075a7 */ /* 0x000e24000800017f */
[----:B0-----:R-:W-:Y:S05]  /*279a0*/  @!P0 BRA `(.L_x_3582) ;  /* 0x0000004400b88947 */ /* 0x001fea0003800000 */
.L_x_3693:
[----:B------:R-:W-:Y:S05]  /*279b0*/  BSYNC B1 ;  /* 0x0000000000017941 */ /* 0x000fea0003800000 */
.L_x_3581:
        /* <DEDUP_REMOVED lines=52> */
.L_x_3707:
        /* <DEDUP_REMOVED lines=8> */
.L_x_3584:
        /* <DEDUP_REMOVED lines=10> */
.L_x_3585:
[----:B------:R3:W-:Y:S01]  /*27e20*/  SYNCS.ARRIVE.TRANS64.A1T0 RZ, [R6+URZ+0x32430], RZ ;  /* 0x032430ff06ff79a7 */ /* 0x0007e2000810003f */
[----:B------:R-:W-:Y:S05]  /*27e30*/  @!P3 BRA `(.L_x_3586) ;  /* 0x000000000004b947 */ /* 0x000fea0003800000 */
[----:B------:R-:W-:Y:S01]  /*27e40*/  BPT.TRAP 0x1 ;  /* 0x000000040000795c */ /* 0x000fe20000300000 */
.L_x_3586:
[----:B------:R-:W4:Y:S01]  /*27e50*/  SYNCS.PHASECHK.TRANS64.TRYWAIT P0, [R6+URZ+0x32460], R21 ;  /* 0x03246015060075a7 */ /* 0x000f22000800017f */
[----:B------:R-:W-:Y:S04]  /*27e60*/  BSSY B1, `(.L_x_3587) ;  /* 0x0000002000017945 */ /* 0x000fe80003800000 */
[----:B----4-:R-:W-:Y:S05]  /*27e70*/  @!P0 BRA `(.L_x_3588) ;  /* 0x00000048003c8947 */ /* 0x010fea0003800000 */
.L_x_3708:
[----:B------:R-:W-:Y:S05]  /*27e80*/  BSYNC B1 ;  /* 0x0000000000017941 */ /* 0x000fea0003800000 */
.L_x_3587:
[----:B------:R-:W-:Y:S01]  /*27e90*/  ULDC.64 UR4, c[0x0][0x328] ;  /* 0x0000ca0000047ab9 */ /* 0x000fe20000000a00 */
[----:B------:R-:W-:Y:S01]  /*27ea0*/  LOP3.LUT P5, RZ, R23, 0x1, RZ, 0xc0, !PT ;  /* 0x0000000117ff7812 */ /* 0x000fe200078ac0ff */
[----:B--2---:R-:W-:Y:S01]  /*27eb0*/  IMAD R2, R17, UR4, RZ ;  /* 0x0000000411027c24 */ /* 0x004fe2000f8e02ff */
[C---:B------:R-:W-:Y:S01]  /*27ec0*/  LOP3.LUT P4, RZ, R23.reuse, 0x10, RZ, 0xc0, !PT ;  /* 0x0000001017ff7812 */ /* 0x040fe2000788c0ff */
[----:B------:R-:W-:Y:S01]  /*27ed0*/  IMAD R8, R24, 0x6000, R29 ;  /* 0x0000600018087824 */ /* 0x000fe200078e021d */
[----:B------:R-:W-:Y:S01]  /*27ee0*/  LOP3.LUT P3, RZ, R23, 0x8, RZ, 0xc0, !PT ;  /* 0x0000000817ff7812 */ /* 0x000fe2000786c0ff */
[----:B-1----:R-:W-:Y:S01]  /*27ef0*/  IMAD R7, R5, UR5, R2 ;  /* 0x0000000505077c24 */ /* 0x002fe2000f8e0202 */
        /* <DEDUP_REMOVED lines=20> */
[----:B------:R-:W2:Y:S04]  /*28040*/  SHFL.IDX PT, R3, R9, RZ, 0x181f ;  /* 0x00181fff09037589 */ /* 0x000ea800000e0000 */
[----:B------:R-:W-:Y:S04]  /*28050*/  SHFL.IDX PT, R5, R9, 0x1, 0x181f ;  /* 0x00381f0009057f89 */ /* 0x000fe800000e0000 */
[----:B------:R-:W-:Y:S01]  /*28060*/  SHFL.IDX PT, R17, R9, 0x2, 0x181f ;  /* 0x00581f0009117f89 */ /* 0x000fe200000e0000 */
[----:B-1----:R-:W-:-:S03]  /*28070*/  IADD3 R2, P0, R14, R0, RZ ;  /* 0x000000000e027210 */ /* 0x002fc60007f1e0ff */
[----:B------:R-:W1:Y:S02]  /*28080*/  SHFL.IDX PT, R14, R7, 0x1, 0x181f ;  /* 0x00381f00070e7f89 */ /* 0x000e6400000e0000 */
[----:B--2---:R-:W-:-:S05]  /*28090*/  IMAD.X R3, RZ, RZ, R3, P0 ;  /* 0x000000ffff037224 */ /* 0x004fca00000e0603 */
[----:B------:R-:W-:Y:S04]  /*280a0*/  LDGSTS.E.BYPASS.LTC128B.128 [R8+0x400], desc[UR36][R2.64], !P5 ;  /* 0x0040000002087fae */ /* 0x000fe8000e901d64 */
[----:B------:R-:W-:Y:S04]  /*280b0*/  LDGSTS.E.BYPASS.LTC128B.128 [R8+0x3400], desc[UR36][R2.64+0x80], !P4 ;  /* 0x0340008002087fae */ /* 0x000fe8000e101d64 */
[----:B------:R-:W-:Y:S04]  /*280c0*/  LDGSTS.E.BYPASS.LTC128B.128 [R8+0x6400], desc[UR36][R2.64+0x100], !P3 ;  /* 0x0640010002087fae */ /* 0x000fe8000d901d64 */
[----:B------:R2:W-:Y:S01]  /*280d0*/  LDGSTS.E.BYPASS.LTC128B.128 [R8+0x9400], desc[UR36][R2.64+0x180], !P1 ;  /* 0x0940018002087fae */ /* 0x0005e2000c901d64 */
[----:B-1----:R-:W-:-:S03]  /*280e0*/  IADD3 R4, P0, R14, R0, RZ ;  /* 0x000000000e047210 */ /* 0x002fc60007f1e0ff */
[----:B------:R-:W2:Y:S02]  /*280f0*/  SHFL.IDX PT, R14, R7, 0x2, 0x181f ;  /* 0x00581f00070e7f89 */ /* 0x000ea400000e0000 */
[----:B------:R-:W-:-:S05]  /*28100*/  IMAD.X R5, RZ, RZ, R5, P0 ;  /* 0x000000ffff057224 */ /* 0x000fca00000e0605 */
[----:B------:R-:W-:Y:S04]  /*28110*/  LDGSTS.E.BYPASS.LTC128B.128 [R8+0xc00], desc[UR36][R4.64], !P5 ;  /* 0x00c0000004087fae */ /* 0x000fe8000e901d64 */
[----:B------:R-:W-:Y:S04]  /*28120*/  LDGSTS.E.BYPASS.LTC128B.128 [R8+0x3c00], desc[UR36][R4.64+0x80], !P4 ;  /* 0x03c0008004087fae */ /* 0x000fe8000e101d64 */
[----:B------:R-:W-:Y:S04]  /*28130*/  LDGSTS.E.BYPASS.LTC128B.128 [R8+0x6c00], desc[UR36][R4.64+0x100], !P3 ;  /* 0x06c0010004087fae */ /* 0x000fe8000d901d64 */
[----:B------:R1:W-:Y:S01]  /*28140*/  LDGSTS.E.BYPASS.LTC128B.128 [R8+0x9c00], desc[UR36][R4.64+0x180], !P1 ;  /* 0x09c0018004087fae */ /* 0x0003e2000c901d64 */
[----:B--2---:R-:W-:-:S03]  /*28150*/  IADD3 R2, P0, R14, R0, RZ ;  /* 0x000000000e027210 */ /* 0x004fc60007f1e0ff */
[----:B------:R-:W2:Y:S02]  /*28160*/  SHFL.IDX PT, R14, R7, 0x3, 0x181f ;  /* 0x00781f00070e7f89 */ /* 0x000ea400000e0000 */
[----:B------:R-:W-:Y:S02]  /*28170*/  IMAD.X R3, RZ, RZ, R17, P0 ;  /* 0x000000ffff037224 */ /* 0x000fe400000e0611 */
[----:B------:R-:W-:Y:S04]  /*28180*/  SHFL.IDX PT, R17, R9, 0x4, 0x181f ;  /* 0x00981f0009117f89 */ /* 0x000fe800000e0000 */
[----:B-1----:R-:W1:Y:S04]  /*28190*/  SHFL.IDX PT, R5, R9, 0x3, 0x181f ;  /* 0x00781f0009057f89 */ /* 0x002e6800000e0000 */
[----:B------:R-:W-:Y:S04]  /*281a0*/  LDGSTS.E.BYPASS.LTC128B.128 [R8+0x1400], desc[UR36][R2.64], !P5 ;  /* 0x0140000002087fae */ /* 0x000fe8000e901d64 */
[----:B------:R-:W-:Y:S04]  /*281b0*/  LDGSTS.E.BYPASS.LTC128B.128 [R8+0x4400], desc[UR36][R2.64+0x80], !P4 ;  /* 0x0440008002087fae */ /* 0x000fe8000e101d64 */
[----:B------:R-:W-:Y:S01]  /*281c0*/  LDGSTS.E.BYPASS.LTC128B.128 [R8+0x7400], desc[UR36][R2.64+0x100], !P3 ;  /* 0x0740010002087fae */ /* 0x000fe2000d901d64 */
[----:B--2---:R-:W-:-:S03]  /*281d0*/  IADD3 R4, P0, R14, R0, RZ ;  /* 0x000000000e047210 */ /* 0x004fc60007f1e0ff */
[----:B------:R2:W-:Y:S04]  /*281e0*/  LDGSTS.E.BYPASS.LTC128B.128 [R8+0xa400], desc[UR36][R2.64+0x180], !P1 ;  /* 0x0a40018002087fae */ /* 0x0005e8000c901d64 */
[----:B------:R-:W2:Y:S01]  /*281f0*/  SHFL.IDX PT, R14, R7, 0x4, 0x181f ;  /* 0x00981f00070e7f89 */ /* 0x000ea200000e0000 */
[----:B-1----:R-:W-:-:S03]  /*28200*/  IMAD.X R5, RZ, RZ, R5, P0 ;  /* 0x000000ffff057224 */ /* 0x002fc600000e0605 */
[----:B------:R-:W1:Y:S04]  /*28210*/  SHFL.IDX PT, R9, R9, 0x5, 0x181f ;  /* 0x00b81f0009097f89 */ /* 0x000e6800000e0000 */
[----:B------:R0:W-:Y:S04]  /*28220*/  LDGSTS.E.BYPASS.LTC128B.128 [R8+0x1c00], desc[UR36][R4.64], !P5 ;  /* 0x01c0000004087fae */ /* 0x0001e8000e901d64 */
[----:B------:R0:W-:Y:S04]  /*28230*/  LDGSTS.E.BYPASS.LTC128B.128 [R8+0x4c00], desc[UR36][R4.64+0x80], !P4 ;  /* 0x04c0008004087fae */ /* 0x0001e8000e101d64 */
[----:B------:R0:W-:Y:S04]  /*28240*/  LDGSTS.E.BYPASS.LTC128B.128 [R8+0x7c00], desc[UR36][R4.64+0x100], !P3 ;  /* 0x07c0010004087fae */ /* 0x0001e8000d901d64 */
[----:B------:R0:W-:Y:S01]  /*28250*/  LDGSTS.E.BYPASS.LTC128B.128 [R8+0xac00], desc[UR36][R4.64+0x180], !P1 ;  /* 0x0ac0018004087fae */ /* 0x0001e2000c901d64 */
[----:B--2---:R-:W-:-:S03]  /*28260*/  IADD3 R2, P0, R14, R0, RZ ;  /* 0x000000000e027210 */ /* 0x004fc60007f1e0ff */
[----:B------:R0:W2:Y:S02]  /*28270*/  SHFL.IDX PT, R14, R7, 0x5, 0x181f ;  /* 0x00b81f00070e7f89 */ /* 0x0000a400000e0000 */
[----:B------:R-:W-:-:S05]  /*28280*/  IMAD.X R3, RZ, RZ, R17, P0 ;  /* 0x000000ffff037224 */ /* 0x000fca00000e0611 */
[----:B------:R0:W-:Y:S04]  /*28290*/  LDGSTS.E.BYPASS.LTC128B.128 [R8+0x2400], desc[UR36][R2.64], !P5 ;  /* 0x0240000002087fae */ /* 0x0001e8000e901d64 */
[----:B------:R0:W-:Y:S04]  /*282a0*/  LDGSTS.E.BYPASS.LTC128B.128 [R8+0x5400], desc[UR36][R2.64+0x80], !P4 ;  /* 0x0540008002087fae */ /* 0x0001e8000e101d64 */
[----:B------:R0:W-:Y:S04]  /*282b0*/  LDGSTS.E.BYPASS.LTC128B.128 [R8+0x8400], desc[UR36][R2.64+0x100], !P3 ;  /* 0x0840010002087fae */ /* 0x0001e8000d901d64 */
[----:B-1----:R0:W-:Y:S02]  /*282c0*/  LDGSTS.E.BYPASS.LTC128B.128 [R8+0xb400], desc[UR36][R2.64+0x180], !P1 ;  /* 0x0b40018002087fae */ /* 0x0021e4000c901d64 */
.L_x_3722:
[----:B0-2---:R-:W-:-:S05]  /*282d0*/  IADD3 R2, P0, R14, R0, RZ ;  /* 0x000000000e027210 */ /* 0x005fca0007f1e0ff */
        /* <DEDUP_REMOVED lines=10> */
.L_x_3590:
        /* <DEDUP_REMOVED lines=10> */
.L_x_3591:
[----:B------:R2:W-:Y:S01]  /*28420*/  SYNCS.ARRIVE.TRANS64.A1T0 RZ, [R6+URZ+0x32450], RZ ;  /* 0x032450ff06ff79a7 */ /* 0x0005e2000810003f */
[----:B------:R-:W-:Y:S05]  /*28430*/  @P2 BRA `(.L_x_3592) ;  /* 0xfffffff0009c2947 */ /* 0x000fea000383ffff */
.L_x_3579:
[----:B------:R-:W-:Y:S05]  /*28440*/  BSYNC B0 ;  /* 0x0000000000007941 */ /* 0x000fea0003800000 */
.L_x_3578:
        /* <DEDUP_REMOVED lines=10> */
[----:B------:R-:W5:Y:S01]  /*284f0*/  LDC.64 R2, c[0x0][0xd60] ;  /* 0x00035800ff027b82 */ /* 0x000f620000000a00 */
[----:B------:R-:W0:Y:S02]  /*28500*/  FLO.U32 R0, UR4 ;  /* 0x0000000400007d00 */ /* 0x000e2400080e0000 */
[----:B0-----:R-:W-:-:S06]  /*28510*/  ISETP.EQ.U32.AND P1, PT, R0, R7, PT ;  /* 0x000000070000720c */ /* 0x001fcc0003f22070 */
[----:B------:R-:W5:Y:S07]  /*28520*/  POPC R7, UR4 ;  /* 0x0000000400077d09 */ /* 0x000f6e0008000000 */
[----:B-----5:R-:W5:Y:S01]  /*28530*/  @P1 ATOMG.E.ADD.STRONG.GPU PT, R3, desc[UR36][R2.64], R7 ;  /* 0x00000007020319a8 */ /* 0x020f6200081ee1e4 */
[----:B------:R-:W0:Y:S02]  /*28540*/  S2R R4, SR_LTMASK ;  /* 0x0000000000047919 */ /* 0x000e240000003900 */
[----:B0-----:R-:W-:-:S04]  /*28550*/  LOP3.LUT R4, R4, UR4, RZ, 0xc0, !PT ;  /* 0x0000000404047c12 */ /* 0x001fc8000f8ec0ff */
[----:B------:R-:W0:Y:S01]  /*28560*/  POPC R9, R4 ;  /* 0x0000000400097309 */ /* 0x000e220000000000 */
[----:B-----5:R-:W0:Y:S02]  /*28570*/  SHFL.IDX PT, R0, R3, R0, 0x1f ;  /* 0x00001f0003007589 */ /* 0x020e2400000e0000 */
[----:B0-----:R-:W-:-:S07]  /*28580*/  IADD3 R16, R0, UR39, R9 ;  /* 0x0000002700107c10 */ /* 0x001fce000fffe009 */
.L_x_3594:
[----:B------:R-:W-:Y:S05]  /*28590*/  BSYNC B0 ;  /* 0x0000000000007941 */ /* 0x000fea0003800000 */
.L_x_3593:
[----:B------:R-:W-:Y:S02]  /*285a0*/  SEL R24, R24, RZ, P0 ;  /* 0x000000ff18187207 */ /* 0x000fe40000000000 */
[----:B------:R-:W-:-:S07]  /*285b0*/  LOP3.LUT R26, R26, R5, RZ, 0x3c, !PT ;  /* 0x000000051a1a7212 */ /* 0x000fce00078e3cff */
.L_x_3547:
[----:B------:R-:W-:Y:S05]  /*285c0*/  BSYNC B7 ;  /* 0x0000000000077941 */ /* 0x000fea0003800000 */
.L_x_3545:
[----:B------:R-:W-:-:S13]  /*285d0*/  LOP3.LUT P0, RZ, R23, 0x20000, RZ, 0xc0, !PT ;  /* 0x0002000017ff7812 */ /* 0x000fda000780c0ff */
[----:B------:R-:W-:Y:S05]  /*285e0*/  @!P0 BRA `(.L_x_3595) ;  /* 0x0000000000248947 */ /* 0x000fea0003800000 */
[----:B------:R-:W-:Y:S05]  /*285f0*/  WARPSYNC.ALL ;  /* 0x0000000000007948 */ /* 0x000fea0003800000 */
[----:B------:R-:W5:Y:S08]  /*28600*/  S2UR UR5, SR_CgaCtaId ;  /* 0x00000000000579c3 */ /* 0x000f700000008800 */
[----:B------:R-:W-:Y:S06]  /*28610*/  BAR.SYNC.DEFER_BLOCKING 0x5, 0x180 ;  /* 0x0146000000007b1d */ /* 0x000fec0000010000 */
[----:B------:R-:W-:-:S02]  /*28620*/  UMOV UR4, 0x400 ;  /* 0x0000040000047882 */ /* 0x000fc40000000000 */
[----:B-----5:R-:W-:-:S06]  /*28630*/  ULEA UR4, UR5, UR4, 0x18 ;  /* 0x0000000405047291 */ /* 0x020fcc000f8ec03f */
[----:B------:R-:W-:-:S05]  /*28640*/  IMAD.U32 R22, RZ, RZ, UR4 ;  /* 0x00000004ff167e24 */ /* 0x000fca000f8e00ff */
[----:B-1----:R1:W0:Y:S01]  /*28650*/  LDS.128 R16, [R22+0x324d0] ;  /* 0x0324d00016107984 */ /* 0x0022220000000c00 */
[----:B------:R-:W-:Y:S06]  /*28660*/  BAR.ARV 0x4, 0x180 ;  /* 0x0106000000007b1d */ /* 0x000fec0000002000 */
[----:B------:R-:W-:Y:S05]  /*28670*/  BRA `(.L_x_3596) ;  /* 0x0000000800cc7947 */ /* 0x000fea0003800000 */
.L_x_3595:
[----:B------:R-:W5:Y:S01]  /*28680*/  S2R R0, SR_TID.X ;  /* 0x0000000000007919 */ /* 0x000f620000002100 */
[----:B------:R-:W-:Y:S01]  /*28690*/  UMOV UR4, 0xffffffff ;  /* 0xffffffff00047882 */ /* 0x000fe20000000000 */
[----:B-----5:R-:W-:-:S04]  /*286a0*/  LOP3.LUT R8, R0, 0x1f, RZ, 0xc0, !PT ;  /* 0x0000001f00087812 */ /* 0x020fc800078ec0ff */
[----:B------:R-:W-:Y:S01]  /*286b0*/  ISETP.NE.AND P0, PT, R8, 0x1f, PT ;  /* 0x0000001f0800780c */ /* 0x000fe20003f05270 */
[----:B------:R-:W-:-:S12]  /*286c0*/  BRA.DIV UR4, `(.L_x_3597) ;  /* 0x0000004a04047947 */ /* 0x000fd8000b800000 */
[----:B------:R-:W-:Y:S01]  /*286d0*/  IMAD.IADD R5, R19, 0x1, R8 ;  /* 0x0000000113057824 */ /* 0x000fe200078e0208 */
[----:B------:R-:W-:-:S04]  /*286e0*/  ULDC UR4, c[0x0][0xd3c] ;  /* 0x00034f0000047ab9 */ /* 0x000fc80000000800 */
[----:B------:R-:W-:-:S13]  /*286f0*/  ISETP.GE.OR P1, PT, R5, UR4, !P0 ;  /* 0x0000000405007c0c */ /* 0x000fda000c726670 */
[----:B------:R-:W5:Y:S02]  /*28700*/  @!P1 LDC.64 R2, c[0x0][0xd80] ;  /* 0x00036000ff029b82 */ /* 0x000f640000000a00 */
[----:B-----5:R-:W-:-:S06]  /*28710*/  @!P1 IMAD.WIDE R2, R5, 0x4, R2 ;  /* 0x0000000405029825 */ /* 0x020fcc00078e0202 */
[----:B------:R-:W5:Y:S01]  /*28720*/  @!P1 LDG.E R2, desc[UR36][R2.64] ;  /* 0x0000002402029981 */ /* 0x000f62000c1e1900 */
[----:B------:R-:W-:Y:S01]  /*28730*/  IMAD.MOV.U32 R5, RZ, RZ, RZ ;  /* 0x000000ffff057224 */ /* 0x000fe200078e00ff */
[C---:B------:R-:W-:Y:S02]  /*28740*/  ISETP.GE.U32.AND P2, PT, R8.reuse, 0x2, PT ;  /* 0x000000020800780c */ /* 0x040fe40003f46070 */
[C---:B------:R-:W-:Y:S01]  /*28750*/  ISETP.GE.U32.AND P3, PT, R8.reuse, 0x4, PT ;  /* 0x000000040800780c */ /* 0x040fe20003f66070 */
[----:B------:R-:W-:Y:S01]  /*28760*/  SHFL.IDX PT, R0, R16, RZ, 0x1f ;  /* 0x00001fff10007589 */ /* 0x000fe200000e0000 */
[C---:B------:R-:W-:Y:S02]  /*28770*/  ISETP.GE.U32.AND P4, PT, R8.reuse, 0x8, PT ;  /* 0x000000080800780c */ /* 0x040fe40003f86070 */
[C---:B------:R-:W-:Y:S01]  /*28780*/  ISETP.GE.U32.AND P5, PT, R8.reuse, 0x10, PT ;  /* 0x000000100800780c */ /* 0x040fe20003fa6070 */
[----:B------:R-:W-:Y:S01]  /*28790*/  SHFL.IDX PT, R4, R16, 0x1, 0x1f ;  /* 0x00201f0010047f89 */ /* 0x000fe200000e0000 */
[----:B-----5:R-:W-:Y:S01]  /*287a0*/  @!P1 IMAD.MOV.U32 R5, RZ, RZ, R2 ;  /* 0x000000ffff059224 */ /* 0x020fe200078e0002 */
[----:B------:R-:W-:-:S04]  /*287b0*/  ISETP.NE.AND P1, PT, R8, RZ, PT ;  /* 0x000000ff0800720c */ /* 0x000fc80003f25270 */
[----:B------:R-:W2:Y:S02]  /*287c0*/  SHFL.UP PT, R14, R5, 0x1, RZ ;  /* 0x04200000050e7989 */ /* 0x000ea400000e00ff */
[----:B--234-:R-:W-:-:S05]  /*287d0*/  SEL R6, R14, RZ, P1 ;  /* 0x000000ff0e067207 */ /* 0x01cfca0000800000 */
        /* <DEDUP_REMOVED lines=13> */
[----:B------:R2:W3:Y:S02]  /*288b0*/  SHFL.IDX PT, R14, R6, 0x1f, 0x1f ;  /* 0x03e01f00060e7f89 */ /* 0x0004e400000e0000 */
.L_x_3732:
[----:B------:R-:W-:Y:S02]  /*288c0*/  ULDC UR4, c[0x0][0xd38] ;  /* 0x00034e0000047ab9 */ /* 0x000fe40000000800 */
[----:B------:R-:W-:-:S04]  /*288d0*/  IMAD.U32 R7, RZ, RZ, UR4 ;  /* 0x00000004ff077e24 */ /* 0x000fc8000f8e00ff */
[----:B---3--:R-:W-:-:S04]  /*288e0*/  IMAD R14, R14, R7, RZ ;  /* 0x000000070e0e7224 */ /* 0x008fc800078e02ff */
[----:B------:R-:W-:-:S05]  /*288f0*/  IMAD.IADD R9, R4, 0x1, R14 ;  /* 0x0000000104097824 */ /* 0x000fca00078e020e */
[----:B------:R-:W-:-:S13]  /*28900*/  ISETP.GT.AND P6, PT, R9, R0, PT ;  /* 0x000000000900720c */ /* 0x000fda0003fc4270 */
[----:B------:R-:W-:Y:S05]  /*28910*/  @P6 BRA `(.L_x_3598) ;  /* 0x00000000009c6947 */ /* 0x000fea0003800000 */
.L_x_3603:
[----:B------:R-:W3:Y:S01]  /*28920*/  LDC R2, c[0x0][0xd3c] ;  /* 0x00034f00ff027b82 */ /* 0x000ee20000000800 */
[----:B------:R-:W-:-:S05]  /*28930*/  VIADD R19, R19, 0x1f ;  /* 0x0000001f13137836 */ /* 0x000fca0000000000 */
[----:B---3--:R-:W-:-:S13]  /*28940*/  ISETP.GE.AND P6, PT, R19, R2, PT ;  /* 0x000000021300720c */ /* 0x008fda0003fc6270 */
[----:B------:R-:W-:Y:S05]  /*28950*/  @P6 BRA `(.L_x_3599) ;  /* 0x0000000400d06947 */ /* 0x000fea0003800000 */
[----:B------:R-:W3:Y:S01]  /*28960*/  S2R R3, SR_TID.X ;  /* 0x0000000000037919 */ /* 0x000ee20000002100 */
[----:B------:R-:W-:Y:S01]  /*28970*/  BSSY B0, `(.L_x_3600) ;  /* 0x0000009000007945 */ /* 0x000fe20003800000 */
[----:B------:R-:W-:Y:S01]  /*28980*/  IMAD.MOV.U32 R5, RZ, RZ, RZ ;  /* 0x000000ffff057224 */ /* 0x000fe200078e00ff */
[----:B---3--:R-:W-:-:S05]  /*28990*/  LOP3.LUT R3, R3, 0x1f, RZ, 0xc0, !PT ;  /* 0x0000001f03037812 */ /* 0x008fca00078ec0ff */
[----:B------:R-:W-:-:S05]  /*289a0*/  IMAD.IADD R7, R19, 0x1, R3 ;  /* 0x0000000113077824 */ /* 0x000fca00078e0203 */
[----:B------:R-:W-:-:S13]  /*289b0*/  ISETP.GE.OR P6, PT, R7, R2, !P0 ;  /* 0x000000020700720c */ /* 0x000fda00047c6670 */
[----:B------:R-:W-:Y:S05]  /*289c0*/  @P6 BRA `(.L_x_3601) ;  /* 0x00000000000c6947 */ /* 0x000fea0003800000 */
[----:B------:R-:W3:Y:S02]  /*289d0*/  LDC.64 R2, c[0x0][0xd80] ;  /* 0x00036000ff027b82 */ /* 0x000ee40000000a00 */
[----:B---3--:R-:W-:-:S05]  /*289e0*/  IMAD.WIDE R2, R7, 0x4, R2 ;  /* 0x0000000407027825 */ /* 0x008fca00078e0202 */
[----:B------:R3:W5:Y:S02]  /*289f0*/  LDG.E R5, desc[UR36][R2.64] ;  /* 0x0000002402057981 */ /* 0x000764000c1e1900 */
.L_x_3601:
[----:B------:R-:W-:Y:S05]  /*28a00*/  BSYNC B0 ;  /* 0x0000000000007941 */ /* 0x000fea0003800000 */
.L_x_3600:
[----:B------:R-:W-:-:S03]  /*28a10*/  UMOV UR4, 0xffffffff ;  /* 0xffffffff00047882 */ /* 0x000fc60000000000 */
[----:B------:R-:W-:Y:S05]  /*28a20*/  BRA.DIV UR4, `(.L_x_3602) ;  /* 0x0000004a04507947 */ /* 0x000fea000b800000 */
[----:B-----5:R-:W4:Y:S02]  /*28a30*/  SHFL.UP PT, R14, R5, 0x1, RZ ;  /* 0x04200000050e7989 */ /* 0x020f2400000e00ff */
        /* <DEDUP_REMOVED lines=13> */
[----:B--2---:R-:W-:-:S05]  /*28b10*/  IMAD.IADD R6, R4, 0x1, R7 ;  /* 0x0000000104067824 */ /* 0x004fca00078e0207 */
[----:B------:R2:W3:Y:S02]  /*28b20*/  SHFL.IDX PT, R14, R6, 0x1f, 0x1f ;  /* 0x03e01f00060e7f89 */ /* 0x0004e400000e0000 */
.L_x_3740:
[----:B------:R-:W-:Y:S02]  /*28b30*/  ULDC UR4, c[0x0][0xd38] ;  /* 0x00034e0000047ab9 */ /* 0x000fe40000000800 */
[----:B------:R-:W-:-:S04]  /*28b40*/  IMAD.U32 R7, RZ, RZ, UR4 ;  /* 0x00000004ff077e24 */ /* 0x000fc8000f8e00ff */
[----:B---3--:R-:W-:-:S04]  /*28b50*/  IMAD R14, R14, R7, RZ ;  /* 0x000000070e0e7224 */ /* 0x008fc800078e02ff */
[----:B------:R-:W-:-:S05]  /*28b60*/  IMAD.IADD R9, R14, 0x1, R9 ;  /* 0x000000010e097824 */ /* 0x000fca00078e0209 */
[----:B------:R-:W-:-:S13]  /*28b70*/  ISETP.GT.AND P6, PT, R9, R0, PT ;  /* 0x000000000900720c */ /* 0x000fda0003fc4270 */
[----:B------:R-:W-:Y:S05]  /*28b80*/  @!P6 BRA `(.L_x_3603) ;  /* 0xfffffffc0064e947 */ /* 0x000fea000383ffff */
.L_x_3598:
        /* <DEDUP_REMOVED lines=8> */
.L_x_3744:
[----:B------:R-:W-:Y:S01]  /*28c10*/  ISETP.NE.AND P0, PT, R2, RZ, PT ;  /* 0x000000ff0200720c */ /* 0x000fe20003f05270 */
[----:B------:R-:W-:-:S12]  /*28c20*/  IMAD.MOV.U32 R14, RZ, RZ, RZ ;  /* 0x000000ffff0e7224 */ /* 0x000fd800078e00ff */
[----:B------:R-:W-:Y:S05]  /*28c30*/  @!P0 BRA `(.L_x_3605) ;  /* 0x0000000000108947 */ /* 0x000fea0003800000 */
[----:B------:R-:W-:Y:S01]  /*28c40*/  UMOV UR4, 0xffffffff ;  /* 0xffffffff00047882 */ /* 0x000fe20000000000 */
[----:B------:R-:W-:Y:S02]  /*28c50*/  VIADD R12, R4, 0xffffffff ;  /* 0xffffffff040c7836 */ /* 0x000fe40000000000 */
[----:B------:R-:W-:Y:S05]  /*28c60*/  BRA.DIV UR4, `(.L_x_3606) ;  /* 0x0000004a04c47947 */ /* 0x000fea000b800000 */
[----:B------:R0:W0:Y:S02]  /*28c70*/  SHFL.IDX PT, R14, R6, R12, 0x1f ;  /* 0x00001f0c060e7589 */ /* 0x00002400000e0000 */
.L_x_3605:
[----:B------:R-:W5:Y:S01]  /*28c80*/  LDC.64 R2, c[0x0][0xd90] ;  /* 0x00036400ff027b82 */ /* 0x000f620000000a00 */
[----:B------:R-:W-:-:S04]  /*28c90*/  IMAD.IADD R19, R4, 0x1, R19 ;  /* 0x0000000104137824 */ /* 0x000fc800078e0213 */
[----:B-----5:R-:W-:-:S05]  /*28ca0*/  IMAD.WIDE R2, R19, 0x4, R2 ;  /* 0x0000000413027825 */ /* 0x020fca00078e0202 */
[----:B0-2---:R0:W3:Y:S01]  /*28cb0*/  LDG.E R6, desc[UR36][R2.64] ;  /* 0x0000002402067981 */ /* 0x0050e2000c1e1900 */
[----:B------:R-:W-:Y:S02]  /*28cc0*/  IMAD R16, R14, R7, R16 ;  /* 0x000000070e107224 */ /* 0x000fe400078e0210 */
[----:B0-----:R-:W-:Y:S02]  /*28cd0*/  IMAD.MOV.U32 R2, RZ, RZ, RZ ;  /* 0x000000ffff027224 */ /* 0x001fe400078e00ff */
[----:B---34-:R-:W-:-:S05]  /*28ce0*/  IMAD R4, R5, R6, RZ ;  /* 0x0000000605047224 */ /* 0x018fca00078e02ff */
        /* <DEDUP_REMOVED lines=57> */
[----:B-1----:R-:W-:Y:S01]  /*29080*/  IMAD.IADD R17, R5, 0x1, R2 ;  /* 0x0000000105117824 */ /* 0x002fe200078e0202 */
[----:B------:R-:W-:Y:S06]  /*29090*/  BRA `(.L_x_3607) ;  /* 0x00000000001c7947 */ /* 0x000fec0003800000 */
.L_x_3599:
[----:B------:R-:W-:Y:S01]  /*290a0*/  UMOV UR4, URZ ;  /* 0x0000003f00047c82 */ /* 0x000fe20008000000 */
[----:B------:R-:W-:Y:S01]  /*290b0*/  UMOV UR5, URZ ;  /* 0x0000003f00057c82 */ /* 0x000fe20008000000 */
[----:B------:R-:W-:Y:S01]  /*290c0*/  ULDC UR6, c[0x0][0xd3c] ;  /* 0x00034f0000067ab9 */ /* 0x000fe20000000800 */
[----:B------:R-:W-:Y:S02]  /*290d0*/  IMAD.MOV.U32 R16, RZ, RZ, R0 ;  /* 0x000000ffff107224 */ /* 0x000fe400078e0000 */
[----:B-1----:R-:W-:Y:S02]  /*290e0*/  IMAD.U32 R17, RZ, RZ, UR4 ;  /* 0x00000004ff117e24 */ /* 0x002fe4000f8e00ff */
[----:B------:R-:W-:Y:S02]  /*290f0*/  IMAD.U32 R18, RZ, RZ, UR5 ;  /* 0x00000005ff127e24 */ /* 0x000fe4000f8e00ff */
[----:B------:R-:W-:-:S07]  /*29100*/  IMAD.U32 R19, RZ, RZ, UR6 ;  /* 0x00000006ff137e24 */ /* 0x000fce000f8e00ff */
.L_x_3607:
[----:B------:R-:W1:Y:S01]  /*29110*/  S2R R0, SR_TID.X ;  /* 0x0000000000007919 */ /* 0x000e620000002100 */
[----:B------:R-:W-:Y:S05]  /*29120*/  WARPSYNC.ALL ;  /* 0x0000000000007948 */ /* 0x000fea0003800000 */
[----:B------:R-:W-:Y:S01]  /*29130*/  BAR.SYNC.DEFER_BLOCKING 0x4, 0x180 ;  /* 0x0106000000007b1d */ /* 0x000fe20000010000 */
[----:B-1----:R-:W-:-:S04]  /*29140*/  LOP3.LUT R0, R0, 0x1f, RZ, 0xc0, !PT ;  /* 0x0000001f00007812 */ /* 0x002fc800078ec0ff */
[----:B------:R-:W-:-:S13]  /*29150*/  ISETP.NE.AND P0, PT, R0, RZ, PT ;  /* 0x000000ff0000720c */ /* 0x000fda0003f05270 */
[----:B------:R-:W1:Y:S01]  /*29160*/  @!P0 S2R R3, SR_CgaCtaId ;  /* 0x0000000000038919 */ /* 0x000e620000008800 */
[----:B------:R-:W-:-:S04]  /*29170*/  @!P0 MOV R0, 0x400 ;  /* 0x0000040000008802 */ /* 0x000fc80000000f00 */
[----:B-1----:R-:W-:-:S05]  /*29180*/  @!P0 LEA R22, R3, R0, 0x18 ;  /* 0x0000000003168211 */ /* 0x002fca00078ec0ff */
[----:B------:R1:W-:Y:S01]  /*29190*/  @!P0 STS.128 [R22+0x324d0], R16 ;  /* 0x0324d01016008388 */ /* 0x0003e20000000c00 */
[----:B------:R-:W-:Y:S06]  /*291a0*/  BAR.ARV 0x5, 0x180 ;  /* 0x0146000000007b1d */ /* 0x000fec0000002000 */
.L_x_3596:
[----:B------:R-:W-:Y:S02]  /*291b0*/  ULDC UR4, c[0x0][0xd3c] ;  /* 0x00034f0000047ab9 */ /* 0x000fe40000000800 */
[----:B0-----:R-:W-:-:S13]  /*291c0*/  ISETP.GE.AND P0, PT, R19, UR4, PT ;  /* 0x0000000413007c0c */ /* 0x001fda000bf06270 */
[----:B------:R-:W-:Y:S05]  /*291d0*/  @!P0 BRA `(.L_x_3608) ;  /* 0xffffffa800b08947 */ /* 0x000fea000383ffff */
[----:B------:R-:W-:Y:S05]  /*291e0*/  BSYNC B8 ;  /* 0x0000000000087941 */ /* 0x000fea0003800000 */
.L_x_3533:
[----:B-1----:R-:W5:Y:S01]  /*291f0*/  LDL.LU R0, [R1+0x470] ;  /* 0x0004700001007983 */ /* 0x002f620000300800 */
[----:B------:R-:W-:Y:S01]  /*29200*/  BSSY B0, `(.L_x_3609) ;  /* 0x000000b000007945 */ /* 0x000fe20003800000 */
[----:B------:R-:W0:Y:S01]  /*29210*/  S2R R5, SR_CgaCtaId ;  /* 0x0000000000057919 */ /* 0x000e220000008800 */
[----:B-----5:R-:W-:-:S05]  /*29220*/  VIADD R0, R0, 0x1 ;  /* 0x0000000100007836 */ /* 0x020fca0000000000 */
        /* <DEDUP_REMOVED lines=8> */
.L_x_3747:
[----:B------:R-:W-:Y:S05]  /*292b0*/  BSYNC B0 ;  /* 0x0000000000007941 */ /* 0x000fea0003800000 */
.L_x_3609:
[----:B------:R-:W-:-:S03]  /*292c0*/  UMOV UR4, 0xffffffff ;  /* 0xffffffff00047882 */ /* 0x000fc60000000000 */
[----:B------:R-:W-:Y:S05]  /*292d0*/  BRA.DIV UR4, `(.L_x_3611) ;  /* 0x0000004604607947 */ /* 0x000fea000b800000 */
[----:B0-----:R-:W0:Y:S02]  /*292e0*/  S2R R0, SR_TID.X ;  /* 0x0000000000007919 */ /* 0x001e240000002100 */
[----:B0-----:R-:W-:-:S04]  /*292f0*/  SHF.R.U32.HI R0, RZ, 0x5, R0 ;  /* 0x00000005ff007819 */ /* 0x001fc80000011600 */
[----:B------:R-:W-:-:S05]  /*29300*/  LOP3.LUT R0, R0, 0x3, RZ, 0xc0, !PT ;  /* 0x0000000300007812 */ /* 0x000fca00078ec0ff */
[----:B------:R0:W1:Y:S02]  /*29310*/  SHFL.IDX PT, R14, R0, RZ, 0x1f ;  /* 0x00001fff000e7589 */ /* 0x00006400000e0000 */
.L_x_3750:
[----:B-1----:R-:W-:Y:S01]  /*29320*/  ISETP.NE.AND P0, PT, R14, RZ, PT ;  /* 0x000000ff0e00720c */ /* 0x002fe20003f05270 */
[----:B------:R-:W-:-:S12]  /*29330*/  BSSY B0, `(.L_x_3612) ;  /* 0x0000026000007945 */ /* 0x000fd80003800000 */
[----:B------:R-:W-:Y:S05]  /*29340*/  @P0 BRA `(.L_x_3613) ;  /* 0x0000000000900947 */ /* 0x000fea0003800000 */
[----:B------:R-:W-:-:S03]  /*29350*/  UMOV UR4, 0xffffffff ;  /* 0xffffffff00047882 */ /* 0x000fc60000000000 */
[----:B------:R-:W-:Y:S05]  /*29360*/  BRA.DIV UR4, `(.L_x_3614) ;  /* 0x0000004604707947 */ /* 0x000fea000b800000 */
[----:B------:R-:W-:-:S13]  /*29370*/  ELECT P6, URZ, PT ;  /* 0x00000000003f782f */ /* 0x000fda00038c0000 */
.L_x_3753:
[----:B------:R-:W-:Y:S05]  /*29380*/  @!P6 BRA `(.L_x_3613) ;  /* 0x000000000080e947 */ /* 0x000fea0003800000 */
[----:B0-----:R-:W5:Y:S02]  /*29390*/  LDL R0, [R1+0x478] ;  /* 0x0004780001007983 */ /* 0x001f640000100800 */
[----:B-----5:R-:W-:-:S13]  /*293a0*/  R2UR UR4, R0 ;  /* 0x00000000000472ca */ /* 0x020fda00000e0000 */
[----:B------:R-:W-:-:S06]  /*293b0*/  ULOP3.LUT UR4, UR4, 0x2, URZ, 0xfc, !UPT ;  /* 0x0000000204047892 */ /* 0x000fcc000f8efc3f */
[----:B------:R-:W-:-:S05]  /*293c0*/  IMAD.U32 R0, RZ, RZ, UR4 ;  /* 0x00000004ff007e24 */ /* 0x000fca000f8e00ff */
[----:B------:R-:W-:-:S13]  /*293d0*/  ISETP.NE.AND P0, PT, R0, 0x3, PT ;  /* 0x000000030000780c */ /* 0x000fda0003f05270 */
[----:B------:R-:W-:Y:S05]  /*293e0*/  @!P0 BRA `(.L_x_3615) ;  /* 0x0000000000048947 */ /* 0x000fea0003800000 */
[----:B------:R-:W-:Y:S01]  /*293f0*/  BPT.TRAP 0x1 ;  /* 0x000000040000795c */ /* 0x000fe20000300000 */
.L_x_3615:
[----:B------:R-:W-:Y:S01]  /*29400*/  IMAD R5, R24, 0x8, R7 ;  /* 0x0000000818057824 */ /* 0x000fe200078e0207 */
[----:B------:R-:W-:Y:S01]  /*29410*/  SHF.L.U32 R0, R26, 0x1f, RZ ;  /* 0x0000001f1a007819 */ /* 0x000fe200000006ff */
[----:B------:R-:W-:-:S03]  /*29420*/  VIADD R24, R24, 0x1 ;  /* 0x0000000118187836 */ /* 0x000fc60000000000 */
[----:B------:R-:W0:Y:S02]  /*29430*/  SYNCS.PHASECHK.TRANS64.TRYWAIT P1, [R5+URZ+0x32440], R0 ;  /* 0x03244000050075a7 */ /* 0x000e24000802017f */
[----:B------:R-:W-:-:S04]  /*29440*/  ISETP.NE.AND P2, PT, R24, 0x2, PT ;  /* 0x000000021800780c */ /* 0x000fc80003f45270 */
[----:B------:R-:W-:Y:S01]  /*29450*/  SEL R3, RZ, 0x1, P2 ;  /* 0x00000001ff037807 */ /* 0x000fe20001000000 */
[----:B0-----:R-:W-:Y:S08]  /*29460*/  @!P1 BRA `(.L_x_3616) ;  /* 0x0000004400509947 */ /* 0x001ff00003800000 */
.L_x_3754:
[----:B------:R-:W-:Y:S02]  /*29470*/  SEL R24, R24, RZ, P2 ;  /* 0x000000ff18187207 */ /* 0x000fe40001000000 */
[----:B------:R-:W-:Y:S01]  /*29480*/  LOP3.LUT R2, R26, R3, RZ, 0x3c, !PT ;  /* 0x000000031a027212 */ /* 0x000fe200078e3cff */
[----:B------:R-:W-:Y:S06]  /*29490*/  @!P0 BRA `(.L_x_3617) ;  /* 0x0000000000048947 */ /* 0x000fec0003800000 */
[----:B------:R-:W-:Y:S01]  /*294a0*/  BPT.TRAP 0x1 ;  /* 0x000000040000795c */ /* 0x000fe20000300000 */
.L_x_3617:
[----:B------:R-:W-:Y:S01]  /*294b0*/  IMAD R3, R24, 0x8, R7 ;  /* 0x0000000818037824 */ /* 0x000fe200078e0207 */
[----:B------:R-:W-:-:S04]  /*294c0*/  SHF.L.U32 R2, R2, 0x1f, RZ ;  /* 0x0000001f02027819 */ /* 0x000fc800000006ff */
[----:B------:R-:W1:Y:S02]  /*294d0*/  SYNCS.PHASECHK.TRANS64.TRYWAIT P1, [R3+URZ+0x32440], R2 ;  /* 0x03244002030075a7 */ /* 0x000e64000802017f */
[----:B-1----:R-:W-:Y:S05]  /*294e0*/  @!P1 BRA `(.L_x_3618) ;  /* 0x0000004400449947 */ /* 0x002fea0003800000 */
.L_x_3755:
[----:B------:R-:W-:Y:S05]  /*294f0*/  @!P0 BRA `(.L_x_3619) ;  /* 0x0000000000048947 */ /* 0x000fea0003800000 */
[----:B------:R-:W-:Y:S01]  /*29500*/  BPT.TRAP 0x1 ;  /* 0x000000040000795c */ /* 0x000fe20000300000 */
.L_x_3619:
[----:B------:R-:W5:Y:S02]  /*29510*/  SYNCS.PHASECHK.TRANS64.TRYWAIT P1, [R5+URZ+0x32460], R0 ;  /* 0x03246000050075a7 */ /* 0x000f64000802017f */
[----:B-----5:R-:W-:Y:S05]  /*29520*/  @!P1 BRA `(.L_x_3620) ;  /* 0x0000004400489947 */ /* 0x020fea0003800000 */
.L_x_3756:
[----:B------:R-:W-:Y:S05]  /*29530*/  @!P0 BRA `(.L_x_3621) ;  /* 0x0000000000048947 */ /* 0x000fea0003800000 */
[----:B------:R-:W-:Y:S01]  /*29540*/  BPT.TRAP 0x1 ;  /* 0x000000040000795c */ /* 0x000fe20000300000 */
.L_x_3621:
[----:B------:R0:W0:Y:S02]  /*29550*/  SYNCS.PHASECHK.TRANS64.TRYWAIT P0, [R3+URZ+0x32460], R2 ;  /* 0x03246002030075a7 */ /* 0x000024000800017f */
[----:B0-----:R-:W-:Y:S05]  /*29560*/  @!P0 NANOSLEEP.SYNCS 0x989680 ;  /* 0x009896800000895d */ /* 0x001fea0003900000 */
[----:B------:R-:W0:Y:S02]  /*29570*/  @!P0 SYNCS.PHASECHK.TRANS64 P0, [R3+URZ+0x32460], R2 ;  /* 0x03246002030085a7 */ /* 0x000e24000800007f */
[----:B0-----:R-:W-:Y:S05]  /*29580*/  @!P0 BRA `(.L_x_3621) ;  /* 0xfffffffc00f08947 */ /* 0x001fea000383ffff */
.L_x_3613:
[----:B------:R-:W-:Y:S05]  /*29590*/  BSYNC B0 ;  /* 0x0000000000007941 */ /* 0x000fea0003800000 */
.L_x_3612:
[----:B------:R-:W-:Y:S05]  /*295a0*/  EXIT ;  /* 0x000000000000794d */ /* 0x000fea0003800000 */
.L_x_3403:
[----:B0-----:R-:W-:-:S04]  /*295b0*/  IMAD.U32 R9, RZ, RZ, UR42 ;  /* 0x0000002aff097e24 */ /* 0x001fc8000f8e00ff */
[----:B------:R0:W1:Y:S03]  /*295c0*/  SYNCS.PHASECHK.TRANS64.TRYWAIT P0, [R9+URZ+0x32400], R0 ;  /* 0x03240000090075a7 */ /* 0x000066000800017f */
[----:B-1----:R-:W-:Y:S05]  /*295d0*/  @!P0 NANOSLEEP.SYNCS 0x989680 ;  /* 0x009896800000895d */ /* 0x002fea0003900000 */
[----:B------:R-:W1:Y:S02]  /*295e0*/  @!P0 SYNCS.PHASECHK.TRANS64 P0, [R9+URZ+0x32400], R0 ;  /* 0x03240000090085a7 */ /* 0x000e64000800007f */
[----:B-1----:R-:W-:Y:S05]  /*295f0*/  @!P0 BRA `(.L_x_3403) ;  /* 0xfffffffc00ec8947 */ /* 0x002fea000383ffff */
[----:B------:R-:W-:Y:S05]  /*29600*/  BRA `(.L_x_3622) ;  /* 0xfffffd90009c7947 */ /* 0x000fea000383ffff */
.L_x_3410:
[----:B-1----:R1:W2:Y:S02]  /*29610*/  SYNCS.PHASECHK.TRANS64.TRYWAIT P0, [R20+URZ], R21 ;  /* 0x00000015140075a7 */ /* 0x0022a4000800017f */
[----:B--2---:R-:W-:Y:S05]  /*29620*/  @!P0 NANOSLEEP.SYNCS 0x989680 ;  /* 0x009896800000895d */ /* 0x004fea0003900000 */
[----:B------:R-:W2:Y:S02]  /*29630*/  @!P0 SYNCS.PHASECHK.TRANS64 P0, [R20+URZ], R21 ;  /* 0x00000015140085a7 */ /* 0x000ea4000800007f */
[----:B--2---:R-:W-:Y:S05]  /*29640*/  @!P0 BRA `(.L_x_3410) ;  /* 0xfffffffc00f08947 */ /* 0x004fea000383ffff */
[----:B------:R-:W-:Y:S05]  /*29650*/  BRA `(.L_x_3409) ;  /* 0xfffffd9400b47947 */ /* 0x000fea000383ffff */
.L_x_3412:
[----:B0-----:R-:W-:-:S04]  /*29660*/  IMAD.U32 R9, RZ, RZ, UR42 ;  /* 0x0000002aff097e24 */ /* 0x001fc8000f8e00ff */
[----:B------:R0:W1:Y:S03]  /*29670*/  SYNCS.PHASECHK.TRANS64.TRYWAIT P0, [R9+URZ+0x32410], R6 ;  /* 0x03241006090075a7 */ /* 0x000066000800017f */
[----:B-1----:R-:W-:Y:S05]  /*29680*/  @!P0 NANOSLEEP.SYNCS 0x989680 ;  /* 0x009896800000895d */ /* 0x002fea0003900000 */
[----:B------:R-:W1:Y:S02]  /*29690*/  @!P0 SYNCS.PHASECHK.TRANS64 P0, [R9+URZ+0x32410], R6 ;  /* 0x03241006090085a7 */ /* 0x000e64000800007f */
[----:B-1----:R-:W-:Y:S05]  /*296a0*/  @!P0 BRA `(.L_x_3412) ;  /* 0xfffffffc00ec8947 */ /* 0x002fea000383ffff */
[----:B------:R-:W-:Y:S05]  /*296b0*/  BRA `(.L_x_3623) ;  /* 0xfffffd9800887947 */ /* 0x000fea000383ffff */
.L_x_3419:
[----:B-1----:R1:W2:Y:S02]  /*296c0*/  SYNCS.PHASECHK.TRANS64.TRYWAIT P0, [R8+URZ], R9 ;  /* 0x00000009080075a7 */ /* 0x0022a4000800017f */
[----:B--2---:R-:W-:Y:S05]  /*296d0*/  @!P0 NANOSLEEP.SYNCS 0x989680 ;  /* 0x009896800000895d */ /* 0x004fea0003900000 */
[----:B------:R-:W2:Y:S02]  /*296e0*/  @!P0 SYNCS.PHASECHK.TRANS64 P0, [R8+URZ], R9 ;  /* 0x00000009080085a7 */ /* 0x000ea4000800007f */
[----:B--2---:R-:W-:Y:S05]  /*296f0*/  @!P0 BRA `(.L_x_3419) ;  /* 0xfffffffc00f08947 */ /* 0x004fea000383ffff */
[----:B------:R-:W-:Y:S05]  /*29700*/  BRA `(.L_x_3418) ;  /* 0xfffffd9800cc7947 */ /* 0x000fea000383ffff */
.L_x_3457:
[----:B0-----:R0:W2:Y:S02]  /*29710*/  SYNCS.PHASECHK.TRANS64.TRYWAIT P0, [R6+URZ], R7 ;  /* 0x00000007060075a7 */ /* 0x0010a4000800017f */
[----:B--2---:R-:W-:Y:S05]  /*29720*/  @!P0 NANOSLEEP.SYNCS 0x989680 ;  /* 0x009896800000895d */ /* 0x004fea0003900000 */
[----:B------:R-:W2:Y:S02]  /*29730*/  @!P0 SYNCS.PHASECHK.TRANS64 P0, [R6+URZ], R7 ;  /* 0x00000007060085a7 */ /* 0x000ea4000800007f */
[----:B--2---:R-:W-:Y:S05]  /*29740*/  @!P0 BRA `(.L_x_3457) ;  /* 0xfffffffc00f08947 */ /* 0x004fea000383ffff */
[----:B------:R-:W-:Y:S05]  /*29750*/  BRA `(.L_x_3456) ;  /* 0xfffffe0800487947 */ /* 0x000fea000383ffff */
.L_x_3464:
[----:B0-----:R0:W1:Y:S02]  /*29760*/  SYNCS.PHASECHK.TRANS64.TRYWAIT P0, [R18+URZ], R19 ;  /* 0x00000013120075a7 */ /* 0x001064000800017f */
[----:B-1----:R-:W-:Y:S05]  /*29770*/  @!P0 NANOSLEEP.SYNCS 0x989680 ;  /* 0x009896800000895d */ /* 0x002fea0003900000 */
[----:B------:R-:W1:Y:S02]  /*29780*/  @!P0 SYNCS.PHASECHK.TRANS64 P0, [R18+URZ], R19 ;  /* 0x00000013120085a7 */ /* 0x000e64000800007f */
[----:B-1----:R-:W-:Y:S05]  /*29790*/  @!P0 BRA `(.L_x_3464) ;  /* 0xfffffffc00f08947 */ /* 0x002fea000383ffff */
[----:B------:R-:W-:Y:S05]  /*297a0*/  BRA `(.L_x_3463) ;  /* 0xfffffe0c006c7947 */ /* 0x000fea000383ffff */
.L_x_3477:
[----:B0-----:R0:W2:Y:S02]  /*297b0*/  SYNCS.PHASECHK.TRANS64.TRYWAIT P0, [R0+URZ], R7 ;  /* 0x00000007000075a7 */ /* 0x0010a4000800017f */
[----:B--2---:R-:W-:Y:S05]  /*297c0*/  @!P0 NANOSLEEP.SYNCS 0x989680 ;  /* 0x009896800000895d */ /* 0x004fea0003900000 */
[----:B------:R-:W2:Y:S02]  /*297d0*/  @!P0 SYNCS.PHASECHK.TRANS64 P0, [R0+URZ], R7 ;  /* 0x00000007000085a7 */ /* 0x000ea4000800007f */
[----:B--2---:R-:W-:Y:S05]  /*297e0*/  @!P0 BRA `(.L_x_3477) ;  /* 0xfffffffc00f08947 */ /* 0x004fea000383ffff */
[----:B------:R-:W-:Y:S05]  /*297f0*/  BRA `(.L_x_3476) ;  /* 0xfffffea400b07947 */ /* 0x000fea000383ffff */
.L_x_3484:
[----:B0-----:R0:W2:Y:S02]  /*29800*/  SYNCS.PHASECHK.TRANS64.TRYWAIT P0, [R7+URZ], R8 ;  /* 0x00000008070075a7 */ /* 0x0010a4000800017f */
[----:B--2---:R-:W-:Y:S05]  /*29810*/  @!P0 NANOSLEEP.SYNCS 0x989680 ;  /* 0x009896800000895d */ /* 0x004fea0003900000 */
[----:B------:R-:W2:Y:S02]  /*29820*/  @!P0 SYNCS.PHASECHK.TRANS64 P0, [R7+URZ], R8 ;  /* 0x00000008070085a7 */ /* 0x000ea4000800007f */
[----:B--2---:R-:W-:Y:S05]  /*29830*/  @!P0 BRA `(.L_x_3484) ;  /* 0xfffffffc00f08947 */ /* 0x004fea000383ffff */
[----:B------:R-:W-:Y:S05]  /*29840*/  BRA `(.L_x_3483) ;  /* 0xfffffea800e87947 */ /* 0x000fea000383ffff */
.L_x_3553:
        /* <DEDUP_REMOVED lines=11> */
.L_x_3625:
[----:B------:R-:W-:Y:S05]  /*29900*/  BSYNC B0 ;  /* 0x0000000000007941 */ /* 0x000fea0003800000 */
.L_x_3624:
[----:B------:R-:W-:Y:S05]  /*29910*/  BRA `(.L_x_3626) ;  /* 0xffffffb000a47947 */ /* 0x000fea000383ffff */
.L_x_3556:
[----:B0-----:R0:W2:Y:S02]  /*29920*/  SYNCS.PHASECHK.TRANS64.TRYWAIT P0, [R17+URZ+0x32440], R0 ;  /* 0x03244000110075a7 */ /* 0x0010a4000800017f */
[----:B--2---:R-:W-:Y:S05]  /*29930*/  @!P0 NANOSLEEP.SYNCS 0x989680 ;  /* 0x009896800000895d */ /* 0x004fea0003900000 */
[----:B------:R-:W2:Y:S02]  /*29940*/  @!P0 SYNCS.PHASECHK.TRANS64 P0, [R17+URZ+0x32440], R0 ;  /* 0x03244000110085a7 */ /* 0x000ea4000800007f */
[----:B--2---:R-:W-:Y:S05]  /*29950*/  @!P0 BRA `(.L_x_3556) ;  /* 0xfffffffc00f08947 */ /* 0x004fea000383ffff */
[----:B------:R-:W-:Y:S05]  /*29960*/  BRA `(.L_x_3627) ;  /* 0xffffffb4005c7947 */ /* 0x000fea000383ffff */
.L_x_3557:
        /* <DEDUP_REMOVED lines=8> */
.L_x_3629:
[----:B------:R-:W-:Y:S05]  /*299f0*/  BSYNC B0 ;  /* 0x0000000000007941 */ /* 0x000fea0003800000 */
.L_x_3628:
        /* <DEDUP_REMOVED lines=9> */
.L_x_3630:
[----:B------:R-:W-:Y:S02]  /*29a90*/  IMAD.MOV.U32 R13, RZ, RZ, R4 ;  /* 0x000000ffff0d7224 */ /* 0x000fe400078e0004 */
[----:B------:R-:W-:Y:S02]  /*29aa0*/  IMAD.MOV.U32 R12, RZ, RZ, 0x1 ;  /* 0x00000001ff0c7424 */ /* 0x000fe400078e00ff */
[----:B------:R-:W-:-:S07]  /*29ab0*/  IMAD.MOV.U32 R3, RZ, RZ, R14 ;  /* 0x000000ffff037224 */ /* 0x000fce00078e000e */
[----:B------:R-:W-:Y:S05]  /*29ac0*/  WARPSYNC.COLLECTIVE R15, `(.L_x_3631) ;  /* 0x000000000f087348 */ /* 0x000fea0003c00000 */
[----:B------:R0:W1:Y:S02]  /*29ad0*/  SHFL.IDX P6, R14, R13, R12, R11 ;  /* 0x0000000c0d0e7389 */ /* 0x00006400000c000b */
[----:B01----:R-:W-:Y:S01]  /*29ae0*/  ENDCOLLECTIVE ;  /* 0x000000000000791b */ /* 0x003fe20003800000 */
.L_x_3631:
        /* <DEDUP_REMOVED lines=15> */
.L_x_3632:
[----:B------:R-:W-:Y:S02]  /*29be0*/  @P0 IMAD R6, R5, 0x2, R22 ;  /* 0x0000000205060824 */ /* 0x000fe400078e0216 */
[----:B------:R-:W-:Y:S02]  /*29bf0*/  IMAD.MOV.U32 R13, RZ, RZ, R4 ;  /* 0x000000ffff0d7224 */ /* 0x000fe400078e0004 */
[----:B------:R-:W-:Y:S02]  /*29c00*/  IMAD.MOV.U32 R12, RZ, RZ, 0x2 ;  /* 0x00000002ff0c7424 */ /* 0x000fe400078e00ff */
[----:B------:R-:W-:-:S07]  /*29c10*/  IMAD.MOV.U32 R3, RZ, RZ, R14 ;  /* 0x000000ffff037224 */ /* 0x000fce00078e000e */
[----:B------:R-:W-:Y:S05]  /*29c20*/  WARPSYNC.COLLECTIVE R15, `(.L_x_3633) ;  /* 0x000000000f087348 */ /* 0x000fea0003c00000 */
[----:B------:R0:W1:Y:S02]  /*29c30*/  SHFL.IDX P6, R14, R13, R12, R11 ;  /* 0x0000000c0d0e7389 */ /* 0x00006400000c000b */
[----:B01----:R-:W-:Y:S01]  /*29c40*/  ENDCOLLECTIVE ;  /* 0x000000000000791b */ /* 0x003fe20003800000 */
.L_x_3633:
        /* <DEDUP_REMOVED lines=15> */
.L_x_3634:
[----:B------:R-:W-:Y:S02]  /*29d40*/  @P0 IMAD R6, R5, 0x2, R22 ;  /* 0x0000000205060824 */ /* 0x000fe400078e0216 */
[----:B------:R-:W-:Y:S02]  /*29d50*/  IMAD.MOV.U32 R13, RZ, RZ, R4 ;  /* 0x000000ffff0d7224 */ /* 0x000fe400078e0004 */
[----:B------:R-:W-:Y:S02]  /*29d60*/  IMAD.MOV.U32 R12, RZ, RZ, 0x3 ;  /* 0x00000003ff0c7424 */ /* 0x000fe400078e00ff */
[----:B------:R-:W-:-:S07]  /*29d70*/  IMAD.MOV.U32 R3, RZ, RZ, R14 ;  /* 0x000000ffff037224 */ /* 0x000fce00078e000e */
[----:B------:R-:W-:Y:S05]  /*29d80*/  WARPSYNC.COLLECTIVE R15, `(.L_x_3635) ;  /* 0x000000000f087348 */ /* 0x000fea0003c00000 */
[----:B------:R0:W1:Y:S02]  /*29d90*/  SHFL.IDX P6, R14, R13, R12, R11 ;  /* 0x0000000c0d0e7389 */ /* 0x00006400000c000b */
[----:B01----:R-:W-:Y:S01]  /*29da0*/  ENDCOLLECTIVE ;  /* 0x000000000000791b */ /* 0x003fe20003800000 */
.L_x_3635:
        /* <DEDUP_REMOVED lines=15> */
.L_x_3636:
[----:B------:R-:W-:Y:S02]  /*29ea0*/  @P0 IMAD R6, R5, 0x2, R22 ;  /* 0x0000000205060824 */ /* 0x000fe400078e0216 */
[----:B------:R-:W-:Y:S02]  /*29eb0*/  IMAD.MOV.U32 R13, RZ, RZ, R4 ;  /* 0x000000ffff0d7224 */ /* 0x000fe400078e0004 */
[----:B------:R-:W-:Y:S02]  /*29ec0*/  IMAD.MOV.U32 R12, RZ, RZ, 0x4 ;  /* 0x00000004ff0c7424 */ /* 0x000fe400078e00ff */
[----:B------:R-:W-:-:S07]  /*29ed0*/  IMAD.MOV.U32 R3, RZ, RZ, R14 ;  /* 0x000000ffff037224 */ /* 0x000fce00078e000e */
[----:B------:R-:W-:Y:S05]  /*29ee0*/  WARPSYNC.COLLECTIVE R15, `(.L_x_3637) ;  /* 0x000000000f087348 */ /* 0x000fea0003c00000 */
[----:B------:R0:W1:Y:S02]  /*29ef0*/  SHFL.IDX P6, R14, R13, R12, R11 ;  /* 0x0000000c0d0e7389 */ /* 0x00006400000c000b */
[----:B01----:R-:W-:Y:S01]  /*29f00*/  ENDCOLLECTIVE ;  /* 0x000000000000791b */ /* 0x003fe20003800000 */
.L_x_3637:
        /* <DEDUP_REMOVED lines=15> */
.L_x_3638:
[----:B------:R-:W-:Y:S02]  /*2a000*/  @P0 IMAD R6, R5, 0x2, R22 ;  /* 0x0000000205060824 */ /* 0x000fe400078e0216 */
[----:B------:R-:W-:Y:S02]  /*2a010*/  IMAD.MOV.U32 R13, RZ, RZ, R4 ;  /* 0x000000ffff0d7224 */ /* 0x000fe400078e0004 */
[----:B------:R-:W-:Y:S02]  /*2a020*/  IMAD.MOV.U32 R12, RZ, RZ, 0x5 ;  /* 0x00000005ff0c7424 */ /* 0x000fe400078e00ff */
[----:B------:R-:W-:-:S07]  /*2a030*/  IMAD.MOV.U32 R3, RZ, RZ, R14 ;  /* 0x000000ffff037224 */ /* 0x000fce00078e000e */
[----:B------:R-:W-:Y:S05]  /*2a040*/  WARPSYNC.COLLECTIVE R15, `(.L_x_3639) ;  /* 0x000000000f087348 */ /* 0x000fea0003c00000 */
[----:B------:R0:W1:Y:S02]  /*2a050*/  SHFL.IDX P6, R14, R13, R12, R11 ;  /* 0x0000000c0d0e7389 */ /* 0x00006400000c000b */
[----:B01----:R-:W-:Y:S01]  /*2a060*/  ENDCOLLECTIVE ;  /* 0x000000000000791b */ /* 0x003fe20003800000 */
.L_x_3639:
        /* <DEDUP_REMOVED lines=10> */
.L_x_3640:
[----:B------:R-:W-:Y:S01]  /*2a110*/  @!PT LDS RZ, [RZ] ;  /* 0x00000000fffff984 */ /* 0x000fe20000000800 */
[----:B------:R-:W-:Y:S01]  /*2a120*/  @!PT LDS RZ, [RZ] ;  /* 0x00000000fffff984 */ /* 0x000fe20000000800 */
[----:B------:R-:W-:Y:S01]  /*2a130*/  @!PT LDS RZ, [RZ] ;  /* 0x00000000fffff984 */ /* 0x000fe20000000800 */
[----:B------:R1:W-:Y:S01]  /*2a140*/  @P0 LDGSTS.E.BYPASS.LTC128B.128 [R6+0x1e400], desc[UR36][R2.64], !P2 ;  /* 0x1e40000002060fae */ /* 0x0003e2000d101d64 */
[----:B------:R-:W-:Y:S01]  /*2a150*/  IMAD.MOV.U32 R0, RZ, RZ, R14 ;  /* 0x000000ffff007224 */ /* 0x000fe200078e000e */
[----:B------:R-:W-:Y:S06]  /*2a160*/  BRA `(.L_x_3641) ;  /* 0xffffffb000c87947 */ /* 0x000fec000383ffff */
.L_x_3562:
[----:B------:R0:W5:Y:S01]  /*2a170*/  LDL.LU R6, [R1+0x450] ;  /* 0x0004500001067983 */ /* 0x0001620000300800 */
[----:B------:R-:W-:Y:S01]  /*2a180*/  IMAD.MOV.U32 R13, RZ, RZ, R4 ;  /* 0x000000ffff0d7224 */ /* 0x000fe200078e0004 */
[----:B------:R-:W-:Y:S01]  /*2a190*/  LOP3.LUT R23, R23, 0xffffdfff, RZ, 0xc0, !PT ;  /* 0xffffdfff17177812 */ /* 0x000fe200078ec0ff */
[----:B------:R-:W-:Y:S02]  /*2a1a0*/  IMAD.MOV.U32 R12, RZ, RZ, RZ ;  /* 0x000000ffff0c7224 */ /* 0x000fe400078e00ff */
[----:B------:R-:W-:Y:S02]  /*2a1b0*/  IMAD.MOV.U32 R11, RZ, RZ, 0x181f ;  /* 0x0000181fff0b7424 */ /* 0x000fe400078e00ff */
[----:B------:R-:W-:Y:S02]  /*2a1c0*/  IMAD.MOV.U32 R15, RZ, RZ, -0x1 ;  /* 0xffffffffff0f7424 */ /* 0x000fe400078e00ff */
[----:B0-----:R-:W-:-:S07]  /*2a1d0*/  IMAD.IADD R37, R21, 0x1, R37 ;  /* 0x0000000115257824 */ /* 0x001fce00078e0225 */
[----:B-1---5:R-:W-:Y:S05]  /*2a1e0*/  WARPSYNC.COLLECTIVE R15, `(.L_x_3642) ;  /* 0x000000000f087348 */ /* 0x022fea0003c00000 */
[----:B------:R0:W2:Y:S02]  /*2a1f0*/  SHFL.IDX P6, R14, R13, R12, R11 ;  /* 0x0000000c0d0e7389 */ /* 0x0000a400000c000b */
[----:B012--5:R-:W-:Y:S01]  /*2a200*/  ENDCOLLECTIVE ;  /* 0x000000000000791b */ /* 0x027fe20003800000 */
.L_x_3642:
[----:B------:R-:W-:Y:S02]  /*2a210*/  IMAD.MOV.U32 R13, RZ, RZ, R0 ;  /* 0x000000ffff0d7224 */ /* 0x000fe400078e0000 */
[----:B------:R-:W-:-:S07]  /*2a220*/  IMAD.MOV.U32 R2, RZ, RZ, R14 ;  /* 0x000000ffff027224 */ /* 0x000fce00078e000e */
[----:B------:R-:W-:Y:S05]  /*2a230*/  WARPSYNC.COLLECTIVE R15, `(.L_x_3643) ;  /* 0x000000000f087348 */ /* 0x000fea0003c00000 */
[----:B------:R0:W1:Y:S02]  /*2a240*/  SHFL.IDX P6, R14, R13, R12, R11 ;  /* 0x0000000c0d0e7389 */ /* 0x00006400000c000b */
[----:B01----:R-:W-:Y:S01]  /*2a250*/  ENDCOLLECTIVE ;  /* 0x000000000000791b */ /* 0x003fe20003800000 */
.L_x_3643:
[----:B------:R-:W-:Y:S02]  /*2a260*/  IMAD.MOV.U32 R13, RZ, RZ, R4 ;  /* 0x000000ffff0d7224 */ /* 0x000fe400078e0004 */
[----:B------:R-:W-:Y:S02]  /*2a270*/  IMAD.MOV.U32 R12, RZ, RZ, 0x1 ;  /* 0x00000001ff0c7424 */ /* 0x000fe400078e00ff */
[----:B------:R-:W-:-:S07]  /*2a280*/  IMAD.MOV.U32 R3, RZ, RZ, R14 ;  /* 0x000000ffff037224 */ /* 0x000fce00078e000e */
[----:B------:R-:W-:Y:S05]  /*2a290*/  WARPSYNC.COLLECTIVE R15, `(.L_x_3644) ;  /* 0x000000000f087348 */ /* 0x000fea0003c00000 */
[----:B------:R0:W1:Y:S02]  /*2a2a0*/  SHFL.IDX P6, R14, R13, R12, R11 ;  /* 0x0000000c0d0e7389 */ /* 0x00006400000c000b */
[----:B01----:R-:W-:Y:S01]  /*2a2b0*/  ENDCOLLECTIVE ;  /* 0x000000000000791b */ /* 0x003fe20003800000 */
.L_x_3644:
[----:B------:R-:W-:Y:S02]  /*2a2c0*/  IMAD.MOV.U32 R13, RZ, RZ, R0 ;  /* 0x000000ffff0d7224 */ /* 0x000fe400078e0000 */
[----:B------:R-:W-:-:S05]  /*2a2d0*/  IMAD R5, R6, R5, RZ ;  /* 0x0000000506057224 */ /* 0x000fca00078e02ff */
[----:B------:R-:W-:-:S13]  /*2a2e0*/  ISETP.GE.AND P2, PT, R37, R5, PT ;  /* 0x000000052500720c */ /* 0x000fda0003f46270 */
[----:B------:R-:W-:Y:S02]  /*2a2f0*/  @!P2 LEA R3, P1, R20, R3, 0x1 ;  /* 0x000000031403a211 */ /* 0x000fe400078208ff */
[----:B------:R-:W-:-:S03]  /*2a300*/  @P2 LOP3.LUT R23, R23, 0x2000, RZ, 0xfc, !PT ;  /* 0x0000200017172812 */ /* 0x000fc600078efcff */
[----:B------:R-:W-:Y:S01]  /*2a310*/  @!P2 IMAD.X R8, RZ, RZ, R2, P1 ;  /* 0x000000ffff08a224 */ /* 0x000fe200008e0602 */
[----:B------:R-:W-:Y:S01]  /*2a320*/  LOP3.LUT R23, R23, 0xffffefff, RZ, 0xc0, !PT ;  /* 0xffffefff17177812 */ /* 0x000fe200078ec0ff */
[----:B------:R-:W-:Y:S02]  /*2a330*/  @!P2 IMAD.MOV.U32 R2, RZ, RZ, R3 ;  /* 0x000000ffff02a224 */ /* 0x000fe400078e0003 */
        /* <DEDUP_REMOVED lines=11> */
.L_x_3645:
[----:B------:R-:W-:Y:S01]  /*2a3f0*/  @P2 LOP3.LUT R23, R23, 0x1000, RZ, 0xfc, !PT ;  /* 0x0000100017172812 */ /* 0x000fe200078efcff */
[----:B------:R-:W-:-:S03]  /*2a400*/  IMAD.MOV.U32 R13, RZ, RZ, R4 ;  /* 0x000000ffff0d7224 */ /* 0x000fc600078e0004 */
[----:B------:R-:W-:Y:S01]  /*2a410*/  LOP3.LUT R23, R23, 0xfffff7ff, RZ, 0xc0, !PT ;  /* 0xfffff7ff17177812 */ /* 0x000fe200078ec0ff */
[----:B------:R-:W-:-:S05]  /*2a420*/  IMAD.MOV.U32 R12, RZ, RZ, R14 ;  /* 0x000000ffff0c7224 */ /* 0x000fca00078e000e */
[----:B------:R-:W-:-:S05]  /*2a430*/  @!P2 LEA R12, P1, R20, R12, 0x1 ;  /* 0x0000000c140ca211 */ /* 0x000fca00078208ff */
[----:B------:R-:W-:Y:S02]  /*2a440*/  @!P2 IMAD.X R7, RZ, RZ, R2, P1 ;  /* 0x000000ffff07a224 */ /* 0x000fe400008e0602 */
[----:B------:R-:W-:Y:S02]  /*2a450*/  @!P2 IMAD.MOV.U32 R2, RZ, RZ, R12 ;  /* 0x000000ffff02a224 */ /* 0x000fe400078e000c */
[----:B------:R-:W-:Y:S02]  /*2a460*/  IMAD.MOV.U32 R12, RZ, RZ, 0x2 ;  /* 0x00000002ff0c7424 */ /* 0x000fe400078e00ff */
[----:B------:R-:W-:-:S07]  /*2a470*/  @!P2 IMAD.MOV.U32 R3, RZ, RZ, R7 ;  /* 0x000000ffff03a224 */ /* 0x000fce00078e0007 */
[----:B------:R-:W-:Y:S05]  /*2a480*/  WARPSYNC.COLLECTIVE R15, `(.L_x_3646) ;  /* 0x000000000f087348 */ /* 0x000fea0003c00000 */
[----:B------:R0:W1:Y:S02]  /*2a490*/  SHFL.IDX P6, R14, R13, R12, R11 ;  /* 0x0000000c0d0e7389 */ /* 0x00006400000c000b */
[----:B01----:R-:W-:Y:S01]  /*2a4a0*/  ENDCOLLECTIVE ;  /* 0x000000000000791b */ /* 0x003fe20003800000 */
.L_x_3646:
        /* <DEDUP_REMOVED lines=11> */
.L_x_3647:
        /* <DEDUP_REMOVED lines=8> */
.L_x_3648:
        /* <DEDUP_REMOVED lines=15> */
.L_x_3649:
[----:B------:R-:W-:Y:S01]  /*2a6d0*/  @P2 LOP3.LUT R23, R23, 0x200, RZ, 0xfc, !PT ;  /* 0x0000020017172812 */ /* 0x000fe200078efcff */
[----:B------:R-:W-:-:S03]  /*2a6e0*/  IMAD.MOV.U32 R12, RZ, RZ, 0x4 ;  /* 0x00000004ff0c7424 */ /* 0x000fc600078e00ff */
[----:B------:R-:W-:Y:S01]  /*2a6f0*/  LOP3.LUT R23, R23, 0xfffffeff, RZ, 0xc0, !PT ;  /* 0xfffffeff17177812 */ /* 0x000fe200078ec0ff */
[----:B------:R-:W-:-:S05]  /*2a700*/  IMAD.MOV.U32 R9, RZ, RZ, R14 ;  /* 0x000000ffff097224 */ /* 0x000fca00078e000e */
[----:B------:R-:W-:-:S05]  /*2a710*/  @!P2 LEA R13, P1, R20, R9, 0x1 ;  /* 0x00000009140da211 */ /* 0x000fca00078208ff */
[----:B------:R-:W-:Y:S02]  /*2a720*/  @!P2 IMAD.X R11, RZ, RZ, R2, P1 ;  /* 0x000000ffff0ba224 */ /* 0x000fe400008e0602 */
[----:B------:R-:W-:Y:S02]  /*2a730*/  @!P2 IMAD.MOV.U32 R2, RZ, RZ, R13 ;  /* 0x000000ffff02a224 */ /* 0x000fe400078e000d */
[----:B------:R-:W-:Y:S02]  /*2a740*/  @!P2 IMAD.MOV.U32 R3, RZ, RZ, R11 ;  /* 0x000000ffff03a224 */ /* 0x000fe400078e000b */
[----:B------:R-:W-:Y:S02]  /*2a750*/  IMAD.MOV.U32 R13, RZ, RZ, R4 ;  /* 0x000000ffff0d7224 */ /* 0x000fe400078e0004 */
[----:B------:R-:W-:Y:S01]  /*2a760*/  IMAD.MOV.U32 R11, RZ, RZ, 0x181f ;  /* 0x0000181fff0b7424 */ /* 0x000fe200078e00ff */
[----:B------:R-:W-:Y:S01]  /*2a770*/  @!PT LDS RZ, [RZ] ;  /* 0x00000000fffff984 */ /* 0x000fe20000000800 */
[----:B------:R-:W-:Y:S01]  /*2a780*/  @!PT LDS RZ, [RZ] ;  /* 0x00000000fffff984 */ /* 0x000fe20000000800 */
[----:B------:R-:W-:Y:S01]  /*2a790*/  @!PT LDS RZ, [RZ] ;  /* 0x00000000fffff984 */ /* 0x000fe20000000800 */
[----:B------:R0:W-:Y:S06]  /*2a7a0*/  @!P2 LDGSTS.E.BYPASS.LTC128B.128 [R25+0x19c00], desc[UR36][R2.64], !P0 ;  /* 0x19c000000219afae */ /* 0x0001ec000c101d64 */
[----:B0-----:R-:W-:Y:S05]  /*2a7b0*/  WARPSYNC.COLLECTIVE R15, `(.L_x_3650) ;  /* 0x000000000f087348 */ /* 0x001fea0003c00000 */
[----:B------:R1:W2:Y:S02]  /*2a7c0*/  SHFL.IDX P6, R14, R13, R12, R11 ;  /* 0x0000000c0d0e7389 */ /* 0x0002a400000c000b */
[----:B012---:R-:W-:Y:S01]  /*2a7d0*/  ENDCOLLECTIVE ;  /* 0x000000000000791b */ /* 0x007fe20003800000 */
.L_x_3650:
[----:B------:R-:W-:-:S05]  /*2a7e0*/  VIADD R2, R37, 0x40 ;  /* 0x0000004025027836 */ /* 0x000fca0000000000 */
[----:B------:R-:W-:Y:S01]  /*2a7f0*/  ISETP.GE.AND P2, PT, R2, R5, PT ;  /* 0x000000050200720c */ /* 0x000fe20003f46270 */
[----:B------:R-:W-:Y:S02]  /*2a800*/  IMAD.MOV.U32 R13, RZ, RZ, R0 ;  /* 0x000000ffff0d7224 */ /* 0x000fe400078e0000 */
[----:B------:R-:W-:-:S10]  /*2a810*/  IMAD.MOV.U32 R2, RZ, RZ, R14 ;  /* 0x000000ffff027224 */ /* 0x000fd400078e000e */
[----:B------:R-:W-:Y:S05]  /*2a820*/  WARPSYNC.COLLECTIVE R15, `(.L_x_3651) ;  /* 0x000000000f087348 */ /* 0x000fea0003c00000 */
[----:B------:R0:W1:Y:S02]  /*2a830*/  SHFL.IDX P6, R14, R13, R12, R11 ;  /* 0x0000000c0d0e7389 */ /* 0x00006400000c000b */
[----:B01----:R-:W-:Y:S01]  /*2a840*/  ENDCOLLECTIVE ;  /* 0x000000000000791b */ /* 0x003fe20003800000 */
.L_x_3651:
[----:B------:R-:W-:-:S04]  /*2a850*/  @P2 LOP3.LUT R23, R23, 0x100, RZ, 0xfc, !PT ;  /* 0x0000010017172812 */ /* 0x000fc800078efcff */
[----:B------:R-:W-:Y:S01]  /*2a860*/  LOP3.LUT R23, R23, 0xffffff7f, RZ, 0xc0, !PT ;  /* 0xffffff7f17177812 */ /* 0x000fe200078ec0ff */
[----:B------:R-:W-:Y:S02]  /*2a870*/  IMAD.MOV.U32 R13, RZ, RZ, R4 ;  /* 0x000000ffff0d7224 */ /* 0x000fe400078e0004 */
[----:B------:R-:W-:Y:S02]  /*2a880*/  IMAD.MOV.U32 R12, RZ, RZ, 0x5 ;  /* 0x00000005ff0c7424 */ /* 0x000fe400078e00ff */
[----:B------:R-:W-:-:S05]  /*2a890*/  IMAD.MOV.U32 R9, RZ, RZ, R14 ;  /* 0x000000ffff097224 */ /* 0x000fca00078e000e */
[----:B------:R-:W-:-:S05]  /*2a8a0*/  @!P2 LEA R15, P1, R20, R9, 0x1 ;  /* 0x00000009140fa211 */ /* 0x000fca00078208ff */
[----:B------:R-:W-:Y:S02]  /*2a8b0*/  @!P2 IMAD.X R14, RZ, RZ, R2, P1 ;  /* 0x000000ffff0ea224 */ /* 0x000fe400008e0602 */
[----:B------:R-:W-:Y:S02]  /*2a8c0*/  @!P2 IMAD.MOV.U32 R2, RZ, RZ, R15 ;  /* 0x000000ffff02a224 */ /* 0x000fe400078e000f */
[----:B------:R-:W-:Y:S02]  /*2a8d0*/  IMAD.MOV.U32 R15, RZ, RZ, -0x1 ;  /* 0xffffffffff0f7424 */ /* 0x000fe400078e00ff */
[----:B------:R-:W-:-:S07]  /*2a8e0*/  @!P2 IMAD.MOV.U32 R3, RZ, RZ, R14 ;  /* 0x000000ffff03a224 */ /* 0x000fce00078e000e */
[----:B------:R-:W-:Y:S05]  /*2a8f0*/  WARPSYNC.COLLECTIVE R15, `(.L_x_3652) ;  /* 0x000000000f087348 */ /* 0x000fea0003c00000 */
[----:B------:R0:W1:Y:S02]  /*2a900*/  SHFL.IDX P6, R14, R13, R12, R11 ;  /* 0x0000000c0d0e7389 */ /* 0x00006400000c000b */
[----:B01----:R-:W-:Y:S01]  /*2a910*/  ENDCOLLECTIVE ;  /* 0x000000000000791b */ /* 0x003fe20003800000 */
.L_x_3652:
        /* <DEDUP_REMOVED lines=11> */
.L_x_3653:
        /* <DEDUP_REMOVED lines=8> */
.L_x_3654:
        /* <DEDUP_REMOVED lines=13> */
.L_x_3655:
        /* <DEDUP_REMOVED lines=9> */
.L_x_3656:
        /* <DEDUP_REMOVED lines=13> */
.L_x_3657:
[----:B------:R-:W-:Y:S01]  /*2ac80*/  IMAD.MOV.U32 R0, RZ, RZ, R14 ;  /* 0x000000ffff007224 */ /* 0x000fe200078e000e */
[----:B------:R-:W-:Y:S06]  /*2ac90*/  BRA `(.L_x_3658) ;  /* 0xffffffb400007947 */ /* 0x000fec000383ffff */
.L_x_3566:
        /* <DEDUP_REMOVED lines=8> */
.L_x_3660:
[----:B------:R-:W-:Y:S05]  /*2ad20*/  BSYNC B0 ;  /* 0x0000000000007941 */ /* 0x000fea0003800000 */
.L_x_3659:
        /* <DEDUP_REMOVED lines=9> */
.L_x_3661:
[----:B------:R-:W-:Y:S02]  /*2adc0*/  IMAD.MOV.U32 R13, RZ, RZ, R4 ;  /* 0x000000ffff0d7224 */ /* 0x000fe400078e0004 */
[----:B------:R-:W-:Y:S02]  /*2add0*/  IMAD.MOV.U32 R12, RZ, RZ, 0x1 ;  /* 0x00000001ff0c7424 */ /* 0x000fe400078e00ff */
[----:B------:R-:W-:-:S07]  /*2ade0*/  IMAD.MOV.U32 R3, RZ, RZ, R14 ;  /* 0x000000ffff037224 */ /* 0x000fce00078e000e */
[----:B------:R-:W-:Y:S05]  /*2adf0*/  WARPSYNC.COLLECTIVE R15, `(.L_x_3662) ;  /* 0x000000000f087348 */ /* 0x000fea0003c00000 */
[----:B------:R0:W1:Y:S02]  /*2ae00*/  SHFL.IDX P6, R14, R13, R12, R11 ;  /* 0x0000000c0d0e7389 */ /* 0x00006400000c000b */
[----:B01----:R-:W-:Y:S01]  /*2ae10*/  ENDCOLLECTIVE ;  /* 0x000000000000791b */ /* 0x003fe20003800000 */
.L_x_3662:
        /* <DEDUP_REMOVED lines=10> */
.L_x_3663:
        /* <DEDUP_REMOVED lines=12> */
[----:B------:R-:W-:-:S05]  /*2af80*/  @!P6 LEA R2, P0, R6, R2, 0x1 ;  /* 0x000000020602e211 */ /* 0x000fca00078008ff */
[----:B------:R-:W-:-:S05]  /*2af90*/  @!P6 IMAD.X R3, RZ, RZ, R5, P0 ;  /* 0x000000ffff03e224 */ /* 0x000fca00000e0605 */
[----:B------:R0:W-:Y:S04]  /*2afa0*/  @!P6 LDGSTS.E.BYPASS.LTC128B.128 [R25+0x22c00], desc[UR36][R2.64], !P4 ;  /* 0x22c000000219efae */ /* 0x0001e8000e101d64 */
[----:B------:R0:W-:Y:S04]  /*2afb0*/  @!P6 LDGSTS.E.BYPASS.LTC128B.128 [R25+0x26c00], desc[UR36][R2.64+0x80], !P3 ;  /* 0x26c000800219efae */ /* 0x0001e8000d901d64 */
[----:B------:R0:W-:Y:S04]  /*2afc0*/  @!P6 LDGSTS.E.BYPASS.LTC128B.128 [R25+0x2ac00], desc[UR36][R2.64+0x100], !P2 ;  /* 0x2ac001000219efae */ /* 0x0001e8000d101d64 */
[----:B------:R0:W-:Y:S02]  /*2afd0*/  @!P6 LDGSTS.E.BYPASS.LTC128B.128 [R25+0x2ec00], desc[UR36][R2.64+0x180], !P1 ;  /* 0x2ec001800219efae */ /* 0x0001e4000c901d64 */
[----:B0-----:R-:W-:Y:S05]  /*2afe0*/  WARPSYNC.COLLECTIVE R15, `(.L_x_3664) ;  /* 0x000000000f087348 */ /* 0x001fea0003c00000 */
[----:B------:R1:W2:Y:S02]  /*2aff0*/  SHFL.IDX P6, R14, R13, R12, R11 ;  /* 0x0000000c0d0e7389 */ /* 0x0002a400000c000b */
[----:B012---:R-:W-:Y:S01]  /*2b000*/  ENDCOLLECTIVE ;  /* 0x000000000000791b */ /* 0x007fe20003800000 */
.L_x_3664:
[----:B------:R-:W-:Y:S02]  /*2b010*/  IMAD.MOV.U32 R13, RZ, RZ, R0 ;  /* 0x000000ffff0d7224 */ /* 0x000fe400078e0000 */
[----:B------:R-:W-:-:S07]  /*2b020*/  IMAD.MOV.U32 R5, RZ, RZ, R14 ;  /* 0x000000ffff057224 */ /* 0x000fce00078e000e */
[----:B------:R-:W-:Y:S05]  /*2b030*/  WARPSYNC.COLLECTIVE R15, `(.L_x_3665) ;  /* 0x000000000f087348 */ /* 0x000fea0003c00000 */
[----:B------:R0:W1:Y:S02]  /*2b040*/  SHFL.IDX P6, R14, R13, R12, R11 ;  /* 0x0000000c0d0e7389 */ /* 0x00006400000c000b */
[----:B01----:R-:W-:Y:S01]  /*2b050*/  ENDCOLLECTIVE ;  /* 0x000000000000791b */ /* 0x003fe20003800000 */
.L_x_3665:
[----:B------:R-:W-:Y:S02]  /*2b060*/  IMAD.MOV.U32 R13, RZ, RZ, R4 ;  /* 0x000000ffff0d7224 */ /* 0x000fe400078e0004 */
[----:B------:R-:W-:Y:S02]  /*2b070*/  IMAD.MOV.U32 R12, RZ, RZ, 0x3 ;  /* 0x00000003ff0c7424 */ /* 0x000fe400078e00ff */
[----:B------:R-:W-:-:S07]  /*2b080*/  IMAD.MOV.U32 R2, RZ, RZ, R14 ;  /* 0x000000ffff027224 */ /* 0x000fce00078e000e */
[----:B------:R-:W-:Y:S05]  /*2b090*/  WARPSYNC.COLLECTIVE R15, `(.L_x_3666) ;  /* 0x000000000f087348 */ /* 0x000fea0003c00000 */
[----:B------:R0:W1:Y:S02]  /*2b0a0*/  SHFL.IDX P6, R14, R13, R12, R11 ;  /* 0x0000000c0d0e7389 */ /* 0x00006400000c000b */
[----:B01----:R-:W-:Y:S01]  /*2b0b0*/  ENDCOLLECTIVE ;  /* 0x000000000000791b */ /* 0x003fe20003800000 */
.L_x_3666:
        /* <DEDUP_REMOVED lines=15> */
.L_x_3667:
        /* <DEDUP_REMOVED lines=16> */
.L_x_3668:
[----:B------:R-:W-:Y:S02]  /*2b2b0*/  IMAD.MOV.U32 R13, RZ, RZ, R0 ;  /* 0x000000ffff0d7224 */ /* 0x000fe400078e0000 */
[----:B------:R-:W-:-:S07]  /*2b2c0*/  IMAD.MOV.U32 R5, RZ, RZ, R14 ;  /* 0x000000ffff057224 */ /* 0x000fce00078e000e */
[----:B------:R-:W-:Y:S05]  /*2b2d0*/  WARPSYNC.COLLECTIVE R15, `(.L_x_3669) ;  /* 0x000000000f087348 */ /* 0x000fea0003c00000 */
[----:B------:R0:W1:Y:S02]  /*2b2e0*/  SHFL.IDX P6, R14, R13, R12, R11 ;  /* 0x0000000c0d0e7389 */ /* 0x00006400000c000b */
[----:B01----:R-:W-:Y:S01]  /*2b2f0*/  ENDCOLLECTIVE ;  /* 0x000000000000791b */ /* 0x003fe20003800000 */
.L_x_3669:
[----:B------:R-:W-:Y:S02]  /*2b300*/  IMAD.MOV.U32 R13, RZ, RZ, R4 ;  /* 0x000000ffff0d7224 */ /* 0x000fe400078e0004 */
[----:B------:R-:W-:Y:S02]  /*2b310*/  IMAD.MOV.U32 R12, RZ, RZ, 0x5 ;  /* 0x00000005ff0c7424 */ /* 0x000fe400078e00ff */
[----:B------:R-:W-:-:S07]  /*2b320*/  IMAD.MOV.U32 R2, RZ, RZ, R14 ;  /* 0x000000ffff027224 */ /* 0x000fce00078e000e */
[----:B------:R-:W-:Y:S05]  /*2b330*/  WARPSYNC.COLLECTIVE R15, `(.L_x_3670) ;  /* 0x000000000f087348 */ /* 0x000fea0003c00000 */
[----:B------:R0:W1:Y:S02]  /*2b340*/  SHFL.IDX P6, R14, R13, R12, R11 ;  /* 0x0000000c0d0e7389 */ /* 0x00006400000c000b */
[----:B01----:R-:W-:Y:S01]  /*2b350*/  ENDCOLLECTIVE ;  /* 0x000000000000791b */ /* 0x003fe20003800000 */
.L_x_3670:
        /* <DEDUP_REMOVED lines=15> */
.L_x_3671:
        /* <DEDUP_REMOVED lines=16> */
.L_x_3672:
[----:B------:R-:W-:Y:S02]  /*2b550*/  IMAD.MOV.U32 R13, RZ, RZ, R0 ;  /* 0x000000ffff0d7224 */ /* 0x000fe400078e0000 */
[----:B------:R-:W-:-:S07]  /*2b560*/  IMAD.MOV.U32 R5, RZ, RZ, R14 ;  /* 0x000000ffff057224 */ /* 0x000fce00078e000e */
[----:B------:R-:W-:Y:S05]  /*2b570*/  WARPSYNC.COLLECTIVE R15, `(.L_x_3673) ;  /* 0x000000000f087348 */ /* 0x000fea0003c00000 */
[----:B------:R0:W1:Y:S02]  /*2b580*/  SHFL.IDX P6, R14, R13, R12, R11 ;  /* 0x0000000c0d0e7389 */ /* 0x00006400000c000b */
[----:B01----:R-:W-:Y:S01]  /*2b590*/  ENDCOLLECTIVE ;  /* 0x000000000000791b */ /* 0x003fe20003800000 */
.L_x_3673:
[----:B------:R-:W-:Y:S02]  /*2b5a0*/  IMAD.MOV.U32 R13, RZ, RZ, R4 ;  /* 0x000000ffff0d7224 */ /* 0x000fe400078e0004 */
[----:B------:R-:W-:Y:S02]  /*2b5b0*/  IMAD.MOV.U32 R12, RZ, RZ, 0x7 ;  /* 0x00000007ff0c7424 */ /* 0x000fe400078e00ff */
[----:B------:R-:W-:-:S07]  /*2b5c0*/  IMAD.MOV.U32 R2, RZ, RZ, R14 ;  /* 0x000000ffff027224 */ /* 0x000fce00078e000e */
[----:B------:R-:W-:Y:S05]  /*2b5d0*/  WARPSYNC.COLLECTIVE R15, `(.L_x_3674) ;  /* 0x000000000f087348 */ /* 0x000fea0003c00000 */
[----:B------:R0:W1:Y:S02]  /*2b5e0*/  SHFL.IDX P6, R14, R13, R12, R11 ;  /* 0x0000000c0d0e7389 */ /* 0x00006400000c000b */
[----:B01----:R-:W-:Y:S01]  /*2b5f0*/  ENDCOLLECTIVE ;  /* 0x000000000000791b */ /* 0x003fe20003800000 */
.L_x_3674:
        /* <DEDUP_REMOVED lines=14> */
.L_x_3675:
[----:B------:R-:W-:Y:S05]  /*2b6e0*/  BRA `(.L_x_3676) ;  /* 0xffffffb4002c7947 */ /* 0x000fea000383ffff */
.L_x_3571:
[----:B0-----:R0:W3:Y:S02]  /*2b6f0*/  SYNCS.PHASECHK.TRANS64.TRYWAIT P0, [R22+URZ+0x32420], R3 ;  /* 0x03242003160075a7 */ /* 0x0010e4000800017f */
[----:B---3--:R-:W-:Y:S05]  /*2b700*/  @!P0 NANOSLEEP.SYNCS 0x989680 ;  /* 0x009896800000895d */ /* 0x008fea0003900000 */
[----:B------:R-:W3:Y:S02]  /*2b710*/  @!P0 SYNCS.PHASECHK.TRANS64 P0, [R22+URZ+0x32420], R3 ;  /* 0x03242003160085a7 */ /* 0x000ee4000800007f */
[----:B---3--:R-:W-:Y:S05]  /*2b720*/  @!P0 BRA `(.L_x_3571) ;  /* 0xfffffffc00f08947 */ /* 0x008fea000383ffff */
[----:B------:R-:W-:Y:S05]  /*2b730*/  BRA `(.L_x_3677) ;  /* 0xffffffb4009c7947 */ /* 0x000fea000383ffff */
.L_x_3574:
[----:B---3--:R3:W4:Y:S02]  /*2b740*/  SYNCS.PHASECHK.TRANS64.TRYWAIT P0, [R17+URZ+0x32460], R0 ;  /* 0x03246000110075a7 */ /* 0x008724000800017f */
[----:B----4-:R-:W-:Y:S05]  /*2b750*/  @!P0 NANOSLEEP.SYNCS 0x989680 ;  /* 0x009896800000895d */ /* 0x010fea0003900000 */
[----:B------:R-:W4:Y:S02]  /*2b760*/  @!P0 SYNCS.PHASECHK.TRANS64 P0, [R17+URZ+0x32460], R0 ;  /* 0x03246000110085a7 */ /* 0x000f24000800007f */
[----:B----4-:R-:W-:Y:S05]  /*2b770*/  @!P0 BRA `(.L_x_3574) ;  /* 0xfffffffc00f08947 */ /* 0x010fea000383ffff */
[----:B------:R-:W-:Y:S05]  /*2b780*/  BRA `(.L_x_3678) ;  /* 0xffffffb400a87947 */ /* 0x000fea000383ffff */
.L_x_3575:
        /* <DEDUP_REMOVED lines=8> */
.L_x_3680:
[----:B------:R-:W-:Y:S05]  /*2b810*/  BSYNC B0 ;  /* 0x0000000000007941 */ /* 0x000fea0003800000 */
.L_x_3679:
        /* <DEDUP_REMOVED lines=13> */
.L_x_3681:
        /* <DEDUP_REMOVED lines=9> */
.L_x_3682:
        /* <DEDUP_REMOVED lines=17> */
.L_x_3683:
[----:B------:R-:W-:Y:S02]  /*2ba90*/  IMAD.MOV.U32 R13, RZ, RZ, R6 ;  /* 0x000000ffff0d7224 */ /* 0x000fe400078e0006 */
[----:B------:R-:W-:Y:S01]  /*2baa0*/  IMAD.MOV.U32 R12, RZ, RZ, 0x2 ;  /* 0x00000002ff0c7424 */ /* 0x000fe200078e00ff */
[----:B------:R-:W-:-:S13]  /*2bab0*/  IADD3 R2, P3, R14, R0, RZ ;  /* 0x000000000e027210 */ /* 0x000fda0007f7e0ff */
[----:B------:R-:W-:Y:S05]  /*2bac0*/  WARPSYNC.COLLECTIVE R15, `(.L_x_3684) ;  /* 0x000000000f087348 */ /* 0x000fea0003c00000 */
[----:B------:R0:W1:Y:S02]  /*2bad0*/  SHFL.IDX P6, R14, R13, R12, R11 ;  /* 0x0000000c0d0e7389 */ /* 0x00006400000c000b */
[----:B01----:R-:W-:Y:S01]  /*2bae0*/  ENDCOLLECTIVE ;  /* 0x000000000000791b */ /* 0x003fe20003800000 */
.L_x_3684:
        /* <DEDUP_REMOVED lines=17> */
.L_x_3685:
[----:B------:R-:W-:Y:S02]  /*2bc00*/  IMAD.MOV.U32 R13, RZ, RZ, R6 ;  /* 0x000000ffff0d7224 */ /* 0x000fe400078e0006 */
[----:B------:R-:W-:Y:S01]  /*2bc10*/  IMAD.MOV.U32 R12, RZ, RZ, 0x3 ;  /* 0x00000003ff0c7424 */ /* 0x000fe200078e00ff */
[----:B------:R-:W-:-:S13]  /*2bc20*/  IADD3 R2, P3, R14, R0, RZ ;  /* 0x000000000e027210 */ /* 0x000fda0007f7e0ff */
[----:B------:R-:W-:Y:S05]  /*2bc30*/  WARPSYNC.COLLECTIVE R15, `(.L_x_3686) ;  /* 0x000000000f087348 */ /* 0x000fea0003c00000 */
[----:B------:R0:W1:Y:S02]  /*2bc40*/  SHFL.IDX P6, R14, R13, R12, R11 ;  /* 0x0000000c0d0e7389 */ /* 0x00006400000c000b */
[----:B01----:R-:W-:Y:S01]  /*2bc50*/  ENDCOLLECTIVE ;  /* 0x000000000000791b */ /* 0x003fe20003800000 */
.L_x_3686:
        /* <DEDUP_REMOVED lines=17> */
.L_x_3687:
[----:B------:R-:W-:Y:S02]  /*2bd70*/  IMAD.MOV.U32 R13, RZ, RZ, R6 ;  /* 0x000000ffff0d7224 */ /* 0x000fe400078e0006 */
[----:B------:R-:W-:Y:S01]  /*2bd80*/  IMAD.MOV.U32 R12, RZ, RZ, 0x4 ;  /* 0x00000004ff0c7424 */ /* 0x000fe200078e00ff */
[----:B------:R-:W-:-:S13]  /*2bd90*/  IADD3 R2, P3, R14, R0, RZ ;  /* 0x000000000e027210 */ /* 0x000fda0007f7e0ff */
[----:B------:R-:W-:Y:S05]  /*2bda0*/  WARPSYNC.COLLECTIVE R15, `(.L_x_3688) ;  /* 0x000000000f087348 */ /* 0x000fea0003c00000 */
[----:B------:R0:W1:Y:S02]  /*2bdb0*/  SHFL.IDX P6, R14, R13, R12, R11 ;  /* 0x0000000c0d0e7389 */ /* 0x00006400000c000b */
[----:B01----:R-:W-:Y:S01]  /*2bdc0*/  ENDCOLLECTIVE ;  /* 0x000000000000791b */ /* 0x003fe20003800000 */
.L_x_3688:
        /* <DEDUP_REMOVED lines=17> */
.L_x_3689:
[----:B------:R-:W-:Y:S02]  /*2bee0*/  IMAD.MOV.U32 R13, RZ, RZ, R6 ;  /* 0x000000ffff0d7224 */ /* 0x000fe400078e0006 */
[----:B------:R-:W-:Y:S01]  /*2bef0*/  IMAD.MOV.U32 R12, RZ, RZ, 0x5 ;  /* 0x00000005ff0c7424 */ /* 0x000fe200078e00ff */
[----:B------:R-:W-:-:S13]  /*2bf00*/  IADD3 R2, P3, R14, R0, RZ ;  /* 0x000000000e027210 */ /* 0x000fda0007f7e0ff */
[----:B------:R-:W-:Y:S05]  /*2bf10*/  WARPSYNC.COLLECTIVE R15, `(.L_x_3690) ;  /* 0x000000000f087348 */ /* 0x000fea0003c00000 */
[----:B------:R0:W1:Y:S02]  /*2bf20*/  SHFL.IDX P6, R14, R13, R12, R11 ;  /* 0x0000000c0d0e7389 */ /* 0x00006400000c000b */
[----:B01----:R-:W-:Y:S01]  /*2bf30*/  ENDCOLLECTIVE ;  /* 0x000000000000791b */ /* 0x003fe20003800000 */
.L_x_3690:
        /* <DEDUP_REMOVED lines=12> */
.L_x_3691:
        /* <DEDUP_REMOVED lines=9> */
.L_x_3582:
[----:B0-----:R0:W1:Y:S02]  /*2c090*/  SYNCS.PHASECHK.TRANS64.TRYWAIT P0, [R6+URZ+0x32440], R21 ;  /* 0x03244015060075a7 */ /* 0x001064000800017f */
[----:B-1----:R-:W-:Y:S05]  /*2c0a0*/  @!P0 NANOSLEEP.SYNCS 0x989680 ;  /* 0x009896800000895d */ /* 0x002fea0003900000 */
[----:B------:R-:W1:Y:S02]  /*2c0b0*/  @!P0 SYNCS.PHASECHK.TRANS64 P0, [R6+URZ+0x32440], R21 ;  /* 0x03244015060085a7 */ /* 0x000e64000800007f */
[----:B-1----:R-:W-:Y:S05]  /*2c0c0*/  @!P0 BRA `(.L_x_3582) ;  /* 0xfffffffc00f08947 */ /* 0x002fea000383ffff */
[----:B------:R-:W-:Y:S05]  /*2c0d0*/  BRA `(.L_x_3693) ;  /* 0xffffffb800347947 */ /* 0x000fea000383ffff */
.L_x_3583:
        /* <DEDUP_REMOVED lines=8> */
.L_x_3695:
[----:B------:R-:W-:Y:S05]  /*2c160*/  BSYNC B1 ;  /* 0x0000000000017941 */ /* 0x000fea0003800000 */
.L_x_3694:
        /* <DEDUP_REMOVED lines=9> */
.L_x_3696:
[----:B------:R-:W-:Y:S02]  /*2c200*/  IMAD.MOV.U32 R13, RZ, RZ, R9 ;  /* 0x000000ffff0d7224 */ /* 0x000fe400078e0009 */
[----:B------:R-:W-:Y:S02]  /*2c210*/  IMAD.MOV.U32 R12, RZ, RZ, 0x1 ;  /* 0x00000001ff0c7424 */ /* 0x000fe400078e00ff */
[----:B------:R-:W-:-:S07]  /*2c220*/  IMAD.MOV.U32 R2, RZ, RZ, R14 ;  /* 0x000000ffff027224 */ /* 0x000fce00078e000e */
[----:B------:R-:W-:Y:S05]  /*2c230*/  WARPSYNC.COLLECTIVE R15, `(.L_x_3697) ;  /* 0x000000000f087348 */ /* 0x000fea0003c00000 */
[----:B------:R0:W1:Y:S02]  /*2c240*/  SHFL.IDX P6, R14, R13, R12, R11 ;  /* 0x0000000c0d0e7389 */ /* 0x00006400000c000b */
[----:B01----:R-:W-:Y:S01]  /*2c250*/  ENDCOLLECTIVE ;  /* 0x000000000000791b */ /* 0x003fe20003800000 */
.L_x_3697:
        /* <DEDUP_REMOVED lines=11> */
.L_x_3698:
[----:B------:R-:W-:Y:S02]  /*2c310*/  IMAD.MOV.U32 R13, RZ, RZ, R9 ;  /* 0x000000ffff0d7224 */ /* 0x000fe400078e0009 */
[----:B------:R-:W-:Y:S02]  /*2c320*/  IMAD.MOV.U32 R12, RZ, RZ, 0x2 ;  /* 0x00000002ff0c7424 */ /* 0x000fe400078e00ff */
[----:B------:R-:W-:-:S07]  /*2c330*/  IMAD.MOV.U32 R2, RZ, RZ, R14 ;  /* 0x000000ffff027224 */ /* 0x000fce00078e000e */
[----:B------:R-:W-:Y:S05]  /*2c340*/  WARPSYNC.COLLECTIVE R15, `(.L_x_3699) ;  /* 0x000000000f087348 */ /* 0x000fea0003c00000 */
[----:B------:R0:W1:Y:S02]  /*2c350*/  SHFL.IDX P6, R14, R13, R12, R11 ;  /* 0x0000000c0d0e7389 */ /* 0x00006400000c000b */
[----:B01----:R-:W-:Y:S01]  /*2c360*/  ENDCOLLECTIVE ;  /* 0x000000000000791b */ /* 0x003fe20003800000 */
.L_x_3699:
        /* <DEDUP_REMOVED lines=11> */
.L_x_3700:
[----:B------:R-:W-:Y:S02]  /*2c420*/  IMAD.MOV.U32 R13, RZ, RZ, R9 ;  /* 0x000000ffff0d7224 */ /* 0x000fe400078e0009 */
[----:B------:R-:W-:Y:S02]  /*2c430*/  IMAD.MOV.U32 R12, RZ, RZ, 0x3 ;  /* 0x00000003ff0c7424 */ /* 0x000fe400078e00ff */
[----:B------:R-:W-:-:S07]  /*2c440*/  IMAD.MOV.U32 R2, RZ, RZ, R14 ;  /* 0x000000ffff027224 */ /* 0x000fce00078e000e */
[----:B------:R-:W-:Y:S05]  /*2c450*/  WARPSYNC.COLLECTIVE R15, `(.L_x_3701) ;  /* 0x000000000f087348 */ /* 0x000fea0003c00000 */
[----:B------:R0:W1:Y:S02]  /*2c460*/  SHFL.IDX P6, R14, R13, R12, R11 ;  /* 0x0000000c0d0e7389 */ /* 0x00006400000c000b */
[----:B01----:R-:W-:Y:S01]  /*2c470*/  ENDCOLLECTIVE ;  /* 0x000000000000791b */ /* 0x003fe20003800000 */
.L_x_3701:
        /* <DEDUP_REMOVED lines=11> */
.L_x_3702:
[----:B------:R-:W-:Y:S02]  /*2c530*/  IMAD.MOV.U32 R13, RZ, RZ, R9 ;  /* 0x000000ffff0d7224 */ /* 0x000fe400078e0009 */
[----:B------:R-:W-:Y:S02]  /*2c540*/  IMAD.MOV.U32 R12, RZ, RZ, 0x4 ;  /* 0x00000004ff0c7424 */ /* 0x000fe400078e00ff */
[----:B------:R-:W-:-:S07]  /*2c550*/  IMAD.MOV.U32 R2, RZ, RZ, R14 ;  /* 0x000000ffff027224 */ /* 0x000fce00078e000e */
[----:B------:R-:W-:Y:S05]  /*2c560*/  WARPSYNC.COLLECTIVE R15, `(.L_x_3703) ;  /* 0x000000000f087348 */ /* 0x000fea0003c00000 */
[----:B------:R0:W1:Y:S02]  /*2c570*/  SHFL.IDX P6, R14, R13, R12, R11 ;  /* 0x0000000c0d0e7389 */ /* 0x00006400000c000b */
[----:B01----:R-:W-:Y:S01]  /*2c580*/  ENDCOLLECTIVE ;  /* 0x000000000000791b */ /* 0x003fe20003800000 */
.L_x_3703:
        /* <DEDUP_REMOVED lines=11> */
.L_x_3704:
[----:B------:R-:W-:Y:S02]  /*2c640*/  IMAD.MOV.U32 R13, RZ, RZ, R9 ;  /* 0x000000ffff0d7224 */ /* 0x000fe400078e0009 */
[----:B------:R-:W-:Y:S02]  /*2c650*/  IMAD.MOV.U32 R12, RZ, RZ, 0x5 ;  /* 0x00000005ff0c7424 */ /* 0x000fe400078e00ff */
[----:B------:R-:W-:-:S07]  /*2c660*/  IMAD.MOV.U32 R2, RZ, RZ, R14 ;  /* 0x000000ffff027224 */ /* 0x000fce00078e000e */
[----:B------:R-:W-:Y:S05]  /*2c670*/  WARPSYNC.COLLECTIVE R15, `(.L_x_3705) ;  /* 0x000000000f087348 */ /* 0x000fea0003c00000 */
[----:B------:R0:W1:Y:S02]  /*2c680*/  SHFL.IDX P6, R14, R13, R12, R11 ;  /* 0x0000000c0d0e7389 */ /* 0x00006400000c000b */
[----:B01----:R-:W-:Y:S01]  /*2c690*/  ENDCOLLECTIVE ;  /* 0x000000000000791b */ /* 0x003fe20003800000 */
.L_x_3705:
        /* <DEDUP_REMOVED lines=11> */
.L_x_3706:
[----:B------:R-:W-:Y:S01]  /*2c750*/  IMAD.MOV.U32 R2, RZ, RZ, R14 ;  /* 0x000000ffff027224 */ /* 0x000fe200078e000e */
[----:B------:R-:W-:Y:S06]  /*2c760*/  BRA `(.L_x_3707) ;  /* 0xffffffb400647947 */ /* 0x000fec000383ffff */
.L_x_3588:
[----:B----4-:R4:W0:Y:S02]  /*2c770*/  SYNCS.PHASECHK.TRANS64.TRYWAIT P0, [R6+URZ+0x32460], R21 ;  /* 0x03246015060075a7 */ /* 0x010824000800017f */
[----:B0-----:R-:W-:Y:S05]  /*2c780*/  @!P0 NANOSLEEP.SYNCS 0x989680 ;  /* 0x009896800000895d */ /* 0x001fea0003900000 */
[----:B------:R-:W0:Y:S02]  /*2c790*/  @!P0 SYNCS.PHASECHK.TRANS64 P0, [R6+URZ+0x32460], R21 ;  /* 0x03246015060085a7 */ /* 0x000e24000800007f */
[----:B0-----:R-:W-:Y:S05]  /*2c7a0*/  @!P0 BRA `(.L_x_3588) ;  /* 0xfffffffc00f08947 */ /* 0x001fea000383ffff */
[----:B------:R-:W-:Y:S05]  /*2c7b0*/  BRA `(.L_x_3708) ;  /* 0xffffffb400b07947 */ /* 0x000fea000383ffff */
.L_x_3589:
[----:B------:R-:W-:Y:S01]  /*2c7c0*/  BSSY B1, `(.L_x_3709) ;  /* 0x0000008000017945 */ /* 0x000fe20003800000 */
[----:B------:R-:W-:Y:S02]  /*2c7d0*/  IMAD.MOV.U32 R13, RZ, RZ, R9 ;  /* 0x000000ffff0d7224 */ /* 0x000fe400078e0009 */
[----:B------:R-:W-:Y:S02]  /*2c7e0*/  IMAD.MOV.U32 R12, RZ, RZ, RZ ;  /* 0x000000ffff0c7224 */ /* 0x000fe400078e00ff */
[----:B------:R-:W-:Y:S02]  /*2c7f0*/  IMAD.MOV.U32 R11, RZ, RZ, 0x181f ;  /* 0x0000181fff0b7424 */ /* 0x000fe400078e00ff */
[----:B------:R-:W-:-:S07]  /*2c800*/  IMAD.MOV.U32 R15, RZ, RZ, -0x1 ;  /* 0xffffffffff0f7424 */ /* 0x000fce00078e00ff */
[----:B0--34-:R-:W-:Y:S05]  /*2c810*/  WARPSYNC.COLLECTIVE R15, `(.L_x_3710) ;  /* 0x000000000f087348 */ /* 0x019fea0003c00000 */
[----:B------:R1:W2:Y:S02]  /*2c820*/  SHFL.IDX P6, R14, R13, R12, R11 ;  /* 0x0000000c0d0e7389 */ /* 0x0002a400000c000b */
[----:B01234-:R-:W-:Y:S01]  /*2c830*/  ENDCOLLECTIVE ;  /* 0x000000000000791b */ /* 0x01ffe20003800000 */
.L_x_3710:
[----:B------:R-:W-:Y:S05]  /*2c840*/  BSYNC B1 ;  /* 0x0000000000017941 */ /* 0x000fea0003800000 */
.L_x_3709:
        /* <DEDUP_REMOVED lines=9> */
.L_x_3711:
[----:B------:R-:W-:Y:S02]  /*2c8e0*/  IMAD.MOV.U32 R13, RZ, RZ, R9 ;  /* 0x000000ffff0d7224 */ /* 0x000fe400078e0009 */
[----:B------:R-:W-:Y:S01]  /*2c8f0*/  IMAD.MOV.U32 R12, RZ, RZ, 0x1 ;  /* 0x00000001ff0c7424 */ /* 0x000fe200078e00ff */
[----:B------:R-:W-:-:S13]  /*2c900*/  IADD3 R2, P0, R14, R0, RZ ;  /* 0x000000000e027210 */ /* 0x000fda0007f1e0ff */
[----:B------:R-:W-:Y:S05]  /*2c910*/  WARPSYNC.COLLECTIVE R15, `(.L_x_3712) ;  /* 0x000000000f087348 */ /* 0x000fea0003c00000 */
[----:B------:R0:W1:Y:S02]  /*2c920*/  SHFL.IDX P6, R14, R13, R12, R11 ;  /* 0x0000000c0d0e7389 */ /* 0x00006400000c000b */
[----:B01----:R-:W-:Y:S01]  /*2c930*/  ENDCOLLECTIVE ;  /* 0x000000000000791b */ /* 0x003fe20003800000 */
.L_x_3712:
        /* <DEDUP_REMOVED lines=13> */
.L_x_3713:
[----:B------:R-:W-:Y:S02]  /*2ca10*/  IMAD.MOV.U32 R13, RZ, RZ, R9 ;  /* 0x000000ffff0d7224 */ /* 0x000fe400078e0009 */
[----:B------:R-:W-:Y:S01]  /*2ca20*/  IMAD.MOV.U32 R12, RZ, RZ, 0x2 ;  /* 0x00000002ff0c7424 */ /* 0x000fe200078e00ff */
[----:B------:R-:W-:-:S13]  /*2ca30*/  IADD3 R2, P0, R14, R0, RZ ;  /* 0x000000000e027210 */ /* 0x000fda0007f1e0ff */
[----:B------:R-:W-:Y:S05]  /*2ca40*/  WARPSYNC.COLLECTIVE R15, `(.L_x_3714) ;  /* 0x000000000f087348 */ /* 0x000fea0003c00000 */
[----:B------:R0:W1:Y:S02]  /*2ca50*/  SHFL.IDX P6, R14, R13, R12, R11 ;  /* 0x0000000c0d0e7389 */ /* 0x00006400000c000b */
[----:B01----:R-:W-:Y:S01]  /*2ca60*/  ENDCOLLECTIVE ;  /* 0x000000000000791b */ /* 0x003fe20003800000 */
.L_x_3714:
        /* <DEDUP_REMOVED lines=13> */
.L_x_3715:
[----:B------:R-:W-:Y:S02]  /*2cb40*/  IMAD.MOV.U32 R13, RZ, RZ, R9 ;  /* 0x000000ffff0d7224 */ /* 0x000fe400078e0009 */
[----:B------:R-:W-:Y:S01]  /*2cb50*/  IMAD.MOV.U32 R12, RZ, RZ, 0x3 ;  /* 0x00000003ff0c7424 */ /* 0x000fe200078e00ff */
[----:B------:R-:W-:-:S13]  /*2cb60*/  IADD3 R2, P0, R14, R0, RZ ;  /* 0x000000000e027210 */ /* 0x000fda0007f1e0ff */
[----:B------:R-:W-:Y:S05]  /*2cb70*/  WARPSYNC.COLLECTIVE R15, `(.L_x_3716) ;  /* 0x000000000f087348 */ /* 0x000fea0003c00000 */
[----:B------:R0:W1:Y:S02]  /*2cb80*/  SHFL.IDX P6, R14, R13, R12, R11 ;  /* 0x0000000c0d0e7389 */ /* 0x00006400000c000b */
[----:B01----:R-:W-:Y:S01]  /*2cb90*/  ENDCOLLECTIVE ;  /* 0x000000000000791b */ /* 0x003fe20003800000 */
.L_x_3716:
        /* <DEDUP_REMOVED lines=13> */
.L_x_3717:
[----:B------:R-:W-:Y:S02]  /*2cc70*/  IMAD.MOV.U32 R13, RZ, RZ, R9 ;  /* 0x000000ffff0d7224 */ /* 0x000fe400078e0009 */
[----:B------:R-:W-:Y:S01]  /*2cc80*/  IMAD.MOV.U32 R12, RZ, RZ, 0x4 ;  /* 0x00000004ff0c7424 */ /* 0x000fe200078e00ff */
[----:B------:R-:W-:-:S13]  /*2cc90*/  IADD3 R2, P0, R14, R0, RZ ;  /* 0x000000000e027210 */ /* 0x000fda0007f1e0ff */
[----:B------:R-:W-:Y:S05]  /*2cca0*/  WARPSYNC.COLLECTIVE R15, `(.L_x_3718) ;  /* 0x000000000f087348 */ /* 0x000fea0003c00000 */
[----:B------:R0:W1:Y:S02]  /*2ccb0*/  SHFL.IDX P6, R14, R13, R12, R11 ;  /* 0x0000000c0d0e7389 */ /* 0x00006400000c000b */
[----:B01----:R-:W-:Y:S01]  /*2ccc0*/  ENDCOLLECTIVE ;  /* 0x000000000000791b */ /* 0x003fe20003800000 */
.L_x_3718:
        /* <DEDUP_REMOVED lines=13> */
.L_x_3719:
[----:B------:R-:W-:Y:S02]  /*2cda0*/  IMAD.MOV.U32 R13, RZ, RZ, R9 ;  /* 0x000000ffff0d7224 */ /* 0x000fe400078e0009 */
[----:B------:R-:W-:Y:S01]  /*2cdb0*/  IMAD.MOV.U32 R12, RZ, RZ, 0x5 ;  /* 0x00000005ff0c7424 */ /* 0x000fe200078e00ff */
[----:B------:R-:W-:-:S13]  /*2cdc0*/  IADD3 R2, P0, R14, R0, RZ ;  /* 0x000000000e027210 */ /* 0x000fda0007f1e0ff */
[----:B------:R-:W-:Y:S05]  /*2cdd0*/  WARPSYNC.COLLECTIVE R15, `(.L_x_3720) ;  /* 0x000000000f087348 */ /* 0x000fea0003c00000 */
[----:B------:R0:W1:Y:S02]  /*2cde0*/  SHFL.IDX P6, R14, R13, R12, R11 ;  /* 0x0000000c0d0e7389 */ /* 0x00006400000c000b */
[----:B01----:R-:W-:Y:S01]  /*2cdf0*/  ENDCOLLECTIVE ;  /* 0x000000000000791b */ /* 0x003fe20003800000 */
.L_x_3720:
        /* <DEDUP_REMOVED lines=13> */
.L_x_3721:
[----:B------:R-:W-:Y:S05]  /*2ced0*/  BRA `(.L_x_3722) ;  /* 0xffffffb000fc7947 */ /* 0x000fea000383ffff */
.L_x_3597:
[----:B------:R-:W-:Y:S01]  /*2cee0*/  BSSY B0, `(.L_x_3723) ;  /* 0x0000008000007945 */ /* 0x000fe20003800000 */
[----:B------:R-:W-:Y:S02]  /*2cef0*/  IMAD.MOV.U32 R13, RZ, RZ, R16 ;  /* 0x000000ffff0d7224 */ /* 0x000fe400078e0010 */
[----:B------:R-:W-:Y:S02]  /*2cf00*/  IMAD.MOV.U32 R12, RZ, RZ, RZ ;  /* 0x000000ffff0c7224 */ /* 0x000fe400078e00ff */
[----:B------:R-:W-:Y:S02]  /*2cf10*/  IMAD.MOV.U32 R11, RZ, RZ, 0x1f ;  /* 0x0000001fff0b7424 */ /* 0x000fe400078e00ff */
[----:B------:R-:W-:-:S07]  /*2cf20*/  IMAD.MOV.U32 R15, RZ, RZ, -0x1 ;  /* 0xffffffffff0f7424 */ /* 0x000fce00078e00ff */
[----:B01234-:R-:W-:Y:S05]  /*2cf30*/  WARPSYNC.COLLECTIVE R15, `(.L_x_3724) ;  /* 0x000000000f087348 */ /* 0x01ffea0003c00000 */
[----:B------:R0:W0:Y:S02]  /*2cf40*/  SHFL.IDX P6, R14, R13, R12, R11 ;  /* 0x0000000c0d0e7389 */ /* 0x00002400000c000b */
[----:B01234-:R-:W-:Y:S01]  /*2cf50*/  ENDCOLLECTIVE ;  /* 0x000000000000791b */ /* 0x01ffe20003800000 */
.L_x_3724:
[----:B------:R-:W-:Y:S05]  /*2cf60*/  BSYNC B0 ;  /* 0x0000000000007941 */ /* 0x000fea0003800000 */
.L_x_3723:
        /* <DEDUP_REMOVED lines=9> */
.L_x_3725:
        /* <DEDUP_REMOVED lines=18> */
.L_x_3726:
[----:B------:R-:W-:Y:S01]  /*2d120*/  IMAD.MOV.U32 R12, RZ, RZ, 0x2 ;  /* 0x00000002ff0c7424 */ /* 0x000fe200078e00ff */
[----:B------:R-:W-:-:S05]  /*2d130*/  SEL R6, R14, RZ, P1 ;  /* 0x000000ff0e067207 */ /* 0x000fca0000800000 */
[----:B------:R-:W-:-:S04]  /*2d140*/  IMAD.IADD R6, R5, 0x1, R6 ;  /* 0x0000000105067824 */ /* 0x000fc800078e0206 */
[----:B------:R-:W-:-:S07]  /*2d150*/  IMAD.MOV.U32 R13, RZ, RZ, R6 ;  /* 0x000000ffff0d7224 */ /* 0x000fce00078e0006 */
[----:B------:R-:W-:Y:S05]  /*2d160*/  WARPSYNC.COLLECTIVE R15, `(.L_x_3727) ;  /* 0x000000000f087348 */ /* 0x000fea0003c00000 */
[----:B------:R0:W1:Y:S02]  /*2d170*/  SHFL.UP P6, R14, R13, R12, R11 ;  /* 0x0400000c0d0e7389 */ /* 0x00006400000c000b */
[----:B01----:R-:W-:Y:S01]  /*2d180*/  ENDCOLLECTIVE ;  /* 0x000000000000791b */ /* 0x003fe20003800000 */
.L_x_3727:
[----:B------:R-:W-:Y:S01]  /*2d190*/  IMAD.MOV.U32 R12, RZ, RZ, 0x4 ;  /* 0x00000004ff0c7424 */ /* 0x000fe200078e00ff */
[----:B------:R-:W-:-:S05]  /*2d1a0*/  SEL R7, R14, RZ, P2 ;  /* 0x000000ff0e077207 */ /* 0x000fca0001000000 */
[----:B------:R-:W-:-:S04]  /*2d1b0*/  IMAD.IADD R7, R6, 0x1, R7 ;  /* 0x0000000106077824 */ /* 0x000fc800078e0207 */
[----:B------:R-:W-:-:S07]  /*2d1c0*/  IMAD.MOV.U32 R13, RZ, RZ, R7 ;  /* 0x000000ffff0d7224 */ /* 0x000fce00078e0007 */
[----:B------:R-:W-:Y:S05]  /*2d1d0*/  WARPSYNC.COLLECTIVE R15, `(.L_x_3728) ;  /* 0x000000000f087348 */ /* 0x000fea0003c00000 */
[----:B------:R0:W1:Y:S02]  /*2d1e0*/  SHFL.UP P6, R14, R13, R12, R11 ;  /* 0x0400000c0d0e7389 */ /* 0x00006400000c000b */
[----:B01----:R-:W-:Y:S01]  /*2d1f0*/  ENDCOLLECTIVE ;  /* 0x000000000000791b */ /* 0x003fe20003800000 */
.L_x_3728:
[----:B------:R-:W-:Y:S01]  /*2d200*/  IMAD.MOV.U32 R12, RZ, RZ, 0x8 ;  /* 0x00000008ff0c7424 */ /* 0x000fe200078e00ff */
[----:B------:R-:W-:-:S05]  /*2d210*/  SEL R2, R14, RZ, P3 ;  /* 0x000000ff0e027207 */ /* 0x000fca0001800000 */
[----:B------:R-:W-:-:S04]  /*2d220*/  IMAD.IADD R2, R7, 0x1, R2 ;  /* 0x0000000107027824 */ /* 0x000fc800078e0202 */
[----:B------:R-:W-:-:S07]  /*2d230*/  IMAD.MOV.U32 R13, RZ, RZ, R2 ;  /* 0x000000ffff0d7224 */ /* 0x000fce00078e0002 */
[----:B------:R-:W-:Y:S05]  /*2d240*/  WARPSYNC.COLLECTIVE R15, `(.L_x_3729) ;  /* 0x000000000f087348 */ /* 0x000fea0003c00000 */
[----:B------:R0:W1:Y:S02]  /*2d250*/  SHFL.UP P6, R14, R13, R12, R11 ;  /* 0x0400000c0d0e7389 */ /* 0x00006400000c000b */
[----:B01----:R-:W-:Y:S01]  /*2d260*/  ENDCOLLECTIVE ;  /* 0x000000000000791b */ /* 0x003fe20003800000 */
.L_x_3729:
[----:B------:R-:W-:Y:S01]  /*2d270*/  IMAD.MOV.U32 R12, RZ, RZ, 0x10 ;  /* 0x00000010ff0c7424 */ /* 0x000fe200078e00ff */
[----:B------:R-:W-:-:S05]  /*2d280*/  SEL R3, R14, RZ, P4 ;  /* 0x000000ff0e037207 */ /* 0x000fca0002000000 */
[----:B------:R-:W-:-:S04]  /*2d290*/  IMAD.IADD R3, R2, 0x1, R3 ;  /* 0x0000000102037824 */ /* 0x000fc800078e0203 */
[----:B------:R-:W-:-:S07]  /*2d2a0*/  IMAD.MOV.U32 R13, RZ, RZ, R3 ;  /* 0x000000ffff0d7224 */ /* 0x000fce00078e0003 */
[----:B------:R-:W-:Y:S05]  /*2d2b0*/  WARPSYNC.COLLECTIVE R15, `(.L_x_3730) ;  /* 0x000000000f087348 */ /* 0x000fea0003c00000 */
[----:B------:R0:W1:Y:S02]  /*2d2c0*/  SHFL.UP P6, R14, R13, R12, R11 ;  /* 0x0400000c0d0e7389 */ /* 0x00006400000c000b */
[----:B01----:R-:W-:Y:S01]  /*2d2d0*/  ENDCOLLECTIVE ;  /* 0x000000000000791b */ /* 0x003fe20003800000 */
.L_x_3730:
        /* <DEDUP_REMOVED lines=8> */
.L_x_3731:
[----:B------:R-:W-:Y:S05]  /*2d360*/  BRA `(.L_x_3732) ;  /* 0xffffffb400547947 */ /* 0x000fea000383ffff */
.L_x_3602:
        /* <DEDUP_REMOVED lines=8> */
.L_x_3734:
[----:B------:R-:W-:Y:S05]  /*2d3f0*/  BSYNC B0 ;  /* 0x0000000000007941 */ /* 0x000fea0003800000 */
.L_x_3733:
        /* <DEDUP_REMOVED lines=8> */
.L_x_3735:
[----:B------:R-:W-:Y:S01]  /*2d480*/  IMAD.MOV.U32 R12, RZ, RZ, 0x4 ;  /* 0x00000004ff0c7424 */ /* 0x000fe200078e00ff */
[----:B------:R-:W-:-:S05]  /*2d490*/  SEL R2, R14, RZ, P2 ;  /* 0x000000ff0e027207 */ /* 0x000fca0001000000 */
[----:B------:R-:W-:-:S04]  /*2d4a0*/  IMAD.IADD R2, R13, 0x1, R2 ;  /* 0x000000010d027824 */ /* 0x000fc800078e0202 */
[----:B------:R-:W-:-:S07]  /*2d4b0*/  IMAD.MOV.U32 R13, RZ, RZ, R2 ;  /* 0x000000ffff0d7224 */ /* 0x000fce00078e0002 */
[----:B------:R-:W-:Y:S05]  /*2d4c0*/  WARPSYNC.COLLECTIVE R15, `(.L_x_3736) ;  /* 0x000000000f087348 */ /* 0x000fea0003c00000 */
[----:B------:R0:W1:Y:S02]  /*2d4d0*/  SHFL.UP P6, R14, R13, R12, R11 ;  /* 0x0400000c0d0e7389 */ /* 0x00006400000c000b */
[----:B01----:R-:W-:Y:S01]  /*2d4e0*/  ENDCOLLECTIVE ;  /* 0x000000000000791b */ /* 0x003fe20003800000 */
.L_x_3736:
[----:B------:R-:W-:Y:S01]  /*2d4f0*/  IMAD.MOV.U32 R12, RZ, RZ, 0x8 ;  /* 0x00000008ff0c7424 */ /* 0x000fe200078e00ff */
[----:B------:R-:W-:-:S05]  /*2d500*/  SEL R3, R14, RZ, P3 ;  /* 0x000000ff0e037207 */ /* 0x000fca0001800000 */
[----:B------:R-:W-:-:S04]  /*2d510*/  IMAD.IADD R3, R2, 0x1, R3 ;  /* 0x0000000102037824 */ /* 0x000fc800078e0203 */
[----:B------:R-:W-:-:S07]  /*2d520*/  IMAD.MOV.U32 R13, RZ, RZ, R3 ;  /* 0x000000ffff0d7224 */ /* 0x000fce00078e0003 */
[----:B------:R-:W-:Y:S05]  /*2d530*/  WARPSYNC.COLLECTIVE R15, `(.L_x_3737) ;  /* 0x000000000f087348 */ /* 0x000fea0003c00000 */
[----:B------:R0:W1:Y:S02]  /*2d540*/  SHFL.UP P6, R14, R13, R12, R11 ;  /* 0x0400000c0d0e7389 */ /* 0x00006400000c000b */
[----:B01----:R-:W-:Y:S01]  /*2d550*/  ENDCOLLECTIVE ;  /* 0x000000000000791b */ /* 0x003fe20003800000 */
.L_x_3737:
[----:B------:R-:W-:Y:S01]  /*2d560*/  IMAD.MOV.U32 R12, RZ, RZ, 0x10 ;  /* 0x00000010ff0c7424 */ /* 0x000fe200078e00ff */
[----:B------:R-:W-:-:S05]  /*2d570*/  SEL R4, R14, RZ, P4 ;  /* 0x000000ff0e047207 */ /* 0x000fca0002000000 */
[----:B------:R-:W-:-:S04]  /*2d580*/  IMAD.IADD R4, R3, 0x1, R4 ;  /* 0x0000000103047824 */ /* 0x000fc800078e0204 */
[----:B------:R-:W-:-:S07]  /*2d590*/  IMAD.MOV.U32 R13, RZ, RZ, R4 ;  /* 0x000000ffff0d7224 */ /* 0x000fce00078e0004 */
[----:B------:R-:W-:Y:S05]  /*2d5a0*/  WARPSYNC.COLLECTIVE R15, `(.L_x_3738) ;  /* 0x000000000f087348 */ /* 0x000fea0003c00000 */
[----:B------:R0:W1:Y:S02]  /*2d5b0*/  SHFL.UP P6, R14, R13, R12, R11 ;  /* 0x0400000c0d0e7389 */ /* 0x00006400000c000b */
[----:B01----:R-:W-:Y:S01]  /*2d5c0*/  ENDCOLLECTIVE ;  /* 0x000000000000791b */ /* 0x003fe20003800000 */
.L_x_3738:
        /* <DEDUP_REMOVED lines=8> */
.L_x_3739:
[----:B------:R-:W-:Y:S05]  /*2d650*/  BRA `(.L_x_3740) ;  /* 0xffffffb400347947 */ /* 0x000fea000383ffff */
.L_x_3604:
[----:B------:R-:W-:Y:S01]  /*2d660*/  BSSY B0, `(.L_x_3741) ;  /* 0x0000006000007945 */ /* 0x000fe20003800000 */
[----:B------:R-:W-:Y:S01]  /*2d670*/  PLOP3.LUT P6, PT, P6, PT, PT, 0x8, 0x0 ;  /* 0x000000000000781c */ /* 0x000fe200037ce170 */
[----:B------:R-:W-:-:S12]  /*2d680*/  IMAD.MOV.U32 R15, RZ, RZ, -0x1 ;  /* 0xffffffffff0f7424 */ /* 0x000fd800078e00ff */
[----:B012---:R-:W-:Y:S05]  /*2d690*/  WARPSYNC.COLLECTIVE R15, `(.L_x_3742) ;  /* 0x000000000f087348 */ /* 0x007fea0003c00000 */
[----:B------:R-:W-:Y:S01]  /*2d6a0*/  VOTE.ANY R14, PT, P6 ;  /* 0x00000000000e7806 */ /* 0x000fe200030e0100 */
[----:B012---:R-:W-:Y:S06]  /*2d6b0*/  ENDCOLLECTIVE ;  /* 0x000000000000791b */ /* 0x007fec0003800000 */
.L_x_3742:
[----:B------:R-:W-:Y:S05]  /*2d6c0*/  BSYNC B0 ;  /* 0x0000000000007941 */ /* 0x000fea0003800000 */
.L_x_3741:
        /* <DEDUP_REMOVED lines=9> */
.L_x_3743:
[----:B------:R-:W-:Y:S01]  /*2d760*/  IMAD.MOV.U32 R5, RZ, RZ, R14 ;  /* 0x000000ffff057224 */ /* 0x000fe200078e000e */
[----:B------:R-:W-:Y:S06]  /*2d770*/  BRA `(.L_x_3744) ;  /* 0xffffffb400247947 */ /* 0x000fec000383ffff */
.L_x_3606:
[----:B------:R-:W-:Y:S01]  /*2d780*/  BSSY B0, `(.L_x_3745) ;  /* 0x0000007000007945 */ /* 0x000fe20003800000 */
[----:B------:R-:W-:Y:S02]  /*2d790*/  IMAD.MOV.U32 R13, RZ, RZ, R6 ;  /* 0x000000ffff0d7224 */ /* 0x000fe400078e0006 */
[----:B------:R-:W-:Y:S02]  /*2d7a0*/  IMAD.MOV.U32 R11, RZ, RZ, 0x1f ;  /* 0x0000001fff0b7424 */ /* 0x000fe400078e00ff */
[----:B------:R-:W-:-:S07]  /*2d7b0*/  IMAD.MOV.U32 R15, RZ, RZ, -0x1 ;  /* 0xffffffffff0f7424 */ /* 0x000fce00078e00ff */
[----:B01234-:R-:W-:Y:S05]  /*2d7c0*/  WARPSYNC.COLLECTIVE R15, `(.L_x_3746) ;  /* 0x000000000f087348 */ /* 0x01ffea0003c00000 */
[----:B------:R0:W0:Y:S02]  /*2d7d0*/  SHFL.IDX P6, R14, R13, R12, R11 ;  /* 0x0000000c0d0e7389 */ /* 0x00002400000c000b */
[----:B01234-:R-:W-:Y:S01]  /*2d7e0*/  ENDCOLLECTIVE ;  /* 0x000000000000791b */ /* 0x01ffe20003800000 */
.L_x_3746:
[----:B------:R-:W-:Y:S05]  /*2d7f0*/  BSYNC B0 ;  /* 0x0000000000007941 */ /* 0x000fea0003800000 */
.L_x_3745:
[----:B------:R-:W-:Y:S05]  /*2d800*/  BRA `(.L_x_3605) ;  /* 0xffffffb4001c7947 */ /* 0x000fea000383ffff */
.L_x_3610:
[----:B0-----:R0:W1:Y:S02]  /*2d810*/  SYNCS.PHASECHK.TRANS64.TRYWAIT P0, [R7+URZ+0x32420], R0 ;  /* 0x03242000070075a7 */ /* 0x001064000800017f */
[----:B-1----:R-:W-:Y:S05]  /*2d820*/  @!P0 NANOSLEEP.SYNCS 0x989680 ;  /* 0x009896800000895d */ /* 0x002fea0003900000 */
[----:B------:R-:W1:Y:S02]  /*2d830*/  @!P0 SYNCS.PHASECHK.TRANS64 P0, [R7+URZ+0x32420], R0 ;  /* 0x03242000070085a7 */ /* 0x000e64000800007f */
[----:B-1----:R-:W-:Y:S05]  /*2d840*/  @!P0 BRA `(.L_x_3610) ;  /* 0xfffffffc00f08947 */ /* 0x002fea000383ffff */
[----:B------:R-:W-:Y:S05]  /*2d850*/  BRA `(.L_x_3747) ;  /* 0xffffffb800947947 */ /* 0x000fea000383ffff */
.L_x_3611:
        /* <DEDUP_REMOVED lines=11> */
.L_x_3749:
[----:B------:R-:W-:Y:S05]  /*2d910*/  BSYNC B0 ;  /* 0x0000000000007941 */ /* 0x000fea0003800000 */
.L_x_3748:
[----:B------:R-:W-:Y:S05]  /*2d920*/  BRA `(.L_x_3750) ;  /* 0xffffffb8007c7947 */ /* 0x000fea000383ffff */
.L_x_3614:
[----:B------:R-:W-:Y:S01]  /*2d930*/  BSSY B1, `(.L_x_3751) ;  /* 0x0000006000017945 */ /* 0x000fe20003800000 */
[----:B------:R-:W-:-:S07]  /*2d940*/  IMAD.MOV.U32 R15, RZ, RZ, -0x1 ;  /* 0xffffffffff0f7424 */ /* 0x000fce00078e00ff */
[----:B0-234-:R-:W-:Y:S05]  /*2d950*/  WARPSYNC.COLLECTIVE R15, `(.L_x_3752) ;  /* 0x000000000f0c7348 */ /* 0x01dfea0003c00000 */
[----:B------:R-:W-:Y:S02]  /*2d960*/  ELECT P6, UR62, PT ;  /* 0x00000000003e782f */ /* 0x000fe400038c0000 */
[----:B------:R-:W-:Y:S01]  /*2d970*/  MOV R14, UR62 ;  /* 0x0000003e000e7c02 */ /* 0x000fe20008000f00 */
[----:B0-234-:R-:W-:Y:S10]  /*2d980*/  ENDCOLLECTIVE ;  /* 0x000000000000791b */ /* 0x01dff40003800000 */
.L_x_3752:
[----:B------:R-:W-:Y:S05]  /*2d990*/  BSYNC B1 ;  /* 0x0000000000017941 */ /* 0x000fea0003800000 */
.L_x_3751:
[----:B------:R-:W-:Y:S05]  /*2d9a0*/  BRA `(.L_x_3753) ;  /* 0xffffffb800747947 */ /* 0x000fea000383ffff */
.L_x_3616:
[----:B0-----:R0:W1:Y:S02]  /*2d9b0*/  SYNCS.PHASECHK.TRANS64.TRYWAIT P1, [R5+URZ+0x32440], R0 ;  /* 0x03244000050075a7 */ /* 0x001064000802017f */
[----:B-1----:R-:W-:Y:S05]  /*2d9c0*/  @!P1 NANOSLEEP.SYNCS 0x989680 ;  /* 0x009896800000995d */ /* 0x002fea0003900000 */
[----:B------:R-:W1:Y:S02]  /*2d9d0*/  @!P1 SYNCS.PHASECHK.TRANS64 P1, [R5+URZ+0x32440], R0 ;  /* 0x03244000050095a7 */ /* 0x000e64000802007f */
[----:B-1----:R-:W-:Y:S05]  /*2d9e0*/  @!P1 BRA `(.L_x_3616) ;  /* 0xfffffffc00f09947 */ /* 0x002fea000383ffff */
[----:B------:R-:W-:Y:S05]  /*2d9f0*/  BRA `(.L_x_3754) ;  /* 0xffffffb8009c7947 */ /* 0x000fea000383ffff */
.L_x_3618:
[----:B-1----:R1:W0:Y:S02]  /*2da00*/  SYNCS.PHASECHK.TRANS64.TRYWAIT P1, [R3+URZ+0x32440], R2 ;  /* 0x03244002030075a7 */ /* 0x002224000802017f */
[----:B0-----:R-:W-:Y:S05]  /*2da10*/  @!P1 NANOSLEEP.SYNCS 0x989680 ;  /* 0x009896800000995d */ /* 0x001fea0003900000 */
[----:B------:R-:W0:Y:S02]  /*2da20*/  @!P1 SYNCS.PHASECHK.TRANS64 P1, [R3+URZ+0x32440], R2 ;  /* 0x03244002030095a7 */ /* 0x000e24000802007f */
[----:B0-----:R-:W-:Y:S05]  /*2da30*/  @!P1 BRA `(.L_x_3618) ;  /* 0xfffffffc00f09947 */ /* 0x001fea000383ffff */
[----:B------:R-:W-:Y:S05]  /*2da40*/  BRA `(.L_x_3755) ;  /* 0xffffffb800a87947 */ /* 0x000fea000383ffff */
.L_x_3620:
[----:B------:R0:W0:Y:S02]  /*2da50*/  SYNCS.PHASECHK.TRANS64.TRYWAIT P1, [R5+URZ+0x32460], R0 ;  /* 0x03246000050075a7 */ /* 0x000024000802017f */
[----:B0-----:R-:W-:Y:S05]  /*2da60*/  @!P1 NANOSLEEP.SYNCS 0x989680 ;  /* 0x009896800000995d */ /* 0x001fea0003900000 */
[----:B------:R-:W0:Y:S02]  /*2da70*/  @!P1 SYNCS.PHASECHK.TRANS64 P1, [R5+URZ+0x32460], R0 ;  /* 0x03246000050095a7 */ /* 0x000e24000802007f */
[----:B0-----:R-:W-:Y:S05]  /*2da80*/  @!P1 BRA `(.L_x_3620) ;  /* 0xfffffffc00f09947 */ /* 0x001fea000383ffff */
[----:B------:R-:W-:Y:S05]  /*2da90*/  BRA `(.L_x_3756) ;  /* 0xffffffb800a47947 */ /* 0x000fea000383ffff */
        .type           $_ZN7cutlass13device_kernelIN5flash11enable_sm90INS1_16FlashAttnFwdSm90INS1_25CollectiveMainloopFwdSm90ILi2EN4cute5tupleIJNS5_1CILi1EEES8_S8_EEENS6_IJNS7_ILi128EEENS7_ILi96EEENS7_ILi64EEEEEELi256ENS_6half_tEfNS_4arch4Sm90ELb0ELb1ELb1ELb1ELb1ELb0ELb1ELb1ELb0ELb1ELb0ELb0EEENS1_21CollectiveEpilogueFwdINS6_IJSA_NS7_ILi256EEESB_EEES9_SE_SG_Li256ELb1ELb1ELb0ELb0EEENS1_36VarlenDynamicPersistentTileSchedulerILi128ELi96ELi256ELi128ELb0ELb1ELb1ELb1ELb0ELb1EEEEEEEEEvNT_6ParamsE$_ZZN5flash25CollectiveMainloopFwdSm90ILi2EN4cute5tupleIJNS1_1CILi1EEES4_S4_EEENS2_IJNS3_ILi128EEENS3_ILi96EEENS3_ILi64EEEEEELi256EN7cutlass6half_tEfNSA_4arch4Sm90ELb0ELb1ELb1ELb1ELb1ELb0ELb1ELb1ELb0ELb1ELb0ELb0EE3mmaINS_16FlashAttnFwdSm90ISE_NS_21CollectiveEpilogueFwdINS2_IJS6_NS3_ILi256EEES7_EEES5_SB_SD_Li256ELb1ELb1ELb0ELb0EEENS_36VarlenDynamicPersistentTileSchedulerILi128ELi96ELi256ELi128ELb0ELb1ELb1ELb1ELb0ELb1EEEE13SharedStorageENS1_6TensorINS1_11ArrayEngineIfLm128EEENS1_6LayoutINS2_IJNS2_IJNS3_ILi2EEEST_NS3_ILi32EEEEEES4_S4_EEENS2_IJNS2_IJS4_ST_NS3_ILi4EEEEEENS3_ILi0EEESZ_EEEEEEENS_7SoftmaxILi2ELi0EEEEEbRKNSE_6ParamsENSA_13PipelineAsyncILi2EEES19_RNSA_13PipelineStateILj2EEERT0_RT1_iRiRKNS_16SeqlenInfoQKNewKILb1ELb0EEENS2_IJiiiiEEERT_ENKUliT_T0_T1_E_clIZSF_ISO_S12_S14_EbS17_S19_S19_S1C_S1E_S1G_iS1H_S1L_S1M_S1O_EUlRS1P_iE1_NS3_ILb0EEENS3_ILb1EEEEEDaiS1P_S1Q_S1R_,@function
        .size           $_ZN7cutlass13device_kernelIN5flash11enable_sm90INS1_16FlashAttnFwdSm90INS1_25CollectiveMainloopFwdSm90ILi2EN4cute5tupleIJNS5_1CILi1EEES8_S8_EEENS6_IJNS7_ILi128EEENS7_ILi96EEENS7_ILi64EEEEEELi256ENS_6half_tEfNS_4arch4Sm90ELb0ELb1ELb1ELb1ELb1ELb0ELb1ELb1ELb0ELb1ELb0ELb0EEENS1_21CollectiveEpilogueFwdINS6_IJSA_NS7_ILi256EEESB_EEES9_SE_SG_Li256ELb1ELb1ELb0ELb0EEENS1_36VarlenDynamicPersistentTileSchedulerILi128ELi96ELi256ELi128ELb0ELb1ELb1ELb1ELb0ELb1EEEEEEEEEvNT_6ParamsE$_ZZN5flash25CollectiveMainloopFwdSm90ILi2EN4cute5tupleIJNS1_1CILi1EEES4_S4_EEENS2_IJNS3_ILi128EEENS3_ILi96EEENS3_ILi64EEEEEELi256EN7cutlass6half_tEfNSA_4arch4Sm90ELb0ELb1ELb1ELb1ELb1ELb0ELb1ELb1ELb0ELb1ELb0ELb0EE3mmaINS_16FlashAttnFwdSm90ISE_NS_21CollectiveEpilogueFwdINS2_IJS6_NS3_ILi256EEES7_EEES5_SB_SD_Li256ELb1ELb1ELb0ELb0EEENS_36VarlenDynamicPersistentTileSchedulerILi128ELi96ELi256ELi128ELb0ELb1ELb1ELb1ELb0ELb1EEEE13SharedStorageENS1_6TensorINS1_11ArrayEngineIfLm128EEENS1_6LayoutINS2_IJNS2_IJNS3_ILi2EEEST_NS3_ILi32EEEEEES4_S4_EEENS2_IJNS2_IJS4_ST_NS3_ILi4EEEEEENS3_ILi0EEESZ_EEEEEEENS_7SoftmaxILi2ELi0EEEEEbRKNSE_6ParamsENSA_13PipelineAsyncILi2EEES19_RNSA_13PipelineStateILj2EEERT0_RT1_iRiRKNS_16SeqlenInfoQKNewKILb1ELb0EEENS2_IJiiiiEEERT_ENKUliT_T0_T1_E_clIZSF_ISO_S12_S14_EbS17_S19_S19_S1C_S1E_S1G_iS1H_S1L_S1M_S1O_EUlRS1P_iE1_NS3_ILb0EEENS3_ILb1EEEEEDaiS1P_S1Q_S1R_,(.L_x_6459 - $_ZN7cutlass13device_kernelIN5flash11enable_sm90INS1_16FlashAttnFwdSm90INS1_25CollectiveMainloopFwdSm90ILi2EN4cute5tupleIJNS5_1CILi1EEES8_S8_EEENS6_IJNS7_ILi128EEENS7_ILi96EEENS7_ILi64EEEEEELi256ENS_6half_tEfNS_4arch4Sm90ELb0ELb1ELb1ELb1ELb1ELb0ELb1ELb1ELb0ELb1ELb0ELb0EEENS1_21CollectiveEpilogueFwdINS6_IJSA_NS7_ILi256EEESB_EEES9_SE_SG_Li256ELb1ELb1ELb0ELb0EEENS1_36VarlenDynamicPersistentTileSchedulerILi128ELi96ELi256ELi128ELb0ELb1ELb1ELb1ELb0ELb1EEEEEEEEEvNT_6ParamsE$_ZZN5flash25CollectiveMainloopFwdSm90ILi2EN4cute5tupleIJNS1_1CILi1EEES4_S4_EEENS2_IJNS3_ILi128EEENS3_ILi96EEENS3_ILi64EEEEEELi256EN7cutlass6half_tEfNSA_4arch4Sm90ELb0ELb1ELb1ELb1ELb1ELb0ELb1ELb1ELb0ELb1ELb0ELb0EE3mmaINS_16FlashAttnFwdSm90ISE_NS_21CollectiveEpilogueFwdINS2_IJS6_NS3_ILi256EEES7_EEES5_SB_SD_Li256ELb1ELb1ELb0ELb0EEENS_36VarlenDynamicPersistentTileSchedulerILi128ELi96ELi256ELi128ELb0ELb1ELb1ELb1ELb0ELb1EEEE13SharedStorageENS1_6TensorINS1_11ArrayEngineIfLm128EEENS1_6LayoutINS2_IJNS2_IJNS3_ILi2EEEST_NS3_ILi32EEEEEES4_S4_EEENS2_IJNS2_IJS4_ST_NS3_ILi4EEEEEENS3_ILi0EEESZ_EEEEEEENS_7SoftmaxILi2ELi0EEEEEbRKNSE_6ParamsENSA_13PipelineAsyncILi2EEES19_RNSA_13PipelineStateILj2EEERT0_RT1_iRiRKNS_16SeqlenInfoQKNewKILb1ELb0EEENS2_IJiiiiEEERT_ENKUliT_T0_T1_E_clIZSF_ISO_S12_S14_EbS17_S19_S19_S1C_S1E_S1G_iS1H_S1L_S1M_S1O_EUlRS1P_iE1_NS3_ILb0EEENS3_ILb1EEEEEDaiS1P_S1Q_S1R_)
$_ZN7cutlass13device_kernelIN5flash11enable_sm90INS1_16FlashAttnFwdSm90INS1_25CollectiveMainloopFwdSm90ILi2EN4cute5tupleIJNS5_1CILi1EEES8_S8_EEENS6_IJNS7_ILi128EEENS7_ILi96EEENS7_ILi64EEEEEELi256ENS_6half_tEfNS_4arch4Sm90ELb0ELb1ELb1ELb1ELb1ELb0ELb1ELb1ELb0ELb1ELb0ELb0EEENS1_21CollectiveEpilogueFwdINS6_IJSA_NS7_ILi256EEESB_EEES9_SE_SG_Li256ELb1ELb1ELb0ELb0EEENS1_36VarlenDynamicPersistentTileSchedulerILi128ELi96ELi256ELi128ELb0ELb1ELb1ELb1ELb0ELb1EEEEEEEEEvNT_6ParamsE$_ZZN5flash25CollectiveMainloopFwdSm90ILi2EN4cute5tupleIJNS1_1CILi1EEES4_S4_EEENS2_IJNS3_ILi128EEENS3_ILi96EEENS3_ILi64EEEEEELi256EN7cutlass6half_tEfNSA_4arch4Sm90ELb0ELb1ELb1ELb1ELb1ELb0ELb1ELb1ELb0ELb1ELb0ELb0EE3mmaINS_16FlashAttnFwdSm90ISE_NS_21CollectiveEpilogueFwdINS2_IJS6_NS3_ILi256EEES7_EEES5_SB_SD_Li256ELb1ELb1ELb0ELb0EEENS_36VarlenDynamicPersistentTileSchedulerILi128ELi96ELi256ELi128ELb0ELb1ELb1ELb1ELb0ELb1EEEE13SharedStorageENS1_6TensorINS1_11ArrayEngineIfLm128EEENS1_6LayoutINS2_IJNS2_IJNS3_ILi2EEEST_NS3_ILi32EEEEEES4_S4_EEENS2_IJNS2_IJS4_ST_NS3_ILi4EEEEEENS3_ILi0EEESZ_EEEEEEENS_7SoftmaxILi2ELi0EEEEEbRKNSE_6ParamsENSA_13PipelineAsyncILi2EEES19_RNSA_13PipelineStateILj2EEERT0_RT1_iRiRKNS_16SeqlenInfoQKNewKILb1ELb0EEENS2_IJiiiiEEERT_ENKUliT_T0_T1_E_clIZSF_ISO_S12_S14_EbS17_S19_S19_S1C_S1E_S1G_iS1H_S1L_S1M_S1O_EUlRS1P_iE1_NS3_ILb0EEENS3_ILb1EEEEEDaiS1P_S1Q_S1R_:
        /* <DEDUP_REMOVED lines=46> */
.L_x_3758:
[----:B------:R-:W-:Y:S05]  /*2dd80*/  BSYNC B2 ;  /* 0x0000000000027941 */ /* 0x000fea0003800000 */
.L_x_3757:
        /* <DEDUP_REMOVED lines=17> */
.L_x_3760:
[----:B------:R-:W-:Y:S05]  /*2dea0*/  BSYNC B2 ;  /* 0x0000000000027941 */ /* 0x000fea0003800000 */
.L_x_3759:
        /* <DEDUP_REMOVED lines=10> */
.L_x_3762:
[----:B------:R-:W-:Y:S05]  /*2df50*/  BSYNC B2 ;  /* 0x0000000000027941 */ /* 0x000fea0003800000 */
.L_x_3761:
        /* <DEDUP_REMOVED lines=92> */
.L_x_3765:
[----:B------:R-:W-:Y:S05]  /*2e520*/  BSYNC B2 ;  /* 0x0000000000027941 */ /* 0x000fea0003800000 */
.L_x_3764:
        /* <DEDUP_REMOVED lines=17> */
.L_x_3767:
[----:B------:R-:W-:Y:S05]  /*2e640*/  BSYNC B2 ;  /* 0x0000000000027941 */ /* 0x000fea0003800000 */
.L_x_3766:
        /* <DEDUP_REMOVED lines=10> */
.L_x_3769:
[----:B------:R-:W-:Y:S05]  /*2e6f0*/  BSYNC B2 ;  /* 0x0000000000027941 */ /* 0x000fea0003800000 */
.L_x_3768:
        /* <DEDUP_REMOVED lines=288> */
.L_x_3772:
[----:B------:R-:W-:Y:S05]  /*2f900*/  BSYNC B2 ;  /* 0x0000000000027941 */ /* 0x000fea0003800000 */
.L_x_3771:
        /* <DEDUP_REMOVED lines=48> */
[-C--:B------:R-:W-:Y:S01]  /*2fc10*/  FMUL.FTZ R24, R38, R18.reuse ;  /* 0x0000001226187220 */ /* 0x080fe20000410000 */
[----:B------:R-:W-:Y:S01]  /*2fc20*/  SHF.R.S32.HI R38, RZ, 0x1f, R81 ;  /* 0x0000001fff267819 */ /* 0x000fe20000011451 */
[-C--:B------:R-:W-:Y:S01]  /*2fc30*/  FMUL.FTZ R72, R25, R18.reuse ;  /* 0x0000001219487220 */ /* 0x080fe20000410000 */
[-C--:B------:R-:W-:Y:S02]  /*2fc40*/  FMUL.FTZ R25, R39, R18.reuse ;  /* 0x0000001227197220 */ /* 0x080fe40000410000 */
[----:B------:R-:W-:Y:S01]  /*2fc50*/  LEA.HI R39, R38, R81, RZ, 0x7 ;  /* 0x0000005126277211 */ /* 0x000fe200078f38ff */
[-C--:B------:R-:W-:Y:S01]  /*2fc60*/  FMUL.FTZ R77, R36, R18.reuse ;  /* 0x00000012244d7220 */ /* 0x080fe20000410000 */
[----:B------:R-:W-:-:S02]  /*2fc70*/  FMUL.FTZ R13, R31, R18 ;  /* 0x000000121f0d7220 */ /* 0x000fc40000410000 */
[----:B------:R-:W-:Y:S01]  /*2fc80*/  LOP3.LUT R36, R39, 0xffffff80, RZ, 0xc0, !PT ;  /* 0xffffff8027247812 */ /* 0x000fe200078ec0ff */
[-C--:B------:R-:W-:Y:S01]  /*2fc90*/  FMUL.FTZ R31, R47, R18.reuse ;  /* 0x000000122f1f7220 */ /* 0x080fe20000410000 */
[-C--:B------:R-:W-:Y:S01]  /*2fca0*/  FMUL.FTZ R47, R48, R18.reuse ;  /* 0x00000012302f7220 */ /* 0x080fe20000410000 */
[-C--:B------:R-:W-:Y:S02]  /*2fcb0*/  FMUL.FTZ R12, R30, R18.reuse ;  /* 0x000000121e0c7220 */ /* 0x080fe40000410000 */
[----:B------:R-:W-:Y:S02]  /*2fcc0*/  IMAD.IADD R48, R81, 0x1, -R36 ;  /* 0x0000000151307824 */ /* 0x000fe400078e0a24 */
[-C--:B------:R-:W-:Y:S01]  /*2fcd0*/  FMUL.FTZ R30, R46, R18.reuse ;  /* 0x000000122e1e7220 */ /* 0x080fe20000410000 */
[-C--:B------:R-:W-:Y:S01]  /*2fce0*/  FMUL.FTZ R46, R49, R18.reuse ;  /* 0x00000012312e7220 */ /* 0x080fe20000410000 */
[-C--:B------:R-:W-:Y:S01]  /*2fcf0*/  FMUL.FTZ R73, R33, R18.reuse ;  /* 0x0000001221497220 */ /* 0x080fe20000410000 */
[----:B------:R-:W-:Y:S01]  /*2fd00*/  SHF.R.S32.HI R49, RZ, 0x1f, R48 ;  /* 0x0000001fff317819 */ /* 0x000fe20000011430 */
[-C--:B0-----:R-:W-:Y:S01]  /*2fd10*/  FMUL.FTZ R2, R26, R18.reuse ;  /* 0x000000121a027220 */ /* 0x081fe20000410000 */
[-C--:B------:R-:W-:Y:S01]  /*2fd20*/  FMUL.FTZ R33, R50, R18.reuse ;  /* 0x0000001232217220 */ /* 0x080fe20000410000 */
[----:B------:R-:W-:Y:S01]  /*2fd30*/  FMUL.FTZ R26, R42, R18 ;  /* 0x000000122a1a7220 */ /* 0x000fe20000410000 */
[----:B------:R-:W-:Y:S01]  /*2fd40*/  LEA.HI R50, R49, R48, RZ, 0x2 ;  /* 0x0000003031327211 */ /* 0x000fe200078f10ff */
[-C--:B------:R-:W-:Y:S01]  /*2fd50*/  FMUL.FTZ R42, R44, R18.reuse ;  /* 0x000000122c2a7220 */ /* 0x080fe20000410000 */
[-C--:B------:R-:W-:Y:S01]  /*2fd60*/  FMUL.FTZ R14, R34, R18.reuse ;  /* 0x00000012220e7220 */ /* 0x080fe20000410000 */
[-C--:B------:R-:W-:Y:S01]  /*2fd70*/  FMUL.FTZ R44, R52, R18.reuse ;  /* 0x00000012342c7220 */ /* 0x080fe20000410000 */
[----:B------:R-:W-:Y:S01]  /*2fd80*/  FMUL.FTZ R34, R51, R18 ;  /* 0x0000001233227220 */ /* 0x000fe20000410000 */
[----:B------:R-:W-:-:S02]  /*2fd90*/  LEA.HI R52, R38, R81, RZ, 0x2 ;  /* 0x0000005126347211 */ /* 0x000fc400078f10ff */
[--C-:B------:R-:W-:Y:S02]  /*2fda0*/  SHF.R.S32.HI R51, RZ, 0x2, R50.reuse ;  /* 0x00000002ff337819 */ /* 0x100fe40000011432 */
[----:B------:R-:W-:Y:S01]  /*2fdb0*/  SHF.R.S32.HI R38, RZ, 0x1f, R50 ;  /* 0x0000001fff267819 */ /* 0x000fe20000011432 */
[----:B------:R-:W-:Y:S01]  /*2fdc0*/  FMUL.FTZ R74, R54, R18 ;  /* 0x00000012364a7220 */ /* 0x000fe20000410000 */
[----:B------:R-:W-:Y:S02]  /*2fdd0*/  LOP3.LUT R54, R52, 0xfffffffc, RZ, 0xc0, !PT ;  /* 0xfffffffc34367812 */ /* 0x000fe400078ec0ff */
[----:B------:R-:W-:Y:S02]  /*2fde0*/  LEA.HI R52, R38, R51, RZ, 0x3 ;  /* 0x0000003326347211 */ /* 0x000fe400078f18ff */
[----:B------:R-:W-:Y:S02]  /*2fdf0*/  SHF.R.S32.HI R38, RZ, 0x7, R39 ;  /* 0x00000007ff267819 */ /* 0x000fe40000011427 */
[----:B------:R-:W-:Y:S01]  /*2fe00*/  LEA.HI R49, R49, R48, RZ, 0x5 ;  /* 0x0000003031317211 */ /* 0x000fe200078f28ff */
[----:B------:R-:W-:Y:S01]  /*2fe10*/  IMAD.IADD R54, R81, 0x1, -R54 ;  /* 0x0000000151367824 */ /* 0x000fe200078e0a36 */
        /* <DEDUP_REMOVED lines=15> */
[----:B------:R-:W-:Y:S01]  /*2ff10*/  @P0 IMAD.HI.U32 R79, R56, R79, RZ ;  /* 0x0000004f384f0227 */ /* 0x000fe200078e00ff */
[----:B------:R-:W-:-:S04]  /*2ff20*/  LOP3.LUT R49, R50, 0x7ffffffc, RZ, 0xc0, !PT ;  /* 0x7ffffffc32317812 */ /* 0x000fc800078ec0ff */
[----:B------:R-:W-:Y:S01]  /*2ff30*/  @P0 SHF.R.U32.HI R56, RZ, R76, R79 ;  /* 0x0000004cff380219 */ /* 0x000fe2000001164f */
[----:B------:R-:W-:Y:S01]  /*2ff40*/  FMUL.FTZ R64, R64, R18 ;  /* 0x0000001240407220 */ /* 0x000fe20000410000 */
[----:B------:R-:W-:-:S03]  /*2ff50*/  IMAD.MOV.U32 R51, RZ, RZ, -0x60 ;  /* 0xffffffa0ff337424 */ /* 0x000fc600078e00ff */
[----:B------:R-:W0:Y:S01]  /*2ff60*/  SHFL.IDX PT, R50, R56, RZ, 0x1c1f ;  /* 0x001c1fff38327589 */ /* 0x000e2200000e0000 */
[-C--:B------:R-:W-:Y:S01]  /*2ff70*/  FMUL.FTZ R11, R27, R18.reuse ;  /* 0x000000121b0b7220 */ /* 0x080fe20000410000 */
[-C--:B------:R-:W-:Y:S01]  /*2ff80*/  FMUL.FTZ R15, R35, R18.reuse ;  /* 0x00000012230f7220 */ /* 0x080fe20000410000 */
[-C--:B------:R-:W-:Y:S01]  /*2ff90*/  FMUL.FTZ R78, R37, R18.reuse ;  /* 0x00000012254e7220 */ /* 0x080fe20000410000 */
[-C--:B------:R-:W-:Y:S01]  /*2ffa0*/  FMUL.FTZ R27, R43, R18.reuse ;  /* 0x000000122b1b7220 */ /* 0x080fe20000410000 */
[-C--:B------:R-:W-:Y:S01]  /*2ffb0*/  FMUL.FTZ R35, R59, R18.reuse ;  /* 0x000000123b237220 */ /* 0x080fe20000410000 */
[-C--:B------:R-:W-:Y:S01]  /*2ffc0*/  FMUL.FTZ R43, R45, R18.reuse ;  /* 0x000000122d2b7220 */ /* 0x080fe20000410000 */
[-C--:B------:R-:W-:Y:S01]  /*2ffd0*/  FMUL.FTZ R37, R63, R18.reuse ;  /* 0x000000123f257220 */ /* 0x080fe20000410000 */
[----:B------:R2:W3:Y:S01]  /*2ffe0*/  MUFU.TANH R59, R64 ;  /* 0x00000040003b7308 */ /* 0x0004e20000002400 */
[----:B------:R-:W-:Y:S02]  /*2fff0*/  IMAD.IADD R49, R48, 0x1, -R49 ;  /* 0x0000000130317824 */ /* 0x000fe400078e0a31 */
        /* <DEDUP_REMOVED lines=18> */
[----:B------:R-:W-:-:S02]  /*30120*/  IMAD R48, R10, R51, 0x1 ;  /* 0x000000010a307424 */ /* 0x000fc400078e0233 */
[----:B--2---:R-:W-:Y:S01]  /*30130*/  FMUL.FTZ R64, R71, R18 ;  /* 0x0000001247407220 */ /* 0x004fe20000410000 */
[----:B------:R-:W2:Y:S01]  /*30140*/  MUFU.TANH R9, R9 ;  /* 0x0000000900097308 */ /* 0x000ea20000002400 */
[----:B------:R-:W-:Y:S01]  /*30150*/  IMAD R48, R49, -0x2, R48 ;  /* 0xfffffffe31307824 */ /* 0x000fe200078e0230 */
[----:B------:R-:W-:-:S06]  /*30160*/  LOP3.LUT R18, RZ, R19, RZ, 0x33, !PT ;  /* 0x00000013ff127212 */ /* 0x000fcc00078e33ff */
        /* <DEDUP_REMOVED lines=69> */
.L_x_3778:
[----:B------:R-:W-:Y:S05]  /*305c0*/  BSYNC B4 ;  /* 0x0000000000047941 */ /* 0x000fea0003800000 */
.L_x_3777:
[----:B------:R-:W-:Y:S01]  /*305d0*/  LOP3.LUT R18, RZ, R18, RZ, 0x33, !PT ;  /* 0x00000012ff127212 */ /* 0x000fe200078e33ff */
[----:B------:R-:W-:Y:S06]  /*305e0*/  BRA `(.L_x_3779) ;  /* 0x0000000000287947 */ /* 0x000fec0003800000 */
.L_x_3776:
        /* <DEDUP_REMOVED lines=10> */
.L_x_3779:
[----:B------:R-:W-:Y:S05]  /*30690*/  BSYNC B3 ;  /* 0x0000000000037941 */ /* 0x000fea0003800000 */
.L_x_3775:
[----:B------:R-:W-:-:S05]  /*306a0*/  IMAD R18, R7, R18, R71 ;  /* 0x0000001207127224 */ /* 0x000fca00078e0247 */
[----:B------:R-:W-:Y:S02]  /*306b0*/  VIMNMX R55, R55, R18, !PT ;  /* 0x0000001237377248 */ /* 0x000fe40007fe0100 */
[----:B------:R-:W-:-:S07]  /*306c0*/  VIADDMNMX R58, R18, R7, R58, PT ;  /* 0x00000007123a7246 */ /* 0x000fce000380013a */
.L_x_3774:
[----:B------:R-:W-:Y:S05]  /*306d0*/  BSYNC B2 ;  /* 0x0000000000027941 */ /* 0x000fea0003800000 */
.L_x_3773:
        /* <DEDUP_REMOVED lines=136> */
.L_x_3785:
[----:B------:R-:W-:Y:S05]  /*30f60*/  BSYNC B4 ;  /* 0x0000000000047941 */ /* 0x000fea0003800000 */
.L_x_3784:
[----:B------:R-:W-:Y:S01]  /*30f70*/  LOP3.LUT R8, RZ, R8, RZ, 0x33, !PT ;  /* 0x00000008ff087212 */ /* 0x000fe200078e33ff */
[----:B------:R-:W-:Y:S06]  /*30f80*/  BRA `(.L_x_3786) ;  /* 0x0000000000287947 */ /* 0x000fec0003800000 */
.L_x_3783:
        /* <DEDUP_REMOVED lines=10> */
.L_x_3786:
[----:B------:R-:W-:Y:S05]  /*31030*/  BSYNC B3 ;  /* 0x0000000000037941 */ /* 0x000fea0003800000 */
.L_x_3782:
[----:B------:R-:W-:-:S05]  /*31040*/  IMAD R8, R7, R8, R71 ;  /* 0x0000000807087224 */ /* 0x000fca00078e0247 */
[----:B------:R-:W-:Y:S02]  /*31050*/  VIADDMNMX R68, R8, R7, R68, PT ;  /* 0x0000000708447246 */ /* 0x000fe40003800144 */
[----:B------:R-:W-:-:S07]  /*31060*/  VIMNMX R65, R65, R8, !PT ;  /* 0x0000000841417248 */ /* 0x000fce0007fe0100 */
.L_x_3781:
[----:B------:R-:W-:Y:S05]  /*31070*/  BSYNC B2 ;  /* 0x0000000000027941 */ /* 0x000fea0003800000 */
.L_x_3780:
        /* <DEDUP_REMOVED lines=77> */
[----:B------:R-:W-:Y:S02]  /*31550*/  ISETP.GT.AND P2, PT, R65, 0x49, !P2 ;  /* 0x000000494100780c */ /* 0x000fe40005744270 */
[----:B------:R-:W-:Y:S02]  /*31560*/  ISETP.LT.OR P1, PT, R68, 0x49, P1 ;  /* 0x000000494400780c */ /* 0x000fe40000f21670 */
[----:B------:R-:W-:Y:S02]  /*31570*/  FSEL R35, R35, -INF , !P0 ;  /* 0xff80000023237808 */ /* 0x000fe40004000000 */
[----:B------:R-:W-:-:S02]  /*31580*/  ISETP.GT.AND P3, PT, R65, 0x50, !P3 ;  /* 0x000000504100780c */ /* 0x000fc40005f64270 */
[----:B------:R-:W-:Y:S02]  /*31590*/  ISETP.LT.OR P2, PT, R68, 0x4a, P2 ;  /* 0x0000004a4400780c */ /* 0x000fe40001741670 */
        /* <DEDUP_REMOVED lines=51> */
[----:B------:R-:W-:Y:S01]  /*318d0*/  FMNMX.FTZ R7, R35, R24, !PT ;  /* 0x0000001823077209 */ /* 0x000fe20007810000 */
[----:B------:R-:W2:Y:S01]  /*318e0*/  LD.E R70, desc[UR4][R8.64+0x20] ;  /* 0x0000200408467980 */ /* 0x000ea2000c101900 */
        /* <DEDUP_REMOVED lines=99> */
[----:B------:R-:W-:Y:S01]  /*31f20*/  FFMA.FTZ R174, R34, R65, -R8 ;  /* 0x0000004122ae7223 */ /* 0x000fe20000010808 */
[----:B--2---:R-:W-:-:S06]  /*31f30*/  FADD.FTZ R34, R154, R21 ;  /* 0x000000159a227221 */ /* 0x004fcc0000010000 */
[----:B------:R-:W2:Y:S01]  /*31f40*/  MUFU.EX2 R19, R19 ;  /* 0x0000001300137308 */ /* 0x000ea20000000800 */
[----:B------:R-:W-:Y:S01]  /*31f50*/  FADD.FTZ R9, R155, R32 ;  /* 0x000000209b097221 */ /* 0x000fe20000010000 */
[----:B------:R-:W-:-:S06]  /*31f60*/  FFMA.FTZ R167, R59, R65, -R8 ;  /* 0x000000413ba77223 */ /* 0x000fcc0000010808 */
        /* <DEDUP_REMOVED lines=239> */
[----:B------:R-:W-:-:S03]  /*32e60*/  FMUL.FTZ R107, R24, R107 ;  /* 0x0000006b186b7220 */ /* 0x000fc60000410000 */
[----:B------:R-:W2:Y:S04]  /*32e70*/  LD.E R138, desc[UR20][R8.64+0x1b8] ;  /* 0x0001b814088a7980 */ /* 0x000ea8000c101900 */
[----:B------:R-:W2:Y:S04]  /*32e80*/  LD.E R136, desc[UR22][R8.64+0x1bc] ;  /* 0x0001bc1608887980 */ /* 0x000ea8000c101900 */
[----:B------:R-:W2:Y:S04]  /*32e90*/  LD.E R144, desc[UR10][R8.64+0x1c8] ;  /* 0x0001c80a08907980 */ /* 0x000ea8000c101900 */
[----:B------:R-:W2:Y:S04]  /*32ea0*/  LD.E R140, desc[UR12][R8.64+0x1cc] ;  /* 0x0001cc0c088c7980 */ /* 0x000ea8000c101900 */
[----:B------:R-:W2:Y:S04]  /*32eb0*/  LD.E R142, desc[UR14][R8.64+0x1d8] ;  /* 0x0001d80e088e7980 */ /* 0x000ea8000c101900 */
[----:B------:R-:W2:Y:S04]  /*32ec0*/  LD.E R190, desc[UR16][R8.64+0x1dc] ;  /* 0x0001dc1008be7980 */ /* 0x000ea8000c101900 */
[----:B------:R-:W2:Y:S04]  /*32ed0*/  LD.E R146, desc[UR18][R8.64+0x1e8] ;  /* 0x0001e81208927980 */ /* 0x000ea8000c101900 */
[----:B------:R0:W-:Y:S04]  /*32ee0*/  ST.E desc[UR4][R8.64+0xb0], R107 ;  /* 0x0000b06b08007985 */ /* 0x0001e8000c101904 */
[----:B------:R-:W2:Y:S04]  /*32ef0*/  LD.E R150, desc[UR20][R8.64+0x1ec] ;  /* 0x0001ec1408967980 */ /* 0x000ea8000c101900 */
[----:B------:R-:W2:Y:S01]  /*32f00*/  LD.E R148, desc[UR22][R8.64+0x1f8] ;  /* 0x0001f81608947980 */ /* 0x000ea2000c101900 */
[----:B0-----:R-:W-:-:S03]  /*32f10*/  FMUL.FTZ R107, R24, R83 ;  /* 0x00000053186b7220 */ /* 0x001fc60000410000 */
        /* <DEDUP_REMOVED lines=234> */
[C---:B---3--:R-:W-:Y:S01]  /*33dc0*/  FMUL.FTZ R35, R7.reuse, R146 ;  /* 0x0000009207237220 */ /* 0x048fe20000410000 */
[C---:B------:R-:W-:Y:S02]  /*33dd0*/  FMUL.FTZ R83, R7.reuse, R83 ;  /* 0x0000005307537220 */ /* 0x040fe40000410000 */
[----:B------:R3:W-:Y:S01]  /*33de0*/  ST.E desc[UR4][R8.64+0x1c8], R3 ;  /* 0x0001c80308007985 */ /* 0x0007e2000c101904 */
[C---:B0-----:R-:W-:Y:S01]  /*33df0*/  FMUL.FTZ R37, R7.reuse, R150 ;  /* 0x0000009607257220 */ /* 0x041fe20000410000 */
[C---:B-1----:R-:W-:Y:S02]  /*33e00*/  FMUL.FTZ R29, R7.reuse, R190 ;  /* 0x000000be071d7220 */ /* 0x042fe40000410000 */
[----:B------:R0:W-:Y:S01]  /*33e10*/  ST.E desc[UR8][R8.64+0x1cc], R31 ;  /* 0x0001cc1f08007985 */ /* 0x0001e2000c101908 */
[----:B--2---:R-:W-:-:S03]  /*33e20*/  FMUL.FTZ R39, R7, R148 ;  /* 0x0000009407277220 */ /* 0x004fc60000410000 */
[----:B------:R-:W-:Y:S04]  /*33e30*/  ST.E desc[UR10][R8.64+0x1d8], R33 ;  /* 0x0001d82108007985 */ /* 0x000fe8000c10190a */
[----:B------:R-:W-:Y:S04]  /*33e40*/  ST.E desc[UR6][R8.64+0x1dc], R29 ;  /* 0x0001dc1d08007985 */ /* 0x000fe8000c101906 */
[----:B------:R-:W-:Y:S04]  /*33e50*/  ST.E desc[UR12][R8.64+0x1e8], R35 ;  /* 0x0001e82308007985 */ /* 0x000fe8000c10190c */
[----:B------:R-:W-:Y:S04]  /*33e60*/  ST.E desc[UR14][R8.64+0x1ec], R37 ;  /* 0x0001ec2508007985 */ /* 0x000fe8000c10190e */
[----:B------:R-:W-:Y:S04]  /*33e70*/  ST.E desc[UR16][R8.64+0x1f8], R39 ;  /* 0x0001f82708007985 */ /* 0x000fe8000c101910 */
[----:B------:R1:W-:Y:S04]  /*33e80*/  ST.E desc[UR18][R8.64+0x1fc], R83 ;  /* 0x0001fc5308007985 */ /* 0x0003e8000c101912 */
[----:B---3--:R-:W2:Y:S01]  /*33e90*/  LDL.64 R2, [R0+0x80] ;  /* 0x0000800000027983 */ /* 0x008ea20000100a00 */
[----:B------:R-:W-:-:S02]  /*33ea0*/  LEA.HI R24, R6, 0x8, RZ, 0x19 ;  /* 0x0000000806187811 */ /* 0x000fc400078fc8ff */
[----:B------:R-:W-:Y:S01]  /*33eb0*/  R2UR UR28, R4 ;  /* 0x00000000041c72ca */ /* 0x000fe200000e0000 */
[----:B0-----:R-:W3:Y:S02]  /*33ec0*/  LDL.64 R30, [R0] ;  /* 0x00000000001e7983 */ /* 0x001ee40000100a00 */
[----:B------:R0:W-:Y:S01]  /*33ed0*/  BAR.SYNC.DEFER_BLOCKING R24, 0x100 ;  /* 0x000400180000751d */ /* 0x0001e20000010000 */
[----:B------:R-:W-:-:S05]  /*33ee0*/  R2UR UR29, R5 ;  /* 0x00000000051d72ca */ /* 0x000fca00000e0000 */
[----:B------:R-:W4:Y:S04]  /*33ef0*/  LDL.64 R6, [R0+0x98] ;  /* 0x0000980000067983 */ /* 0x000f280000100a00 */
[----:B-1----:R-:W4:Y:S04]  /*33f00*/  LDL.64 R8, [R0+0x88] ;  /* 0x0000880000087983 */ /* 0x002f280000100a00 */
        /* <DEDUP_REMOVED lines=64> */
[----:B0-----:R-:W2:Y:S04]  /*34310*/  LD.E R24, desc[UR26][R2.64+0x100] ;  /* 0x0001001a02187980 */ /* 0x001ea8000c101900 */
        /* <DEDUP_REMOVED lines=218> */
[----:B0-----:R-:W4:Y:S01]  /*350c0*/  LD.E R29, desc[UR22][R2.64+0x14] ;  /* 0x00001416021d7980 */ /* 0x001f22000c101900 */
[----:B------:R-:W-:Y:S02]  /*350d0*/  F2FP.F16.F32.PACK_AB R154, R27, R154 ;  /* 0x0000009a1b9a723e */ /* 0x000fe400000000ff */
[----:B------:R-:W-:Y:S01]  /*350e0*/  F2FP.F16.F32.PACK_AB R153, R26, R153 ;  /* 0x000000991a99723e */ /* 0x000fe200000000ff */
[----:B------:R-:W4:Y:S01]  /*350f0*/  LD.E R25, desc[UR30][R2.64+0x4] ;  /* 0x0000041e02197980 */ /* 0x000f22000c101900 */
[----:B------:R-:W-:-:S03]  /*35100*/  F2FP.F16.F32.PACK_AB R155, R28, R155 ;  /* 0x0000009b1c9b723e */ /* 0x000fc600000000ff */
        /* <DEDUP_REMOVED lines=128> */
[----:B------:R-:W-:Y:S01]  /*35910*/  R2UR UR7, R7 ;  /* 0x00000000070772ca */ /* 0x000fe200000e0000 */
[----:B------:R-:W-:Y:S01]  /*35920*/  VOTEU.ANY UP0, P0 ;  /* 0x00000000003f7886 */ /* 0x000fe20000000100 */
        /* <DEDUP_REMOVED lines=52> */
[----:B------:R-:W-:Y:S02]  /*35c70*/  R2UR UR4, R4 ;  /* 0x00000000040472ca */ /* 0x000fe400000e0000 */
[----:B------:R-:W-:-:S13]  /*35c80*/  R2UR UR5, R5 ;  /* 0x00000000050572ca */ /* 0x000fda00000e0000 */
        /* <DEDUP_REMOVED lines=3849> */
[----:B------:R-:W-:-:S04]  /*44d20*/  R2UR UR7, R7 ;  /* 0x00000000070772ca */ /* 0x000fc800000e0000 */
[----:B------:R-:W-:Y:S02]  /*44d30*/  R2UR UR6, R6 ;  /* 0x00000000060672ca */ /* 0x000fe400000e0000 */
[----:B------:R-:W-:Y:S02]  /*44d40*/  F2FP.F16.F32.PACK_AB R188, R187, R188 ;  /* 0x000000bcbbbc723e */ /* 0x000fe400000000ff */
        /* <DEDUP_REMOVED lines=1174> */
.L_x_3788:
[----:B------:R-:W-:Y:S05]  /*496b0*/  BSYNC B2 ;  /* 0x0000000000027941 */ /* 0x000fea0003800000 */
.L_x_3787:
[C---:B------:R-:W-:Y:S02]  /*496c0*/  R2UR UR6, R4.reuse ;  /* 0x00000000040672ca */ /* 0x040fe400000e0000 */
[C---:B------:R-:W-:Y:S02]  /*496d0*/  R2UR UR7, R5.reuse ;  /* 0x00000000050772ca */ /* 0x040fe400000e0000 */
[----:B------:R-:W-:Y:S02]  /*496e0*/  R2UR UR4, R4 ;  /* 0x00000000040472ca */ /* 0x000fe400000e0000 */
[----:B------:R-:W-:-:S09]  /*496f0*/  R2UR UR5, R5 ;  /* 0x00000000050572ca */ /* 0x000fd200000e0000 */
[----:B------:R-:W2:Y:S04]  /*49700*/  LD.E.64 R2, desc[UR6][R8.64+0x20] ;  /* 0x0000200608027980 */ /* 0x000ea8000c101b00 */
[----:B------:R-:W3:Y:S01]  /*49710*/  LD.E R0, desc[UR4][R8.64+0xc] ;  /* 0x00000c0408007980 */ /* 0x000ee2000c101900 */
[----:B--2---:R-:W-:Y:S01]  /*49720*/  MOV R3, R2 ;  /* 0x0000000200037202 */ /* 0x004fe20000000f00 */
[----:B------:R-:W-:-:S04]  /*49730*/  IMAD.MOV.U32 R2, RZ, RZ, R224 ;  /* 0x000000ffff027224 */ /* 0x000fc800078e00e0 */
[----:B-----5:R-:W-:-:S05]  /*49740*/  IMAD R3, R6, 0x8, R3 ;  /* 0x0000000806037824 */ /* 0x020fca00078e0203 */
[----:B---3--:R-:W-:Y:S01]  /*49750*/  PRMT R0, R0, 0x654, R3 ;  /* 0x0000065400007816 */ /* 0x008fe20000000003 */
[----:B------:R-:W-:-:S03]  /*49760*/  IMAD.MOV.U32 R3, RZ, RZ, 0x0 ;  /* 0x00000000ff037424 */ /* 0x000fc600078e00ff */
[----:B------:R0:W-:Y:S02]  /*49770*/  SYNCS.ARRIVE.TRANS64.RED.A1T0 RZ, [R0+URZ], RZ ;  /* 0x000000ff00ff79a7 */ /* 0x0001e4000810043f */
[----:B0-----:R-:W-:Y:S05]  /*49780*/  RET.REL.NODEC R2 `(_ZN7cutlass13device_kernelIN5flash11enable_sm90INS1_16FlashAttnFwdSm90INS1_25CollectiveMainloopFwdSm90ILi2EN4cute5tupleIJNS5_1CILi1EEES8_S8_EEENS6_IJNS7_ILi128EEENS7_ILi96EEENS7_ILi64EEEEEELi256ENS_6half_tEfNS_4arch4Sm90ELb0ELb1ELb1ELb1ELb1ELb0ELb1ELb1ELb0ELb1ELb0ELb0EEENS1_21CollectiveEpilogueFwdINS6_IJSA_NS7_ILi256EEESB_EEES9_SE_SG_Li256ELb1ELb1ELb0ELb0EEENS1_36VarlenDynamicPersistentTileSchedulerILi128ELi96ELi256ELi128ELb0ELb1ELb1ELb1ELb0ELb1EEEEEEEEEvNT_6ParamsE) ;  /* 0xfffffb68021c7950 */ /* 0x001fea0003c3ffff */
.L_x_3763:
[----:B0-----:R0:W1:Y:S02]  /*49790*/  SYNCS.PHASECHK.TRANS64.TRYWAIT P0, [R2+URZ], R3 ;  /* 0x00000003020075a7 */ /* 0x001064000800017f */
[----:B-1----:R-:W-:Y:S05]  /*497a0*/  @!P0 NANOSLEEP.SYNCS 0x989680 ;  /* 0x009896800000895d */ /* 0x002fea0003900000 */
[----:B------:R-:W1:Y:S02]  /*497b0*/  @!P0 SYNCS.PHASECHK.TRANS64 P0, [R2+URZ], R3 ;  /* 0x00000003020085a7 */ /* 0x000e64000800007f */
[----:B-1----:R-:W-:Y:S05]  /*497c0*/  @!P0 BRA `(.L_x_3763) ;  /* 0xfffffffc00f08947 */ /* 0x002fea000383ffff */
[----:B------:R-:W-:Y:S05]  /*497d0*/  BRA `(.L_x_3762) ;  /* 0xfffffe4400dc7947 */ /* 0x000fea000383ffff */
.L_x_3770:
[----:B0-----:R0:W1:Y:S02]  /*497e0*/  SYNCS.PHASECHK.TRANS64.TRYWAIT P0, [R8+URZ], R9 ;  /* 0x00000009080075a7 */ /* 0x001064000800017f */
[----:B-1----:R-:W-:Y:S05]  /*497f0*/  @!P0 NANOSLEEP.SYNCS 0x989680 ;  /* 0x009896800000895d */ /* 0x002fea0003900000 */
[----:B------:R-:W1:Y:S02]  /*49800*/  @!P0 SYNCS.PHASECHK.TRANS64 P0, [R8+URZ], R9 ;  /* 0x00000009080085a7 */ /* 0x000e64000800007f */
[----:B-1----:R-:W-:Y:S05]  /*49810*/  @!P0 BRA `(.L_x_3770) ;  /* 0xfffffffc00f08947 */ /* 0x002fea000383ffff */
[----:B------:R-:W-:Y:S05]  /*49820*/  BRA `(.L_x_3769) ;  /* 0xfffffe4c00b07947 */ /* 0x000fea000383ffff */
.L_x_3789:
        /* <DEDUP_REMOVED lines=13> */
.L_x_6459:


//--------------------- .text._ZN7cutlass13device_kernelIN5flash11enable_sm90INS1_16FlashAttnFwdSm90INS1_25CollectiveMainloopFwdSm90ILi2EN4cute5tupleIJNS5_1CILi1EEES8_S8_EEENS6_IJNS7_ILi128EEENS7_ILi96EEENS7_ILi64EEEEEELi256ENS_6half_tEfNS_4arch4Sm90ELb0ELb1ELb1ELb1ELb1ELb1ELb1ELb1ELb0ELb1ELb0ELb0EEENS1_21CollectiveEpilogueFwdINS6_IJSA_NS7_ILi256EEESB_EEES9_SE_SG_Li256ELb1ELb1ELb0ELb0EEENS1_36VarlenDynamicPersistentTileSchedulerILi128ELi96ELi256ELi128ELb0ELb1ELb1ELb1ELb0ELb1EEEEEEEEEvNT_6ParamsE --------------------------
	.section	.text._ZN7cutlass13device_kernelIN5flash11enable_sm90INS1_16FlashAttnFwdSm90INS1_25CollectiveMainloopFwdSm90ILi2EN4cute5tupleIJNS5_1CILi1EEES8_S8_EEENS6_IJNS7_ILi128EEENS7_ILi96EEENS7_ILi64EEEEEELi256ENS_6half_tEfNS_4arch4Sm90ELb0ELb1ELb1ELb1ELb1ELb1ELb1ELb1ELb0ELb1ELb0ELb0EEENS1_21CollectiveEpilogueFwdINS6_IJSA_NS7_ILi256EEESB_EEES9_SE_SG_Li256ELb1ELb1ELb0ELb0EEENS1_36VarlenDynamicPersistentTileSchedulerILi128ELi96ELi256ELi128ELb0ELb1ELb1ELb1ELb0ELb1EEEEEEEEEvNT_6ParamsE,"ax",@progbits
	.align	128
.text._ZN7cutlass13device_kernelIN5flash11enable_sm90INS1_16FlashAttnFwdSm90INS1_25CollectiveMainloopFwdSm90ILi2EN4cute5tupleIJNS5_1CILi1EEES8_S8_EEENS6_IJNS7_ILi128EEENS7_ILi96EEENS7_ILi64EEEEEELi256ENS_6half_tEfNS_4arch4Sm90ELb0ELb1ELb1ELb1ELb1ELb1ELb1ELb1ELb0ELb1ELb0ELb0EEENS1_21CollectiveEpilogueFwdINS6_IJSA_NS7_ILi256EEESB_EEES9_SE_SG_Li256ELb1ELb1ELb0ELb0EEENS1_36VarlenDynamicPersistentTileSchedulerILi128ELi96ELi256ELi128ELb0ELb1ELb1ELb1ELb0ELb1EEEEEEEEEvNT_6ParamsE:
        .type           _ZN7cutlass13device_kernelIN5flash11enable_sm90INS1_16FlashAttnFwdSm90INS1_25CollectiveMainloopFwdSm90ILi2EN4cute5tupleIJNS5_1CILi1EEES8_S8_EEENS6_IJNS7_ILi128EEENS7_ILi96EEENS7_ILi64EEEEEELi256ENS_6half_tEfNS_4arch4Sm90ELb0ELb1ELb1ELb1ELb1ELb1ELb1ELb1ELb0ELb1ELb0ELb0EEENS1_21CollectiveEpilogueFwdINS6_IJSA_NS7_ILi256EEESB_EEES9_SE_SG_Li256ELb1ELb1ELb0ELb0EEENS1_36VarlenDynamicPersistentTileSchedulerILi128ELi96ELi256ELi128ELb0ELb1ELb1ELb1ELb0ELb1EEEEEEEEEvNT_6ParamsE,@function
        .size           _ZN7cutlass13device_kernelIN5flash11enable_sm90INS1_16FlashAttnFwdSm90INS1_25CollectiveMainloopFwdSm90ILi2EN4cute5tupleIJNS5_1CILi1EEES8_S8_EEENS6_IJNS7_ILi128EEENS7_ILi96EEENS7_ILi64EEEEEELi256ENS_6half_tEfNS_4arch4Sm90ELb0ELb1ELb1ELb1ELb1ELb1ELb1ELb1ELb0ELb1ELb0ELb0EEENS1_21CollectiveEpilogueFwdINS6_IJSA_NS7_ILi256EEESB_EEES9_SE_SG_Li256ELb1ELb1ELb0ELb0EEENS1_36VarlenDynamicPersistentTileSchedulerILi128ELi96ELi256ELi128ELb0ELb1ELb1ELb1ELb0ELb1EEEEEEEEEvNT_6ParamsE,(.L_x_6461 - _ZN7cutlass13device_kernelIN5flash11enable_sm90INS1_16FlashAttnFwdSm90INS1_25CollectiveMainloopFwdSm90ILi2EN4cute5tupleIJNS5_1CILi1EEES8_S8_EEENS6_IJNS7_ILi128EEENS7_ILi96EEENS7_ILi64EEEEEELi256ENS_6half_tEfNS_4arch4Sm90ELb0ELb1ELb1ELb1ELb1ELb1ELb1ELb1ELb0ELb1ELb0ELb0EEENS1_21CollectiveEpilogueFwdINS6_IJSA_NS7_ILi256EEESB_EEES9_SE_SG_Li256ELb1ELb1ELb0ELb0EEENS1_36VarlenDynamicPersistentTileSchedulerILi128ELi96ELi256ELi128ELb0ELb1ELb1ELb1ELb0ELb1EEEEEEEEEvNT_6ParamsE)
        .other          _ZN7cutlass13device_kernelIN5flash11enable_sm90INS1_16FlashAttnFwdSm90INS1_25CollectiveMainloopFwdSm90ILi2EN4cute5tupleIJNS5_1CILi1EEES8_S8_EEENS6_IJNS7_ILi128EEENS7_ILi96EEENS7_ILi64EEEEEELi256ENS_6half_tEfNS_4arch4Sm90ELb0ELb1ELb1ELb1ELb1ELb1ELb1ELb1ELb0ELb1ELb0ELb0EEENS1_21CollectiveEpilogueFwdINS6_IJSA_NS7_ILi256EEESB_EEES9_SE_SG_Li256ELb1ELb1ELb0ELb0EEENS1_36VarlenDynamicPersistentTileSchedulerILi128ELi96ELi256ELi128ELb0ELb1ELb1ELb1ELb0ELb1EEEEEEEEEvNT_6ParamsE,@"STO_CUDA_ENTRY STV_DEFAULT"
_ZN7cutlass13device_kernelIN5flash11enable_sm90INS1_16FlashAttnFwdSm90INS1_25CollectiveMainloopFwdSm90ILi2EN4cute5tupleIJNS5_1CILi1EEES8_S8_EEENS6_IJNS7_ILi128EEENS7_ILi96EEENS7_ILi64EEEEEELi256ENS_6half_tEfNS_4arch4Sm90ELb0ELb1ELb1ELb1ELb1ELb1ELb1ELb1ELb0ELb1ELb0ELb0EEENS1_21CollectiveEpilogueFwdINS6_IJSA_NS7_ILi256EEESB_EEES9_SE_SG_Li256ELb1ELb1ELb0ELb0EEENS1_36VarlenDynamicPersistentTileSchedulerILi128ELi96ELi256ELi128ELb0ELb1ELb1ELb1ELb0ELb1EEEEEEEEEvNT_6ParamsE:
[----:B------:R-:W0:Y:S02]  /*0000*/  LDC R1, c[0x0][0x28] ;  /* 0x00000a00ff017b82 */ /* 0x000e240000000800 */
[----:B0-----:R-:W-:-:S05]  /*0010*/  VIADD R1, R1, 0xfffffb50 ;  /* 0xfffffb5001017836 */ /* 0x001fca0000000000 */
[----:B------:R-:W-:Y:S01]  /*0020*/  R2UR UR4, R1 ;  /* 0x00000000010472ca */ /* 0x000fe200000e0000 */
[----:B------:R-:W0:Y:S01]  /*0030*/  S2R R3, SR_TID.X ;  /* 0x0000000000037919 */ /* 0x000e220000002100 */
[----:B------:R-:W-:Y:S01]  /*0040*/  ELECT P0, URZ, PT ;  /* 0x00000000003f782f */ /* 0x000fe20003800000 */
[----:B------:R-:W-:Y:S01]  /*0050*/  BSSY B0, `(.L_x_3790) ;  /* 0x0000012000007945 */ /* 0x000fe20003800000 */
[----:B------:R-:W-:Y:S01]  /*0060*/  ULDC UR37, c[0x0][0x20] ;  /* 0x0000080000257ab9 */ /* 0x000fe20000000800 */
[----:B------:R-:W-:-:S08]  /*0070*/  ULDC UR36, c[0x0][0x24] ;  /* 0x0000090000247ab9 */ /* 0x000fd00000000800 */
[----:B------:R-:W-:-:S04]  /*0080*/  UIADD3 UR37, UP0, UR4, UR37, URZ ;  /* 0x0000002504257290 */ /* 0x000fc8000ff1e03f */
[----:B------:R-:W-:Y:S01]  /*0090*/  UIADD3.X UR36, URZ, UR36, URZ, UP0, !UPT ;  /* 0x000000243f247290 */ /* 0x000fe200087fe43f */
        /* <DEDUP_REMOVED lines=13> */
.L_x_3791:
[----:B------:R-:W-:Y:S05]  /*0170*/  BSYNC B0 ;  /* 0x0000000000007941 */ /* 0x000fea0003800000 */
.L_x_3790:
        /* <DEDUP_REMOVED lines=21> */
[----:B0-----:R0:W1:Y:S01]  /*02d0*/  @UP1 SYNCS.EXCH.64 URZ, [UR8+0x32400], UR4 ;  /* 0x03240004083f15b2 */ /* 0x0010620008000100 */
[----:B------:R0:W2:Y:S04]  /*02e0*/  @UP2 SYNCS.EXCH.64 URZ, [UR8+0x32410], UR4 ;  /* 0x03241004083f25b2 */ /* 0x0000a80008000100 */
[----:B------:R0:W3:Y:S01]  /*02f0*/  @UP3 SYNCS.EXCH.64 URZ, [UR8+0x32420], UR6 ;  /* 0x03242006083f35b2 */ /* 0x0000e20008000100 */
        /* <DEDUP_REMOVED lines=18> */
[----:B----4-:R-:W-:Y:S01]  /*0420*/  NOP ;  /* 0x0000000000007918 */ /* 0x010fe20000000000 */
.L_x_3792:
[----:B------:R-:W4:Y:S01]  /*0430*/  SHFL.IDX PT, R2, R0, RZ, 0x1f ;  /* 0x00001fff00027589 */ /* 0x000f2200000e0000 */
[----:B------:R-:W-:Y:S01]  /*0440*/  NOP ;  /* 0x0000000000007918 */ /* 0x000fe20000000000 */
[----:B----4-:R-:W-:-:S13]  /*0450*/  ISETP.NE.AND P0, PT, R2, RZ, PT ;  /* 0x000000ff0200720c */ /* 0x010fda0003f05270 */
        /* <DEDUP_REMOVED lines=19> */
.L_x_3793:
[----:B------:R-:W4:Y:S01]  /*0590*/  SHFL.IDX PT, R2, R0, RZ, 0x1f ;  /* 0x00001fff00027589 */ /* 0x000f2200000e0000 */
[----:B------:R-:W-:Y:S01]  /*05a0*/  NOP ;  /* 0x0000000000007918 */ /* 0x000fe20000000000 */
[----:B----4-:R-:W-:-:S13]  /*05b0*/  ISETP.NE.AND P0, PT, R2, RZ, PT ;  /* 0x000000ff0200720c */ /* 0x010fda0003f05270 */
        /* <DEDUP_REMOVED lines=14> */
[----:B----4-:R-:W-:Y:S01]  /*06a0*/  NOP ;  /* 0x0000000000007918 */ /* 0x010fe20000000000 */
.L_x_3794:
        /* <DEDUP_REMOVED lines=22> */
.L_x_3795:
        /* <DEDUP_REMOVED lines=22> */
.L_x_3796:
[----:B------:R-:W-:Y:S01]  /*0970*/  PLOP3.LUT P0, PT, PT, PT, UP0, 0x80, 0x0 ;  /* 0x000000000000781c */ /* 0x000fe20003f0f008 */
[----:B------:R-:W-:Y:S01]  /*0980*/  UMOV UR38, 0x1 ;  /* 0x0000000100267882 */ /* 0x000fe20000000000 */
[----:B------:R-:W-:Y:S01]  /*0990*/  NOP ;  /* 0x0000000000007918 */ /* 0x000fe20000000000 */
[----:B------:R-:W-:Y:S01]  /*09a0*/  USEL UR38, UR38, 0x2, !UP0 ;  /* 0x0000000226267887 */ /* 0x000fe2000c000000 */
[----:B------:R-:W-:Y:S01]  /*09b0*/  BSSY B9, `(.L_x_3797) ;  /* 0x000366d000097945 */ /* 0x000fe20003800000 */
[----:B------:R-:W-:Y:S01]  /*09c0*/  ULDC.64 UR44, c[0x0][0x208] ;  /* 0x00008200002c7ab9 */ /* 0x000fe20000000a00 */
[----:B------:R-:W-:Y:S02]  /*09d0*/  IMAD.U32 R16, RZ, RZ, UR37 ;  /* 0x00000025ff107e24 */ /* 0x000fe4000f8e00ff */
[----:B------:R-:W-:Y:S01]  /*09e0*/  IMAD.U32 R17, RZ, RZ, UR36 ;  /* 0x00000024ff117e24 */ /* 0x000fe2000f8e00ff */
[----:B0123--:R-:W-:Y:S06]  /*09f0*/  BAR.SYNC.DEFER_BLOCKING 0x0 ;  /* 0x0000000000007b1d */ /* 0x00ffec0000010000 */
[----:B------:R-:W-:Y:S05]  /*0a00*/  @!P0 BRA `(.L_x_3798) ;  /* 0x000002e400f08947 */ /* 0x000fea0003800000 */
.L_x_3799:
[----:B------:R-:W-:-:S08]  /*0a10*/  NOP ;  /* 0x0000000000007918 */ /* 0x000fd00000000000 */
[----:B------:R-:W0:Y:S02]  /*0a20*/  USETMAXREG.TRY_ALLOC.CTAPOOL UP0, 0xe8 ;  /* 0x000000e8000079c8 */ /* 0x000e240008000600 */
[----:B0-----:R-:W-:-:S13]  /*0a30*/  PLOP3.LUT P0, PT, PT, PT, UP0, 0x80, 0x0 ;  /* 0x000000000000781c */ /* 0x001fda0003f0f008 */
[----:B------:R-:W-:Y:S05]  /*0a40*/  @!P0 BRA `(.L_x_3799) ;  /* 0xfffffffc00f08947 */ /* 0x000fea000383ffff */
[----:B------:R-:W0:Y:S01]  /*0a50*/  S2R R0, SR_TID.X ;  /* 0x0000000000007919 */ /* 0x000e220000002100 */
[----:B------:R-:W1:Y:S01]  /*0a60*/  S2UR UR4, SR_CgaCtaId ;  /* 0x00000000000479c3 */ /* 0x000e620000008800 */
[----:B------:R-:W-:Y:S01]  /*0a70*/  MOV R148, 0x400 ;  /* 0x0000040000947802 */ /* 0x000fe20000000f00 */
[----:B------:R-:W-:-:S06]  /*0a80*/  UIADD3 UR39, UP0, UR37, 0x1f8, URZ ;  /* 0x000001f825277890 */ /* 0x000fcc000ff1e03f */
[----:B------:R-:W-:Y:S06]  /*0a90*/  BAR.ARV 0x8, 0x180 ;  /* 0x0206000000007b1d */ /* 0x000fec0000002000 */
[----:B------:R-:W-:Y:S01]  /*0aa0*/  UIADD3 UR40, UP1, UR37, 0x204, URZ ;  /* 0x0000020425287890 */ /* 0x000fe2000ff3e03f */
[----:B------:R-:W-:Y:S01]  /*0ab0*/  STL.64 [R1+0x1f8], RZ ;  /* 0x0001f8ff01007387 */ /* 0x000fe20000100a00 */
[----:B------:R-:W-:Y:S02]  /*0ac0*/  UIADD3.X UR41, URZ, UR36, URZ, UP0, !UPT ;  /* 0x000000243f297290 */ /* 0x000fe400087fe43f */
[----:B------:R-:W-:Y:S01]  /*0ad0*/  UIADD3.X UR42, URZ, UR36, URZ, UP1, !UPT ;  /* 0x000000243f2a7290 */ /* 0x000fe20008ffe43f */
[----:B------:R-:W-:Y:S04]  /*0ae0*/  STL [R1+0x200], RZ ;  /* 0x000200ff01007387 */ /* 0x000fe80000100800 */
[----:B------:R-:W-:Y:S01]  /*0af0*/  STL [R1+0x204], RZ ;  /* 0x000204ff01007387 */ /* 0x000fe20000100800 */
[----:B-1----:R-:W-:Y:S01]  /*0b00*/  IMAD.U32 R27, RZ, RZ, UR4 ;  /* 0x00000004ff1b7e24 */ /* 0x002fe2000f8e00ff */
[----:B------:R-:W-:-:S04]  /*0b10*/  ULDC UR4, c[0x0][0xd3c] ;  /* 0x00034f0000047ab9 */ /* 0x000fc80000000800 */
[----:B------:R-:W-:Y:S02]  /*0b20*/  LEA R148, R27, R148, 0x18 ;  /* 0x000000941b947211 */ /* 0x000fe400078ec0ff */
[----:B0-----:R-:W-:-:S04]  /*0b30*/  SHF.R.U32.HI R12, RZ, 0x7, R0 ;  /* 0x00000007ff0c7819 */ /* 0x001fc80000011600 */
[----:B------:R-:W-:-:S13]  /*0b40*/  ISETP.NE.AND P0, PT, R12, 0x1, PT ;  /* 0x000000010c00780c */ /* 0x000fda0003f05270 */
[----:B------:R-:W-:Y:S08]  /*0b50*/  @!P0 BAR.ARV 0x9, 0x100 ;  /* 0x0244000000008b1d */ /* 0x000ff00000002000 */
[----:B------:R-:W-:Y:S06]  /*0b60*/  BAR.SYNC.DEFER_BLOCKING 0x5, 0x180 ;  /* 0x0146000000007b1d */ /* 0x000fec0000010000 */
[----:B------:R-:W0:Y:S02]  /*0b70*/  LDS.128 R124, [R148+0x324d0] ;  /* 0x0324d000947c7984 */ /* 0x000e240000000c00 */
[----:B------:R-:W-:Y:S06]  /*0b80*/  BAR.ARV 0x4, 0x180 ;  /* 0x0106000000007b1d */ /* 0x000fec0000002000 */
[----:B0-----:R-:W-:-:S13]  /*0b90*/  ISETP.GE.AND P0, PT, R127, UR4, PT ;  /* 0x000000047f007c0c */ /* 0x001fda000bf06270 */
[----:B------:R-:W-:Y:S05]  /*0ba0*/  @P0 BRA `(.L_x_3800) ;  /* 0x0000036400340947 */ /* 0x000fea0003800000 */
[----:B------:R-:W-:Y:S02]  /*0bb0*/  VIADD R227, R0, 0xffffff80 ;  /* 0xffffff8000e37836 */ /* 0x000fe40000000000 */
[----:B------:R-:W-:Y:S02]  /*0bc0*/  VIADD R213, R12, 0x8 ;  /* 0x000000080cd57836 */ /* 0x000fe40000000000 */
[----:B------:R-:W-:Y:S01]  /*0bd0*/  IMAD.MOV.U32 R153, RZ, RZ, RZ ;  /* 0x000000ffff997224 */ /* 0x000fe200078e00ff */
[----:B------:R-:W-:Y:S01]  /*0be0*/  SHF.R.S32.HI R0, RZ, 0x1f, R227 ;  /* 0x0000001fff007819 */ /* 0x000fe200000114e3 */
[----:B------:R-:W-:-:S03]  /*0bf0*/  IMAD.MOV.U32 R158, RZ, RZ, RZ ;  /* 0x000000ffff9e7224 */ /* 0x000fc600078e00ff */
[CC--:B------:R-:W-:Y:S02]  /*0c00*/  LEA.HI R2, R0.reuse, R227.reuse, RZ, 0x7 ;  /* 0x000000e300027211 */ /* 0x0c0fe400078f38ff */
[-C--:B------:R-:W-:Y:S02]  /*0c10*/  LEA.HI R7, R0, R227.reuse, RZ, 0x4 ;  /* 0x000000e300077211 */ /* 0x080fe400078f20ff */
[----:B------:R-:W-:Y:S02]  /*0c20*/  LOP3.LUT R4, R2, 0xffffff80, RZ, 0xc0, !PT ;  /* 0xffffff8002047812 */ /* 0x000fe400078ec0ff */
[----:B------:R-:W-:Y:S02]  /*0c30*/  SHF.R.S32.HI R13, RZ, 0x7, R2 ;  /* 0x00000007ff0d7819 */ /* 0x000fe40000011402 */
[----:B------:R-:W-:Y:S01]  /*0c40*/  LEA.HI R9, R0, R227, RZ, 0x5 ;  /* 0x000000e300097211 */ /* 0x000fe200078f28ff */
[----:B------:R-:W-:Y:S01]  /*0c50*/  IMAD.IADD R11, R227, 0x1, -R4 ;  /* 0x00000001e30b7824 */ /* 0x000fe200078e0a04 */
[----:B------:R-:W-:Y:S01]  /*0c60*/  LEA.HI R2, R2, R13, RZ, 0x1 ;  /* 0x0000000d02027211 */ /* 0x000fe200078f08ff */
[----:B------:R-:W-:Y:S01]  /*0c70*/  STL [R1+0x474], R13 ;  /* 0x0004740d01007387 */ /* 0x000fe20000100800 */
[----:B------:R-:W-:-:S02]  /*0c80*/  SHF.R.S32.HI R10, RZ, 0x4, R7 ;  /* 0x00000004ff0a7819 */ /* 0x000fc40000011407 */
[----:B------:R-:W-:Y:S01]  /*0c90*/  SHF.R.S32.HI R3, RZ, 0x1f, R11 ;  /* 0x0000001fff037819 */ /* 0x000fe2000001140b */
[----:B------:R-:W-:Y:S01]  /*0ca0*/  STL [R1+0x46c], R11 ;  /* 0x00046c0b01007387 */ /* 0x000fe20000100800 */
[----:B------:R-:W-:Y:S02]  /*0cb0*/  LOP3.LUT R2, R2, 0x3fffffe, RZ, 0xc0, !PT ;  /* 0x03fffffe02027812 */ /* 0x000fe400078ec0ff */
[CC--:B------:R-:W-:Y:S02]  /*0cc0*/  LEA.HI R4, R3.reuse, R11.reuse, RZ, 0x2 ;  /* 0x0000000b03047211 */ /* 0x0c0fe400078f10ff */
[----:B------:R-:W-:Y:S02]  /*0cd0*/  LEA.HI R3, R3, R11, RZ, 0x5 ;  /* 0x0000000b03037211 */ /* 0x000fe400078f28ff */
[--C-:B------:R-:W-:Y:S02]  /*0ce0*/  SHF.R.S32.HI R5, RZ, 0x2, R4.reuse ;  /* 0x00000002ff057819 */ /* 0x100fe40000011404 */
[----:B------:R-:W-:-:S02]  /*0cf0*/  SHF.R.S32.HI R6, RZ, 0x1f, R4 ;  /* 0x0000001fff067819 */ /* 0x000fc40000011404 */
[----:B------:R-:W-:Y:S02]  /*0d00*/  SHF.R.S32.HI R3, RZ, 0x5, R3 ;  /* 0x00000005ff037819 */ /* 0x000fe40000011403 */
[----:B------:R-:W-:Y:S02]  /*0d10*/  LEA.HI R6, R6, R5, RZ, 0x3 ;  /* 0x0000000506067211 */ /* 0x000fe400078f18ff */
[----:B------:R-:W-:Y:S02]  /*0d20*/  IADD3 R2, R13, -R2, RZ ;  /* 0x800000020d027210 */ /* 0x000fe40007ffe0ff */
[----:B------:R-:W-:Y:S02]  /*0d30*/  LOP3.LUT R6, R6, 0xfffffff8, RZ, 0xc0, !PT ;  /* 0xfffffff806067812 */ /* 0x000fe400078ec0ff */
[C---:B------:R-:W-:Y:S02]  /*0d40*/  LOP3.LUT R8, R7.reuse, 0x3fffff0, RZ, 0xc0, !PT ;  /* 0x03fffff007087812 */ /* 0x040fe400078ec0ff */
[----:B------:R-:W-:Y:S01]  /*0d50*/  LEA.HI R7, R7, R10, RZ, 0x1 ;  /* 0x0000000a07077211 */ /* 0x000fe200078f08ff */
[----:B------:R-:W-:Y:S01]  /*0d60*/  IMAD.IADD R6, R5, 0x1, -R6 ;  /* 0x0000000105067824 */ /* 0x000fe200078e0a06 */
[----:B------:R-:W-:Y:S01]  /*0d70*/  LEA.HI R5, R0, R227, RZ, 0x3 ;  /* 0x000000e300057211 */ /* 0x000fe200078f18ff */
[----:B------:R-:W-:Y:S01]  /*0d80*/  IMAD.IADD R8, R227, 0x1, -R8 ;  /* 0x00000001e3087824 */ /* 0x000fe200078e0a08 */
[----:B------:R-:W-:Y:S01]  /*0d90*/  SHF.R.S32.HI R9, RZ, 0x5, R9 ;  /* 0x00000005ff097819 */ /* 0x000fe20000011409 */
[----:B------:R-:W-:Y:S01]  /*0da0*/  IMAD R3, R3, 0x10, R6 ;  /* 0x0000001003037824 */ /* 0x000fe200078e0206 */
[----:B------:R-:W-:-:S02]  /*0db0*/  SHF.R.S32.HI R218, RZ, 0x3, R5 ;  /* 0x00000003ffda7819 */ /* 0x000fc40000011405 */
[----:B------:R-:W-:Y:S01]  /*0dc0*/  LOP3.LUT R7, R7, 0x1ffffffe, RZ, 0xc0, !PT ;  /* 0x1ffffffe07077812 */ /* 0x000fe200078ec0ff */
[----:B------:R-:W-:Y:S01]  /*0dd0*/  IMAD R228, R2, 0x40, R3 ;  /* 0x0000004002e47824 */ /* 0x000fe200078e0203 */
[----:B------:R-:W-:Y:S01]  /*0de0*/  LEA.HI R2, R0, R227, RZ, 0x2 ;  /* 0x000000e300027211 */ /* 0x000fe200078f10ff */
[C---:B------:R-:W-:Y:S01]  /*0df0*/  IMAD R8, R9.reuse, 0x10, R8 ;  /* 0x0000001009087824 */ /* 0x040fe200078e0208 */
[----:B------:R-:W-:Y:S01]  /*0e00*/  LOP3.LUT R4, R4, 0x7ffffffc, RZ, 0xc0, !PT ;  /* 0x7ffffffc04047812 */ /* 0x000fe200078ec0ff */
[----:B------:R-:W-:Y:S01]  /*0e10*/  IMAD.IADD R7, R10, 0x1, -R7 ;  /* 0x000000010a077824 */ /* 0x000fe200078e0a07 */
[----:B------:R-:W-:Y:S01]  /*0e20*/  LOP3.LUT R0, R2, 0xfffffffc, RZ, 0xc0, !PT ;  /* 0xfffffffc02007812 */ /* 0x000fe200078ec0ff */
[----:B------:R-:W-:Y:S01]  /*0e30*/  IMAD.SHL.U32 R192, R9, 0x200, RZ ;  /* 0x0000020009c07824 */ /* 0x000fe200078e00ff */
[--C-:B------:R-:W-:Y:S01]  /*0e40*/  SHF.R.S32.HI R154, RZ, 0x2, R2.reuse ;  /* 0x00000002ff9a7819 */ /* 0x100fe20000011402 */
[----:B------:R-:W-:Y:S01]  /*0e50*/  IMAD R7, R8, 0x8, R7 ;  /* 0x0000000808077824 */ /* 0x000fe200078e0207 */
[----:B------:R-:W-:Y:S01]  /*0e60*/  SHF.R.S32.HI R3, RZ, 0x1f, R2 ;  /* 0x0000001fff037819 */ /* 0x000fe20000011402 */
[----:B------:R-:W-:Y:S01]  /*0e70*/  IMAD.IADD R193, R227, 0x1, -R0 ;  /* 0x00000001e3c17824 */ /* 0x000fe200078e0a00 */
[----:B------:R-:W-:Y:S01]  /*0e80*/  LOP3.LUT R2, R5, 0xfffffff8, RZ, 0xc0, !PT ;  /* 0xfffffff805027812 */ /* 0x000fe200078ec0ff */
[----:B------:R-:W-:Y:S01]  /*0e90*/  VIADD R166, R154, 0x40 ;  /* 0x000000409aa67836 */ /* 0x000fe20000000000 */
[----:B------:R-:W-:Y:S01]  /*0ea0*/  LEA.HI R3, R3, R154, RZ, 0x3 ;  /* 0x0000009a03037211 */ /* 0x000fe200078f18ff */
[C---:B------:R-:W-:Y:S01]  /*0eb0*/  IMAD.SHL.U32 R156, R193.reuse, 0x4, RZ ;  /* 0x00000004c19c7824 */ /* 0x040fe200078e00ff */
[----:B------:R-:W-:Y:S01]  /*0ec0*/  LEA.HI R0, R193, R193, RZ, 0x1 ;  /* 0x000000c1c1007211 */ /* 0x000fe200078f08ff */
[----:B------:R-:W-:Y:S01]  /*0ed0*/  IMAD.IADD R6, R227, 0x1, -R2 ;  /* 0x00000001e3067824 */ /* 0x000fe200078e0a02 */
[----:B------:R-:W-:Y:S01]  /*0ee0*/  LOP3.LUT R3, R3, 0xfffffff8, RZ, 0xc0, !PT ;  /* 0xfffffff803037812 */ /* 0x000fe200078ec0ff */
[----:B------:R-:W-:Y:S01]  /*0ef0*/  IMAD.SHL.U32 R206, R166, 0x40, RZ ;  /* 0x00000040a6ce7824 */ /* 0x000fe200078e00ff */
[----:B------:R-:W-:Y:S01]  /*0f00*/  SHF.R.S32.HI R5, RZ, 0x1f, R166 ;  /* 0x0000001fff057819 */ /* 0x000fe200000114a6 */
[----:B------:R-:W-:Y:S01]  /*0f10*/  IMAD.SHL.U32 R186, R6, 0x8, RZ ;  /* 0x0000000806ba7824 */ /* 0x000fe200078e00ff */
[----:B------:R0:W-:Y:S01]  /*0f20*/  STL [R1+0x464], R6 ;  /* 0x0004640601007387 */ /* 0x0001e20000100800 */
[----:B------:R-:W-:Y:S01]  /*0f30*/  LOP3.LUT R0, R0, 0x1ffffffe, RZ, 0xc0, !PT ;  /* 0x1ffffffe00007812 */ /* 0x000fe200078ec0ff */
[----:B------:R-:W-:Y:S01]  /*0f40*/  IMAD.IADD R4, R11, 0x1, -R4 ;  /* 0x000000010b047824 */ /* 0x000fe200078e0a04 */
[----:B------:R-:W-:Y:S01]  /*0f50*/  IADD3 R159, R156, 0x10, RZ ;  /* 0x000000109c9f7810 */ /* 0x000fe20007ffe0ff */
[C---:B------:R-:W-:Y:S01]  /*0f60*/  VIADD R188, R186.reuse, 0x40 ;  /* 0x00000040babc7836 */ /* 0x040fe20000000000 */
[----:B------:R-:W-:Y:S01]  /*0f70*/  LEA.HI R5, R5, R166, RZ, 0x3 ;  /* 0x000000a605057211 */ /* 0x000fe200078f18ff */
[C---:B------:R-:W-:Y:S01]  /*0f80*/  VIADD R187, R186.reuse, 0x80 ;  /* 0x00000080babb7836 */ /* 0x040fe20000000000 */
[C---:B------:R-:W-:Y:S01]  /*0f90*/  SHF.L.U32 R22, R193.reuse, 0x3, RZ ;  /* 0x00000003c1167819 */ /* 0x040fe200000006ff */
[----:B------:R-:W-:Y:S01]  /*0fa0*/  VIADD R189, R186, 0xc0 ;  /* 0x000000c0babd7836 */ /* 0x000fe20000000000 */
[----:B------:R-:W-:Y:S01]  /*0fb0*/  LOP3.LUT R206, R206, 0x1c0, RZ, 0xc0, !PT ;  /* 0x000001c0cece7812 */ /* 0x000fe200078ec0ff */
[----:B0-----:R-:W-:Y:S01]  /*0fc0*/  IMAD.IADD R6, R154, 0x1, -R3 ;  /* 0x000000019a067824 */ /* 0x001fe200078e0a03 */
[----:B------:R-:W-:Y:S01]  /*0fd0*/  SHF.R.S32.HI R23, RZ, 0x1f, R22 ;  /* 0x0000001fff177819 */ /* 0x000fe20000011416 */
[----:B------:R-:W-:Y:S01]  /*0fe0*/  IMAD.IADD R3, R193, 0x1, -R0 ;  /* 0x00000001c1037824 */ /* 0x000fe200078e0a00 */
[----:B------:R-:W-:Y:S01]  /*0ff0*/  SHF.R.S32.HI R0, RZ, 0x1f, R159 ;  /* 0x0000001fff007819 */ /* 0x000fe2000001149f */
[----:B------:R-:W-:Y:S01]  /*1000*/  IMAD.SHL.U32 R191, R6, 0x40, RZ ;  /* 0x0000004006bf7824 */ /* 0x000fe200078e00ff */
[----:B------:R-:W-:Y:S01]  /*1010*/  SHF.R.U32.HI R208, RZ, 0x3, R206 ;  /* 0x00000003ffd07819 */ /* 0x000fe200000116ce */
[----:B------:R-:W-:Y:S01]  /*1020*/  IMAD.SHL.U32 R5, R5, 0x40, RZ ;  /* 0x0000004005057824 */ /* 0x000fe200078e00ff */
[----:B------:R-:W-:Y:S01]  /*1030*/  LOP3.LUT R2, R206, 0x38, R22, 0xf8, !PT ;  /* 0x00000038ce027812 */ /* 0x000fe200078ef816 */
[----:B------:R0:W-:Y:S01]  /*1040*/  STL [R1+0x45c], R0 ;  /* 0x00045c0001007387 */ /* 0x0001e20000100800 */
[----:B------:R-:W-:Y:S01]  /*1050*/  LOP3.LUT R191, R191, 0x1c0, RZ, 0xc0, !PT ;  /* 0x000001c0bfbf7812 */ /* 0x000fe200078ec0ff */
[C---:B------:R-:W-:Y:S01]  /*1060*/  VIADD R152, R22.reuse, 0x20 ;  /* 0x0000002016987836 */ /* 0x040fe20000000000 */
[----:B------:R-:W-:Y:S01]  /*1070*/  LOP3.LUT R209, R5, 0xfffffe00, RZ, 0xc0, !PT ;  /* 0xfffffe0005d17812 */ /* 0x000fe200078ec0ff */
[----:B------:R1:W-:Y:S01]  /*1080*/  STL [R1+0x460], R6 ;  /* 0x0004600601007387 */ /* 0x0003e20000100800 */
[----:B------:R-:W-:Y:S01]  /*1090*/  SHF.R.U32.HI R207, RZ, 0x3, R191 ;  /* 0x00000003ffcf7819 */ /* 0x000fe200000116bf */
[C---:B------:R-:W-:Y:S01]  /*10a0*/  VIADD R163, R22.reuse, 0x40 ;  /* 0x0000004016a37836 */ /* 0x040fe20000000000 */
[----:B------:R-:W-:Y:S01]  /*10b0*/  LOP3.LUT R5, R209, R2, R208, 0xf6, !PT ;  /* 0x00000002d1057212 */ /* 0x000fe200078ef6d0 */
[C---:B------:R-:W-:Y:S01]  /*10c0*/  VIADD R162, R22.reuse, 0x60 ;  /* 0x0000006016a27836 */ /* 0x040fe20000000000 */
[----:B------:R-:W-:Y:S01]  /*10d0*/  SHF.R.S32.HI R217, RZ, 0x1f, R186 ;  /* 0x0000001fffd97819 */ /* 0x000fe200000114ba */
[----:B------:R-:W-:Y:S01]  /*10e0*/  VIADD R161, R22, 0x80 ;  /* 0x0000008016a17836 */ /* 0x000fe20000000000 */
[----:B0-----:R-:W-:Y:S01]  /*10f0*/  LOP3.LUT R0, R191, 0x18, R22, 0xf8, !PT ;  /* 0x00000018bf007812 */ /* 0x001fe200078ef816 */
[----:B------:R-:W-:Y:S01]  /*1100*/  IMAD R2, R5, 0x2, R148 ;  /* 0x0000000205027824 */ /* 0x000fe200078e0294 */
[----:B------:R-:W-:Y:S01]  /*1110*/  SHF.R.S32.HI R155, RZ, 0x1f, R152 ;  /* 0x0000001fff9b7819 */ /* 0x000fe20000011498 */
[----:B-1----:R-:W-:Y:S01]  /*1120*/  IMAD.SHL.U32 R6, R7, 0x8, RZ ;  /* 0x0000000807067824 */ /* 0x002fe200078e00ff */
[----:B------:R-:W-:Y:S01]  /*1130*/  LOP3.LUT R0, R0, R207, RZ, 0x3c, !PT ;  /* 0x000000cf00007212 */ /* 0x000fe200078e3cff */
[C---:B------:R-:W-:Y:S01]  /*1140*/  VIADD R160, R22.reuse, 0xa0 ;  /* 0x000000a016a07836 */ /* 0x040fe20000000000 */
[----:B------:R-:W-:Y:S01]  /*1150*/  STL [R1+0x468], R2 ;  /* 0x0004680201007387 */ /* 0x000fe20000100800 */
[----:B------:R-:W-:Y:S01]  /*1160*/  VIADD R165, R22, 0xc0 ;  /* 0x000000c016a57836 */ /* 0x000fe20000000000 */
[----:B------:R-:W-:Y:S01]  /*1170*/  LOP3.LUT R167, R0, R192, RZ, 0xfc, !PT ;  /* 0x000000c000a77212 */ /* 0x000fe200078efcff */
[----:B------:R-:W-:Y:S01]  /*1180*/  VIADD R164, R22, 0xe0 ;  /* 0x000000e016a47836 */ /* 0x000fe20000000000 */
[----:B------:R0:W-:Y:S01]  /*1190*/  STL [R1+0x470], R0 ;  /* 0x0004700001007387 */ /* 0x0001e20000100800 */
[----:B------:R-:W-:Y:S01]  /*11a0*/  SHF.R.S32.HI R185, RZ, 0x1f, R163 ;  /* 0x0000001fffb97819 */ /* 0x000fe200000114a3 */
[----:B------:R-:W-:Y:S01]  /*11b0*/  IMAD.SHL.U32 R229, R4, 0x2, RZ ;  /* 0x0000000204e57824 */ /* 0x000fe200078e00ff */
[----:B------:R-:W-:Y:S01]  /*11c0*/  SHF.R.S32.HI R184, RZ, 0x1f, R162 ;  /* 0x0000001fffb87819 */ /* 0x000fe200000114a2 */
[----:B------:R1:W-:Y:S01]  /*11d0*/  STL [R1+0x47c], R6 ;  /* 0x00047c0601007387 */ /* 0x0003e20000100800 */
[----:B------:R-:W-:-:S02]  /*11e0*/  SHF.R.S32.HI R183, RZ, 0x1f, R161 ;  /* 0x0000001fffb77819 */ /* 0x000fc400000114a1 */
[----:B------:R-:W-:Y:S02]  /*11f0*/  SHF.R.S32.HI R182, RZ, 0x1f, R160 ;  /* 0x0000001fffb67819 */ /* 0x000fe400000114a0 */
[----:B------:R-:W-:Y:S02]  /*1200*/  SHF.R.S32.HI R181, RZ, 0x1f, R165 ;  /* 0x0000001fffb57819 */ /* 0x000fe400000114a5 */
[----:B0-----:R-:W-:Y:S02]  /*1210*/  LEA R0, R3, R228, 0x3 ;  /* 0x000000e403007211 */ /* 0x001fe400078e18ff */
[----:B------:R-:W-:Y:S02]  /*1220*/  SHF.R.S32.HI R180, RZ, 0x1f, R164 ;  /* 0x0000001fffb47819 */ /* 0x000fe400000114a4 */
[----:B------:R-:W-:Y:S01]  /*1230*/  SHF.R.S32.HI R216, RZ, 0x1f, R188 ;  /* 0x0000001fffd87819 */ /* 0x000fe200000114bc */
[----:B------:R1:W-:Y:S01]  /*1240*/  STL [R1+0x478], R0 ;  /* 0x0004780001007387 */ /* 0x0003e20000100800 */
[----:B------:R-:W-:-:S02]  /*1250*/  SHF.R.S32.HI R215, RZ, 0x1f, R187 ;  /* 0x0000001fffd77819 */ /* 0x000fc400000114bb */
[----:B------:R-:W-:-:S07]  /*1260*/  SHF.R.S32.HI R214, RZ, 0x1f, R189 ;  /* 0x0000001fffd67819 */ /* 0x000fce00000114bd */
.L_x_4030:
[----:B------:R-:W-:Y:S05]  /*1270*/  YIELD ;  /* 0x0000000000007946 */ /* 0x000fea0003800000 */
[----:B------:R-:W-:Y:S01]  /*1280*/  ULDC.64 UR4, c[0x0][0xb20] ;  /* 0x0002c80000047ab9 */ /* 0x000fe20000000a00 */
[----:B0-----:R-:W0:Y:S01]  /*1290*/  LDC.64 R4, c[0x0][0xb00] ;  /* 0x0002c000ff047b82 */ /* 0x001e220000000a00 */
[----:B------:R-:W-:Y:S01]  /*12a0*/  ISETP.NE.U32.AND P1, PT, RZ, UR4, PT ;  /* 0x00000004ff007c0c */ /* 0x000fe2000bf25070 */
[----:B------:R-:W-:Y:S02]  /*12b0*/  IMAD.MOV.U32 R11, RZ, RZ, RZ ;  /* 0x000000ffff0b7224 */ /* 0x000fe400078e00ff */
[----:B------:R-:W-:Y:S01]  /*12c0*/  IMAD.MOV.U32 R19, RZ, RZ, RZ ;  /* 0x000000ffff137224 */ /* 0x000fe200078e00ff */
[----:B------:R-:W-:Y:S01]  /*12d0*/  ISETP.NE.AND.EX P1, PT, RZ, UR5, PT, P1 ;  /* 0x00000005ff007c0c */ /* 0x000fe2000bf25310 */
[----:B------:R-:W-:-:S02]  /*12e0*/  ULDC.64 UR4, c[0x0][0xb10] ;  /* 0x0002c40000047ab9 */ /* 0x000fc40000000a00 */
[----:B------:R-:W-:-:S04]  /*12f0*/  ISETP.NE.U32.AND P2, PT, RZ, UR4, PT ;  /* 0x00000004ff007c0c */ /* 0x000fc8000bf45070 */
[----:B------:R-:W-:Y:S01]  /*1300*/  ISETP.NE.AND.EX P2, PT, RZ, UR5, PT, P2 ;  /* 0x00000005ff007c0c */ /* 0x000fe2000bf45320 */
[----:B------:R-:W-:Y:S02]  /*1310*/  ULDC.64 UR4, c[0x0][0xb00] ;  /* 0x0002c00000047ab9 */ /* 0x000fe40000000a00 */
[----:B------:R-:W-:-:S03]  /*1320*/  ISETP.NE.U32.AND P0, PT, RZ, UR4, PT ;  /* 0x00000004ff007c0c */ /* 0x000fc6000bf05070 */
[----:B--2---:R-:W2:Y:S01]  /*1330*/  @P1 LDC.64 R2, c[0x0][0xb20] ;  /* 0x0002c800ff021b82 */ /* 0x004ea20000000a00 */
[----:B------:R-:W-:Y:S01]  /*1340*/  ISETP.NE.AND.EX P0, PT, RZ, UR5, PT, P0 ;  /* 0x00000005ff007c0c */ /* 0x000fe2000bf05300 */
[----:B0--3--:R-:W-:-:S06]  /*1350*/  IMAD.WIDE R8, R127, 0x4, R4 ;  /* 0x000000047f087825 */ /* 0x009fcc00078e0204 */
[----:B-1----:R-:W0:Y:S01]  /*1360*/  @P2 LDC.64 R6, c[0x0][0xb10] ;  /* 0x0002c400ff062b82 */ /* 0x002e220000000a00 */
[----:B------:R-:W-:Y:S02]  /*1370*/  ULDC UR4, c[0x0][0x288] ;  /* 0x0000a20000047ab9 */ /* 0x000fe40000000800 */
[----:B------:R-:W-:Y:S01]  /*1380*/  IMAD.U32 R28, RZ, RZ, UR4 ;  /* 0x00000004ff1c7e24 */ /* 0x000fe2000f8e00ff */
[----:B------:R-:W-:Y:S02]  /*1390*/  ULDC.64 UR4, c[0x0][0x418] ;  /* 0x0001060000047ab9 */ /* 0x000fe40000000a00 */
[----:B------:R1:W5:Y:S01]  /*13a0*/  @P0 LDG.E R19, desc[UR44][R8.64] ;  /* 0x0000002c08130981 */ /* 0x000362000c1e1900 */
[----:B--2---:R-:W-:-:S05]  /*13b0*/  @P1 IMAD.WIDE R2, R127, 0x4, R2 ;  /* 0x000000047f021825 */ /* 0x004fca00078e0202 */
        /* <DEDUP_REMOVED lines=12> */
[----:B-1--4-:R-:W-:Y:S06]  /*1480*/  @P2 BRA `(.L_x_3801) ;  /* 0x0000000000242947 */ /* 0x012fec0003800000 */
        /* <DEDUP_REMOVED lines=9> */
.L_x_3801:
[----:B------:R-:W-:Y:S01]  /*1520*/  ULDC.64 UR4, c[0x0][0xb18] ;  /* 0x0002c60000047ab9 */ /* 0x000fe20000000a00 */
[----:B------:R-:W-:Y:S01]  /*1530*/  IMAD.MOV.U32 R211, RZ, RZ, R126 ;  /* 0x000000ffffd37224 */ /* 0x000fe200078e007e */
[----:B------:R-:W-:Y:S01]  /*1540*/  ISETP.NE.U32.AND P1, PT, RZ, UR4, PT ;  /* 0x00000004ff007c0c */ /* 0x000fe2000bf25070 */
[----:B------:R-:W-:-:S03]  /*1550*/  IMAD.MOV.U32 R212, RZ, RZ, R127 ;  /* 0x000000ffffd47224 */ /* 0x000fc600078e007f */
[----:B------:R-:W-:-:S13]  /*1560*/  ISETP.NE.AND.EX P1, PT, RZ, UR5, PT, P1 ;  /* 0x00000005ff007c0c */ /* 0x000fda000bf25310 */
[----:B------:R-:W-:Y:S05]  /*1570*/  @!P1 BRA `(.L_x_3802) ;  /* 0x0000000000109947 */ /* 0x000fea0003800000 */
[----:B------:R-:W0:Y:S02]  /*1580*/  LDC.64 R2, c[0x0][0xb18] ;  /* 0x0002c600ff027b82 */ /* 0x000e240000000a00 */
[----:B0-----:R-:W-:-:S05]  /*1590*/  IMAD.WIDE R2, R127, 0x4, R2 ;  /* 0x000000047f027825 */ /* 0x001fca00078e0202 */
[----:B------:R0:W5:Y:S01]  /*15a0*/  LDG.E R18, desc[UR44][R2.64] ;  /* 0x0000002c02127981 */ /* 0x000162000c1e1900 */
[----:B------:R-:W-:Y:S05]  /*15b0*/  BRA `(.L_x_3803) ;  /* 0x0000000000107947 */ /* 0x000fea0003800000 */
.L_x_3802:
[----:B------:R-:W-:Y:S05]  /*15c0*/  @!P0 BRA `(.L_x_3803) ;  /* 0x00000000000c8947 */ /* 0x000fea0003800000 */
[----:B------:R-:W2:Y:S04]  /*15d0*/  LDG.E R3, desc[UR44][R8.64] ;  /* 0x0000002c08037981 */ /* 0x000ea8000c1e1900 */
[----:B------:R-:W2:Y:S02]  /*15e0*/  LDG.E R18, desc[UR44][R8.64+0x4] ;  /* 0x0000042c08127981 */ /* 0x000ea4000c1e1900 */
[----:B--2---:R-:W-:-:S07]  /*15f0*/  IMAD.IADD R18, R18, 0x1, -R3 ;  /* 0x0000000112127824 */ /* 0x004fce00078e0a03 */
.L_x_3803:
[----:B------:R-:W-:Y:S01]  /*1600*/  ULDC.64 UR4, c[0x0][0xb08] ;  /* 0x0002c20000047ab9 */ /* 0x000fe20000000a00 */
[----:B------:R-:W1:Y:S01]  /*1610*/  LDC R8, c[0x0][0x448] ;  /* 0x00011200ff087b82 */ /* 0x000e620000000800 */
[----:B------:R-:W-:-:S04]  /*1620*/  ISETP.NE.U32.AND P0, PT, RZ, UR4, PT ;  /* 0x00000004ff007c0c */ /* 0x000fc8000bf05070 */
[----:B------:R-:W-:Y:S01]  /*1630*/  ISETP.NE.AND.EX P0, PT, RZ, UR5, PT, P0 ;  /* 0x00000005ff007c0c */ /* 0x000fe2000bf05300 */
[----:B------:R-:W-:Y:S02]  /*1640*/  ULDC.64 UR4, c[0x0][0xb28] ;  /* 0x0002ca0000047ab9 */ /* 0x000fe40000000a00 */
[----:B------:R-:W-:Y:S01]  /*1650*/  ISETP.NE.U32.AND P1, PT, RZ, UR4, PT ;  /* 0x00000004ff007c0c */ /* 0x000fe2000bf25070 */
[----:B0----5:R-:W-:Y:S01]  /*1660*/  IMAD.MOV.U32 R2, RZ, RZ, R18 ;  /* 0x000000ffff027224 */ /* 0x021fe200078e0012 */
[----:B------:R-:W0:Y:S02]  /*1670*/  LDC.64 R12, c[0x0][0xad8] ;  /* 0x0002b600ff0c7b82 */ /* 0x000e240000000a00 */
[----:B------:R-:W-:-:S06]  /*1680*/  ISETP.NE.AND.EX P1, PT, RZ, UR5, PT, P1 ;  /* 0x00000005ff007c0c */ /* 0x000fcc000bf25310 */
[----:B------:R-:W2:Y:S08]  /*1690*/  @P0 LDC.64 R4, c[0x0][0xb08] ;  /* 0x0002c200ff040b82 */ /* 0x000eb00000000a00 */
[----:B------:R-:W3:Y:S01]  /*16a0*/  @P1 LDC.64 R6, c[0x0][0xb28] ;  /* 0x0002ca00ff061b82 */ /* 0x000ee20000000a00 */
[----:B--2---:R-:W-:-:S05]  /*16b0*/  @P0 IMAD.WIDE R4, R127, 0x4, R4 ;  /* 0x000000047f040825 */ /* 0x004fca00078e0204 */
[----:B------:R-:W2:Y:S04]  /*16c0*/  @P0 LDG.E R0, desc[UR44][R4.64] ;  /* 0x0000002c04000981 */ /* 0x000ea8000c1e1900 */
[----:B------:R-:W2:Y:S01]  /*16d0*/  @P0 LDG.E R3, desc[UR44][R4.64+0x4] ;  /* 0x0000042c04030981 */ /* 0x000ea2000c1e1900 */
[----:B---3--:R-:W-:-:S05]  /*16e0*/  @P1 IMAD.WIDE R6, R127, 0x4, R6 ;  /* 0x000000047f061825 */ /* 0x008fca00078e0206 */
[----:B------:R3:W5:Y:S01]  /*16f0*/  @P1 LDG.E R2, desc[UR44][R6.64] ;  /* 0x0000002c06021981 */ /* 0x000762000c1e1900 */
[----:B-1----:R-:W-:Y:S01]  /*1700*/  ISETP.NE.AND P1, PT, R8, 0x1, PT ;  /* 0x000000010800780c */ /* 0x002fe20003f25270 */
[----:B------:R-:W-:Y:S01]  /*1710*/  IMAD.SHL.U32 R210, R125, 0x80, RZ ;  /* 0x000000807dd27824 */ /* 0x000fe200078e00ff */
[----:B0-----:R-:W-:Y:S01]  /*1720*/  ISETP.GE.AND P2, PT, R13, 0x1, PT ;  /* 0x000000010d00780c */ /* 0x001fe20003f46270 */
[----:B------:R-:W-:-:S10]  /*1730*/  IMAD.IADD R10, R18, 0x1, -R11 ;  /* 0x00000001120a7824 */ /* 0x000fd400078e0a0b */
[----:B------:R-:W0:Y:S08]  /*1740*/  @P1 LDC R8, c[0x0][0x44c] ;  /* 0x00011300ff081b82 */ /* 0x000e300000000800 */
[----:B------:R-:W1:Y:S01]  /*1750*/  @P1 LDC R9, c[0x0][0x450] ;  /* 0x00011400ff091b82 */ /* 0x000e620000000800 */
[----:B--2---:R-:W-:Y:S01]  /*1760*/  @P0 IADD3 R45, -R0, R3, RZ ;  /* 0x00000003002d0210 */ /* 0x004fe20007ffe1ff */
[----:B------:R-:W-:-:S04]  /*1770*/  VIADD R3, R210, 0x7f ;  /* 0x0000007fd2037836 */ /* 0x000fc80000000000 */
[----:B------:R-:W-:Y:S02]  /*1780*/  IMAD.IADD R29, R10, 0x1, R45 ;  /* 0x000000010a1d7824 */ /* 0x000fe400078e022d */
[----:B0-----:R-:W-:-:S03]  /*1790*/  @P1 IMAD.HI.U32 R4, R3, R8, RZ ;  /* 0x0000000803041227 */ /* 0x001fc600078e00ff */
[C---:B------:R-:W-:Y:S01]  /*17a0*/  IADD3 R194, R29.reuse, 0x1, -R28 ;  /* 0x000000011dc27810 */ /* 0x040fe20007ffe81c */
[----:B------:R-:W-:Y:S02]  /*17b0*/  VIADD R0, R29, 0x5f ;  /* 0x0000005f1d007836 */ /* 0x000fe40000000000 */
[----:B------:R-:W-:Y:S01]  /*17c0*/  IMAD.MOV.U32 R5, RZ, RZ, R3 ;  /* 0x000000ffff057224 */ /* 0x000fe200078e0003 */
[----:B-1----:R-:W-:Y:S01]  /*17d0*/  @P1 SHF.R.U32.HI R5, RZ, R9, R4 ;  /* 0x00000009ff051219 */ /* 0x002fe20000011604 */
[----:B------:R-:W-:-:S04]  /*17e0*/  IMAD.HI R0, R0, 0x2aaaaaab, RZ ;  /* 0x2aaaaaab00007827 */ /* 0x000fc800078e02ff */
[----:B---3--:R-:W-:Y:S01]  /*17f0*/  IMAD.IADD R7, R194, 0x1, R5 ;  /* 0x00000001c2077824 */ /* 0x008fe200078e0205 */
        /* <DEDUP_REMOVED lines=15> */
.L_x_3806:
[----:B------:R-:W-:-:S13]  /*18f0*/  ISETP.NE.AND P0, PT, R13, 0x1, PT ;  /* 0x000000010d00780c */ /* 0x000fda0003f05270 */
[----:B------:R-:W0:Y:S02]  /*1900*/  @P0 LDC.64 R4, c[0x0][0xae0] ;  /* 0x0002b800ff040b82 */ /* 0x000e240000000a00 */
[----:B0-----:R-:W-:-:S05]  /*1910*/  @P0 IMAD.HI.U32 R4, R3, R4, RZ ;  /* 0x0000000403040227 */ /* 0x001fca00078e00ff */
[----:B------:R-:W-:-:S07]  /*1920*/  @P0 SHF.R.U32.HI R3, RZ, R5, R4 ;  /* 0x00000005ff030219 */ /* 0x000fce0000011604 */
.L_x_3807:
[----:B------:R-:W-:Y:S05]  /*1930*/  BSYNC B0 ;  /* 0x0000000000007941 */ /* 0x000fea0003800000 */
.L_x_3805:
[----:B------:R-:W-:-:S05]  /*1940*/  IMAD R3, R3, R13, R13 ;  /* 0x0000000d03037224 */ /* 0x000fca00078e020d */
[----:B------:R-:W-:-:S07]  /*1950*/  VIMNMX R0, R0, R3, PT ;  /* 0x0000000300007248 */ /* 0x000fce0003fe0100 */
.L_x_3804:
[----:B------:R-:W0:Y:S01]  /*1960*/  @P1 LDC R3, c[0x0][0x44c] ;  /* 0x00011300ff031b82 */ /* 0x000e220000000800 */
[----:B------:R-:W-:Y:S01]  /*1970*/  MOV R4, R210 ;  /* 0x000000d200047202 */ /* 0x000fe20000000f00 */
[----:B------:R-:W-:Y:S01]  /*1980*/  IMAD.IADD R173, R29, 0x1, -R28 ;  /* 0x000000011dad7824 */ /* 0x000fe200078e0a1c */
[----:B------:R-:W-:-:S05]  /*1990*/  ULDC UR4, c[0x0][0xad4] ;  /* 0x0002b50000047ab9 */ /* 0x000fca0000000800 */
        /* <DEDUP_REMOVED lines=16> */
.L_x_3810:
[----:B------:R-:W-:-:S13]  /*1aa0*/  ISETP.NE.AND P0, PT, R13, 0x1, PT ;  /* 0x000000010d00780c */ /* 0x000fda0003f05270 */
[----:B------:R-:W0:Y:S02]  /*1ab0*/  @P0 LDC.64 R6, c[0x0][0xae0] ;  /* 0x0002b800ff060b82 */ /* 0x000e240000000a00 */
[----:B0-----:R-:W-:-:S05]  /*1ac0*/  @P0 IMAD.HI.U32 R6, R3, R6, RZ ;  /* 0x0000000603060227 */ /* 0x001fca00078e00ff */
[----:B------:R-:W-:-:S07]  /*1ad0*/  @P0 SHF.R.U32.HI R3, RZ, R7, R6 ;  /* 0x00000007ff030219 */ /* 0x000fce0000011606 */
.L_x_3811:
[----:B------:R-:W-:Y:S05]  /*1ae0*/  BSYNC B0 ;  /* 0x0000000000007941 */ /* 0x000fea0003800000 */
.L_x_3809:
[----:B------:R-:W-:-:S05]  /*1af0*/  IMAD R3, R3, R13, RZ ;  /* 0x0000000d03037224 */ /* 0x000fca00078e02ff */
[----:B------:R-:W-:-:S07]  /*1b00*/  VIMNMX R4, R4, R3, !PT ;  /* 0x0000000304047248 */ /* 0x000fce0007fe0100 */
.L_x_3808:
        /* <DEDUP_REMOVED lines=44> */
.L_x_3814:
[----:B------:R-:W-:Y:S05]  /*1dd0*/  BSYNC B6 ;  /* 0x0000000000067941 */ /* 0x000fea0003800000 */
.L_x_3813:
        /* <DEDUP_REMOVED lines=20> */
.L_x_3816:
[----:B------:R-:W-:Y:S05]  /*1f20*/  BSYNC B6 ;  /* 0x0000000000067941 */ /* 0x000fea0003800000 */
.L_x_3815:
[----:B------:R-:W-:Y:S01]  /*1f30*/  ULDC.64 UR4, c[0x0][0xaf0] ;  /* 0x0002bc0000047ab9 */ /* 0x000fe20000000a00 */
[----:B------:R-:W2:Y:S01]  /*1f40*/  LDL R32, [R1+0x460] ;  /* 0x0004600001207983 */ /* 0x000ea20000100800 */
[----:B------:R-:W-:Y:S01]  /*1f50*/  ISETP.NE.U32.AND P0, PT, RZ, UR4, PT ;  /* 0x00000004ff007c0c */ /* 0x000fe2000bf05070 */
[----:B------:R-:W-:Y:S01]  /*1f60*/  IMAD.MOV.U32 R0, RZ, RZ, R127 ;  /* 0x000000ffff007224 */ /* 0x000fe200078e007f */
[----:B------:R-:W-:Y:S01]  /*1f70*/  SHF.R.S32.HI R3, RZ, 0x1f, R154 ;  /* 0x0000001fff037819 */ /* 0x000fe2000001149a */
[----:B------:R-:W-:Y:S01]  /*1f80*/  ULDC UR8, c[0x0][0x320] ;  /* 0x0000c80000087ab9 */ /* 0x000fe20000000800 */
[----:B------:R-:W-:Y:S01]  /*1f90*/  ISETP.NE.AND.EX P0, PT, RZ, UR5, PT, P0 ;  /* 0x00000005ff007c0c */ /* 0x000fe2000bf05300 */
[----:B------:R-:W0:Y:S01]  /*1fa0*/  S2R R20, SR_TID.X ;  /* 0x0000000000147919 */ /* 0x000e220000002100 */
[----:B------:R-:W-:Y:S01]  /*1fb0*/  ULDC.64 UR4, c[0x0][0x3f8] ;  /* 0x0000fe0000047ab9 */ /* 0x000fe20000000a00 */
[----:B------:R-:W1:Y:S01]  /*1fc0*/  LDC R33, c[0x0][0x3f4] ;  /* 0x0000fd00ff217b82 */ /* 0x000e620000000800 */
[----:B------:R-:W-:-:S09]  /*1fd0*/  ULDC.64 UR6, c[0x0][0x408] ;  /* 0x0001020000067ab9 */ /* 0x000fd20000000a00 */
[----:B------:R-:W3:Y:S02]  /*1fe0*/  @P0 LDC.64 R4, c[0x0][0xaf0] ;  /* 0x0002bc00ff040b82 */ /* 0x000ee40000000a00 */
[----:B---3--:R-:W-:-:S05]  /*1ff0*/  @P0 IMAD.WIDE R4, R127, 0x4, R4 ;  /* 0x000000047f040825 */ /* 0x008fca00078e0204 */
[----:B------:R3:W4:Y:S01]  /*2000*/  @P0 LDG.E R0, desc[UR44][R4.64] ;  /* 0x0000002c04000981 */ /* 0x000722000c1e1900 */
[C---:B------:R-:W-:Y:S01]  /*2010*/  IMAD R9, R3.reuse, UR4, RZ ;  /* 0x0000000403097c24 */ /* 0x040fe2000f8e02ff */
[----:B------:R-:W-:Y:S01]  /*2020*/  ISETP.GE.AND P1, PT, R152, UR8, PT ;  /* 0x0000000898007c0c */ /* 0x000fe2000bf26270 */
[----:B------:R-:W-:Y:S01]  /*2030*/  IMAD R11, R3, UR6, RZ ;  /* 0x00000006030b7c24 */ /* 0x000fe2000f8e02ff */
[----:B------:R-:W-:Y:S01]  /*2040*/  ISETP.GE.AND P0, PT, R22, UR8, PT ;  /* 0x0000000816007c0c */ /* 0x000fe2000bf06270 */
[C---:B------:R-:W-:Y:S01]  /*2050*/  IMAD R13, R154.reuse, UR5, R9 ;  /* 0x000000059a0d7c24 */ /* 0x040fe2000f8e0209 */
[----:B------:R-:W-:Y:S01]  /*2060*/  SEL R9, RZ, 0xffffffff, P1 ;  /* 0xffffffffff097807 */ /* 0x000fe20000800000 */
[C---:B------:R-:W-:Y:S01]  /*2070*/  IMAD R11, R154.reuse, UR7, R11 ;  /* 0x000000079a0b7c24 */ /* 0x040fe2000f8e020b */
[----:B------:R-:W-:Y:S01]  /*2080*/  SHF.R.S32.HI R157, RZ, 0x1f, R156 ;  /* 0x0000001fff9d7819 */ /* 0x000fe2000001149c */
[----:B------:R-:W-:Y:S01]  /*2090*/  IMAD.IADD R46, R19, 0x1, R18 ;  /* 0x00000001132e7824 */ /* 0x000fe200078e0212 */
[----:B0-----:R-:W-:Y:S01]  /*20a0*/  SHF.R.U32.HI R34, RZ, 0x7, R20 ;  /* 0x00000007ff227819 */ /* 0x001fe20000011614 */
[----:B------:R-:W-:Y:S01]  /*20b0*/  IMAD.SHL.U32 R9, R9, 0x2, RZ ;  /* 0x0000000209097824 */ /* 0x000fe200078e00ff */
[----:B------:R-:W-:Y:S01]  /*20c0*/  SEL R8, RZ, 0x1, P0 ;  /* 0x00000001ff087807 */ /* 0x000fe20000000000 */
[----:B---3--:R-:W-:Y:S01]  /*20d0*/  IMAD.WIDE.U32 R4, R154, UR6, R156 ;  /* 0x000000069a047c25 */ /* 0x008fe2000f8e009c */
[----:B------:R-:W-:-:S02]  /*20e0*/  ISETP.NE.AND P6, PT, R34, 0x1, PT ;  /* 0x000000012200780c */ /* 0x000fc40003fc5270 */
[----:B------:R-:W-:Y:S01]  /*20f0*/  LOP3.LUT R10, R9, 0x2, R8, 0xe2, !PT ;  /* 0x00000002090a7812 */ /* 0x000fe200078ee208 */
[----:B------:R-:W-:Y:S01]  /*2100*/  IMAD.WIDE.U32 R6, R154, UR4, R156 ;  /* 0x000000049a067c25 */ /* 0x000fe2000f8e009c */
[----:B------:R-:W-:Y:S02]  /*2110*/  ISETP.GE.AND P0, PT, R163, UR8, PT ;  /* 0x00000008a3007c0c */ /* 0x000fe4000bf06270 */
[----:B------:R-:W-:Y:S01]  /*2120*/  ISETP.GE.AND P1, PT, R162, UR8, PT ;  /* 0x00000008a2007c0c */ /* 0x000fe2000bf26270 */
[----:B------:R-:W-:Y:S01]  /*2130*/  IMAD.WIDE.U32 R8, R154, UR4, R22 ;  /* 0x000000049a087c25 */ /* 0x000fe2000f8e0016 */
[----:B-----5:R-:W-:Y:S02]  /*2140*/  SHF.R.S32.HI R47, RZ, 0x1f, R2 ;  /* 0x0000001fff2f7819 */ /* 0x020fe40000011402 */
[----:B------:R-:W-:Y:S01]  /*2150*/  SEL R12, RZ, 0x8, P1 ;  /* 0x00000008ff0c7807 */ /* 0x000fe20000800000 */
[----:B------:R-:W-:Y:S01]  /*2160*/  IMAD.IADD R5, R5, 0x1, R11 ;  /* 0x0000000105057824 */ /* 0x000fe200078e020b */
[----:B------:R-:W-:Y:S01]  /*2170*/  SEL R11, RZ, 0x4, P0 ;  /* 0x00000004ff0b7807 */ /* 0x000fe20000000000 */
[----:B------:R-:W-:Y:S01]  /*2180*/  IMAD.IADD R7, R7, 0x1, R13 ;  /* 0x0000000107077824 */ /* 0x000fe200078e020d */
[----:B------:R-:W-:Y:S01]  /*2190*/  ISETP.GE.AND P1, PT, R160, UR8, PT ;  /* 0x00000008a0007c0c */ /* 0x000fe2000bf26270 */
[----:B------:R-:W-:Y:S01]  /*21a0*/  IMAD.IADD R9, R13, 0x1, R9 ;  /* 0x000000010d097824 */ /* 0x000fe200078e0209 */
[----:B------:R-:W-:Y:S01]  /*21b0*/  ISETP.GE.AND P0, PT, R161, UR8, PT ;  /* 0x00000008a1007c0c */ /* 0x000fe2000bf06270 */
[C---:B------:R-:W-:Y:S01]  /*21c0*/  IMAD R15, R47.reuse, UR6, RZ ;  /* 0x000000062f0f7c24 */ /* 0x040fe2000f8e02ff */
[----:B------:R-:W-:Y:S01]  /*21d0*/  LOP3.LUT R10, R12, R10, R11, 0xfe, !PT ;  /* 0x0000000a0c0a7212 */ /* 0x000fe200078efe0b */
[----:B------:R-:W-:Y:S01]  /*21e0*/  IMAD R13, R47, UR4, RZ ;  /* 0x000000042f0d7c24 */ /* 0x000fe2000f8e02ff */
[----:B------:R-:W-:Y:S01]  /*21f0*/  SEL R12, RZ, 0x20, P1 ;  /* 0x00000020ff0c7807 */ /* 0x000fe20000800000 */
[C---:B------:R-:W-:Y:S01]  /*2200*/  IMAD R15, R2.reuse, UR7, R15 ;  /* 0x00000007020f7c24 */ /* 0x040fe2000f8e020f */
[----:B------:R-:W-:Y:S01]  /*2210*/  ISETP.GE.AND P1, PT, R165, UR8, PT ;  /* 0x00000008a5007c0c */ /* 0x000fe2000bf26270 */
[----:B------:R-:W-:Y:S01]  /*2220*/  IMAD.WIDE.U32 R18, R2, UR6, R4 ;  /* 0x0000000602127c25 */ /* 0x000fe2000f8e0004 */
[----:B------:R-:W-:-:S02]  /*2230*/  ISETP.GE.AND P2, PT, R164, UR8, PT ;  /* 0x00000008a4007c0c */ /* 0x000fc4000bf46270 */
[----:B------:R-:W-:Y:S01]  /*2240*/  SEL R11, RZ, 0x10, P0 ;  /* 0x00000010ff0b7807 */ /* 0x000fe20000000000 */
[----:B------:R-:W-:Y:S01]  /*2250*/  IMAD R13, R2, UR5, R13 ;  /* 0x00000005020d7c24 */ /* 0x000fe2000f8e020d */
[----:B-1----:R-:W-:Y:S01]  /*2260*/  ISETP.GE.AND P0, PT, R22, R33, PT ;  /* 0x000000211600720c */ /* 0x002fe20003f06270 */
[C---:B------:R-:W-:Y:S01]  /*2270*/  IMAD.WIDE.U32 R20, R2.reuse, UR4, R6 ;  /* 0x0000000402147c25 */ /* 0x040fe2000f8e0006 */
[----:B------:R-:W-:Y:S02]  /*2280*/  SEL R5, RZ, 0x40, P1 ;  /* 0x00000040ff057807 */ /* 0x000fe40000800000 */
[C---:B------:R-:W-:Y:S01]  /*2290*/  SEL R7, R33.reuse, RZ, P0 ;  /* 0x000000ff21077207 */ /* 0x040fe20000000000 */
[----:B------:R-:W-:Y:S01]  /*22a0*/  IMAD.WIDE.U32 R24, R2, UR4, R8 ;  /* 0x0000000402187c25 */ /* 0x000fe2000f8e0008 */
[----:B------:R-:W-:Y:S05]  /*22b0*/  @!P6 WARPSYNC.ALL ;  /* 0x000000000000e948 */ /* 0x000fea0003800000 */
[----:B------:R-:W-:Y:S01]  /*22c0*/  ULDC UR4, c[0x0][0x2f4] ;  /* 0x0000bd0000047ab9 */ /* 0x000fe20000000800 */
[----:B------:R-:W-:Y:S01]  /*22d0*/  IADD3 R7, R22, R7, RZ ;  /* 0x0000000716077210 */ /* 0x000fe20007ffe0ff */
[----:B------:R-:W-:Y:S01]  /*22e0*/  IMAD.MOV.U32 R50, RZ, RZ, 0x20 ;  /* 0x00000020ff327424 */ /* 0x000fe200078e00ff */
[----:B------:R-:W-:Y:S01]  /*22f0*/  ISETP.GE.AND P3, PT, R152, UR4, PT ;  /* 0x0000000498007c0c */ /* 0x000fe2000bf66270 */
[----:B------:R-:W-:Y:S01]  /*2300*/  IMAD.SHL.U32 R52, R33, 0x2, RZ ;  /* 0x0000000221347824 */ /* 0x000fe200078e00ff */
[----:B------:R-:W-:Y:S01]  /*2310*/  ISETP.GE.AND P1, PT, R22, UR4, PT ;  /* 0x0000000416007c0c */ /* 0x000fe2000bf26270 */
[----:B------:R-:W-:Y:S01]  /*2320*/  IMAD.IADD R54, R19, 0x1, R15 ;  /* 0x0000000113367824 */ /* 0x000fe200078e020f */
[----:B------:R-:W-:Y:S01]  /*2330*/  SEL R4, RZ, 0xffffffff, P3 ;  /* 0xffffffffff047807 */ /* 0x000fe20001800000 */
[----:B------:R-:W-:Y:S01]  /*2340*/  IMAD.IADD R55, R21, 0x1, R13 ;  /* 0x0000000115377824 */ /* 0x000fe200078e020d */
[----:B------:R-:W-:Y:S01]  /*2350*/  LOP3.LUT R10, R12, R10, R11, 0xfe, !PT ;  /* 0x0000000a0c0a7212 */ /* 0x000fe200078efe0b */
[----:B------:R-:W-:Y:S01]  /*2360*/  IMAD.IADD R56, R13, 0x1, R25 ;  /* 0x000000010d387824 */ /* 0x000fe200078e0219 */
[----:B------:R-:W-:Y:S01]  /*2370*/  SEL R48, RZ, 0x7fff80, P2 ;  /* 0x007fff80ff307807 */ /* 0x000fe20001000000 */
[----:B------:R-:W-:Y:S01]  /*2380*/  IMAD.SHL.U32 R6, R4, 0x2, RZ ;  /* 0x0000000204067824 */ /* 0x000fe200078e00ff */
[----:B------:R-:W-:-:S02]  /*2390*/  SHF.R.S32.HI R4, RZ, 0x1f, R7 ;  /* 0x0000001fff047819 */ /* 0x000fc40000011407 */
[----:B------:R-:W-:Y:S02]  /*23a0*/  SEL R49, RZ, 0x1, P1 ;  /* 0x00000001ff317807 */ /* 0x000fe40000800000 */
[----:B------:R-:W-:Y:S02]  /*23b0*/  LOP3.LUT R48, R48, R10, R5, 0xfe, !PT ;  /* 0x0000000a30307212 */ /* 0x000fe400078efe05 */
[----:B------:R-:W-:Y:S02]  /*23c0*/  LEA.HI R4, R4, R7, RZ, 0x3 ;  /* 0x0000000704047211 */ /* 0x000fe400078f18ff */
[----:B------:R-:W-:Y:S02]  /*23d0*/  LOP3.LUT R49, R6, 0x2, R49, 0xe2, !PT ;  /* 0x0000000206317812 */ /* 0x000fe400078ee231 */
[--C-:B------:R-:W-:Y:S02]  /*23e0*/  LOP3.LUT R6, R191, 0x38, R4.reuse, 0xf8, !PT ;  /* 0x00000038bf067812 */ /* 0x100fe400078ef804 */
[----:B------:R-:W-:-:S02]  /*23f0*/  LOP3.LUT R5, R206, 0x38, R4, 0xf8, !PT ;  /* 0x00000038ce057812 */ /* 0x000fc400078ef804 */
[----:B------:R-:W-:Y:S02]  /*2400*/  PRMT R69, R48, 0x8880, RZ ;  /* 0x0000888030457816 */ /* 0x000fe400000000ff */
[----:B------:R-:W-:Y:S02]  /*2410*/  LOP3.LUT R61, R6, R207, RZ, 0x3c, !PT ;  /* 0x000000cf063d7212 */ /* 0x000fe400078e3cff */
[----:B------:R-:W-:Y:S02]  /*2420*/  LOP3.LUT R62, R5, R208, RZ, 0x3c, !PT ;  /* 0x000000d0053e7212 */ /* 0x000fe400078e3cff */
[----:B------:R-:W-:Y:S01]  /*2430*/  PRMT R69, R69, 0x7710, RZ ;  /* 0x0000771045457816 */ /* 0x000fe200000000ff */
[----:B------:R-:W-:Y:S01]  /*2440*/  IMAD.IADD R61, R192, 0x1, R61 ;  /* 0x00000001c03d7824 */ /* 0x000fe200078e023d */
[----:B------:R-:W-:Y:S01]  /*2450*/  LOP3.LUT R59, R4, 0xfffffff8, RZ, 0xc0, !PT ;  /* 0xfffffff8043b7812 */ /* 0x000fe200078ec0ff */
[----:B------:R-:W-:Y:S01]  /*2460*/  IMAD.IADD R62, R209, 0x1, R62 ;  /* 0x00000001d13e7824 */ /* 0x000fe200078e023e */
[----:B------:R-:W-:-:S02]  /*2470*/  LOP3.LUT R63, R69, 0x1, RZ, 0xc0, !PT ;  /* 0x00000001453f7812 */ /* 0x000fc400078ec0ff */
[C---:B------:R-:W-:Y:S02]  /*2480*/  LOP3.LUT R64, R69.reuse, 0x2, RZ, 0xc0, !PT ;  /* 0x0000000245407812 */ /* 0x040fe400078ec0ff */
[C---:B------:R-:W-:Y:S02]  /*2490*/  LOP3.LUT R65, R69.reuse, 0x4, RZ, 0xc0, !PT ;  /* 0x0000000445417812 */ /* 0x040fe400078ec0ff */
[C---:B------:R-:W-:Y:S02]  /*24a0*/  LOP3.LUT R66, R69.reuse, 0x8, RZ, 0xc0, !PT ;  /* 0x0000000845427812 */ /* 0x040fe400078ec0ff */
[C---:B------:R-:W-:Y:S02]  /*24b0*/  LOP3.LUT R67, R69.reuse, 0x10, RZ, 0xc0, !PT ;  /* 0x0000001045437812 */ /* 0x040fe400078ec0ff */
[----:B------:R-:W-:Y:S02]  /*24c0*/  LOP3.LUT R68, R69, 0x20, RZ, 0xc0, !PT ;  /* 0x0000002045447812 */ /* 0x000fe400078ec0ff */
[----:B------:R-:W-:-:S02]  /*24d0*/  SHF.R.S32.HI R51, RZ, 0x1f, R126 ;  /* 0x0000001fff337819 */ /* 0x000fc4000001147e */
[----:B------:R-:W-:Y:S02]  /*24e0*/  SHF.R.S32.HI R58, RZ, 0x3, R4 ;  /* 0x00000003ff3a7819 */ /* 0x000fe40000011404 */
[----:B------:R-:W-:Y:S02]  /*24f0*/  SHF.R.S32.HI R60, RZ, 0x1f, R59 ;  /* 0x0000001fff3c7819 */ /* 0x000fe4000001143b */
[----:B------:R-:W-:Y:S01]  /*2500*/  LOP3.LUT R69, R69, 0x40, RZ, 0xc0, !PT ;  /* 0x0000004045457812 */ /* 0x000fe200078ec0ff */
[----:B------:R-:W-:Y:S01]  /*2510*/  @!P6 BAR.SYNC.DEFER_BLOCKING 0x9, 0x100 ;  /* 0x024400000000eb1d */ /* 0x000fe20000010000 */
[----:B--2---:R-:W-:-:S04]  /*2520*/  LOP3.LUT P4, RZ, R32, 0x4, RZ, 0xc0, !PT ;  /* 0x0000000420ff7812 */ /* 0x004fc8000788c0ff */
[----:B------:R-:W-:-:S05]  /*2530*/  SEL R50, R50, 0xffffffe0, !P4 ;  /* 0xffffffe032327807 */ /* 0x000fca0006000000 */
[----:B------:R-:W-:Y:S01]  /*2540*/  IMAD.IADD R53, R167, 0x1, R50 ;  /* 0x00000001a7357824 */ /* 0x000fe200078e0232 */
[----:B----4-:R-:W-:-:S07]  /*2550*/  SHF.R.S32.HI R57, RZ, 0x1f, R0 ;  /* 0x0000001fff397819 */ /* 0x010fce0000011400 */
.L_x_3874:
[----:B------:R-:W0:Y:S01]  /*2560*/  LDC R77, c[0x0][0x430] ;  /* 0x00010c00ff4d7b82 */ /* 0x000e220000000800 */
[----:B------:R-:W-:Y:S01]  /*2570*/  LEA R4, R193, R154, 0x6 ;  /* 0x0000009ac1047211 */ /* 0x000fe200078e30ff */
[----:B------:R-:W-:Y:S02]  /*2580*/  VIADD R31, R31, 0xffffffff ;  /* 0xffffffff1f1f7836 */ /* 0x000fe40000000000 */
[----:B------:R-:W-:Y:S02]  /*2590*/  IMAD.MOV.U32 R76, RZ, RZ, RZ ;  /* 0x000000ffff4c7224 */ /* 0x000fe400078e00ff */
[----:B--2---:R-:W-:Y:S02]  /*25a0*/  IMAD R8, R31, 0x60, R4 ;  /* 0x000000601f087824 */ /* 0x004fe400078e0204 */
[----:B------:R-:W1:Y:S02]  /*25b0*/  LDC R85, c[0x0][0x3f4] ;  /* 0x0000fd00ff557b82 */ /* 0x000e640000000800 */
[----:B------:R-:W-:Y:S01]  /*25c0*/  IMAD.IADD R11, R46, 0x1, R8 ;  /* 0x000000012e0b7824 */ /* 0x000fe200078e0208 */
[----:B------:R-:W-:-:S03]  /*25d0*/  ISETP.GE.AND P2, PT, R8, R45, PT ;  /* 0x0000002d0800720c */ /* 0x000fc60003f46270 */
[----:B------:R-:W-:Y:S01]  /*25e0*/  IMAD.MOV.U32 R9, RZ, RZ, R11 ;  /* 0x000000ffff097224 */ /* 0x000fe200078e000b */
[----:B------:R-:W-:Y:S02]  /*25f0*/  ISETP.GT.OR P2, PT, R4, 0x5f, P2 ;  /* 0x0000005f0400780c */ /* 0x000fe40001744670 */
[----:B0-----:R-:W-:-:S11]  /*2600*/  ISETP.NE.AND P3, PT, R77, 0x1, PT ;  /* 0x000000014d00780c */ /* 0x001fd60003f65270 */
[----:B------:R-:W0:Y:S08]  /*2610*/  @!P2 LDC.64 R6, c[0x0][0x428] ;  /* 0x00010a00ff06ab82 */ /* 0x000e300000000a00 */
[----:B------:R-:W2:Y:S08]  /*2620*/  @!P2 LDC.64 R12, c[0x0][0x418] ;  /* 0x00010600ff0cab82 */ /* 0x000eb00000000a00 */
[----:B---3--:R-:W3:Y:S08]  /*2630*/  @P3 LDC R4, c[0x0][0x434] ;  /* 0x00010d00ff043b82 */ /* 0x008ef00000000800 */
[----:B----4-:R-:W4:Y:S01]  /*2640*/  @P3 LDC R5, c[0x0][0x438] ;  /* 0x00010e00ff053b82 */ /* 0x010f220000000800 */
        /* <DEDUP_REMOVED lines=9> */
[----:B------:R-:W-:Y:S02]  /*26e0*/  @!P2 LEA.HI.X R7, R4, R13, R5, 0x2, P3 ;  /* 0x0000000d0407a211 */ /* 0x000fe400018f1405 */
[----:B-1----:R-:W-:Y:S01]  /*26f0*/  ISETP.GE.AND P3, PT, R85, 0x1, PT ;  /* 0x000000015500780c */ /* 0x002fe20003f66270 */
[----:B------:R-:W-:Y:S01]  /*2700*/  IMAD.MOV R4, RZ, RZ, -R9 ;  /* 0x000000ffff047224 */ /* 0x000fe200078e0a09 */
[----:B------:R-:W-:Y:S05]  /*2710*/  YIELD ;  /* 0x0000000000007946 */ /* 0x000fea0003800000 */
[C---:B------:R-:W-:Y:S01]  /*2720*/  IMAD R75, R153.reuse, 0x1800, R167 ;  /* 0x00001800994b7824 */ /* 0x040fe200078e02a7 */
[----:B------:R-:W-:Y:S01]  /*2730*/  BSSY B0, `(.L_x_3817) ;  /* 0x0000317000007945 */ /* 0x000fe20003800000 */
[----:B------:R-:W-:Y:S01]  /*2740*/  IMAD R5, R153, 0x1800, R53 ;  /* 0x0000180099057824 */ /* 0x000fe200078e0235 */
[----:B------:R0:W5:Y:S01]  /*2750*/  @!P2 LDG.E R76, desc[UR44][R6.64] ;  /* 0x0000002c064ca981 */ /* 0x000162000c1e1900 */
[----:B------:R-:W-:Y:S01]  /*2760*/  IMAD R77, R77, R4, R11 ;  /* 0x000000044d4d7224 */ /* 0x000fe200078e020b */
[----:B------:R-:W-:Y:S01]  /*2770*/  ISETP.GT.AND P2, PT, R31, R44, PT ;  /* 0x0000002c1f00720c */ /* 0x000fe20003f44270 */
[----:B------:R-:W-:-:S02]  /*2780*/  IMAD R75, R75, 0x2, R30 ;  /* 0x000000024b4b7824 */ /* 0x000fc400078e021e */
[----:B------:R-:W-:Y:S01]  /*2790*/  IMAD R74, R5, 0x2, R30 ;  /* 0x00000002054a7824 */ /* 0x000fe200078e021e */
[----:B------:R-:W-:Y:S09]  /*27a0*/  @!P3 BRA `(.L_x_3818) ;  /* 0x0000002c0024b947 */ /* 0x000ff20003800000 */
[----:B------:R-:W-:Y:S01]  /*27b0*/  SHF.R.S32.HI R78, RZ, 0x1f, R77 ;  /* 0x0000001fff4e7819 */ /* 0x000fe2000001144d */
[----:B------:R-:W-:Y:S01]  /*27c0*/  ULDC.64 UR4, c[0x0][0x300] ;  /* 0x0000c00000047ab9 */ /* 0x000fe20000000a00 */
[----:B------:R-:W1:Y:S01]  /*27d0*/  LDC.64 R10, c[0x0][0x3f8] ;  /* 0x0000fe00ff0a7b82 */ /* 0x000e620000000a00 */
[----:B------:R-:W-:Y:S01]  /*27e0*/  IMAD.WIDE.U32 R4, R77, UR4, RZ ;  /* 0x000000044d047c25 */ /* 0x000fe2000f8e00ff */
[----:B-----5:R-:W-:Y:S01]  /*27f0*/  SHF.R.S32.HI R79, RZ, 0x1f, R76 ;  /* 0x0000001fff4f7819 */ /* 0x020fe2000001144c */
[----:B------:R-:W-:Y:S02]  /*2800*/  ULDC.U8 UR6, c[0x0][0x410] ;  /* 0x0001040000067ab9 */ /* 0x000fe40000000000 */
[----:B0-----:R-:W-:Y:S01]  /*2810*/  IMAD R6, R78, UR4, RZ ;  /* 0x000000044e067c24 */ /* 0x001fe2000f8e02ff */
[----:B------:R-:W-:Y:S01]  /*2820*/  ISETP.NE.AND P3, PT, RZ, UR6, PT ;  /* 0x00000006ff007c0c */ /* 0x000fe2000bf65270 */
[----:B------:R-:W-:Y:S01]  /*2830*/  IMAD R81, R31, -0x60, R45 ;  /* 0xffffffa01f517824 */ /* 0x000fe200078e022d */
[----:B------:R-:W0:Y:S01]  /*2840*/  LDC.64 R12, c[0x0][0x408] ;  /* 0x00010200ff0c7b82 */ /* 0x000e220000000a00 */
[----:B------:R-:W-:Y:S01]  /*2850*/  IMAD R7, R77, UR5, R6 ;  /* 0x000000054d077c24 */ /* 0x000fe2000f8e0206 */
[----:B------:R-:W-:-:S02]  /*2860*/  ULDC.64 UR4, c[0x0][0x310] ;  /* 0x0000c40000047ab9 */ /* 0x000fc40000000a00 */
[----:B------:R-:W-:Y:S01]  /*2870*/  VIMNMX R81, R81, 0x60, PT ;  /* 0x0000006051517848 */ /* 0x000fe20003fe0100 */
[----:B------:R-:W-:Y:S02]  /*2880*/  IMAD.IADD R5, R5, 0x1, R7 ;  /* 0x0000000105057824 */ /* 0x000fe400078e0207 */
[----:B------:R-:W-:Y:S02]  /*2890*/  IMAD R7, R79, UR4, RZ ;  /* 0x000000044f077c24 */ /* 0x000fe4000f8e02ff */
[----:B------:R-:W-:-:S04]  /*28a0*/  IMAD.WIDE.U32 R4, R76, UR4, R4 ;  /* 0x000000044c047c25 */ /* 0x000fc8000f8e0004 */
[----:B------:R-:W-:Y:S01]  /*28b0*/  IMAD R7, R76, UR5, R7 ;  /* 0x000000054c077c24 */ /* 0x000fe2000f8e0207 */
[----:B------:R-:W-:Y:S01]  /*28c0*/  ULDC.64 UR4, c[0x0][0x308] ;  /* 0x0000c20000047ab9 */ /* 0x000fe20000000a00 */
[----:B-1----:R-:W-:-:S04]  /*28d0*/  IMAD.WIDE.U32 R14, R31, R10, RZ ;  /* 0x0000000a1f0e7225 */ /* 0x002fc800078e00ff */
[----:B------:R-:W-:Y:S02]  /*28e0*/  IMAD.IADD R5, R5, 0x1, R7 ;  /* 0x0000000105057824 */ /* 0x000fe400078e0207 */
[----:B------:R-:W-:Y:S02]  /*28f0*/  IMAD R7, R51, UR4, RZ ;  /* 0x0000000433077c24 */ /* 0x000fe4000f8e02ff */
[----:B------:R-:W-:Y:S01]  /*2900*/  IMAD.WIDE.U32 R82, R126, UR4, R4 ;  /* 0x000000047e527c25 */ /* 0x000fe2000f8e0004 */
[----:B------:R-:W-:-:S03]  /*2910*/  SHF.R.S32.HI R5, RZ, 0x1f, R31 ;  /* 0x0000001fff057819 */ /* 0x000fc6000001141f */
[----:B------:R-:W-:Y:S01]  /*2920*/  IMAD R7, R126, UR5, R7 ;  /* 0x000000057e077c24 */ /* 0x000fe2000f8e0207 */
[----:B------:R-:W-:Y:S01]  /*2930*/  ULDC.64 UR4, c[0x0][0x2e8] ;  /* 0x0000ba0000047ab9 */ /* 0x000fe20000000a00 */
[C---:B------:R-:W-:Y:S01]  /*2940*/  IMAD R4, R5.reuse, R10, RZ ;  /* 0x0000000a05047224 */ /* 0x040fe200078e02ff */
[----:B------:R-:W-:Y:S01]  /*2950*/  LEA R80, P4, R82, UR4, 0x1 ;  /* 0x0000000452507c11 */ /* 0x000fe2000f8808ff */
[-C--:B0-----:R-:W-:Y:S01]  /*2960*/  IMAD R6, R5, R12.reuse, RZ ;  /* 0x0000000c05067224 */ /* 0x081fe200078e02ff */
[----:B------:R-:W-:Y:S01]  /*2970*/  IADD3 R5, R83, R7, RZ ;  /* 0x0000000753057210 */ /* 0x000fe20007ffe0ff */
[----:B------:R-:W-:-:S03]  /*2980*/  IMAD.WIDE.U32 R70, R31, R12, RZ ;  /* 0x0000000c1f467225 */ /* 0x000fc600078e00ff */
[----:B------:R-:W-:Y:S01]  /*2990*/  LEA.HI.X R82, R82, UR5, R5, 0x1, P4 ;  /* 0x0000000552527c11 */ /* 0x000fe2000a0f0c05 */
[C---:B------:R-:W-:Y:S02]  /*29a0*/  IMAD R7, R31.reuse, R11, R4 ;  /* 0x0000000b1f077224 */ /* 0x040fe400078e0204 */
[----:B------:R-:W-:Y:S02]  /*29b0*/  IMAD R83, R31, R13, R6 ;  /* 0x0000000d1f537224 */ /* 0x000fe400078e0206 */
        /* <DEDUP_REMOVED lines=11> */
[----:B------:R-:W-:Y:S01]  /*2a70*/  IMAD.MOV.U32 R4, RZ, RZ, R20 ;  /* 0x000000ffff047224 */ /* 0x000fe200078e0014 */
[----:B------:R-:W-:Y:S01]  /*2a80*/  ULDC.64 UR4, c[0x0][0x3e8] ;  /* 0x0000fa0000047ab9 */ /* 0x000fe20000000a00 */
[----:B------:R-:W-:Y:S01]  /*2a90*/  IMAD.MOV.U32 R5, RZ, RZ, R55 ;  /* 0x000000ffff057224 */ /* 0x000fe200078e0037 */
[----:B------:R-:W-:Y:S01]  /*2aa0*/  ULDC.64 UR6, c[0x0][0x400] ;  /* 0x0001000000067ab9 */ /* 0x000fe20000000a00 */
[----:B------:R-:W-:Y:S01]  /*2ab0*/  IMAD R7, R84, 0x60, RZ ;  /* 0x0000006054077824 */ /* 0x000fe200078e02ff */
[----:B------:R-:W-:Y:S01]  /*2ac0*/  CS2R R42, SRZ ;  /* 0x00000000002a7805 */ /* 0x000fe2000001ff00 */
[----:B------:R-:W-:Y:S01]  /*2ad0*/  IMAD.WIDE.U32 R32, R14, 0x60, R4 ;  /* 0x000000600e207825 */ /* 0x000fe200078e0004 */
[----:B------:R-:W-:Y:S02]  /*2ae0*/  CS2R R38, SRZ ;  /* 0x0000000000267805 */ /* 0x000fe4000001ff00 */
[----:B------:R-:W-:Y:S02]  /*2af0*/  CS2R R72, SRZ ;  /* 0x0000000000487805 */ /* 0x000fe4000001ff00 */
[----:B------:R-:W-:Y:S01]  /*2b00*/  CS2R R40, SRZ ;  /* 0x0000000000287805 */ /* 0x000fe2000001ff00 */
[----:B------:R-:W-:-:S02]  /*2b10*/  IMAD.MOV.U32 R4, RZ, RZ, R18 ;  /* 0x000000ffff047224 */ /* 0x000fc400078e0012 */
[----:B------:R-:W-:Y:S02]  /*2b20*/  IMAD.MOV.U32 R5, RZ, RZ, R54 ;  /* 0x000000ffff057224 */ /* 0x000fe400078e0036 */
[----:B------:R-:W-:Y:S02]  /*2b30*/  IMAD R37, R83, 0x60, RZ ;  /* 0x0000006053257824 */ /* 0x000fe400078e02ff */
[----:B------:R-:W-:Y:S01]  /*2b40*/  IMAD.WIDE.U32 R34, R70, 0x60, R4 ;  /* 0x0000006046227825 */ /* 0x000fe200078e0004 */
[----:B------:R-:W-:-:S03]  /*2b50*/  LEA R4, P4, R32, UR4, 0x1 ;  /* 0x0000000420047c11 */ /* 0x000fc6000f8808ff */
[----:B------:R-:W-:Y:S01]  /*2b60*/  IMAD.IADD R5, R33, 0x1, R7 ;  /* 0x0000000121057824 */ /* 0x000fe200078e0207 */
[----:B------:R-:W-:Y:S01]  /*2b70*/  LEA R6, P5, R34, UR6, 0x1 ;  /* 0x0000000622067c11 */ /* 0x000fe2000f8a08ff */
[----:B------:R-:W-:-:S03]  /*2b80*/  IMAD.IADD R7, R35, 0x1, R37 ;  /* 0x0000000123077824 */ /* 0x000fc600078e0225 */
[----:B------:R-:W-:Y:S02]  /*2b90*/  LEA.HI.X R5, R32, UR5, R5, 0x1, P4 ;  /* 0x0000000520057c11 */ /* 0x000fe4000a0f0c05 */
[----:B------:R-:W-:Y:S02]  /*2ba0*/  LEA.HI.X R7, R34, UR7, R7, 0x1, P5 ;  /* 0x0000000722077c11 */ /* 0x000fe4000a8f0c07 */
[-C--:B------:R-:W-:Y:S02]  /*2bb0*/  ISETP.GE.AND P4, PT, R156, R85.reuse, PT ;  /* 0x000000559c00720c */ /* 0x080fe40003f86270 */
[----:B------:R-:W-:-:S11]  /*2bc0*/  ISETP.GE.AND P5, PT, R159, R85, PT ;  /* 0x000000559f00720c */ /* 0x000fd60003fa6270 */
[----:B------:R0:W5:Y:S04]  /*2bd0*/  @!P4 LDG.E.64 R42, desc[UR44][R4.64] ;  /* 0x0000002c042ac981 */ /* 0x000168000c1e1b00 */
[----:B------:R0:W5:Y:S04]  /*2be0*/  @!P5 LDG.E.64 R38, desc[UR44][R4.64+0x20] ;  /* 0x0000202c0426d981 */ /* 0x000168000c1e1b00 */
[----:B------:R0:W5:Y:S04]  /*2bf0*/  @!P4 LDG.E.64 R72, desc[UR44][R6.64] ;  /* 0x0000002c0648c981 */ /* 0x000168000c1e1b00 */
[----:B------:R0:W5:Y:S02]  /*2c00*/  @!P5 LDG.E.64 R40, desc[UR44][R6.64+0x20] ;  /* 0x0000202c0628d981 */ /* 0x000164000c1e1b00 */
.L_x_3821:
[----:B------:R-:W-:Y:S05]  /*2c10*/  BSYNC B1 ;  /* 0x0000000000017941 */ /* 0x000fea0003800000 */
.L_x_3820:
[----:B------:R-:W-:Y:S01]  /*2c20*/  ISETP.GE.AND P4, PT, R166, R81, PT ;  /* 0x00000051a600720c */ /* 0x000fe20003f86270 */
[----:B------:R-:W-:Y:S01]  /*2c30*/  BSSY B1, `(.L_x_3822) ;  /* 0x0000023000017945 */ /* 0x000fe20003800000 */
[----:B------:R-:W-:Y:S02]  /*2c40*/  CS2R R34, SRZ ;  /* 0x0000000000227805 */ /* 0x000fe4000001ff00 */
[----:B------:R-:W-:Y:S01]  /*2c50*/  CS2R R32, SRZ ;  /* 0x0000000000207805 */ /* 0x000fe2000001ff00 */
[----:B-----5:R-:W-:Y:S01]  /*2c60*/  IMAD.MOV.U32 R86, RZ, RZ, R38 ;  /* 0x000000ffff567224 */ /* 0x020fe200078e0026 */
[----:B------:R-:W-:Y:S01]  /*2c70*/  CS2R R36, SRZ ;  /* 0x0000000000247805 */ /* 0x000fe2000001ff00 */
[----:B------:R-:W-:-:S06]  /*2c80*/  IMAD.MOV.U32 R87, RZ, RZ, R39 ;  /* 0x000000ffff577224 */ /* 0x000fcc00078e0027 */
[----:B------:R-:W-:Y:S05]  /*2c90*/  @P4 BRA `(.L_x_3823) ;  /* 0x0000000000704947 */ /* 0x000fea0003800000 */
[----:B0-----:R-:W-:Y:S01]  /*2ca0*/  SHF.L.U64.HI R5, R10, 0x6, R11 ;  /* 0x000000060a057819 */ /* 0x001fe2000001020b */
[----:B------:R-:W-:Y:S01]  /*2cb0*/  IMAD.SHL.U32 R6, R12, 0x40, RZ ;  /* 0x000000400c067824 */ /* 0x000fe200078e00ff */
[----:B------:R-:W-:Y:S01]  /*2cc0*/  SHF.L.U32 R4, R10, 0x6, RZ ;  /* 0x000000060a047819 */ /* 0x000fe200000006ff */
[----:B------:R-:W-:Y:S01]  /*2cd0*/  IMAD R10, R84, 0x60, RZ ;  /* 0x00000060540a7824 */ /* 0x000fe200078e02ff */
[----:B------:R-:W-:Y:S01]  /*2ce0*/  SHF.L.U64.HI R7, R12, 0x6, R13 ;  /* 0x000000060c077819 */ /* 0x000fe2000001020d */
[----:B------:R-:W-:Y:S01]  /*2cf0*/  IMAD R83, R83, 0x60, RZ ;  /* 0x0000006053537824 */ /* 0x000fe200078e02ff */
[----:B------:R-:W-:Y:S01]  /*2d00*/  ULDC.64 UR4, c[0x0][0x3e8] ;  /* 0x0000fa0000047ab9 */ /* 0x000fe20000000a00 */
[----:B------:R-:W-:Y:S01]  /*2d10*/  IMAD.WIDE.U32 R4, R14, 0x60, R4 ;  /* 0x000000600e047825 */ /* 0x000fe200078e0004 */
[----:B------:R-:W-:Y:S01]  /*2d20*/  ULDC.64 UR6, c[0x0][0x400] ;  /* 0x0001000000067ab9 */ /* 0x000fe20000000a00 */
[----:B------:R-:W-:Y:S02]  /*2d30*/  CS2R R34, SRZ ;  /* 0x0000000000227805 */ /* 0x000fe4000001ff00 */
[----:B------:R-:W-:Y:S01]  /*2d40*/  CS2R R36, SRZ ;  /* 0x0000000000247805 */ /* 0x000fe2000001ff00 */
[----:B------:R-:W-:Y:S01]  /*2d50*/  IMAD.WIDE.U32 R6, R70, 0x60, R6 ;  /* 0x0000006046067825 */ /* 0x000fe200078e0006 */
[----:B------:R-:W-:-:S04]  /*2d60*/  IADD3 R9, P5, R20, R4, RZ ;  /* 0x0000000414097210 */ /* 0x000fc80007fbe0ff */
[----:B------:R-:W-:Y:S02]  /*2d70*/  IADD3.X R10, R55, R10, R5, P5, !PT ;  /* 0x0000000a370a7210 */ /* 0x000fe40002ffe405 */
[----:B------:R-:W-:-:S04]  /*2d80*/  IADD3 R8, P5, R18, R6, RZ ;  /* 0x0000000612087210 */ /* 0x000fc80007fbe0ff */
[----:B------:R-:W-:Y:S02]  /*2d90*/  IADD3.X R7, R54, R83, R7, P5, !PT ;  /* 0x0000005336077210 */ /* 0x000fe40002ffe407 */
[----:B------:R-:W-:-:S04]  /*2da0*/  LEA R4, P5, R9, UR4, 0x1 ;  /* 0x0000000409047c11 */ /* 0x000fc8000f8a08ff */
[----:B------:R-:W-:Y:S02]  /*2db0*/  LEA.HI.X R5, R9, UR5, R10, 0x1, P5 ;  /* 0x0000000509057c11 */ /* 0x000fe4000a8f0c0a */
        /* <DEDUP_REMOVED lines=10> */
.L_x_3823:
[----:B------:R-:W-:Y:S05]  /*2e60*/  BSYNC B1 ;  /* 0x0000000000017941 */ /* 0x000fea0003800000 */
.L_x_3822:
[----:B------:R-:W-:Y:S01]  /*2e70*/  ULOP3.LUT UR4, UR38, 0x1, URZ, 0xfc, !UPT ;  /* 0x0000000126047892 */ /* 0x000fe2000f8efc3f */
[----:B01----:R-:W-:Y:S01]  /*2e80*/  IMAD.MOV.U32 R4, RZ, RZ, R42 ;  /* 0x000000ffff047224 */ /* 0x003fe200078e002a */
[----:B------:R-:W-:Y:S01]  /*2e90*/  PRMT R89, R87, 0x5410, R86 ;  /* 0x0000541057597816 */ /* 0x000fe20000000056 */
[----:B------:R-:W-:Y:S01]  /*2ea0*/  IMAD.MOV.U32 R5, RZ, RZ, R43 ;  /* 0x000000ffff057224 */ /* 0x000fe200078e002b */
[----:B------:R-:W-:Y:S01]  /*2eb0*/  UISETP.NE.AND UP0, UPT, UR4, 0x3, UPT ;  /* 0x000000030400788c */ /* 0x000fe2000bf05270 */
[----:B------:R-:W-:Y:S02]  /*2ec0*/  IMAD.MOV.U32 R6, RZ, RZ, R40 ;  /* 0x000000ffff067224 */ /* 0x000fe400078e0028 */
[----:B-----5:R-:W-:Y:S01]  /*2ed0*/  IMAD.MOV.U32 R7, RZ, RZ, R8 ;  /* 0x000000ffff077224 */ /* 0x020fe200078e0008 */
[----:B------:R-:W-:Y:S01]  /*2ee0*/  PRMT R94, R4, 0x5410, R5 ;  /* 0x00005410045e7816 */ /* 0x000fe20000000005 */
[----:B------:R-:W-:Y:S01]  /*2ef0*/  IMAD.MOV.U32 R4, RZ, RZ, R41 ;  /* 0x000000ffff047224 */ /* 0x000fe200078e0029 */
[----:B------:R-:W-:Y:S01]  /*2f00*/  PRMT R95, R6, 0x7610, R95 ;  /* 0x00007610065f7816 */ /* 0x000fe2000000005f */
[----:B------:R-:W-:Y:S01]  /*2f10*/  IMAD.MOV.U32 R5, RZ, RZ, R72 ;  /* 0x000000ffff057224 */ /* 0x000fe200078e0048 */
[----:B------:R-:W-:Y:S01]  /*2f20*/  PLOP3.LUT P5, PT, PT, PT, UP0, 0x80, 0x0 ;  /* 0x000000000000781c */ /* 0x000fe20003faf008 */
[----:B------:R-:W-:Y:S01]  /*2f30*/  IMAD.MOV.U32 R6, RZ, RZ, R73 ;  /* 0x000000ffff067224 */ /* 0x000fe200078e0049 */
[----:B------:R-:W-:Y:S01]  /*2f40*/  PRMT R95, R95, 0x5410, R4 ;  /* 0x000054105f5f7816 */ /* 0x000fe20000000004 */
[----:B------:R-:W-:Y:S01]  /*2f50*/  IMAD.MOV.U32 R4, RZ, RZ, R9 ;  /* 0x000000ffff047224 */ /* 0x000fe200078e0009 */
[----:B------:R-:W-:Y:S01]  /*2f60*/  PRMT R84, R7, 0x7610, R84 ;  /* 0x0000761007547816 */ /* 0x000fe20000000054 */
[----:B------:R-:W-:Y:S01]  /*2f70*/  IMAD.MOV.U32 R7, RZ, RZ, R37 ;  /* 0x000000ffff077224 */ /* 0x000fe200078e0025 */
[----:B------:R-:W-:Y:S01]  /*2f80*/  PRMT R96, R5, 0x5410, R6 ;  /* 0x0000541005607816 */ /* 0x000fe20000000006 */
[----:B------:R-:W-:Y:S01]  /*2f90*/  IMAD.MOV.U32 R5, RZ, RZ, R34 ;  /* 0x000000ffff057224 */ /* 0x000fe200078e0022 */
[----:B------:R-:W-:-:S02]  /*2fa0*/  MOV R6, R35 ;  /* 0x0000002300067202 */ /* 0x000fc40000000f00 */
[----:B------:R-:W-:Y:S01]  /*2fb0*/  PRMT R84, R84, 0x5410, R4 ;  /* 0x0000541054547816 */ /* 0x000fe20000000004 */
[----:B------:R-:W-:Y:S01]  /*2fc0*/  IMAD.MOV.U32 R4, RZ, RZ, R32 ;  /* 0x000000ffff047224 */ /* 0x000fe200078e0020 */
[----:B------:R-:W-:Y:S01]  /*2fd0*/  PRMT R87, R6, 0x5410, R5 ;  /* 0x0000541006577816 */ /* 0x000fe20000000005 */
[----:B------:R-:W-:Y:S02]  /*2fe0*/  IMAD.MOV.U32 R5, RZ, RZ, R33 ;  /* 0x000000ffff057224 */ /* 0x000fe400078e0021 */
[----:B------:R-:W-:-:S03]  /*2ff0*/  IMAD.MOV.U32 R6, RZ, RZ, R36 ;  /* 0x000000ffff067224 */ /* 0x000fc600078e0024 */
[----:B------:R-:W-:Y:S02]  /*3000*/  PRMT R86, R4, 0x5410, R5 ;  /* 0x0000541004567816 */ /* 0x000fe40000000005 */
[----:B------:R-:W-:Y:S01]  /*3010*/  PRMT R88, R7, 0x5410, R6 ;  /* 0x0000541007587816 */ /* 0x000fe20000000006 */
[----:B------:R-:W-:Y:S06]  /*3020*/  @!P5 BRA `(.L_x_3824) ;  /* 0x000000000004d947 */ /* 0x000fec0003800000 */
[----:B------:R-:W-:Y:S01]  /*3030*/  BPT.TRAP 0x1 ;  /* 0x000000040000795c */ /* 0x000fe20000300000 */
.L_x_3824:
[----:B------:R-:W-:Y:S01]  /*3040*/  IMAD R70, R153, 0x8, R148 ;  /* 0x0000000899467824 */ /* 0x000fe200078e0294 */
[----:B------:R-:W-:Y:S01]  /*3050*/  SHF.L.U32 R83, R158, 0x1f, RZ ;  /* 0x0000001f9e537819 */ /* 0x000fe200000006ff */
[----:B------:R-:W-:Y:S03]  /*3060*/  BSSY B1, `(.L_x_3825) ;  /* 0x0000003000017945 */ /* 0x000fe60003800000 */
[----:B------:R-:W0:Y:S02]  /*3070*/  SYNCS.PHASECHK.TRANS64.TRYWAIT P6, [R70+URZ+0x32490], R83 ;  /* 0x03249053460075a7 */ /* 0x000e2400080c017f */
[----:B0-----:R-:W-:Y:S05]  /*3080*/  @!P6 BRA `(.L_x_3826) ;  /* 0x000003400004e947 */ /* 0x001fea0003800000 */
.L_x_4173:
[----:B------:R-:W-:Y:S05]  /*3090*/  BSYNC B1 ;  /* 0x0000000000017941 */ /* 0x000fea0003800000 */
.L_x_3825:
[----:B------:R-:W-:-:S03]  /*30a0*/  UMOV UR4, 0xffffffff ;  /* 0xffffffff00047882 */ /* 0x000fc60000000000 */
[----:B------:R-:W-:Y:S05]  /*30b0*/  BRA.DIV UR4, `(.L_x_3827) ;  /* 0x00000342040c7947 */ /* 0x000fea000b800000 */
[----:B------:R1:W2:Y:S04]  /*30c0*/  SHFL.IDX PT, R71, R82, RZ, 0x1c1f ;  /* 0x001c1fff52477589 */ /* 0x0002a800000e0000 */
[----:B------:R1:W3:Y:S02]  /*30d0*/  SHFL.IDX PT, R14, R80, RZ, 0x1c1f ;  /* 0x001c1fff500e7589 */ /* 0x0002e400000e0000 */
.L_x_4177:
        /* <DEDUP_REMOVED lines=11> */
[----:B0-----:R-:W-:Y:S01]  /*3190*/  IMAD.MOV.U32 R12, RZ, RZ, R6 ;  /* 0x000000ffff0c7224 */ /* 0x001fe200078e0006 */
[----:B------:R-:W-:Y:S01]  /*31a0*/  SHF.R.U32.HI R42, RZ, 0x10, R43 ;  /* 0x00000010ff2a7819 */ /* 0x000fe2000001162b */
[--C-:B------:R-:W-:Y:S01]  /*31b0*/  HADD2.F32 R6, -RZ, R5.reuse.H1_H1 ;  /* 0x30000005ff067230 */ /* 0x100fe20000004100 */
[--C-:B------:R-:W-:Y:S01]  /*31c0*/  SHF.R.U64 R43, R72, 0x10, R73.reuse ;  /* 0x00000010482b7819 */ /* 0x100fe20000001249 */
[----:B------:R-:W-:Y:S01]  /*31d0*/  HADD2.F32 R5, -RZ, R5.H0_H0 ;  /* 0x20000005ff057230 */ /* 0x000fe20000004100 */
[----:B------:R-:W-:Y:S01]  /*31e0*/  SHF.R.U32.HI R72, RZ, 0x10, R73 ;  /* 0x00000010ff487819 */ /* 0x000fe20000011649 */
[----:B------:R-:W-:Y:S02]  /*31f0*/  HADD2.F32 R15, -RZ, R15.H0_H0 ;  /* 0x2000000fff0f7230 */ /* 0x000fe40000004100 */
[----:B------:R-:W-:Y:S02]  /*3200*/  HADD2.F32 R43, -RZ, R43.H0_H0 ;  /* 0x2000002bff2b7230 */ /* 0x000fe40000004100 */
[----:B------:R-:W-:-:S02]  /*3210*/  HADD2.F32 R72, -RZ, R72.H0_H0 ;  /* 0x20000048ff487230 */ /* 0x000fc40000004100 */
[--C-:B------:R-:W-:Y:S02]  /*3220*/  HADD2.F32 R13, -RZ, R7.reuse.H1_H1 ;  /* 0x30000007ff0d7230 */ /* 0x100fe40000004100 */
[CC--:B------:R-:W-:Y:S01]  /*3230*/  FMUL.FTZ R90, R6.reuse, R43.reuse ;  /* 0x0000002b065a7220 */ /* 0x0c0fe20000410000 */
[----:B------:R-:W-:Y:S02]  /*3240*/  HADD2.F32 R7, -RZ, R7.H0_H0 ;  /* 0x20000007ff077230 */ /* 0x000fe40000004100 */
[C---:B------:R-:W-:Y:S01]  /*3250*/  FMUL.FTZ R43, R5.reuse, R43 ;  /* 0x0000002b052b7220 */ /* 0x040fe20000410000 */
[----:B------:R-:W-:Y:S02]  /*3260*/  HADD2.F32 R42, -RZ, R42.H0_H0 ;  /* 0x2000002aff2a7230 */ /* 0x000fe40000004100 */
[-C--:B------:R-:W-:Y:S01]  /*3270*/  FFMA.FTZ R90, R5, R15.reuse, -R90 ;  /* 0x0000000f055a7223 */ /* 0x080fe2000001085a */
[----:B------:R-:W-:Y:S01]  /*3280*/  FMUL.FTZ R92, R13, R72 ;  /* 0x000000480d5c7220 */ /* 0x000fe20000410000 */
[----:B------:R-:W-:Y:S01]  /*3290*/  FFMA.FTZ R91, R6, R15, R43 ;  /* 0x0000000f065b7223 */ /* 0x000fe2000001002b */
[----:B------:R-:W-:-:S02]  /*32a0*/  HADD2.F32 R5, -RZ, R4.H1_H1 ;  /* 0x30000004ff057230 */ /* 0x000fc40000004100 */
[C---:B------:R-:W-:Y:S01]  /*32b0*/  FMUL.FTZ R72, R7.reuse, R72 ;  /* 0x0000004807487220 */ /* 0x040fe20000410000 */
[----:B------:R-:W-:Y:S02]  /*32c0*/  HADD2.F32 R15, -RZ, R96.H0_H0 ;  /* 0x20000060ff0f7230 */ /* 0x000fe40000004100 */
[-C--:B------:R-:W-:Y:S01]  /*32d0*/  FFMA.FTZ R92, R7, R42.reuse, -R92 ;  /* 0x0000002a075c7223 */ /* 0x080fe2000001085c */
[----:B------:R-:W-:Y:S02]  /*32e0*/  HADD2.F32 R4, -RZ, R4.H0_H0 ;  /* 0x20000004ff047230 */ /* 0x000fe40000004100 */
[----:B------:R-:W-:Y:S01]  /*32f0*/  FFMA.FTZ R93, R13, R42, R72 ;  /* 0x0000002a0d5d7223 */ /* 0x000fe20000010048 */
[----:B------:R-:W-:Y:S02]  /*3300*/  HADD2.F32 R43, -RZ, R96.H1_H1 ;  /* 0x30000060ff2b7230 */ /* 0x000fe40000004100 */
[----:B------:R-:W-:Y:S01]  /*3310*/  FMUL.FTZ R73, R5, R15 ;  /* 0x0000000f05497220 */ /* 0x000fe20000410000 */
[----:B------:R-:W-:-:S02]  /*3320*/  HADD2.F32 R6, -RZ, R12.H1_H1 ;  /* 0x3000000cff067230 */ /* 0x000fc40000004100 */
[----:B------:R-:W-:Y:S01]  /*3330*/  FMUL.FTZ R42, R4, R15 ;  /* 0x0000000f042a7220 */ /* 0x000fe20000410000 */
[----:B------:R-:W-:Y:S02]  /*3340*/  HADD2.F32 R12, -RZ, R12.H0_H0 ;  /* 0x2000000cff0c7230 */ /* 0x000fe40000004100 */
        /* <DEDUP_REMOVED lines=12> */
.L_x_3833:
[----:B------:R-:W-:Y:S05]  /*3410*/  BSYNC B3 ;  /* 0x0000000000037941 */ /* 0x000fea0003800000 */
.L_x_3832:
[----:B0-----:R4:W-:Y:S02]  /*3420*/  ST.E.128 desc[UR44][R10.64], R4 ;  /* 0x000000040a007985 */ /* 0x0019e4000c101d2c */
.L_x_3831:
[----:B------:R-:W-:Y:S05]  /*3430*/  BSYNC B2 ;  /* 0x0000000000027941 */ /* 0x000fea0003800000 */
.L_x_3830:
[----:B------:R-:W-:-:S13]  /*3440*/  LOP3.LUT P3, RZ, R49, 0x2, RZ, 0xc0, !PT ;  /* 0x0000000231ff7812 */ /* 0x000fda000786c0ff */
[----:B------:R-:W-:Y:S05]  /*3450*/  @!P3 BRA `(.L_x_3829) ;  /* 0x0000000000c4b947 */ /* 0x000fea0003800000 */
[----:B----4-:R4:W0:Y:S01]  /*3460*/  LDS.128 R4, [R74] ;  /* 0x000000004a047984 */ /* 0x0108220000000c00 */
        /* <DEDUP_REMOVED lines=8> */
[----:B------:R-:W-:Y:S01]  /*34f0*/  HADD2.F32 R6, -RZ, R5.H1_H1 ;  /* 0x30000005ff067230 */ /* 0x000fe20000004100 */
[--C-:B------:R-:W-:Y:S01]  /*3500*/  SHF.R.U64 R14, R38, 0x10, R39.reuse ;  /* 0x00000010260e7819 */ /* 0x100fe20000001227 */
[----:B------:R-:W-:Y:S01]  /*3510*/  HADD2.F32 R15, -RZ, R15.H0_H0 ;  /* 0x2000000fff0f7230 */ /* 0x000fe20000004100 */
[----:B------:R-:W-:Y:S01]  /*3520*/  SHF.R.U32.HI R38, RZ, 0x10, R39 ;  /* 0x00000010ff267819 */ /* 0x000fe20000011627 */
[----:B------:R-:W-:Y:S02]  /*3530*/  HADD2.F32 R40, -RZ, R40.H0_H0 ;  /* 0x20000028ff287230 */ /* 0x000fe40000004100 */
[--C-:B------:R-:W-:Y:S02]  /*3540*/  HADD2.F32 R13, -RZ, R7.reuse.H1_H1 ;  /* 0x30000007ff0d7230 */ /* 0x100fe40000004100 */
[----:B------:R-:W-:Y:S01]  /*3550*/  FMUL.FTZ R42, R6, R15 ;  /* 0x0000000f062a7220 */ /* 0x000fe20000410000 */
[----:B------:R-:W-:-:S02]  /*3560*/  HADD2.F32 R7, -RZ, R7.H0_H0 ;  /* 0x20000007ff077230 */ /* 0x000fc40000004100 */
[----:B------:R-:W-:Y:S02]  /*3570*/  HADD2.F32 R5, -RZ, R5.H0_H0 ;  /* 0x20000005ff057230 */ /* 0x000fe40000004100 */
[-C--:B------:R-:W-:Y:S01]  /*3580*/  FMUL.FTZ R72, R13, R40.reuse ;  /* 0x000000280d487220 */ /* 0x080fe20000410000 */
[----:B------:R-:W-:Y:S02]  /*3590*/  HADD2.F32 R14, -RZ, R14.H0_H0 ;  /* 0x2000000eff0e7230 */ /* 0x000fe40000004100 */
[----:B------:R-:W-:Y:S01]  /*35a0*/  FMUL.FTZ R40, R7, R40 ;  /* 0x0000002807287220 */ /* 0x000fe20000410000 */
[----:B------:R-:W-:Y:S02]  /*35b0*/  HADD2.F32 R38, -RZ, R38.H0_H0 ;  /* 0x20000026ff267230 */ /* 0x000fe40000004100 */
[C---:B------:R-:W-:Y:S01]  /*35c0*/  FMUL.FTZ R15, R5.reuse, R15 ;  /* 0x0000000f050f7220 */ /* 0x040fe20000410000 */
[----:B------:R-:W-:Y:S01]  /*35d0*/  FFMA.FTZ R42, R5, R14, -R42 ;  /* 0x0000000e052a7223 */ /* 0x000fe2000001082a */
[----:B------:R-:W-:-:S02]  /*35e0*/  HADD2.F32 R5, -RZ, R4.H1_H1 ;  /* 0x30000004ff057230 */ /* 0x000fc40000004100 */
[----:B------:R-:W-:Y:S01]  /*35f0*/  FFMA.FTZ R43, R13, R38, R40 ;  /* 0x000000260d2b7223 */ /* 0x000fe20000010028 */
[----:B------:R-:W-:Y:S01]  /*3600*/  FFMA.FTZ R41, R6, R14, R15 ;  /* 0x0000000e06297223 */ /* 0x000fe2000001000f */
[--C-:B------:R-:W-:Y:S02]  /*3610*/  HADD2.F32 R13, -RZ, R95.reuse.H0_H0 ;  /* 0x2000005fff0d7230 */ /* 0x100fe40000004100 */
[----:B------:R-:W-:Y:S01]  /*3620*/  FFMA.FTZ R72, R7, R38, -R72 ;  /* 0x0000002607487223 */ /* 0x000fe20000010848 */
[----:B------:R-:W-:Y:S02]  /*3630*/  HADD2.F32 R4, -RZ, R4.H0_H0 ;  /* 0x20000004ff047230 */ /* 0x000fe40000004100 */
[----:B------:R-:W-:Y:S02]  /*3640*/  HADD2.F32 R15, -RZ, R95.H1_H1 ;  /* 0x3000005fff0f7230 */ /* 0x000fe40000004100 */
[----:B------:R-:W-:Y:S01]  /*3650*/  FMUL.FTZ R39, R5, R13 ;  /* 0x0000000d05277220 */ /* 0x000fe20000410000 */
[----:B------:R-:W-:-:S02]  /*3660*/  HADD2.F32 R6, -RZ, R12.H1_H1 ;  /* 0x3000000cff067230 */ /* 0x000fc40000004100 */
[----:B------:R-:W-:Y:S01]  /*3670*/  FMUL.FTZ R14, R4, R13 ;  /* 0x0000000d040e7220 */ /* 0x000fe20000410000 */
[----:B------:R-:W-:Y:S02]  /*3680*/  HADD2.F32 R12, -RZ, R12.H0_H0 ;  /* 0x2000000cff0c7230 */ /* 0x000fe40000004100 */
[--C-:B------:R-:W-:Y:S02]  /*3690*/  HADD2.F32 R7, -RZ, R89.reuse.H1_H1 ;  /* 0x30000059ff077230 */ /* 0x100fe40000004100 */
[-C--:B------:R-:W-:Y:S01]  /*36a0*/  FMUL.FTZ R13, R6, R15.reuse ;  /* 0x0000000f060d7220 */ /* 0x080fe20000410000 */
        /* <DEDUP_REMOVED lines=10> */
.L_x_3835:
[----:B------:R-:W-:Y:S05]  /*3750*/  BSYNC B2 ;  /* 0x0000000000027941 */ /* 0x000fea0003800000 */
.L_x_3834:
[----:B0-----:R0:W-:Y:S02]  /*3760*/  ST.E.128 desc[UR44][R10.64], R4 ;  /* 0x000000040a007985 */ /* 0x0011e4000c101d2c */
.L_x_3829:
[----:B------:R-:W-:Y:S05]  /*3770*/  BSYNC B1 ;  /* 0x0000000000017941 */ /* 0x000fea0003800000 */
.L_x_3828:
[----:B------:R-:W-:-:S03]  /*3780*/  UMOV UR4, 0xffffffff ;  /* 0xffffffff00047882 */ /* 0x000fc60000000000 */
[----:B------:R-:W-:Y:S05]  /*3790*/  BRA.DIV UR4, `(.L_x_3836) ;  /* 0x0000033a049c7947 */ /* 0x000fea000b800000 */
[----:B------:R0:W0:Y:S04]  /*37a0*/  SHFL.IDX PT, R39, R82, 0x1, 0x1c1f ;  /* 0x003c1f0052277f89 */ /* 0x00002800000e0000 */
[----:B---3--:R3:W0:Y:S02]  /*37b0*/  SHFL.IDX PT, R14, R80, 0x1, 0x1c1f ;  /* 0x003c1f00500e7f89 */ /* 0x00862400000e0000 */
.L_x_4181:
[----:B------:R-:W-:Y:S05]  /*37c0*/  @P4 BRA `(.L_x_3837) ;  /* 0x0000002000344947 */ /* 0x000fea0003800000 */
[----:B------:R-:W-:Y:S04]  /*37d0*/  BSSY B1, `(.L_x_3838) ;  /* 0x0000033000017945 */ /* 0x000fe80003800000 */
[----:B------:R-:W-:Y:S05]  /*37e0*/  @P1 BRA `(.L_x_3839) ;  /* 0x0000000000c41947 */ /* 0x000fea0003800000 */
[----:B0---4-:R0:W4:Y:S01]  /*37f0*/  LDS.128 R4, [R75+0x2000] ;  /* 0x002000004b047984 */ /* 0x0111220000000c00 */
[----:B------:R-:W-:Y:S01]  /*3800*/  ISETP.GE.AND P4, PT, R156, R85, PT ;  /* 0x000000559c00720c */ /* 0x000fe20003f86270 */
[----:B------:R-:W-:Y:S01]  /*3810*/  BSSY B2, `(.L_x_3840) ;  /* 0x000002d000027945 */ /* 0x000fe20003800000 */
[----:B------:R-:W-:-:S04]  /*3820*/  LEA R10, P3, R22, R14, 0x1 ;  /* 0x0000000e160a7211 */ /* 0x000fc800078608ff */
[----:B------:R-:W-:-:S07]  /*3830*/  LEA.HI.X R11, R22, R39, R23, 0x1, P3 ;  /* 0x00000027160b7211 */ /* 0x000fce00018f0c17 */
[----:B0-----:R-:W-:Y:S05]  /*3840*/  @P4 BRA `(.L_x_3841) ;  /* 0x0000000000a44947 */ /* 0x001fea0003800000 */
[--C-:B------:R-:W-:Y:S01]  /*3850*/  SHF.R.U64 R15, R34, 0x10, R35.reuse ;  /* 0x00000010220f7819 */ /* 0x100fe20000001223 */
[----:B----4-:R-:W-:Y:S01]  /*3860*/  IMAD.MOV.U32 R12, RZ, RZ, R6 ;  /* 0x000000ffff0c7224 */ /* 0x010fe200078e0006 */
[----:B------:R-:W-:Y:S01]  /*3870*/  SHF.R.U32.HI R34, RZ, 0x10, R35 ;  /* 0x00000010ff227819 */ /* 0x000fe20000011623 */
[----:B------:R-:W-:Y:S01]  /*3880*/  HADD2.F32 R6, -RZ, R5.H1_H1 ;  /* 0x30000005ff067230 */ /* 0x000fe20000004100 */
[--C-:B------:R-:W-:Y:S01]  /*3890*/  SHF.R.U64 R35, R36, 0x10, R37.reuse ;  /* 0x0000001024237819 */ /* 0x100fe20000001225 */
[--C-:B------:R-:W-:Y:S01]  /*38a0*/  HADD2.F32 R13, -RZ, R7.reuse.H1_H1 ;  /* 0x30000007ff0d7230 */ /* 0x100fe20000004100 */
[----:B------:R-:W-:Y:S01]  /*38b0*/  SHF.R.U32.HI R36, RZ, 0x10, R37 ;  /* 0x00000010ff247819 */ /* 0x000fe20000011625 */
[----:B------:R-:W-:Y:S02]  /*38c0*/  HADD2.F32 R7, -RZ, R7.H0_H0 ;  /* 0x20000007ff077230 */ /* 0x000fe40000004100 */
[----:B------:R-:W-:Y:S02]  /*38d0*/  HADD2.F32 R35, -RZ, R35.H0_H0 ;  /* 0x20000023ff237230 */ /* 0x000fe40000004100 */
[----:B------:R-:W-:-:S02]  /*38e0*/  HADD2.F32 R36, -RZ, R36.H0_H0 ;  /* 0x20000024ff247230 */ /* 0x000fc40000004100 */
[----:B------:R-:W-:Y:S02]  /*38f0*/  HADD2.F32 R5, -RZ, R5.H0_H0 ;  /* 0x20000005ff057230 */ /* 0x000fe40000004100 */
[-C--:B------:R-:W-:Y:S01]  /*3900*/  FMUL.FTZ R38, R6, R35.reuse ;  /* 0x0000002306267220 */ /* 0x080fe20000410000 */
[----:B------:R-:W-:Y:S02]  /*3910*/  HADD2.F32 R15, -RZ, R15.H0_H0 ;  /* 0x2000000fff0f7230 */ /* 0x000fe40000004100 */
[-C--:B------:R-:W-:Y:S01]  /*3920*/  FMUL.FTZ R40, R13, R36.reuse ;  /* 0x000000240d287220 */ /* 0x080fe20000410000 */
[----:B------:R-:W-:Y:S02]  /*3930*/  HADD2.F32 R34, -RZ, R34.H0_H0 ;  /* 0x20000022ff227230 */ /* 0x000fe40000004100 */
[----:B------:R-:W-:Y:S01]  /*3940*/  FMUL.FTZ R36, R7, R36 ;  /* 0x0000002407247220 */ /* 0x000fe20000410000 */
[C---:B------:R-:W-:Y:S01]  /*3950*/  FMUL.FTZ R35, R5.reuse, R35 ;  /* 0x0000002305237220 */ /* 0x040fe20000410000 */
[----:B------:R-:W-:Y:S01]  /*3960*/  FFMA.FTZ R38, R5, R15, -R38 ;  /* 0x0000000f05267223 */ /* 0x000fe20000010826 */
[----:B------:R-:W-:-:S02]  /*3970*/  HADD2.F32 R5, -RZ, R4.H1_H1 ;  /* 0x30000004ff057230 */ /* 0x000fc40000004100 */
[-C--:B------:R-:W-:Y:S01]  /*3980*/  FFMA.FTZ R41, R13, R34.reuse, R36 ;  /* 0x000000220d297223 */ /* 0x080fe20000010024 */
[----:B------:R-:W-:Y:S01]  /*3990*/  FFMA.FTZ R37, R6, R15, R35 ;  /* 0x0000000f06257223 */ /* 0x000fe20000010023 */
[----:B------:R-:W-:Y:S02]  /*39a0*/  HADD2.F32 R13, -RZ, R88.H1_H1 ;  /* 0x30000058ff0d7230 */ /* 0x000fe40000004100 */
[----:B------:R-:W-:Y:S01]  /*39b0*/  FFMA.FTZ R40, R7, R34, -R40 ;  /* 0x0000002207287223 */ /* 0x000fe20000010828 */
[----:B------:R-:W-:Y:S02]  /*39c0*/  HADD2.F32 R4, -RZ, R4.H0_H0 ;  /* 0x20000004ff047230 */ /* 0x000fe40000004100 */
[----:B------:R-:W-:Y:S02]  /*39d0*/  HADD2.F32 R15, -RZ, R88.H0_H0 ;  /* 0x20000058ff0f7230 */ /* 0x000fe40000004100 */
        /* <DEDUP_REMOVED lines=16> */
.L_x_3841:
[----:B------:R-:W-:Y:S05]  /*3ae0*/  BSYNC B2 ;  /* 0x0000000000027941 */ /* 0x000fea0003800000 */
.L_x_3840:
[----:B----4-:R0:W-:Y:S02]  /*3af0*/  ST.E.128 desc[UR44][R10.64], R4 ;  /* 0x000000040a007985 */ /* 0x0101e4000c101d2c */
.L_x_3839:
[----:B------:R-:W-:Y:S05]  /*3b00*/  BSYNC B1 ;  /* 0x0000000000017941 */ /* 0x000fea0003800000 */
.L_x_3838:
[----:B------:R-:W-:-:S13]  /*3b10*/  LOP3.LUT P3, RZ, R49, 0x2, RZ, 0xc0, !PT ;  /* 0x0000000231ff7812 */ /* 0x000fda000786c0ff */
[----:B------:R-:W-:Y:S05]  /*3b20*/  @!P3 BRA `(.L_x_3837) ;  /* 0x0000001c005cb947 */ /* 0x000fea0003800000 */
[----:B0---4-:R0:W4:Y:S01]  /*3b30*/  LDS.128 R4, [R74+0x2000] ;  /* 0x002000004a047984 */ /* 0x0111220000000c00 */
[----:B------:R-:W-:Y:S01]  /*3b40*/  ISETP.GE.AND P4, PT, R159, R85, PT ;  /* 0x000000559f00720c */ /* 0x000fe20003f86270 */
[----:B------:R-:W-:Y:S01]  /*3b50*/  BSSY B1, `(.L_x_3842) ;  /* 0x000002d000017945 */ /* 0x000fe20003800000 */
[----:B------:R-:W-:-:S04]  /*3b60*/  LEA R14, P3, R152, R14, 0x1 ;  /* 0x0000000e980e7211 */ /* 0x000fc800078608ff */
[----:B------:R-:W-:-:S07]  /*3b70*/  LEA.HI.X R15, R152, R39, R155, 0x1, P3 ;  /* 0x00000027980f7211 */ /* 0x000fce00018f0c9b */
[----:B0-----:R-:W-:Y:S05]  /*3b80*/  @P4 BRA `(.L_x_3843) ;  /* 0x0000000000a44947 */ /* 0x001fea0003800000 */
[----:B------:R-:W-:Y:S02]  /*3b90*/  SHF.R.U64 R11, R32, 0x10, R33 ;  /* 0x00000010200b7819 */ /* 0x000fe40000001221 */
[----:B------:R-:W-:Y:S01]  /*3ba0*/  SHF.R.U64 R10, R8, 0x10, R9 ;  /* 0x00000010080a7819 */ /* 0x000fe20000001209 */
[----:B----4-:R-:W-:Y:S01]  /*3bb0*/  IMAD.MOV.U32 R8, RZ, RZ, R6 ;  /* 0x000000ffff087224 */ /* 0x010fe200078e0006 */
[----:B------:R-:W-:Y:S01]  /*3bc0*/  SHF.R.U32.HI R32, RZ, 0x10, R33 ;  /* 0x00000010ff207819 */ /* 0x000fe20000011621 */
[----:B------:R-:W-:Y:S01]  /*3bd0*/  HADD2.F32 R11, -RZ, R11.H0_H0 ;  /* 0x2000000bff0b7230 */ /* 0x000fe20000004100 */
[----:B------:R-:W-:Y:S01]  /*3be0*/  SHF.R.U32.HI R12, RZ, 0x10, R9 ;  /* 0x00000010ff0c7819 */ /* 0x000fe20000011609 */
[--C-:B------:R-:W-:Y:S02]  /*3bf0*/  HADD2.F32 R6, -RZ, R5.reuse.H1_H1 ;  /* 0x30000005ff067230 */ /* 0x100fe40000004100 */
[----:B------:R-:W-:Y:S02]  /*3c00*/  HADD2.F32 R5, -RZ, R5.H0_H0 ;  /* 0x20000005ff057230 */ /* 0x000fe40000004100 */
[----:B------:R-:W-:-:S02]  /*3c10*/  HADD2.F32 R10, -RZ, R10.H0_H0 ;  /* 0x2000000aff0a7230 */ /* 0x000fc40000004100 */
[CC--:B------:R-:W-:Y:S01]  /*3c20*/  FMUL.FTZ R34, R6.reuse, R11.reuse ;  /* 0x0000000b06227220 */ /* 0x0c0fe20000410000 */
[----:B------:R-:W-:Y:S02]  /*3c30*/  HADD2.F32 R32, -RZ, R32.H0_H0 ;  /* 0x20000020ff207230 */ /* 0x000fe40000004100 */
[C---:B------:R-:W-:Y:S01]  /*3c40*/  FMUL.FTZ R11, R5.reuse, R11 ;  /* 0x0000000b050b7220 */ /* 0x040fe20000410000 */
[--C-:B------:R-:W-:Y:S02]  /*3c50*/  HADD2.F32 R9, -RZ, R7.reuse.H1_H1 ;  /* 0x30000007ff097230 */ /* 0x100fe40000004100 */
[-C--:B------:R-:W-:Y:S01]  /*3c60*/  FFMA.FTZ R34, R5, R10.reuse, -R34 ;  /* 0x0000000a05227223 */ /* 0x080fe20000010822 */
[----:B------:R-:W-:Y:S02]  /*3c70*/  HADD2.F32 R7, -RZ, R7.H0_H0 ;  /* 0x20000007ff077230 */ /* 0x000fe40000004100 */
[----:B------:R-:W-:Y:S01]  /*3c80*/  FFMA.FTZ R33, R6, R10, R11 ;  /* 0x0000000a06217223 */ /* 0x000fe2000001000b */
[----:B------:R-:W-:-:S02]  /*3c90*/  HADD2.F32 R12, -RZ, R12.H0_H0 ;  /* 0x2000000cff0c7230 */ /* 0x000fc40000004100 */
[-C--:B------:R-:W-:Y:S01]  /*3ca0*/  FMUL.FTZ R36, R9, R32.reuse ;  /* 0x0000002009247220 */ /* 0x080fe20000410000 */
[--C-:B------:R-:W-:Y:S02]  /*3cb0*/  HADD2.F32 R10, -RZ, R86.reuse.H0_H0 ;  /* 0x20000056ff0a7230 */ /* 0x100fe40000004100 */
[C---:B------:R-:W-:Y:S01]  /*3cc0*/  FMUL.FTZ R32, R7.reuse, R32 ;  /* 0x0000002007207220 */ /* 0x040fe20000410000 */
[----:B------:R-:W-:Y:S02]  /*3cd0*/  HADD2.F32 R11, -RZ, R86.H1_H1 ;  /* 0x30000056ff0b7230 */ /* 0x000fe40000004100 */
[-C--:B------:R-:W-:Y:S01]  /*3ce0*/  FFMA.FTZ R36, R7, R12.reuse, -R36 ;  /* 0x0000000c07247223 */ /* 0x080fe20000010824 */
[----:B------:R-:W-:Y:S02]  /*3cf0*/  HADD2.F32 R5, -RZ, R4.H1_H1 ;  /* 0x30000004ff057230 */ /* 0x000fe40000004100 */
[----:B------:R-:W-:Y:S01]  /*3d00*/  FFMA.FTZ R37, R9, R12, R32 ;  /* 0x0000000c09257223 */ /* 0x000fe20000010020 */
[----:B------:R-:W-:-:S02]  /*3d10*/  HADD2.F32 R6, -RZ, R8.H1_H1 ;  /* 0x30000008ff067230 */ /* 0x000fc40000004100 */
[----:B------:R-:W-:Y:S02]  /*3d20*/  HADD2.F32 R4, -RZ, R4.H0_H0 ;  /* 0x20000004ff047230 */ /* 0x000fe40000004100 */
[CC--:B------:R-:W-:Y:S01]  /*3d30*/  FMUL.FTZ R13, R5.reuse, R10.reuse ;  /* 0x0000000a050d7220 */ /* 0x0c0fe20000410000 */
[----:B------:R-:W-:Y:S02]  /*3d40*/  HADD2.F32 R8, -RZ, R8.H0_H0 ;  /* 0x20000008ff087230 */ /* 0x000fe40000004100 */
        /* <DEDUP_REMOVED lines=13> */
.L_x_3843:
[----:B------:R-:W-:Y:S05]  /*3e20*/  BSYNC B1 ;  /* 0x0000000000017941 */ /* 0x000fea0003800000 */
.L_x_3842:
[----:B----4-:R0:W-:Y:S01]  /*3e30*/  ST.E.128 desc[UR44][R14.64], R4 ;  /* 0x000000040e007985 */ /* 0x0101e2000c101d2c */
[----:B------:R-:W-:Y:S05]  /*3e40*/  BRA `(.L_x_3837) ;  /* 0x0000001800947947 */ /* 0x000fea0003800000 */
.L_x_3819:
[-C--:B------:R-:W-:Y:S01]  /*3e50*/  ISETP.GE.AND P4, PT, R154, R81.reuse, PT ;  /* 0x000000519a00720c */ /* 0x080fe20003f86270 */
[----:B------:R-:W-:Y:S01]  /*3e60*/  BSSY B1, `(.L_x_3844) ;  /* 0x0000027000017945 */ /* 0x000fe20003800000 */
[----:B------:R-:W-:Y:S02]  /*3e70*/  ISETP.GE.AND P5, PT, R166, R81, PT ;  /* 0x00000051a600720c */ /* 0x000fe40003fa6270 */
[----:B------:R-:W-:Y:S02]  /*3e80*/  CS2R R34, SRZ ;  /* 0x0000000000227805 */ /* 0x000fe4000001ff00 */
[CC--:B------:R-:W-:Y:S02]  /*3e90*/  ISETP.GE.OR P4, PT, R22.reuse, R85.reuse, P4 ;  /* 0x000000551600720c */ /* 0x0c0fe40002786670 */
[----:B------:R-:W-:Y:S02]  /*3ea0*/  CS2R R6, SRZ ;  /* 0x0000000000067805 */ /* 0x000fe4000001ff00 */
[----:B------:R-:W-:-:S02]  /*3eb0*/  ISETP.GE.AND P3, PT, R22, R85, PT ;  /* 0x000000551600720c */ /* 0x000fc40003f66270 */
[----:B------:R-:W-:Y:S02]  /*3ec0*/  CS2R R4, SRZ ;  /* 0x0000000000047805 */ /* 0x000fe4000001ff00 */
[----:B------:R-:W-:Y:S02]  /*3ed0*/  ISETP.GE.OR P5, PT, R22, R85, P5 ;  /* 0x000000551600720c */ /* 0x000fe40002fa6670 */
[----:B------:R-:W-:Y:S02]  /*3ee0*/  CS2R R38, SRZ ;  /* 0x0000000000267805 */ /* 0x000fe4000001ff00 */
[----:B------:R-:W-:Y:S02]  /*3ef0*/  CS2R R32, SRZ ;  /* 0x0000000000207805 */ /* 0x000fe4000001ff00 */
[----:B------:R-:W-:Y:S02]  /*3f00*/  CS2R R42, SRZ ;  /* 0x00000000002a7805 */ /* 0x000fe4000001ff00 */
[----:B------:R-:W-:Y:S01]  /*3f10*/  CS2R R36, SRZ ;  /* 0x0000000000247805 */ /* 0x000fe2000001ff00 */
[----:B------:R-:W-:Y:S06]  /*3f20*/  @P4 BRA `(.L_x_3845) ;  /* 0x0000000000684947 */ /* 0x000fec0003800000 */
[----:B------:R-:W-:Y:S01]  /*3f30*/  MOV R5, R23 ;  /* 0x0000001700057202 */ /* 0x000fe20000000f00 */
[-C--:B------:R-:W-:Y:S01]  /*3f40*/  IMAD R6, R3, R12.reuse, RZ ;  /* 0x0000000c03067224 */ /* 0x080fe200078e02ff */
[----:B------:R-:W-:Y:S01]  /*3f50*/  ULDC.64 UR6, c[0x0][0x400] ;  /* 0x0001000000067ab9 */ /* 0x000fe20000000a00 */
[----:B------:R-:W-:Y:S01]  /*3f60*/  IMAD.MOV.U32 R4, RZ, RZ, R22 ;  /* 0x000000ffff047224 */ /* 0x000fe200078e0016 */
[----:B------:R-:W-:Y:S01]  /*3f70*/  ULDC.64 UR4, c[0x0][0x3e8] ;  /* 0x0000fa0000047ab9 */ /* 0x000fe20000000a00 */
[C---:B------:R-:W-:Y:S02]  /*3f80*/  IMAD R7, R154.reuse, R13, R6 ;  /* 0x0000000d9a077224 */ /* 0x040fe400078e0206 */
[----:B------:R-:W-:-:S04]  /*3f90*/  IMAD.WIDE.U32 R4, R154, R12, R4 ;  /* 0x0000000c9a047225 */ /* 0x000fc800078e0004 */
[-C--:B------:R-:W-:Y:S02]  /*3fa0*/  IMAD R6, R47, R12.reuse, RZ ;  /* 0x0000000c2f067224 */ /* 0x080fe400078e02ff */
[----:B------:R-:W-:Y:S02]  /*3fb0*/  IMAD.IADD R5, R7, 0x1, R5 ;  /* 0x0000000107057824 */ /* 0x000fe400078e0205 */
[C---:B------:R-:W-:Y:S02]  /*3fc0*/  IMAD R7, R2.reuse, R13, R6 ;  /* 0x0000000d02077224 */ /* 0x040fe400078e0206 */
[----:B------:R-:W-:-:S04]  /*3fd0*/  IMAD.WIDE.U32 R4, R2, R12, R4 ;  /* 0x0000000c02047225 */ /* 0x000fc800078e0004 */
[----:B------:R-:W-:Y:S02]  /*3fe0*/  IMAD.IADD R5, R7, 0x1, R5 ;  /* 0x0000000107057824 */ /* 0x000fe400078e0205 */
[----:B------:R-:W-:Y:S02]  /*3ff0*/  IMAD R37, R83, 0x60, RZ ;  /* 0x0000006053257824 */ /* 0x000fe400078e02ff */
[----:B------:R-:W-:-:S04]  /*4000*/  IMAD.WIDE.U32 R6, R70, 0x60, R4 ;  /* 0x0000006046067825 */ /* 0x000fc800078e0004 */
[----:B------:R-:W-:Y:S01]  /*4010*/  IMAD.MOV.U32 R4, RZ, RZ, R24 ;  /* 0x000000ffff047224 */ /* 0x000fe200078e0018 */
[----:B------:R-:W-:Y:S01]  /*4020*/  LEA R36, P4, R6, UR6, 0x1 ;  /* 0x0000000606247c11 */ /* 0x000fe2000f8808ff */
[----:B------:R-:W-:Y:S02]  /*4030*/  IMAD.MOV.U32 R5, RZ, RZ, R56 ;  /* 0x000000ffff057224 */ /* 0x000fe400078e0038 */
[----:B------:R-:W-:Y:S02]  /*4040*/  IMAD.IADD R7, R37, 0x1, R7 ;  /* 0x0000000125077824 */ /* 0x000fe400078e0207 */
[----:B------:R-:W-:Y:S02]  /*4050*/  IMAD R9, R84, 0x60, RZ ;  /* 0x0000006054097824 */ /* 0x000fe400078e02ff */
[----:B------:R-:W-:Y:S01]  /*4060*/  IMAD.WIDE.U32 R4, R14, 0x60, R4 ;  /* 0x000000600e047825 */ /* 0x000fe200078e0004 */
[----:B------:R-:W-:-:S03]  /*4070*/  LEA.HI.X R37, R6, UR7, R7, 0x1, P4 ;  /* 0x0000000706257c11 */ /* 0x000fc6000a0f0c07 */
[----:B------:R-:W-:Y:S01]  /*4080*/  IMAD.IADD R5, R9, 0x1, R5 ;  /* 0x0000000109057824 */ /* 0x000fe200078e0205 */
[C---:B------:R-:W-:Y:S02]  /*4090*/  LEA R6, P4, R4.reuse, UR4, 0x1 ;  /* 0x0000000404067c11 */ /* 0x040fe4000f8808ff */
[----:B------:R-:W5:Y:S02]  /*40a0*/  LDG.E.128 R36, desc[UR44][R36.64] ;  /* 0x0000002c24247981 */ /* 0x000f64000c1e1d00 */
[----:B------:R-:W-:-:S06]  /*40b0*/  LEA.HI.X R7, R4, UR5, R5, 0x1, P4 ;  /* 0x0000000504077c11 */ /* 0x000fcc000a0f0c05 */
[----:B------:R-:W5:Y:S03]  /*40c0*/  LDG.E.128 R4, desc[UR44][R6.64] ;  /* 0x0000002c06047981 */ /* 0x000f66000c1e1d00 */
.L_x_3845:
[----:B------:R-:W-:Y:S05]  /*40d0*/  BSYNC B1 ;  /* 0x0000000000017941 */ /* 0x000fea0003800000 */
.L_x_3844:
[----:B------:R-:W-:Y:S01]  /*40e0*/  BSSY B1, `(.L_x_3846) ;  /* 0x0000022000017945 */ /* 0x000fe20003800000 */
[----:B-----5:R-:W-:Y:S01]  /*40f0*/  IMAD.MOV.U32 R72, RZ, RZ, R6 ;  /* 0x000000ffff487224 */ /* 0x020fe200078e0006 */
[----:B------:R-:W-:Y:S02]  /*4100*/  CS2R R40, SRZ ;  /* 0x0000000000287805 */ /* 0x000fe4000001ff00 */
[----:B------:R-:W-:Y:S05]  /*4110*/  @P5 BRA `(.L_x_3847) ;  /* 0x0000000000785947 */ /* 0x000fea0003800000 */
[C---:B------:R-:W-:Y:S01]  /*4120*/  SHF.L.U64.HI R9, R10.reuse, 0x6, R11 ;  /* 0x000000060a097819 */ /* 0x040fe2000001020b */
[----:B------:R-:W-:Y:S01]  /*4130*/  IMAD.SHL.U32 R8, R10, 0x40, RZ ;  /* 0x000000400a087824 */ /* 0x000fe200078e00ff */
[C---:B------:R-:W-:Y:S01]  /*4140*/  SHF.L.U64.HI R33, R12.reuse, 0x6, R13 ;  /* 0x000000060c217819 */ /* 0x040fe2000001020d */
[-C--:B------:R-:W-:Y:S01]  /*4150*/  IMAD R15, R3, R12.reuse, RZ ;  /* 0x0000000c030f7224 */ /* 0x080fe200078e02ff */
[----:B------:R-:W-:Y:S01]  /*4160*/  SHF.L.U32 R32, R12, 0x6, RZ ;  /* 0x000000060c207819 */ /* 0x000fe200000006ff */
[----:B------:R-:W-:Y:S01]  /*4170*/  IMAD.MOV.U32 R10, RZ, RZ, R22 ;  /* 0x000000ffff0a7224 */ /* 0x000fe200078e0016 */
[----:B------:R-:W-:Y:S01]  /*4180*/  ULDC.64 UR4, c[0x0][0x3e8] ;  /* 0x0000fa0000047ab9 */ /* 0x000fe20000000a00 */
[----:B------:R-:W-:Y:S01]  /*4190*/  IMAD.MOV.U32 R11, RZ, RZ, R23 ;  /* 0x000000ffff0b7224 */ /* 0x000fe200078e0017 */
[----:B------:R-:W-:Y:S01]  /*41a0*/  ULDC.64 UR6, c[0x0][0x400] ;  /* 0x0001000000067ab9 */ /* 0x000fe20000000a00 */
[C---:B------:R-:W-:Y:S02]  /*41b0*/  IMAD R15, R154.reuse, R13, R15 ;  /* 0x0000000d9a0f7224 */ /* 0x040fe400078e020f */
[----:B------:R-:W-:-:S04]  /*41c0*/  IMAD.WIDE.U32 R10, R154, R12, R10 ;  /* 0x0000000c9a0a7225 */ /* 0x000fc800078e000a */
[----:B------:R-:W-:Y:S02]  /*41d0*/  IMAD.IADD R11, R15, 0x1, R11 ;  /* 0x000000010f0b7824 */ /* 0x000fe400078e020b */
[----:B------:R-:W-:-:S04]  /*41e0*/  IMAD.WIDE.U32 R8, R14, 0x60, R8 ;  /* 0x000000600e087825 */ /* 0x000fc800078e0008 */
[----:B------:R-:W-:Y:S01]  /*41f0*/  IMAD.WIDE.U32 R32, R70, 0x60, R32 ;  /* 0x0000006046207825 */ /* 0x000fe200078e0020 */
[----:B------:R-:W-:-:S03]  /*4200*/  IADD3 R14, P4, R24, R8, RZ ;  /* 0x00000008180e7210 */ /* 0x000fc60007f9e0ff */
[----:B------:R-:W-:Y:S02]  /*4210*/  IMAD R83, R83, 0x60, RZ ;  /* 0x0000006053537824 */ /* 0x000fe400078e02ff */
[-C--:B------:R-:W-:Y:S02]  /*4220*/  IMAD R34, R47, R12.reuse, RZ ;  /* 0x0000000c2f227224 */ /* 0x080fe400078e02ff */
[----:B------:R-:W-:-:S04]  /*4230*/  IMAD.WIDE.U32 R10, R2, R12, R10 ;  /* 0x0000000c020a7225 */ /* 0x000fc800078e000a */
[----:B------:R-:W-:Y:S01]  /*4240*/  IMAD R15, R84, 0x60, RZ ;  /* 0x00000060540f7824 */ /* 0x000fe200078e02ff */
[----:B------:R-:W-:Y:S01]  /*4250*/  IADD3 R8, P5, R32, R10, RZ ;  /* 0x0000000a20087210 */ /* 0x000fe20007fbe0ff */
[----:B------:R-:W-:Y:S02]  /*4260*/  IMAD R34, R2, R13, R34 ;  /* 0x0000000d02227224 */ /* 0x000fe400078e0222 */
[----:B------:R-:W-:Y:S01]  /*4270*/  IMAD.IADD R83, R83, 0x1, R33 ;  /* 0x0000000153537824 */ /* 0x000fe200078e0221 */
[----:B------:R-:W-:Y:S02]  /*4280*/  IADD3.X R9, R56, R15, R9, P4, !PT ;  /* 0x0000000f38097210 */ /* 0x000fe400027fe409 */
[----:B------:R-:W-:Y:S02]  /*4290*/  LEA R32, P4, R14, UR4, 0x1 ;  /* 0x000000040e207c11 */ /* 0x000fe4000f8808ff */
[----:B------:R-:W-:Y:S02]  /*42a0*/  IADD3.X R11, R83, R34, R11, P5, !PT ;  /* 0x00000022530b7210 */ /* 0x000fe40002ffe40b */
[----:B------:R-:W-:-:S02]  /*42b0*/  LEA R40, P5, R8, UR6, 0x1 ;  /* 0x0000000608287c11 */ /* 0x000fc4000f8a08ff */
[----:B------:R-:W-:Y:S02]  /*42c0*/  LEA.HI.X R33, R14, UR5, R9, 0x1, P4 ;  /* 0x000000050e217c11 */ /* 0x000fe4000a0f0c09 */
[----:B------:R-:W-:-:S04]  /*42d0*/  LEA.HI.X R41, R8, UR7, R11, 0x1, P5 ;  /* 0x0000000708297c11 */ /* 0x000fc8000a8f0c0b */
[----:B------:R-:W5:Y:S04]  /*42e0*/  LDG.E.128 R32, desc[UR44][R32.64] ;  /* 0x0000002c20207981 */ /* 0x000f68000c1e1d00 */
[----:B------:R-:W5:Y:S02]  /*42f0*/  LDG.E.128 R40, desc[UR44][R40.64] ;  /* 0x0000002c28287981 */ /* 0x000f64000c1e1d00 */
.L_x_3847:
[----:B------:R-:W-:Y:S05]  /*4300*/  BSYNC B1 ;  /* 0x0000000000017941 */ /* 0x000fea0003800000 */
.L_x_3846:
[----:B------:R-:W-:Y:S01]  /*4310*/  ULOP3.LUT UR4, UR38, 0x1, URZ, 0xfc, !UPT ;  /* 0x0000000126047892 */ /* 0x000fe2000f8efc3f */
[----:B------:R-:W-:Y:S01]  /*4320*/  IMAD.MOV.U32 R9, RZ, RZ, R4 ;  /* 0x000000ffff097224 */ /* 0x000fe200078e0004 */
[----:B------:R-:W-:Y:S01]  /*4330*/  PRMT R89, R72, 0x7610, R89 ;  /* 0x0000761048597816 */ /* 0x000fe20000000059 */
[----:B------:R-:W-:Y:S01]  /*4340*/  IMAD.MOV.U32 R10, RZ, RZ, R5 ;  /* 0x000000ffff0a7224 */ /* 0x000fe200078e0005 */
[----:B------:R-:W-:Y:S01]  /*4350*/  UISETP.NE.AND UP0, UPT, UR4, 0x3, UPT ;  /* 0x000000030400788c */ /* 0x000fe2000bf05270 */
[----:B------:R-:W-:Y:S01]  /*4360*/  IMAD.MOV.U32 R8, RZ, RZ, R7 ;  /* 0x000000ffff087224 */ /* 0x000fe200078e0007 */
[----:B------:R-:W-:Y:S01]  /*4370*/  PRMT R101, R9, 0x7610, R101 ;  /* 0x0000761009657816 */ /* 0x000fe20000000065 */
[----:B------:R-:W-:Y:S01]  /*4380*/  IMAD.MOV.U32 R11, RZ, RZ, R38 ;  /* 0x000000ffff0b7224 */ /* 0x000fe200078e0026 */
[----:B------:R-:W-:Y:S01]  /*4390*/  PRMT R92, R10, 0x7610, R92 ;  /* 0x000076100a5c7816 */ /* 0x000fe2000000005c */
[----:B------:R-:W-:Y:S01]  /*43a0*/  IMAD.MOV.U32 R9, RZ, RZ, R36 ;  /* 0x000000ffff097224 */ /* 0x000fe200078e0024 */
[----:B------:R-:W-:Y:S01]  /*43b0*/  PRMT R94, R8, 0x7610, R94 ;  /* 0x00007610085e7816 */ /* 0x000fe2000000005e */
[----:B------:R-:W-:Y:S01]  /*43c0*/  IMAD.MOV.U32 R10, RZ, RZ, R37 ;  /* 0x000000ffff0a7224 */ /* 0x000fe200078e0025 */
[----:B------:R-:W-:Y:S01]  /*43d0*/  PRMT R89, R89, 0x5410, R11 ;  /* 0x0000541059597816 */ /* 0x000fe2000000000b */
[----:B------:R-:W-:Y:S01]  /*43e0*/  IMAD.MOV.U32 R8, RZ, RZ, R39 ;  /* 0x000000ffff087224 */ /* 0x000fe200078e0027 */
[----:B------:R-:W-:Y:S01]  /*43f0*/  PLOP3.LUT P5, PT, PT, PT, UP0, 0x80, 0x0 ;  /* 0x000000000000781c */ /* 0x000fe20003faf008 */
[----:B-----5:R-:W-:Y:S01]  /*4400*/  IMAD.MOV.U32 R11, RZ, RZ, R34 ;  /* 0x000000ffff0b7224 */ /* 0x020fe200078e0022 */
[----:B------:R-:W-:Y:S01]  /*4410*/  PRMT R101, R101, 0x5410, R9 ;  /* 0x0000541065657816 */ /* 0x000fe20000000009 */
[----:B------:R-:W-:Y:S01]  /*4420*/  IMAD.MOV.U32 R9, RZ, RZ, R32 ;  /* 0x000000ffff097224 */ /* 0x000fe200078e0020 */
[----:B------:R-:W-:Y:S01]  /*4430*/  PRMT R92, R92, 0x5410, R10 ;  /* 0x000054105c5c7816 */ /* 0x000fe2000000000a */
[----:B------:R-:W-:Y:S01]  /*4440*/  IMAD.MOV.U32 R10, RZ, RZ, R33 ;  /* 0x000000ffff0a7224 */ /* 0x000fe200078e0021 */
[----:B------:R-:W-:-:S02]  /*4450*/  PRMT R94, R94, 0x5410, R8 ;  /* 0x000054105e5e7816 */ /* 0x000fc40000000008 */
[----:B------:R-:W-:Y:S01]  /*4460*/  PRMT R84, R11, 0x7610, R84 ;  /* 0x000076100b547816 */ /* 0x000fe20000000054 */
[----:B------:R-:W-:Y:S01]  /*4470*/  IMAD.MOV.U32 R11, RZ, RZ, R41 ;  /* 0x000000ffff0b7224 */ /* 0x000fe200078e0029 */
[----:B------:R-:W-:Y:S02]  /*4480*/  MOV R8, R35 ;  /* 0x0000002300087202 */ /* 0x000fe40000000f00 */
        /* <DEDUP_REMOVED lines=9> */
.L_x_3848:
[----:B------:R-:W-:Y:S01]  /*4520*/  IMAD R70, R153, 0x8, R148 ;  /* 0x0000000899467824 */ /* 0x000fe200078e0294 */
[----:B------:R-:W-:Y:S01]  /*4530*/  SHF.L.U32 R83, R158, 0x1f, RZ ;  /* 0x0000001f9e537819 */ /* 0x000fe200000006ff */
[----:B------:R-:W0:Y:S01]  /*4540*/  LDC R71, c[0x0][0x2f4] ;  /* 0x0000bd00ff477b82 */ /* 0x000e220000000800 */
[----:B------:R-:W-:Y:S02]  /*4550*/  BSSY B1, `(.L_x_3849) ;  /* 0x0000003000017945 */ /* 0x000fe40003800000 */
[----:B------:R-:W1:Y:S02]  /*4560*/  SYNCS.PHASECHK.TRANS64.TRYWAIT P4, [R70+URZ+0x32490], R83 ;  /* 0x03249053460075a7 */ /* 0x000e64000808017f */
[----:B-1----:R-:W-:Y:S05]  /*4570*/  @!P4 BRA `(.L_x_3850) ;  /* 0x0000032c006cc947 */ /* 0x002fea0003800000 */
.L_x_4182:
[----:B------:R-:W-:Y:S05]  /*4580*/  BSYNC B1 ;  /* 0x0000000000017941 */ /* 0x000fea0003800000 */
.L_x_3849:
[----:B------:R-:W-:Y:S01]  /*4590*/  UMOV UR4, 0xffffffff ;  /* 0xffffffff00047882 */ /* 0x000fe20000000000 */
[----:B0-----:R-:W-:Y:S02]  /*45a0*/  IMAD.IADD R85, R71, 0x1, -R52 ;  /* 0x0000000147557824 */ /* 0x001fe400078e0a34 */
[----:B------:R-:W-:Y:S05]  /*45b0*/  BRA.DIV UR4, `(.L_x_3851) ;  /* 0x0000032e04707947 */ /* 0x000fea000b800000 */
[----:B------:R0:W2:Y:S04]  /*45c0*/  SHFL.IDX PT, R75, R82, RZ, 0x1c1f ;  /* 0x001c1fff524b7589 */ /* 0x0000a800000e0000 */
[----:B------:R0:W3:Y:S02]  /*45d0*/  SHFL.IDX PT, R74, R80, RZ, 0x1c1f ;  /* 0x001c1fff504a7589 */ /* 0x0000e400000e0000 */
.L_x_4186:
[----:B------:R-:W-:Y:S01]  /*45e0*/  ISETP.GE.OR P4, PT, R154, R81, P1 ;  /* 0x000000519a00720c */ /* 0x000fe20000f86670 */
[----:B------:R-:W-:-:S12]  /*45f0*/  BSSY B1, `(.L_x_3852) ;  /* 0x000006e000017945 */ /* 0x000fd80003800000 */
[----:B------:R-:W-:Y:S05]  /*4600*/  @P4 BRA `(.L_x_3853) ;  /* 0x0000000400b04947 */ /* 0x000fea0003800000 */
        /* <DEDUP_REMOVED lines=8> */
[----:B------:R-:W-:Y:S02]  /*4690*/  LOP3.LUT R8, R191, 0x38, R90, 0xf8, !PT ;  /* 0x00000038bf087812 */ /* 0x000fe400078ef85a */
[----:B------:R-:W-:Y:S02]  /*46a0*/  ISETP.GE.AND P4, PT, R90, R71, PT ;  /* 0x000000475a00720c */ /* 0x000fe40003f86270 */
[----:B------:R-:W-:-:S05]  /*46b0*/  LOP3.LUT R9, R8, R207, RZ, 0x3c, !PT ;  /* 0x000000cf08097212 */ /* 0x000fca00078e3cff */
[----:B------:R-:W-:Y:S02]  /*46c0*/  IMAD.IADD R8, R192, 0x1, R9 ;  /* 0x00000001c0087824 */ /* 0x000fe400078e0209 */
[C---:B------:R-:W-:Y:S02]  /*46d0*/  IMAD R9, R153.reuse, 0x1800, R61 ;  /* 0x0000180099097824 */ /* 0x040fe400078e023d */
[----:B------:R-:W-:Y:S02]  /*46e0*/  IMAD R11, R153, 0x1800, R8 ;  /* 0x00001800990b7824 */ /* 0x000fe400078e0208 */
[----:B------:R-:W-:Y:S01]  /*46f0*/  @!P4 IMAD.WIDE R74, R90, 0x2, R74 ;  /* 0x000000025a4ac825 */ /* 0x000fe200078e024a */
[----:B------:R-:W-:-:S03]  /*4700*/  LEA R9, R9, R148, 0x1 ;  /* 0x0000009409097211 */ /* 0x000fc600078e08ff */
[----:B------:R-:W-:-:S03]  /*4710*/  IMAD R12, R11, 0x2, R148 ;  /* 0x000000020b0c7824 */ /* 0x000fc600078e0294 */
[----:B------:R-:W2:Y:S04]  /*4720*/  LDS.128 R8, [R9+0x1c400] ;  /* 0x01c4000009087984 */ /* 0x000ea80000000c00 */
[----:B------:R-:W3:Y:S01]  /*4730*/  LDS.128 R12, [R12+0x1c400] ;  /* 0x01c400000c0c7984 */ /* 0x000ee20000000c00 */
[----:B------:R-:W-:Y:S05]  /*4740*/  @P3 BRA `(.L_x_3855) ;  /* 0x0000000400543947 */ /* 0x000fea0003800000 */
[--C-:B------:R-:W-:Y:S02]  /*4750*/  SHF.R.U64 R97, R36, 0x10, R37.reuse ;  /* 0x0000001024617819 */ /* 0x100fe40000001225 */
[----:B------:R-:W-:Y:S02]  /*4760*/  SHF.R.U32.HI R36, RZ, 0x10, R37 ;  /* 0x00000010ff247819 */ /* 0x000fe40000011625 */
[--C-:B------:R-:W-:Y:S01]  /*4770*/  SHF.R.U64 R100, R4, 0x10, R5.reuse ;  /* 0x0000001004647819 */ /* 0x100fe20000001205 */
[----:B--2---:R-:W-:Y:S01]  /*4780*/  HADD2.F32 R4, -RZ, R9.H0_H0 ;  /* 0x20000009ff047230 */ /* 0x004fe20000004100 */
[----:B------:R-:W-:Y:S01]  /*4790*/  SHF.R.U32.HI R90, RZ, 0x10, R5 ;  /* 0x00000010ff5a7819 */ /* 0x000fe20000011605 */
[--C-:B---3--:R-:W-:Y:S01]  /*47a0*/  HADD2.F32 R5, -RZ, R13.reuse.H0_H0 ;  /* 0x2000000dff057230 */ /* 0x108fe20000004100 */
[--C-:B------:R-:W-:Y:S01]  /*47b0*/  SHF.R.U64 R99, R6, 0x10, R7.reuse ;  /* 0x0000001006637819 */ /* 0x100fe20000001207 */
[----:B------:R-:W-:Y:S01]  /*47c0*/  HADD2.F32 R13, -RZ, R13.H1_H1 ;  /* 0x3000000dff0d7230 */ /* 0x000fe20000004100 */
[----:B------:R-:W-:Y:S01]  /*47d0*/  SHF.R.U32.HI R93, RZ, 0x10, R7 ;  /* 0x00000010ff5d7819 */ /* 0x000fe20000011607 */
[----:B------:R-:W-:Y:S01]  /*47e0*/  HADD2.F32 R7, -RZ, R92.H1_H1 ;  /* 0x3000005cff077230 */ /* 0x000fe20000004100 */
[--C-:B------:R-:W-:Y:S01]  /*47f0*/  SHF.R.U64 R95, R38, 0x10, R39.reuse ;  /* 0x00000010265f7819 */ /* 0x100fe20000001227 */
[----:B------:R-:W-:Y:S01]  /*4800*/  HADD2.F32 R38, -RZ, R36.H0_H0 ;  /* 0x20000024ff267230 */ /* 0x000fe20000004100 */
[----:B------:R-:W-:Y:S01]  /*4810*/  SHF.R.U32.HI R91, RZ, 0x10, R39 ;  /* 0x00000010ff5b7819 */ /* 0x000fe20000011627 */
[----:B------:R-:W-:-:S02]  /*4820*/  HADD2.F32 R9, -RZ, R9.H1_H1 ;  /* 0x30000009ff097230 */ /* 0x000fc40000004100 */
[-C--:B------:R-:W-:Y:S01]  /*4830*/  FMUL.FTZ R37, R5, R7.reuse ;  /* 0x0000000705257220 */ /* 0x080fe20000410000 */
[----:B------:R-:W-:Y:S02]  /*4840*/  HADD2.F32 R6, -RZ, R92.H0_H0 ;  /* 0x2000005cff067230 */ /* 0x000fe40000004100 */
[-C--:B------:R-:W-:Y:S01]  /*4850*/  FMUL.FTZ R92, R13, R38.reuse ;  /* 0x000000260d5c7220 */ /* 0x080fe20000410000 */
[----:B------:R-:W-:Y:S02]  /*4860*/  HADD2.F32 R36, -RZ, R90.H0_H0 ;  /* 0x2000005aff247230 */ /* 0x000fe40000004100 */
[C---:B------:R-:W-:Y:S01]  /*4870*/  FMUL.FTZ R90, R4.reuse, R7 ;  /* 0x00000007045a7220 */ /* 0x040fe20000410000 */
[----:B------:R-:W-:Y:S01]  /*4880*/  FMUL.FTZ R38, R9, R38 ;  /* 0x0000002609267220 */ /* 0x000fe20000410000 */
[-C--:B------:R-:W-:Y:S01]  /*4890*/  FFMA.FTZ R37, R4, R6.reuse, -R37 ;  /* 0x0000000604257223 */ /* 0x080fe20000010825 */
[----:B------:R-:W-:Y:S02]  /*48a0*/  HADD2.F32 R7, -RZ, R94.H1_H1 ;  /* 0x3000005eff077230 */ /* 0x000fe40000004100 */
[----:B------:R-:W-:Y:S01]  /*48b0*/  FFMA.FTZ R90, R5, R6, R90 ;  /* 0x00000006055a7223 */ /* 0x000fe2000001005a */
[----:B------:R-:W-:-:S02]  /*48c0*/  HADD2.F32 R5, -RZ, R15.H0_H0 ;  /* 0x2000000fff057230 */ /* 0x000fc40000004100 */
[-C--:B------:R-:W-:Y:S01]  /*48d0*/  FFMA.FTZ R39, R13, R36.reuse, R38 ;  /* 0x000000240d277223 */ /* 0x080fe20000010026 */
[----:B------:R-:W-:Y:S02]  /*48e0*/  HADD2.F32 R4, -RZ, R11.H0_H0 ;  /* 0x2000000bff047230 */ /* 0x000fe40000004100 */
[----:B------:R-:W-:Y:S01]  /*48f0*/  FFMA.FTZ R92, R9, R36, -R92 ;  /* 0x00000024095c7223 */ /* 0x000fe2000001085c */
[----:B------:R-:W-:Y:S02]  /*4900*/  HADD2.F32 R15, -RZ, R15.H1_H1 ;  /* 0x3000000fff0f7230 */ /* 0x000fe40000004100 */
[----:B------:R-:W-:Y:S01]  /*4910*/  FMUL.FTZ R9, R5, R7 ;  /* 0x0000000705097220 */ /* 0x000fe20000410000 */
[----:B------:R-:W-:Y:S01]  /*4920*/  HADD2.F32 R38, -RZ, R91.H0_H0 ;  /* 0x2000005bff267230 */ /* 0x000fe20000004100 */
[----:B------:R-:W-:Y:S01]  /*4930*/  F2FP.F16.F32.PACK_AB R39, R39, R90 ;  /* 0x0000005a2727723e */ /* 0x000fe200000000ff */
[----:B------:R-:W-:Y:S01]  /*4940*/  HADD2.F32 R11, -RZ, R11.H1_H1 ;  /* 0x3000000bff0b7230 */ /* 0x000fe20000004100 */
[----:B------:R-:W-:Y:S01]  /*4950*/  F2FP.F16.F32.PACK_AB R37, R92, R37 ;  /* 0x000000255c25723e */ /* 0x000fe200000000ff */
[----:B------:R-:W-:-:S02]  /*4960*/  HADD2.F32 R6, -RZ, R94.H0_H0 ;  /* 0x2000005eff067230 */ /* 0x000fc40000004100 */
[C---:B------:R-:W-:Y:S01]  /*4970*/  FMUL.FTZ R94, R4.reuse, R7 ;  /* 0x00000007045e7220 */ /* 0x040fe20000410000 */
[----:B------:R-:W-:Y:S02]  /*4980*/  HADD2.F32 R36, -RZ, R93.H0_H0 ;  /* 0x2000005dff247230 */ /* 0x000fe40000004100 */
[-C--:B------:R-:W-:Y:S01]  /*4990*/  FMUL.FTZ R96, R15, R38.reuse ;  /* 0x000000260f607220 */ /* 0x080fe20000410000 */
[----:B------:R-:W-:Y:S01]  /*49a0*/  FMUL.FTZ R98, R11, R38 ;  /* 0x000000260b627220 */ /* 0x000fe20000410000 */
[-C--:B------:R-:W-:Y:S01]  /*49b0*/  FFMA.FTZ R38, R4, R6.reuse, -R9 ;  /* 0x0000000604267223 */ /* 0x080fe20000010809 */
[----:B------:R-:W-:Y:S01]  /*49c0*/  FFMA.FTZ R94, R5, R6, R94 ;  /* 0x00000006055e7223 */ /* 0x000fe2000001005e */
[----:B------:R-:W-:Y:S02]  /*49d0*/  HADD2.F32 R9, -RZ, R101.H1_H1 ;  /* 0x30000065ff097230 */ /* 0x000fe40000004100 */
[----:B------:R-:W-:Y:S01]  /*49e0*/  FFMA.FTZ R91, R11, R36, -R96 ;  /* 0x000000240b5b7223 */ /* 0x000fe20000010860 */
[----:B------:R-:W-:-:S02]  /*49f0*/  HADD2.F32 R5, -RZ, R12.H0_H0 ;  /* 0x2000000cff057230 */ /* 0x000fc40000004100 */
[----:B------:R-:W-:Y:S01]  /*4a00*/  FFMA.FTZ R93, R15, R36, R98 ;  /* 0x000000240f5d7223 */ /* 0x000fe20000010062 */
[----:B------:R-:W-:Y:S02]  /*4a10*/  HADD2.F32 R4, -RZ, R8.H0_H0 ;  /* 0x20000008ff047230 */ /* 0x000fe40000004100 */
[----:B------:R-:W-:Y:S02]  /*4a20*/  HADD2.F32 R11, -RZ, R97.H0_H0 ;  /* 0x20000061ff0b7230 */ /* 0x000fe40000004100 */
[-C--:B------:R-:W-:Y:S01]  /*4a30*/  FMUL.FTZ R13, R5, R9.reuse ;  /* 0x00000009050d7220 */ /* 0x080fe20000410000 */
[----:B------:R-:W-:Y:S02]  /*4a40*/  HADD2.F32 R12, -RZ, R12.H1_H1 ;  /* 0x3000000cff0c7230 */ /* 0x000fe40000004100 */
[----:B------:R-:W-:Y:S01]  /*4a50*/  FMUL.FTZ R36, R4, R9 ;  /* 0x0000000904247220 */ /* 0x000fe20000410000 */
[----:B------:R-:W-:Y:S01]  /*4a60*/  HADD2.F32 R6, -RZ, R101.H0_H0 ;  /* 0x20000065ff067230 */ /* 0x000fe20000004100 */
[----:B------:R-:W-:Y:S01]  /*4a70*/  F2FP.F16.F32.PACK_AB R38, R91, R38 ;  /* 0x000000265b26723e */ /* 0x000fe200000000ff */
[----:B------:R-:W-:-:S02]  /*4a80*/  HADD2.F32 R8, -RZ, R8.H1_H1 ;  /* 0x30000008ff087230 */ /* 0x000fc40000004100 */
[-C--:B------:R-:W-:Y:S01]  /*4a90*/  FMUL.FTZ R9, R12, R11.reuse ;  /* 0x0000000b0c097220 */ /* 0x080fe20000410000 */
[----:B------:R-:W-:Y:S02]  /*4aa0*/  HADD2.F32 R7, -RZ, R100.H0_H0 ;  /* 0x20000064ff077230 */ /* 0x000fe40000004100 */
[-C--:B------:R-:W-:Y:S01]  /*4ab0*/  FFMA.FTZ R13, R4, R6.reuse, -R13 ;  /* 0x00000006040d7223 */ /* 0x080fe2000001080d */
[----:B------:R-:W-:Y:S01]  /*4ac0*/  FFMA.FTZ R36, R5, R6, R36 ;  /* 0x0000000605247223 */ /* 0x000fe20000010024 */
[C---:B------:R-:W-:Y:S01]  /*4ad0*/  FMUL.FTZ R11, R8.reuse, R11 ;  /* 0x0000000b080b7220 */ /* 0x040fe20000410000 */
[--C-:B------:R-:W-:Y:S02]  /*4ae0*/  HADD2.F32 R6, -RZ, R89.reuse.H0_H0 ;  /* 0x20000059ff067230 */ /* 0x100fe40000004100 */
[-C--:B------:R-:W-:Y:S01]  /*4af0*/  FFMA.FTZ R8, R8, R7.reuse, -R9 ;  /* 0x0000000708087223 */ /* 0x080fe20000010809 */
[----:B------:R-:W-:Y:S02]  /*4b00*/  HADD2.F32 R89, -RZ, R89.H1_H1 ;  /* 0x30000059ff597230 */ /* 0x000fe40000004100 */
[----:B------:R-:W-:Y:S01]  /*4b10*/  FFMA.FTZ R11, R12, R7, R11 ;  /* 0x000000070c0b7223 */ /* 0x000fe2000001000b */
[----:B------:R-:W-:Y:S01]  /*4b20*/  HADD2.F32 R5, -RZ, R14.H0_H0 ;  /* 0x2000000eff057230 */ /* 0x000fe20000004100 */
[----:B------:R-:W-:Y:S01]  /*4b30*/  F2FP.F16.F32.PACK_AB R93, R93, R94 ;  /* 0x0000005e5d5d723e */ /* 0x000fe200000000ff */
[----:B------:R-:W-:Y:S01]  /*4b40*/  HADD2.F32 R4, -RZ, R10.H0_H0 ;  /* 0x2000000aff047230 */ /* 0x000fe20000004100 */
[----:B------:R-:W-:Y:S01]  /*4b50*/  F2FP.F16.F32.PACK_AB R8, R8, R13 ;  /* 0x0000000d0808723e */ /* 0x000fe200000000ff */
[----:B------:R-:W-:-:S02]  /*4b60*/  HADD2.F32 R9, -RZ, R95.H0_H0 ;  /* 0x2000005fff097230 */ /* 0x000fc40000004100 */
[CC--:B------:R-:W-:Y:S01]  /*4b70*/  FMUL.FTZ R15, R5.reuse, R89.reuse ;  /* 0x00000059050f7220 */ /* 0x0c0fe20000410000 */
[----:B------:R-:W-:Y:S02]  /*4b80*/  HADD2.F32 R14, -RZ, R14.H1_H1 ;  /* 0x3000000eff0e7230 */ /* 0x000fe40000004100 */
[C---:B------:R-:W-:Y:S01]  /*4b90*/  FMUL.FTZ R12, R4.reuse, R89 ;  /* 0x00000059040c7220 */ /* 0x040fe20000410000 */
[----:B------:R-:W-:Y:S02]  /*4ba0*/  HADD2.F32 R10, -RZ, R10.H1_H1 ;  /* 0x3000000aff0a7230 */ /* 0x000fe40000004100 */
[-C--:B------:R-:W-:Y:S01]  /*4bb0*/  FFMA.FTZ R15, R4, R6.reuse, -R15 ;  /* 0x00000006040f7223 */ /* 0x080fe2000001080f */
[----:B------:R-:W-:Y:S02]  /*4bc0*/  HADD2.F32 R7, -RZ, R99.H0_H0 ;  /* 0x20000063ff077230 */ /* 0x000fe40000004100 */
[-C--:B------:R-:W-:Y:S01]  /*4bd0*/  FMUL.FTZ R89, R14, R9.reuse ;  /* 0x000000090e597220 */ /* 0x080fe20000410000 */
[----:B------:R-:W-:Y:S01]  /*4be0*/  FFMA.FTZ R12, R5, R6, R12 ;  /* 0x00000006050c7223 */ /* 0x000fe2000001000c */
[C---:B------:R-:W-:Y:S01]  /*4bf0*/  FMUL.FTZ R9, R10.reuse, R9 ;  /* 0x000000090a097220 */ /* 0x040fe20000410000 */
[----:B------:R-:W-:Y:S01]  /*4c00*/  F2FP.F16.F32.PACK_AB R36, R11, R36 ;  /* 0x000000240b24723e */ /* 0x000fe200000000ff */
[----:B------:R-:W-:Y:S01]  /*4c10*/  FFMA.FTZ R10, R10, R7, -R89 ;  /* 0x000000070a0a7223 */ /* 0x000fe20000010859 */
[----:B------:R-:W-:-:S02]  /*4c20*/  IMAD.MOV.U32 R13, RZ, RZ, R39 ;  /* 0x000000ffff0d7224 */ /* 0x000fc400078e0027 */
[----:B------:R-:W-:Y:S01]  /*4c30*/  FFMA.FTZ R9, R14, R7, R9 ;  /* 0x000000070e097223 */ /* 0x000fe20000010009 */
[----:B------:R-:W-:Y:S01]  /*4c40*/  IMAD.MOV.U32 R11, RZ, RZ, R38 ;  /* 0x000000ffff0b7224 */ /* 0x000fe200078e0026 */
[----:B------:R-:W-:Y:S01]  /*4c50*/  F2FP.F16.F32.PACK_AB R10, R10, R15 ;  /* 0x0000000f0a0a723e */ /* 0x000fe200000000ff */
[----:B------:R-:W-:Y:S02]  /*4c60*/  IMAD.MOV.U32 R15, RZ, RZ, R93 ;  /* 0x000000ffff0f7224 */ /* 0x000fe400078e005d */
[----:B------:R-:W-:Y:S01]  /*4c70*/  F2FP.F16.F32.PACK_AB R14, R9, R12 ;  /* 0x0000000c090e723e */ /* 0x000fe200000000ff */
[----:B------:R-:W-:Y:S02]  /*4c80*/  IMAD.MOV.U32 R9, RZ, RZ, R37 ;  /* 0x000000ffff097224 */ /* 0x000fe400078e0025 */
[----:B------:R-:W-:-:S07]  /*4c90*/  IMAD.MOV.U32 R12, RZ, RZ, R36 ;  /* 0x000000ffff0c7224 */ /* 0x000fce00078e0024 */
.L_x_3855:
[----:B------:R-:W-:Y:S05]  /*4ca0*/  BSYNC B2 ;  /* 0x0000000000027941 */ /* 0x000fea0003800000 */
.L_x_3854:
[----:B--2---:R4:W-:Y:S04]  /*4cb0*/  ST.E.128 desc[UR44][R72.64], R8 ;  /* 0x0000000848007985 */ /* 0x0049e8000c101d2c */
[----:B---3--:R4:W-:Y:S02]  /*4cc0*/  @!P4 ST.E.128 desc[UR44][R74.64], R12 ;  /* 0x0000000c4a00c985 */ /* 0x0089e4000c101d2c */
.L_x_3853:
[----:B------:R-:W-:Y:S05]  /*4cd0*/  BSYNC B1 ;  /* 0x0000000000017941 */ /* 0x000fea0003800000 */
.L_x_3852:
[----:B------:R-:W-:-:S03]  /*4ce0*/  UMOV UR4, 0xffffffff ;  /* 0xffffffff00047882 */ /* 0x000fc60000000000 */
[----:B------:R-:W-:Y:S05]  /*4cf0*/  BRA.DIV UR4, `(.L_x_3856) ;  /* 0x0000032604ec7947 */ /* 0x000fea000b800000 */
[----:B------:R0:W0:Y:S04]  /*4d00*/  SHFL.IDX PT, R37, R82, 0x1, 0x1c1f ;  /* 0x003c1f0052257f89 */ /* 0x00002800000e0000 */
[----:B----4-:R4:W0:Y:S02]  /*4d10*/  SHFL.IDX PT, R14, R80, 0x1, 0x1c1f ;  /* 0x003c1f00500e7f89 */ /* 0x01082400000e0000 */
.L_x_4190:
[----:B------:R-:W-:-:S13]  /*4d20*/  ISETP.GE.OR P4, PT, R166, R81, P1 ;  /* 0x00000051a600720c */ /* 0x000fda0000f86670 */
[----:B------:R-:W-:Y:S05]  /*4d30*/  @P4 BRA `(.L_x_3837) ;  /* 0x0000000800d84947 */ /* 0x000fea0003800000 */
[----:B------:R-:W-:Y:S01]  /*4d40*/  SEL R85, R52, R85, !P0 ;  /* 0x0000005534557207 */ /* 0x000fe20004000000 */
[----:B------:R-:W-:Y:S01]  /*4d50*/  BSSY B1, `(.L_x_3857) ;  /* 0x0000067000017945 */ /* 0x000fe20003800000 */
[C---:B0-----:R-:W-:Y:S02]  /*4d60*/  LEA R12, P4, R59.reuse, R14, 0x1 ;  /* 0x0000000e3b0c7211 */ /* 0x041fe400078808ff */
[----:B------:R-:W-:Y:S02]  /*4d70*/  SHF.R.S32.HI R4, RZ, 0x1f, R85 ;  /* 0x0000001fff047819 */ /* 0x000fe40000011455 */
[----:B------:R-:W-:Y:S02]  /*4d80*/  LEA.HI.X R13, R59, R37, R60, 0x1, P4 ;  /* 0x000000253b0d7211 */ /* 0x000fe400020f0c3c */
[----:B------:R-:W-:-:S04]  /*4d90*/  LEA.HI R85, R4, R85, RZ, 0x4 ;  /* 0x0000005504557211 */ /* 0x000fc800078f20ff */
[----:B------:R-:W-:-:S05]  /*4da0*/  LEA.HI.SX32 R15, R85, R58, 0x1c ;  /* 0x0000003a550f7211 */ /* 0x000fca00078fe2ff */
[----:B------:R-:W-:-:S05]  /*4db0*/  IMAD.SHL.U32 R15, R15, 0x8, RZ ;  /* 0x000000080f0f7824 */ /* 0x000fca00078e00ff */
[----:B------:R-:W-:-:S04]  /*4dc0*/  LOP3.LUT R5, R206, 0x38, R15, 0xf8, !PT ;  /* 0x00000038ce057812 */ /* 0x000fc800078ef80f */
[----:B------:R-:W-:Y:S01]  /*4dd0*/  LOP3.LUT R4, R5, R208, RZ, 0x3c, !PT ;  /* 0x000000d005047212 */ /* 0x000fe200078e3cff */
[----:B------:R-:W-:-:S04]  /*4de0*/  IMAD R5, R153, 0x1800, R62 ;  /* 0x0000180099057824 */ /* 0x000fc800078e023e */
[----:B------:R-:W-:Y:S02]  /*4df0*/  IMAD.IADD R4, R209, 0x1, R4 ;  /* 0x00000001d1047824 */ /* 0x000fe400078e0204 */
[----:B------:R-:W-:Y:S02]  /*4e00*/  IMAD R5, R5, 0x2, R148 ;  /* 0x0000000205057824 */ /* 0x000fe400078e0294 */
[----:B------:R-:W-:-:S04]  /*4e10*/  IMAD R7, R153, 0x1800, R4 ;  /* 0x0000180099077824 */ /* 0x000fc800078e0204 */
[----:B------:R-:W-:Y:S02]  /*4e20*/  IMAD R8, R7, 0x2, R148 ;  /* 0x0000000207087824 */ /* 0x000fe400078e0294 */
[----:B------:R-:W0:Y:S04]  /*4e30*/  LDS.128 R4, [R5+0x1c400] ;  /* 0x01c4000005047984 */ /* 0x000e280000000c00 */
[----:B------:R-:W0:Y:S01]  /*4e40*/  LDS.128 R8, [R8+0x1c400] ;  /* 0x01c4000008087984 */ /* 0x000e220000000c00 */
[----:B------:R-:W-:Y:S05]  /*4e50*/  @P3 BRA `(.L_x_3858) ;  /* 0x0000000400583947 */ /* 0x000fea0003800000 */
[----:B------:R-:W-:Y:S01]  /*4e60*/  SHF.R.U32.HI R36, RZ, 0x10, R41 ;  /* 0x00000010ff247819 */ /* 0x000fe20000011629 */
[--C-:B------:R-:W-:Y:S01]  /*4e70*/  HADD2.F32 R39, -RZ, R88.reuse.H1_H1 ;  /* 0x30000058ff277230 */ /* 0x100fe20000004100 */
[--C-:B------:R-:W-:Y:S01]  /*4e80*/  SHF.R.U64 R85, R32, 0x10, R33.reuse ;  /* 0x0000001020557819 */ /* 0x100fe20000001221 */
[----:B------:R-:W-:Y:S01]  /*4e90*/  HADD2.F32 R88, -RZ, R88.H0_H0 ;  /* 0x20000058ff587230 */ /* 0x000fe20000004100 */
[----:B------:R-:W-:Y:S01]  /*4ea0*/  SHF.R.U32.HI R38, RZ, 0x10, R33 ;  /* 0x00000010ff267819 */ /* 0x000fe20000011621 */
[----:B0-----:R-:W-:Y:S01]  /*4eb0*/  IMAD.MOV.U32 R33, RZ, RZ, R10 ;  /* 0x000000ffff217224 */ /* 0x001fe200078e000a */
[----:B------:R-:W-:Y:S01]  /*4ec0*/  MOV R32, R8 ;  /* 0x0000000800207202 */ /* 0x000fe20000000f00 */
[----:B------:R-:W-:Y:S01]  /*4ed0*/  IMAD.MOV.U32 R8, RZ, RZ, R6 ;  /* 0x000000ffff087224 */ /* 0x000fe200078e0006 */
[--C-:B------:R-:W-:Y:S01]  /*4ee0*/  SHF.R.U64 R82, R34, 0x10, R35.reuse ;  /* 0x0000001022527819 */ /* 0x100fe20000001223 */
[--C-:B------:R-:W-:Y:S01]  /*4ef0*/  HADD2.F32 R10, -RZ, R9.reuse.H0_H0 ;  /* 0x20000009ff0a7230 */ /* 0x100fe20000004100 */
[----:B------:R-:W-:Y:S01]  /*4f00*/  SHF.R.U32.HI R72, RZ, 0x10, R35 ;  /* 0x00000010ff487819 */ /* 0x000fe20000011623 */
[----:B------:R-:W-:Y:S01]  /*4f10*/  HADD2.F32 R9, -RZ, R9.H1_H1 ;  /* 0x30000009ff097230 */ /* 0x000fe20000004100 */
[----:B----4-:R-:W-:Y:S01]  /*4f20*/  SHF.R.U64 R80, R40, 0x10, R41 ;  /* 0x0000001028507819 */ /* 0x010fe20000001229 */
[----:B------:R-:W-:-:S02]  /*4f30*/  HADD2.F32 R6, -RZ, R5.H0_H0 ;  /* 0x20000005ff067230 */ /* 0x000fc40000004100 */
[-C--:B------:R-:W-:Y:S01]  /*4f40*/  FMUL.FTZ R41, R10, R39.reuse ;  /* 0x000000270a297220 */ /* 0x080fe20000410000 */
[----:B------:R-:W-:Y:S01]  /*4f50*/  HADD2.F32 R36, -RZ, R36.H0_H0 ;  /* 0x20000024ff247230 */ /* 0x000fe20000004100 */
[--C-:B---3--:R-:W-:Y:S01]  /*4f60*/  SHF.R.U64 R74, R42, 0x10, R43.reuse ;  /* 0x000000102a4a7819 */ /* 0x108fe2000000122b */
[----:B------:R-:W-:Y:S01]  /*4f70*/  HADD2.F32 R5, -RZ, R5.H1_H1 ;  /* 0x30000005ff057230 */ /* 0x000fe20000004100 */
[----:B------:R-:W-:Y:S01]  /*4f80*/  SHF.R.U32.HI R42, RZ, 0x10, R43 ;  /* 0x00000010ff2a7819 */ /* 0x000fe2000001162b */
[----:B------:R-:W-:Y:S02]  /*4f90*/  HADD2.F32 R34, -RZ, R38.H0_H0 ;  /* 0x20000026ff227230 */ /* 0x000fe40000004100 */
[-C--:B------:R-:W-:Y:S01]  /*4fa0*/  FMUL.FTZ R38, R9, R36.reuse ;  /* 0x0000002409267220 */ /* 0x080fe20000410000 */
[----:B------:R-:W-:Y:S02]  /*4fb0*/  HADD2.F32 R35, -RZ, R86.H1_H1 ;  /* 0x30000056ff237230 */ /* 0x000fe40000004100 */
[C---:B------:R-:W-:Y:S01]  /*4fc0*/  FMUL.FTZ R36, R5.reuse, R36 ;  /* 0x0000002405247220 */ /* 0x040fe20000410000 */
[----:B------:R-:W-:Y:S01]  /*4fd0*/  FMUL.FTZ R39, R6, R39 ;  /* 0x0000002706277220 */ /* 0x000fe20000410000 */
[----:B------:R-:W-:Y:S01]  /*4fe0*/  FFMA.FTZ R38, R5, R34, -R38 ;  /* 0x0000002205267223 */ /* 0x000fe20000010826 */
[----:B------:R-:W-:-:S02]  /*4ff0*/  HADD2.F32 R5, -RZ, R7.H0_H0 ;  /* 0x20000007ff057230 */ /* 0x000fc40000004100 */
[----:B------:R-:W-:Y:S01]  /*5000*/  FFMA.FTZ R40, R9, R34, R36 ;  /* 0x0000002209287223 */ /* 0x000fe20000010024 */
[-C--:B------:R-:W-:Y:S01]  /*5010*/  FFMA.FTZ R41, R6, R35.reuse, -R41 ;  /* 0x0000002306297223 */ /* 0x080fe20000010829 */
[----:B------:R-:W-:Y:S02]  /*5020*/  HADD2.F32 R34, -RZ, R87.H1_H1 ;  /* 0x30000057ff227230 */ /* 0x000fe40000004100 */
[----:B------:R-:W-:Y:S01]  /*5030*/  FFMA.FTZ R39, R10, R35, R39 ;  /* 0x000000230a277223 */ /* 0x000fe20000010027 */
[--C-:B------:R-:W-:Y:S02]  /*5040*/  HADD2.F32 R6, -RZ, R11.reuse.H0_H0 ;  /* 0x2000000bff067230 */ /* 0x100fe40000004100 */
[----:B------:R-:W-:Y:S02]  /*5050*/  HADD2.F32 R9, -RZ, R84.H1_H1 ;  /* 0x30000054ff097230 */ /* 0x000fe40000004100 */
[----:B------:R-:W-:Y:S01]  /*5060*/  FMUL.FTZ R35, R5, R34 ;  /* 0x0000002205237220 */ /* 0x000fe20000410000 */
[----:B------:R-:W-:Y:S01]  /*5070*/  HADD2.F32 R11, -RZ, R11.H1_H1 ;  /* 0x3000000bff0b7230 */ /* 0x000fe20000004100 */
[----:B------:R-:W-:Y:S01]  /*5080*/  F2FP.F16.F32.PACK_AB R39, R40, R39 ;  /* 0x000000272827723e */ /* 0x000fe200000000ff */
[----:B------:R-:W-:-:S02]  /*5090*/  HADD2.F32 R36, -RZ, R42.H0_H0 ;  /* 0x2000002aff247230 */ /* 0x000fc40000004100 */
[C---:B------:R-:W-:Y:S01]  /*50a0*/  FMUL.FTZ R42, R6.reuse, R34 ;  /* 0x00000022062a7220 */ /* 0x040fe20000410000 */
[----:B------:R-:W-:Y:S02]  /*50b0*/  HADD2.F32 R7, -RZ, R7.H1_H1 ;  /* 0x30000007ff077230 */ /* 0x000fe40000004100 */
[----:B------:R-:W-:Y:S02]  /*50c0*/  HADD2.F32 R10, -RZ, R72.H0_H0 ;  /* 0x20000048ff0a7230 */ /* 0x000fe40000004100 */
[-C--:B------:R-:W-:Y:S01]  /*50d0*/  FFMA.FTZ R72, R6, R9.reuse, R35 ;  /* 0x0000000906487223 */ /* 0x080fe20000010023 */
[-C--:B------:R-:W-:Y:S01]  /*50e0*/  FMUL.FTZ R34, R11, R36.reuse ;  /* 0x000000240b227220 */ /* 0x080fe20000410000 */
[----:B------:R-:W-:Y:S01]  /*50f0*/  FFMA.FTZ R42, R5, R9, -R42 ;  /* 0x00000009052a7223 */ /* 0x000fe2000001082a */
[----:B------:R-:W-:Y:S02]  /*5100*/  HADD2.F32 R6, -RZ, R32.H0_H0 ;  /* 0x20000020ff067230 */ /* 0x000fe40000004100 */
[----:B------:R-:W-:Y:S01]  /*5110*/  FMUL.FTZ R36, R7, R36 ;  /* 0x0000002407247220 */ /* 0x000fe20000410000 */
[----:B------:R-:W-:-:S02]  /*5120*/  HADD2.F32 R9, -RZ, R80.H0_H0 ;  /* 0x20000050ff097230 */ /* 0x000fc40000004100 */
[-C--:B------:R-:W-:Y:S01]  /*5130*/  FFMA.FTZ R73, R7, R10.reuse, -R34 ;  /* 0x0000000a07497223 */ /* 0x080fe20000010822 */
[----:B------:R-:W-:Y:S02]  /*5140*/  HADD2.F32 R5, -RZ, R4.H0_H0 ;  /* 0x20000004ff057230 */ /* 0x000fe40000004100 */
[----:B--2---:R-:W-:Y:S01]  /*5150*/  FFMA.FTZ R75, R11, R10, R36 ;  /* 0x0000000a0b4b7223 */ /* 0x004fe20000010024 */
        /* <DEDUP_REMOVED lines=26> */
[-C--:B------:R-:W-:Y:S01]  /*5300*/  FFMA.FTZ R34, R5, R84.reuse, R34 ;  /* 0x0000005405227223 */ /* 0x080fe20000010022 */
[----:B------:R-:W-:Y:S01]  /*5310*/  FFMA.FTZ R9, R4, R84, -R9 ;  /* 0x0000005404097223 */ /* 0x000fe20000010809 */
[-C--:B------:R-:W-:Y:S01]  /*5320*/  FFMA.FTZ R8, R8, R6.reuse, -R43 ;  /* 0x0000000608087223 */ /* 0x080fe2000001082b */
[----:B------:R-:W-:Y:S01]  /*5330*/  F2FP.F16.F32.PACK_AB R5, R38, R41 ;  /* 0x000000292605723e */ /* 0x000fe200000000ff */
[----:B------:R-:W-:Y:S01]  /*5340*/  FFMA.FTZ R33, R33, R6, R36 ;  /* 0x0000000621217223 */ /* 0x000fe20000010024 */
[----:B------:R-:W-:Y:S01]  /*5350*/  F2FP.F16.F32.PACK_AB R38, R32, R11 ;  /* 0x0000000b2026723e */ /* 0x000fe200000000ff */
[----:B------:R-:W-:Y:S01]  /*5360*/  IMAD.MOV.U32 R11, RZ, RZ, R72 ;  /* 0x000000ffff0b7224 */ /* 0x000fe200078e0048 */
[----:B------:R-:W-:Y:S02]  /*5370*/  F2FP.F16.F32.PACK_AB R4, R35, R10 ;  /* 0x0000000a2304723e */ /* 0x000fe400000000ff */
[----:B------:R-:W-:Y:S01]  /*5380*/  F2FP.F16.F32.PACK_AB R6, R8, R9 ;  /* 0x000000090806723e */ /* 0x000fe200000000ff */
[----:B------:R-:W-:Y:S01]  /*5390*/  IMAD.MOV.U32 R8, RZ, RZ, R38 ;  /* 0x000000ffff087224 */ /* 0x000fe200078e0026 */
[----:B------:R-:W-:Y:S01]  /*53a0*/  F2FP.F16.F32.PACK_AB R10, R33, R34 ;  /* 0x00000022210a723e */ /* 0x000fe200000000ff */
[----:B------:R-:W-:-:S07]  /*53b0*/  IMAD.MOV.U32 R9, RZ, RZ, R39 ;  /* 0x000000ffff097224 */ /* 0x000fce00078e0027 */
.L_x_3858:
[----:B------:R-:W-:Y:S05]  /*53c0*/  BSYNC B1 ;  /* 0x0000000000017941 */ /* 0x000fea0003800000 */
.L_x_3857:
[----:B0-----:R0:W-:Y:S01]  /*53d0*/  ST.E.128 desc[UR44][R12.64], R4 ;  /* 0x000000040c007985 */ /* 0x0011e2000c101d2c */
[----:B------:R-:W-:Y:S01]  /*53e0*/  ISETP.GE.AND P3, PT, R15, R71, PT ;  /* 0x000000470f00720c */ /* 0x000fe20003f66270 */
[----:B------:R-:W-:-:S12]  /*53f0*/  IMAD.MOV.U32 R36, RZ, RZ, R14 ;  /* 0x000000ffff247224 */ /* 0x000fd800078e000e */
[----:B------:R-:W-:Y:S05]  /*5400*/  @P3 BRA `(.L_x_3837) ;  /* 0x0000000400243947 */ /* 0x000fea0003800000 */
[----:B0-----:R-:W-:-:S05]  /*5410*/  IMAD.WIDE R4, R15, 0x2, R36 ;  /* 0x000000020f047825 */ /* 0x001fca00078e0224 */
[----:B------:R0:W-:Y:S01]  /*5420*/  ST.E.128 desc[UR44][R4.64], R8 ;  /* 0x0000000804007985 */ /* 0x0001e2000c101d2c */
[----:B------:R-:W-:Y:S05]  /*5430*/  BRA `(.L_x_3837) ;  /* 0x0000000400187947 */ /* 0x000fea0003800000 */
.L_x_3818:
[----:B------:R-:W-:-:S04]  /*5440*/  ULOP3.LUT UR4, UR38, 0x1, URZ, 0xfc, !UPT ;  /* 0x0000000126047892 */ /* 0x000fc8000f8efc3f */
[----:B------:R-:W-:-:S06]  /*5450*/  UISETP.NE.AND UP0, UPT, UR4, 0x3, UPT ;  /* 0x000000030400788c */ /* 0x000fcc000bf05270 */
[----:B------:R-:W-:-:S13]  /*5460*/  PLOP3.LUT P5, PT, PT, PT, UP0, 0x80, 0x0 ;  /* 0x000000000000781c */ /* 0x000fda0003faf008 */
[----:B------:R-:W-:Y:S05]  /*5470*/  @!P5 BRA `(.L_x_3859) ;  /* 0x000000000004d947 */ /* 0x000fea0003800000 */
[----:B------:R-:W-:Y:S01]  /*5480*/  BPT.TRAP 0x1 ;  /* 0x000000040000795c */ /* 0x000fe20000300000 */
.L_x_3859:
[----:B------:R-:W-:Y:S01]  /*5490*/  IMAD R70, R153, 0x8, R148 ;  /* 0x0000000899467824 */ /* 0x000fe200078e0294 */
[----:B------:R-:W-:Y:S01]  /*54a0*/  SHF.L.U32 R83, R158, 0x1f, RZ ;  /* 0x0000001f9e537819 */ /* 0x000fe200000006ff */
[----:B------:R-:W-:Y:S01]  /*54b0*/  BSSY B1, `(.L_x_3860) ;  /* 0x0000004000017945 */ /* 0x000fe20003800000 */
[----:B------:R-:W-:Y:S02]  /*54c0*/  SHF.R.S32.HI R78, RZ, 0x1f, R77 ;  /* 0x0000001fff4e7819 */ /* 0x000fe4000001144d */
[----:B------:R-:W1:Y:S02]  /*54d0*/  SYNCS.PHASECHK.TRANS64.TRYWAIT P3, [R70+URZ+0x32490], R83 ;  /* 0x03249053460075a7 */ /* 0x000e64000806017f */
[----:B-1----:R-:W-:Y:S05]  /*54e0*/  @!P3 BRA `(.L_x_3861) ;  /* 0x000003200038b947 */ /* 0x002fea0003800000 */
.L_x_4191:
[----:B------:R-:W-:Y:S05]  /*54f0*/  BSYNC B1 ;  /* 0x0000000000017941 */ /* 0x000fea0003800000 */
.L_x_3860:
[----:B------:R-:W-:Y:S01]  /*5500*/  ULDC.64 UR4, c[0x0][0x300] ;  /* 0x0000c00000047ab9 */ /* 0x000fe20000000a00 */
[----:B-----5:R-:W-:Y:S01]  /*5510*/  SHF.R.S32.HI R79, RZ, 0x1f, R76 ;  /* 0x0000001fff4f7819 */ /* 0x020fe2000001144c */
[----:B0-----:R-:W-:Y:S02]  /*5520*/  IMAD R6, R78, UR4, RZ ;  /* 0x000000044e067c24 */ /* 0x001fe4000f8e02ff */
        /* <DEDUP_REMOVED lines=15> */
[----:B------:R-:W-:Y:S01]  /*5620*/  IMAD.IADD R32, R81, 0x1, -R154 ;  /* 0x0000000151207824 */ /* 0x000fe200078e0a9a */
[----:B------:R-:W-:Y:S01]  /*5630*/  LEA R8, P4, R4, UR4, 0x1 ;  /* 0x0000000404087c11 */ /* 0x000fe2000f8808ff */
[----:B------:R-:W-:Y:S01]  /*5640*/  UMOV UR4, 0xffffffff ;  /* 0xffffffff00047882 */ /* 0x000fe20000000000 */
[----:B------:R-:W-:Y:S02]  /*5650*/  IADD3 R7, R5, R7, RZ ;  /* 0x0000000705077210 */ /* 0x000fe40007ffe0ff */
[----:B------:R-:W-:Y:S02]  /*5660*/  ISETP.GE.AND P3, PT, R32, 0x1, PT ;  /* 0x000000012000780c */ /* 0x000fe40003f66270 */
[----:B------:R-:W-:Y:S01]  /*5670*/  LEA.HI.X R10, R4, UR5, R7, 0x1, P4 ;  /* 0x00000005040a7c11 */ /* 0x000fe2000a0f0c07 */
[----:B------:R-:W-:Y:S10]  /*5680*/  BRA.DIV UR4, `(.L_x_3862) ;  /* 0x0000031e04e47947 */ /* 0x000ff4000b800000 */
[----:B------:R0:W2:Y:S04]  /*5690*/  SHFL.IDX PT, R9, R10, RZ, 0x1c1f ;  /* 0x001c1fff0a097589 */ /* 0x0000a800000e0000 */
[----:B------:R0:W3:Y:S02]  /*56a0*/  SHFL.IDX PT, R14, R8, RZ, 0x1c1f ;  /* 0x001c1fff080e7589 */ /* 0x0000e400000e0000 */
.L_x_4195:
[----:B------:R-:W-:Y:S04]  /*56b0*/  BSSY B1, `(.L_x_3863) ;  /* 0x000000d000017945 */ /* 0x000fe80003800000 */
[----:B------:R-:W-:Y:S05]  /*56c0*/  @!P3 BRA `(.L_x_3864) ;  /* 0x00000000002cb947 */ /* 0x000fea0003800000 */
[----:B------:R-:W-:Y:S02]  /*56d0*/  ULDC UR4, c[0x0][0x2f4] ;  /* 0x0000bd0000047ab9 */ /* 0x000fe40000000800 */
[----:B------:R-:W-:-:S13]  /*56e0*/  ISETP.GE.AND P3, PT, R22, UR4, PT ;  /* 0x0000000416007c0c */ /* 0x000fda000bf66270 */
[----:B------:R-:W4:Y:S01]  /*56f0*/  @!P3 LDS.128 R4, [R75] ;  /* 0x000000004b04b984 */ /* 0x000f220000000c00 */
[----:B---3--:R-:W-:-:S04]  /*5700*/  @!P3 LEA R12, P4, R22, R14, 0x1 ;  /* 0x0000000e160cb211 */ /* 0x008fc800078808ff */
[----:B--2---:R-:W-:Y:S02]  /*5710*/  @!P3 LEA.HI.X R13, R22, R9, R23, 0x1, P4 ;  /* 0x00000009160db211 */ /* 0x004fe400020f0c17 */
[----:B------:R-:W-:-:S03]  /*5720*/  ISETP.GE.AND P4, PT, R152, UR4, PT ;  /* 0x0000000498007c0c */ /* 0x000fc6000bf86270 */
[----:B----4-:R-:W-:Y:S10]  /*5730*/  @!P3 ST.E.128 desc[UR44][R12.64], R4 ;  /* 0x000000040c00b985 */ /* 0x010ff4000c101d2c */
[C---:B------:R-:W-:Y:S01]  /*5740*/  @!P4 LEA R14, P3, R152.reuse, R14, 0x1 ;  /* 0x0000000e980ec211 */ /* 0x040fe200078608ff */
[----:B------:R-:W2:Y:S03]  /*5750*/  @!P4 LDS.128 R4, [R74] ;  /* 0x000000004a04c984 */ /* 0x000ea60000000c00 */
[----:B------:R-:W-:-:S05]  /*5760*/  @!P4 LEA.HI.X R15, R152, R9, R155, 0x1, P3 ;  /* 0x00000009980fc211 */ /* 0x000fca00018f0c9b */
[----:B--2---:R4:W-:Y:S04]  /*5770*/  @!P4 ST.E.128 desc[UR44][R14.64], R4 ;  /* 0x000000040e00c985 */ /* 0x0049e8000c101d2c */
.L_x_3864:
[----:B------:R-:W-:Y:S05]  /*5780*/  BSYNC B1 ;  /* 0x0000000000017941 */ /* 0x000fea0003800000 */
.L_x_3863:
[----:B------:R-:W-:-:S03]  /*5790*/  UMOV UR4, 0xffffffff ;  /* 0xffffffff00047882 */ /* 0x000fc60000000000 */
[----:B------:R-:W-:Y:S05]  /*57a0*/  BRA.DIV UR4, `(.L_x_3865) ;  /* 0x0000031e04e47947 */ /* 0x000fea000b800000 */
[----:B--2---:R2:W0:Y:S04]  /*57b0*/  SHFL.IDX PT, R9, R10, 0x1, 0x1c1f ;  /* 0x003c1f000a097f89 */ /* 0x00442800000e0000 */
[----:B---34-:R2:W3:Y:S02]  /*57c0*/  SHFL.IDX PT, R14, R8, 0x1, 0x1c1f ;  /* 0x003c1f00080e7f89 */ /* 0x0184e400000e0000 */
.L_x_4199:
[----:B------:R-:W-:-:S13]  /*57d0*/  ISETP.GE.AND P3, PT, R32, 0x41, PT ;  /* 0x000000412000780c */ /* 0x000fda0003f66270 */
[----:B------:R-:W-:Y:S05]  /*57e0*/  @!P3 BRA `(.L_x_3837) ;  /* 0x00000000002cb947 */ /* 0x000fea0003800000 */
[----:B------:R-:W-:Y:S02]  /*57f0*/  ULDC UR4, c[0x0][0x2f4] ;  /* 0x0000bd0000047ab9 */ /* 0x000fe40000000800 */
[----:B------:R-:W-:-:S13]  /*5800*/  ISETP.GE.AND P3, PT, R22, UR4, PT ;  /* 0x0000000416007c0c */ /* 0x000fda000bf66270 */
[----:B------:R-:W4:Y:S01]  /*5810*/  @!P3 LDS.128 R4, [R75+0x2000] ;  /* 0x002000004b04b984 */ /* 0x000f220000000c00 */
[----:B0-23--:R-:W-:-:S04]  /*5820*/  @!P3 LEA R10, P4, R22, R14, 0x1 ;  /* 0x0000000e160ab211 */ /* 0x00dfc800078808ff */
[----:B------:R-:W-:Y:S02]  /*5830*/  @!P3 LEA.HI.X R11, R22, R9, R23, 0x1, P4 ;  /* 0x00000009160bb211 */ /* 0x000fe400020f0c17 */
[----:B------:R-:W-:-:S03]  /*5840*/  ISETP.GE.AND P4, PT, R152, UR4, PT ;  /* 0x0000000498007c0c */ /* 0x000fc6000bf86270 */
[----:B----4-:R-:W-:Y:S10]  /*5850*/  @!P3 ST.E.128 desc[UR44][R10.64], R4 ;  /* 0x000000040a00b985 */ /* 0x010ff4000c101d2c */
[C---:B------:R-:W-:Y:S01]  /*5860*/  @!P4 LEA R14, P3, R152.reuse, R14, 0x1 ;  /* 0x0000000e980ec211 */ /* 0x040fe200078608ff */
[----:B------:R-:W0:Y:S03]  /*5870*/  @!P4 LDS.128 R4, [R74+0x2000] ;  /* 0x002000004a04c984 */ /* 0x000e260000000c00 */
[----:B------:R-:W-:-:S05]  /*5880*/  @!P4 LEA.HI.X R15, R152, R9, R155, 0x1, P3 ;  /* 0x00000009980fc211 */ /* 0x000fca00018f0c9b */
[----:B0-----:R4:W-:Y:S04]  /*5890*/  @!P4 ST.E.128 desc[UR44][R14.64], R4 ;  /* 0x000000040e00c985 */ /* 0x0019e8000c101d2c */
.L_x_3837:
[----:B------:R-:W-:Y:S05]  /*58a0*/  BSYNC B0 ;  /* 0x0000000000007941 */ /* 0x000fea0003800000 */
.L_x_3817:
[----:B0---4-:R-:W0:Y:S01]  /*58b0*/  S2R R4, SR_TID.X ;  /* 0x0000000000047919 */ /* 0x011e220000002100 */
        /* <DEDUP_REMOVED lines=8> */
[----:B----4-:R4:W-:Y:S01]  /*5940*/  BAR.SYNC.DEFER_BLOCKING R213, 0x80 ;  /* 0x000200d50000751d */ /* 0x0109e20000010000 */
[----:B0-----:R-:W-:-:S13]  /*5950*/  LOP3.LUT P3, RZ, R4, 0x7f, RZ, 0xc0, !PT ;  /* 0x0000007f04ff7812 */ /* 0x001fda000786c0ff */
[----:B------:R-:W-:-:S05]  /*5960*/  @!P3 VIADD R4, R70, 0x324a0 ;  /* 0x000324a04604b836 */ /* 0x000fca0000000000 */
[----:B------:R-:W-:-:S04]  /*5970*/  @!P3 PRMT R4, RZ, 0x654, R4 ;  /* 0x00000654ff04b816 */ /* 0x000fc80000000004 */
[----:B------:R4:W-:Y:S01]  /*5980*/  @!P3 SYNCS.ARRIVE.TRANS64.RED.A1T0 RZ, [R4+URZ], RZ ;  /* 0x000000ff04ffb9a7 */ /* 0x0009e2000810043f */
[----:B------:R-:W-:Y:S05]  /*5990*/  @!P5 BRA `(.L_x_3867) ;  /* 0x000000000004d947 */ /* 0x000fea0003800000 */
[----:B------:R-:W-:Y:S01]  /*59a0*/  BPT.TRAP 0x1 ;  /* 0x000000040000795c */ /* 0x000fe20000300000 */
.L_x_3867:
[----:B------:R-:W-:Y:S05]  /*59b0*/  BSYNC B0 ;  /* 0x0000000000007941 */ /* 0x000fea0003800000 */
.L_x_3866:
[----:B------:R-:W0:Y:S01]  /*59c0*/  SYNCS.PHASECHK.TRANS64.TRYWAIT P4, [R70+URZ+0x324b0], R83 ;  /* 0x0324b053460075a7 */ /* 0x000e22000808017f */
[----:B------:R-:W-:Y:S04]  /*59d0*/  BSSY B0, `(.L_x_3868) ;  /* 0x0000002000007945 */ /* 0x000fe80003800000 */
[----:B0-----:R-:W-:Y:S05]  /*59e0*/  @!P4 BRA `(.L_x_3869) ;  /* 0x0000031c009cc947 */ /* 0x001fea0003800000 */
.L_x_4200:
[----:B------:R-:W-:Y:S05]  /*59f0*/  BSYNC B0 ;  /* 0x0000000000007941 */ /* 0x000fea0003800000 */
.L_x_3868:
[----:B------:R-:W-:Y:S01]  /*5a00*/  ULDC.64 UR4, c[0x0][0x328] ;  /* 0x0000ca0000047ab9 */ /* 0x000fe20000000a00 */
[----:B------:R-:W-:Y:S01]  /*5a10*/  IMAD.IADD R81, R81, 0x1, -R154 ;  /* 0x0000000151517824 */ /* 0x000fe200078e0a9a */
[----:B------:R-:W-:Y:S01]  /*5a20*/  BSSY B0, `(.L_x_3870) ;  /* 0x0000043000007945 */ /* 0x000fe20003800000 */
[----:B------:R-:W-:Y:S02]  /*5a30*/  IMAD R78, R78, UR4, RZ ;  /* 0x000000044e4e7c24 */ /* 0x000fe4000f8e02ff */
[----:B----4-:R-:W-:Y:S01]  /*5a40*/  IMAD.WIDE.U32 R4, R77, UR4, RZ ;  /* 0x000000044d047c25 */ /* 0x010fe2000f8e00ff */
[----:B------:R-:W-:-:S03]  /*5a50*/  ISETP.GE.AND P4, PT, R81, 0x1, PT ;  /* 0x000000015100780c */ /* 0x000fc60003f86270 */
[----:B------:R-:W-:Y:S01]  /*5a60*/  IMAD R77, R77, UR5, R78 ;  /* 0x000000054d4d7c24 */ /* 0x000fe2000f8e024e */
[----:B------:R-:W-:Y:S01]  /*5a70*/  ULDC.64 UR4, c[0x0][0x338] ;  /* 0x0000ce0000047ab9 */ /* 0x000fe20000000a00 */
[----:B------:R-:W-:Y:S02]  /*5a80*/  IMAD R7, R153, 0x6000, R167 ;  /* 0x0000600099077824 */ /* 0x000fe400078e02a7 */
[----:B------:R-:W-:Y:S02]  /*5a90*/  IMAD R79, R79, UR4, RZ ;  /* 0x000000044f4f7c24 */ /* 0x000fe4000f8e02ff */
[----:B------:R-:W-:Y:S02]  /*5aa0*/  IMAD.IADD R5, R5, 0x1, R77 ;  /* 0x0000000105057824 */ /* 0x000fe400078e024d */
        /* <DEDUP_REMOVED lines=10> */
[----:B------:R-:W-:Y:S02]  /*5b50*/  IMAD.IADD R5, R50, 0x1, R7 ;  /* 0x0000000132057824 */ /* 0x000fe400078e0207 */
[--C-:B------:R-:W-:Y:S01]  /*5b60*/  IMAD R34, R7, 0x2, R26.reuse ;  /* 0x0000000207227824 */ /* 0x100fe200078e021a */
[----:B------:R-:W-:Y:S01]  /*5b70*/  LEA.HI.X R32, R4, UR5, R9, 0x1, P5 ;  /* 0x0000000504207c11 */ /* 0x000fe2000a8f0c09 */
[----:B------:R0:W4:Y:S01]  /*5b80*/  SHFL.IDX PT, R35, R15, RZ, 0x1c1f ;  /* 0x001c1fff0f237589 */ /* 0x00012200000e0000 */
[----:B------:R-:W-:-:S03]  /*5b90*/  IMAD R36, R5, 0x2, R26 ;  /* 0x0000000205247824 */ /* 0x000fc600078e021a */
[----:B------:R0:W0:Y:S01]  /*5ba0*/  SHFL.IDX PT, R33, R32, RZ, 0x1c1f ;  /* 0x001c1fff20217589 */ /* 0x00002200000e0000 */
[----:B------:R-:W-:Y:S05]  /*5bb0*/  @!P4 BRA `(.L_x_3871) ;  /* 0x0000000000a4c947 */ /* 0x000fea0003800000 */
[----:B------:R-:W-:Y:S02]  /*5bc0*/  ISETP.NE.AND P5, PT, R63, RZ, PT ;  /* 0x000000ff3f00720c */ /* 0x000fe40003fa5270 */
[----:B---3--:R-:W-:-:S11]  /*5bd0*/  PRMT R14, R48, 0x8880, RZ ;  /* 0x00008880300e7816 */ /* 0x008fd600000000ff */
[----:B------:R-:W3:Y:S01]  /*5be0*/  @P5 LDS.128 R4, [R34] ;  /* 0x0000000022045984 */ /* 0x000ee20000000c00 */
[----:B--2-4-:R-:W-:-:S04]  /*5bf0*/  @P5 LEA R8, P4, R22, R35, 0x1 ;  /* 0x0000002316085211 */ /* 0x014fc800078808ff */
[----:B0-----:R-:W-:Y:S02]  /*5c00*/  @P5 LEA.HI.X R9, R22, R33, R23, 0x1, P4 ;  /* 0x0000002116095211 */ /* 0x001fe400020f0c17 */
[----:B------:R-:W-:-:S03]  /*5c10*/  ISETP.NE.AND P4, PT, R64, RZ, PT ;  /* 0x000000ff4000720c */ /* 0x000fc60003f85270 */
[----:B---3--:R-:W-:Y:S10]  /*5c20*/  @P5 ST.E.128 desc[UR44][R8.64], R4 ;  /* 0x0000000408005985 */ /* 0x008ff4000c101d2c */
[C---:B------:R-:W-:Y:S01]  /*5c30*/  @P4 LEA R10, P5, R152.reuse, R35, 0x1 ;  /* 0x00000023980a4211 */ /* 0x040fe200078a08ff */
[----:B------:R-:W0:Y:S03]  /*5c40*/  @P4 LDS.128 R4, [R36] ;  /* 0x0000000024044984 */ /* 0x000e260000000c00 */
[----:B------:R-:W-:-:S02]  /*5c50*/  @P4 LEA.HI.X R11, R152, R33, R155, 0x1, P5 ;  /* 0x00000021980b4211 */ /* 0x000fc400028f0c9b */
[----:B------:R-:W-:-:S03]  /*5c60*/  ISETP.NE.AND P5, PT, R65, RZ, PT ;  /* 0x000000ff4100720c */ /* 0x000fc60003fa5270 */
[----:B0-----:R-:W-:Y:S10]  /*5c70*/  @P4 ST.E.128 desc[UR44][R10.64], R4 ;  /* 0x000000040a004985 */ /* 0x001ff4000c101d2c */
[C---:B------:R-:W-:Y:S01]  /*5c80*/  @P5 LEA R12, P4, R163.reuse, R35, 0x1 ;  /* 0x00000023a30c5211 */ /* 0x040fe200078808ff */
[----:B------:R-:W0:Y:S03]  /*5c90*/  @P5 LDS.128 R4, [R34+0x3000] ;  /* 0x0030000022045984 */ /* 0x000e260000000c00 */
        /* <DEDUP_REMOVED lines=21> */
[----:B------:R-:W-:-:S03]  /*5df0*/  ISETP.GT.AND P4, PT, R14, -0x1, PT ;  /* 0xffffffff0e00780c */ /* 0x000fc60003f84270 */
[----:B0-----:R-:W-:Y:S10]  /*5e00*/  @P5 ST.E.128 desc[UR44][R8.64], R4 ;  /* 0x0000000408005985 */ /* 0x001ff4000c101d2c */
[C---:B------:R-:W-:Y:S01]  /*5e10*/  @!P4 LEA R10, P5, R164.reuse, R35, 0x1 ;  /* 0x00000023a40ac211 */ /* 0x040fe200078a08ff */
[----:B------:R-:W0:Y:S03]  /*5e20*/  @!P4 LDS.128 R4, [R36+0x9000] ;  /* 0x009000002404c984 */ /* 0x000e260000000c00 */
[----:B------:R-:W-:-:S05]  /*5e30*/  @!P4 LEA.HI.X R11, R164, R33, R180, 0x1, P5 ;  /* 0x00000021a40bc211 */ /* 0x000fca00028f0cb4 */
[----:B0-----:R0:W-:Y:S04]  /*5e40*/  @!P4 ST.E.128 desc[UR44][R10.64], R4 ;  /* 0x000000040a00c985 */ /* 0x0011e8000c101d2c */
.L_x_3871:
[----:B------:R-:W-:Y:S05]  /*5e50*/  BSYNC B0 ;  /* 0x0000000000007941 */ /* 0x000fea0003800000 */
.L_x_3870:
[----:B------:R-:W-:Y:S01]  /*5e60*/  ISETP.GE.AND P4, PT, R81, 0x41, PT ;  /* 0x000000415100780c */ /* 0x000fe20003f86270 */
[----:B0-----:R0:W0:Y:S01]  /*5e70*/  SHFL.IDX PT, R33, R32, 0x1, 0x1c1f ;  /* 0x003c1f0020217f89 */ /* 0x00102200000e0000 */
[----:B------:R-:W-:Y:S03]  /*5e80*/  BSSY B0, `(.L_x_3872) ;  /* 0x000002c000007945 */ /* 0x000fe60003800000 */
[----:B------:R-:W0:Y:S08]  /*5e90*/  SHFL.IDX PT, R15, R15, 0x1, 0x1c1f ;  /* 0x003c1f000f0f7f89 */ /* 0x000e3000000e0000 */
[----:B------:R-:W-:Y:S05]  /*5ea0*/  @!P4 BRA `(.L_x_3873) ;  /* 0x0000000000a4c947 */ /* 0x000fea0003800000 */
[----:B------:R-:W-:Y:S02]  /*5eb0*/  ISETP.NE.AND P5, PT, R63, RZ, PT ;  /* 0x000000ff3f00720c */ /* 0x000fe40003fa5270 */
[----:B---3--:R-:W-:-:S11]  /*5ec0*/  PRMT R14, R48, 0x8880, RZ ;  /* 0x00008880300e7816 */ /* 0x008fd600000000ff */
[----:B------:R-:W3:Y:S01]  /*5ed0*/  @P5 LDS.128 R4, [R34+0x2000] ;  /* 0x0020000022045984 */ /* 0x000ee20000000c00 */
[----:B0-2---:R-:W-:-:S04]  /*5ee0*/  @P5 LEA R8, P4, R22, R15, 0x1 ;  /* 0x0000000f16085211 */ /* 0x005fc800078808ff */
[----:B------:R-:W-:Y:S02]  /*5ef0*/  @P5 LEA.HI.X R9, R22, R33, R23, 0x1, P4 ;  /* 0x0000002116095211 */ /* 0x000fe400020f0c17 */
[----:B------:R-:W-:-:S03]  /*5f00*/  ISETP.NE.AND P4, PT, R64, RZ, PT ;  /* 0x000000ff4000720c */ /* 0x000fc60003f85270 */
[----:B---3--:R-:W-:Y:S10]  /*5f10*/  @P5 ST.E.128 desc[UR44][R8.64], R4 ;  /* 0x0000000408005985 */ /* 0x008ff4000c101d2c */
        /* <DEDUP_REMOVED lines=34> */
.L_x_3873:
[----:B------:R-:W-:Y:S05]  /*6140*/  BSYNC B0 ;  /* 0x0000000000007941 */ /* 0x000fea0003800000 */
.L_x_3872:
[----:B------:R-:W-:Y:S01]  /*6150*/  @!PT LDS RZ, [RZ] ;  /* 0x00000000fffff984 */ /* 0x000fe20000000800 */
[----:B------:R-:W-:Y:S01]  /*6160*/  @!PT LDS RZ, [RZ] ;  /* 0x00000000fffff984 */ /* 0x000fe20000000800 */
[----:B------:R-:W-:Y:S01]  /*6170*/  @!PT LDS RZ, [RZ] ;  /* 0x00000000fffff984 */ /* 0x000fe20000000800 */
[----:B------:R-:W-:Y:S01]  /*6180*/  @!PT LDS RZ, [RZ] ;  /* 0x00000000fffff984 */ /* 0x000fe20000000800 */
[----:B------:R5:W-:Y:S06]  /*6190*/  MEMBAR.ALL.CTA ;  /* 0x0000000000007992 */ /* 0x000bec0000008000 */
[----:B-----5:R-:W5:Y:S01]  /*61a0*/  FENCE.VIEW.ASYNC.S ;  /* 0x00000000000073c6 */ /* 0x020f620000000000 */
[----:B-1----:R-:W-:Y:S02]  /*61b0*/  @!P3 VIADD R70, R70, 0x324c0 ;  /* 0x000324c04646b836 */ /* 0x002fe40000000000 */
[----:B------:R-:W-:-:S03]  /*61c0*/  VIADD R153, R153, 0x1 ;  /* 0x0000000199997836 */ /* 0x000fc60000000000 */
[----:B------:R-:W-:Y:S01]  /*61d0*/  @!P3 PRMT R70, RZ, 0x654, R70 ;  /* 0x00000654ff46b816 */ /* 0x000fe20000000046 */
[----:B-----5:R1:W-:Y:S06]  /*61e0*/  BAR.SYNC.DEFER_BLOCKING R213, 0x80 ;  /* 0x000200d50000751d */ /* 0x0203ec0000010000 */
[----:B------:R1:W-:Y:S01]  /*61f0*/  @!P3 SYNCS.ARRIVE.TRANS64.RED.A1T0 RZ, [R70+URZ], RZ ;  /* 0x000000ff46ffb9a7 */ /* 0x0003e2000810043f */
[----:B------:R-:W-:-:S04]  /*6200*/  ISETP.NE.AND P3, PT, R153, 0x2, PT ;  /* 0x000000029900780c */ /* 0x000fc80003f65270 */
[----:B0-----:R-:W-:Y:S02]  /*6210*/  SEL R5, RZ, 0x1, P3 ;  /* 0x00000001ff057807 */ /* 0x001fe40001800000 */
[----:B------:R-:W-:Y:S02]  /*6220*/  SEL R153, R153, RZ, P3 ;  /* 0x000000ff99997207 */ /* 0x000fe40001800000 */
[----:B------:R-:W-:Y:S01]  /*6230*/  LOP3.LUT R158, R158, R5, RZ, 0x3c, !PT ;  /* 0x000000059e9e7212 */ /* 0x000fe200078e3cff */
[----:B-1----:R-:W-:Y:S06]  /*6240*/  @P2 BRA `(.L_x_3874) ;  /* 0xffffffc000c42947 */ /* 0x002fec000383ffff */
[----:B------:R-:W0:Y:S01]  /*6250*/  S2R R4, SR_TID.X ;  /* 0x0000000000047919 */ /* 0x000e220000002100 */
[----:B------:R-:W-:Y:S02]  /*6260*/  PLOP3.LUT P0, PT, PT, PT, PT, 0x8, 0x0 ;  /* 0x000000000000781c */ /* 0x000fe40003f0e170 */
[----:B0-----:R-:W-:-:S04]  /*6270*/  SHF.R.U32.HI R4, RZ, 0x7, R4 ;  /* 0x00000007ff047819 */ /* 0x001fc80000011604 */
[----:B------:R-:W-:-:S13]  /*6280*/  ISETP.NE.AND P4, PT, R4, 0x1, PT ;  /* 0x000000010400780c */ /* 0x000fda0003f85270 */
[----:B------:R-:W-:Y:S05]  /*6290*/  @!P4 WARPSYNC.ALL ;  /* 0x000000000000c948 */ /* 0x000fea0003800000 */
[----:B------:R-:W-:Y:S06]  /*62a0*/  @!P4 BAR.ARV 0x9, 0x100 ;  /* 0x024400000000cb1d */ /* 0x000fec0000002000 */
.L_x_3812:
[----:B------:R-:W0:Y:S01]  /*62b0*/  S2R R3, SR_SWINHI ;  /* 0x0000000000037919 */ /* 0x000e220000002f00 */
[----:B------:R-:W1:Y:S01]  /*62c0*/  LDC R13, c[0x0][0x448] ;  /* 0x00011200ff0d7b82 */ /* 0x000e620000000800 */
[----:B---3--:R-:W-:Y:S01]  /*62d0*/  MOV R14, UR38 ;  /* 0x00000026000e7c02 */ /* 0x008fe20008000f00 */
[----:B------:R-:W-:Y:S01]  /*62e0*/  IMAD.MOV.U32 R15, RZ, RZ, 0x80 ;  /* 0x00000080ff0f7424 */ /* 0x000fe200078e00ff */
[----:B------:R-:W-:Y:S01]  /*62f0*/  STL [R1+0x50], R125 ;  /* 0x0000507d01007387 */ /* 0x000fe20000100800 */
[----:B------:R-:W-:Y:S02]  /*6300*/  IMAD.MOV.U32 R26, RZ, RZ, 0x100 ;  /* 0x00000100ff1a7424 */ /* 0x000fe400078e00ff */
[----:B------:R-:W-:Y:S01]  /*6310*/  IMAD.U32 R24, RZ, RZ, UR38 ;  /* 0x00000026ff187e24 */ /* 0x000fe2000f8e00ff */
[----:B------:R-:W-:Y:S01]  /*6320*/  STL.64 [R1+0x28], R14 ;  /* 0x0000280e01007387 */ /* 0x000fe20000100a00 */
[----:B------:R-:W3:Y:S01]  /*6330*/  LDC R12, c[0x0][0xa80] ;  /* 0x0002a000ff0c7b82 */ /* 0x000ee20000000800 */
[----:B------:R-:W-:-:S02]  /*6340*/  IMAD.MOV.U32 R25, RZ, RZ, 0x80 ;  /* 0x00000080ff197424 */ /* 0x000fc400078e00ff */
[----:B------:R-:W-:Y:S01]  /*6350*/  STL.64 [R1+0x30], R26 ;  /* 0x0000301a01007387 */ /* 0x000fe20000100a00 */
[----:B------:R-:W-:-:S03]  /*6360*/  IMAD.U32 R72, RZ, RZ, UR37 ;  /* 0x00000025ff487e24 */ /* 0x000fc6000f8e00ff */
[----:B------:R-:W-:Y:S04]  /*6370*/  STL.128 [R1], R24 ;  /* 0x0000001801007387 */ /* 0x000fe80000100c00 */
[----:B------:R-:W-:Y:S04]  /*6380*/  STL.128 [R1+0x420], RZ ;  /* 0x000420ff01007387 */ /* 0x000fe80000100c00 */
[----:B------:R-:W-:Y:S04]  /*6390*/  STL.128 [R1+0x430], RZ ;  /* 0x000430ff01007387 */ /* 0x000fe80000100c00 */
[----:B------:R-:W-:Y:S01]  /*63a0*/  STL.128 [R1+0x210], RZ ;  /* 0x000210ff01007387 */ /* 0x000fe20000100c00 */
[----:B------:R-:W-:-:S02]  /*63b0*/  MOV R4, R148 ;  /* 0x0000009400047202 */ /* 0x000fc40000000f00 */
[----:B0-----:R-:W-:Y:S01]  /*63c0*/  MOV R5, R3 ;  /* 0x0000000300057202 */ /* 0x001fe20000000f00 */
[----:B---3--:R-:W-:Y:S01]  /*63d0*/  STL [R1+0x440], R12 ;  /* 0x0004400c01007387 */ /* 0x008fe20000100800 */
[----:B--2---:R-:W-:-:S03]  /*63e0*/  IADD3 R8, P1, R4, 0x32430, RZ ;  /* 0x0003243004087810 */ /* 0x004fc60007f3e0ff */
[----:B------:R-:W-:Y:S01]  /*63f0*/  STL.128 [R1+0x220], RZ ;  /* 0x000220ff01007387 */ /* 0x000fe20000100c00 */
[C---:B------:R-:W-:Y:S02]  /*6400*/  IADD3 R0, P3, R4.reuse, 0x32450, RZ ;  /* 0x0003245004007810 */ /* 0x040fe40007f7e0ff */
[C---:B------:R-:W-:Y:S01]  /*6410*/  IADD3 R6, P4, R4.reuse, 0x32460, RZ ;  /* 0x0003246004067810 */ /* 0x040fe20007f9e0ff */
[--C-:B------:R-:W-:Y:S01]  /*6420*/  IMAD.X R9, RZ, RZ, R5.reuse, P1 ;  /* 0x000000ffff097224 */ /* 0x100fe200008e0605 */
[----:B-1----:R-:W-:Y:S01]  /*6430*/  ISETP.NE.AND P1, PT, R13, 0x1, PT ;  /* 0x000000010d00780c */ /* 0x002fe20003f25270 */
[--C-:B------:R-:W-:Y:S01]  /*6440*/  IMAD.X R3, RZ, RZ, R5.reuse, P3 ;  /* 0x000000ffff037224 */ /* 0x100fe200018e0605 */
[----:B------:R-:W-:Y:S01]  /*6450*/  IADD3 R10, P2, R4, 0x32440, RZ ;  /* 0x00032440040a7810 */ /* 0x000fe20007f5e0ff */
[--C-:B------:R-:W-:Y:S01]  /*6460*/  IMAD.X R7, RZ, RZ, R5.reuse, P4 ;  /* 0x000000ffff077224 */ /* 0x100fe200020e0605 */
[----:B------:R-:W-:Y:S01]  /*6470*/  STL.64 [R1+0x18], R8 ;  /* 0x0000180801007387 */ /* 0x000fe20000100a00 */
[----:B------:R-:W-:Y:S01]  /*6480*/  IMAD.MOV.U32 R4, RZ, RZ, R0 ;  /* 0x000000ffff047224 */ /* 0x000fe200078e0000 */
[----:B------:R-:W-:Y:S01]  /*6490*/  IADD3 R72, P3, R72, 0x50, RZ ;  /* 0x0000005048487810 */ /* 0x000fe20007f7e0ff */
[----:B------:R-:W-:Y:S01]  /*64a0*/  IMAD.X R11, RZ, RZ, R5, P2 ;  /* 0x000000ffff0b7224 */ /* 0x000fe200010e0605 */
[----:B------:R-:W-:Y:S01]  /*64b0*/  STL.128 [R1+0x230], RZ ;  /* 0x000230ff01007387 */ /* 0x000fe20000100c00 */
[----:B------:R-:W-:Y:S01]  /*64c0*/  IMAD.MOV.U32 R5, RZ, RZ, R3 ;  /* 0x000000ffff057224 */ /* 0x000fe200078e0003 */
[----:B------:R-:W-:-:S02]  /*64d0*/  IADD3 R3, R210, 0x7f, RZ ;  /* 0x0000007fd2037810 */ /* 0x000fc40007ffe0ff */
[----:B------:R-:W-:Y:S01]  /*64e0*/  STL.64 [R1+0x20], R10 ;  /* 0x0000200a01007387 */ /* 0x000fe20000100a00 */
[----:B------:R-:W0:Y:S03]  /*64f0*/  @P1 LDC R0, c[0x0][0x44c] ;  /* 0x00011300ff001b82 */ /* 0x000e260000000800 */
[----:B------:R1:W-:Y:S04]  /*6500*/  STL.128 [R1+0x40], R4 ;  /* 0x0000400401007387 */ /* 0x0003e80000100c00 */
[----:B------:R2:W-:Y:S04]  /*6510*/  STL.128 [R1+0x240], RZ ;  /* 0x000240ff01007387 */ /* 0x0005e80000100c00 */
[----:B------:R2:W-:Y:S04]  /*6520*/  STL.128 [R1+0x250], RZ ;  /* 0x000250ff01007387 */ /* 0x0005e80000100c00 */
[----:B------:R2:W-:Y:S01]  /*6530*/  STL.128 [R1+0x260], RZ ;  /* 0x000260ff01007387 */ /* 0x0005e20000100c00 */
[----:B-1----:R-:W1:Y:S03]  /*6540*/  @P1 LDC R5, c[0x0][0x450] ;  /* 0x00011400ff051b82 */ /* 0x002e660000000800 */
[----:B------:R2:W-:Y:S04]  /*6550*/  STL.128 [R1+0x270], RZ ;  /* 0x000270ff01007387 */ /* 0x0005e80000100c00 */
[----:B------:R2:W-:Y:S01]  /*6560*/  STL.128 [R1+0x280], RZ ;  /* 0x000280ff01007387 */ /* 0x0005e20000100c00 */
[----:B0-----:R-:W-:Y:S01]  /*6570*/  @P1 IMAD.HI.U32 R0, R3, R0, RZ ;  /* 0x0000000003001227 */ /* 0x001fe200078e00ff */
[----:B------:R-:W0:Y:S02]  /*6580*/  LDC.64 R6, c[0x0][0xad8] ;  /* 0x0002b600ff067b82 */ /* 0x000e240000000a00 */
[----:B------:R2:W-:Y:S04]  /*6590*/  STL.128 [R1+0x290], RZ ;  /* 0x000290ff01007387 */ /* 0x0005e80000100c00 */
[----:B------:R2:W-:Y:S04]  /*65a0*/  STL.128 [R1+0x2a0], RZ ;  /* 0x0002a0ff01007387 */ /* 0x0005e80000100c00 */
[----:B------:R2:W-:Y:S04]  /*65b0*/  STL.128 [R1+0x2b0], RZ ;  /* 0x0002b0ff01007387 */ /* 0x0005e80000100c00 */
[----:B------:R2:W-:Y:S01]  /*65c0*/  STL.128 [R1+0x2c0], RZ ;  /* 0x0002c0ff01007387 */ /* 0x0005e20000100c00 */
[----:B-1----:R-:W-:-:S03]  /*65d0*/  @P1 SHF.R.U32.HI R3, RZ, R5, R0 ;  /* 0x00000005ff031219 */ /* 0x002fc60000011600 */
[----:B------:R2:W-:Y:S04]  /*65e0*/  STL.128 [R1+0x2d0], RZ ;  /* 0x0002d0ff01007387 */ /* 0x0005e80000100c00 */
[----:B------:R2:W-:Y:S01]  /*65f0*/  STL.128 [R1+0x2e0], RZ ;  /* 0x0002e0ff01007387 */ /* 0x0005e20000100c00 */
[----:B------:R-:W-:Y:S01]  /*6600*/  IMAD.IADD R3, R194, 0x1, R3 ;  /* 0x00000001c2037824 */ /* 0x000fe200078e0203 */
[----:B0-----:R-:W-:Y:S02]  /*6610*/  ISETP.GE.AND P2, PT, R7, 0x1, PT ;  /* 0x000000010700780c */ /* 0x001fe40003f46270 */
        /* <DEDUP_REMOVED lines=20> */
[----:B------:R-:W-:Y:S05]  /*6760*/  @P0 BRA `(.L_x_3875) ;  /* 0x00000000000c0947 */ /* 0x000fea0003800000 */
[----:B------:R-:W0:Y:S01]  /*6770*/  FENCE.VIEW.ASYNC.G ;  /* 0x00000000000073c6 */ /* 0x000e220000000100 */
[----:B------:R-:W-:Y:S05]  /*6780*/  WARPSYNC.ALL ;  /* 0x0000000000007948 */ /* 0x000fea0003800000 */
[----:B0-----:R-:W-:Y:S06]  /*6790*/  BAR.ARV 0xc, 0x180 ;  /* 0x0306000000007b1d */ /* 0x001fec0000002000 */
.L_x_3875:
[----:B------:R-:W-:Y:S02]  /*67a0*/  IMAD.X R73, RZ, RZ, UR36, P3 ;  /* 0x00000024ff497e24 */ /* 0x000fe400098e06ff */
        /* <DEDUP_REMOVED lines=13> */
.L_x_3878:
[----:B------:R-:W-:-:S13]  /*6880*/  ISETP.NE.AND P0, PT, R7, 0x1, PT ;  /* 0x000000010700780c */ /* 0x000fda0003f05270 */
[----:B------:R-:W0:Y:S02]  /*6890*/  @P0 LDC.64 R4, c[0x0][0xae0] ;  /* 0x0002b800ff040b82 */ /* 0x000e240000000a00 */
[----:B0-----:R-:W-:-:S05]  /*68a0*/  @P0 IMAD.HI.U32 R4, R0, R4, RZ ;  /* 0x0000000400040227 */ /* 0x001fca00078e00ff */
[----:B------:R-:W-:-:S07]  /*68b0*/  @P0 SHF.R.U32.HI R0, RZ, R5, R4 ;  /* 0x00000005ff000219 */ /* 0x000fce0000011604 */
.L_x_3879:
[----:B------:R-:W-:Y:S05]  /*68c0*/  BSYNC B0 ;  /* 0x0000000000007941 */ /* 0x000fea0003800000 */
.L_x_3877:
[----:B------:R-:W-:-:S05]  /*68d0*/  IMAD R3, R0, R7, R7 ;  /* 0x0000000700037224 */ /* 0x000fca00078e0207 */
[----:B------:R-:W-:-:S07]  /*68e0*/  VIMNMX R6, R6, R3, PT ;  /* 0x0000000306067248 */ /* 0x000fce0003fe0100 */
.L_x_3876:
        /* <DEDUP_REMOVED lines=24> */
.L_x_3882:
[----:B------:R-:W-:-:S13]  /*6a70*/  ISETP.NE.AND P0, PT, R7, 0x1, PT ;  /* 0x000000010700780c */ /* 0x000fda0003f05270 */
[----:B------:R-:W0:Y:S02]  /*6a80*/  @P0 LDC.64 R4, c[0x0][0xae0] ;  /* 0x0002b800ff040b82 */ /* 0x000e240000000a00 */
[----:B0-----:R-:W-:-:S05]  /*6a90*/  @P0 IMAD.HI.U32 R4, R0, R4, RZ ;  /* 0x0000000400040227 */ /* 0x001fca00078e00ff */
[----:B------:R-:W-:-:S07]  /*6aa0*/  @P0 SHF.R.U32.HI R0, RZ, R5, R4 ;  /* 0x00000005ff000219 */ /* 0x000fce0000011604 */
.L_x_3883:
[----:B------:R-:W-:Y:S05]  /*6ab0*/  BSYNC B0 ;  /* 0x0000000000007941 */ /* 0x000fea0003800000 */
.L_x_3881:
[----:B------:R-:W-:-:S05]  /*6ac0*/  IMAD R0, R0, R7, RZ ;  /* 0x0000000700007224 */ /* 0x000fca00078e02ff */
[----:B------:R-:W-:-:S07]  /*6ad0*/  VIMNMX R3, R3, R0, !PT ;  /* 0x0000000003037248 */ /* 0x000fce0007fe0100 */
.L_x_3880:
[----:B------:R-:W-:Y:S01]  /*6ae0*/  IMAD.HI R3, R3, 0x2aaaaaab, RZ ;  /* 0x2aaaaaab03037827 */ /* 0x000fe200078e02ff */
[----:B------:R-:W-:-:S04]  /*6af0*/  PLOP3.LUT P0, PT, PT, PT, PT, 0x80, 0x0 ;  /* 0x000000000000781c */ /* 0x000fc80003f0f070 */
[----:B------:R-:W-:-:S04]  /*6b00*/  SHF.R.U32.HI R0, RZ, 0x1f, R3 ;  /* 0x0000001fff007819 */ /* 0x000fc80000011603 */
[----:B------:R-:W-:-:S04]  /*6b10*/  LEA.HI.SX32 R0, R3, R0, 0x1c ;  /* 0x0000000003007211 */ /* 0x000fc800078fe2ff */
[----:B------:R-:W-:-:S04]  /*6b20*/  VIMNMX R190, RZ, R0, !PT ;  /* 0x00000000ffbe7248 */ /* 0x000fc80007fe0100 */
[----:B------:R-:W-:-:S13]  /*6b30*/  ISETP.GT.AND P1, PT, R172, R190, PT ;  /* 0x000000beac00720c */ /* 0x000fda0003f24270 */
[----:B------:R-:W-:Y:S05]  /*6b40*/  @!P1 BRA `(.L_x_3884) ;  /* 0x0000025400d49947 */ /* 0x000fea0003800000 */
[----:B------:R0:W-:Y:S01]  /*6b50*/  STL.64 [R1+0x58], RZ ;  /* 0x000058ff01007387 */ /* 0x0001e20000100a00 */
[----:B------:R-:W-:Y:S01]  /*6b60*/  IMAD.U32 R18, RZ, RZ, UR37 ;  /* 0x00000025ff127e24 */ /* 0x000fe2000f8e00ff */
[----:B------:R-:W-:Y:S01]  /*6b70*/  MOV R32, UR37 ;  /* 0x0000002500207c02 */ /* 0x000fe20008000f00 */
[----:B------:R-:W-:Y:S01]  /*6b80*/  IMAD.U32 R24, RZ, RZ, UR37 ;  /* 0x00000025ff187e24 */ /* 0x000fe2000f8e00ff */
[----:B------:R-:W-:Y:S01]  /*6b90*/  UMOV UR4, 0xffffffff ;  /* 0xffffffff00047882 */ /* 0x000fe20000000000 */
[----:B----4-:R-:W-:Y:S01]  /*6ba0*/  IMAD.U32 R35, RZ, RZ, UR37 ;  /* 0x00000025ff237e24 */ /* 0x010fe2000f8e00ff */
[----:B------:R-:W-:Y:S02]  /*6bb0*/  IADD3 R32, P0, R32, 0x88, RZ ;  /* 0x0000008820207810 */ /* 0x000fe40007f1e0ff */
[----:B------:R-:W-:Y:S02]  /*6bc0*/  IADD3 R18, P1, R18, 0x78, RZ ;  /* 0x0000007812127810 */ /* 0x000fe40007f3e0ff */
[----:B------:R-:W-:Y:S01]  /*6bd0*/  IADD3 R24, P2, R24, 0x58, RZ ;  /* 0x0000005818187810 */ /* 0x000fe20007f5e0ff */
[----:B------:R-:W-:Y:S01]  /*6be0*/  IMAD.X R33, RZ, RZ, UR36, P0 ;  /* 0x00000024ff217e24 */ /* 0x000fe200080e06ff */
[----:B------:R-:W-:Y:S01]  /*6bf0*/  IADD3 R35, P3, R35, 0x60, RZ ;  /* 0x0000006023237810 */ /* 0x000fe20007f7e0ff */
[----:B------:R-:W-:-:S02]  /*6c00*/  IMAD.X R19, RZ, RZ, UR36, P1 ;  /* 0x00000024ff137e24 */ /* 0x000fc400088e06ff */
[----:B------:R-:W-:Y:S02]  /*6c10*/  IMAD.X R25, RZ, RZ, UR36, P2 ;  /* 0x00000024ff197e24 */ /* 0x000fe400090e06ff */
[----:B------:R-:W-:Y:S01]  /*6c20*/  IMAD.X R44, RZ, RZ, UR36, P3 ;  /* 0x00000024ff2c7e24 */ /* 0x000fe200098e06ff */
[----:B0-----:R-:W-:Y:S07]  /*6c30*/  BRA.DIV UR4, `(.L_x_3885) ;  /* 0x0000030e041c7947 */ /* 0x001fee000b800000 */
[----:B------:R-:W3:Y:S04]  /*6c40*/  LDL R0, [R1+0x474] ;  /* 0x0004740001007983 */ /* 0x000ee80000100800 */
[----:B---3--:R0:W1:Y:S02]  /*6c50*/  SHFL.IDX PT, R14, R0, RZ, 0x1f ;  /* 0x00001fff000e7589 */ /* 0x00806400000e0000 */
.L_x_4203:
[----:B01----:R-:W-:Y:S01]  /*6c60*/  LEA.HI R0, R14, R14, RZ, 0x1 ;  /* 0x0000000e0e007211 */ /* 0x003fe200078f08ff */
[C---:B------:R-:W-:Y:S01]  /*6c70*/  VIADD R27, R148.reuse, 0x18400 ;  /* 0x00018400941b7836 */ /* 0x040fe20000000000 */
[----:B------:R-:W-:Y:S01]  /*6c80*/  MOV R6, 0x1 ;  /* 0x0000000100067802 */ /* 0x000fe20000000f00 */
[----:B------:R-:W-:Y:S01]  /*6c90*/  VIADD R8, R148, 0x400 ;  /* 0x0000040094087836 */ /* 0x000fe20000000000 */
[----:B------:R-:W-:Y:S01]  /*6ca0*/  LOP3.LUT R3, R0, 0x7fffe, RZ, 0xc0, !PT ;  /* 0x0007fffe00037812 */ /* 0x000fe200078ec0ff */
[----:B------:R-:W-:Y:S01]  /*6cb0*/  IMAD.MOV.U32 R4, RZ, RZ, 0x1 ;  /* 0x00000001ff047424 */ /* 0x000fe200078e00ff */
[----:B------:R-:W-:Y:S01]  /*6cc0*/  STL.128 [R1+0x90], RZ ;  /* 0x000090ff01007387 */ /* 0x000fe20000100c00 */
[----:B------:R-:W-:Y:S01]  /*6cd0*/  IMAD.MOV.U32 R5, RZ, RZ, RZ ;  /* 0x000000ffff057224 */ /* 0x000fe200078e00ff */
[----:B------:R-:W-:Y:S01]  /*6ce0*/  SHF.R.U32.HI R8, RZ, 0x4, R8 ;  /* 0x00000004ff087819 */ /* 0x000fe20000011608 */
[----:B------:R-:W-:Y:S01]  /*6cf0*/  IMAD.IADD R0, R14, 0x1, -R3 ;  /* 0x000000010e007824 */ /* 0x000fe200078e0a03 */
[----:B------:R-:W-:Y:S01]  /*6d00*/  STL.128 [R1+0xa0], RZ ;  /* 0x0000a0ff01007387 */ /* 0x000fe20000100c00 */
[----:B------:R-:W-:Y:S01]  /*6d10*/  VIADD R3, R148, 0x1c400 ;  /* 0x0001c40094037836 */ /* 0x000fe20000000000 */
[----:B------:R-:W-:Y:S01]  /*6d20*/  LOP3.LUT R8, R8, 0x3fff, RZ, 0xc0, !PT ;  /* 0x00003fff08087812 */ /* 0x000fe200078ec0ff */
[----:B------:R-:W-:Y:S01]  /*6d30*/  IMAD R0, R0, 0x2000, R27 ;  /* 0x0000200000007824 */ /* 0x000fe200078e021b */
[----:B------:R-:W-:Y:S01]  /*6d40*/  STL.128 [R1+0xb0], RZ ;  /* 0x0000b0ff01007387 */ /* 0x000fe20000100c00 */
[----:B------:R-:W-:Y:S01]  /*6d50*/  IMAD.MOV.U32 R7, RZ, RZ, RZ ;  /* 0x000000ffff077224 */ /* 0x000fe200078e00ff */
[----:B------:R-:W-:Y:S01]  /*6d60*/  SHF.R.U32.HI R3, RZ, 0x4, R3 ;  /* 0x00000004ff037819 */ /* 0x000fe20000011603 */
[----:B------:R-:W-:Y:S01]  /*6d70*/  VIADD R9, R0, 0xa000 ;  /* 0x0000a00000097836 */ /* 0x000fe20000000000 */
[----:B------:R-:W-:Y:S01]  /*6d80*/  SHF.R.U32.HI R0, RZ, 0x4, R0 ;  /* 0x00000004ff007819 */ /* 0x000fe20000011600 */
[----:B------:R-:W-:Y:S01]  /*6d90*/  IMAD.MOV.U32 R10, RZ, RZ, 0x1 ;  /* 0x00000001ff0a7424 */ /* 0x000fe200078e00ff */
[----:B------:R-:W-:Y:S01]  /*6da0*/  LOP3.LUT R3, R3, 0x3fff, RZ, 0xc0, !PT ;  /* 0x00003fff03037812 */ /* 0x000fe200078ec0ff */
[----:B------:R0:W-:Y:S01]  /*6db0*/  STL.128 [R1+0x60], R4 ;  /* 0x0000600401007387 */ /* 0x0001e20000100c00 */
[----:B------:R-:W-:Y:S01]  /*6dc0*/  SHF.R.U32.HI R9, RZ, 0x4, R9 ;  /* 0x00000004ff097819 */ /* 0x000fe20000011609 */
[----:B------:R-:W-:Y:S01]  /*6dd0*/  IMAD.MOV.U32 R11, RZ, RZ, RZ ;  /* 0x000000ffff0b7224 */ /* 0x000fe200078e00ff */
[----:B------:R-:W-:Y:S01]  /*6de0*/  LOP3.LUT R3, R3, 0x10000, RZ, 0xfc, !PT ;  /* 0x0001000003037812 */ /* 0x000fe200078efcff */
[----:B------:R-:W-:Y:S01]  /*6df0*/  STL.128 [R1+0xc0], RZ ;  /* 0x0000c0ff01007387 */ /* 0x000fe20000100c00 */
[----:B------:R-:W-:Y:S01]  /*6e00*/  LOP3.LUT R9, R9, 0x3fff, RZ, 0xc0, !PT ;  /* 0x00003fff09097812 */ /* 0x000fe200078ec0ff */
[----:B------:R-:W-:Y:S01]  /*6e10*/  IMAD.U32 R34, RZ, RZ, UR37 ;  /* 0x00000025ff227e24 */ /* 0x000fe2000f8e00ff */
[----:B------:R-:W-:Y:S01]  /*6e20*/  LOP3.LUT R0, R0, 0x3fff, RZ, 0xc0, !PT ;  /* 0x00003fff00007812 */ /* 0x000fe200078ec0ff */
[----:B------:R1:W-:Y:S01]  /*6e30*/  STL.64 [R1+0x70], R10 ;  /* 0x0000700a01007387 */ /* 0x0003e20000100a00 */
[----:B------:R-:W-:Y:S01]  /*6e40*/  LOP3.LUT R9, R9, 0x10000, RZ, 0xfc, !PT ;  /* 0x0001000009097812 */ /* 0x000fe200078efcff */
[----:B------:R-:W-:Y:S01]  /*6e50*/  IMAD.U32 R37, RZ, RZ, UR37 ;  /* 0x00000025ff257e24 */ /* 0x000fe2000f8e00ff */
[----:B------:R-:W-:Y:S01]  /*6e60*/  LOP3.LUT P0, RZ, R27, 0x1bf, RZ, 0xc0, !PT ;  /* 0x000001bf1bff7812 */ /* 0x000fe2000780c0ff */
[----:B------:R-:W-:Y:S01]  /*6e70*/  STL.128 [R1+0xd0], RZ ;  /* 0x0000d0ff01007387 */ /* 0x000fe20000100c00 */
[----:B------:R-:W-:Y:S01]  /*6e80*/  IADD3 R34, P5, R34, 0x68, RZ ;  /* 0x0000006822227810 */ /* 0x000fe20007fbe0ff */
[----:B------:R-:W-:Y:S01]  /*6e90*/  IMAD.U32 R43, RZ, RZ, UR37 ;  /* 0x00000025ff2b7e24 */ /* 0x000fe2000f8e00ff */
[----:B------:R-:W-:Y:S01]  /*6ea0*/  IADD3 R37, P3, R37, 0x80, RZ ;  /* 0x0000008025257810 */ /* 0x000fe20007f7e0ff */
[----:B0-----:R-:W-:Y:S01]  /*6eb0*/  IMAD.MOV.U32 R4, RZ, RZ, R3 ;  /* 0x000000ffff047224 */ /* 0x001fe200078e0003 */
[C---:B------:R-:W-:Y:S01]  /*6ec0*/  LOP3.LUT R6, R8.reuse, 0x3000000, RZ, 0xfc, !PT ;  /* 0x0300000008067812 */ /* 0x040fe200078efcff */
[----:B------:R-:W-:Y:S01]  /*6ed0*/  IMAD.MOV.U32 R5, RZ, RZ, 0x40000040 ;  /* 0x40000040ff057424 */ /* 0x000fe200078e00ff */
[----:B------:R-:W-:Y:S01]  /*6ee0*/  MOV R7, 0x40000040 ;  /* 0x4000004000077802 */ /* 0x000fe20000000f00 */
[----:B-1----:R-:W-:Y:S01]  /*6ef0*/  IMAD.MOV.U32 R11, RZ, RZ, 0x40000040 ;  /* 0x40000040ff0b7424 */ /* 0x002fe200078e00ff */
[----:B------:R-:W-:Y:S01]  /*6f00*/  LOP3.LUT R8, R8, 0x10000, RZ, 0xfc, !PT ;  /* 0x0001000008087812 */ /* 0x000fe200078efcff */
[----:B------:R-:W-:Y:S01]  /*6f10*/  STL.128 [R1+0xe0], RZ ;  /* 0x0000e0ff01007387 */ /* 0x000fe20000100c00 */
[----:B------:R-:W-:Y:S01]  /*6f20*/  LOP3.LUT R10, R0, 0x10000, RZ, 0xfc, !PT ;  /* 0x00010000000a7812 */ /* 0x000fe200078efcff */
[----:B------:R-:W-:Y:S01]  /*6f30*/  IMAD.U32 R47, RZ, RZ, UR37 ;  /* 0x00000025ff2f7e24 */ /* 0x000fe2000f8e00ff */
[----:B------:R-:W-:Y:S01]  /*6f40*/  IADD3 R43, P2, R43, 0x90, RZ ;  /* 0x000000902b2b7810 */ /* 0x000fe20007f5e0ff */
[----:B------:R0:W-:Y:S01]  /*6f50*/  STL.128 [R1+0x80], R4 ;  /* 0x0000800401007387 */ /* 0x0001e20000100c00 */
[----:B------:R-:W-:Y:S01]  /*6f60*/  IMAD.U32 R40, RZ, RZ, UR37 ;  /* 0x00000025ff287e24 */ /* 0x000fe2000f8e00ff */
[----:B------:R-:W-:Y:S01]  /*6f70*/  BSSY B6, `(.L_x_3886) ;  /* 0x0000020000067945 */ /* 0x000fe20003800000 */
[----:B------:R-:W-:Y:S01]  /*6f80*/  IMAD.U32 R36, RZ, RZ, UR37 ;  /* 0x00000025ff247e24 */ /* 0x000fe2000f8e00ff */
[----:B------:R1:W-:Y:S01]  /*6f90*/  STL.64 [R1+0x78], R10 ;  /* 0x0000780a01007387 */ /* 0x0003e20000100a00 */
[----:B------:R-:W-:Y:S01]  /*6fa0*/  IMAD.X R45, RZ, RZ, UR36, P5 ;  /* 0x00000024ff2d7e24 */ /* 0x000fe2000a8e06ff */
[----:B------:R-:W-:Y:S01]  /*6fb0*/  IADD3 R47, P1, R47, 0xf0, RZ ;  /* 0x000000f02f2f7810 */ /* 0x000fe20007f3e0ff */
[----:B------:R-:W-:Y:S01]  /*6fc0*/  IMAD.X R48, RZ, RZ, UR36, P3 ;  /* 0x00000024ff307e24 */ /* 0x000fe200098e06ff */
[----:B------:R-:W-:Y:S01]  /*6fd0*/  IADD3 R40, P5, R40, 0xf8, RZ ;  /* 0x000000f828287810 */ /* 0x000fe20007fbe0ff */
[----:B------:R-:W-:Y:S01]  /*6fe0*/  IMAD.X R42, RZ, RZ, UR36, P2 ;  /* 0x00000024ff2a7e24 */ /* 0x000fe200090e06ff */
[----:B------:R-:W-:Y:S01]  /*6ff0*/  IADD3 R36, P4, R36, 0x70, RZ ;  /* 0x0000007024247810 */ /* 0x000fe20007f9e0ff */
[----:B------:R-:W-:-:S02]  /*7000*/  IMAD.X R46, RZ, RZ, UR36, P1 ;  /* 0x00000024ff2e7e24 */ /* 0x000fc400088e06ff */
[----:B------:R-:W-:Y:S01]  /*7010*/  IMAD.X R39, RZ, RZ, UR36, P5 ;  /* 0x00000024ff277e24 */ /* 0x000fe2000a8e06ff */
[----:B------:R-:W-:Y:S01]  /*7020*/  IADD3.X R49, RZ, UR36, RZ, P4, !PT ;  /* 0x00000024ff317c10 */ /* 0x000fe2000a7fe4ff */
[----:B0-----:R-:W-:Y:S02]  /*7030*/  IMAD.MOV.U32 R6, RZ, RZ, R8 ;  /* 0x000000ffff067224 */ /* 0x001fe400078e0008 */
[----:B------:R-:W-:-:S05]  /*7040*/  IMAD.MOV.U32 R4, RZ, RZ, R9 ;  /* 0x000000ffff047224 */ /* 0x000fca00078e0009 */
[----:B------:R1:W-:Y:S01]  /*7050*/  STL.128 [R1+0xf0], R4 ;  /* 0x0000f00401007387 */ /* 0x0003e20000100c00 */
[----:B------:R-:W-:Y:S05]  /*7060*/  @!P0 BRA `(.L_x_3887) ;  /* 0x0000000000408947 */ /* 0x000fea0003800000 */
[----:B------:R-:W-:Y:S01]  /*7070*/  MOV R0, 0x0 ;  /* 0x0000000000007802 */ /* 0x000fe20000000f00 */
[----:B------:R-:W-:Y:S01]  /*7080*/  ULDC.64 UR4, c[0x4][0x98] ;  /* 0x0100260000047ab9 */ /* 0x000fe20000000a00 */
[----:B------:R-:W-:Y:S01]  /*7090*/  ULDC.64 UR6, c[0x4][0xa0] ;  /* 0x0100280000067ab9 */ /* 0x000fe20000000a00 */
[----:B-1----:R-:W-:Y:S01]  /*70a0*/  IMAD.U32 R4, RZ, RZ, UR4 ;  /* 0x00000004ff047e24 */ /* 0x002fe2000f8e00ff */
        /* <DEDUP_REMOVED lines=11> */
[----:B-12--5:R-:W-:Y:S05]  /*7160*/  CALL.ABS.NOINC R14 ;  /* 0x000000000e007343 */ /* 0x026fea0003c00000 */
.L_x_3887:
[----:B------:R-:W-:Y:S05]  /*7170*/  BSYNC B6 ;  /* 0x0000000000067941 */ /* 0x000fea0003800000 */
.L_x_3886:
[----:B------:R-:W0:Y:S01]  /*7180*/  S2R R26, SR_TID.X ;  /* 0x00000000001a7919 */ /* 0x000e220000002100 */
[----:B-1----:R-:W1:Y:S01]  /*7190*/  LDC.64 R10, c[0x0][0xad0] ;  /* 0x0002b400ff0a7b82 */ /* 0x002e620000000a00 */
[----:B------:R-:W-:Y:S01]  /*71a0*/  UIADD3 UR5, UP0, UR37, 0x100, URZ ;  /* 0x0000010025057890 */ /* 0x000fe2000ff1e03f */
[----:B------:R-:W-:Y:S01]  /*71b0*/  IMAD.MOV.U32 R8, RZ, RZ, RZ ;  /* 0x000000ffff087224 */ /* 0x000fe200078e00ff */
[----:B------:R-:W-:Y:S01]  /*71c0*/  STL.64 [R1+0x110], R24 ;  /* 0x0001101801007387 */ /* 0x000fe20000100a00 */
[----:B------:R-:W-:Y:S01]  /*71d0*/  IMAD.U32 R0, RZ, RZ, UR37 ;  /* 0x00000025ff007e24 */ /* 0x000fe2000f8e00ff */
[----:B------:R-:W-:Y:S01]  /*71e0*/  UIADD3.X UR6, URZ, UR36, URZ, UP0, !UPT ;  /* 0x000000243f067290 */ /* 0x000fe200087fe43f */
[----:B------:R-:W-:Y:S01]  /*71f0*/  IMAD.U32 R38, RZ, RZ, UR37 ;  /* 0x00000025ff267e24 */ /* 0x000fe2000f8e00ff */
[----:B------:R-:W-:Y:S01]  /*7200*/  UIADD3 UR4, UP0, UR37, 0x14c, URZ ;  /* 0x0000014c25047890 */ /* 0x000fe2000ff1e03f */
[----:B------:R-:W3:Y:S01]  /*7210*/  LDC.64 R20, c[0x0][0xad8] ;  /* 0x0002b600ff147b82 */ /* 0x000ee20000000a00 */
[----:B------:R-:W-:Y:S01]  /*7220*/  IMAD.U32 R12, RZ, RZ, UR5 ;  /* 0x00000005ff0c7e24 */ /* 0x000fe2000f8e00ff */
[----:B------:R-:W-:Y:S01]  /*7230*/  STL.64 [R1+0x100], R228 ;  /* 0x000100e401007387 */ /* 0x000fe20000100a00 */
[----:B------:R-:W-:Y:S01]  /*7240*/  UIADD3.X UR5, URZ, UR36, URZ, UP0, !UPT ;  /* 0x000000243f057290 */ /* 0x000fe200087fe43f */
[----:B------:R-:W-:Y:S01]  /*7250*/  IMAD.U32 R13, RZ, RZ, UR6 ;  /* 0x00000006ff0d7e24 */ /* 0x000fe2000f8e00ff */
[----:B------:R-:W-:Y:S01]  /*7260*/  IADD3 R38, P2, R38, 0x118, RZ ;  /* 0x0000011826267810 */ /* 0x000fe20007f5e0ff */
[----:B------:R-:W-:Y:S01]  /*7270*/  IMAD.U32 R14, RZ, RZ, UR4 ;  /* 0x00000004ff0e7e24 */ /* 0x000fe2000f8e00ff */
[----:B------:R-:W-:Y:S01]  /*7280*/  STL.U8 [R1+0x118], RZ ;  /* 0x000118ff01007387 */ /* 0x000fe20000100000 */
[----:B------:R-:W4:Y:S01]  /*7290*/  LDC.64 R50, c[0x0][0xae0] ;  /* 0x0002b800ff327b82 */ /* 0x000f220000000a00 */
[----:B------:R-:W-:Y:S01]  /*72a0*/  IMAD.U32 R15, RZ, RZ, UR5 ;  /* 0x00000005ff0f7e24 */ /* 0x000fe2000f8e00ff */
[----:B------:R-:W-:Y:S01]  /*72b0*/  ULDC UR4, c[0x0][0x3f4] ;  /* 0x0000fd0000047ab9 */ /* 0x000fe20000000800 */
[----:B------:R-:W-:Y:S01]  /*72c0*/  STL.64 [R1+0x108], R12 ;  /* 0x0001080c01007387 */ /* 0x000fe20000100a00 */
[----:B------:R-:W-:Y:S01]  /*72d0*/  ISETP.LT.AND P0, PT, RZ, UR4, PT ;  /* 0x00000004ff007c0c */ /* 0x000fe2000bf01270 */
[----:B------:R-:W-:-:S02]  /*72e0*/  IMAD.U32 R3, RZ, RZ, UR37 ;  /* 0x00000025ff037e24 */ /* 0x000fc4000f8e00ff */
[----:B------:R-:W-:Y:S01]  /*72f0*/  STL.64 [R1+0x150], R14 ;  /* 0x0001500e01007387 */ /* 0x000fe20000100a00 */
[----:B------:R-:W2:Y:S01]  /*7300*/  LDC R6, c[0x0][0x450] ;  /* 0x00011400ff067b82 */ /* 0x000ea20000000800 */
[----:B-1----:R-:W-:Y:S02]  /*7310*/  IMAD.MOV.U32 R30, RZ, RZ, R11 ;  /* 0x000000ffff1e7224 */ /* 0x002fe400078e000b */
[----:B------:R-:W-:Y:S02]  /*7320*/  IMAD.MOV.U32 R7, RZ, RZ, R10 ;  /* 0x000000ffff077224 */ /* 0x000fe400078e000a */
[----:B0-----:R-:W-:-:S03]  /*7330*/  VIADD R227, R26, 0xffffff80 ;  /* 0xffffff801ae37836 */ /* 0x001fc60000000000 */
[----:B------:R-:W2:Y:S01]  /*7340*/  LDC.64 R4, c[0x0][0x448] ;  /* 0x00011200ff047b82 */ /* 0x000ea20000000a00 */
[----:B---3--:R-:W-:Y:S01]  /*7350*/  MOV R9, R21 ;  /* 0x0000001500097202 */ /* 0x008fe20000000f00 */
[----:B------:R-:W-:Y:S01]  /*7360*/  IMAD.MOV.U32 R31, RZ, RZ, R20 ;  /* 0x000000ffff1f7224 */ /* 0x000fe200078e0014 */
[----:B------:R-:W-:Y:S01]  /*7370*/  STL [R1+0x11c], R227 ;  /* 0x00011ce301007387 */ /* 0x000fe20000100800 */
[----:B----4-:R-:W-:-:S03]  /*7380*/  IMAD.MOV.U32 R10, RZ, RZ, R50 ;  /* 0x000000ffff0a7224 */ /* 0x010fc600078e0032 */
[----:B------:R0:W-:Y:S01]  /*7390*/  STL.128 [R1+0x120], R28 ;  /* 0x0001201c01007387 */ /* 0x0001e20000100c00 */
[----:B------:R-:W-:Y:S02]  /*73a0*/  IMAD.MOV.U32 R11, RZ, RZ, R51 ;  /* 0x000000ffff0b7224 */ /* 0x000fe400078e0033 */
[----:B------:R-:W-:-:S03]  /*73b0*/  IMAD.X R51, RZ, RZ, UR36, P2 ;  /* 0x00000024ff337e24 */ /* 0x000fc600090e06ff */
[----:B------:R1:W-:Y:S04]  /*73c0*/  STL.128 [R1+0x130], R8 ;  /* 0x0001300801007387 */ /* 0x0003e80000100c00 */
[----:B--2---:R1:W-:Y:S01]  /*73d0*/  STL.128 [R1+0x140], R4 ;  /* 0x0001400401007387 */ /* 0x0043e20000100c00 */
[----:B0-----:R-:W-:Y:S01]  /*73e0*/  IMAD.U32 R31, RZ, RZ, UR37 ;  /* 0x00000025ff1f7e24 */ /* 0x001fe2000f8e00ff */
[----:B------:R-:W-:Y:S02]  /*73f0*/  IADD3 R30, P1, R0, 0x11c, RZ ;  /* 0x0000011c001e7810 */ /* 0x000fe40007f3e0ff */
[----:B------:R-:W-:Y:S02]  /*7400*/  IADD3 R29, P3, R3, 0x108, RZ ;  /* 0x00000108031d7810 */ /* 0x000fe40007f7e0ff */
[----:B------:R-:W-:Y:S01]  /*7410*/  IADD3 R31, P4, R31, 0x150, RZ ;  /* 0x000001501f1f7810 */ /* 0x000fe20007f9e0ff */
[----:B------:R-:W-:-:S02]  /*7420*/  IMAD.X R41, RZ, RZ, UR36, P1 ;  /* 0x00000024ff297e24 */ /* 0x000fc400088e06ff */
[----:B------:R-:W-:Y:S01]  /*7430*/  IMAD.X R50, RZ, RZ, UR36, P3 ;  /* 0x00000024ff327e24 */ /* 0x000fe200098e06ff */
[----:B------:R-:W-:Y:S01]  /*7440*/  IADD3.X R52, RZ, UR36, RZ, P4, !PT ;  /* 0x00000024ff347c10 */ /* 0x000fe2000a7fe4ff */
[----:B------:R-:W-:Y:S08]  /*7450*/  @P0 BRA `(.L_x_3888) ;  /* 0x0000000000400947 */ /* 0x000ff00003800000 */
[----:B------:R-:W2:Y:S02]  /*7460*/  LDL R3, [R1+0x204] ;  /* 0x0002040001037983 */ /* 0x000ea40000100800 */
[----:B--2---:R-:W-:-:S04]  /*7470*/  LEA.HI R0, R3, R3, RZ, 0x1 ;  /* 0x0000000303007211 */ /* 0x004fc800078f08ff */
[----:B------:R-:W-:-:S05]  /*7480*/  LOP3.LUT R0, R0, 0xfffffffe, RZ, 0xc0, !PT ;  /* 0xfffffffe00007812 */ /* 0x000fca00078ec0ff */
[----:B------:R-:W-:-:S05]  /*7490*/  IMAD.IADD R0, R3, 0x1, -R0 ;  /* 0x0000000103007824 */ /* 0x000fca00078e0a00 */
[----:B------:R-:W-:-:S04]  /*74a0*/  SHF.L.U32 R3, R0, 0x1f, RZ ;  /* 0x0000001f00037819 */ /* 0x000fc800000006ff */
[----:B------:R0:W2:Y:S03]  /*74b0*/  SYNCS.PHASECHK.TRANS64.TRYWAIT P0, [R148+URZ+0x32400], R3 ;  /* 0x03240003940075a7 */ /* 0x0000a6000800017f */
[----:B--2---:R-:W-:Y:S05]  /*74c0*/  @!P0 NANOSLEEP.SYNCS 0x989680 ;  /* 0x009896800000895d */ /* 0x004fea0003900000 */
[----:B------:R-:W2:Y:S01]  /*74d0*/  @!P0 SYNCS.PHASECHK.TRANS64 P0, [R148+URZ+0x32400], R3 ;  /* 0x03240003940085a7 */ /* 0x000ea2000800007f */
[----:B------:R-:W-:Y:S04]  /*74e0*/  BSSY B0, `(.L_x_3889) ;  /* 0x0000006000007945 */ /* 0x000fe80003800000 */
[----:B--2---:R-:W-:Y:S05]  /*74f0*/  @P0 BRA `(.L_x_3890) ;  /* 0x0000000000100947 */ /* 0x004fea0003800000 */
.L_x_3891:
[----:B--2---:R2:W3:Y:S02]  /*7500*/  SYNCS.PHASECHK.TRANS64.TRYWAIT P0, [R148+URZ+0x32400], R3 ;  /* 0x03240003940075a7 */ /* 0x0044e4000800017f */
[----:B---3--:R-:W-:Y:S05]  /*7510*/  @!P0 NANOSLEEP.SYNCS 0x989680 ;  /* 0x009896800000895d */ /* 0x008fea0003900000 */
[----:B------:R-:W3:Y:S02]  /*7520*/  @!P0 SYNCS.PHASECHK.TRANS64 P0, [R148+URZ+0x32400], R3 ;  /* 0x03240003940085a7 */ /* 0x000ee4000800007f */
[----:B---3--:R-:W-:Y:S05]  /*7530*/  @!P0 BRA `(.L_x_3891) ;  /* 0xfffffffc00f08947 */ /* 0x008fea000383ffff */
.L_x_3890:
[----:B------:R-:W-:Y:S05]  /*7540*/  BSYNC B0 ;  /* 0x0000000000007941 */ /* 0x000fea0003800000 */
.L_x_3889:
[----:B------:R-:W-:Y:S05]  /*7550*/  BRA `(.L_x_3892) ;  /* 0x0000002800dc7947 */ /* 0x000fea0003800000 */
.L_x_3888:
[----:B------:R-:W-:Y:S01]  /*7560*/  LOP3.LUT P0, RZ, R27, 0x3ff, RZ, 0xc0, !PT ;  /* 0x000003ff1bff7812 */ /* 0x000fe2000780c0ff */
[----:B------:R-:W-:Y:S01]  /*7570*/  ULDC.64 UR4, c[0x0][0x3f8] ;  /* 0x0000fe0000047ab9 */ /* 0x000fe20000000a00 */
[----:B-1---5:R-:W-:Y:S01]  /*7580*/  SHF.R.S32.HI R5, RZ, 0x1f, R2 ;  /* 0x0000001fff057819 */ /* 0x022fe20000011402 */
        /* <DEDUP_REMOVED lines=27> */
.L_x_3894:
[----:B------:R-:W-:Y:S05]  /*7740*/  BSYNC B6 ;  /* 0x0000000000067941 */ /* 0x000fea0003800000 */
.L_x_3893:
[----:B------:R-:W2:Y:S01]  /*7750*/  LDL R3, [R1+0x50] ;  /* 0x0000500001037983 */ /* 0x000ea20000100800 */
[----:B------:R-:W-:Y:S01]  /*7760*/  ULDC.U8 UR4, c[0x0][0x410] ;  /* 0x0001040000047ab9 */ /* 0x000fe20000000000 */
[----:B------:R-:W-:Y:S01]  /*7770*/  BSSY B0, `(.L_x_3895) ;  /* 0x000028d000007945 */ /* 0x000fe20003800000 */
[----:B------:R-:W-:Y:S01]  /*7780*/  ISETP.NE.AND P0, PT, RZ, UR4, PT ;  /* 0x00000004ff007c0c */ /* 0x000fe2000bf05270 */
[----:B--2---:R-:W-:-:S12]  /*7790*/  IMAD R0, R3, 0x80, R154 ;  /* 0x0000008003007824 */ /* 0x004fd800078e029a */
[----:B------:R-:W-:Y:S05]  /*77a0*/  @!P0 BRA `(.L_x_3896) ;  /* 0x0000001400448947 */ /* 0x000fea0003800000 */
[----:B------:R-:W0:Y:S01]  /*77b0*/  LDC R21, c[0x0][0x448] ;  /* 0x00011200ff157b82 */ /* 0x000e220000000800 */
[----:B------:R-:W-:Y:S01]  /*77c0*/  IMAD R5, R193, 0x40, R0 ;  /* 0x00000040c1057824 */ /* 0x000fe200078e0200 */
[----:B------:R-:W-:Y:S01]  /*77d0*/  ULDC.64 UR4, c[0x0][0x3f8] ;  /* 0x0000fe0000047ab9 */ /* 0x000fe20000000a00 */
[----:B------:R-:W-:Y:S01]  /*77e0*/  ULDC.64 UR6, c[0x0][0x408] ;  /* 0x0001020000067ab9 */ /* 0x000fe20000000a00 */
[----:B------:R-:W-:Y:S02]  /*77f0*/  IMAD.MOV.U32 R6, RZ, RZ, R26 ;  /* 0x000000ffff067224 */ /* 0x000fe400078e001a */
[----:B------:R-:W-:Y:S01]  /*7800*/  IMAD.MOV.U32 R7, RZ, RZ, R53 ;  /* 0x000000ffff077224 */ /* 0x000fe200078e0035 */
[----:B0-----:R-:W-:-:S13]  /*7810*/  ISETP.NE.AND P0, PT, R21, 0x1, PT ;  /* 0x000000011500780c */ /* 0x001fda0003f05270 */
[----:B------:R-:W0:Y:S08]  /*7820*/  @P0 LDC R2, c[0x0][0x44c] ;  /* 0x00011300ff020b82 */ /* 0x000e300000000800 */
[----:B------:R-:W1:Y:S01]  /*7830*/  @P0 LDC R3, c[0x0][0x450] ;  /* 0x00011400ff030b82 */ /* 0x000e620000000800 */
[----:B0-----:R-:W-:-:S05]  /*7840*/  @P0 IMAD.HI.U32 R2, R5, R2, RZ ;  /* 0x0000000205020227 */ /* 0x001fca00078e00ff */
[----:B-1----:R-:W-:Y:S01]  /*7850*/  @P0 SHF.R.U32.HI R5, RZ, R3, R2 ;  /* 0x00000003ff050219 */ /* 0x002fe20000011602 */
[----:B------:R-:W-:Y:S02]  /*7860*/  IMAD.MOV.U32 R2, RZ, RZ, R24 ;  /* 0x000000ffff027224 */ /* 0x000fe400078e0018 */
[----:B------:R-:W-:Y:S01]  /*7870*/  IMAD.MOV.U32 R3, RZ, RZ, R55 ;  /* 0x000000ffff037224 */ /* 0x000fe200078e0037 */
[----:B------:R-:W-:Y:S01]  /*7880*/  SHF.R.S32.HI R4, RZ, 0x1f, R5 ;  /* 0x0000001fff047819 */ /* 0x000fe20000011405 */
[----:B------:R-:W-:-:S04]  /*7890*/  IMAD.WIDE.U32 R6, R5, UR4, R6 ;  /* 0x0000000405067c25 */ /* 0x000fc8000f8e0006 */
[C---:B------:R-:W-:Y:S02]  /*78a0*/  IMAD R8, R4.reuse, UR4, RZ ;  /* 0x0000000404087c24 */ /* 0x040fe4000f8e02ff */
[----:B------:R-:W-:Y:S02]  /*78b0*/  IMAD R4, R4, UR6, RZ ;  /* 0x0000000604047c24 */ /* 0x000fe4000f8e02ff */
[C---:B------:R-:W-:Y:S01]  /*78c0*/  IMAD R9, R5.reuse, UR5, R8 ;  /* 0x0000000505097c24 */ /* 0x040fe2000f8e0208 */
[----:B------:R-:W-:Y:S01]  /*78d0*/  ULDC.64 UR4, c[0x0][0x3e8] ;  /* 0x0000fa0000047ab9 */ /* 0x000fe20000000a00 */
[----:B------:R-:W-:-:S04]  /*78e0*/  IMAD.WIDE.U32 R2, R5, UR6, R2 ;  /* 0x0000000605027c25 */ /* 0x000fc8000f8e0002 */
[----:B------:R-:W-:Y:S01]  /*78f0*/  IMAD R11, R5, UR7, R4 ;  /* 0x00000007050b7c24 */ /* 0x000fe2000f8e0204 */
[----:B------:R-:W-:Y:S01]  /*7900*/  ULDC.64 UR6, c[0x0][0x400] ;  /* 0x0001000000067ab9 */ /* 0x000fe20000000a00 */
[----:B------:R-:W-:Y:S01]  /*7910*/  IMAD.IADD R5, R7, 0x1, R9 ;  /* 0x0000000107057824 */ /* 0x000fe200078e0209 */
[----:B------:R-:W-:Y:S01]  /*7920*/  LEA R4, P0, R6, UR4, 0x1 ;  /* 0x0000000406047c11 */ /* 0x000fe2000f8008ff */
[----:B------:R-:W-:Y:S01]  /*7930*/  IMAD.IADD R7, R3, 0x1, R11 ;  /* 0x0000000103077824 */ /* 0x000fe200078e020b */
[----:B------:R-:W-:Y:S01]  /*7940*/  LEA R8, P1, R2, UR6, 0x1 ;  /* 0x0000000602087c11 */ /* 0x000fe2000f8208ff */
[----:B------:R-:W-:Y:S01]  /*7950*/  UMOV UR4, 0xffffffff ;  /* 0xffffffff00047882 */ /* 0x000fe20000000000 */
[----:B------:R-:W-:Y:S02]  /*7960*/  LEA.HI.X R6, R6, UR5, R5, 0x1, P0 ;  /* 0x0000000506067c11 */ /* 0x000fe400080f0c05 */
[----:B------:R-:W-:Y:S01]  /*7970*/  LEA.HI.X R7, R2, UR7, R7, 0x1, P1 ;  /* 0x0000000702077c11 */ /* 0x000fe200088f0c07 */
[----:B------:R-:W-:Y:S08]  /*7980*/  BRA.DIV UR4, `(.L_x_3897) ;  /* 0x000002fe04f07947 */ /* 0x000ff0000b800000 */
[----:B------:R0:W1:Y:S04]  /*7990*/  SHFL.IDX PT, R3, R6, RZ, 0x1c1f ;  /* 0x001c1fff06037589 */ /* 0x00006800000e0000 */
[----:B------:R0:W2:Y:S04]  /*79a0*/  SHFL.IDX PT, R2, R4, RZ, 0x1c1f ;  /* 0x001c1fff04027589 */ /* 0x0000a800000e0000 */
[----:B------:R0:W3:Y:S04]  /*79b0*/  SHFL.IDX PT, R5, R7, RZ, 0x1c1f ;  /* 0x001c1fff07057589 */ /* 0x0000e800000e0000 */
[----:B------:R0:W4:Y:S02]  /*79c0*/  SHFL.IDX PT, R14, R8, RZ, 0x1c1f ;  /* 0x001c1fff080e7589 */ /* 0x00012400000e0000 */
.L_x_4209:
        /* <DEDUP_REMOVED lines=8> */
[----:B------:R-:W4:Y:S01]  /*7a50*/  LDL R9, [R1+0x45c] ;  /* 0x00045c0001097983 */ /* 0x000f220000100800 */
[----:B------:R-:W-:Y:S01]  /*7a60*/  ULDC UR4, c[0x0][0x3f4] ;  /* 0x0000fd0000047ab9 */ /* 0x000fe20000000800 */
[----:B------:R-:W-:Y:S02]  /*7a70*/  CS2R R54, SRZ ;  /* 0x0000000000367805 */ /* 0x000fe4000001ff00 */
[----:B------:R-:W-:Y:S02]  /*7a80*/  ISETP.GE.AND P3, PT, R159, UR4, PT ;  /* 0x000000049f007c0c */ /* 0x000fe4000bf66270 */
[----:B------:R-:W-:Y:S02]  /*7a90*/  ISETP.GE.AND P2, PT, R156, UR4, PT ;  /* 0x000000049c007c0c */ /* 0x000fe4000bf46270 */
[----:B---3--:R-:W-:-:S09]  /*7aa0*/  MOV R15, R5 ;  /* 0x00000005000f7202 */ /* 0x008fd20000000f00 */
[----:B------:R-:W-:Y:S02]  /*7ab0*/  @!P3 IMAD.SHL.U32 R21, R159, 0x2, RZ ;  /* 0x000000029f15b824 */ /* 0x000fe400078e00ff */
[----:B-12---:R-:W-:-:S03]  /*7ac0*/  @!P2 IMAD.WIDE R10, R156, 0x2, R2 ;  /* 0x000000029c0aa825 */ /* 0x006fc600078e0202 */
[-C--:B------:R-:W-:Y:S02]  /*7ad0*/  @!P3 IADD3 R2, P0, R2, R21.reuse, RZ ;  /* 0x000000150202b210 */ /* 0x080fe40007f1e0ff */
[----:B----4-:R-:W-:Y:S02]  /*7ae0*/  @!P3 IADD3 R20, P1, R14, R21, RZ ;  /* 0x000000150e14b210 */ /* 0x010fe40007f3e0ff */
[----:B------:R-:W-:Y:S02]  /*7af0*/  CS2R R56, SRZ ;  /* 0x0000000000387805 */ /* 0x000fe4000001ff00 */
[----:B------:R-:W-:Y:S01]  /*7b00*/  CS2R R26, SRZ ;  /* 0x00000000001a7805 */ /* 0x000fe2000001ff00 */
[----:B------:R-:W-:Y:S01]  /*7b10*/  @!P2 IMAD.WIDE R12, R156, 0x2, R14 ;  /* 0x000000029c0ca825 */ /* 0x000fe200078e020e */
[----:B------:R1:W5:Y:S04]  /*7b20*/  @!P2 LD.E.64 R54, desc[UR44][R10.64] ;  /* 0x0000002c0a36a980 */ /* 0x000368000c101b00 */
[----:B------:R1:W5:Y:S01]  /*7b30*/  @!P2 LD.E.64 R56, desc[UR44][R12.64] ;  /* 0x0000002c0c38a980 */ /* 0x000362000c101b00 */
[----:B------:R-:W-:-:S05]  /*7b40*/  @!P3 SHF.L.U64.HI R24, R159, 0x1, R9 ;  /* 0x000000019f18b819 */ /* 0x000fca0000010209 */
[--C-:B------:R-:W-:Y:S02]  /*7b50*/  @!P3 IMAD.X R3, R3, 0x1, R24.reuse, P0 ;  /* 0x000000010303b824 */ /* 0x100fe400000e0618 */
[----:B------:R-:W-:Y:S01]  /*7b60*/  @!P3 IMAD.X R21, R5, 0x1, R24, P1 ;  /* 0x000000010515b824 */ /* 0x000fe200008e0618 */
[----:B------:R-:W-:Y:S02]  /*7b70*/  CS2R R24, SRZ ;  /* 0x0000000000187805 */ /* 0x000fe4000001ff00 */
[----:B------:R1:W5:Y:S04]  /*7b80*/  @!P3 LD.E.64 R26, desc[UR44][R2.64] ;  /* 0x0000002c021ab980 */ /* 0x000368000c101b00 */
[----:B------:R1:W5:Y:S02]  /*7b90*/  @!P3 LD.E.64 R24, desc[UR44][R20.64] ;  /* 0x0000002c1418b980 */ /* 0x000364000c101b00 */
.L_x_3899:
[----:B------:R-:W-:Y:S05]  /*7ba0*/  BSYNC B1 ;  /* 0x0000000000017941 */ /* 0x000fea0003800000 */
.L_x_3898:
[----:B-12--5:R-:W-:Y:S01]  /*7bb0*/  IMAD.MOV.U32 R2, RZ, RZ, R26 ;  /* 0x000000ffff027224 */ /* 0x026fe200078e001a */
[----:B------:R-:W-:Y:S01]  /*7bc0*/  UMOV UR4, 0xffffffff ;  /* 0xffffffff00047882 */ /* 0x000fe20000000000 */
[----:B------:R-:W-:Y:S01]  /*7bd0*/  IMAD.MOV.U32 R3, RZ, RZ, R27 ;  /* 0x000000ffff037224 */ /* 0x000fe200078e001b */
[----:B------:R-:W-:Y:S01]  /*7be0*/  CS2R R20, SRZ ;  /* 0x0000000000147805 */ /* 0x000fe2000001ff00 */
[----:B---3--:R-:W-:Y:S02]  /*7bf0*/  IMAD.MOV.U32 R5, RZ, RZ, R54 ;  /* 0x000000ffff057224 */ /* 0x008fe400078e0036 */
[----:B------:R-:W-:Y:S01]  /*7c00*/  IMAD.MOV.U32 R9, RZ, RZ, R55 ;  /* 0x000000ffff097224 */ /* 0x000fe200078e0037 */
[----:B------:R-:W-:Y:S01]  /*7c10*/  PRMT R64, R2, 0x5410, R3 ;  /* 0x0000541002407816 */ /* 0x000fe20000000003 */
[----:B------:R-:W-:Y:S01]  /*7c20*/  IMAD.MOV.U32 R2, RZ, RZ, R24 ;  /* 0x000000ffff027224 */ /* 0x000fe200078e0018 */
[----:B------:R-:W-:Y:S01]  /*7c30*/  PRMT R28, R5, 0x7610, R28 ;  /* 0x00007610051c7816 */ /* 0x000fe2000000001c */
[----:B------:R-:W-:Y:S01]  /*7c40*/  IMAD.MOV.U32 R3, RZ, RZ, R25 ;  /* 0x000000ffff037224 */ /* 0x000fe200078e0019 */
[----:B------:R-:W-:Y:S01]  /*7c50*/  PRMT R66, R9, 0x7610, R66 ;  /* 0x0000761009427816 */ /* 0x000fe20000000042 */
[----:B------:R-:W-:-:S02]  /*7c60*/  IMAD.MOV.U32 R5, RZ, RZ, R56 ;  /* 0x000000ffff057224 */ /* 0x000fc400078e0038 */
[----:B------:R-:W-:Y:S01]  /*7c70*/  IMAD.MOV.U32 R9, RZ, RZ, R57 ;  /* 0x000000ffff097224 */ /* 0x000fe200078e0039 */
[----:B------:R-:W-:Y:S02]  /*7c80*/  PRMT R66, R66, 0x5410, R2 ;  /* 0x0000541042427816 */ /* 0x000fe40000000002 */
[----:B------:R-:W-:Y:S02]  /*7c90*/  PRMT R28, R28, 0x5410, R5 ;  /* 0x000054101c1c7816 */ /* 0x000fe40000000005 */
[----:B------:R-:W-:Y:S01]  /*7ca0*/  PRMT R67, R3, 0x5410, R9 ;  /* 0x0000541003437816 */ /* 0x000fe20000000009 */
[----:B------:R-:W-:Y:S06]  /*7cb0*/  BRA.DIV UR4, `(.L_x_3900) ;  /* 0x000002fe04947947 */ /* 0x000fec000b800000 */
[----:B------:R1:W2:Y:S04]  /*7cc0*/  SHFL.IDX PT, R5, R6, 0x1, 0x1c1f ;  /* 0x003c1f0006057f89 */ /* 0x0002a800000e0000 */
[----:B0-----:R-:W0:Y:S04]  /*7cd0*/  SHFL.IDX PT, R4, R4, 0x1, 0x1c1f ;  /* 0x003c1f0004047f89 */ /* 0x001e2800000e0000 */
[----:B------:R-:W3:Y:S04]  /*7ce0*/  SHFL.IDX PT, R7, R7, 0x1, 0x1c1f ;  /* 0x003c1f0007077f89 */ /* 0x000ee800000e0000 */
[----:B----4-:R1:W4:Y:S02]  /*7cf0*/  SHFL.IDX PT, R14, R8, 0x1, 0x1c1f ;  /* 0x003c1f00080e7f89 */ /* 0x01032400000e0000 */
.L_x_4215:
[----:B------:R-:W5:Y:S01]  /*7d00*/  LDL R3, [R1+0x204] ;  /* 0x0002040001037983 */ /* 0x000f620000100800 */
[----:B------:R-:W-:Y:S01]  /*7d10*/  IADD3 R0, R0, 0x40, RZ ;  /* 0x0000004000007810 */ /* 0x000fe20007ffe0ff */
[----:B------:R-:W-:Y:S01]  /*7d20*/  BSSY B1, `(.L_x_3901) ;  /* 0x000001f000017945 */ /* 0x000fe20003800000 */
[----:B-1----:R-:W-:Y:S02]  /*7d30*/  CS2R R8, SRZ ;  /* 0x0000000000087805 */ /* 0x002fe4000001ff00 */
[----:B------:R-:W-:Y:S02]  /*7d40*/  CS2R R10, SRZ ;  /* 0x00000000000a7805 */ /* 0x000fe4000001ff00 */
[----:B------:R-:W-:Y:S02]  /*7d50*/  ISETP.GE.AND P0, PT, R0, R53, PT ;  /* 0x000000350000720c */ /* 0x000fe40003f06270 */
[----:B-----5:R-:W-:-:S04]  /*7d60*/  LEA.HI R2, R3, R3, RZ, 0x1 ;  /* 0x0000000303027211 */ /* 0x020fc800078f08ff */
[----:B------:R-:W-:-:S05]  /*7d70*/  LOP3.LUT R2, R2, 0xfffffffe, RZ, 0xc0, !PT ;  /* 0xfffffffe02027812 */ /* 0x000fca00078ec0ff */
[----:B------:R-:W-:Y:S01]  /*7d80*/  IMAD.IADD R0, R3, 0x1, -R2 ;  /* 0x0000000103007824 */ /* 0x000fe200078e0a02 */
[----:B------:R-:W-:-:S04]  /*7d90*/  CS2R R2, SRZ ;  /* 0x0000000000027805 */ /* 0x000fc8000001ff00 */
[----:B------:R-:W-:Y:S01]  /*7da0*/  SHF.L.U32 R13, R0, 0x1f, RZ ;  /* 0x0000001f000d7819 */ /* 0x000fe200000006ff */
[----:B------:R-:W-:Y:S06]  /*7db0*/  @P0 BRA `(.L_x_3902) ;  /* 0x0000000000540947 */ /* 0x000fec0003800000 */
[----:B------:R-:W4:Y:S01]  /*7dc0*/  LDL R6, [R1+0x45c] ;  /* 0x00045c0001067983 */ /* 0x000f220000100800 */
[----:B------:R-:W-:Y:S01]  /*7dd0*/  ULDC UR4, c[0x0][0x3f4] ;  /* 0x0000fd0000047ab9 */ /* 0x000fe20000000800 */
[----:B------:R-:W-:Y:S02]  /*7de0*/  CS2R R8, SRZ ;  /* 0x0000000000087805 */ /* 0x000fe4000001ff00 */
[----:B------:R-:W-:Y:S02]  /*7df0*/  ISETP.GE.AND P3, PT, R159, UR4, PT ;  /* 0x000000049f007c0c */ /* 0x000fe4000bf66270 */
[----:B------:R-:W-:Y:S01]  /*7e00*/  ISETP.GE.AND P2, PT, R156, UR4, PT ;  /* 0x000000049c007c0c */ /* 0x000fe2000bf46270 */
[----:B---3--:R-:W-:Y:S01]  /*7e10*/  IMAD.MOV.U32 R15, RZ, RZ, R7 ;  /* 0x000000ffff0f7224 */ /* 0x008fe200078e0007 */
[----:B------:R-:W-:-:S09]  /*7e20*/  CS2R R10, SRZ ;  /* 0x00000000000a7805 */ /* 0x000fd2000001ff00 */
[----:B------:R-:W-:Y:S02]  /*7e30*/  @!P3 IMAD.SHL.U32 R3, R159, 0x2, RZ ;  /* 0x000000029f03b824 */ /* 0x000fe400078e00ff */
[----:B0-2---:R-:W-:-:S03]  /*7e40*/  @!P2 IMAD.WIDE R58, R156, 0x2, R4 ;  /* 0x000000029c3aa825 */ /* 0x005fc600078e0204 */
[-C--:B------:R-:W-:Y:S02]  /*7e50*/  @!P3 IADD3 R4, P0, R4, R3.reuse, RZ ;  /* 0x000000030404b210 */ /* 0x080fe40007f1e0ff */
[----:B------:R-:W-:Y:S01]  /*7e60*/  CS2R R20, SRZ ;  /* 0x0000000000147805 */ /* 0x000fe2000001ff00 */
[----:B------:R1:W5:Y:S01]  /*7e70*/  @!P2 LD.E.64 R8, desc[UR44][R58.64] ;  /* 0x0000002c3a08a980 */ /* 0x000362000c101b00 */
[----:B----4-:R-:W-:Y:S02]  /*7e80*/  @!P3 SHF.L.U64.HI R0, R159, 0x1, R6 ;  /* 0x000000019f00b819 */ /* 0x010fe40000010206 */
[----:B------:R-:W-:Y:S02]  /*7e90*/  @!P3 IADD3 R6, P1, R14, R3, RZ ;  /* 0x000000030e06b210 */ /* 0x000fe40007f3e0ff */
[----:B------:R-:W-:Y:S01]  /*7ea0*/  CS2R R2, SRZ ;  /* 0x0000000000027805 */ /* 0x000fe2000001ff00 */
[----:B------:R-:W-:-:S04]  /*7eb0*/  @!P2 IMAD.WIDE R14, R156, 0x2, R14 ;  /* 0x000000029c0ea825 */ /* 0x000fc800078e020e */
[--C-:B------:R-:W-:Y:S01]  /*7ec0*/  @!P3 IMAD.X R5, R5, 0x1, R0.reuse, P0 ;  /* 0x000000010505b824 */ /* 0x100fe200000e0600 */
[----:B------:R1:W5:Y:S01]  /*7ed0*/  @!P2 LD.E.64 R10, desc[UR44][R14.64] ;  /* 0x0000002c0e0aa980 */ /* 0x000362000c101b00 */
[----:B------:R-:W-:-:S03]  /*7ee0*/  @!P3 IMAD.X R7, R7, 0x1, R0, P1 ;  /* 0x000000010707b824 */ /* 0x000fc600008e0600 */
[----:B------:R1:W5:Y:S04]  /*7ef0*/  @!P3 LD.E.64 R20, desc[UR44][R4.64] ;  /* 0x0000002c0414b980 */ /* 0x000368000c101b00 */
[----:B------:R1:W5:Y:S02]  /*7f00*/  @!P3 LD.E.64 R2, desc[UR44][R6.64] ;  /* 0x0000002c0602b980 */ /* 0x000364000c101b00 */
.L_x_3902:
[----:B------:R-:W-:Y:S05]  /*7f10*/  BSYNC B1 ;  /* 0x0000000000017941 */ /* 0x000fea0003800000 */
.L_x_3901:
[----:B------:R-:W0:Y:S01]  /*7f20*/  SYNCS.PHASECHK.TRANS64.TRYWAIT P0, [R148+URZ+0x32400], R13 ;  /* 0x0324000d940075a7 */ /* 0x000e22000800017f */
[----:B------:R-:W-:Y:S04]  /*7f30*/  BSSY B1, `(.L_x_3903) ;  /* 0x0000002000017945 */ /* 0x000fe80003800000 */
[----:B0-----:R-:W-:Y:S05]  /*7f40*/  @!P0 BRA `(.L_x_3904) ;  /* 0x000002fc00608947 */ /* 0x001fea0003800000 */
.L_x_4216:
[----:B------:R-:W-:Y:S05]  /*7f50*/  BSYNC B1 ;  /* 0x0000000000017941 */ /* 0x000fea0003800000 */
.L_x_3903:
[----:B-1----:R-:W2:Y:S04]  /*7f60*/  LDL R4, [R1+0x460] ;  /* 0x0004600001047983 */ /* 0x002ea80000100800 */
[----:B------:R-:W4:Y:S04]  /*7f70*/  LDL R0, [R1+0x470] ;  /* 0x0004700001007983 */ /* 0x000f280000100800 */
[----:B------:R-:W4:Y:S01]  /*7f80*/  LDL R6, [R1+0x50] ;  /* 0x0000500001067983 */ /* 0x000f220000100800 */
[----:B---3-5:R-:W-:Y:S01]  /*7f90*/  IMAD.MOV.U32 R7, RZ, RZ, R8 ;  /* 0x000000ffff077224 */ /* 0x028fe200078e0008 */
[----:B------:R-:W-:Y:S01]  /*7fa0*/  BSSY B1, `(.L_x_3905) ;  /* 0x0000073000017945 */ /* 0x000fe20003800000 */
[----:B--2---:R-:W-:Y:S01]  /*7fb0*/  LOP3.LUT P0, RZ, R4, 0x4, RZ, 0xc0, !PT ;  /* 0x0000000404ff7812 */ /* 0x004fe2000780c0ff */
[----:B----4-:R-:W-:-:S04]  /*7fc0*/  IMAD.IADD R5, R192, 0x1, R0 ;  /* 0x00000001c0057824 */ /* 0x010fc800078e0200 */
[----:B------:R-:W-:Y:S01]  /*7fd0*/  IMAD R12, R5, 0x2, R148 ;  /* 0x00000002050c7824 */ /* 0x000fe200078e0294 */
[----:B------:R-:W-:-:S03]  /*7fe0*/  MOV R5, R20 ;  /* 0x0000001400057202 */ /* 0x000fc60000000f00 */
[C---:B------:R-:W-:Y:S01]  /*7ff0*/  VIADD R4, R12.reuse, 0x18400 ;  /* 0x000184000c047836 */ /* 0x040fe20000000000 */
[----:B------:R-:W-:Y:S01]  /*8000*/  PRMT R14, R5, 0x7610, R14 ;  /* 0x00007610050e7816 */ /* 0x000fe2000000000e */
[----:B------:R-:W-:Y:S02]  /*8010*/  VIADD R0, R12, 0x18440 ;  /* 0x000184400c007836 */ /* 0x000fe40000000000 */
[----:B------:R-:W-:Y:S02]  /*8020*/  @P0 VIADD R0, R4, 0xffffffc0 ;  /* 0xffffffc004000836 */ /* 0x000fe40000000000 */
[----:B------:R-:W-:Y:S02]  /*8030*/  IMAD R4, R6, -0x80, R53 ;  /* 0xffffff8006047824 */ /* 0x000fe400078e0235 */
[----:B------:R-:W-:Y:S02]  /*8040*/  IMAD.MOV.U32 R6, RZ, RZ, R21 ;  /* 0x000000ffff067224 */ /* 0x000fe400078e0015 */
[----:B------:R-:W-:Y:S01]  /*8050*/  IMAD.MOV.U32 R5, RZ, RZ, R9 ;  /* 0x000000ffff057224 */ /* 0x000fe200078e0009 */
[----:B------:R-:W-:Y:S01]  /*8060*/  VIMNMX R65, R4, 0x80, PT ;  /* 0x0000008004417848 */ /* 0x000fe20003fe0100 */
[----:B------:R-:W-:Y:S01]  /*8070*/  IMAD.MOV.U32 R4, RZ, RZ, R2 ;  /* 0x000000ffff047224 */ /* 0x000fe200078e0002 */
[----:B------:R-:W-:Y:S01]  /*8080*/  PRMT R13, R6, 0x7610, R13 ;  /* 0x00007610060d7816 */ /* 0x000fe2000000000d */
[----:B------:R-:W-:Y:S01]  /*8090*/  IMAD.MOV.U32 R6, RZ, RZ, R10 ;  /* 0x000000ffff067224 */ /* 0x000fe200078e000a */
[----:B------:R-:W-:-:S02]  /*80a0*/  ISETP.GE.AND P0, PT, R154, R65, PT ;  /* 0x000000419a00720c */ /* 0x000fc40003f06270 */
[----:B------:R-:W-:Y:S01]  /*80b0*/  PRMT R68, R7, 0x5410, R5 ;  /* 0x0000541007447816 */ /* 0x000fe20000000005 */
[----:B------:R-:W-:Y:S01]  /*80c0*/  IMAD.MOV.U32 R5, RZ, RZ, R3 ;  /* 0x000000ffff057224 */ /* 0x000fe200078e0003 */
[----:B------:R-:W-:Y:S01]  /*80d0*/  PRMT R14, R14, 0x5410, R4 ;  /* 0x000054100e0e7816 */ /* 0x000fe20000000004 */
[----:B------:R-:W-:-:S03]  /*80e0*/  IMAD.MOV.U32 R7, RZ, RZ, R11 ;  /* 0x000000ffff077224 */ /* 0x000fc600078e000b */
[----:B------:R-:W-:Y:S02]  /*80f0*/  PRMT R13, R13, 0x5410, R5 ;  /* 0x000054100d0d7816 */ /* 0x000fe40000000005 */
[----:B------:R-:W-:-:S03]  /*8100*/  PRMT R69, R6, 0x5410, R7 ;  /* 0x0000541006457816 */ /* 0x000fc60000000007 */
[----:B------:R-:W-:Y:S05]  /*8110*/  @P0 BRA `(.L_x_3906) ;  /* 0x00000004006c0947 */ /* 0x000fea0003800000 */
[----:B------:R-:W0:Y:S01]  /*8120*/  LDC R4, c[0x0][0x3f4] ;  /* 0x0000fd00ff047b82 */ /* 0x000e220000000800 */
[----:B------:R-:W-:Y:S01]  /*8130*/  BSSY B2, `(.L_x_3907) ;  /* 0x000002e000027945 */ /* 0x000fe20003800000 */
[-C--:B0-----:R-:W-:Y:S02]  /*8140*/  ISETP.GE.AND P0, PT, R156, R4.reuse, PT ;  /* 0x000000049c00720c */ /* 0x081fe40003f06270 */
[----:B------:R-:W-:-:S11]  /*8150*/  ISETP.GE.AND P1, PT, R159, R4, PT ;  /* 0x000000049f00720c */ /* 0x000fd60003f26270 */
[----:B------:R-:W-:Y:S05]  /*8160*/  @P0 BRA `(.L_x_3908) ;  /* 0x0000000000a80947 */ /* 0x000fea0003800000 */
[----:B------:R-:W0:Y:S01]  /*8170*/  LDS.128 R4, [R12+0x18400] ;  /* 0x018400000c047984 */ /* 0x000e220000000c00 */
[----:B------:R-:W-:Y:S02]  /*8180*/  SHF.R.U32.HI R15, RZ, 0x10, R55 ;  /* 0x00000010ff0f7819 */ /* 0x000fe40000011637 */
[----:B------:R-:W-:Y:S02]  /*8190*/  SHF.R.U32.HI R58, RZ, 0x10, R57 ;  /* 0x00000010ff3a7819 */ /* 0x000fe40000011639 */
[----:B------:R-:W-:Y:S01]  /*81a0*/  SHF.R.U64 R63, R54, 0x10, R55 ;  /* 0x00000010363f7819 */ /* 0x000fe20000001237 */
[----:B------:R-:W-:Y:S01]  /*81b0*/  HADD2.F32 R55, -RZ, R28.H0_H0 ;  /* 0x2000001cff377230 */ /* 0x000fe20000004100 */
[----:B------:R-:W-:Y:S01]  /*81c0*/  SHF.R.U64 R62, R56, 0x10, R57 ;  /* 0x00000010383e7819 */ /* 0x000fe20000001239 */
[----:B------:R-:W-:Y:S02]  /*81d0*/  HADD2.F32 R58, -RZ, R58.H0_H0 ;  /* 0x2000003aff3a7230 */ /* 0x000fe40000004100 */
[----:B------:R-:W-:-:S02]  /*81e0*/  HADD2.F32 R56, -RZ, R15.H0_H0 ;  /* 0x2000000fff387230 */ /* 0x000fc40000004100 */
[----:B------:R-:W-:Y:S02]  /*81f0*/  HADD2.F32 R57, -RZ, R28.H1_H1 ;  /* 0x3000001cff397230 */ /* 0x000fe40000004100 */
[--C-:B0-----:R-:W-:Y:S02]  /*8200*/  HADD2.F32 R53, -RZ, R7.reuse.H0_H0 ;  /* 0x20000007ff357230 */ /* 0x101fe40000004100 */
[----:B------:R-:W-:Y:S02]  /*8210*/  HADD2.F32 R54, -RZ, R7.H1_H1 ;  /* 0x30000007ff367230 */ /* 0x000fe40000004100 */
[--C-:B------:R-:W-:Y:S02]  /*8220*/  HADD2.F32 R7, -RZ, R4.reuse.H0_H0 ;  /* 0x20000004ff077230 */ /* 0x100fe40000004100 */
[----:B------:R-:W-:Y:S02]  /*8230*/  HADD2.F32 R4, -RZ, R4.H1_H1 ;  /* 0x30000004ff047230 */ /* 0x000fe40000004100 */
[C---:B------:R-:W-:Y:S01]  /*8240*/  FMUL.FTZ R60, R54.reuse, R58 ;  /* 0x0000003a363c7220 */ /* 0x040fe20000410000 */
        /* <DEDUP_REMOVED lines=12> */
[----:B------:R-:W-:Y:S02]  /*8310*/  HADD2.F32 R53, -RZ, R66.H0_H0 ;  /* 0x20000042ff357230 */ /* 0x000fe40000004100 */
[C---:B------:R-:W-:Y:S01]  /*8320*/  FMUL.FTZ R58, R28.reuse, R55 ;  /* 0x000000371c3a7220 */ /* 0x040fe20000410000 */
[----:B------:R-:W-:Y:S02]  /*8330*/  HADD2.F32 R54, -RZ, R62.H0_H0 ;  /* 0x2000003eff367230 */ /* 0x000fe40000004100 */
[----:B------:R-:W-:Y:S02]  /*8340*/  HADD2.F32 R4, -RZ, R63.H0_H0 ;  /* 0x2000003fff047230 */ /* 0x000fe40000004100 */
[-C--:B------:R-:W-:Y:S01]  /*8350*/  FMUL.FTZ R28, R28, R53.reuse ;  /* 0x000000351c1c7220 */ /* 0x080fe20000410000 */
[----:B------:R-:W-:Y:S01]  /*8360*/  FFMA.FTZ R58, R15, R53, -R58 ;  /* 0x000000350f3a7223 */ /* 0x000fe2000001083a */
[C---:B------:R-:W-:Y:S01]  /*8370*/  FMUL.FTZ R7, R5.reuse, R54 ;  /* 0x0000003605077220 */ /* 0x040fe20000410000 */
[----:B------:R-:W-:Y:S01]  /*8380*/  FMUL.FTZ R59, R5, R4 ;  /* 0x00000004053b7220 */ /* 0x000fe20000410000 */
[----:B------:R-:W-:-:S02]  /*8390*/  FFMA.FTZ R15, R15, R55, R28 ;  /* 0x000000370f0f7223 */ /* 0x000fc4000001001c */
[C---:B------:R-:W-:Y:S01]  /*83a0*/  FFMA.FTZ R5, R6.reuse, R4, -R7 ;  /* 0x0000000406057223 */ /* 0x040fe20000010807 */
[----:B------:R-:W-:Y:S01]  /*83b0*/  F2FP.F16.F32.PACK_AB R7, R61, R60 ;  /* 0x0000003c3d07723e */ /* 0x000fe200000000ff */
[----:B------:R-:W-:Y:S01]  /*83c0*/  FFMA.FTZ R54, R6, R54, R59 ;  /* 0x0000003606367223 */ /* 0x000fe2000001003b */
[----:B------:R-:W-:Y:S02]  /*83d0*/  F2FP.F16.F32.PACK_AB R4, R57, R56 ;  /* 0x000000383904723e */ /* 0x000fe400000000ff */
[----:B------:R-:W-:Y:S02]  /*83e0*/  F2FP.F16.F32.PACK_AB R6, R15, R58 ;  /* 0x0000003a0f06723e */ /* 0x000fe400000000ff */
[----:B------:R-:W-:-:S05]  /*83f0*/  F2FP.F16.F32.PACK_AB R5, R54, R5 ;  /* 0x000000053605723e */ /* 0x000fca00000000ff */
[----:B------:R0:W-:Y:S02]  /*8400*/  STS.128 [R12+0x18400], R4 ;  /* 0x018400040c007388 */ /* 0x0001e40000000c00 */
.L_x_3908:
[----:B------:R-:W-:Y:S05]  /*8410*/  BSYNC B2 ;  /* 0x0000000000027941 */ /* 0x000fea0003800000 */
.L_x_3907:
[----:B------:R-:W-:Y:S05]  /*8420*/  @P1 BRA `(.L_x_3906) ;  /* 0x0000000000a81947 */ /* 0x000fea0003800000 */
[----:B0-----:R-:W0:Y:S01]  /*8430*/  LDS.128 R4, [R0] ;  /* 0x0000000000047984 */ /* 0x001e220000000c00 */
[----:B------:R-:W-:Y:S01]  /*8440*/  SHF.R.U32.HI R28, RZ, 0x10, R27 ;  /* 0x00000010ff1c7819 */ /* 0x000fe2000001161b */
[----:B------:R-:W-:Y:S01]  /*8450*/  HADD2.F32 R53, -RZ, R66.H1_H1 ;  /* 0x30000042ff357230 */ /* 0x000fe20000004100 */
[----:B------:R-:W-:Y:S02]  /*8460*/  SHF.R.U32.HI R54, RZ, 0x10, R25 ;  /* 0x00000010ff367819 */ /* 0x000fe40000011619 */
[----:B------:R-:W-:Y:S01]  /*8470*/  SHF.R.U64 R59, R26, 0x10, R27 ;  /* 0x000000101a3b7819 */ /* 0x000fe2000000121b */
[----:B------:R-:W-:Y:S01]  /*8480*/  HADD2.F32 R28, -RZ, R28.H0_H0 ;  /* 0x2000001cff1c7230 */ /* 0x000fe20000004100 */
[----:B------:R-:W-:Y:S01]  /*8490*/  SHF.R.U64 R58, R24, 0x10, R25 ;  /* 0x00000010183a7819 */ /* 0x000fe20000001219 */
[----:B------:R-:W-:Y:S02]  /*84a0*/  HADD2.F32 R54, -RZ, R54.H0_H0 ;  /* 0x20000036ff367230 */ /* 0x000fe40000004100 */
[----:B------:R-:W-:-:S02]  /*84b0*/  HADD2.F32 R27, -RZ, R64.H0_H0 ;  /* 0x20000040ff1b7230 */ /* 0x000fc40000004100 */
        /* <DEDUP_REMOVED lines=14> */
[----:B------:R-:W-:Y:S02]  /*85a0*/  HADD2.F32 R27, -RZ, R67.H0_H0 ;  /* 0x20000043ff1b7230 */ /* 0x000fe40000004100 */
[----:B------:R-:W-:Y:S01]  /*85b0*/  FFMA.FTZ R53, R7, R53, R54 ;  /* 0x0000003507357223 */ /* 0x000fe20000010036 */
[----:B------:R-:W-:-:S02]  /*85c0*/  HADD2.F32 R5, -RZ, R5.H1_H1 ;  /* 0x30000005ff057230 */ /* 0x000fc40000004100 */
[----:B------:R-:W-:Y:S02]  /*85d0*/  HADD2.F32 R25, -RZ, R64.H1_H1 ;  /* 0x30000040ff197230 */ /* 0x000fe40000004100 */
        /* <DEDUP_REMOVED lines=14> */
[----:B------:R1:W-:Y:S02]  /*86c0*/  STS.128 [R0], R4 ;  /* 0x0000000400007388 */ /* 0x0003e40000000c00 */
.L_x_3906:
[----:B------:R-:W-:Y:S05]  /*86d0*/  BSYNC B1 ;  /* 0x0000000000017941 */ /* 0x000fea0003800000 */
.L_x_3905:
[----:B------:R-:W-:-:S13]  /*86e0*/  ISETP.GE.AND P0, PT, R166, R65, PT ;  /* 0x00000041a600720c */ /* 0x000fda0003f06270 */
[----:B------:R-:W-:Y:S05]  /*86f0*/  @P0 BRA `(.L_x_3909) ;  /* 0x0000001800500947 */ /* 0x000fea0003800000 */
[----:B01----:R-:W0:Y:S01]  /*8700*/  LDC R4, c[0x0][0x3f4] ;  /* 0x0000fd00ff047b82 */ /* 0x003e220000000800 */
[----:B------:R-:W-:Y:S01]  /*8710*/  BSSY B1, `(.L_x_3910) ;  /* 0x000002e000017945 */ /* 0x000fe20003800000 */
[-C--:B0-----:R-:W-:Y:S02]  /*8720*/  ISETP.GE.AND P0, PT, R156, R4.reuse, PT ;  /* 0x000000049c00720c */ /* 0x081fe40003f06270 */
[----:B------:R-:W-:-:S11]  /*8730*/  ISETP.GE.AND P1, PT, R159, R4, PT ;  /* 0x000000049f00720c */ /* 0x000fd60003f26270 */
[----:B------:R-:W-:Y:S05]  /*8740*/  @P0 BRA `(.L_x_3911) ;  /* 0x0000000000a80947 */ /* 0x000fea0003800000 */
[----:B------:R-:W0:Y:S01]  /*8750*/  LDS.128 R4, [R12+0x1a400] ;  /* 0x01a400000c047984 */ /* 0x000e220000000c00 */
[----:B------:R-:W-:Y:S01]  /*8760*/  SHF.R.U32.HI R26, RZ, 0x10, R11 ;  /* 0x00000010ff1a7819 */ /* 0x000fe2000001160b */
[----:B------:R-:W-:Y:S01]  /*8770*/  HADD2.F32 R25, -RZ, R69.H0_H0 ;  /* 0x20000045ff197230 */ /* 0x000fe20000004100 */
[----:B------:R-:W-:Y:S01]  /*8780*/  SHF.R.U32.HI R24, RZ, 0x10, R9 ;  /* 0x00000010ff187819 */ /* 0x000fe20000011609 */
[----:B------:R-:W-:Y:S01]  /*8790*/  HADD2.F32 R15, -RZ, R68.H0_H0 ;  /* 0x20000044ff0f7230 */ /* 0x000fe20000004100 */
[----:B------:R-:W-:Y:S01]  /*87a0*/  SHF.R.U64 R55, R10, 0x10, R11 ;  /* 0x000000100a377819 */ /* 0x000fe2000000120b */
[----:B------:R-:W-:Y:S01]  /*87b0*/  HADD2.F32 R26, -RZ, R26.H0_H0 ;  /* 0x2000001aff1a7230 */ /* 0x000fe20000004100 */
[----:B------:R-:W-:Y:S01]  /*87c0*/  SHF.R.U64 R56, R8, 0x10, R9 ;  /* 0x0000001008387819 */ /* 0x000fe20000001209 */
[----:B------:R-:W-:Y:S02]  /*87d0*/  HADD2.F32 R24, -RZ, R24.H0_H0 ;  /* 0x20000018ff187230 */ /* 0x000fe40000004100 */
[----:B0-----:R-:W-:-:S02]  /*87e0*/  HADD2.F32 R10, -RZ, R7.H0_H0 ;  /* 0x20000007ff0a7230 */ /* 0x001fc40000004100 */
[----:B------:R-:W-:Y:S02]  /*87f0*/  HADD2.F32 R11, -RZ, R7.H1_H1 ;  /* 0x30000007ff0b7230 */ /* 0x000fe40000004100 */
[--C-:B------:R-:W-:Y:S02]  /*8800*/  HADD2.F32 R7, -RZ, R4.reuse.H0_H0 ;  /* 0x20000004ff077230 */ /* 0x100fe40000004100 */
[----:B------:R-:W-:Y:S02]  /*8810*/  HADD2.F32 R4, -RZ, R4.H1_H1 ;  /* 0x30000004ff047230 */ /* 0x000fe40000004100 */
[C---:B------:R-:W-:Y:S01]  /*8820*/  FMUL.FTZ R27, R11.reuse, R26 ;  /* 0x0000001a0b1b7220 */ /* 0x040fe20000410000 */
[----:B------:R-:W-:Y:S01]  /*8830*/  FMUL.FTZ R11, R11, R24 ;  /* 0x000000180b0b7220 */ /* 0x000fe20000410000 */
[--C-:B------:R-:W-:Y:S02]  /*8840*/  HADD2.F32 R8, -RZ, R6.reuse.H0_H0 ;  /* 0x20000006ff087230 */ /* 0x100fe40000004100 */
[----:B------:R-:W-:Y:S01]  /*8850*/  FMUL.FTZ R28, R4, R25 ;  /* 0x00000019041c7220 */ /* 0x000fe20000410000 */
[----:B------:R-:W-:-:S02]  /*8860*/  HADD2.F32 R9, -RZ, R6.H1_H1 ;  /* 0x30000006ff097230 */ /* 0x000fc40000004100 */
[C---:B------:R-:W-:Y:S01]  /*8870*/  FFMA.FTZ R53, R10.reuse, R24, -R27 ;  /* 0x000000180a357223 */ /* 0x040fe2000001081b */
[--C-:B------:R-:W-:Y:S02]  /*8880*/  HADD2.F32 R6, -RZ, R5.reuse.H0_H0 ;  /* 0x20000005ff067230 */ /* 0x100fe40000004100 */
[----:B------:R-:W-:Y:S01]  /*8890*/  FFMA.FTZ R54, R10, R26, R11 ;  /* 0x0000001a0a367223 */ /* 0x000fe2000001000b */
[-C--:B------:R-:W-:Y:S01]  /*88a0*/  FMUL.FTZ R24, R4, R15.reuse ;  /* 0x0000000f04187220 */ /* 0x080fe20000410000 */
[C---:B------:R-:W-:Y:S01]  /*88b0*/  FFMA.FTZ R28, R7.reuse, R15, -R28 ;  /* 0x0000000f071c7223 */ /* 0x040fe2000001081c */
[----:B------:R-:W-:Y:S02]  /*88c0*/  HADD2.F32 R5, -RZ, R5.H1_H1 ;  /* 0x30000005ff057230 */ /* 0x000fe40000004100 */
[----:B------:R-:W-:Y:S02]  /*88d0*/  HADD2.F32 R15, -RZ, R69.H1_H1 ;  /* 0x30000045ff0f7230 */ /* 0x000fe40000004100 */
[----:B------:R-:W-:Y:S01]  /*88e0*/  FFMA.FTZ R25, R7, R25, R24 ;  /* 0x0000001907197223 */ /* 0x000fe20000010018 */
[----:B------:R-:W-:-:S02]  /*88f0*/  HADD2.F32 R10, -RZ, R68.H1_H1 ;  /* 0x30000044ff0a7230 */ /* 0x000fc40000004100 */
[----:B------:R-:W-:Y:S02]  /*8900*/  HADD2.F32 R11, -RZ, R55.H0_H0 ;  /* 0x20000037ff0b7230 */ /* 0x000fe40000004100 */
[C---:B------:R-:W-:Y:S01]  /*8910*/  FMUL.FTZ R27, R9.reuse, R15 ;  /* 0x0000000f091b7220 */ /* 0x040fe20000410000 */
[----:B------:R-:W-:Y:S02]  /*8920*/  HADD2.F32 R4, -RZ, R56.H0_H0 ;  /* 0x20000038ff047230 */ /* 0x000fe40000004100 */
[-C--:B------:R-:W-:Y:S01]  /*8930*/  FMUL.FTZ R26, R9, R10.reuse ;  /* 0x0000000a091a7220 */ /* 0x080fe20000410000 */
[C---:B------:R-:W-:Y:S01]  /*8940*/  FMUL.FTZ R7, R5.reuse, R11 ;  /* 0x0000000b05077220 */ /* 0x040fe20000410000 */
[C---:B------:R-:W-:Y:S01]  /*8950*/  FFMA.FTZ R27, R8.reuse, R10, -R27 ;  /* 0x0000000a081b7223 */ /* 0x040fe2000001081b */
[-C--:B------:R-:W-:Y:S01]  /*8960*/  FMUL.FTZ R24, R5, R4.reuse ;  /* 0x0000000405187220 */ /* 0x080fe20000410000 */
[----:B------:R-:W-:Y:S01]  /*8970*/  FFMA.FTZ R26, R8, R15, R26 ;  /* 0x0000000f081a7223 */ /* 0x000fe2000001001a */
[----:B------:R-:W-:Y:S01]  /*8980*/  FFMA.FTZ R5, R6, R4, -R7 ;  /* 0x0000000406057223 */ /* 0x000fe20000010807 */
[----:B------:R-:W-:Y:S01]  /*8990*/  F2FP.F16.F32.PACK_AB R7, R54, R53 ;  /* 0x000000353607723e */ /* 0x000fe200000000ff */
[----:B------:R-:W-:Y:S01]  /*89a0*/  FFMA.FTZ R24, R6, R11, R24 ;  /* 0x0000000b06187223 */ /* 0x000fe20000010018 */
[----:B------:R-:W-:-:S02]  /*89b0*/  F2FP.F16.F32.PACK_AB R4, R25, R28 ;  /* 0x0000001c1904723e */ /* 0x000fc400000000ff */
[----:B------:R-:W-:Y:S02]  /*89c0*/  F2FP.F16.F32.PACK_AB R6, R26, R27 ;  /* 0x0000001b1a06723e */ /* 0x000fe400000000ff */
[----:B------:R-:W-:-:S05]  /*89d0*/  F2FP.F16.F32.PACK_AB R5, R24, R5 ;  /* 0x000000051805723e */ /* 0x000fca00000000ff */
[----:B------:R0:W-:Y:S02]  /*89e0*/  STS.128 [R12+0x1a400], R4 ;  /* 0x01a400040c007388 */ /* 0x0001e40000000c00 */
.L_x_3911:
[----:B------:R-:W-:Y:S05]  /*89f0*/  BSYNC B1 ;  /* 0x0000000000017941 */ /* 0x000fea0003800000 */
.L_x_3910:
[----:B------:R-:W-:Y:S05]  /*8a00*/  @P1 BRA `(.L_x_3909) ;  /* 0x00000014008c1947 */ /* 0x000fea0003800000 */
[----:B0-----:R-:W0:Y:S01]  /*8a10*/  LDS.128 R4, [R0+0x2000] ;  /* 0x0020000000047984 */ /* 0x001e220000000c00 */
[----:B------:R-:W-:Y:S01]  /*8a20*/  SHF.R.U32.HI R12, RZ, 0x10, R3 ;  /* 0x00000010ff0c7819 */ /* 0x000fe20000011603 */
[--C-:B------:R-:W-:Y:S01]  /*8a30*/  HADD2.F32 R15, -RZ, R14.reuse.H1_H1 ;  /* 0x3000000eff0f7230 */ /* 0x100fe20000004100 */
[--C-:B------:R-:W-:Y:S01]  /*8a40*/  SHF.R.U32.HI R10, RZ, 0x10, R21.reuse ;  /* 0x00000010ff0a7819 */ /* 0x100fe20000011615 */
[----:B------:R-:W-:Y:S01]  /*8a50*/  HADD2.F32 R11, -RZ, R14.H0_H0 ;  /* 0x2000000eff0b7230 */ /* 0x000fe20000004100 */
[----:B------:R-:W-:Y:S01]  /*8a60*/  SHF.R.U64 R24, R20, 0x10, R21 ;  /* 0x0000001014187819 */ /* 0x000fe20000001215 */
[----:B------:R-:W-:Y:S01]  /*8a70*/  HADD2.F32 R12, -RZ, R12.H0_H0 ;  /* 0x2000000cff0c7230 */ /* 0x000fe20000004100 */
[----:B------:R-:W-:Y:S01]  /*8a80*/  SHF.R.U64 R20, R2, 0x10, R3 ;  /* 0x0000001002147819 */ /* 0x000fe20000001203 */
[----:B------:R-:W-:Y:S02]  /*8a90*/  HADD2.F32 R10, -RZ, R10.H0_H0 ;  /* 0x2000000aff0a7230 */ /* 0x000fe40000004100 */
[----:B0-----:R-:W-:-:S02]  /*8aa0*/  HADD2.F32 R9, -RZ, R7.H1_H1 ;  /* 0x30000007ff097230 */ /* 0x001fc40000004100 */
[--C-:B------:R-:W-:Y:S02]  /*8ab0*/  HADD2.F32 R2, -RZ, R4.reuse.H0_H0 ;  /* 0x20000004ff027230 */ /* 0x100fe40000004100 */
[----:B------:R-:W-:Y:S02]  /*8ac0*/  HADD2.F32 R4, -RZ, R4.H1_H1 ;  /* 0x30000004ff047230 */ /* 0x000fe40000004100 */
[C---:B------:R-:W-:Y:S01]  /*8ad0*/  FMUL.FTZ R21, R9.reuse, R12 ;  /* 0x0000000c09157220 */ /* 0x040fe20000410000 */
[----:B------:R-:W-:Y:S02]  /*8ae0*/  HADD2.F32 R8, -RZ, R7.H0_H0 ;  /* 0x20000007ff087230 */ /* 0x000fe40000004100 */
[----:B------:R-:W-:Y:S01]  /*8af0*/  FMUL.FTZ R25, R9, R10 ;  /* 0x0000000a09197220 */ /* 0x000fe20000410000 */
[--C-:B------:R-:W-:Y:S02]  /*8b00*/  HADD2.F32 R7, -RZ, R6.reuse.H0_H0 ;  /* 0x20000006ff077230 */ /* 0x100fe40000004100 */
[----:B------:R-:W-:Y:S01]  /*8b10*/  FMUL.FTZ R9, R4, R15 ;  /* 0x0000000f04097220 */ /* 0x000fe20000410000 */
[----:B------:R-:W-:-:S02]  /*8b20*/  HADD2.F32 R6, -RZ, R6.H1_H1 ;  /* 0x30000006ff067230 */ /* 0x000fc40000004100 */
[----:B------:R-:W-:Y:S01]  /*8b30*/  FFMA.FTZ R14, R8, R10, -R21 ;  /* 0x0000000a080e7223 */ /* 0x000fe20000010815 */
[-C--:B------:R-:W-:Y:S01]  /*8b40*/  FMUL.FTZ R21, R4, R11.reuse ;  /* 0x0000000b04157220 */ /* 0x080fe20000410000 */
[----:B------:R-:W-:Y:S01]  /*8b50*/  FFMA.FTZ R11, R2, R11, -R9 ;  /* 0x0000000b020b7223 */ /* 0x000fe20000010809 */
[----:B------:R-:W-:Y:S02]  /*8b60*/  HADD2.F32 R9, -RZ, R13.H1_H1 ;  /* 0x3000000dff097230 */ /* 0x000fe40000004100 */
[----:B------:R-:W-:Y:S01]  /*8b70*/  FFMA.FTZ R25, R8, R12, R25 ;  /* 0x0000000c08197223 */ /* 0x000fe20000010019 */
[----:B------:R-:W-:Y:S02]  /*8b80*/  HADD2.F32 R3, -RZ, R5.H0_H0 ;  /* 0x20000005ff037230 */ /* 0x000fe40000004100 */
[----:B------:R-:W-:Y:S01]  /*8b90*/  FFMA.FTZ R2, R2, R15, R21 ;  /* 0x0000000f02027223 */ /* 0x000fe20000010015 */
[----:B------:R-:W-:Y:S02]  /*8ba0*/  HADD2.F32 R13, -RZ, R13.H0_H0 ;  /* 0x2000000dff0d7230 */ /* 0x000fe40000004100 */
[----:B------:R-:W-:Y:S01]  /*8bb0*/  FMUL.FTZ R10, R6, R9 ;  /* 0x00000009060a7220 */ /* 0x000fe20000410000 */
[----:B------:R-:W-:-:S02]  /*8bc0*/  HADD2.F32 R5, -RZ, R5.H1_H1 ;  /* 0x30000005ff057230 */ /* 0x000fc40000004100 */
[----:B------:R-:W-:Y:S02]  /*8bd0*/  HADD2.F32 R8, -RZ, R20.H0_H0 ;  /* 0x20000014ff087230 */ /* 0x000fe40000004100 */
[-C--:B------:R-:W-:Y:S01]  /*8be0*/  FMUL.FTZ R12, R6, R13.reuse ;  /* 0x0000000d060c7220 */ /* 0x080fe20000410000 */
[----:B------:R-:W-:Y:S02]  /*8bf0*/  HADD2.F32 R4, -RZ, R24.H0_H0 ;  /* 0x20000018ff047230 */ /* 0x000fe40000004100 */
[----:B------:R-:W-:Y:S01]  /*8c00*/  FFMA.FTZ R10, R7, R13, -R10 ;  /* 0x0000000d070a7223 */ /* 0x000fe2000001080a */
[----:B------:R-:W-:Y:S01]  /*8c10*/  FMUL.FTZ R6, R5, R8 ;  /* 0x0000000805067220 */ /* 0x000fe20000410000 */
[----:B------:R-:W-:Y:S01]  /*8c20*/  FFMA.FTZ R9, R7, R9, R12 ;  /* 0x0000000907097223 */ /* 0x000fe2000001000c */
[----:B------:R-:W-:Y:S01]  /*8c30*/  FMUL.FTZ R15, R5, R4 ;  /* 0x00000004050f7220 */ /* 0x000fe20000410000 */
[----:B------:R-:W-:Y:S01]  /*8c40*/  F2FP.F16.F32.PACK_AB R7, R25, R14 ;  /* 0x0000000e1907723e */ /* 0x000fe200000000ff */
[C---:B------:R-:W-:Y:S01]  /*8c50*/  FFMA.FTZ R5, R3.reuse, R4, -R6 ;  /* 0x0000000403057223 */ /* 0x040fe20000010806 */
[----:B------:R-:W-:Y:S01]  /*8c60*/  F2FP.F16.F32.PACK_AB R4, R2, R11 ;  /* 0x0000000b0204723e */ /* 0x000fe200000000ff */
[----:B------:R-:W-:Y:S01]  /*8c70*/  FFMA.FTZ R8, R3, R8, R15 ;  /* 0x0000000803087223 */ /* 0x000fe2000001000f */
[----:B------:R-:W-:-:S04]  /*8c80*/  F2FP.F16.F32.PACK_AB R6, R9, R10 ;  /* 0x0000000a0906723e */ /* 0x000fc800000000ff */
[----:B------:R-:W-:-:S05]  /*8c90*/  F2FP.F16.F32.PACK_AB R5, R8, R5 ;  /* 0x000000050805723e */ /* 0x000fca00000000ff */
[----:B------:R2:W-:Y:S01]  /*8ca0*/  STS.128 [R0+0x2000], R4 ;  /* 0x0020000400007388 */ /* 0x0005e20000000c00 */
[----:B------:R-:W-:Y:S05]  /*8cb0*/  BRA `(.L_x_3909) ;  /* 0x0000001000e07947 */ /* 0x000fea0003800000 */
.L_x_3896:
[----:B------:R-:W0:Y:S01]  /*8cc0*/  LDC R21, c[0x0][0x448] ;  /* 0x00011200ff157b82 */ /* 0x000e220000000800 */
[----:B------:R-:W-:Y:S01]  /*8cd0*/  IMAD R7, R193, 0x40, R0 ;  /* 0x00000040c1077824 */ /* 0x000fe200078e0200 */
[----:B------:R-:W-:Y:S01]  /*8ce0*/  ULDC.64 UR4, c[0x0][0x3f8] ;  /* 0x0000fe0000047ab9 */ /* 0x000fe20000000a00 */
[----:B------:R-:W-:Y:S01]  /*8cf0*/  ULDC.64 UR6, c[0x0][0x408] ;  /* 0x0001020000067ab9 */ /* 0x000fe20000000a00 */
[----:B------:R-:W-:Y:S01]  /*8d00*/  MOV R4, R24 ;  /* 0x0000001800047202 */ /* 0x000fe20000000f00 */
        /* <DEDUP_REMOVED lines=12> */
[----:B------:R-:W-:-:S04]  /*8dd0*/  IMAD.WIDE.U32 R2, R7, UR4, R2 ;  /* 0x0000000407027c25 */ /* 0x000fc8000f8e0002 */
[C---:B------:R-:W-:Y:S01]  /*8de0*/  IMAD R9, R7.reuse, UR5, R8 ;  /* 0x0000000507097c24 */ /* 0x040fe2000f8e0208 */
[----:B------:R-:W-:Y:S01]  /*8df0*/  ULDC.64 UR4, c[0x0][0x3e8] ;  /* 0x0000fa0000047ab9 */ /* 0x000fe20000000a00 */
        /* <DEDUP_REMOVED lines=10> */
[----:B------:R-:W0:Y:S01]  /*8ea0*/  LDC R59, c[0x0][0x3f4] ;  /* 0x0000fd00ff3b7b82 */ /* 0x000e220000000800 */
[----:B------:R-:W1:Y:S01]  /*8eb0*/  SHFL.IDX PT, R3, R25, RZ, 0x1c1f ;  /* 0x001c1fff19037589 */ /* 0x000e6200000e0000 */
[----:B------:R-:W-:-:S03]  /*8ec0*/  IMAD R53, R28, R21, RZ ;  /* 0x000000151c357224 */ /* 0x000fc600078e02ff */
[----:B------:R-:W2:Y:S04]  /*8ed0*/  SHFL.IDX PT, R2, R24, RZ, 0x1c1f ;  /* 0x001c1fff18027589 */ /* 0x000ea800000e0000 */
[----:B------:R-:W3:Y:S04]  /*8ee0*/  SHFL.IDX PT, R14, R27, RZ, 0x1c1f ;  /* 0x001c1fff1b0e7589 */ /* 0x000ee800000e0000 */
[----:B------:R-:W4:Y:S01]  /*8ef0*/  SHFL.IDX PT, R4, R26, RZ, 0x1c1f ;  /* 0x001c1fff1a047589 */ /* 0x000f2200000e0000 */
[----:B0-----:R-:W-:-:S04]  /*8f00*/  ISETP.GE.AND P0, PT, R22, R59, PT ;  /* 0x0000003b1600720c */ /* 0x001fc80003f06270 */
[----:B------:R-:W-:-:S13]  /*8f10*/  ISETP.GE.OR P1, PT, R0, R53, P0 ;  /* 0x000000350000720c */ /* 0x000fda0000726670 */
[C---:B------:R-:W-:Y:S01]  /*8f20*/  @!P1 IMAD.SHL.U32 R5, R22.reuse, 0x2, RZ ;  /* 0x0000000216059824 */ /* 0x040fe200078e00ff */
[----:B------:R-:W-:-:S04]  /*8f30*/  @!P1 SHF.L.U64.HI R21, R22, 0x1, R23 ;  /* 0x0000000116159819 */ /* 0x000fc80000010217 */
[----:B-1----:R-:W-:-:S05]  /*8f40*/  @!P1 IADD3 R6, P2, R3, R5, RZ ;  /* 0x0000000503069210 */ /* 0x002fca0007f5e0ff */
[----:B--2---:R-:W-:Y:S01]  /*8f50*/  @!P1 IMAD.X R7, R2, 0x1, R21, P2 ;  /* 0x0000000102079824 */ /* 0x004fe200010e0615 */
[----:B---3--:R-:W-:-:S04]  /*8f60*/  @!P1 IADD3 R14, P2, R14, R5, RZ ;  /* 0x000000050e0e9210 */ /* 0x008fc80007f5e0ff */
[----:B------:R-:W2:Y:S01]  /*8f70*/  @!P1 LD.E.128 R8, desc[UR44][R6.64] ;  /* 0x0000002c06089980 */ /* 0x000ea2000c101d00 */
[----:B----4-:R-:W-:-:S04]  /*8f80*/  @!P1 IMAD.X R3, R4, 0x1, R21, P2 ;  /* 0x0000000104039824 */ /* 0x010fc800010e0615 */
[----:B------:R-:W-:-:S05]  /*8f90*/  @!P1 IMAD.MOV.U32 R15, RZ, RZ, R3 ;  /* 0x000000ffff0f9224 */ /* 0x000fca00078e0003 */
[----:B------:R0:W3:Y:S01]  /*8fa0*/  @!P1 LD.E.128 R4, desc[UR44][R14.64] ;  /* 0x0000002c0e049980 */ /* 0x0000e2000c101d00 */
[----:B------:R-:W-:Y:S02]  /*8fb0*/  CS2R R54, SRZ ;  /* 0x0000000000367805 */ /* 0x000fe4000001ff00 */
[----:B------:R-:W-:Y:S02]  /*8fc0*/  CS2R R56, SRZ ;  /* 0x0000000000387805 */ /* 0x000fe4000001ff00 */
[----:B------:R-:W-:Y:S01]  /*8fd0*/  CS2R R20, SRZ ;  /* 0x0000000000147805 */ /* 0x000fe2000001ff00 */
[----:B------:R-:W1:Y:S04]  /*8fe0*/  SHFL.IDX PT, R25, R25, 0x1, 0x1c1f ;  /* 0x003c1f0019197f89 */ /* 0x000e6800000e0000 */
[----:B------:R-:W4:Y:S04]  /*8ff0*/  SHFL.IDX PT, R24, R24, 0x1, 0x1c1f ;  /* 0x003c1f0018187f89 */ /* 0x000f2800000e0000 */
[----:B0-----:R0:W0:Y:S04]  /*9000*/  SHFL.IDX PT, R14, R27, 0x1, 0x1c1f ;  /* 0x003c1f001b0e7f89 */ /* 0x00102800000e0000 */
[----:B------:R-:W0:Y:S01]  /*9010*/  SHFL.IDX PT, R26, R26, 0x1, 0x1c1f ;  /* 0x003c1f001a1a7f89 */ /* 0x000e2200000e0000 */
[----:B--2---:R-:W-:-:S02]  /*9020*/  @!P1 IMAD.MOV.U32 R54, RZ, RZ, R8 ;  /* 0x000000ffff369224 */ /* 0x004fc400078e0008 */
[----:B------:R-:W-:Y:S02]  /*9030*/  @!P1 IMAD.MOV.U32 R55, RZ, RZ, R9 ;  /* 0x000000ffff379224 */ /* 0x000fe400078e0009 */
[----:B------:R-:W-:Y:S02]  /*9040*/  IMAD.MOV.U32 R2, RZ, RZ, R54 ;  /* 0x000000ffff027224 */ /* 0x000fe400078e0036 */
[----:B------:R-:W-:Y:S01]  /*9050*/  @!P1 IMAD.MOV.U32 R56, RZ, RZ, R10 ;  /* 0x000000ffff389224 */ /* 0x000fe200078e000a */
[----:B------:R-:W-:Y:S01]  /*9060*/  MOV R3, R55 ;  /* 0x0000003700037202 */ /* 0x000fe20000000f00 */
[----:B------:R-:W-:Y:S01]  /*9070*/  @!P1 IMAD.MOV.U32 R57, RZ, RZ, R11 ;  /* 0x000000ffff399224 */ /* 0x000fe200078e000b */
[----:B------:R-:W-:Y:S01]  /*9080*/  PRMT R65, R65, 0x5410, R2 ;  /* 0x0000541041417816 */ /* 0x000fe20000000002 */
[----:B---3--:R-:W-:Y:S01]  /*9090*/  @!P1 IMAD.MOV.U32 R20, RZ, RZ, R6 ;  /* 0x000000ffff149224 */ /* 0x008fe200078e0006 */
[----:B------:R-:W-:Y:S02]  /*90a0*/  PRMT R60, R3, 0x7610, R60 ;  /* 0x00007610033c7816 */ /* 0x000fe4000000003c */
[----:B------:R-:W-:Y:S01]  /*90b0*/  CS2R R2, SRZ ;  /* 0x0000000000027805 */ /* 0x000fe2000001ff00 */
[----:B------:R-:W-:-:S02]  /*90c0*/  @!P1 IMAD.MOV.U32 R21, RZ, RZ, R7 ;  /* 0x000000ffff159224 */ /* 0x000fc400078e0007 */
[----:B------:R-:W-:Y:S01]  /*90d0*/  @!P1 IMAD.MOV.U32 R2, RZ, RZ, R4 ;  /* 0x000000ffff029224 */ /* 0x000fe200078e0004 */
[----:B------:R-:W-:Y:S01]  /*90e0*/  MOV R6, R20 ;  /* 0x0000001400067202 */ /* 0x000fe20000000f00 */
[----:B------:R-:W-:Y:S02]  /*90f0*/  @!P1 IMAD.MOV.U32 R3, RZ, RZ, R5 ;  /* 0x000000ffff039224 */ /* 0x000fe400078e0005 */
[----:B------:R-:W-:Y:S01]  /*9100*/  IMAD.MOV.U32 R8, RZ, RZ, R56 ;  /* 0x000000ffff087224 */ /* 0x000fe200078e0038 */
[----:B------:R-:W-:Y:S01]  /*9110*/  PRMT R65, R6, 0x7610, R65 ;  /* 0x0000761006417816 */ /* 0x000fe20000000041 */
[----:B------:R-:W-:Y:S02]  /*9120*/  IMAD.MOV.U32 R9, RZ, RZ, R57 ;  /* 0x000000ffff097224 */ /* 0x000fe400078e0039 */
[----:B------:R-:W-:Y:S02]  /*9130*/  IMAD.MOV.U32 R4, RZ, RZ, R2 ;  /* 0x000000ffff047224 */ /* 0x000fe400078e0002 */
[----:B------:R-:W-:Y:S01]  /*9140*/  IMAD.MOV.U32 R5, RZ, RZ, R3 ;  /* 0x000000ffff057224 */ /* 0x000fe200078e0003 */
[----:B------:R-:W-:Y:S01]  /*9150*/  PRMT R28, R8, 0x5410, R9 ;  /* 0x00005410081c7816 */ /* 0x000fe20000000009 */
[----:B------:R-:W-:Y:S01]  /*9160*/  IMAD.MOV.U32 R7, RZ, RZ, R21 ;  /* 0x000000ffff077224 */ /* 0x000fe200078e0015 */
[----:B------:R-:W-:-:S02]  /*9170*/  PRMT R58, R58, 0x5410, R4 ;  /* 0x000054103a3a7816 */ /* 0x000fc40000000004 */
[----:B------:R-:W-:Y:S02]  /*9180*/  CS2R R8, SRZ ;  /* 0x0000000000087805 */ /* 0x000fe4000001ff00 */
[----:B------:R-:W-:Y:S02]  /*9190*/  PRMT R61, R5, 0x7610, R61 ;  /* 0x00007610053d7816 */ /* 0x000fe4000000003d */
[----:B01--4-:R-:W-:-:S07]  /*91a0*/  PRMT R79, R7, 0x7610, R79 ;  /* 0x00007610074f7816 */ /* 0x013fce000000004f */
.L_x_4226:
[----:B------:R-:W2:Y:S01]  /*91b0*/  LDL R5, [R1+0x204] ;  /* 0x0002040001057983 */ /* 0x000ea20000100800 */
[----:B------:R-:W-:Y:S01]  /*91c0*/  VIADD R0, R0, 0x40 ;  /* 0x0000004000007836 */ /* 0x000fe20000000000 */
[----:B------:R-:W-:Y:S01]  /*91d0*/  BSSY B1, `(.L_x_3913) ;  /* 0x0000016000017945 */ /* 0x000fe20003800000 */
[----:B------:R-:W-:Y:S02]  /*91e0*/  CS2R R10, SRZ ;  /* 0x00000000000a7805 */ /* 0x000fe4000001ff00 */
[----:B------:R-:W-:Y:S02]  /*91f0*/  CS2R R6, SRZ ;  /* 0x0000000000067805 */ /* 0x000fe4000001ff00 */
[----:B------:R-:W-:Y:S02]  /*9200*/  ISETP.GE.AND P1, PT, R0, R53, PT ;  /* 0x000000350000720c */ /* 0x000fe40003f26270 */
[----:B--2---:R-:W-:-:S04]  /*9210*/  LEA.HI R4, R5, R5, RZ, 0x1 ;  /* 0x0000000505047211 */ /* 0x004fc800078f08ff */
[----:B------:R-:W-:-:S05]  /*9220*/  LOP3.LUT R4, R4, 0xfffffffe, RZ, 0xc0, !PT ;  /* 0xfffffffe04047812 */ /* 0x000fca00078ec0ff */
[----:B------:R-:W-:Y:S01]  /*9230*/  IMAD.IADD R0, R5, 0x1, -R4 ;  /* 0x0000000105007824 */ /* 0x000fe200078e0a04 */
[----:B------:R-:W-:-:S04]  /*9240*/  CS2R R4, SRZ ;  /* 0x0000000000047805 */ /* 0x000fc8000001ff00 */
        /* <DEDUP_REMOVED lines=8> */
[-C--:B------:R-:W-:Y:S02]  /*92d0*/  IADD3 R4, P1, R25, R8.reuse, RZ ;  /* 0x0000000819047210 */ /* 0x080fe40007f3e0ff */
[----:B------:R-:W-:-:S03]  /*92e0*/  IADD3 R8, P2, R14, R8, RZ ;  /* 0x000000080e087210 */ /* 0x000fc60007f5e0ff */
[--C-:B------:R-:W-:Y:S02]  /*92f0*/  IMAD.X R5, R24, 0x1, R7.reuse, P1 ;  /* 0x0000000118057824 */ /* 0x100fe400008e0607 */
[----:B------:R-:W-:-:S04]  /*9300*/  IMAD.X R9, R26, 0x1, R7, P2 ;  /* 0x000000011a097824 */ /* 0x000fc800010e0607 */
[----:B------:R-:W5:Y:S04]  /*9310*/  LD.E.128 R4, desc[UR44][R4.64] ;  /* 0x0000002c04047980 */ /* 0x000f68000c101d00 */
[----:B------:R-:W5:Y:S02]  /*9320*/  LD.E.128 R8, desc[UR44][R8.64] ;  /* 0x0000002c08087980 */ /* 0x000f64000c101d00 */
.L_x_3914:
[----:B------:R-:W-:Y:S05]  /*9330*/  BSYNC B1 ;  /* 0x0000000000017941 */ /* 0x000fea0003800000 */
.L_x_3913:
[----:B------:R-:W0:Y:S01]  /*9340*/  SYNCS.PHASECHK.TRANS64.TRYWAIT P1, [R148+URZ+0x32400], R13 ;  /* 0x0324000d940075a7 */ /* 0x000e22000802017f */
[----:B------:R-:W-:Y:S04]  /*9350*/  BSSY B1, `(.L_x_3915) ;  /* 0x0000002000017945 */ /* 0x000fe80003800000 */
[----:B0-----:R-:W-:Y:S05]  /*9360*/  @!P1 BRA `(.L_x_3916) ;  /* 0x000002ec00d89947 */ /* 0x001fea0003800000 */
.L_x_4227:
[----:B------:R-:W-:Y:S05]  /*9370*/  BSYNC B1 ;  /* 0x0000000000017941 */ /* 0x000fea0003800000 */
.L_x_3915:
[----:B------:R-:W2:Y:S01]  /*9380*/  LDL R0, [R1+0x50] ;  /* 0x0000500001007983 */ /* 0x000ea20000100800 */
[----:B-----5:R-:W-:Y:S01]  /*9390*/  IMAD.MOV.U32 R12, RZ, RZ, R8 ;  /* 0x000000ffff0c7224 */ /* 0x020fe200078e0008 */
[----:B------:R-:W-:Y:S01]  /*93a0*/  BSSY B1, `(.L_x_3917) ;  /* 0x000006f000017945 */ /* 0x000fe20003800000 */
[----:B0-----:R-:W-:Y:S02]  /*93b0*/  IMAD.MOV.U32 R13, RZ, RZ, R9 ;  /* 0x000000ffff0d7224 */ /* 0x001fe400078e0009 */
[----:B------:R-:W-:Y:S02]  /*93c0*/  IMAD.MOV.U32 R14, RZ, RZ, R10 ;  /* 0x000000ffff0e7224 */ /* 0x000fe400078e000a */
[----:B------:R-:W-:Y:S02]  /*93d0*/  IMAD.MOV.U32 R80, RZ, RZ, R6 ;  /* 0x000000ffff507224 */ /* 0x000fe400078e0006 */
[----:B------:R-:W-:Y:S02]  /*93e0*/  IMAD.MOV.U32 R81, RZ, RZ, R7 ;  /* 0x000000ffff517224 */ /* 0x000fe400078e0007 */
[----:B--2---:R-:W-:Y:S01]  /*93f0*/  IMAD R0, R0, -0x80, R53 ;  /* 0xffffff8000007824 */ /* 0x004fe200078e0235 */
[----:B------:R-:W-:Y:S01]  /*9400*/  PRMT R53, R12, 0x5410, R13 ;  /* 0x000054100c357816 */ /* 0x000fe2000000000d */
[----:B------:R-:W-:-:S03]  /*9410*/  IMAD.MOV.U32 R12, RZ, RZ, R11 ;  /* 0x000000ffff0c7224 */ /* 0x000fc600078e000b */
[----:B------:R-:W-:Y:S02]  /*9420*/  VIMNMX R13, R0, 0x80, PT ;  /* 0x00000080000d7848 */ /* 0x000fe40003fe0100 */
[----:B------:R-:W-:Y:S02]  /*9430*/  PRMT R0, R14, 0x7610, R0 ;  /* 0x000076100e007816 */ /* 0x000fe40000000000 */
[-C--:B------:R-:W-:Y:S02]  /*9440*/  ISETP.GE.OR P1, PT, R154, R13.reuse, P0 ;  /* 0x0000000d9a00720c */ /* 0x080fe40000726670 */
[----:B------:R-:W-:Y:S01]  /*9450*/  ISETP.GE.OR P0, PT, R166, R13, P0 ;  /* 0x0000000da600720c */ /* 0x000fe20000706670 */
[----:B------:R-:W-:Y:S01]  /*9460*/  IMAD.MOV.U32 R13, RZ, RZ, R5 ;  /* 0x000000ffff0d7224 */ /* 0x000fe200078e0005 */
[----:B------:R-:W-:Y:S01]  /*9470*/  PRMT R0, R0, 0x5410, R12 ;  /* 0x0000541000007816 */ /* 0x000fe2000000000c */
[----:B------:R-:W-:Y:S01]  /*9480*/  IMAD.IADD R12, R22, 0x1, R59 ;  /* 0x00000001160c7824 */ /* 0x000fe200078e023b */
[----:B------:R-:W-:-:S02]  /*9490*/  MOV R14, R4 ;  /* 0x00000004000e7202 */ /* 0x000fc40000000f00 */
[----:B------:R-:W-:Y:S02]  /*94a0*/  PRMT R79, R79, 0x5410, R13 ;  /* 0x000054104f4f7816 */ /* 0x000fe4000000000d */
[----:B------:R-:W-:Y:S02]  /*94b0*/  PRMT R58, R14, 0x7610, R58 ;  /* 0x000076100e3a7816 */ /* 0x000fe4000000003a */
[----:B------:R-:W-:Y:S01]  /*94c0*/  LOP3.LUT R59, R12, 0x38, RZ, 0xc0, !PT ;  /* 0x000000380c3b7812 */ /* 0x000fe200078ec0ff */
[----:B------:R-:W-:Y:S06]  /*94d0*/  @P1 BRA `(.L_x_3918) ;  /* 0x00000004006c1947 */ /* 0x000fec0003800000 */
[----:B------:R-:W-:Y:S01]  /*94e0*/  LOP3.LUT R12, R191, 0x38, R22, 0xf8, !PT ;  /* 0x00000038bf0c7812 */ /* 0x000fe200078ef816 */
[----:B------:R-:W-:Y:S01]  /*94f0*/  HADD2.F32 R61, -RZ, R61.H0_H0 ;  /* 0x2000003dff3d7230 */ /* 0x000fe20000004100 */
[----:B------:R-:W-:Y:S01]  /*9500*/  LOP3.LUT R25, R207, R59, R191, 0x1e, !PT ;  /* 0x0000003bcf197212 */ /* 0x000fe200078e1ebf */
[----:B------:R-:W-:Y:S01]  /*9510*/  HADD2.F32 R60, -RZ, R60.H0_H0 ;  /* 0x2000003cff3c7230 */ /* 0x000fe20000004100 */
[----:B------:R-:W-:Y:S02]  /*9520*/  LOP3.LUT R13, R12, R207, RZ, 0x3c, !PT ;  /* 0x000000cf0c0d7212 */ /* 0x000fe400078e3cff */
[----:B------:R-:W-:Y:S01]  /*9530*/  SHF.R.U64 R78, R54, 0x10, R55 ;  /* 0x00000010364e7819 */ /* 0x000fe20000001237 */
[----:B------:R-:W-:Y:S01]  /*9540*/  IMAD.IADD R25, R192, 0x1, R25 ;  /* 0x00000001c0197824 */ /* 0x000fe200078e0219 */
[----:B------:R-:W-:Y:S01]  /*9550*/  SHF.R.U64 R75, R2, 0x10, R3 ;  /* 0x00000010024b7819 */ /* 0x000fe20000001203 */
[----:B------:R-:W-:Y:S01]  /*9560*/  IMAD.IADD R13, R192, 0x1, R13 ;  /* 0x00000001c00d7824 */ /* 0x000fe200078e020d */
[----:B------:R-:W-:Y:S01]  /*9570*/  SHF.R.U32.HI R62, RZ, 0x10, R3 ;  /* 0x00000010ff3e7819 */ /* 0x000fe20000011603 */
[--C-:B------:R-:W-:Y:S01]  /*9580*/  IMAD R71, R25, 0x2, R148.reuse ;  /* 0x0000000219477824 */ /* 0x100fe200078e0294 */
[----:B------:R-:W-:Y:S01]  /*9590*/  SHF.R.U32.HI R63, RZ, 0x10, R55 ;  /* 0x00000010ff3f7819 */ /* 0x000fe20000011637 */
[----:B------:R-:W-:Y:S01]  /*95a0*/  IMAD R69, R13, 0x2, R148 ;  /* 0x000000020d457824 */ /* 0x000fe200078e0294 */
[--C-:B------:R-:W-:Y:S01]  /*95b0*/  SHF.R.U64 R77, R56, 0x10, R57.reuse ;  /* 0x00000010384d7819 */ /* 0x100fe20000001239 */
[----:B------:R-:W-:Y:S01]  /*95c0*/  HADD2.F32 R62, -RZ, R62.H0_H0 ;  /* 0x2000003eff3e7230 */ /* 0x000fe20000004100 */
[----:B------:R-:W0:Y:S01]  /*95d0*/  LDS.128 R24, [R71+0x18400] ;  /* 0x0184000047187984 */ /* 0x000e220000000c00 */
[----:B------:R-:W-:-:S02]  /*95e0*/  SHF.R.U32.HI R76, RZ, 0x10, R57 ;  /* 0x00000010ff4c7819 */ /* 0x000fc40000011639 */
[--C-:B------:R-:W-:Y:S01]  /*95f0*/  SHF.R.U32.HI R67, RZ, 0x10, R21.reuse ;  /* 0x00000010ff437819 */ /* 0x100fe20000011615 */
[----:B------:R-:W1:Y:S01]  /*9600*/  LDS.128 R12, [R69+0x18400] ;  /* 0x01840000450c7984 */ /* 0x000e620000000c00 */
[----:B------:R-:W-:Y:S01]  /*9610*/  SHF.R.U64 R74, R20, 0x10, R21 ;  /* 0x00000010144a7819 */ /* 0x000fe20000001215 */
[--C-:B0-----:R-:W-:Y:S02]  /*9620*/  HADD2.F32 R54, -RZ, R25.reuse.H0_H0 ;  /* 0x20000019ff367230 */ /* 0x101fe40000004100 */
[----:B------:R-:W-:Y:S02]  /*9630*/  HADD2.F32 R55, -RZ, R25.H1_H1 ;  /* 0x30000019ff377230 */ /* 0x000fe40000004100 */
[----:B-1----:R-:W-:Y:S02]  /*9640*/  HADD2.F32 R3, -RZ, R13.H0_H0 ;  /* 0x2000000dff037230 */ /* 0x002fe40000004100 */
[C---:B------:R-:W-:Y:S01]  /*9650*/  FMUL.FTZ R64, R54.reuse, R61 ;  /* 0x0000003d36407220 */ /* 0x040fe20000410000 */
[----:B------:R-:W-:Y:S01]  /*9660*/  FMUL.FTZ R66, R54, R60 ;  /* 0x0000003c36427220 */ /* 0x000fe20000410000 */
[----:B------:R-:W-:-:S02]  /*9670*/  HADD2.F32 R25, -RZ, R24.H0_H0 ;  /* 0x20000018ff197230 */ /* 0x000fc40000004100 */
[----:B------:R-:W-:Y:S01]  /*9680*/  FMUL.FTZ R68, R55, R62 ;  /* 0x0000003e37447220 */ /* 0x000fe20000410000 */
[C---:B------:R-:W-:Y:S01]  /*9690*/  FFMA.FTZ R64, R3.reuse, R60, -R64 ;  /* 0x0000003c03407223 */ /* 0x040fe20000010840 */
[----:B------:R-:W-:Y:S02]  /*96a0*/  HADD2.F32 R60, -RZ, R58.H1_H1 ;  /* 0x3000003aff3c7230 */ /* 0x000fe40000004100 */
[----:B------:R-:W-:Y:S01]  /*96b0*/  FFMA.FTZ R66, R3, R61, R66 ;  /* 0x0000003d03427223 */ /* 0x000fe20000010042 */
[----:B------:R-:W-:Y:S02]  /*96c0*/  HADD2.F32 R13, -RZ, R13.H1_H1 ;  /* 0x3000000dff0d7230 */ /* 0x000fe40000004100 */
[----:B------:R-:W-:Y:S02]  /*96d0*/  HADD2.F32 R2, -RZ, R12.H0_H0 ;  /* 0x2000000cff027230 */ /* 0x000fe40000004100 */
[----:B------:R-:W-:Y:S01]  /*96e0*/  FMUL.FTZ R61, R25, R60 ;  /* 0x0000003c193d7220 */ /* 0x000fe20000410000 */
[----:B------:R-:W-:-:S02]  /*96f0*/  HADD2.F32 R54, -RZ, R63.H0_H0 ;  /* 0x2000003fff367230 */ /* 0x000fc40000004100 */
[----:B------:R-:W-:Y:S02]  /*9700*/  HADD2.F32 R3, -RZ, R65.H1_H1 ;  /* 0x30000041ff037230 */ /* 0x000fe40000004100 */
[----:B------:R-:W-:Y:S02]  /*9710*/  HADD2.F32 R56, -RZ, R26.H0_H0 ;  /* 0x2000001aff387230 */ /* 0x000fe40000004100 */
[-C--:B------:R-:W-:Y:S01]  /*9720*/  FMUL.FTZ R70, R55, R54.reuse ;  /* 0x0000003637467220 */ /* 0x080fe20000410000 */
[----:B------:R-:W-:Y:S01]  /*9730*/  FFMA.FTZ R63, R13, R54, -R68 ;  /* 0x000000360d3f7223 */ /* 0x000fe20000010844 */
[-C--:B------:R-:W-:Y:S01]  /*9740*/  FMUL.FTZ R25, R25, R3.reuse ;  /* 0x0000000319197220 */ /* 0x080fe20000410000 */
[----:B------:R-:W-:Y:S01]  /*9750*/  FFMA.FTZ R61, R2, R3, -R61 ;  /* 0x00000003023d7223 */ /* 0x000fe2000001083d */
[----:B------:R-:W-:Y:S02]  /*9760*/  HADD2.F32 R57, -RZ, R27.H0_H0 ;  /* 0x2000001bff397230 */ /* 0x000fe40000004100 */
[----:B------:R-:W-:-:S02]  /*9770*/  HADD2.F32 R55, -RZ, R65.H0_H0 ;  /* 0x20000041ff377230 */ /* 0x000fc40000004100 */
[----:B------:R-:W-:Y:S01]  /*9780*/  FFMA.FTZ R65, R13, R62, R70 ;  /* 0x0000003e0d417223 */ /* 0x000fe20000010046 */
[--C-:B------:R-:W-:Y:S02]  /*9790*/  HADD2.F32 R3, -RZ, R28.reuse.H0_H0 ;  /* 0x2000001cff037230 */ /* 0x100fe40000004100 */
[----:B------:R-:W-:Y:S01]  /*97a0*/  FFMA.FTZ R60, R2, R60, R25 ;  /* 0x0000003c023c7223 */ /* 0x000fe20000010019 */
[----:B------:R-:W-:Y:S02]  /*97b0*/  HADD2.F32 R54, -RZ, R79.H0_H0 ;  /* 0x2000004fff367230 */ /* 0x000fe40000004100 */
[C---:B------:R-:W-:Y:S01]  /*97c0*/  FMUL.FTZ R13, R56.reuse, R55 ;  /* 0x00000037380d7220 */ /* 0x040fe20000410000 */
[----:B------:R-:W-:Y:S02]  /*97d0*/  HADD2.F32 R28, -RZ, R28.H1_H1 ;  /* 0x3000001cff1c7230 */ /* 0x000fe40000004100 */
[----:B------:R-:W-:Y:S01]  /*97e0*/  FMUL.FTZ R25, R56, R3 ;  /* 0x0000000338197220 */ /* 0x000fe20000410000 */
[----:B------:R-:W-:-:S02]  /*97f0*/  HADD2.F32 R20, -RZ, R14.H0_H0 ;  /* 0x2000000eff147230 */ /* 0x000fc40000004100 */
[C---:B------:R-:W-:Y:S01]  /*9800*/  FMUL.FTZ R68, R57.reuse, R54 ;  /* 0x0000003639447220 */ /* 0x040fe20000410000 */
[----:B------:R-:W-:Y:S02]  /*9810*/  HADD2.F32 R21, -RZ, R15.H0_H0 ;  /* 0x2000000fff157230 */ /* 0x000fe40000004100 */
[-C--:B------:R-:W-:Y:S01]  /*9820*/  FMUL.FTZ R57, R57, R28.reuse ;  /* 0x0000001c39397220 */ /* 0x080fe20000410000 */
[----:B------:R-:W-:Y:S02]  /*9830*/  HADD2.F32 R27, -RZ, R27.H1_H1 ;  /* 0x3000001bff1b7230 */ /* 0x000fe40000004100 */
[----:B------:R-:W-:Y:S01]  /*9840*/  FFMA.FTZ R62, R20, R3, -R13 ;  /* 0x00000003143e7223 */ /* 0x000fe2000001080d */
[----:B------:R-:W-:Y:S02]  /*9850*/  HADD2.F32 R56, -RZ, R67.H0_H0 ;  /* 0x20000043ff387230 */ /* 0x000fe40000004100 */
[----:B------:R-:W-:Y:S01]  /*9860*/  FFMA.FTZ R68, R21, R28, -R68 ;  /* 0x0000001c15447223 */ /* 0x000fe20000010844 */
[----:B------:R-:W-:-:S02]  /*9870*/  HADD2.F32 R2, -RZ, R76.H0_H0 ;  /* 0x2000004cff027230 */ /* 0x000fc40000004100 */
[----:B------:R-:W-:Y:S01]  /*9880*/  FFMA.FTZ R57, R21, R54, R57 ;  /* 0x0000003615397223 */ /* 0x000fe20000010039 */
[----:B------:R-:W-:Y:S02]  /*9890*/  HADD2.F32 R15, -RZ, R15.H1_H1 ;  /* 0x3000000fff0f7230 */ /* 0x000fe40000004100 */
[----:B------:R-:W-:Y:S01]  /*98a0*/  FFMA.FTZ R20, R20, R55, R25 ;  /* 0x0000003714147223 */ /* 0x000fe20000010019 */
[----:B------:R-:W-:Y:S02]  /*98b0*/  HADD2.F32 R24, -RZ, R24.H1_H1 ;  /* 0x30000018ff187230 */ /* 0x000fe40000004100 */
[C---:B------:R-:W-:Y:S01]  /*98c0*/  FMUL.FTZ R70, R27.reuse, R56 ;  /* 0x000000381b467220 */ /* 0x040fe20000410000 */
[----:B------:R-:W-:Y:S01]  /*98d0*/  FMUL.FTZ R28, R27, R2 ;  /* 0x000000021b1c7220 */ /* 0x000fe20000410000 */
[----:B------:R-:W-:Y:S02]  /*98e0*/  HADD2.F32 R21, -RZ, R75.H0_H0 ;  /* 0x2000004bff157230 */ /* 0x000fe40000004100 */
[----:B------:R-:W-:-:S02]  /*98f0*/  HADD2.F32 R26, -RZ, R26.H1_H1 ;  /* 0x3000001aff1a7230 */ /* 0x000fc40000004100 */
[C---:B------:R-:W-:Y:S01]  /*9900*/  FFMA.FTZ R67, R15.reuse, R2, -R70 ;  /* 0x000000020f437223 */ /* 0x040fe20000010846 */
[----:B------:R-:W-:Y:S02]  /*9910*/  HADD2.F32 R25, -RZ, R74.H0_H0 ;  /* 0x2000004aff197230 */ /* 0x000fe40000004100 */
[----:B------:R-:W-:Y:S01]  /*9920*/  FFMA.FTZ R28, R15, R56, R28 ;  /* 0x000000380f1c7223 */ /* 0x000fe2000001001c */
[----:B------:R-:W-:Y:S02]  /*9930*/  HADD2.F32 R3, -RZ, R78.H0_H0 ;  /* 0x2000004eff037230 */ /* 0x000fe40000004100 */
[----:B------:R-:W-:Y:S01]  /*9940*/  FMUL.FTZ R15, R24, R21 ;  /* 0x00000015180f7220 */ /* 0x000fe20000410000 */
[----:B------:R-:W-:Y:S02]  /*9950*/  HADD2.F32 R13, -RZ, R77.H0_H0 ;  /* 0x2000004dff0d7230 */ /* 0x000fe40000004100 */
[----:B------:R-:W-:Y:S01]  /*9960*/  FMUL.FTZ R27, R26, R25 ;  /* 0x000000191a1b7220 */ /* 0x000fe20000410000 */
[----:B------:R-:W-:-:S02]  /*9970*/  HADD2.F32 R12, -RZ, R12.H1_H1 ;  /* 0x3000000cff0c7230 */ /* 0x000fc40000004100 */
[----:B------:R-:W-:Y:S01]  /*9980*/  FMUL.FTZ R24, R24, R3 ;  /* 0x0000000318187220 */ /* 0x000fe20000410000 */
[----:B------:R-:W-:Y:S02]  /*9990*/  HADD2.F32 R14, -RZ, R14.H1_H1 ;  /* 0x3000000eff0e7230 */ /* 0x000fe40000004100 */
[----:B------:R-:W-:Y:S01]  /*99a0*/  FMUL.FTZ R26, R26, R13 ;  /* 0x0000000d1a1a7220 */ /* 0x000fe20000410000 */
[C---:B------:R-:W-:Y:S01]  /*99b0*/  FFMA.FTZ R2, R12.reuse, R3, -R15 ;  /* 0x000000030c027223 */ /* 0x040fe2000001080f */
[----:B------:R-:W-:Y:S01]  /*99c0*/  FFMA.FTZ R21, R12, R21, R24 ;  /* 0x000000150c157223 */ /* 0x000fe20000010018 */
[C---:B------:R-:W-:Y:S01]  /*99d0*/  FFMA.FTZ R3, R14.reuse, R13, -R27 ;  /* 0x0000000d0e037223 */ /* 0x040fe2000001081b */
[----:B------:R-:W-:Y:S01]  /*99e0*/  FFMA.FTZ R55, R14, R25, R26 ;  /* 0x000000190e377223 */ /* 0x000fe2000001001a */
[----:B------:R-:W-:Y:S02]  /*99f0*/  F2FP.F16.F32.PACK_AB R15, R67, R68 ;  /* 0x00000044430f723e */ /* 0x000fe400000000ff */
[----:B------:R-:W-:-:S02]  /*9a00*/  F2FP.F16.F32.PACK_AB R13, R63, R64 ;  /* 0x000000403f0d723e */ /* 0x000fc400000000ff */
[----:B------:R-:W-:Y:S02]  /*9a10*/  F2FP.F16.F32.PACK_AB R12, R2, R61 ;  /* 0x0000003d020c723e */ /* 0x000fe400000000ff */
[----:B------:R-:W-:Y:S02]  /*9a20*/  F2FP.F16.F32.PACK_AB R14, R3, R62 ;  /* 0x0000003e030e723e */ /* 0x000fe400000000ff */
[----:B------:R-:W-:Y:S02]  /*9a30*/  F2FP.F16.F32.PACK_AB R27, R28, R57 ;  /* 0x000000391c1b723e */ /* 0x000fe400000000ff */
[----:B------:R-:W-:Y:S01]  /*9a40*/  F2FP.F16.F32.PACK_AB R25, R65, R66 ;  /* 0x000000424119723e */ /* 0x000fe200000000ff */
[----:B------:R0:W-:Y:S01]  /*9a50*/  STS.128 [R69+0x18400], R12 ;  /* 0x0184000c45007388 */ /* 0x0001e20000000c00 */
[----:B------:R-:W-:Y:S02]  /*9a60*/  F2FP.F16.F32.PACK_AB R24, R21, R60 ;  /* 0x0000003c1518723e */ /* 0x000fe400000000ff */
[----:B------:R-:W-:-:S05]  /*9a70*/  F2FP.F16.F32.PACK_AB R26, R55, R20 ;  /* 0x00000014371a723e */ /* 0x000fca00000000ff */
[----:B------:R0:W-:Y:S02]  /*9a80*/  STS.128 [R71+0x18400], R24 ;  /* 0x0184001847007388 */ /* 0x0001e40000000c00 */
.L_x_3918:
[----:B------:R-:W-:Y:S05]  /*9a90*/  BSYNC B1 ;  /* 0x0000000000017941 */ /* 0x000fea0003800000 */
.L_x_3917:
[----:B------:R-:W-:Y:S01]  /*9aa0*/  PRMT R56, R80, 0x5410, R81 ;  /* 0x0000541050387816 */ /* 0x000fe20000000051 */
[----:B------:R-:W-:Y:S06]  /*9ab0*/  @P0 BRA `(.L_x_3909) ;  /* 0x0000000400600947 */ /* 0x000fec0003800000 */
[----:B------:R-:W2:Y:S01]  /*9ac0*/  LDL R65, [R1+0x468] ;  /* 0x0004680001417983 */ /* 0x000ea20000100800 */
[----:B------:R-:W-:Y:S01]  /*9ad0*/  LOP3.LUT R2, R208, R59, R206, 0x1e, !PT ;  /* 0x0000003bd0027212 */ /* 0x000fe200078e1ece */
[--C-:B------:R-:W-:Y:S01]  /*9ae0*/  HADD2.F32 R21, -RZ, R53.reuse.H1_H1 ;  /* 0x30000035ff157230 */ /* 0x100fe20000004100 */
[----:B------:R-:W-:Y:S01]  /*9af0*/  SHF.R.U64 R62, R8, 0x10, R9 ;  /* 0x00000010083e7819 */ /* 0x000fe20000001209 */
[----:B------:R-:W-:Y:S01]  /*9b00*/  HADD2.F32 R53, -RZ, R53.H0_H0 ;  /* 0x20000035ff357230 */ /* 0x000fe20000004100 */
[--C-:B------:R-:W-:Y:S01]  /*9b10*/  SHF.R.U64 R61, R10, 0x10, R11.reuse ;  /* 0x000000100a3d7819 */ /* 0x100fe2000000120b */
[----:B------:R-:W-:Y:S01]  /*9b20*/  IMAD.IADD R3, R209, 0x1, R2 ;  /* 0x00000001d1037824 */ /* 0x000fe200078e0202 */
[----:B------:R-:W-:Y:S01]  /*9b30*/  SHF.R.U32.HI R59, RZ, 0x10, R11 ;  /* 0x00000010ff3b7819 */ /* 0x000fe2000001160b */
[----:B------:R-:W-:Y:S01]  /*9b40*/  HADD2.F32 R11, -RZ, R79.H1_H1 ;  /* 0x3000004fff0b7230 */ /* 0x000fe20000004100 */
[----:B------:R-:W-:Y:S01]  /*9b50*/  SHF.R.U32.HI R20, RZ, 0x10, R9 ;  /* 0x00000010ff147819 */ /* 0x000fe20000011609 */
[----:B------:R-:W-:Y:S01]  /*9b60*/  IMAD R3, R3, 0x2, R148 ;  /* 0x0000000203037824 */ /* 0x000fe200078e0294 */
[--C-:B------:R-:W-:Y:S01]  /*9b70*/  SHF.R.U32.HI R28, RZ, 0x10, R5.reuse ;  /* 0x00000010ff1c7819 */ /* 0x100fe20000011605 */
[----:B------:R-:W-:Y:S01]  /*9b80*/  HADD2.F32 R58, -RZ, R58.H0_H0 ;  /* 0x2000003aff3a7230 */ /* 0x000fe20000004100 */
[----:B------:R-:W-:Y:S01]  /*9b90*/  SHF.R.U64 R64, R4, 0x10, R5 ;  /* 0x0000001004407819 */ /* 0x000fe20000001205 */
[----:B------:R-:W-:Y:S01]  /*9ba0*/  HADD2.F32 R20, -RZ, R20.H0_H0 ;  /* 0x20000014ff147230 */ /* 0x000fe20000004100 */
[----:B0-----:R-:W0:Y:S01]  /*9bb0*/  LDS.128 R24, [R3+0x18400] ;  /* 0x0184000003187984 */ /* 0x001e220000000c00 */
[----:B------:R-:W-:-:S02]  /*9bc0*/  SHF.R.U64 R63, R6, 0x10, R7 ;  /* 0x00000010063f7819 */ /* 0x000fc40000001207 */
[----:B------:R-:W-:Y:S01]  /*9bd0*/  SHF.R.U32.HI R60, RZ, 0x10, R7 ;  /* 0x00000010ff3c7819 */ /* 0x000fe20000011607 */
[--C-:B0-----:R-:W-:Y:S02]  /*9be0*/  HADD2.F32 R8, -RZ, R25.reuse.H0_H0 ;  /* 0x20000019ff087230 */ /* 0x101fe40000004100 */
[----:B------:R-:W-:Y:S02]  /*9bf0*/  HADD2.F32 R25, -RZ, R25.H1_H1 ;  /* 0x30000019ff197230 */ /* 0x000fe40000004100 */
[----:B------:R-:W-:Y:S02]  /*9c00*/  HADD2.F32 R7, -RZ, R24.H0_H0 ;  /* 0x20000018ff077230 */ /* 0x000fe40000004100 */
[C---:B------:R-:W-:Y:S01]  /*9c10*/  FMUL.FTZ R55, R8.reuse, R21 ;  /* 0x0000001508377220 */ /* 0x040fe20000410000 */
[----:B------:R-:W-:Y:S01]  /*9c20*/  FMUL.FTZ R57, R8, R11 ;  /* 0x0000000b08397220 */ /* 0x000fe20000410000 */
[----:B------:R-:W-:Y:S02]  /*9c30*/  HADD2.F32 R8, -RZ, R28.H0_H0 ;  /* 0x2000001cff087230 */ /* 0x000fe40000004100 */
[----:B------:R-:W-:Y:S01]  /*9c40*/  FMUL.FTZ R28, R25, R20 ;  /* 0x00000014191c7220 */ /* 0x000fe20000410000 */
[----:B------:R-:W-:-:S02]  /*9c50*/  HADD2.F32 R9, -RZ, R26.H0_H0 ;  /* 0x2000001aff097230 */ /* 0x000fc40000004100 */
[--C-:B------:R-:W-:Y:S02]  /*9c60*/  HADD2.F32 R10, -RZ, R27.reuse.H0_H0 ;  /* 0x2000001bff0a7230 */ /* 0x100fe40000004100 */
[----:B------:R-:W-:Y:S02]  /*9c70*/  HADD2.F32 R27, -RZ, R27.H1_H1 ;  /* 0x3000001bff1b7230 */ /* 0x000fe40000004100 */
[----:B------:R-:W-:Y:S02]  /*9c80*/  HADD2.F32 R24, -RZ, R24.H1_H1 ;  /* 0x30000018ff187230 */ /* 0x000fe40000004100 */
[----:B------:R-:W-:Y:S01]  /*9c90*/  HADD2.F32 R26, -RZ, R26.H1_H1 ;  /* 0x3000001aff1a7230 */ /* 0x000fe20000004100 */
[----:B--2---:R-:W0:Y:S02]  /*9ca0*/  LDS.128 R12, [R65+0x18400] ;  /* 0x01840000410c7984 */ /* 0x004e240000000c00 */
[--C-:B0-----:R-:W-:Y:S02]  /*9cb0*/  HADD2.F32 R4, -RZ, R13.reuse.H0_H0 ;  /* 0x2000000dff047230 */ /* 0x101fe40000004100 */
[----:B------:R-:W-:-:S02]  /*9cc0*/  HADD2.F32 R13, -RZ, R13.H1_H1 ;  /* 0x3000000dff0d7230 */ /* 0x000fc40000004100 */
[----:B------:R-:W-:Y:S02]  /*9cd0*/  HADD2.F32 R2, -RZ, R12.H0_H0 ;  /* 0x2000000cff027230 */ /* 0x000fe40000004100 */
[C---:B------:R-:W-:Y:S01]  /*9ce0*/  FFMA.FTZ R55, R4.reuse, R11, -R55 ;  /* 0x0000000b04377223 */ /* 0x040fe20000010837 */
[----:B------:R-:W-:Y:S01]  /*9cf0*/  FFMA.FTZ R57, R4, R21, R57 ;  /* 0x0000001504397223 */ /* 0x000fe20000010039 */
[-C--:B------:R-:W-:Y:S01]  /*9d00*/  FMUL.FTZ R4, R25, R8.reuse ;  /* 0x0000000819047220 */ /* 0x080fe20000410000 */
[----:B------:R-:W-:Y:S01]  /*9d10*/  FMUL.FTZ R11, R7, R53 ;  /* 0x00000035070b7220 */ /* 0x000fe20000410000 */
[----:B------:R-:W-:Y:S01]  /*9d20*/  FFMA.FTZ R54, R13, R8, -R28 ;  /* 0x000000080d367223 */ /* 0x000fe2000001081c */
[----:B------:R-:W-:Y:S01]  /*9d30*/  FMUL.FTZ R28, R7, R58 ;  /* 0x0000003a071c7220 */ /* 0x000fe20000410000 */
[----:B------:R-:W-:Y:S01]  /*9d40*/  FFMA.FTZ R20, R13, R20, R4 ;  /* 0x000000140d147223 */ /* 0x000fe20000010004 */
[----:B------:R-:W-:Y:S02]  /*9d50*/  HADD2.F32 R8, -RZ, R0.H0_H0 ;  /* 0x20000000ff087230 */ /* 0x000fe40000004100 */
[----:B------:R-:W-:Y:S01]  /*9d60*/  FFMA.FTZ R58, R2, R58, -R11 ;  /* 0x0000003a023a7223 */ /* 0x000fe2000001080b */
[----:B------:R-:W-:-:S02]  /*9d70*/  HADD2.F32 R4, -RZ, R56.H0_H0 ;  /* 0x20000038ff047230 */ /* 0x000fc40000004100 */
[----:B------:R-:W-:Y:S01]  /*9d80*/  FFMA.FTZ R28, R2, R53, R28 ;  /* 0x00000035021c7223 */ /* 0x000fe2000001001c */
[----:B------:R-:W-:Y:S02]  /*9d90*/  HADD2.F32 R7, -RZ, R56.H1_H1 ;  /* 0x30000038ff077230 */ /* 0x000fe40000004100 */
[C---:B------:R-:W-:Y:S01]  /*9da0*/  FMUL.FTZ R2, R9.reuse, R8 ;  /* 0x0000000809027220 */ /* 0x040fe20000410000 */
[----:B------:R-:W-:Y:S02]  /*9db0*/  HADD2.F32 R11, -RZ, R0.H1_H1 ;  /* 0x30000000ff0b7230 */ /* 0x000fe40000004100 */
[----:B------:R-:W-:Y:S01]  /*9dc0*/  FMUL.FTZ R56, R9, R4 ;  /* 0x0000000409387220 */ /* 0x000fe20000410000 */
[----:B------:R-:W-:Y:S02]  /*9dd0*/  HADD2.F32 R5, -RZ, R14.H0_H0 ;  /* 0x2000000eff057230 */ /* 0x000fe40000004100 */
[----:B------:R-:W-:Y:S02]  /*9de0*/  HADD2.F32 R6, -RZ, R15.H0_H0 ;  /* 0x2000000fff067230 */ /* 0x000fe40000004100 */
[----:B------:R-:W-:Y:S01]  /*9df0*/  FMUL.FTZ R9, R10, R11 ;  /* 0x0000000b0a097220 */ /* 0x000fe20000410000 */
[----:B------:R-:W-:-:S02]  /*9e00*/  HADD2.F32 R0, -RZ, R60.H0_H0 ;  /* 0x2000003cff007230 */ /* 0x000fc40000004100 */
[-C--:B------:R-:W-:Y:S01]  /*9e10*/  FMUL.FTZ R60, R10, R7.reuse ;  /* 0x000000070a3c7220 */ /* 0x080fe20000410000 */
[C---:B------:R-:W-:Y:S01]  /*9e20*/  FFMA.FTZ R21, R5.reuse, R4, -R2 ;  /* 0x0000000405157223 */ /* 0x040fe20000010802 */
[----:B------:R-:W-:Y:S02]  /*9e30*/  HADD2.F32 R2, -RZ, R59.H0_H0 ;  /* 0x2000003bff027230 */ /* 0x000fe40000004100 */
[C---:B------:R-:W-:Y:S01]  /*9e40*/  FFMA.FTZ R4, R6.reuse, R7, -R9 ;  /* 0x0000000706047223 */ /* 0x040fe20000010809 */
[----:B------:R-:W-:Y:S01]  /*9e50*/  FFMA.FTZ R60, R6, R11, R60 ;  /* 0x0000000b063c7223 */ /* 0x000fe2000001003c */
[----:B------:R-:W-:Y:S01]  /*9e60*/  FFMA.FTZ R10, R5, R8, R56 ;  /* 0x00000008050a7223 */ /* 0x000fe20000010038 */
[----:B------:R-:W-:Y:S02]  /*9e70*/  HADD2.F32 R9, -RZ, R62.H0_H0 ;  /* 0x2000003eff097230 */ /* 0x000fe40000004100 */
[----:B------:R-:W-:Y:S01]  /*9e80*/  FMUL.FTZ R8, R27, R2 ;  /* 0x000000021b087220 */ /* 0x000fe20000410000 */
[----:B------:R-:W-:-:S02]  /*9e90*/  HADD2.F32 R11, -RZ, R61.H0_H0 ;  /* 0x2000003dff0b7230 */ /* 0x000fc40000004100 */
[----:B------:R-:W-:Y:S01]  /*9ea0*/  FMUL.FTZ R6, R27, R0 ;  /* 0x000000001b067220 */ /* 0x000fe20000410000 */
[----:B------:R-:W-:Y:S02]  /*9eb0*/  HADD2.F32 R5, -RZ, R64.H0_H0 ;  /* 0x20000040ff057230 */ /* 0x000fe40000004100 */
[----:B------:R-:W-:Y:S01]  /*9ec0*/  FMUL.FTZ R13, R24, R9 ;  /* 0x00000009180d7220 */ /* 0x000fe20000410000 */
[----:B------:R-:W-:Y:S02]  /*9ed0*/  HADD2.F32 R7, -RZ, R63.H0_H0 ;  /* 0x2000003fff077230 */ /* 0x000fe40000004100 */
[----:B------:R-:W-:Y:S01]  /*9ee0*/  FMUL.FTZ R25, R26, R11 ;  /* 0x0000000b1a197220 */ /* 0x000fe20000410000 */
[----:B------:R-:W-:Y:S02]  /*9ef0*/  HADD2.F32 R15, -RZ, R15.H1_H1 ;  /* 0x3000000fff0f7230 */ /* 0x000fe40000004100 */
[----:B------:R-:W-:Y:S01]  /*9f00*/  FMUL.FTZ R24, R24, R5 ;  /* 0x0000000518187220 */ /* 0x000fe20000410000 */
[----:B------:R-:W-:-:S02]  /*9f10*/  HADD2.F32 R12, -RZ, R12.H1_H1 ;  /* 0x3000000cff0c7230 */ /* 0x000fc40000004100 */
[----:B------:R-:W-:Y:S01]  /*9f20*/  FMUL.FTZ R26, R26, R7 ;  /* 0x000000071a1a7220 */ /* 0x000fe20000410000 */
[----:B------:R-:W-:Y:S02]  /*9f30*/  HADD2.F32 R14, -RZ, R14.H1_H1 ;  /* 0x3000000eff0e7230 */ /* 0x000fe40000004100 */
[C---:B------:R-:W-:Y:S01]  /*9f40*/  FFMA.FTZ R27, R15.reuse, R0, -R8 ;  /* 0x000000000f1b7223 */ /* 0x040fe20000010808 */
[----:B------:R-:W-:Y:S01]  /*9f50*/  FFMA.FTZ R53, R15, R2, R6 ;  /* 0x000000020f357223 */ /* 0x000fe20000010006 */
        /* <DEDUP_REMOVED lines=14> */
.L_x_3909:
[----:B------:R-:W-:Y:S05]  /*a040*/  BSYNC B0 ;  /* 0x0000000000007941 */ /* 0x000fea0003800000 */
.L_x_3895:
[----:B------:R-:W-:Y:S01]  /*a050*/  @!PT LDS RZ, [RZ] ;  /* 0x00000000fffff984 */ /* 0x000fe20000000800 */
[----:B------:R-:W-:Y:S01]  /*a060*/  @!PT LDS RZ, [RZ] ;  /* 0x00000000fffff984 */ /* 0x000fe20000000800 */
[----:B------:R-:W-:Y:S01]  /*a070*/  @!PT LDS RZ, [RZ] ;  /* 0x00000000fffff984 */ /* 0x000fe20000000800 */
[----:B------:R-:W-:Y:S01]  /*a080*/  @!PT LDS RZ, [RZ] ;  /* 0x00000000fffff984 */ /* 0x000fe20000000800 */
[----:B------:R3:W-:Y:S06]  /*a090*/  MEMBAR.ALL.CTA ;  /* 0x0000000000007992 */ /* 0x0007ec0000008000 */
[----:B---3--:R-:W3:Y:S01]  /*a0a0*/  FENCE.VIEW.ASYNC.S ;  /* 0x00000000000073c6 */ /* 0x008ee20000000000 */
[----:B------:R-:W-:Y:S05]  /*a0b0*/  WARPSYNC.ALL ;  /* 0x0000000000007948 */ /* 0x000fea0003800000 */
[----:B---3--:R-:W-:Y:S06]  /*a0c0*/  BAR.SYNC.DEFER_BLOCKING 0xd, 0x100 ;  /* 0x0344000000007b1d */ /* 0x008fec0000010000 */
.L_x_3892:
[----:B012---:R-:W0:Y:S01]  /*a0d0*/  S2R R3, SR_SWINHI ;  /* 0x0000000000037919 */ /* 0x007e220000002f00 */
[----:B------:R-:W-:Y:S01]  /*a0e0*/  IMAD.U32 R0, RZ, RZ, UR37 ;  /* 0x00000025ff007e24 */ /* 0x000fe2000f8e00ff */
[----:B-----5:R-:W-:Y:S01]  /*a0f0*/  MOV R2, UR37 ;  /* 0x0000002500027c02 */ /* 0x020fe20008000f00 */
[----:B------:R-:W-:Y:S01]  /*a100*/  IMAD.U32 R20, RZ, RZ, UR37 ;  /* 0x00000025ff147e24 */ /* 0x000fe2000f8e00ff */
[----:B------:R-:W-:Y:S05]  /*a110*/  WARPSYNC.ALL ;  /* 0x0000000000007948 */ /* 0x000fea0003800000 */
[----:B------:R-:W-:Y:S02]  /*a120*/  IADD3 R2, P0, R2, 0x210, RZ ;  /* 0x0000021002027810 */ /* 0x000fe40007f1e0ff */
[----:B------:R-:W-:-:S02]  /*a130*/  IADD3 R0, P1, R0, 0x420, RZ ;  /* 0x0000042000007810 */ /* 0x000fc40007f3e0ff */
[----:B------:R-:W-:Y:S01]  /*a140*/  IADD3 R20, P2, R20, 0x28, RZ ;  /* 0x0000002814147810 */ /* 0x000fe20007f5e0ff */
[----:B------:R-:W-:-:S04]  /*a150*/  IMAD.X R25, RZ, RZ, UR36, P0 ;  /* 0x00000024ff197e24 */ /* 0x000fc800080e06ff */
[----:B------:R-:W-:Y:S01]  /*a160*/  IMAD.X R21, RZ, RZ, UR36, P2 ;  /* 0x00000024ff157e24 */ /* 0x000fe200090e06ff */
[----:B------:R-:W-:Y:S02]  /*a170*/  MOV R10, R148 ;  /* 0x00000094000a7202 */ /* 0x000fe40000000f00 */
[----:B0-----:R-:W-:Y:S01]  /*a180*/  MOV R11, R3 ;  /* 0x00000003000b7202 */ /* 0x001fe20000000f00 */
[----:B------:R-:W-:Y:S02]  /*a190*/  IMAD.X R3, RZ, RZ, UR36, P1 ;  /* 0x00000024ff037e24 */ /* 0x000fe400088e06ff */
[----:B------:R-:W-:Y:S01]  /*a1a0*/  IMAD.MOV.U32 R4, RZ, RZ, R35 ;  /* 0x000000ffff047224 */ /* 0x000fe200078e0023 */
[----:B------:R-:W-:Y:S01]  /*a1b0*/  MOV R9, R48 ;  /* 0x0000003000097202 */ /* 0x000fe20000000f00 */
[----:B------:R-:W-:Y:S01]  /*a1c0*/  IMAD.MOV.U32 R5, RZ, RZ, R44 ;  /* 0x000000ffff057224 */ /* 0x000fe200078e002c */
[----:B------:R-:W-:Y:S01]  /*a1d0*/  UIADD3 UR4, UP0, UR37, 0x410, URZ ;  /* 0x0000041025047890 */ /* 0x000fe2000ff1e03f */
[----:B------:R-:W-:Y:S01]  /*a1e0*/  IMAD.MOV.U32 R6, RZ, RZ, R38 ;  /* 0x000000ffff067224 */ /* 0x000fe200078e0026 */
[----:B------:R-:W-:Y:S01]  /*a1f0*/  STL.128 [R1+0x170], R16 ;  /* 0x0001701001007387 */ /* 0x000fe20000100c00 */
[----:B------:R-:W-:Y:S01]  /*a200*/  IMAD.MOV.U32 R7, RZ, RZ, R51 ;  /* 0x000000ffff077224 */ /* 0x000fe200078e0033 */
[----:B------:R-:W-:Y:S01]  /*a210*/  UIADD3.X UR5, URZ, UR36, URZ, UP0, !UPT ;  /* 0x000000243f057290 */ /* 0x000fe200087fe43f */
[----:B------:R-:W-:Y:S01]  /*a220*/  IMAD.MOV.U32 R8, RZ, RZ, R37 ;  /* 0x000000ffff087224 */ /* 0x000fe200078e0025 */
[----:B------:R-:W-:Y:S01]  /*a230*/  STL.64 [R1+0x1f0], R32 ;  /* 0x0001f02001007387 */ /* 0x000fe20000100a00 */
[----:B------:R-:W-:-:S02]  /*a240*/  IMAD.MOV.U32 R12, RZ, RZ, R36 ;  /* 0x000000ffff0c7224 */ /* 0x000fc400078e0024 */
[----:B------:R-:W-:Y:S01]  /*a250*/  IMAD.MOV.U32 R13, RZ, RZ, R49 ;  /* 0x000000ffff0d7224 */ /* 0x000fe200078e0031 */
[----:B------:R0:W-:Y:S01]  /*a260*/  STL.128 [R1+0x160], R4 ;  /* 0x0001600401007387 */ /* 0x0001e20000100c00 */
[----:B------:R-:W-:Y:S02]  /*a270*/  IMAD.MOV.U32 R14, RZ, RZ, R47 ;  /* 0x000000ffff0e7224 */ /* 0x000fe400078e002f */
[----:B------:R-:W-:Y:S01]  /*a280*/  IMAD.MOV.U32 R15, RZ, RZ, R46 ;  /* 0x000000ffff0f7224 */ /* 0x000fe200078e002e */
[----:B------:R1:W-:Y:S04]  /*a290*/  STL.128 [R1+0x180], R8 ;  /* 0x0001800801007387 */ /* 0x0003e80000100c00 */
[----:B------:R-:W-:Y:S01]  /*a2a0*/  STL.128 [R1+0x1a0], R12 ;  /* 0x0001a00c01007387 */ /* 0x000fe20000100c00 */
[----:B0-----:R-:W-:-:S02]  /*a2b0*/  IMAD.MOV.U32 R4, RZ, RZ, R31 ;  /* 0x000000ffff047224 */ /* 0x001fc400078e001f */
[----:B------:R-:W-:Y:S02]  /*a2c0*/  IMAD.MOV.U32 R5, RZ, RZ, R52 ;  /* 0x000000ffff057224 */ /* 0x000fe400078e0034 */
[----:B------:R-:W-:Y:S02]  /*a2d0*/  IMAD.MOV.U32 R6, RZ, RZ, R0 ;  /* 0x000000ffff067224 */ /* 0x000fe400078e0000 */
[----:B------:R-:W-:Y:S02]  /*a2e0*/  IMAD.MOV.U32 R7, RZ, RZ, R3 ;  /* 0x000000ffff077224 */ /* 0x000fe400078e0003 */
[----:B------:R-:W-:Y:S02]  /*a2f0*/  IMAD.U32 R0, RZ, RZ, UR40 ;  /* 0x00000028ff007e24 */ /* 0x000fe4000f8e00ff */
[----:B-1----:R-:W-:Y:S01]  /*a300*/  IMAD.U32 R9, RZ, RZ, UR42 ;  /* 0x0000002aff097e24 */ /* 0x002fe2000f8e00ff */
[----:B------:R0:W-:Y:S01]  /*a310*/  STL.128 [R1+0x1c0], R4 ;  /* 0x0001c00401007387 */ /* 0x0001e20000100c00 */
[----:B------:R-:W-:-:S02]  /*a320*/  IMAD.U32 R8, RZ, RZ, UR4 ;  /* 0x00000004ff087e24 */ /* 0x000fc4000f8e00ff */
[----:B------:R-:W-:Y:S02]  /*a330*/  IMAD.U32 R3, RZ, RZ, UR41 ;  /* 0x00000029ff037e24 */ /* 0x000fe4000f8e00ff */
[----:B0-----:R-:W-:Y:S01]  /*a340*/  IMAD.MOV.U32 R4, RZ, RZ, R29 ;  /* 0x000000ffff047224 */ /* 0x001fe200078e001d */
[----:B------:R-:W-:Y:S01]  /*a350*/  MOV R6, R2 ;  /* 0x0000000200067202 */ /* 0x000fe20000000f00 */
[----:B------:R-:W-:Y:S02]  /*a360*/  IMAD.MOV.U32 R5, RZ, RZ, R50 ;  /* 0x000000ffff057224 */ /* 0x000fe400078e0032 */
[----:B------:R-:W-:Y:S02]  /*a370*/  IMAD.MOV.U32 R7, RZ, RZ, R25 ;  /* 0x000000ffff077224 */ /* 0x000fe400078e0019 */
[----:B------:R-:W-:-:S03]  /*a380*/  IMAD.U32 R2, RZ, RZ, UR39 ;  /* 0x00000027ff027e24 */ /* 0x000fc6000f8e00ff */
[----:B------:R0:W-:Y:S04]  /*a390*/  STL.128 [R1+0x1d0], R4 ;  /* 0x0001d00401007387 */ /* 0x0001e80000100c00 */
[----:B------:R-:W-:Y:S01]  /*a3a0*/  STL.64 [R1+0x158], R2 ;  /* 0x0001580201007387 */ /* 0x000fe20000100a00 */
[----:B0-----:R-:W-:Y:S02]  /*a3b0*/  IMAD.MOV.U32 R4, RZ, RZ, R34 ;  /* 0x000000ffff047224 */ /* 0x001fe400078e0022 */
[----:B------:R-:W-:Y:S02]  /*a3c0*/  IMAD.MOV.U32 R5, RZ, RZ, R45 ;  /* 0x000000ffff057224 */ /* 0x000fe400078e002d */
[----:B------:R-:W-:Y:S02]  /*a3d0*/  IMAD.MOV.U32 R6, RZ, RZ, R43 ;  /* 0x000000ffff067224 */ /* 0x000fe400078e002b */
[----:B------:R-:W-:-:S05]  /*a3e0*/  IMAD.MOV.U32 R7, RZ, RZ, R42 ;  /* 0x000000ffff077224 */ /* 0x000fca00078e002a */
[----:B------:R0:W-:Y:S02]  /*a3f0*/  STL.128 [R1+0x1e0], R4 ;  /* 0x0001e00401007387 */ /* 0x0001e40000100c00 */
[----:B0-----:R-:W-:Y:S01]  /*a400*/  IMAD.MOV.U32 R6, RZ, RZ, R20 ;  /* 0x000000ffff067224 */ /* 0x001fe200078e0014 */
[----:B------:R-:W-:Y:S01]  /*a410*/  MOV R7, R21 ;  /* 0x0000001500077202 */ /* 0x000fe20000000f00 */
[----:B------:R-:W-:Y:S02]  /*a420*/  IMAD.MOV.U32 R4, RZ, RZ, R0 ;  /* 0x000000ffff047224 */ /* 0x000fe400078e0000 */
[----:B------:R-:W-:Y:S02]  /*a430*/  IMAD.MOV.U32 R5, RZ, RZ, R9 ;  /* 0x000000ffff057224 */ /* 0x000fe400078e0009 */
[----:B------:R-:W-:Y:S01]  /*a440*/  IMAD.U32 R9, RZ, RZ, UR5 ;  /* 0x00000005ff097e24 */ /* 0x000fe2000f8e00ff */
[----:B------:R-:W-:Y:S01]  /*a450*/  UIADD3 UR5, UR37, 0x158, URZ ;  /* 0x0000015825057890 */ /* 0x000fe2000fffe03f */
[----:B------:R-:W-:Y:S01]  /*a460*/  VIADD R0, R172, 0xffffffff ;  /* 0xffffffffac007836 */ /* 0x000fe20000000000 */
[----:B------:R0:W-:Y:S02]  /*a470*/  STL.128 [R1+0x190], R4 ;  /* 0x0001900401007387 */ /* 0x0001e40000100c00 */
[----:B0-----:R-:W-:-:S02]  /*a480*/  IMAD.MOV.U32 R4, RZ, RZ, R40 ;  /* 0x000000ffff047224 */ /* 0x001fc400078e0028 */
[----:B------:R-:W-:Y:S02]  /*a490*/  IMAD.MOV.U32 R5, RZ, RZ, R39 ;  /* 0x000000ffff057224 */ /* 0x000fe400078e0027 */
[----:B------:R-:W-:Y:S02]  /*a4a0*/  IMAD.MOV.U32 R6, RZ, RZ, R8 ;  /* 0x000000ffff067224 */ /* 0x000fe400078e0008 */
[----:B------:R-:W-:-:S05]  /*a4b0*/  IMAD.MOV.U32 R7, RZ, RZ, R9 ;  /* 0x000000ffff077224 */ /* 0x000fca00078e0009 */
[----:B------:R0:W-:Y:S01]  /*a4c0*/  STL.128 [R1+0x1b0], R4 ;  /* 0x0001b00401007387 */ /* 0x0001e20000100c00 */
[----:B------:R0:W-:Y:S06]  /*a4d0*/  BAR.SYNC.DEFER_BLOCKING R213, 0x100 ;  /* 0x000400d50000751d */ /* 0x0001ec0000010000 */
[----:B0-----:R-:W-:Y:S05]  /*a4e0*/  CALL.REL.NOINC `($_ZN7cutlass13device_kernelIN5flash11enable_sm90INS1_16FlashAttnFwdSm90INS1_25CollectiveMainloopFwdSm90ILi2EN4cute5tupleIJNS5_1CILi1EEES8_S8_EEENS6_IJNS7_ILi128EEENS7_ILi96EEENS7_ILi64EEEEEELi256ENS_6half_tEfNS_4arch4Sm90ELb0ELb1ELb1ELb1ELb1ELb1ELb1ELb1ELb0ELb1ELb0ELb0EEENS1_21CollectiveEpilogueFwdINS6_IJSA_NS7_ILi256EEESB_EEES9_SE_SG_Li256ELb1ELb1ELb0ELb0EEENS1_36VarlenDynamicPersistentTileSchedulerILi128ELi96ELi256ELi128ELb0ELb1ELb1ELb1ELb0ELb1EEEEEEEEEvNT_6ParamsE$_ZZN5flash25CollectiveMainloopFwdSm90ILi2EN4cute5tupleIJNS1_1CILi1EEES4_S4_EEENS2_IJNS3_ILi128EEENS3_ILi96EEENS3_ILi64EEEEEELi256EN7cutlass6half_tEfNSA_4arch4Sm90ELb0ELb1ELb1ELb1ELb1ELb1ELb1ELb1ELb0ELb1ELb0ELb0EE3mmaINS_16FlashAttnFwdSm90ISE_NS_21CollectiveEpilogueFwdINS2_IJS6_NS3_ILi256EEES7_EEES5_SB_SD_Li256ELb1ELb1ELb0ELb0EEENS_36VarlenDynamicPersistentTileSchedulerILi128ELi96ELi256ELi128ELb0ELb1ELb1ELb1ELb0ELb1EEEE13SharedStorageENS1_6TensorINS1_11ArrayEngineIfLm128EEENS1_6LayoutINS2_IJNS2_IJNS3_ILi2EEEST_NS3_ILi32EEEEEES4_S4_EEENS2_IJNS2_IJS4_ST_NS3_ILi4EEEEEENS3_ILi0EEESZ_EEEEEEENS_7SoftmaxILi2ELi0EEEEEbRKNSE_6ParamsENSA_13PipelineAsyncILi2EEES19_RNSA_13PipelineStateILj2EEERT0_RT1_iRiRKNS_16SeqlenInfoQKNewKILb1ELb1EEENS2_IJiiiiEEERT_ENKUliT_T0_T1_E_clIZSF_ISO_S12_S14_EbS17_S19_S19_S1C_S1E_S1G_iS1H_S1L_S1M_S1O_EUlRS1P_iE0_NS3_ILb1EEES1W_EEDaiS1P_S1Q_S1R_) ;  /* 0x0000032c000c7944 */ /* 0x001fea0003c00000 */
[----:B------:R-:W2:Y:S01]  /*a4f0*/  LDL R2, [R1+0x50] ;  /* 0x0000500001027983 */ /* 0x000ea20000100800 */
[----:B------:R-:W0:Y:S08]  /*a500*/  LDC R0, c[0x0][0x448] ;  /* 0x00011200ff007b82 */ /* 0x000e300000000800 */
[----:B------:R-:W1:Y:S01]  /*a510*/  LDC.64 R6, c[0x0][0xad8] ;  /* 0x0002b600ff067b82 */ /* 0x000e620000000a00 */
[----:B0-----:R-:W-:-:S13]  /*a520*/  ISETP.NE.AND P0, PT, R0, 0x1, PT ;  /* 0x000000010000780c */ /* 0x001fda0003f05270 */
[----:B------:R-:W0:Y:S08]  /*a530*/  @P0 LDC R3, c[0x0][0x44c] ;  /* 0x00011300ff030b82 */ /* 0x000e300000000800 */
[----:B------:R-:W3:Y:S01]  /*a540*/  @P0 LDC R4, c[0x0][0x450] ;  /* 0x00011400ff040b82 */ /* 0x000ee20000000800 */
[----:B--2---:R-:W-:-:S04]  /*a550*/  IMAD.SHL.U32 R2, R2, 0x80, RZ ;  /* 0x0000008002027824 */ /* 0x004fc800078e00ff */
[----:B0-----:R-:W-:Y:S01]  /*a560*/  @P0 IMAD.HI.U32 R3, R2, R3, RZ ;  /* 0x0000000302030227 */ /* 0x001fe200078e00ff */
[----:B------:R-:W-:-:S04]  /*a570*/  MOV R0, R2 ;  /* 0x0000000200007202 */ /* 0x000fc80000000f00 */
[----:B---3--:R-:W-:Y:S02]  /*a580*/  @P0 SHF.R.U32.HI R0, RZ, R4, R3 ;  /* 0x00000004ff000219 */ /* 0x008fe40000011603 */
[----:B-1----:R-:W-:-:S03]  /*a590*/  ISETP.GE.AND P0, PT, R7, 0x1, PT ;  /* 0x000000010700780c */ /* 0x002fc60003f06270 */
[----:B------:R-:W-:Y:S02]  /*a5a0*/  IMAD.IADD R173, R173, 0x1, R0 ;  /* 0x00000001adad7824 */ /* 0x000fe400078e0200 */
[----:B------:R-:W-:Y:S02]  /*a5b0*/  VIADD R0, R172, 0xfffffffe ;  /* 0xfffffffeac007836 */ /* 0x000fe40000000000 */
[----:B------:R-:W-:-:S06]  /*a5c0*/  IMAD.IADD R6, R173, 0x1, R6 ;  /* 0x00000001ad067824 */ /* 0x000fcc00078e0206 */
[----:B------:R-:W-:Y:S05]  /*a5d0*/  @!P0 BRA `(.L_x_3919) ;  /* 0x0000000000488947 */ /* 0x000fea0003800000 */
        /* <DEDUP_REMOVED lines=11> */
.L_x_3921:
[----:B------:R-:W-:-:S13]  /*a690*/  ISETP.NE.AND P0, PT, R7, 0x1, PT ;  /* 0x000000010700780c */ /* 0x000fda0003f05270 */
[----:B------:R-:W0:Y:S02]  /*a6a0*/  @P0 LDC.64 R4, c[0x0][0xae0] ;  /* 0x0002b800ff040b82 */ /* 0x000e240000000a00 */
[----:B0-----:R-:W-:-:S05]  /*a6b0*/  @P0 IMAD.HI.U32 R4, R3, R4, RZ ;  /* 0x0000000403040227 */ /* 0x001fca00078e00ff */
[----:B------:R-:W-:-:S07]  /*a6c0*/  @P0 SHF.R.U32.HI R3, RZ, R5, R4 ;  /* 0x00000005ff030219 */ /* 0x000fce0000011604 */
.L_x_3922:
[----:B------:R-:W-:Y:S05]  /*a6d0*/  BSYNC B0 ;  /* 0x0000000000007941 */ /* 0x000fea0003800000 */
.L_x_3920:
[----:B------:R-:W-:-:S05]  /*a6e0*/  IMAD R3, R3, R7, R7 ;  /* 0x0000000703037224 */ /* 0x000fca00078e0207 */
[----:B------:R-:W-:-:S07]  /*a6f0*/  VIMNMX R6, R6, R3, PT ;  /* 0x0000000306067248 */ /* 0x000fce0003fe0100 */
.L_x_3919:
[----:B------:R-:W-:-:S05]  /*a700*/  IMAD.HI R6, R6, 0x2aaaaaab, RZ ;  /* 0x2aaaaaab06067827 */ /* 0x000fca00078e02ff */
[----:B------:R-:W-:-:S04]  /*a710*/  SHF.R.U32.HI R3, RZ, 0x1f, R6 ;  /* 0x0000001fff037819 */ /* 0x000fc80000011606 */
[----:B------:R-:W-:-:S04]  /*a720*/  LEA.HI.SX32 R3, R6, R3, 0x1c ;  /* 0x0000000306037211 */ /* 0x000fc800078fe2ff */
[----:B------:R-:W-:-:S04]  /*a730*/  VIMNMX R3, R190, R3, !PT ;  /* 0x00000003be037248 */ /* 0x000fc80007fe0100 */
[----:B------:R-:W-:-:S13]  /*a740*/  ISETP.GE.AND P0, PT, R0, R3, PT ;  /* 0x000000030000720c */ /* 0x000fda0003f06270 */
[----:B------:R-:W-:Y:S05]  /*a750*/  @!P0 BRA `(.L_x_3923) ;  /* 0x000000b000908947 */ /* 0x000fea0003800000 */
.L_x_3952:
[----:B------:R-:W2:Y:S04]  /*a760*/  LDL R4, [R1+0x1f8] ;  /* 0x0001f80001047983 */ /* 0x000ea80000100800 */
[----:B0-----:R-:W3:Y:S01]  /*a770*/  LDL R2, [R1+0x200] ;  /* 0x0002000001027983 */ /* 0x001ee20000100800 */
[----:B--2---:R-:W-:-:S05]  /*a780*/  VIADD R4, R4, 0x1 ;  /* 0x0000000104047836 */ /* 0x004fca0000000000 */
[----:B------:R-:W-:-:S13]  /*a790*/  ISETP.NE.AND P0, PT, R4, 0x2, PT ;  /* 0x000000020400780c */ /* 0x000fda0003f05270 */
[----:B------:R0:W5:Y:S04]  /*a7a0*/  @P0 LDL R6, [R1+0x1fc] ;  /* 0x0001fc0001060983 */ /* 0x0001680000100800 */
[----:B------:R-:W2:Y:S01]  /*a7b0*/  @!P0 LDL R5, [R1+0x1fc] ;  /* 0x0001fc0001058983 */ /* 0x000ea20000100800 */
[----:B---3--:R-:W-:-:S03]  /*a7c0*/  VIADD R2, R2, 0x1 ;  /* 0x0000000102027836 */ /* 0x008fc60000000000 */
[----:B------:R1:W-:Y:S04]  /*a7d0*/  STL [R1+0x1f8], R4 ;  /* 0x0001f80401007387 */ /* 0x0003e80000100800 */
[----:B------:R0:W-:Y:S04]  /*a7e0*/  STL [R1+0x200], R2 ;  /* 0x0002000201007387 */ /* 0x0001e80000100800 */
[----:B------:R0:W-:Y:S01]  /*a7f0*/  @!P0 STL [R1+0x1f8], RZ ;  /* 0x0001f8ff01008387 */ /* 0x0001e20000100800 */
[----:B--2---:R-:W-:-:S05]  /*a800*/  @!P0 LOP3.LUT R6, R5, 0x1, RZ, 0x3c, !PT ;  /* 0x0000000105068812 */ /* 0x004fca00078e3cff */
[----:B------:R0:W-:Y:S04]  /*a810*/  @!P0 STL [R1+0x1fc], R6 ;  /* 0x0001fc0601008387 */ /* 0x0001e80000100800 */
[----:B------:R-:W2:Y:S01]  /*a820*/  LD.E R5, desc[UR44][R16.64] ;  /* 0x0000002c10057980 */ /* 0x000ea2000c101900 */
[----:B------:R-:W-:Y:S05]  /*a830*/  YIELD ;  /* 0x0000000000007946 */ /* 0x000fea0003800000 */
[----:B------:R-:W-:Y:S01]  /*a840*/  BSSY B0, `(.L_x_3924) ;  /* 0x0000006000007945 */ /* 0x000fe20003800000 */
[----:B-1----:R-:W-:Y:S01]  /*a850*/  @!P0 IMAD.MOV.U32 R4, RZ, RZ, RZ ;  /* 0x000000ffff048224 */ /* 0x002fe200078e00ff */
[----:B--2---:R-:W-:-:S04]  /*a860*/  LOP3.LUT R5, R5, 0x1, RZ, 0xfc, !PT ;  /* 0x0000000105057812 */ /* 0x004fc800078efcff */
[----:B------:R-:W-:-:S13]  /*a870*/  ISETP.NE.AND P1, PT, R5, 0x3, PT ;  /* 0x000000030500780c */ /* 0x000fda0003f25270 */
[----:B0-----:R-:W-:Y:S05]  /*a880*/  @!P1 BRA `(.L_x_3925) ;  /* 0x0000000000049947 */ /* 0x001fea0003800000 */
[----:B------:R-:W-:Y:S01]  /*a890*/  BPT.TRAP 0x1 ;  /* 0x000000040000795c */ /* 0x000fe20000300000 */
.L_x_3925:
[----:B------:R-:W-:Y:S05]  /*a8a0*/  BSYNC B0 ;  /* 0x0000000000007941 */ /* 0x000fea0003800000 */
.L_x_3924:
[----:B------:R-:W2:Y:S01]  /*a8b0*/  LD.E.64 R8, desc[UR44][R16.64+0x18] ;  /* 0x0000182c10087980 */ /* 0x000ea2000c101b00 */
[----:B-----5:R-:W-:Y:S02]  /*a8c0*/  SHF.L.U32 R5, R6, 0x1f, RZ ;  /* 0x0000001f06057819 */ /* 0x020fe400000006ff */
[----:B--2---:R-:W-:-:S05]  /*a8d0*/  MOV R9, R8 ;  /* 0x0000000800097202 */ /* 0x004fca0000000f00 */
[----:B------:R-:W-:-:S04]  /*a8e0*/  IMAD R4, R4, 0x8, R9 ;  /* 0x0000000804047824 */ /* 0x000fc800078e0209 */
[----:B------:R0:W1:Y:S01]  /*a8f0*/  SYNCS.PHASECHK.TRANS64.TRYWAIT P0, [R4+URZ], R5 ;  /* 0x00000005040075a7 */ /* 0x000062000800017f */
[----:B------:R-:W2:Y:S04]  /*a900*/  LD.E R2, desc[UR44][R16.64] ;  /* 0x0000002c10027980 */ /* 0x000ea8000c101900 */
[----:B------:R0:W5:Y:S01]  /*a910*/  LDL.64 R6, [R1+0x1f8] ;  /* 0x0001f80001067983 */ /* 0x0001620000100a00 */
[----:B------:R-:W-:Y:S01]  /*a920*/  BSSY B0, `(.L_x_3926) ;  /* 0x0000005000007945 */ /* 0x000fe20003800000 */
[----:B--2---:R-:W-:-:S04]  /*a930*/  LOP3.LUT R2, R2, 0x1, RZ, 0xfc, !PT ;  /* 0x0000000102027812 */ /* 0x004fc800078efcff */
[----:B------:R-:W-:-:S13]  /*a940*/  ISETP.NE.AND P1, PT, R2, 0x3, PT ;  /* 0x000000030200780c */ /* 0x000fda0003f25270 */
[----:B01----:R-:W-:Y:S05]  /*a950*/  @!P1 BRA `(.L_x_3927) ;  /* 0x0000000000049947 */ /* 0x003fea0003800000 */
[----:B------:R-:W-:Y:S01]  /*a960*/  BPT.TRAP 0x1 ;  /* 0x000000040000795c */ /* 0x000fe20000300000 */
.L_x_3927:
[----:B------:R-:W-:Y:S05]  /*a970*/  BSYNC B0 ;  /* 0x0000000000007941 */ /* 0x000fea0003800000 */
.L_x_3926:
        /* <DEDUP_REMOVED lines=8> */
.L_x_3929:
[----:B------:R-:W-:Y:S05]  /*aa00*/  BSYNC B0 ;  /* 0x0000000000007941 */ /* 0x000fea0003800000 */
.L_x_3928:
[----:B------:R-:W2:Y:S04]  /*aa10*/  LDL R15, [R1+0x1f8] ;  /* 0x0001f800010f7983 */ /* 0x000ea80000100800 */
[----:B------:R-:W2:Y:S01]  /*aa20*/  LDL.64 R4, [R1+0x80] ;  /* 0x0000800001047983 */ /* 0x000ea20000100a00 */
[----:B------:R-:W-:Y:S05]  /*aa30*/  WARPSYNC.ALL ;  /* 0x0000000000007948 */ /* 0x000fea0003800000 */
[----:B------:R1:W-:Y:S04]  /*aa40*/  STL [R1+0x60], RZ ;  /* 0x000060ff01007387 */ /* 0x0003e80000100800 */
[----:B0----5:R-:W3:Y:S01]  /*aa50*/  LD.E.64 R6, desc[UR44][R16.64+0x78] ;  /* 0x0000782c10067980 */ /* 0x021ee2000c101b00 */
[----:B------:R-:W-:-:S05]  /*aa60*/  MOV R2, 0x1 ;  /* 0x0000000100027802 */ /* 0x000fca0000000f00 */
[----:B------:R1:W-:Y:S04]  /*aa70*/  STL [R1+0x60], R2 ;  /* 0x0000600201007387 */ /* 0x0003e80000100800 */
[----:B------:R-:W4:Y:S04]  /*aa80*/  LD.E.64 R8, desc[UR44][R16.64+0x78] ;  /* 0x0000782c10087980 */ /* 0x000f28000c101b00 */
[----:B------:R1:W-:Y:S04]  /*aa90*/  STL [R1+0x60], R2 ;  /* 0x0000600201007387 */ /* 0x0003e80000100800 */
[----:B------:R-:W4:Y:S01]  /*aaa0*/  LD.E.64 R10, desc[UR44][R16.64+0x78] ;  /* 0x0000782c100a7980 */ /* 0x000f22000c101b00 */
[----:B--2---:R-:W-:Y:S01]  /*aab0*/  IMAD R4, R15, 0x300, R4 ;  /* 0x000003000f047824 */ /* 0x004fe200078e0204 */
[----:B------:R-:W-:-:S02]  /*aac0*/  R2UR UR7, R5 ;  /* 0x00000000050772ca */ /* 0x000fc400000e0000 */
[----:B------:R1:W-:Y:S02]  /*aad0*/  STL [R1+0x60], R2 ;  /* 0x0000600201007387 */ /* 0x0003e40000100800 */
[----:B------:R-:W-:Y:S02]  /*aae0*/  R2UR UR6, R4 ;  /* 0x00000000040672ca */ /* 0x000fe400000e0000 */
[----:B------:R-:W2:Y:S01]  /*aaf0*/  LD.E.64 R12, desc[UR44][R16.64+0x78] ;  /* 0x0000782c100c7980 */ /* 0x000ea2000c101b00 */
[----:B------:R-:W-:-:S03]  /*ab00*/  WARPGROUP.ARRIVE ;  /* 0x00000000000079c5 */ /* 0x000fc60000000000 */
[----:B------:R1:W-:Y:S04]  /*ab10*/  STL [R1+0x60], R2 ;  /* 0x0000600201007387 */ /* 0x0003e80000100800 */
[----:B------:R1:W5:Y:S01]  /*ab20*/  LDL.64 R14, [R1+0x1f8] ;  /* 0x0001f800010e7983 */ /* 0x0003620000100a00 */
[----:B---3--:R-:W-:Y:S02]  /*ab30*/  R2UR UR4, R6 ;  /* 0x00000000060472ca */ /* 0x008fe400000e0000 */
        /* <DEDUP_REMOVED lines=36> */
[----:B-1----:R-:W-:Y:S05]  /*ad80*/  @!P0 BRA `(.L_x_3932) ;  /* 0x0000000000048947 */ /* 0x002fea0003800000 */
[----:B------:R-:W-:Y:S01]  /*ad90*/  BPT.TRAP 0x1 ;  /* 0x000000040000795c */ /* 0x000fe20000300000 */
.L_x_3932:
[----:B------:R-:W-:Y:S05]  /*ada0*/  BSYNC B0 ;  /* 0x0000000000007941 */ /* 0x000fea0003800000 */
.L_x_3931:
        /* <DEDUP_REMOVED lines=11> */
.L_x_3934:
[----:B------:R-:W-:Y:S05]  /*ae60*/  BSYNC B0 ;  /* 0x0000000000007941 */ /* 0x000fea0003800000 */
.L_x_3933:
[----:B------:R-:W-:Y:S04]  /*ae70*/  BSSY B0, `(.L_x_3935) ;  /* 0x0000007000007945 */ /* 0x000fe80003800000 */
[----:B------:R-:W-:Y:S05]  /*ae80*/  @P0 BRA `(.L_x_3936) ;  /* 0x0000000000140947 */ /* 0x000fea0003800000 */
[----:B------:R-:W2:Y:S02]  /*ae90*/  LD.E.64 R4, desc[UR44][R16.64+0x40] ;  /* 0x0000402c10047980 */ /* 0x000ea4000c101b00 */
[----:B--2---:R-:W-:-:S05]  /*aea0*/  MOV R5, R4 ;  /* 0x0000000400057202 */ /* 0x004fca0000000f00 */
[----:B------:R-:W-:-:S04]  /*aeb0*/  IMAD R14, R14, 0x8, R5 ;  /* 0x000000080e0e7824 */ /* 0x000fc800078e0205 */
[----:B------:R-:W0:Y:S02]  /*aec0*/  SYNCS.PHASECHK.TRANS64.TRYWAIT P0, [R14+URZ], R15 ;  /* 0x0000000f0e0075a7 */ /* 0x000e24000800017f */
[----:B0-----:R-:W-:Y:S05]  /*aed0*/  @!P0 BRA `(.L_x_3937) ;  /* 0x000002d400248947 */ /* 0x001fea0003800000 */
.L_x_3936:
[----:B------:R-:W-:Y:S05]  /*aee0*/  BSYNC B0 ;  /* 0x0000000000007941 */ /* 0x000fea0003800000 */
.L_x_3935:
[----:B------:R-:W2:Y:S04]  /*aef0*/  LDL R9, [R1+0x1f8] ;  /* 0x0001f80001097983 */ /* 0x000ea80000100800 */
[----:B------:R-:W2:Y:S04]  /*af00*/  LDL.64 R4, [R1+0xf8] ;  /* 0x0000f80001047983 */ /* 0x000ea80000100a00 */
[----:B------:R-:W3:Y:S04]  /*af10*/  LDL R8, [R1+0x70] ;  /* 0x0000700001087983 */ /* 0x000ee80000100800 */
[----:B------:R-:W4:Y:S04]  /*af20*/  LDL.64 R6, [R1+0xf0] ;  /* 0x0000f00001067983 */ /* 0x000f280000100a00 */
[----:B------:R-:W4:Y:S04]  /*af30*/  LDL.64 R10, [R1+0xf0] ;  /* 0x0000f000010a7983 */ /* 0x000f280000100a00 */
[----:B------:R-:W4:Y:S04]  /*af40*/  LDL.64 R12, [R1+0xf0] ;  /* 0x0000f000010c7983 */ /* 0x000f280000100a00 */
[----:B0-----:R-:W4:Y:S01]  /*af50*/  LDL.64 R14, [R1+0xf0] ;  /* 0x0000f000010e7983 */ /* 0x001f220000100a00 */
[----:B------:R-:W-:Y:S05]  /*af60*/  WARPSYNC.ALL ;  /* 0x0000000000007948 */ /* 0x000fea0003800000 */
[----:B------:R-:W-:Y:S01]  /*af70*/  WARPGROUP.ARRIVE ;  /* 0x00000000000079c5 */ /* 0x000fe20000000000 */
[----:B--2---:R-:W-:Y:S01]  /*af80*/  IMAD R4, R9, 0xc00, R4 ;  /* 0x00000c0009047824 */ /* 0x004fe200078e0204 */
[----:B------:R-:W-:-:S02]  /*af90*/  R2UR UR7, R5 ;  /* 0x00000000050772ca */ /* 0x000fc400000e0000 */
[----:B---3--:R-:W-:Y:S02]  /*afa0*/  ISETP.NE.U32.AND P0, PT, R8, RZ, PT ;  /* 0x000000ff0800720c */ /* 0x008fe40003f05070 */
[----:B------:R-:W-:Y:S01]  /*afb0*/  R2UR UR6, R4 ;  /* 0x00000000040672ca */ /* 0x000fe200000e0000 */
[----:B------:R-:W2:Y:S01]  /*afc0*/  LDL.64 R8, [R1+0xf0] ;  /* 0x0000f00001087983 */ /* 0x000ea20000100a00 */
[----:B----4-:R-:W-:Y:S02]  /*afd0*/  R2UR UR4, R6 ;  /* 0x00000000060472ca */ /* 0x010fe400000e0000 */
[----:B------:R-:W-:-:S07]  /*afe0*/  R2UR UR5, R7 ;  /* 0x00000000070572ca */ /* 0x000fce00000e0000 */
[----:B------:R-:W-:-:S06]  /*aff0*/  VOTEU.ANY UP0, P0 ;  /* 0x00000000003f7886 */ /* 0x000fcc0000000100 */
[----:B------:R-:W-:Y:S01]  /*b000*/  HGMMA.64x96x16.F32 R24, gdesc[UR4], R24, UP0, gsb0 ;  /* 0x01600000041879f0 */ /* 0x000fe2000b800818 */
[----:B------:R-:W-:Y:S01]  /*b010*/  VIADD R6, R4, 0x2 ;  /* 0x0000000204067836 */ /* 0x000fe20000000000 */
[----:B------:R-:W-:Y:S01]  /*b020*/  IADD3 R10, R10, 0x2, RZ ;  /* 0x000000020a0a7810 */ /* 0x000fe20007ffe0ff */
[----:B------:R-:W-:Y:S01]  /*b030*/  IMAD.MOV.U32 R7, RZ, RZ, R5 ;  /* 0x000000ffff077224 */ /* 0x000fe200078e0005 */
[----:B------:R-:W-:Y:S02]  /*b040*/  R2UR UR5, R11 ;  /* 0x000000000b0572ca */ /* 0x000fe400000e0000 */
[----:B------:R-:W-:Y:S02]  /*b050*/  R2UR UR6, R6 ;  /* 0x00000000060672ca */ /* 0x000fe400000e0000 */
[----:B------:R-:W-:Y:S02]  /*b060*/  R2UR UR7, R7 ;  /* 0x00000000070772ca */ /* 0x000fe400000e0000 */
[----:B------:R-:W-:-:S02]  /*b070*/  R2UR UR4, R10 ;  /* 0x000000000a0472ca */ /* 0x000fc400000e0000 */
[----:B------:R-:W3:Y:S01]  /*b080*/  LDL.64 R10, [R1+0xf0] ;  /* 0x0000f000010a7983 */ /* 0x000ee20000100a00 */
        /* <DEDUP_REMOVED lines=26> */
[----:B--2---:R-:W-:Y:S01]  /*b230*/  VIADD R8, R8, 0x400 ;  /* 0x0000040008087836 */ /* 0x004fe20000000000 */
[----:B------:R-:W-:Y:S02]  /*b240*/  MOV R7, R5 ;  /* 0x0000000500077202 */ /* 0x000fe40000000f00 */
        /* <DEDUP_REMOVED lines=42> */
[----:B------:R-:W-:Y:S01]  /*b4f0*/  IMAD.MOV.U32 R7, RZ, RZ, R5 ;  /* 0x000000ffff077224 */ /* 0x000fe200078e0005 */
[----:B------:R-:W-:Y:S02]  /*b500*/  IADD3 R6, R4, 0x600, RZ ;  /* 0x0000060004067810 */ /* 0x000fe40007ffe0ff */
        /* <DEDUP_REMOVED lines=42> */
[----:B------:R-:W-:Y:S01]  /*b7b0*/  IMAD.MOV.U32 R7, RZ, RZ, R5 ;  /* 0x000000ffff077224 */ /* 0x000fe200078e0005 */
[----:B--2---:R-:W-:Y:S02]  /*b7c0*/  IADD3 R8, R8, 0xc00, RZ ;  /* 0x00000c0008087810 */ /* 0x004fe40007ffe0ff */
        /* <DEDUP_REMOVED lines=14> */
[----:B----4-:R-:W-:Y:S02]  /*b8b0*/  VIADD R12, R12, 0xc04 ;  /* 0x00000c040c0c7836 */ /* 0x010fe40000000000 */
[----:B------:R-:W-:-:S02]  /*b8c0*/  VIADD R6, R4, 0x904 ;  /* 0x0000090404067836 */ /* 0x000fc40000000000 */
        /* <DEDUP_REMOVED lines=17> */
[----:B------:R-:W0:Y:S01]  /*b9e0*/  S2R R18, SR_TID.X ;  /* 0x0000000000127919 */ /* 0x000e220000002100 */
[----:B------:R1:W-:Y:S04]  /*b9f0*/  STL [R1+0x70], R2 ;  /* 0x0000700201007387 */ /* 0x0003e80000100800 */
[----:B------:R1:W-:Y:S01]  /*ba00*/  STL [R1+0x70], R2 ;  /* 0x0000700201007387 */ /* 0x0003e20000100800 */
[----:B------:R-:W-:-:S02]  /*ba10*/  WARPGROUP.DEPBAR.LE gsb0, 0x0 ;  /* 0x00008000000079c5 */ /* 0x000fc40000010000 */
[----:B------:R-:W-:Y:S01]  /*ba20*/  WARPGROUP.ARRIVE ;  /* 0x00000000000079c5 */ /* 0x000fe20000000000 */
[----:B------:R1:W5:Y:S05]  /*ba30*/  LDL R4, [R1+0x1f8] ;  /* 0x0001f80001047983 */ /* 0x00036a0000100800 */
[----:B------:R-:W-:Y:S01]  /*ba40*/  HGMMA.64x96x16.F32 R24, gdesc[UR4], R24, gsb0 ;  /* 0x01600000041879f0 */ /* 0x000fe20008000818 */
[----:B------:R1:W-:Y:S01]  /*ba50*/  STL [R1+0x70], R2 ;  /* 0x0000700201007387 */ /* 0x0003e20000100800 */
[----:B0-----:R-:W-:-:S03]  /*ba60*/  SHF.R.U32.HI R18, RZ, 0x7, R18 ;  /* 0x00000007ff127819 */ /* 0x001fc60000011612 */
[----:B------:R1:W-:Y:S04]  /*ba70*/  STL [R1+0x70], R2 ;  /* 0x0000700201007387 */ /* 0x0003e80000100800 */
[----:B------:R1:W-:Y:S04]  /*ba80*/  STL [R1+0x70], R2 ;  /* 0x0000700201007387 */ /* 0x0003e80000100800 */
[----:B------:R1:W-:Y:S04]  /*ba90*/  STL [R1+0x70], R2 ;  /* 0x0000700201007387 */ /* 0x0003e80000100800 */
[----:B------:R1:W-:Y:S01]  /*baa0*/  STL [R1+0x70], R2 ;  /* 0x0000700201007387 */ /* 0x0003e20000100800 */
[----:B------:R-:W-:-:S03]  /*bab0*/  IADD3 R6, -R18, 0xb, RZ ;  /* 0x0000000b12067810 */ /* 0x000fc60007ffe1ff */
        /* <DEDUP_REMOVED lines=11> */
[----:B------:R-:W2:Y:S01]  /*bb70*/  LD.E R5, desc[UR44][R16.64] ;  /* 0x0000002c10057980 */ /* 0x000ea2000c101900 */
[----:B------:R-:W-:Y:S01]  /*bb80*/  BSSY B0, `(.L_x_3938) ;  /* 0x0000005000007945 */ /* 0x000fe20003800000 */
[----:B--2---:R-:W-:-:S04]  /*bb90*/  LOP3.LUT R5, R5, 0x1, RZ, 0xfc, !PT ;  /* 0x0000000105057812 */ /* 0x004fc800078efcff */
[----:B------:R-:W-:-:S13]  /*bba0*/  ISETP.NE.AND P0, PT, R5, 0x3, PT ;  /* 0x000000030500780c */ /* 0x000fda0003f05270 */
[----:B-1----:R-:W-:Y:S05]  /*bbb0*/  @!P0 BRA `(.L_x_3939) ;  /* 0x0000000000048947 */ /* 0x002fea0003800000 */
[----:B------:R-:W-:Y:S01]  /*bbc0*/  BPT.TRAP 0x1 ;  /* 0x000000040000795c */ /* 0x000fe20000300000 */
.L_x_3939:
[----:B------:R-:W-:Y:S05]  /*bbd0*/  BSYNC B0 ;  /* 0x0000000000007941 */ /* 0x000fea0003800000 */
.L_x_3938:
[----:B------:R-:W2:Y:S04]  /*bbe0*/  LD.E.64 R6, desc[UR44][R16.64+0x20] ;  /* 0x0000202c10067980 */ /* 0x000ea8000c101b00 */
[----:B------:R-:W3:Y:S01]  /*bbf0*/  LD.E R5, desc[UR44][R16.64+0xc] ;  /* 0x00000c2c10057980 */ /* 0x000ee2000c101900 */
[----:B--2---:R-:W-:-:S04]  /*bc00*/  MOV R7, R6 ;  /* 0x0000000600077202 */ /* 0x004fc80000000f00 */
[----:B-----5:R-:W-:-:S04]  /*bc10*/  LEA R4, R4, R7, 0x3 ;  /* 0x0000000704047211 */ /* 0x020fc800078e18ff */
[----:B---3--:R-:W-:-:S04]  /*bc20*/  PRMT R4, R5, 0x654, R4 ;  /* 0x0000065405047816 */ /* 0x008fc80000000004 */
[----:B------:R0:W-:Y:S01]  /*bc30*/  SYNCS.ARRIVE.TRANS64.RED.A1T0 RZ, [R4+URZ], RZ ;  /* 0x000000ff04ff79a7 */ /* 0x0001e2000810043f */
[----:B------:R-:W2:Y:S04]  /*bc40*/  LDL.64 R18, [R1+0x150] ;  /* 0x0001500001127983 */ /* 0x000ea80000100a00 */
[----:B------:R-:W3:Y:S04]  /*bc50*/  LDL R73, [R1+0x11c] ;  /* 0x00011c0001497983 */ /* 0x000ee80000100800 */
[----:B------:R-:W4:Y:S04]  /*bc60*/  LDL R72, [R1+0x50] ;  /* 0x0000500001487983 */ /* 0x000f280000100800 */
[----:B------:R-:W3:Y:S04]  /*bc70*/  LDL.64 R12, [R1+0x140] ;  /* 0x00014000010c7983 */ /* 0x000ee80000100a00 */
[----:B------:R-:W4:Y:S04]  /*bc80*/  LDL R21, [R1+0x148] ;  /* 0x0001480001157983 */ /* 0x000f280000100800 */
[----:B------:R-:W4:Y:S04]  /*bc90*/  LDL.128 R8, [R1+0x130] ;  /* 0x0001300001087983 */ /* 0x000f280000100c00 */
[----:B0-----:R-:W4:Y:S04]  /*bca0*/  LDL.128 R4, [R1+0x120] ;  /* 0x0001200001047983 */ /* 0x001f280000100c00 */
[----:B--2---:R-:W2:Y:S01]  /*bcb0*/  LD.E R19, desc[UR44][R18.64] ;  /* 0x0000002c12137980 */ /* 0x004ea2000c101900 */
[----:B---3--:R-:W-:-:S02]  /*bcc0*/  ISETP.NE.AND P0, PT, R12, 0x1, PT ;  /* 0x000000010c00780c */ /* 0x008fc40003f05270 */
[----:B----4-:R-:W-:Y:S01]  /*bcd0*/  ISETP.GE.AND P1, PT, R9, 0x1, PT ;  /* 0x000000010900780c */ /* 0x010fe20003f26270 */
[----:B------:R-:W-:Y:S01]  /*bce0*/  BSSY B0, `(.L_x_3940) ;  /* 0x000009e000007945 */ /* 0x000fe20003800000 */
[-C--:B--2---:R-:W-:Y:S01]  /*bcf0*/  FMUL.FTZ R15, R26, R19.reuse ;  /* 0x000000131a0f7220 */ /* 0x084fe20000410000 */
[-C--:B------:R-:W-:Y:S01]  /*bd00*/  FMUL.FTZ R26, R31, R19.reuse ;  /* 0x000000131f1a7220 */ /* 0x080fe20000410000 */
[-C--:B------:R-:W-:Y:S01]  /*bd10*/  FMUL.FTZ R31, R42, R19.reuse ;  /* 0x000000132a1f7220 */ /* 0x080fe20000410000 */
[----:B------:R-:W-:Y:S01]  /*bd20*/  SHF.R.S32.HI R42, RZ, 0x1f, R73 ;  /* 0x0000001fff2a7819 */ /* 0x000fe20000011449 */
[-C--:B------:R-:W-:Y:S01]  /*bd30*/  FMUL.FTZ R81, R45, R19.reuse ;  /* 0x000000132d517220 */ /* 0x080fe20000410000 */
[----:B------:R-:W-:Y:S02]  /*bd40*/  FMUL.FTZ R74, R29, R19 ;  /* 0x000000131d4a7220 */ /* 0x000fe40000410000 */
        /* <DEDUP_REMOVED lines=29> */
[----:B------:R-:W-:Y:S01]  /*bf20*/  LEA.HI R57, R42, R73, RZ, 0x2 ;  /* 0x000000492a397211 */ /* 0x000fe200078f10ff */
[-C--:B------:R-:W-:Y:S01]  /*bf30*/  FMUL.FTZ R46, R48, R19.reuse ;  /* 0x00000013302e7220 */ /* 0x080fe20000410000 */
[--C-:B------:R-:W-:Y:S01]  /*bf40*/  SHF.R.S32.HI R55, RZ, 0x2, R53.reuse ;  /* 0x00000002ff377819 */ /* 0x100fe20000011435 */
[-C--:B------:R-:W-:Y:S01]  /*bf50*/  FMUL.FTZ R48, R52, R19.reuse ;  /* 0x0000001334307220 */ /* 0x080fe20000410000 */
[----:B------:R-:W-:Y:S01]  /*bf60*/  SHF.R.S32.HI R58, RZ, 0x1f, R53 ;  /* 0x0000001fff3a7819 */ /* 0x000fe20000011435 */
[----:B------:R-:W-:Y:S01]  /*bf70*/  FMUL.FTZ R52, R60, R19 ;  /* 0x000000133c347220 */ /* 0x000fe20000410000 */
[----:B------:R-:W-:-:S02]  /*bf80*/  LOP3.LUT R60, R57, 0xfffffffc, RZ, 0xc0, !PT ;  /* 0xfffffffc393c7812 */ /* 0x000fc400078ec0ff */
[----:B------:R-:W-:Y:S02]  /*bf90*/  LEA.HI R57, R58, R55, RZ, 0x3 ;  /* 0x000000373a397211 */ /* 0x000fe400078f18ff */
[----:B------:R-:W-:Y:S01]  /*bfa0*/  SHF.R.S32.HI R58, RZ, 0x7, R45 ;  /* 0x00000007ff3a7819 */ /* 0x000fe2000001142d */
[----:B------:R-:W-:Y:S01]  /*bfb0*/  IMAD.IADD R73, R73, 0x1, -R60 ;  /* 0x0000000149497824 */ /* 0x000fe200078e0a3c */
        /* <DEDUP_REMOVED lines=14> */
[----:B------:R-:W-:-:S05]  /*c0a0*/  @P0 IMAD.HI.U32 R58, R86, R13, RZ ;  /* 0x0000000d563a0227 */ /* 0x000fca00078e00ff */
[----:B------:R-:W-:Y:S01]  /*c0b0*/  @P0 SHF.R.U32.HI R86, RZ, R21, R58 ;  /* 0x00000015ff560219 */ /* 0x000fe2000001163a */
[----:B------:R-:W-:Y:S01]  /*c0c0*/  IMAD.MOV.U32 R21, RZ, RZ, -0x60 ;  /* 0xffffffa0ff157424 */ /* 0x000fe200078e00ff */
[----:B------:R-:W-:-:S03]  /*c0d0*/  LOP3.LUT R53, R53, 0x7ffffffc, RZ, 0xc0, !PT ;  /* 0x7ffffffc35357812 */ /* 0x000fc600078ec0ff */
        /* <DEDUP_REMOVED lines=15> */
[----:B------:R-:W-:Y:S01]  /*c1d0*/  IADD3 R53, R50, -R53, RZ ;  /* 0x8000003532357210 */ /* 0x000fe20007ffe0ff */
[----:B------:R-:W-:Y:S01]  /*c1e0*/  FMUL.FTZ R13, R70, R19 ;  /* 0x00000013460d7220 */ /* 0x000fe20000410000 */
[----:B------:R-:W-:-:S02]  /*c1f0*/  IMAD R50, R0, R21, 0x1 ;  /* 0x0000000100327424 */ /* 0x000fc400078e0215 */
[----:B------:R-:W-:Y:S01]  /*c200*/  FMUL.FTZ R19, R71, R19 ;  /* 0x0000001347137220 */ /* 0x000fe20000410000 */
[----:B------:R-:W1:Y:S01]  /*c210*/  MUFU.TANH R14, R14 ;  /* 0x0000000e000e7308 */ /* 0x000e620000002400 */
[----:B------:R-:W-:Y:S01]  /*c220*/  IMAD R50, R53, -0x2, R50 ;  /* 0xfffffffe35327824 */ /* 0x000fe200078e0232 */
[----:B------:R-:W-:-:S06]  /*c230*/  LOP3.LUT R21, RZ, R6, RZ, 0x33, !PT ;  /* 0x00000006ff157212 */ /* 0x000fcc00078e33ff */
[----:B------:R-:W2:Y:S01]  /*c240*/  MUFU.TANH R20, R20 ;  /* 0x0000001400147308 */ /* 0x000ea20000002400 */
[----:B------:R-:W-:-:S07]  /*c250*/  IADD3 R58, -R4, R50, R5 ;  /* 0x00000032043a7210 */ /* 0x000fce0007ffe105 */
[----:B------:R-:W3:Y:S08]  /*c260*/  MUFU.TANH R15, R15 ;  /* 0x0000000f000f7308 */ /* 0x000ef00000002400 */
[----:B------:R-:W4:Y:S08]  /*c270*/  MUFU.TANH R18, R18 ;  /* 0x0000001200127308 */ /* 0x000f300000002400 */
        /* <DEDUP_REMOVED lines=55> */
[----:B------:R-:W-:Y:S02]  /*c5f0*/  ISETP.NE.AND P0, PT, R9, 0x1, PT ;  /* 0x000000010900780c */ /* 0x000fe40003f05270 */
[----:B------:R-:W-:-:S11]  /*c600*/  LOP3.LUT R21, RZ, R8, RZ, 0x33, !PT ;  /* 0x00000008ff157212 */ /* 0x000fd600078e33ff */
[----:B------:R-:W-:-:S05]  /*c610*/  @P0 IMAD.HI.U32 R8, R21, R10, RZ ;  /* 0x0000000a15080227 */ /* 0x000fca00078e00ff */
[----:B------:R-:W-:-:S04]  /*c620*/  @P0 SHF.R.U32.HI R21, RZ, R11, R8 ;  /* 0x0000000bff150219 */ /* 0x000fc80000011608 */
[----:B------:R-:W-:Y:S01]  /*c630*/  LOP3.LUT R8, RZ, R21, RZ, 0x33, !PT ;  /* 0x00000015ff087212 */ /* 0x000fe200078e33ff */
[----:B------:R-:W-:Y:S06]  /*c640*/  BRA `(.L_x_3944) ;  /* 0x00000000000c7947 */ /* 0x000fec0003800000 */
.L_x_3943:
[----:B------:R-:W-:-:S13]  /*c650*/  ISETP.NE.AND P0, PT, R9, 0x1, PT ;  /* 0x000000010900780c */ /* 0x000fda0003f05270 */
[----:B------:R-:W-:-:S05]  /*c660*/  @P0 IMAD.HI.U32 R50, R8, R10, RZ ;  /* 0x0000000a08320227 */ /* 0x000fca00078e00ff */
[----:B------:R-:W-:-:S07]  /*c670*/  @P0 SHF.R.U32.HI R8, RZ, R11, R50 ;  /* 0x0000000bff080219 */ /* 0x000fce0000011632 */
.L_x_3944:
[----:B------:R-:W-:Y:S05]  /*c680*/  BSYNC B1 ;  /* 0x0000000000017941 */ /* 0x000fea0003800000 */
.L_x_3942:
[----:B------:R-:W-:-:S05]  /*c690*/  IMAD R8, R8, R9, R63 ;  /* 0x0000000908087224 */ /* 0x000fca00078e023f */
[----:B------:R-:W-:Y:S02]  /*c6a0*/  VIMNMX R7, R7, R8, !PT ;  /* 0x0000000807077248 */ /* 0x000fe40007fe0100 */
[----:B------:R-:W-:-:S07]  /*c6b0*/  VIADDMNMX R6, R8, R9, R6, PT ;  /* 0x0000000908067246 */ /* 0x000fce0003800106 */
.L_x_3941:
[----:B------:R-:W-:Y:S05]  /*c6c0*/  BSYNC B0 ;  /* 0x0000000000007941 */ /* 0x000fea0003800000 */
.L_x_3940:
[C---:B------:R-:W-:Y:S01]  /*c6d0*/  ISETP.GE.AND P0, PT, R59.reuse, 0x2, PT ;  /* 0x000000023b00780c */ /* 0x040fe20003f06270 */
[----:B------:R-:W0:Y:S01]  /*c6e0*/  SHFL.IDX PT, R86, R86, 0x1, 0x1c1f ;  /* 0x003c1f0056567f89 */ /* 0x000e2200000e0000 */
[----:B------:R-:W-:Y:S01]  /*c6f0*/  ISETP.GE.AND P2, PT, R59, 0xa, PT ;  /* 0x0000000a3b00780c */ /* 0x000fe20003f46270 */
[----:B------:R-:W-:Y:S01]  /*c700*/  BSSY B0, `(.L_x_3945) ;  /* 0x0000086000007945 */ /* 0x000fe20003800000 */
[----:B------:R-:W-:Y:S02]  /*c710*/  P2R R21, PR, RZ, 0x1 ;  /* 0x00000001ff157803 */ /* 0x000fe40000000000 */
[----:B------:R-:W-:Y:S02]  /*c720*/  ISETP.GT.AND P0, PT, R7, 0x1, !P0 ;  /* 0x000000010700780c */ /* 0x000fe40004704270 */
[----:B------:R-:W-:Y:S02]  /*c730*/  ISETP.GE.AND P1, PT, R59, 0x9, PT ;  /* 0x000000093b00780c */ /* 0x000fe40003f26270 */
[----:B------:R-:W-:-:S02]  /*c740*/  ISETP.LT.OR P0, PT, R6, 0x2, P0 ;  /* 0x000000020600780c */ /* 0x000fc40000701670 */
[----:B------:R-:W-:Y:S02]  /*c750*/  P2R R67, PR, RZ, 0x2 ;  /* 0x00000002ff437803 */ /* 0x000fe40000000000 */
[----:B------:R-:W-:Y:S02]  /*c760*/  FSEL R84, R20, -INF , !P0 ;  /* 0xff80000014547808 */ /* 0x000fe40004000000 */
[C---:B------:R-:W-:Y:S02]  /*c770*/  ISETP.GT.AND P0, PT, R7.reuse, 0x9, !P2 ;  /* 0x000000090700780c */ /* 0x040fe40005704270 */
[----:B------:R-:W-:Y:S02]  /*c780*/  P2R R71, PR, RZ, 0x4 ;  /* 0x00000004ff477803 */ /* 0x000fe40000000000 */
[----:B------:R-:W-:Y:S02]  /*c790*/  ISETP.LT.OR P0, PT, R6, 0xa, P0 ;  /* 0x0000000a0600780c */ /* 0x000fe40000701670 */
[----:B------:R-:W-:-:S02]  /*c7a0*/  ISETP.GT.AND P1, PT, R7, 0x8, !P1 ;  /* 0x000000080700780c */ /* 0x000fc40004f24270 */
[----:B------:R-:W-:Y:S01]  /*c7b0*/  ISETP.GE.AND P2, PT, R59, 0x11, PT ;  /* 0x000000113b00780c */ /* 0x000fe20003f46270 */
[----:B0-----:R-:W-:Y:S01]  /*c7c0*/  IMAD.IADD R8, R53, 0x1, R86 ;  /* 0x0000000135087824 */ /* 0x001fe200078e0256 */
[----:B------:R-:W-:Y:S02]  /*c7d0*/  FSEL R82, R74, -INF , !P0 ;  /* 0xff8000004a527808 */ /* 0x000fe40004000000 */
[----:B------:R-:W-:Y:S02]  /*c7e0*/  ISETP.LT.OR P1, PT, R6, 0x9, P1 ;  /* 0x000000090600780c */ /* 0x000fe40000f21670 */
[----:B------:R-:W-:Y:S02]  /*c7f0*/  ISETP.GT.AND P0, PT, R7, 0x10, !P2 ;  /* 0x000000100700780c */ /* 0x000fe40005704270 */
[----:B------:R-:W-:Y:S02]  /*c800*/  FSEL R170, R24, -INF , !P1 ;  /* 0xff80000018aa7808 */ /* 0x000fe40004800000 */
        /* <DEDUP_REMOVED lines=25> */
[C---:B------:R-:W-:Y:S02]  /*c9a0*/  ISETP.LT.OR P0, PT, R6.reuse, 0x22, P0 ;  /* 0x000000220600780c */ /* 0x040fe40000701670 */
        /* <DEDUP_REMOVED lines=40> */
[----:B------:R-:W-:-:S02]  /*cc30*/  P2R R73, PR, RZ, 0x4 ;  /* 0x00000004ff497803 */ /* 0x000fc40000000000 */
        /* <DEDUP_REMOVED lines=24> */
[----:B-1----:R-:W-:Y:S02]  /*cdc0*/  FSEL R168, R14, -INF , !P6 ;  /* 0xff8000000ea87808 */ /* 0x002fe40007000000 */
[----:B------:R-:W-:-:S04]  /*cdd0*/  ISETP.GE.AND P6, PT, R59, 0x5a, PT ;  /* 0x0000005a3b00780c */ /* 0x000fc80003fc6270 */
[----:B------:R-:W-:Y:S02]  /*cde0*/  P2R R14, PR, RZ, 0x40 ;  /* 0x00000040ff0e7803 */ /* 0x000fe40000000000 */
[----:B------:R-:W-:Y:S01]  /*cdf0*/  ISETP.GT.AND P6, PT, R7, 0x59, !P6 ;  /* 0x000000590700780c */ /* 0x000fe200077c4270 */
[----:B------:R-:W-:-:S03]  /*ce00*/  IMAD.IADD R7, R55, 0x1, R86 ;  /* 0x0000000137077824 */ /* 0x000fc600078e0256 */
        /* <DEDUP_REMOVED lines=14> */
.L_x_3948:
[----:B------:R-:W-:-:S13]  /*cef0*/  ISETP.NE.AND P6, PT, R9, 0x1, PT ;  /* 0x000000010900780c */ /* 0x000fda0003fc5270 */
[----:B------:R-:W-:-:S05]  /*cf00*/  @P6 IMAD.HI.U32 R10, R4, R10, RZ ;  /* 0x0000000a040a6227 */ /* 0x000fca00078e00ff */
[----:B------:R-:W-:-:S07]  /*cf10*/  @P6 SHF.R.U32.HI R4, RZ, R11, R10 ;  /* 0x0000000bff046219 */ /* 0x000fce000001160a */
.L_x_3949:
[----:B------:R-:W-:Y:S05]  /*cf20*/  BSYNC B1 ;  /* 0x0000000000017941 */ /* 0x000fea0003800000 */
.L_x_3947:
[----:B------:R-:W-:-:S05]  /*cf30*/  IMAD R4, R4, R9, R63 ;  /* 0x0000000904047224 */ /* 0x000fca00078e023f */
[----:B------:R-:W-:Y:S02]  /*cf40*/  VIADDMNMX R8, R4, R9, R8, PT ;  /* 0x0000000904087246 */ /* 0x000fe40003800108 */
[----:B------:R-:W-:-:S07]  /*cf50*/  VIMNMX R7, R7, R4, !PT ;  /* 0x0000000407077248 */ /* 0x000fce0007fe0100 */
.L_x_3946:
[----:B------:R-:W-:Y:S05]  /*cf60*/  BSYNC B0 ;  /* 0x0000000000007941 */ /* 0x000fea0003800000 */
.L_x_3945:
[----:B------:R-:W2:Y:S01]  /*cf70*/  LDL.64 R10, [R1+0x420] ;  /* 0x00042000010a7983 */ /* 0x000ea20000100a00 */
[----:B------:R-:W-:Y:S02]  /*cf80*/  ISETP.GT.AND P5, PT, R7, RZ, !P5 ;  /* 0x000000ff0700720c */ /* 0x000fe40006fa4270 */
        /* <DEDUP_REMOVED lines=51> */
[----:B------:R-:W-:Y:S02]  /*d2c0*/  ISETP.NE.AND P5, PT, R88, RZ, PT ;  /* 0x000000ff5800720c */ /* 0x000fe40003fa5270 */
[C---:B------:R-:W-:Y:S01]  /*d2d0*/  ISETP.GT.AND P0, PT, R7.reuse, 0x48, !P0 ;  /* 0x000000480700780c */ /* 0x040fe20004704270 */
[----:B------:R-:W3:Y:S01]  /*d2e0*/  LDL R88, [R1+0x440] ;  /* 0x0004400001587983 */ /* 0x000ee20000100800 */
        /* <DEDUP_REMOVED lines=16> */
[----:B--2---:R-:W-:Y:S02]  /*d3f0*/  FMNMX.FTZ R4, R168, R10, !PT ;  /* 0x0000000aa8047209 */ /* 0x004fe40007810000 */
[----:B------:R-:W-:Y:S02]  /*d400*/  ISETP.LT.OR P5, PT, R8, 0x42, P5 ;  /* 0x000000420800780c */ /* 0x000fe40002fa1670 */
[----:B------:R-:W-:Y:S02]  /*d410*/  FMNMX.FTZ R4, R84, R4, !PT ;  /* 0x0000000454047209 */ /* 0x000fe40007810000 */
[----:B------:R-:W-:-:S02]  /*d420*/  FSEL R44, R44, -INF , !P5 ;  /* 0xff8000002c2c7808 */ /* 0x000fc40006800000 */
[----:B------:R-:W-:Y:S02]  /*d430*/  FMNMX.FTZ R4, R170, R4, !PT ;  /* 0x00000004aa047209 */ /* 0x000fe40007810000 */
[C---:B------:R-:W-:Y:S02]  /*d440*/  ISETP.GT.AND P1, PT, R7.reuse, 0x49, !P1 ;  /* 0x000000490700780c */ /* 0x040fe40004f24270 */
[----:B------:R-:W-:Y:S02]  /*d450*/  FMNMX.FTZ R4, R82, R4, !PT ;  /* 0x0000000452047209 */ /* 0x000fe40007810000 */
[----:B------:R-:W-:Y:S02]  /*d460*/  ISETP.LT.OR P0, PT, R8, 0x49, P0 ;  /* 0x000000490800780c */ /* 0x000fe40000701670 */
[----:B------:R-:W-:Y:S02]  /*d470*/  FMNMX.FTZ R4, R68, R4, !PT ;  /* 0x0000000444047209 */ /* 0x000fe40007810000 */
[----:B------:R-:W-:-:S02]  /*d480*/  ISETP.GT.AND P2, PT, R7, 0x50, !P2 ;  /* 0x000000500700780c */ /* 0x000fc40005744270 */
[----:B------:R-:W-:Y:S02]  /*d490*/  FMNMX.FTZ R4, R80, R4, !PT ;  /* 0x0000000450047209 */ /* 0x000fe40007810000 */
[----:B------:R-:W-:Y:S02]  /*d4a0*/  ISETP.GT.AND P3, PT, R7, 0x51, !P3 ;  /* 0x000000510700780c */ /* 0x000fe40005f64270 */
[----:B------:R-:W-:Y:S02]  /*d4b0*/  FMNMX.FTZ R4, R70, R4, !PT ;  /* 0x0000000446047209 */ /* 0x000fe40007810000 */
[----:B------:R-:W-:Y:S02]  /*d4c0*/  ISETP.NE.AND P6, PT, R14, RZ, PT ;  /* 0x000000ff0e00720c */ /* 0x000fe40003fc5270 */
        /* <DEDUP_REMOVED lines=30> */
[----:B------:R-:W-:Y:S02]  /*d6b0*/  ISETP.LT.OR P1, PT, R8, 0x4a, P1 ;  /* 0x0000004a0800780c */ /* 0x000fe40000f21670 */
[----:B------:R-:W-:Y:S02]  /*d6c0*/  FSEL R38, R38, -INF , !P0 ;  /* 0xff80000026267808 */ /* 0x000fe40004000000 */
        /* <DEDUP_REMOVED lines=22> */
[----:B------:R-:W-:-:S02]  /*d830*/  FMNMX.FTZ R7, R61, R4, !PT ;  /* 0x000000043d077209 */ /* 0x000fc40007810000 */
        /* <DEDUP_REMOVED lines=12> */
[C---:B------:R-:W-:Y:S02]  /*d900*/  FSETP.NEU.FTZ.AND P0, PT, R14.reuse, -INF , PT ;  /* 0xff8000000e00780b */ /* 0x040fe40003f1d000 */
        /* <DEDUP_REMOVED lines=13> */
[-C--:B------:R-:W-:Y:S01]  /*d9e0*/  FFMA.FTZ R13, R84, R88.reuse, -R9 ;  /* 0x00000058540d7223 */ /* 0x080fe20000010809 */
[-C--:B------:R-:W-:Y:S01]  /*d9f0*/  FFMA.FTZ R169, R55, R88.reuse, -R7 ;  /* 0x0000005837a97223 */ /* 0x080fe20000010807 */
[----:B------:R-:W-:Y:S01]  /*da00*/  MUFU.EX2 R168, R168 ;  /* 0x000000a800a87308 */ /* 0x000fe20000000800 */
[-CC-:B------:R-:W-:Y:S01]  /*da10*/  FFMA.FTZ R196, R24, R88.reuse, -R9.reuse ;  /* 0x0000005818c47223 */ /* 0x180fe20000010809 */
[-C--:B------:R-:W-:Y:S01]  /*da20*/  FFMA.FTZ R170, R170, R88.reuse, -R9 ;  /* 0x00000058aaaa7223 */ /* 0x080fe20000010809 */
[----:B------:R-:W-:-:S05]  /*da30*/  FFMA.FTZ R31, R41, R88, -R7 ;  /* 0x00000058291f7223 */ /* 0x000fca0000010807 */
[----:B------:R-:W2:Y:S01]  /*da40*/  MUFU.EX2 R63, R19 ;  /* 0x00000013003f7308 */ /* 0x000ea20000000800 */
[-C--:B------:R-:W-:Y:S01]  /*da50*/  FFMA.FTZ R37, R82, R88.reuse, -R9 ;  /* 0x0000005852257223 */ /* 0x080fe20000010809 */
[----:B------:R-:W-:-:S06]  /*da60*/  FFMA.FTZ R171, R53, R88, -R7 ;  /* 0x0000005835ab7223 */ /* 0x000fcc0000010807 */
[----:B------:R-:W-:Y:S08]  /*da70*/  MUFU.EX2 R32, R32 ;  /* 0x0000002000207308 */ /* 0x000ff00000000800 */
[----:B------:R-:W0:Y:S01]  /*da80*/  MUFU.EX2 R24, R11 ;  /* 0x0000000b00187308 */ /* 0x000e220000000800 */
[----:B------:R-:W-:-:S07]  /*da90*/  FFMA.FTZ R36, R68, R88, -R9 ;  /* 0x0000005844247223 */ /* 0x000fce0000010809 */
[----:B------:R-:W1:Y:S01]  /*daa0*/  MUFU.EX2 R13, R13 ;  /* 0x0000000d000d7308 */ /* 0x000e620000000800 */
[----:B------:R-:W-:-:S07]  /*dab0*/  FFMA.FTZ R30, R47, R88, -R7 ;  /* 0x000000582f1e7223 */ /* 0x000fce0000010807 */
[----:B------:R-:W3:Y:S01]  /*dac0*/  MUFU.EX2 R169, R169 ;  /* 0x000000a900a97308 */ /* 0x000ee20000000800 */
[----:B------:R-:W-:-:S07]  /*dad0*/  FFMA.FTZ R172, R80, R88, -R9 ;  /* 0x0000005850ac7223 */ /* 0x000fce0000010809 */
[----:B------:R-:W4:Y:S01]  /*dae0*/  MUFU.EX2 R170, R170 ;  /* 0x000000aa00aa7308 */ /* 0x000f220000000800 */
[----:B------:R-:W-:-:S07]  /*daf0*/  FFMA.FTZ R173, R51, R88, -R7 ;  /* 0x0000005833ad7223 */ /* 0x000fce0000010807 */
[----:B------:R-:W4:Y:S01]  /*db00*/  MUFU.EX2 R31, R31 ;  /* 0x0000001f001f7308 */ /* 0x000f220000000800 */
[----:B--2---:R-:W-:Y:S01]  /*db10*/  FFMA.FTZ R4, R63, R4, R168 ;  /* 0x000000043f047223 */ /* 0x004fe200000100a8 */
[----:B------:R-:W-:-:S06]  /*db20*/  FFMA.FTZ R35, R70, R88, -R9 ;  /* 0x0000005846237223 */ /* 0x000fcc0000010809 */
[----:B------:R-:W2:Y:S01]  /*db30*/  MUFU.EX2 R37, R37 ;  /* 0x0000002500257308 */ /* 0x000ea20000000800 */
[----:B0-----:R-:W-:Y:S01]  /*db40*/  FFMA.FTZ R8, R5, R24, R32 ;  /* 0x0000001805087223 */ /* 0x001fe20000010020 */
[----:B------:R-:W-:-:S06]  /*db50*/  FFMA.FTZ R29, R29, R88, -R7 ;  /* 0x000000581d1d7223 */ /* 0x000fcc0000010807 */
[----:B------:R-:W0:Y:S01]  /*db60*/  MUFU.EX2 R171, R171 ;  /* 0x000000ab00ab7308 */ /* 0x000e220000000800 */
[----:B-1----:R-:W-:Y:S01]  /*db70*/  FADD.FTZ R5, R13, R4 ;  /* 0x000000040d057221 */ /* 0x002fe20000010000 */
[----:B------:R-:W-:-:S06]  /*db80*/  FFMA.FTZ R174, R76, R88, -R9 ;  /* 0x000000584cae7223 */ /* 0x000fcc0000010809 */
[----:B------:R-:W1:Y:S01]  /*db90*/  MUFU.EX2 R36, R36 ;  /* 0x0000002400247308 */ /* 0x000e620000000800 */
        /* <DEDUP_REMOVED lines=9> */
[-CC-:B------:R-:W-:Y:S01]  /*dc30*/  FFMA.FTZ R21, R20, R88.reuse, -R9.reuse ;  /* 0x0000005814157223 */ /* 0x180fe20000010809 */
[-CC-:B------:R-:W-:Y:S01]  /*dc40*/  FFMA.FTZ R176, R74, R88.reuse, -R9.reuse ;  /* 0x000000584ab07223 */ /* 0x180fe20000010809 */
[----:B------:R-:W-:-:S05]  /*dc50*/  FFMA.FTZ R33, R66, R88, -R9 ;  /* 0x0000005842217223 */ /* 0x000fca0000010809 */
[----:B------:R-:W4:Y:S01]  /*dc60*/  MUFU.EX2 R35, R35 ;  /* 0x0000002300237308 */ /* 0x000f220000000800 */
[-CC-:B------:R-:W-:Y:S01]  /*dc70*/  FFMA.FTZ R178, R72, R88.reuse, -R9.reuse ;  /* 0x0000005848b27223 */ /* 0x180fe20000010809 */
[-CC-:B------:R-:W-:Y:S01]  /*dc80*/  FFMA.FTZ R224, R64, R88.reuse, -R9.reuse ;  /* 0x0000005840e07223 */ /* 0x180fe20000010809 */
[-CC-:B------:R-:W-:Y:S01]  /*dc90*/  FFMA.FTZ R225, R60, R88.reuse, -R9.reuse ;  /* 0x000000583ce17223 */ /* 0x180fe20000010809 */
[----:B------:R-:W-:-:S04]  /*dca0*/  FFMA.FTZ R222, R58, R88, -R9 ;  /* 0x000000583ade7223 */ /* 0x000fc80000010809 */
[----:B------:R-:W4:Y:S01]  /*dcb0*/  MUFU.EX2 R29, R29 ;  /* 0x0000001d001d7308 */ /* 0x000f220000000800 */
[-CC-:B------:R-:W-:Y:S01]  /*dcc0*/  FFMA.FTZ R223, R62, R88.reuse, -R9.reuse ;  /* 0x000000583edf7223 */ /* 0x180fe20000010809 */
[-CC-:B------:R-:W-:Y:S01]  /*dcd0*/  FFMA.FTZ R204, R56, R88.reuse, -R9.reuse ;  /* 0x0000005838cc7223 */ /* 0x180fe20000010809 */
[-CC-:B------:R-:W-:Y:S01]  /*dce0*/  FFMA.FTZ R203, R54, R88.reuse, -R9.reuse ;  /* 0x0000005836cb7223 */ /* 0x180fe20000010809 */
[-CC-:B------:R-:W-:Y:S01]  /*dcf0*/  FFMA.FTZ R202, R52, R88.reuse, -R9.reuse ;  /* 0x0000005834ca7223 */ /* 0x180fe20000010809 */
[-CC-:B------:R-:W-:Y:S01]  /*dd00*/  FFMA.FTZ R201, R50, R88.reuse, -R9.reuse ;  /* 0x0000005832c97223 */ /* 0x180fe20000010809 */
[-CC-:B------:R-:W-:Y:S01]  /*dd10*/  FFMA.FTZ R195, R48, R88.reuse, -R9.reuse ;  /* 0x0000005830c37223 */ /* 0x180fe20000010809 */
[-C--:B------:R-:W-:Y:S01]  /*dd20*/  FFMA.FTZ R20, R46, R88.reuse, -R9 ;  /* 0x000000582e147223 */ /* 0x080fe20000010809 */
[----:B------:R-:W4:Y:S01]  /*dd30*/  MUFU.EX2 R174, R174 ;  /* 0x000000ae00ae7308 */ /* 0x000f220000000800 */
[----:B--2---:R-:W-:Y:S01]  /*dd40*/  FADD.FTZ R5, R37, R4 ;  /* 0x0000000425057221 */ /* 0x004fe20000010000 */
[----:B0-----:R-:W-:Y:S01]  /*dd50*/  FADD.FTZ R9, R171, R8 ;  /* 0x00000008ab097221 */ /* 0x001fe20000010000 */
[----:B------:R-:W-:-:S05]  /*dd60*/  FFMA.FTZ R177, R49, R88, -R7 ;  /* 0x0000005831b17223 */ /* 0x000fca0000010807 */
[----:B------:R-:W0:Y:S01]  /*dd70*/  MUFU.EX2 R175, R175 ;  /* 0x000000af00af7308 */ /* 0x000e220000000800 */
[----:B-1----:R-:W-:Y:S01]  /*dd80*/  FADD.FTZ R5, R36, R5 ;  /* 0x0000000524057221 */ /* 0x002fe20000010000 */
[----:B---3--:R-:W-:Y:S01]  /*dd90*/  FADD.FTZ R4, R30, R9 ;  /* 0x000000091e047221 */ /* 0x008fe20000010000 */
[----:B------:R-:W-:-:S05]  /*dda0*/  FFMA.FTZ R179, R27, R88, -R7 ;  /* 0x000000581bb37223 */ /* 0x000fca0000010807 */
[----:B------:R-:W1:Y:S01]  /*ddb0*/  MUFU.EX2 R34, R34 ;  /* 0x0000002200227308 */ /* 0x000e620000000800 */
[----:B----4-:R-:W-:Y:S01]  /*ddc0*/  FADD.FTZ R8, R172, R5 ;  /* 0x00000005ac087221 */ /* 0x010fe20000010000 */
[----:B------:R-:W-:-:S06]  /*ddd0*/  FADD.FTZ R4, R173, R4 ;  /* 0x00000004ad047221 */ /* 0x000fcc0000010000 */
[----:B------:R-:W2:Y:S01]  /*dde0*/  MUFU.EX2 R28, R28 ;  /* 0x0000001c001c7308 */ /* 0x000ea20000000800 */
[----:B------:R-:W-:Y:S01]  /*ddf0*/  FFMA.FTZ R12, R15, R88, -R7 ;  /* 0x000000580f0c7223 */ /* 0x000fe20000010807 */
[----:B------:R-:W-:-:S06]  /*de00*/  FADD.FTZ R5, R35, R8 ;  /* 0x0000000823057221 */ /* 0x000fcc0000010000 */
[----:B------:R-:W3:Y:S01]  /*de10*/  MUFU.EX2 R176, R176 ;  /* 0x000000b000b07308 */ /* 0x000ee20000000800 */
[----:B------:R-:W-:Y:S01]  /*de20*/  FADD.FTZ R4, R29, R4 ;  /* 0x000000041d047221 */ /* 0x000fe20000010000 */
[----:B------:R-:W-:-:S06]  /*de30*/  FFMA.FTZ R220, R25, R88, -R7 ;  /* 0x0000005819dc7223 */ /* 0x000fcc0000010807 */
[----:B------:R-:W4:Y:S01]  /*de40*/  MUFU.EX2 R177, R177 ;  /* 0x000000b100b17308 */ /* 0x000f220000000800 */
[----:B------:R-:W-:Y:S01]  /*de50*/  FADD.FTZ R5, R174, R5 ;  /* 0x00000005ae057221 */ /* 0x000fe20000010000 */
[----:B0-----:R-:W-:-:S06]  /*de60*/  FADD.FTZ R9, R175, R4 ;  /* 0x00000004af097221 */ /* 0x001fcc0000010000 */
[----:B------:R-:W0:Y:S01]  /*de70*/  MUFU.EX2 R33, R33 ;  /* 0x0000002100217308 */ /* 0x000e220000000800 */
[----:B------:R-:W-:-:S07]  /*de80*/  FFMA.FTZ R221, R18, R88, -R7 ;  /* 0x0000005812dd7223 */ /* 0x000fce0000010807 */
[----:B------:R-:W0:Y:S01]  /*de90*/  MUFU.EX2 R179, R179 ;  /* 0x000000b300b37308 */ /* 0x000e220000000800 */
[----:B-1----:R-:W-:Y:S01]  /*dea0*/  FADD.FTZ R5, R34, R5 ;  /* 0x0000000522057221 */ /* 0x002fe20000010000 */
[----:B--2---:R-:W-:-:S06]  /*deb0*/  FADD.FTZ R4, R28, R9 ;  /* 0x000000091c047221 */ /* 0x004fcc0000010000 */
[----:B------:R-:W1:Y:S01]  /*dec0*/  MUFU.EX2 R178, R178 ;  /* 0x000000b200b27308 */ /* 0x000e620000000800 */
        /* <DEDUP_REMOVED lines=8> */
[----:B------:R-:W-:-:S06]  /*df50*/  FADD.FTZ R9, R179, R4 ;  /* 0x00000004b3097221 */ /* 0x000fcc0000010000 */
        /* <DEDUP_REMOVED lines=40> */
[----:B------:R-:W3:Y:S08]  /*e1e0*/  MUFU.EX2 R196, R196 ;  /* 0x000000c400c47308 */ /* 0x000ef00000000800 */
[----:B------:R-:W4:Y:S01]  /*e1f0*/  MUFU.EX2 R19, R19 ;  /* 0x0000001300137308 */ /* 0x000f220000000800 */
[----:B0-----:R-:W-:Y:S01]  /*e200*/  FADD.FTZ R8, R201, R8 ;  /* 0x00000008c9087221 */ /* 0x001fe20000010000 */
[----:B------:R-:W-:-:S06]  /*e210*/  FADD.FTZ R5, R198, R5 ;  /* 0x00000005c6057221 */ /* 0x000fcc0000010000 */
[----:B------:R-:W0:Y:S08]  /*e220*/  MUFU.EX2 R21, R21 ;  /* 0x0000001500157308 */ /* 0x000e300000000800 */
[----:B------:R-:W0:Y:S01]  /*e230*/  MUFU.EX2 R14, R14 ;  /* 0x0000000e000e7308 */ /* 0x000e220000000800 */
[----:B-1----:R-:W-:Y:S01]  /*e240*/  FADD.FTZ R7, R195, R8 ;  /* 0x00000008c3077221 */ /* 0x002fe20000010000 */
[----:B--2---:R-:W-:-:S06]  /*e250*/  FADD.FTZ R4, R18, R5 ;  /* 0x0000000512047221 */ /* 0x004fcc0000010000 */
[----:B------:R-:W1:Y:S08]  /*e260*/  MUFU.EX2 R20, R20 ;  /* 0x0000001400147308 */ /* 0x000e700000000800 */
[----:B------:R-:W2:Y:S01]  /*e270*/  MUFU.EX2 R15, R15 ;  /* 0x0000000f000f7308 */ /* 0x000ea20000000800 */
[----:B---3--:R-:W-:Y:S01]  /*e280*/  FADD.FTZ R8, R196, R7 ;  /* 0x00000007c4087221 */ /* 0x008fe20000010000 */
[----:B----4-:R-:W-:-:S03]  /*e290*/  FADD.FTZ R5, R19, R4 ;  /* 0x0000000413057221 */ /* 0x010fc60000010000 */
[----:B0-----:R-:W-:Y:S01]  /*e2a0*/  FADD.FTZ R7, R21, R8 ;  /* 0x0000000815077221 */ /* 0x001fe20000010000 */
[----:B------:R-:W-:-:S03]  /*e2b0*/  FADD.FTZ R4, R14, R5 ;  /* 0x000000050e047221 */ /* 0x000fc60000010000 */
[----:B-1----:R-:W-:Y:S01]  /*e2c0*/  FADD.FTZ R8, R20, R7 ;  /* 0x0000000714087221 */ /* 0x002fe20000010000 */
[----:B------:R0:W-:Y:S01]  /*e2d0*/  STL [R1+0x424], R6 ;  /* 0x0004240601007387 */ /* 0x0001e20000100800 */
[----:B--2---:R-:W-:-:S05]  /*e2e0*/  FADD.FTZ R9, R15, R4 ;  /* 0x000000040f097221 */ /* 0x004fca0000010000 */
[----:B------:R1:W-:Y:S04]  /*e2f0*/  STL.64 [R1+0x430], R8 ;  /* 0x0004300801007387 */ /* 0x0003e80000100a00 */
[----:B------:R-:W2:Y:S01]  /*e300*/  LD.E R7, desc[UR44][R16.64+0x210] ;  /* 0x0002102c10077980 */ /* 0x000ea2000c101900 */
[----:B------:R-:W-:-:S04]  /*e310*/  UIADD3 UR4, UP0, UR37, 0x210, URZ ;  /* 0x0000021025047890 */ /* 0x000fc8000ff1e03f */
[----:B------:R-:W-:Y:S02]  /*e320*/  ULOP3.LUT UR5, UR4, 0x4, URZ, 0xfc, !UPT ;  /* 0x0000000404057892 */ /* 0x000fe4000f8efc3f */
[----:B------:R-:W-:-:S04]  /*e330*/  UIADD3.X UR6, URZ, UR36, URZ, UP0, !UPT ;  /* 0x000000243f067290 */ /* 0x000fc800087fe43f */
[----:B------:R-:W-:Y:S02]  /*e340*/  IMAD.U32 R4, RZ, RZ, UR5 ;  /* 0x00000005ff047e24 */ /* 0x000fe4000f8e00ff */
[----:B------:R-:W-:Y:S02]  /*e350*/  IMAD.U32 R5, RZ, RZ, UR6 ;  /* 0x00000006ff057e24 */ /* 0x000fe4000f8e00ff */
[----:B--2---:R-:W-:-:S05]  /*e360*/  FMUL.FTZ R7, R63, R7 ;  /* 0x000000073f077220 */ /* 0x004fca0000410000 */
[----:B------:R2:W-:Y:S04]  /*e370*/  ST.E desc[UR44][R16.64+0x210], R7 ;  /* 0x0002100710007985 */ /* 0x0005e8000c10192c */
[----:B------:R-:W3:Y:S02]  /*e380*/  LD.E R10, desc[UR44][R4.64] ;  /* 0x0000002c040a7980 */ /* 0x000ee4000c101900 */
[----:B---3--:R-:W-:-:S05]  /*e390*/  FMUL.FTZ R11, R63, R10 ;  /* 0x0000000a3f0b7220 */ /* 0x008fca0000410000 */
[----:B------:R3:W-:Y:S04]  /*e3a0*/  ST.E desc[UR44][R4.64], R11 ;  /* 0x0000000b04007985 */ /* 0x0007e8000c10192c */
[----:B------:R-:W4:Y:S04]  /*e3b0*/  LD.E R54, desc[UR44][R16.64+0x224] ;  /* 0x0002242c10367980 */ /* 0x000f28000c101900 */
[----:B------:R-:W2:Y:S04]  /*e3c0*/  LD.E R226, desc[UR44][R16.64+0x404] ;  /* 0x0004042c10e27980 */ /* 0x000ea8000c101900 */
        /* <DEDUP_REMOVED lines=58> */
[----:B-1----:R-:W3:Y:S04]  /*e770*/  LD.E R8, desc[UR44][R16.64+0x3f4] ;  /* 0x0003f42c10087980 */ /* 0x002ee8000c101900 */
[----:B------:R-:W3:Y:S01]  /*e780*/  LD.E R10, desc[UR44][R16.64+0x400] ;  /* 0x0004002c100a7980 */ /* 0x000ee2000c101900 */
[----:B------:R-:W-:Y:S01]  /*e790*/  ULOP3.LUT UR5, UR4, 0x8, URZ, 0xfc, !UPT ;  /* 0x0000000804057892 */ /* 0x000fe2000f8efc3f */
[C---:B----4-:R-:W-:Y:S01]  /*e7a0*/  FMUL.FTZ R9, R63.reuse, R54 ;  /* 0x000000363f097220 */ /* 0x050fe20000410000 */
[----:B--2---:R-:W-:-:S04]  /*e7b0*/  FMUL.FTZ R43, R63, R226 ;  /* 0x000000e23f2b7220 */ /* 0x004fc80000410000 */
[----:B------:R0:W-:Y:S01]  /*e7c0*/  ST.E desc[UR44][R16.64+0x224], R9 ;  /* 0x0002240910007985 */ /* 0x0001e2000c10192c */
[C---:B---3--:R-:W-:Y:S01]  /*e7d0*/  FMUL.FTZ R7, R63.reuse, R52 ;  /* 0x000000343f077220 */ /* 0x048fe20000410000 */
[C---:B------:R-:W-:Y:S01]  /*e7e0*/  FMUL.FTZ R11, R63.reuse, R56 ;  /* 0x000000383f0b7220 */ /* 0x040fe20000410000 */
[C---:B------:R-:W-:Y:S01]  /*e7f0*/  FMUL.FTZ R25, R63.reuse, R58 ;  /* 0x0000003a3f197220 */ /* 0x040fe20000410000 */
[C---:B------:R-:W-:Y:S01]  /*e800*/  FMUL.FTZ R27, R63.reuse, R60 ;  /* 0x0000003c3f1b7220 */ /* 0x040fe20000410000 */
[----:B------:R-:W-:Y:S01]  /*e810*/  ST.E desc[UR44][R16.64+0x404], R43 ;  /* 0x0004042b10007985 */ /* 0x000fe2000c10192c */
[----:B0-----:R-:W-:-:S03]  /*e820*/  FMUL.FTZ R9, R63, R68 ;  /* 0x000000443f097220 */ /* 0x001fc60000410000 */
[----:B------:R0:W-:Y:S01]  /*e830*/  ST.E desc[UR44][R16.64+0x220], R7 ;  /* 0x0002200710007985 */ /* 0x0001e2000c10192c */
[----:B------:R-:W-:-:S03]  /*e840*/  FMUL.FTZ R39, R63, R62 ;  /* 0x0000003e3f277220 */ /* 0x000fc60000410000 */
[----:B------:R1:W-:Y:S01]  /*e850*/  ST.E desc[UR44][R16.64+0x230], R11 ;  /* 0x0002300b10007985 */ /* 0x0003e2000c10192c */
[----:B------:R-:W-:-:S03]  /*e860*/  FMUL.FTZ R41, R63, R64 ;  /* 0x000000403f297220 */ /* 0x000fc60000410000 */
[----:B------:R2:W-:Y:S04]  /*e870*/  ST.E desc[UR44][R16.64+0x234], R25 ;  /* 0x0002341910007985 */ /* 0x0005e8000c10192c */
[----:B------:R3:W-:Y:S01]  /*e880*/  ST.E desc[UR44][R16.64+0x240], R27 ;  /* 0x0002401b10007985 */ /* 0x0007e2000c10192c */
[C---:B0-----:R-:W-:Y:S01]  /*e890*/  FMUL.FTZ R7, R63.reuse, R66 ;  /* 0x000000423f077220 */ /* 0x041fe20000410000 */
[C---:B------:R-:W-:Y:S02]  /*e8a0*/  FMUL.FTZ R43, R63.reuse, R70 ;  /* 0x000000463f2b7220 */ /* 0x040fe40000410000 */
[----:B------:R0:W-:Y:S01]  /*e8b0*/  ST.E desc[UR44][R16.64+0x260], R9 ;  /* 0x0002600910007985 */ /* 0x0001e2000c10192c */
[C---:B------:R-:W-:Y:S01]  /*e8c0*/  FMUL.FTZ R45, R63.reuse, R72 ;  /* 0x000000483f2d7220 */ /* 0x040fe20000410000 */
[C---:B-1----:R-:W-:Y:S01]  /*e8d0*/  FMUL.FTZ R11, R63.reuse, R74 ;  /* 0x0000004a3f0b7220 */ /* 0x042fe20000410000 */
[C---:B--2---:R-:W-:Y:S01]  /*e8e0*/  FMUL.FTZ R25, R63.reuse, R76 ;  /* 0x0000004c3f197220 */ /* 0x044fe20000410000 */
[C---:B---3--:R-:W-:Y:S01]  /*e8f0*/  FMUL.FTZ R27, R63.reuse, R78 ;  /* 0x0000004e3f1b7220 */ /* 0x048fe20000410000 */
[----:B------:R1:W-:Y:S01]  /*e900*/  ST.E desc[UR44][R16.64+0x244], R39 ;  /* 0x0002442710007985 */ /* 0x0003e2000c10192c */
[----:B0-----:R-:W-:-:S03]  /*e910*/  FMUL.FTZ R9, R63, R86 ;  /* 0x000000563f097220 */ /* 0x001fc60000410000 */
[----:B------:R0:W-:Y:S04]  /*e920*/  ST.E desc[UR44][R16.64+0x250], R41 ;  /* 0x0002502910007985 */ /* 0x0001e8000c10192c */
[----:B------:R2:W-:Y:S04]  /*e930*/  ST.E desc[UR44][R16.64+0x254], R7 ;  /* 0x0002540710007985 */ /* 0x0005e8000c10192c */
[----:B------:R3:W-:Y:S01]  /*e940*/  ST.E desc[UR44][R16.64+0x264], R43 ;  /* 0x0002642b10007985 */ /* 0x0007e2000c10192c */
[----:B-1----:R-:W-:-:S03]  /*e950*/  FMUL.FTZ R39, R63, R80 ;  /* 0x000000503f277220 */ /* 0x002fc60000410000 */
[----:B------:R1:W-:Y:S01]  /*e960*/  ST.E desc[UR44][R16.64+0x270], R45 ;  /* 0x0002702d10007985 */ /* 0x0003e2000c10192c */
[----:B0-----:R-:W-:-:S03]  /*e970*/  FMUL.FTZ R41, R63, R82 ;  /* 0x000000523f297220 */ /* 0x001fc60000410000 */
[----:B------:R0:W-:Y:S01]  /*e980*/  ST.E desc[UR44][R16.64+0x274], R11 ;  /* 0x0002740b10007985 */ /* 0x0001e2000c10192c */
[----:B--2---:R-:W-:-:S03]  /*e990*/  FMUL.FTZ R7, R63, R84 ;  /* 0x000000543f077220 */ /* 0x004fc60000410000 */
[----:B------:R2:W-:Y:S01]  /*e9a0*/  ST.E desc[UR44][R16.64+0x280], R25 ;  /* 0x0002801910007985 */ /* 0x0005e2000c10192c */
[----:B---3--:R-:W-:-:S03]  /*e9b0*/  FMUL.FTZ R43, R63, R90 ;  /* 0x0000005a3f2b7220 */ /* 0x008fc60000410000 */
[----:B------:R3:W-:Y:S01]  /*e9c0*/  ST.E desc[UR44][R16.64+0x284], R27 ;  /* 0x0002841b10007985 */ /* 0x0007e2000c10192c */
[C---:B-1----:R-:W-:Y:S01]  /*e9d0*/  FMUL.FTZ R45, R63.reuse, R92 ;  /* 0x0000005c3f2d7220 */ /* 0x042fe20000410000 */
[C---:B0-----:R-:W-:Y:S02]  /*e9e0*/  FMUL.FTZ R11, R63.reuse, R88 ;  /* 0x000000583f0b7220 */ /* 0x041fe40000410000 */
[----:B------:R0:W-:Y:S01]  /*e9f0*/  ST.E desc[UR44][R16.64+0x2a4], R9 ;  /* 0x0002a40910007985 */ /* 0x0001e2000c10192c */
[C---:B--2---:R-:W-:Y:S01]  /*ea00*/  FMUL.FTZ R25, R63.reuse, R94 ;  /* 0x0000005e3f197220 */ /* 0x044fe20000410000 */
[C---:B---3--:R-:W-:Y:S02]  /*ea10*/  FMUL.FTZ R27, R63.reuse, R96 ;  /* 0x000000603f1b7220 */ /* 0x048fe40000410000 */
[----:B------:R1:W-:Y:S01]  /*ea20*/  ST.E desc[UR44][R16.64+0x290], R39 ;  /* 0x0002902710007985 */ /* 0x0003e2000c10192c */
[----:B0-----:R-:W-:-:S03]  /*ea30*/  FMUL.FTZ R9, R63, R104 ;  /* 0x000000683f097220 */ /* 0x001fc60000410000 */
[----:B------:R0:W-:Y:S04]  /*ea40*/  ST.E desc[UR44][R16.64+0x294], R41 ;  /* 0x0002942910007985 */ /* 0x0001e8000c10192c */
[----:B------:R2:W-:Y:S01]  /*ea50*/  ST.E desc[UR44][R16.64+0x2a0], R7 ;  /* 0x0002a00710007985 */ /* 0x0005e2000c10192c */
[----:B-1----:R-:W-:-:S03]  /*ea60*/  FMUL.FTZ R39, R63, R100 ;  /* 0x000000643f277220 */ /* 0x002fc60000410000 */
[----:B------:R1:W-:Y:S04]  /*ea70*/  ST.E desc[UR44][R16.64+0x2b0], R11 ;  /* 0x0002b00b10007985 */ /* 0x0003e8000c10192c */
[----:B------:R3:W-:Y:S01]  /*ea80*/  ST.E desc[UR44][R16.64+0x2b4], R43 ;  /* 0x0002b42b10007985 */ /* 0x0007e2000c10192c */
[----:B0-----:R-:W-:-:S03]  /*ea90*/  FMUL.FTZ R41, R63, R102 ;  /* 0x000000663f297220 */ /* 0x001fc60000410000 */
[----:B------:R0:W-:Y:S01]  /*eaa0*/  ST.E desc[UR44][R16.64+0x2c0], R45 ;  /* 0x0002c02d10007985 */ /* 0x0001e2000c10192c */
[----:B--2---:R-:W-:-:S03]  /*eab0*/  FMUL.FTZ R7, R63, R98 ;  /* 0x000000623f077220 */ /* 0x004fc60000410000 */
[----:B------:R2:W-:Y:S01]  /*eac0*/  ST.E desc[UR44][R16.64+0x2c4], R25 ;  /* 0x0002c41910007985 */ /* 0x0005e2000c10192c */
[----:B-1----:R-:W-:-:S03]  /*ead0*/  FMUL.FTZ R11, R63, R106 ;  /* 0x0000006a3f0b7220 */ /* 0x002fc60000410000 */
[----:B------:R1:W-:Y:S01]  /*eae0*/  ST.E desc[UR44][R16.64+0x2d0], R27 ;  /* 0x0002d01b10007985 */ /* 0x0003e2000c10192c */
[C---:B---3--:R-:W-:Y:S01]  /*eaf0*/  FMUL.FTZ R43, R63.reuse, R110 ;  /* 0x0000006e3f2b7220 */ /* 0x048fe20000410000 */
[C---:B0-----:R-:W-:Y:S02]  /*eb00*/  FMUL.FTZ R45, R63.reuse, R112 ;  /* 0x000000703f2d7220 */ /* 0x041fe40000410000 */
[----:B------:R0:W-:Y:S01]  /*eb10*/  ST.E desc[UR44][R16.64+0x2f0], R9 ;  /* 0x0002f00910007985 */ /* 0x0001e2000c10192c */
[C---:B--2---:R-:W-:Y:S01]  /*eb20*/  FMUL.FTZ R25, R63.reuse, R108 ;  /* 0x0000006c3f197220 */ /* 0x044fe20000410000 */
[C---:B-1----:R-:W-:Y:S02]  /*eb30*/  FMUL.FTZ R27, R63.reuse, R114 ;  /* 0x000000723f1b7220 */ /* 0x042fe40000410000 */
        /* <DEDUP_REMOVED lines=41> */
[----:B------:R1:W-:Y:S01]  /*edd0*/  ST.E desc[UR44][R16.64+0x384], R41 ;  /* 0x0003842910007985 */ /* 0x0003e2000c10192c */
[----:B------:R-:W-:-:S03]  /*ede0*/  FMUL.FTZ R47, R63, R8 ;  /* 0x000000083f2f7220 */ /* 0x000fc60000410000 */
        /* <DEDUP_REMOVED lines=8> */
[----:B------:R-:W-:Y:S02]  /*ee70*/  IMAD.U32 R8, RZ, RZ, UR5 ;  /* 0x00000005ff087e24 */ /* 0x000fe4000f8e00ff */
[C---:B0-----:R-:W-:Y:S01]  /*ee80*/  FMUL.FTZ R27, R63.reuse, R42 ;  /* 0x0000002a3f1b7220 */ /* 0x041fe20000410000 */
[----:B------:R0:W-:Y:S01]  /*ee90*/  ST.E desc[UR44][R16.64+0x3b4], R9 ;  /* 0x0003b40910007985 */ /* 0x0001e2000c10192c */
[C---:B--2---:R-:W-:Y:S01]  /*eea0*/  FMUL.FTZ R43, R63.reuse, R26 ;  /* 0x0000001a3f2b7220 */ /* 0x044fe20000410000 */
[C---:B-1----:R-:W-:Y:S01]  /*eeb0*/  FMUL.FTZ R45, R63.reuse, R6 ;  /* 0x000000063f2d7220 */ /* 0x042fe20000410000 */
[----:B------:R-:W-:Y:S01]  /*eec0*/  FMUL.FTZ R63, R63, R10 ;  /* 0x0000000a3f3f7220 */ /* 0x000fe20000410000 */
[----:B0-----:R-:W-:Y:S01]  /*eed0*/  MOV R9, UR6 ;  /* 0x0000000600097c02 */ /* 0x001fe20008000f00 */
        /* <DEDUP_REMOVED lines=9> */
[----:B------:R2:W-:Y:S04]  /*ef70*/  ST.E desc[UR44][R16.64+0x400], R63 ;  /* 0x0004003f10007985 */ /* 0x0005e8000c10192c */
[----:B0-----:R-:W3:Y:S01]  /*ef80*/  LD.E R11, desc[UR44][R8.64] ;  /* 0x0000002c080b7980 */ /* 0x001ee2000c101900 */
[----:B------:R-:W-:Y:S01]  /*ef90*/  ULOP3.LUT UR4, UR4, 0xc, URZ, 0xfc, !UPT ;  /* 0x0000000c04047892 */ /* 0x000fe2000f8efc3f */
[----:B------:R-:W-:-:S05]  /*efa0*/  IMAD.U32 R7, RZ, RZ, UR6 ;  /* 0x00000006ff077e24 */ /* 0x000fca000f8e00ff */
[----:B------:R-:W-:Y:S02]  /*efb0*/  IMAD.U32 R6, RZ, RZ, UR4 ;  /* 0x00000004ff067e24 */ /* 0x000fe4000f8e00ff */
[----:B---3--:R-:W-:-:S05]  /*efc0*/  FMUL.FTZ R11, R24, R11 ;  /* 0x0000000b180b7220 */ /* 0x008fca0000410000 */
[----:B------:R0:W-:Y:S04]  /*efd0*/  ST.E desc[UR44][R8.64], R11 ;  /* 0x0000000b08007985 */ /* 0x0001e8000c10192c */
[----:B-1----:R-:W3:Y:S02]  /*efe0*/  LD.E R25, desc[UR44][R6.64] ;  /* 0x0000002c06197980 */ /* 0x002ee4000c101900 */
[----:B---3--:R-:W-:-:S05]  /*eff0*/  FMUL.FTZ R25, R24, R25 ;  /* 0x0000001918197220 */ /* 0x008fca0000410000 */
[----:B------:R1:W-:Y:S04]  /*f000*/  ST.E desc[UR44][R6.64], R25 ;  /* 0x0000001906007985 */ /* 0x0003e8000c10192c */
[----:B------:R-:W3:Y:S04]  /*f010*/  LD.E R61, desc[UR44][R16.64+0x228] ;  /* 0x0002282c103d7980 */ /* 0x000ee8000c101900 */
[----:B------:R-:W4:Y:S04]  /*f020*/  LD.E R57, desc[UR44][R16.64+0x3a8] ;  /* 0x0003a82c10397980 */ /* 0x000f28000c101900 */
[----:B------:R-:W4:Y:S04]  /*f030*/  LD.E R55, desc[UR44][R16.64+0x3ac] ;  /* 0x0003ac2c10377980 */ /* 0x000f28000c101900 */
[----:B------:R-:W4:Y:S04]  /*f040*/  LD.E R53, desc[UR44][R16.64+0x3b8] ;  /* 0x0003b82c10357980 */ /* 0x000f28000c101900 */
[----:B------:R-:W4:Y:S04]  /*f050*/  LD.E R26, desc[UR44][R16.64+0x40c] ;  /* 0x00040c2c101a7980 */ /* 0x000f28000c101900 */
        /* <DEDUP_REMOVED lines=54> */
[----:B------:R-:W2:Y:S04]  /*f3c0*/  LD.E R39, desc[UR44][R16.64+0x3f8] ;  /* 0x0003f82c10277980 */ /* 0x000ea8000c101900 */
[----:B------:R-:W2:Y:S04]  /*f3d0*/  LD.E R27, desc[UR44][R16.64+0x3fc] ;  /* 0x0003fc2c101b7980 */ /* 0x000ea8000c101900 */
[----:B-1----:R-:W2:Y:S01]  /*f3e0*/  LD.E R25, desc[UR44][R16.64+0x408] ;  /* 0x0004082c10197980 */ /* 0x002ea2000c101900 */
[C---:B---3--:R-:W-:Y:S01]  /*f3f0*/  FMUL.FTZ R61, R24.reuse, R61 ;  /* 0x0000003d183d7220 */ /* 0x048fe20000410000 */
[C---:B----4-:R-:W-:Y:S01]  /*f400*/  FMUL.FTZ R57, R24.reuse, R57 ;  /* 0x0000003918397220 */ /* 0x050fe20000410000 */
[C---:B------:R-:W-:Y:S01]  /*f410*/  FMUL.FTZ R55, R24.reuse, R55 ;  /* 0x0000003718377220 */ /* 0x040fe20000410000 */
[----:B------:R-:W-:-:S02]  /*f420*/  FMUL.FTZ R53, R24, R53 ;  /* 0x0000003518357220 */ /* 0x000fc40000410000 */
[----:B------:R0:W-:Y:S01]  /*f430*/  ST.E desc[UR44][R16.64+0x228], R61 ;  /* 0x0002283d10007985 */ /* 0x0001e2000c10192c */
[----:B------:R-:W-:-:S03]  /*f440*/  FMUL.FTZ R26, R24, R26 ;  /* 0x0000001a181a7220 */ /* 0x000fc60000410000 */
[----:B------:R-:W-:Y:S01]  /*f450*/  ST.E desc[UR44][R16.64+0x3a8], R57 ;  /* 0x0003a83910007985 */ /* 0x000fe2000c10192c */
[----:B--2---:R-:W-:-:S03]  /*f460*/  FMUL.FTZ R63, R24, R63 ;  /* 0x0000003f183f7220 */ /* 0x004fc60000410000 */
[----:B------:R-:W-:Y:S01]  /*f470*/  ST.E desc[UR44][R16.64+0x3ac], R55 ;  /* 0x0003ac3710007985 */ /* 0x000fe2000c10192c */
[----:B------:R-:W-:-:S03]  /*f480*/  FMUL.FTZ R65, R24, R65 ;  /* 0x0000004118417220 */ /* 0x000fc60000410000 */
        /* <DEDUP_REMOVED lines=44> */
[C---:B0-----:R-:W-:Y:S01]  /*f750*/  FMUL.FTZ R61, R24.reuse, R10 ;  /* 0x0000000a183d7220 */ /* 0x041fe20000410000 */
[C---:B------:R-:W-:Y:S01]  /*f760*/  FMUL.FTZ R59, R24.reuse, R59 ;  /* 0x0000003b183b7220 */ /* 0x040fe20000410000 */
[C---:B------:R-:W-:Y:S01]  /*f770*/  FMUL.FTZ R51, R24.reuse, R51 ;  /* 0x0000003318337220 */ /* 0x040fe20000410000 */
[C---:B------:R-:W-:Y:S01]  /*f780*/  FMUL.FTZ R43, R24.reuse, R43 ;  /* 0x0000002b182b7220 */ /* 0x040fe20000410000 */
[C---:B------:R-:W-:Y:S01]  /*f790*/  FMUL.FTZ R49, R24.reuse, R49 ;  /* 0x0000003118317220 */ /* 0x040fe20000410000 */
[C---:B------:R-:W-:Y:S01]  /*f7a0*/  FMUL.FTZ R47, R24.reuse, R47 ;  /* 0x0000002f182f7220 */ /* 0x040fe20000410000 */
[C---:B------:R-:W-:Y:S01]  /*f7b0*/  FMUL.FTZ R45, R24.reuse, R45 ;  /* 0x0000002d182d7220 */ /* 0x040fe20000410000 */
[C---:B------:R-:W-:Y:S01]  /*f7c0*/  FMUL.FTZ R41, R24.reuse, R41 ;  /* 0x0000002918297220 */ /* 0x040fe20000410000 */
[C---:B-1----:R-:W-:Y:S01]  /*f7d0*/  FMUL.FTZ R53, R24.reuse, R11 ;  /* 0x0000000b18357220 */ /* 0x042fe20000410000 */
        /* <DEDUP_REMOVED lines=58> */
[----:B------:R1:W-:Y:S04]  /*fb80*/  ST.E desc[UR44][R16.64+0x3f8], R39 ;  /* 0x0003f82710007985 */ /* 0x0003e8000c10192c */
[----:B------:R-:W-:Y:S04]  /*fb90*/  ST.E desc[UR44][R16.64+0x3fc], R55 ;  /* 0x0003fc3710007985 */ /* 0x000fe8000c10192c */
[----:B------:R-:W-:Y:S01]  /*fba0*/  ST.E desc[UR44][R16.64+0x408], R57 ;  /* 0x0004083910007985 */ /* 0x000fe2000c10192c */
[----:B------:R2:W-:Y:S06]  /*fbb0*/  BAR.SYNC.DEFER_BLOCKING R213, 0x100 ;  /* 0x000400d50000751d */ /* 0x0005ec0000010000 */
[----:B------:R-:W3:Y:S04]  /*fbc0*/  LDL R24, [R1+0x1f8] ;  /* 0x0001f80001187983 */ /* 0x000ee80000100800 */
[----:B0-----:R-:W4:Y:S04]  /*fbd0*/  LD.E R45, desc[UR44][R16.64+0x210] ;  /* 0x0002102c102d7980 */ /* 0x001f28000c101900 */
[----:B------:R-:W3:Y:S04]  /*fbe0*/  LD.E.64 R10, desc[UR44][R16.64+0x88] ;  /* 0x0000882c100a7980 */ /* 0x000ee8000c101b00 */
[----:B----4-:R0:W-:Y:S04]  /*fbf0*/  ST.E desc[UR44][R16.64+0x210], R45 ;  /* 0x0002102d10007985 */ /* 0x0101e8000c10192c */
[----:B------:R-:W4:Y:S04]  /*fc00*/  LD.E R25, desc[UR44][R4.64] ;  /* 0x0000002c04197980 */ /* 0x000f28000c101900 */
[----:B----4-:R4:W-:Y:S04]  /*fc10*/  ST.E desc[UR44][R4.64], R25 ;  /* 0x0000001904007985 */ /* 0x0109e8000c10192c */
[----:B------:R-:W2:Y:S04]  /*fc20*/  LD.E R27, desc[UR44][R8.64] ;  /* 0x0000002c081b7980 */ /* 0x000ea8000c101900 */
[----:B--2---:R2:W-:Y:S04]  /*fc30*/  ST.E desc[UR44][R8.64], R27 ;  /* 0x0000001b08007985 */ /* 0x0045e8000c10192c */
[----:B-1----:R-:W3:Y:S04]  /*fc40*/  LD.E R39, desc[UR44][R6.64] ;  /* 0x0000002c06277980 */ /* 0x002ee8000c101900 */
[----:B---3--:R1:W-:Y:S04]  /*fc50*/  ST.E desc[UR44][R6.64], R39 ;  /* 0x0000002706007985 */ /* 0x0083e8000c10192c */
        /* <DEDUP_REMOVED lines=16> */
[----:B----4-:R-:W4:Y:S04]  /*fd60*/  LD.E R25, desc[UR44][R16.64+0x260] ;  /* 0x0002602c10197980 */ /* 0x010f28000c101900 */
[----:B------:R-:W4:Y:S04]  /*fd70*/  LD.E R26, desc[UR44][R16.64+0x264] ;  /* 0x0002642c101a7980 */ /* 0x000f28000c101900 */
[----:B--2---:R-:W2:Y:S04]  /*fd80*/  LD.E R27, desc[UR44][R16.64+0x268] ;  /* 0x0002682c101b7980 */ /* 0x004ea8000c101900 */
[----:B------:R-:W2:Y:S04]  /*fd90*/  LD.E R38, desc[UR44][R16.64+0x26c] ;  /* 0x00026c2c10267980 */ /* 0x000ea8000c101900 */
        /* <DEDUP_REMOVED lines=55> */
[----:B---3--:R0:W-:Y:S04]  /*10110*/  ST.E desc[UR44][R16.64+0x220], R41 ;  /* 0x0002202910007985 */ /* 0x0081e8000c10192c */
        /* <DEDUP_REMOVED lines=15> */
[----:B0-----:R-:W2:Y:S04]  /*10210*/  LD.E R41, desc[UR44][R16.64+0x278] ;  /* 0x0002782c10297980 */ /* 0x001ea8000c101900 */
[----:B-1----:R-:W2:Y:S04]  /*10220*/  LD.E R43, desc[UR44][R16.64+0x280] ;  /* 0x0002802c102b7980 */ /* 0x002ea8000c101900 */
[----:B---3--:R-:W3:Y:S04]  /*10230*/  LD.E R45, desc[UR44][R16.64+0x288] ;  /* 0x0002882c102d7980 */ /* 0x008ee8000c101900 */
        /* <DEDUP_REMOVED lines=46> */
[----:B------:R0:W-:Y:S04]  /*10520*/  ST.E desc[UR44][R16.64+0x260], R25 ;  /* 0x0002601910007985 */ /* 0x0001e8000c10192c */
[----:B------:R-:W-:Y:S04]  /*10530*/  ST.E desc[UR44][R16.64+0x264], R26 ;  /* 0x0002641a10007985 */ /* 0x000fe8000c10192c */
[----:B--2---:R1:W-:Y:S04]  /*10540*/  ST.E desc[UR44][R16.64+0x268], R27 ;  /* 0x0002681b10007985 */ /* 0x0043e8000c10192c */
        /* <DEDUP_REMOVED lines=25> */
[----:B---3--:R3:W-:Y:S04]  /*106e0*/  ST.E desc[UR44][R16.64+0x288], R45 ;  /* 0x0002882d10007985 */ /* 0x0087e8000c10192c */
[----:B------:R3:W-:Y:S04]  /*106f0*/  ST.E desc[UR44][R16.64+0x290], R47 ;  /* 0x0002902f10007985 */ /* 0x0007e8000c10192c */
[----:B------:R3:W-:Y:S04]  /*10700*/  ST.E desc[UR44][R16.64+0x298], R49 ;  /* 0x0002983110007985 */ /* 0x0007e8000c10192c */
[----:B------:R3:W-:Y:S04]  /*10710*/  ST.E desc[UR44][R16.64+0x2a0], R51 ;  /* 0x0002a03310007985 */ /* 0x0007e8000c10192c */
[----:B------:R3:W-:Y:S04]  /*10720*/  ST.E desc[UR44][R16.64+0x2a8], R53 ;  /* 0x0002a83510007985 */ /* 0x0007e8000c10192c */
[----:B------:R3:W-:Y:S04]  /*10730*/  ST.E desc[UR44][R16.64+0x2b0], R55 ;  /* 0x0002b03710007985 */ /* 0x0007e8000c10192c */
[----:B------:R3:W-:Y:S04]  /*10740*/  ST.E desc[UR44][R16.64+0x2b8], R57 ;  /* 0x0002b83910007985 */ /* 0x0007e8000c10192c */
[----:B----4-:R4:W-:Y:S04]  /*10750*/  ST.E desc[UR44][R16.64+0x2c0], R59 ;  /* 0x0002c03b10007985 */ /* 0x0109e8000c10192c */
        /* <DEDUP_REMOVED lines=73> */
[----:B------:R-:W-:-:S02]  /*10bf0*/  IMAD R10, R24, 0xc00, R10 ;  /* 0x00000c00180a7824 */ /* 0x000fc400078e020a */
[----:B-1----:R-:W-:Y:S01]  /*10c00*/  IMAD.MOV.U32 R27, RZ, RZ, R11 ;  /* 0x000000ffff1b7224 */ /* 0x002fe200078e000b */
[----:B------:R-:W-:Y:S01]  /*10c10*/  F2FP.F16.F32.PACK_AB R170, R37, R170 ;  /* 0x000000aa25aa723e */ /* 0x000fe200000000ff */
[----:B------:R-:W-:Y:S01]  /*10c20*/  VIADD R24, R10, 0x80 ;  /* 0x000000800a187836 */ /* 0x000fe20000000000 */
[----:B------:R-:W-:Y:S01]  /*10c30*/  F2FP.F16.F32.PACK_AB R172, R172, R36 ;  /* 0x00000024acac723e */ /* 0x000fe200000000ff */
[----:B------:R-:W-:Y:S01]  /*10c40*/  VIADD R26, R10, 0x100 ;  /* 0x000001000a1a7836 */ /* 0x000fe20000000000 */
[----:B------:R-:W-:Y:S01]  /*10c50*/  R2UR UR15, R27 ;  /* 0x000000001b0f72ca */ /* 0x000fe200000e0000 */
[----:B------:R-:W4:Y:S01]  /*10c60*/  LD.E R36, desc[UR44][R16.64+0x240] ;  /* 0x0002402c10247980 */ /* 0x000f22000c101900 */
[----:B------:R-:W-:Y:S02]  /*10c70*/  R2UR UR10, R24 ;  /* 0x00000000180a72ca */ /* 0x000fe400000e0000 */
[----:B------:R-:W-:Y:S01]  /*10c80*/  R2UR UR14, R26 ;  /* 0x000000001a0e72ca */ /* 0x000fe200000e0000 */
[----:B------:R-:W4:Y:S01]  /*10c90*/  LD.E R24, desc[UR44][R16.64+0x210] ;  /* 0x0002102c10187980 */ /* 0x000f22000c101900 */
[----:B------:R-:W-:-:S02]  /*10ca0*/  F2FP.F16.F32.PACK_AB R174, R174, R35 ;  /* 0x00000023aeae723e */ /* 0x000fc400000000ff */
[----:B------:R-:W-:Y:S01]  /*10cb0*/  F2FP.F16.F32.PACK_AB R176, R176, R34 ;  /* 0x00000022b0b0723e */ /* 0x000fe200000000ff */
[----:B------:R-:W4:Y:S01]  /*10cc0*/  LD.E R35, desc[UR44][R16.64+0x23c] ;  /* 0x00023c2c10237980 */ /* 0x000f22000c101900 */
[----:B------:R-:W-:Y:S02]  /*10cd0*/  F2FP.F16.F32.PACK_AB R178, R178, R33 ;  /* 0x00000021b2b2723e */ /* 0x000fe400000000ff */
[----:B------:R-:W-:Y:S01]  /*10ce0*/  F2FP.F16.F32.PACK_AB R169, R169, R32 ;  /* 0x00000020a9a9723e */ /* 0x000fe200000000ff */
[----:B------:R-:W4:Y:S01]  /*10cf0*/  LD.E R33, desc[UR44][R16.64+0x234] ;  /* 0x0002342c10217980 */ /* 0x000f22000c101900 */
[----:B------:R-:W-:Y:S02]  /*10d00*/  F2FP.F16.F32.PACK_AB R171, R171, R31 ;  /* 0x0000001fabab723e */ /* 0x000fe400000000ff */
[----:B------:R-:W-:Y:S01]  /*10d10*/  F2FP.F16.F32.PACK_AB R173, R173, R30 ;  /* 0x0000001eadad723e */ /* 0x000fe200000000ff */
[----:B------:R-:W4:Y:S01]  /*10d20*/  LD.E R31, desc[UR44][R16.64+0x22c] ;  /* 0x00022c2c101f7980 */ /* 0x000f22000c101900 */
[----:B------:R-:W-:-:S02]  /*10d30*/  F2FP.F16.F32.PACK_AB R175, R175, R29 ;  /* 0x0000001dafaf723e */ /* 0x000fc400000000ff */
[----:B------:R-:W-:Y:S01]  /*10d40*/  F2FP.F16.F32.PACK_AB R177, R177, R28 ;  /* 0x0000001cb1b1723e */ /* 0x000fe200000000ff */
[----:B------:R-:W4:Y:S04]  /*10d50*/  LD.E R29, desc[UR44][R16.64+0x224] ;  /* 0x0002242c101d7980 */ /* 0x000f28000c101900 */
[----:B------:R-:W4:Y:S04]  /*10d60*/  LD.E R28, desc[UR44][R16.64+0x220] ;  /* 0x0002202c101c7980 */ /* 0x000f28000c101900 */
        /* <DEDUP_REMOVED lines=11> */
[----:B---3--:R-:W2:Y:S04]  /*10e20*/  LD.E R45, desc[UR44][R16.64+0x264] ;  /* 0x0002642c102d7980 */ /* 0x008ea8000c101900 */
        /* <DEDUP_REMOVED lines=54> */
[----:B------:R-:W-:Y:S01]  /*11190*/  ISETP.NE.U32.AND P0, PT, R25, RZ, PT ;  /* 0x000000ff1900720c */ /* 0x000fe20003f05070 */
[----:B------:R-:W-:-:S02]  /*111a0*/  IMAD.MOV.U32 R25, RZ, RZ, R11 ;  /* 0x000000ffff197224 */ /* 0x000fc400078e000b */
[----:B------:R-:W2:Y:S03]  /*111b0*/  LD.E R100, desc[UR44][R16.64+0x340] ;  /* 0x0003402c10647980 */ /* 0x000ea6000c101900 */
        /* <DEDUP_REMOVED lines=58> */
[----:B------:R-:W-:-:S03]  /*11560*/  VOTEU.ANY UP0, P0 ;  /* 0x00000000003f7886 */ /* 0x000fc60000000100 */
[----:B--2---:R-:W-:-:S07]  /*11570*/  WARPGROUP.ARRIVE ;  /* 0x00000000000079c5 */ /* 0x004fce0000000000 */
[----:B------:R-:W-:Y:S01]  /*11580*/  HGMMA.64x256x16.F32 R24, R168, gdesc[UR4].tnspB, R24, UP0, gsb0 ;  /* 0x43e00004a8187df0 */ /* 0x000fe2000b800818 */
[----:B------:R-:W-:Y:S02]  /*11590*/  F2FP.F16.F32.PACK_AB R179, R12, R179 ;  /* 0x000000b30cb3723e */ /* 0x000fe400000000ff */
        /* <DEDUP_REMOVED lines=131> */
[----:B------:R-:W-:Y:S01]  /*11dd0*/  STL [R1+0x68], R2 ;  /* 0x0000680201007387 */ /* 0x000fe20000100800 */
[----:B------:R-:W-:Y:S02]  /*11de0*/  VIADD R12, R10, 0x180 ;  /* 0x000001800a0c7836 */ /* 0x000fe40000000000 */
[----:B------:R-:W-:-:S03]  /*11df0*/  IMAD.MOV.U32 R13, RZ, RZ, R11 ;  /* 0x000000ffff0d7224 */ /* 0x000fc600078e000b */
[----:B------:R-:W-:Y:S02]  /*11e00*/  R2UR UR6, R12 ;  /* 0x000000000c0672ca */ /* 0x000fe400000e0000 */
[----:B------:R-:W-:Y:S02]  /*11e10*/  R2UR UR7, R13 ;  /* 0x000000000d0772ca */ /* 0x000fe400000e0000 */
[----:B------:R-:W-:Y:S02]  /*11e20*/  F2FP.F16.F32.PACK_AB R168, R225, R224 ;  /* 0x000000e0e1a8723e */ /* 0x000fe400000000ff */
[----:B------:R-:W-:Y:S02]  /*11e30*/  F2FP.F16.F32.PACK_AB R170, R223, R222 ;  /* 0x000000dedfaa723e */ /* 0x000fe400000000ff */
[----:B------:R-:W-:Y:S02]  /*11e40*/  F2FP.F16.F32.PACK_AB R169, R221, R220 ;  /* 0x000000dcdda9723e */ /* 0x000fe400000000ff */
[----:B------:R-:W-:Y:S01]  /*11e50*/  F2FP.F16.F32.PACK_AB R171, R219, R205 ;  /* 0x000000cddbab723e */ /* 0x000fe200000000ff */
[----:B------:R-:W-:-:S02]  /*11e60*/  WARPGROUP.DEPBAR.LE gsb0, 0x0 ;  /* 0x00008000000079c5 */ /* 0x000fc40000010000 */
        /* <DEDUP_REMOVED lines=132> */
[----:B------:R-:W-:Y:S01]  /*126b0*/  IMAD.MOV.U32 R13, RZ, RZ, R11 ;  /* 0x000000ffff0d7224 */ /* 0x000fe200078e000b */
        /* <DEDUP_REMOVED lines=131> */
[----:B------:R-:W-:Y:S01]  /*12ef0*/  R2UR UR6, R12 ;  /* 0x000000000c0672ca */ /* 0x000fe200000e0000 */
[----:B------:R-:W-:Y:S01]  /*12f00*/  STL [R1+0x68], R2 ;  /* 0x0000680201007387 */ /* 0x000fe20000100800 */
[----:B------:R-:W-:Y:S02]  /*12f10*/  R2UR UR7, R13 ;  /* 0x000000000d0772ca */ /* 0x000fe400000e0000 */
[----:B------:R-:W-:Y:S01]  /*12f20*/  IADD3 R10, R10, 0x280, RZ ;  /* 0x000002800a0a7810 */ /* 0x000fe20007ffe0ff */
[----:B------:R-:W-:Y:S02]  /*12f30*/  WARPGROUP.DEPBAR.LE gsb0, 0x0 ;  /* 0x00008000000079c5 */ /* 0x000fe40000010000 */
[----:B------:R-:W-:Y:S01]  /*12f40*/  ST.E desc[UR44][R16.64+0x210], R24 ;  /* 0x0002101810007985 */ /* 0x000fe2000c10192c */
[----:B------:R-:W-:Y:S02]  /*12f50*/  F2FP.F16.F32.PACK_AB R168, R203, R204 ;  /* 0x000000cccba8723e */ /* 0x000fe400000000ff */
[----:B------:R-:W-:Y:S01]  /*12f60*/  F2FP.F16.F32.PACK_AB R170, R201, R202 ;  /* 0x000000cac9aa723e */ /* 0x000fe200000000ff */
[----:B------:R-:W-:Y:S01]  /*12f70*/  ST.E desc[UR44][R4.64], R25 ;  /* 0x0000001904007985 */ /* 0x000fe2000c10192c */
        /* <DEDUP_REMOVED lines=132> */
[----:B------:R-:W-:Y:S01]  /*137c0*/  R2UR UR7, R11 ;  /* 0x000000000b0772ca */ /* 0x000fe200000e0000 */
        /* <DEDUP_REMOVED lines=267> */
[----:B--2---:R1:W-:Y:S04]  /*14880*/  ST.E desc[UR44][R16.64+0x210], R11 ;  /* 0x0002100b10007985 */ /* 0x0043e8000c10192c */
[----:B------:R-:W2:Y:S04]  /*14890*/  LD.E R13, desc[UR44][R4.64] ;  /* 0x0000002c040d7980 */ /* 0x000ea8000c101900 */
[----:B--2---:R2:W-:Y:S04]  /*148a0*/  ST.E desc[UR44][R4.64], R13 ;  /* 0x0000000d04007985 */ /* 0x0045e8000c10192c */
[----:B------:R-:W3:Y:S04]  /*148b0*/  LD.E R15, desc[UR44][R8.64] ;  /* 0x0000002c080f7980 */ /* 0x000ee8000c101900 */
[----:B---3--:R3:W-:Y:S04]  /*148c0*/  ST.E desc[UR44][R8.64], R15 ;  /* 0x0000000f08007985 */ /* 0x0087e8000c10192c */
[----:B------:R-:W4:Y:S04]  /*148d0*/  LD.E R19, desc[UR44][R6.64] ;  /* 0x0000002c06137980 */ /* 0x000f28000c101900 */
[----:B----4-:R4:W-:Y:S04]  /*148e0*/  ST.E desc[UR44][R6.64], R19 ;  /* 0x0000001306007985 */ /* 0x0109e8000c10192c */
[----:B0-----:R-:W4:Y:S04]  /*148f0*/  LD.E R2, desc[UR44][R16.64+0x380] ;  /* 0x0003802c10027980 */ /* 0x001f28000c101900 */
        /* <DEDUP_REMOVED lines=8> */
[----:B---3--:R-:W3:Y:S04]  /*14980*/  LD.E R9, desc[UR44][R16.64+0x240] ;  /* 0x0002402c10097980 */ /* 0x008ee8000c101900 */
        /* <DEDUP_REMOVED lines=115> */
[----:B0-----:R-:W4:Y:S04]  /*150c0*/  LD.E R2, desc[UR44][R16.64+0x28] ;  /* 0x0000282c10027980 */ /* 0x001f28000c101900 */
[----:B------:R-:W-:Y:S04]  /*150d0*/  ST.E desc[UR44][R16.64+0x220], R21 ;  /* 0x0002201510007985 */ /* 0x000fe8000c10192c */
[----:B------:R-:W-:Y:S04]  /*150e0*/  ST.E desc[UR44][R16.64+0x224], R25 ;  /* 0x0002241910007985 */ /* 0x000fe8000c10192c */
[----:B------:R-:W-:Y:S04]  /*150f0*/  ST.E desc[UR44][R16.64+0x228], R27 ;  /* 0x0002281b10007985 */ /* 0x000fe8000c10192c */
[----:B------:R-:W-:Y:S04]  /*15100*/  ST.E desc[UR44][R16.64+0x22c], R29 ;  /* 0x00022c1d10007985 */ /* 0x000fe8000c10192c */
[----:B------:R-:W-:Y:S04]  /*15110*/  ST.E desc[UR44][R16.64+0x230], R11 ;  /* 0x0002300b10007985 */ /* 0x000fe8000c10192c */
[----:B------:R-:W-:Y:S04]  /*15120*/  ST.E desc[UR44][R16.64+0x234], R31 ;  /* 0x0002341f10007985 */ /* 0x000fe8000c10192c */
[----:B--2---:R-:W-:Y:S04]  /*15130*/  ST.E desc[UR44][R16.64+0x238], R5 ;  /* 0x0002380510007985 */ /* 0x004fe8000c10192c */
[----:B------:R-:W-:Y:S04]  /*15140*/  ST.E desc[UR44][R16.64+0x23c], R13 ;  /* 0x00023c0d10007985 */ /* 0x000fe8000c10192c */
[----:B---3--:R-:W-:Y:S04]  /*15150*/  ST.E desc[UR44][R16.64+0x240], R9 ;  /* 0x0002400910007985 */ /* 0x008fe8000c10192c */
[----:B------:R-:W-:Y:S04]  /*15160*/  ST.E desc[UR44][R16.64+0x244], R15 ;  /* 0x0002440f10007985 */ /* 0x000fe8000c10192c */
        /* <DEDUP_REMOVED lines=114> */
[----:B------:R-:W-:-:S04]  /*15890*/  LOP3.LUT R2, R2, 0x1, RZ, 0xfc, !PT ;  /* 0x0000000102027812 */ /* 0x000fc800078efcff */
[----:B------:R-:W-:Y:S01]  /*158a0*/  ISETP.NE.AND P0, PT, R2, 0x3, PT ;  /* 0x000000030200780c */ /* 0x000fe20003f05270 */
[----:B------:R-:W-:-:S12]  /*158b0*/  BSSY B0, `(.L_x_3950) ;  /* 0x0000003000007945 */ /* 0x000fd80003800000 */
[----:B-1----:R-:W-:Y:S05]  /*158c0*/  @!P0 BRA `(.L_x_3951) ;  /* 0x0000000000048947 */ /* 0x002fea0003800000 */
[----:B------:R-:W-:Y:S01]  /*158d0*/  BPT.TRAP 0x1 ;  /* 0x000000040000795c */ /* 0x000fe20000300000 */
.L_x_3951:
[----:B------:R-:W-:Y:S05]  /*158e0*/  BSYNC B0 ;  /* 0x0000000000007941 */ /* 0x000fea0003800000 */
.L_x_3950:
        /* <DEDUP_REMOVED lines=9> */
[----:B0-----:R-:W2:Y:S02]  /*15980*/  LDL R2, [R1+0x50] ;  /* 0x0000500001027983 */ /* 0x001ea40000100800 */
[----:B--2---:R-:W-:-:S07]  /*15990*/  IMAD.SHL.U32 R2, R2, 0x80, RZ ;  /* 0x0000008002027824 */ /* 0x004fce00078e00ff */
.L_x_3923:
[----:B------:R-:W0:Y:S01]  /*159a0*/  LDC R3, c[0x0][0x448] ;  /* 0x00011200ff037b82 */ /* 0x000e220000000800 */
[----:B------:R-:W-:-:S07]  /*159b0*/  ULDC UR4, c[0x0][0xad4] ;  /* 0x0002b50000047ab9 */ /* 0x000fce0000000800 */
[----:B------:R-:W1:Y:S01]  /*159c0*/  LDC R6, c[0x0][0xadc] ;  /* 0x0002b700ff067b82 */ /* 0x000e620000000800 */
[----:B0-----:R-:W-:Y:S01]  /*159d0*/  ISETP.NE.AND P0, PT, R3, 0x1, PT ;  /* 0x000000010300780c */ /* 0x001fe20003f05270 */
[----:B------:R-:W-:-:S12]  /*159e0*/  VIADD R3, R2, 0x7f ;  /* 0x0000007f02037836 */ /* 0x000fd80000000000 */
[----:B------:R-:W0:Y:S08]  /*159f0*/  @P0 LDC R4, c[0x0][0x44c] ;  /* 0x00011300ff040b82 */ /* 0x000e300000000800 */
[----:B------:R-:W2:Y:S01]  /*15a00*/  @P0 LDC R5, c[0x0][0x450] ;  /* 0x00011400ff050b82 */ /* 0x000ea20000000800 */
[----:B0-----:R-:W-:-:S05]  /*15a10*/  @P0 IMAD.HI.U32 R2, R3, R4, RZ ;  /* 0x0000000403020227 */ /* 0x001fca00078e00ff */
[----:B--2---:R-:W-:Y:S02]  /*15a20*/  @P0 SHF.R.U32.HI R3, RZ, R5, R2 ;  /* 0x00000005ff030219 */ /* 0x004fe40000011602 */
[----:B-1----:R-:W-:-:S03]  /*15a30*/  ISETP.GE.AND P0, PT, R6, 0x1, PT ;  /* 0x000000010600780c */ /* 0x002fc60003f06270 */
[----:B------:R-:W-:-:S04]  /*15a40*/  IMAD.IADD R3, R194, 0x1, R3 ;  /* 0x00000001c2037824 */ /* 0x000fc800078e0203 */
[----:B------:R-:W-:-:S06]  /*15a50*/  VIADD R2, R3, -UR4 ;  /* 0x8000000403027c36 */ /* 0x000fcc0008000000 */
[----:B------:R-:W-:Y:S05]  /*15a60*/  @!P0 BRA `(.L_x_3953) ;  /* 0x0000000000448947 */ /* 0x000fea0003800000 */
        /* <DEDUP_REMOVED lines=10> */
.L_x_3955:
[----:B------:R-:W-:-:S13]  /*15b10*/  ISETP.NE.AND P0, PT, R6, 0x1, PT ;  /* 0x000000010600780c */ /* 0x000fda0003f05270 */
[----:B------:R-:W0:Y:S02]  /*15b20*/  @P0 LDC.64 R4, c[0x0][0xae0] ;  /* 0x0002b800ff040b82 */ /* 0x000e240000000a00 */
[----:B0-----:R-:W-:-:S05]  /*15b30*/  @P0 IMAD.HI.U32 R4, R3, R4, RZ ;  /* 0x0000000403040227 */ /* 0x001fca00078e00ff */
[----:B------:R-:W-:-:S07]  /*15b40*/  @P0 SHF.R.U32.HI R3, RZ, R5, R4 ;  /* 0x00000005ff030219 */ /* 0x000fce0000011604 */
.L_x_3956:
[----:B------:R-:W-:Y:S05]  /*15b50*/  BSYNC B0 ;  /* 0x0000000000007941 */ /* 0x000fea0003800000 */
.L_x_3954:
[----:B------:R-:W-:-:S05]  /*15b60*/  IMAD R3, R3, R6, RZ ;  /* 0x0000000603037224 */ /* 0x000fca00078e02ff */
[----:B------:R-:W-:-:S07]  /*15b70*/  VIMNMX R2, R2, R3, !PT ;  /* 0x0000000302027248 */ /* 0x000fce0007fe0100 */
.L_x_3953:
[----:B------:R-:W-:Y:S01]  /*15b80*/  VIADD R2, R2, 0x5f ;  /* 0x0000005f02027836 */ /* 0x000fe20000000000 */
[----:B------:R-:W-:-:S03]  /*15b90*/  UIADD3 UR4, UP0, UR37, 0x28, URZ ;  /* 0x0000002825047890 */ /* 0x000fc6000ff1e03f */
[----:B------:R-:W-:Y:S01]  /*15ba0*/  IMAD.HI R2, R2, 0x2aaaaaab, RZ ;  /* 0x2aaaaaab02027827 */ /* 0x000fe200078e02ff */
[----:B------:R-:W-:-:S03]  /*15bb0*/  UIADD3.X UR5, URZ, UR36, URZ, UP0, !UPT ;  /* 0x000000243f057290 */ /* 0x000fc600087fe43f */
[----:B------:R-:W-:Y:S01]  /*15bc0*/  IMAD.U32 R6, RZ, RZ, UR4 ;  /* 0x00000004ff067e24 */ /* 0x000fe2000f8e00ff */
[----:B------:R-:W-:Y:S02]  /*15bd0*/  SHF.R.U32.HI R3, RZ, 0x1f, R2 ;  /* 0x0000001fff037819 */ /* 0x000fe40000011602 */
[----:B------:R-:W-:Y:S02]  /*15be0*/  IMAD.U32 R7, RZ, RZ, UR5 ;  /* 0x00000005ff077e24 */ /* 0x000fe4000f8e00ff */
[----:B------:R-:W-:-:S04]  /*15bf0*/  LEA.HI.SX32 R3, R2, R3, 0x1c ;  /* 0x0000000302037211 */ /* 0x000fc800078fe2ff */
[----:B------:R-:W-:-:S04]  /*15c00*/  VIMNMX R4, R190, R3, !PT ;  /* 0x00000003be047248 */ /* 0x000fc80007fe0100 */
[----:B------:R-:W-:-:S13]  /*15c10*/  ISETP.GE.AND P0, PT, R0, R4, PT ;  /* 0x000000040000720c */ /* 0x000fda0003f06270 */
[----:B------:R-:W-:Y:S05]  /*15c20*/  @!P0 BRA `(.L_x_3957) ;  /* 0x0000009c00f88947 */ /* 0x000fea0003800000 */
[----:B------:R0:W5:Y:S02]  /*15c30*/  LDL.64 R2, [R1+0x158] ;  /* 0x0001580001027983 */ /* 0x0001640000100a00 */
.L_x_3976:
[----:B-1---5:R-:W2:Y:S04]  /*15c40*/  LD.E R5, desc[UR44][R2.64] ;  /* 0x0000002c02057980 */ /* 0x022ea8000c101900 */
[----:B------:R-:W3:Y:S01]  /*15c50*/  LD.E R8, desc[UR44][R2.64+0x8] ;  /* 0x0000082c02087980 */ /* 0x000ee2000c101900 */
[----:B--2---:R-:W-:-:S05]  /*15c60*/  VIADD R5, R5, 0x1 ;  /* 0x0000000105057836 */ /* 0x004fca0000000000 */
[----:B------:R-:W-:-:S13]  /*15c70*/  ISETP.NE.AND P0, PT, R5, 0x2, PT ;  /* 0x000000020500780c */ /* 0x000fda0003f05270 */
[----:B------:R1:W5:Y:S04]  /*15c80*/  @P0 LD.E R11, desc[UR44][R2.64+0x4] ;  /* 0x0000042c020b0980 */ /* 0x000368000c101900 */
[----:B------:R-:W2:Y:S01]  /*15c90*/  @!P0 LD.E R10, desc[UR44][R2.64+0x4] ;  /* 0x0000042c020a8980 */ /* 0x000ea2000c101900 */
[----:B---3--:R-:W-:-:S03]  /*15ca0*/  IADD3 R9, R8, 0x1, RZ ;  /* 0x0000000108097810 */ /* 0x008fc60007ffe0ff */
[----:B------:R3:W-:Y:S04]  /*15cb0*/  ST.E desc[UR44][R2.64], R5 ;  /* 0x0000000502007985 */ /* 0x0007e8000c10192c */
[----:B------:R1:W-:Y:S04]  /*15cc0*/  ST.E desc[UR44][R2.64+0x8], R9 ;  /* 0x0000080902007985 */ /* 0x0003e8000c10192c */
[----:B------:R1:W-:Y:S01]  /*15cd0*/  @!P0 ST.E desc[UR44][R2.64], RZ ;  /* 0x000000ff02008985 */ /* 0x0003e2000c10192c */
[----:B--2---:R-:W-:-:S05]  /*15ce0*/  @!P0 LOP3.LUT R11, R10, 0x1, RZ, 0x3c, !PT ;  /* 0x000000010a0b8812 */ /* 0x004fca00078e3cff */
[----:B------:R1:W-:Y:S04]  /*15cf0*/  @!P0 ST.E desc[UR44][R2.64+0x4], R11 ;  /* 0x0000040b02008985 */ /* 0x0003e8000c10192c */
[----:B------:R-:W2:Y:S04]  /*15d00*/  LDL.64 R72, [R1+0x170] ;  /* 0x0001700001487983 */ /* 0x000ea80000100a00 */
[----:B--2---:R-:W2:Y:S01]  /*15d10*/  LD.E R8, desc[UR44][R72.64] ;  /* 0x0000002c48087980 */ /* 0x004ea2000c101900 */
[----:B------:R-:W-:Y:S05]  /*15d20*/  YIELD ;  /* 0x0000000000007946 */ /* 0x000fea0003800000 */
[----:B------:R-:W-:Y:S01]  /*15d30*/  BSSY B0, `(.L_x_3958) ;  /* 0x0000006000007945 */ /* 0x000fe20003800000 */
[----:B---3--:R-:W-:Y:S01]  /*15d40*/  @!P0 IMAD.MOV.U32 R5, RZ, RZ, RZ ;  /* 0x000000ffff058224 */ /* 0x008fe200078e00ff */
[----:B--2---:R-:W-:-:S04]  /*15d50*/  LOP3.LUT R8, R8, 0x1, RZ, 0xfc, !PT ;  /* 0x0000000108087812 */ /* 0x004fc800078efcff */
[----:B------:R-:W-:-:S13]  /*15d60*/  ISETP.NE.AND P1, PT, R8, 0x3, PT ;  /* 0x000000030800780c */ /* 0x000fda0003f25270 */
[----:B-1----:R-:W-:Y:S05]  /*15d70*/  @!P1 BRA `(.L_x_3959) ;  /* 0x0000000000049947 */ /* 0x002fea0003800000 */
[----:B------:R-:W-:Y:S01]  /*15d80*/  BPT.TRAP 0x1 ;  /* 0x000000040000795c */ /* 0x000fe20000300000 */
.L_x_3959:
[----:B------:R-:W-:Y:S05]  /*15d90*/  BSYNC B0 ;  /* 0x0000000000007941 */ /* 0x000fea0003800000 */
.L_x_3958:
        /* <DEDUP_REMOVED lines=11> */
[----:B-12---:R-:W-:Y:S05]  /*15e50*/  @!P1 BRA `(.L_x_3961) ;  /* 0x0000000000049947 */ /* 0x006fea0003800000 */
[----:B------:R-:W-:Y:S01]  /*15e60*/  BPT.TRAP 0x1 ;  /* 0x000000040000795c */ /* 0x000fe20000300000 */
.L_x_3961:
[----:B------:R-:W-:Y:S05]  /*15e70*/  BSYNC B0 ;  /* 0x0000000000007941 */ /* 0x000fea0003800000 */
.L_x_3960:
[----:B------:R-:W-:Y:S04]  /*15e80*/  BSSY B0, `(.L_x_3962) ;  /* 0x0000008000007945 */ /* 0x000fe80003800000 */
[----:B------:R-:W-:Y:S05]  /*15e90*/  @P0 BRA `(.L_x_3963) ;  /* 0x0000000000180947 */ /* 0x000fea0003800000 */
[----:B------:R-:W2:Y:S01]  /*15ea0*/  LD.E.64 R8, desc[UR44][R72.64+0x18] ;  /* 0x0000182c48087980 */ /* 0x000ea2000c101b00 */
[----:B-----5:R-:W-:Y:S02]  /*15eb0*/  SHF.L.U32 R11, R11, 0x1f, RZ ;  /* 0x0000001f0b0b7819 */ /* 0x020fe400000006ff */
[----:B--2---:R-:W-:-:S05]  /*15ec0*/  MOV R9, R8 ;  /* 0x0000000800097202 */ /* 0x004fca0000000f00 */
[----:B------:R-:W-:-:S04]  /*15ed0*/  IMAD R10, R10, 0x8, R9 ;  /* 0x000000080a0a7824 */ /* 0x000fc800078e0209 */
[----:B------:R-:W1:Y:S02]  /*15ee0*/  SYNCS.PHASECHK.TRANS64.TRYWAIT P0, [R10+URZ], R11 ;  /* 0x0000000b0a0075a7 */ /* 0x000e64000800017f */
[----:B-1----:R-:W-:Y:S05]  /*15ef0*/  @!P0 BRA `(.L_x_3964) ;  /* 0x0000022400308947 */ /* 0x002fea0003800000 */
.L_x_3963:
[----:B------:R-:W-:Y:S05]  /*15f00*/  BSYNC B0 ;  /* 0x0000000000007941 */ /* 0x000fea0003800000 */
.L_x_3962:
[----:B-1---5:R-:W2:Y:S04]  /*15f10*/  LD.E R11, desc[UR44][R2.64] ;  /* 0x0000002c020b7980 */ /* 0x022ea8000c101900 */
[----:B------:R-:W2:Y:S01]  /*15f20*/  LDL.64 R74, [R1+0x80] ;  /* 0x00008000014a7983 */ /* 0x000ea20000100a00 */
[----:B------:R-:W-:Y:S05]  /*15f30*/  WARPSYNC.ALL ;  /* 0x0000000000007948 */ /* 0x000fea0003800000 */
[----:B------:R1:W-:Y:S04]  /*15f40*/  STL [R1+0x60], RZ ;  /* 0x000060ff01007387 */ /* 0x0003e80000100800 */
[----:B------:R-:W3:Y:S01]  /*15f50*/  LD.E.64 R8, desc[UR44][R16.64+0x78] ;  /* 0x0000782c10087980 */ /* 0x000ee2000c101b00 */
[----:B------:R-:W-:-:S05]  /*15f60*/  IMAD.MOV.U32 R5, RZ, RZ, 0x1 ;  /* 0x00000001ff057424 */ /* 0x000fca00078e00ff */
[----:B------:R1:W-:Y:S04]  /*15f70*/  STL [R1+0x60], R5 ;  /* 0x0000600501007387 */ /* 0x0003e80000100800 */
[----:B------:R-:W4:Y:S04]  /*15f80*/  LD.E.64 R12, desc[UR44][R16.64+0x78] ;  /* 0x0000782c100c7980 */ /* 0x000f28000c101b00 */
[----:B------:R1:W-:Y:S04]  /*15f90*/  STL [R1+0x60], R5 ;  /* 0x0000600501007387 */ /* 0x0003e80000100800 */
[----:B------:R-:W4:Y:S01]  /*15fa0*/  LD.E.64 R14, desc[UR44][R16.64+0x78] ;  /* 0x0000782c100e7980 */ /* 0x000f22000c101b00 */
[----:B--2---:R-:W-:-:S02]  /*15fb0*/  IMAD R10, R11, 0x300, R74 ;  /* 0x000003000b0a7824 */ /* 0x004fc400078e024a */
[----:B------:R-:W-:Y:S01]  /*15fc0*/  IMAD.MOV.U32 R11, RZ, RZ, R75 ;  /* 0x000000ffff0b7224 */ /* 0x000fe200078e004b */
[----:B------:R1:W-:Y:S02]  /*15fd0*/  STL [R1+0x60], R5 ;  /* 0x0000600501007387 */ /* 0x0003e40000100800 */
[----:B------:R-:W-:Y:S02]  /*15fe0*/  R2UR UR6, R10 ;  /* 0x000000000a0672ca */ /* 0x000fe400000e0000 */
[----:B------:R-:W-:Y:S01]  /*15ff0*/  R2UR UR7, R11 ;  /* 0x000000000b0772ca */ /* 0x000fe200000e0000 */
[----:B------:R-:W2:Y:S01]  /*16000*/  LD.E.64 R18, desc[UR44][R16.64+0x78] ;  /* 0x0000782c10127980 */ /* 0x000ea2000c101b00 */
[----:B------:R-:W-:-:S03]  /*16010*/  WARPGROUP.ARRIVE ;  /* 0x00000000000079c5 */ /* 0x000fc60000000000 */
[----:B------:R1:W-:Y:S01]  /*16020*/  STL [R1+0x60], R5 ;  /* 0x0000600501007387 */ /* 0x0003e20000100800 */
        /* <DEDUP_REMOVED lines=11> */
[----:B------:R-:W3:Y:S04]  /*160e0*/  LD.E R21, desc[UR44][R6.64] ;  /* 0x0000002c06157980 */ /* 0x000ee8000c101900 */
[----:B------:R1:W5:Y:S04]  /*160f0*/  LD.E R11, desc[UR44][R2.64] ;  /* 0x0000002c020b7980 */ /* 0x000368000c101900 */
[----:B------:R1:W5:Y:S01]  /*16100*/  LD.E R20, desc[UR44][R2.64+0x4] ;  /* 0x0000042c02147980 */ /* 0x000362000c101900 */
[----:B------:R-:W-:Y:S01]  /*16110*/  WARPGROUP.ARRIVE ;  /* 0x00000000000079c5 */ /* 0x000fe20000000000 */
[----:B------:R-:W-:Y:S01]  /*16120*/  VIADD R14, R14, 0x4 ;  /* 0x000000040e0e7836 */ /* 0x000fe20000000000 */
[----:B------:R-:W-:Y:S01]  /*16130*/  MOV R9, R75 ;  /* 0x0000004b00097202 */ /* 0x000fe20000000f00 */
[----:B------:R-:W-:Y:S01]  /*16140*/  VIADD R8, R10, 0x4 ;  /* 0x000000040a087836 */ /* 0x000fe20000000000 */
[----:B------:R-:W-:Y:S01]  /*16150*/  BSSY B0, `(.L_x_3965) ;  /* 0x0000018000007945 */ /* 0x000fe20003800000 */
[----:B--2---:R-:W-:Y:S01]  /*16160*/  VIADD R18, R18, 0x6 ;  /* 0x0000000612127836 */ /* 0x004fe20000000000 */
[----:B------:R-:W-:Y:S01]  /*16170*/  HGMMA.64x96x16.F32 R24, gdesc[UR4], R24, gsb0 ;  /* 0x01600000041879f0 */ /* 0x000fe20008000818 */
[----:B------:R-:W-:Y:S01]  /*16180*/  R2UR UR7, R9 ;  /* 0x00000000090772ca */ /* 0x000fe200000e0000 */
[----:B------:R-:W-:Y:S01]  /*16190*/  IMAD.MOV.U32 R9, RZ, RZ, R75 ;  /* 0x000000ffff097224 */ /* 0x000fe200078e004b */
[----:B------:R-:W-:Y:S01]  /*161a0*/  R2UR UR6, R8 ;  /* 0x00000000080672ca */ /* 0x000fe200000e0000 */
[----:B------:R-:W-:Y:S01]  /*161b0*/  VIADD R8, R10, 0x6 ;  /* 0x000000060a087836 */ /* 0x000fe20000000000 */
[----:B------:R-:W-:-:S02]  /*161c0*/  R2UR UR4, R14 ;  /* 0x000000000e0472ca */ /* 0x000fc400000e0000 */
        /* <DEDUP_REMOVED lines=14> */
[----:B-1----:R-:W-:Y:S05]  /*162b0*/  @!P0 BRA `(.L_x_3966) ;  /* 0x0000000000048947 */ /* 0x002fea0003800000 */
[----:B------:R-:W-:Y:S01]  /*162c0*/  BPT.TRAP 0x1 ;  /* 0x000000040000795c */ /* 0x000fe20000300000 */
.L_x_3966:
[----:B------:R-:W-:Y:S05]  /*162d0*/  BSYNC B0 ;  /* 0x0000000000007941 */ /* 0x000fea0003800000 */
.L_x_3965:
        /* <DEDUP_REMOVED lines=13> */
.L_x_3968:
[----:B------:R-:W-:Y:S05]  /*163b0*/  BSYNC B0 ;  /* 0x0000000000007941 */ /* 0x000fea0003800000 */
.L_x_3967:
        /* <DEDUP_REMOVED lines=8> */
.L_x_3970:
[----:B------:R-:W-:Y:S05]  /*16440*/  BSYNC B0 ;  /* 0x0000000000007941 */ /* 0x000fea0003800000 */
.L_x_3969:
[----:B------:R-:W2:Y:S04]  /*16450*/  LDL R7, [R1+0x70] ;  /* 0x0000700001077983 */ /* 0x000ea80000100800 */
[----:B------:R-:W3:Y:S04]  /*16460*/  LD.E R19, desc[UR44][R2.64] ;  /* 0x0000002c02137980 */ /* 0x000ee8000c101900 */
[----:B------:R-:W3:Y:S04]  /*16470*/  LDL.64 R20, [R1+0xf8] ;  /* 0x0000f80001147983 */ /* 0x000ee80000100a00 */
[----:B-1---5:R-:W4:Y:S04]  /*16480*/  LDL.64 R8, [R1+0xf0] ;  /* 0x0000f00001087983 */ /* 0x022f280000100a00 */
[----:B------:R-:W4:Y:S04]  /*16490*/  LDL.64 R10, [R1+0xf0] ;  /* 0x0000f000010a7983 */ /* 0x000f280000100a00 */
[----:B------:R-:W4:Y:S04]  /*164a0*/  LDL.64 R12, [R1+0xf0] ;  /* 0x0000f000010c7983 */ /* 0x000f280000100a00 */
[----:B------:R-:W4:Y:S01]  /*164b0*/  LDL.64 R14, [R1+0xf0] ;  /* 0x0000f000010e7983 */ /* 0x000f220000100a00 */
[----:B------:R-:W-:Y:S05]  /*164c0*/  WARPSYNC.ALL ;  /* 0x0000000000007948 */ /* 0x000fea0003800000 */
[----:B------:R-:W-:Y:S01]  /*164d0*/  WARPGROUP.ARRIVE ;  /* 0x00000000000079c5 */ /* 0x000fe20000000000 */
[----:B--2---:R-:W-:Y:S01]  /*164e0*/  ISETP.NE.U32.AND P0, PT, R7, RZ, PT ;  /* 0x000000ff0700720c */ /* 0x004fe20003f05070 */
[----:B---3--:R-:W-:-:S02]  /*164f0*/  IMAD R6, R19, 0xc00, R20 ;  /* 0x00000c0013067824 */ /* 0x008fc400078e0214 */
[----:B------:R-:W-:Y:S01]  /*16500*/  IMAD.MOV.U32 R7, RZ, RZ, R21 ;  /* 0x000000ffff077224 */ /* 0x000fe200078e0015 */
[----:B------:R-:W2:Y:S01]  /*16510*/  LDL.64 R18, [R1+0xf0] ;  /* 0x0000f00001127983 */ /* 0x000ea20000100a00 */
[----:B----4-:R-:W-:Y:S02]  /*16520*/  R2UR UR4, R8 ;  /* 0x00000000080472ca */ /* 0x010fe400000e0000 */
[----:B------:R-:W-:Y:S02]  /*16530*/  R2UR UR6, R6 ;  /* 0x00000000060672ca */ /* 0x000fe400000e0000 */
[----:B------:R-:W-:Y:S02]  /*16540*/  R2UR UR7, R7 ;  /* 0x00000000070772ca */ /* 0x000fe400000e0000 */
[----:B------:R-:W-:Y:S02]  /*16550*/  R2UR UR5, R9 ;  /* 0x00000000090572ca */ /* 0x000fe400000e0000 */
[----:B------:R-:W-:-:S11]  /*16560*/  VOTEU.ANY UP0, P0 ;  /* 0x00000000003f7886 */ /* 0x000fd60000000100 */
        /* <DEDUP_REMOVED lines=12> */
[----:B------:R-:W-:Y:S01]  /*16630*/  VIADD R12, R12, 0x4 ;  /* 0x000000040c0c7836 */ /* 0x000fe20000000000 */
[----:B------:R-:W-:Y:S01]  /*16640*/  IADD3 R8, R6, 0x4, RZ ;  /* 0x0000000406087810 */ /* 0x000fe20007ffe0ff */
        /* <DEDUP_REMOVED lines=21> */
[----:B--2---:R-:W-:Y:S02]  /*167a0*/  VIADD R18, R18, 0x400 ;  /* 0x0000040012127836 */ /* 0x004fe40000000000 */
        /* <DEDUP_REMOVED lines=21> */
[----:B------:R-:W-:Y:S01]  /*16900*/  IMAD.MOV.U32 R9, RZ, RZ, R21 ;  /* 0x000000ffff097224 */ /* 0x000fe200078e0015 */
[----:B----4-:R-:W-:Y:S02]  /*16910*/  IADD3 R12, R12, 0x404, RZ ;  /* 0x000004040c0c7810 */ /* 0x010fe40007ffe0ff */
        /* <DEDUP_REMOVED lines=26> */
[----:B------:R-:W2:Y:S01]  /*16ac0*/  LDL.64 R8, [R1+0xf0] ;  /* 0x0000f00001087983 */ /* 0x000ea20000100a00 */
[----:B---3--:R-:W-:-:S02]  /*16ad0*/  VIADD R10, R10, 0x802 ;  /* 0x000008020a0a7836 */ /* 0x008fc40000000000 */
[----:B------:R-:W-:Y:S01]  /*16ae0*/  VIADD R20, R6, 0x602 ;  /* 0x0000060206147836 */ /* 0x000fe20000000000 */
        /* <DEDUP_REMOVED lines=8> */
[----:B------:R-:W-:Y:S01]  /*16b70*/  VIADD R20, R6, 0x604 ;  /* 0x0000060406147836 */ /* 0x000fe20000000000 */
[----:B----4-:R-:W-:Y:S01]  /*16b80*/  IADD3 R12, R12, 0x804, RZ ;  /* 0x000008040c0c7810 */ /* 0x010fe20007ffe0ff */
[----:B------:R-:W-:-:S02]  /*16b90*/  WARPGROUP.DEPBAR.LE gsb0, 0x0 ;  /* 0x00008000000079c5 */ /* 0x000fc40000010000 */
        /* <DEDUP_REMOVED lines=18> */
[----:B------:R-:W-:Y:S01]  /*16cc0*/  VIADD R20, R6, 0x900 ;  /* 0x0000090006147836 */ /* 0x000fe20000000000 */
[----:B------:R-:W-:Y:S02]  /*16cd0*/  WARPGROUP.DEPBAR.LE gsb0, 0x0 ;  /* 0x00008000000079c5 */ /* 0x000fe40000010000 */
[----:B------:R-:W-:-:S06]  /*16ce0*/  WARPGROUP.ARRIVE ;  /* 0x00000000000079c5 */ /* 0x000fcc0000000000 */
[----:B------:R-:W-:Y:S01]  /*16cf0*/  HGMMA.64x96x16.F32 R24, gdesc[UR4], R24, gsb0 ;  /* 0x01600000041879f0 */ /* 0x000fe20008000818 */
[----:B------:R-:W-:Y:S02]  /*16d00*/  R2UR UR6, R20 ;  /* 0x00000000140672ca */ /* 0x000fe400000e0000 */
[----:B------:R-:W-:Y:S02]  /*16d10*/  R2UR UR7, R21 ;  /* 0x00000000150772ca */ /* 0x000fe400000e0000 */
[----:B------:R-:W-:Y:S02]  /*16d20*/  R2UR UR4, R8 ;  /* 0x00000000080472ca */ /* 0x000fe400000e0000 */
[----:B------:R-:W-:Y:S01]  /*16d30*/  R2UR UR5, R9 ;  /* 0x00000000090572ca */ /* 0x000fe200000e0000 */
[----:B---3--:R-:W-:Y:S02]  /*16d40*/  VIADD R10, R10, 0xc02 ;  /* 0x00000c020a0a7836 */ /* 0x008fe40000000000 */
        /* <DEDUP_REMOVED lines=17> */
[----:B------:R-:W-:Y:S01]  /*16e60*/  VIADD R14, R14, 0xc06 ;  /* 0x00000c060e0e7836 */ /* 0x000fe20000000000 */
        /* <DEDUP_REMOVED lines=8> */
[----:B------:R-:W1:Y:S01]  /*16ef0*/  S2R R74, SR_TID.X ;  /* 0x00000000004a7919 */ /* 0x000e620000002100 */
[----:B------:R2:W-:Y:S04]  /*16f00*/  STL [R1+0x70], R5 ;  /* 0x0000700501007387 */ /* 0x0005e80000100800 */
[----:B------:R2:W-:Y:S01]  /*16f10*/  STL [R1+0x70], R5 ;  /* 0x0000700501007387 */ /* 0x0005e20000100800 */
[----:B------:R-:W-:-:S02]  /*16f20*/  WARPGROUP.DEPBAR.LE gsb0, 0x0 ;  /* 0x00008000000079c5 */ /* 0x000fc40000010000 */
[----:B------:R-:W-:-:S06]  /*16f30*/  WARPGROUP.ARRIVE ;  /* 0x00000000000079c5 */ /* 0x000fcc0000000000 */
[----:B------:R-:W-:Y:S01]  /*16f40*/  HGMMA.64x96x16.F32 R24, gdesc[UR4], R24, gsb0 ;  /* 0x01600000041879f0 */ /* 0x000fe20008000818 */
[----:B------:R2:W-:Y:S01]  /*16f50*/  STL [R1+0x70], R5 ;  /* 0x0000700501007387 */ /* 0x0005e20000100800 */
[----:B-1----:R-:W-:-:S03]  /*16f60*/  SHF.R.U32.HI R74, RZ, 0x7, R74 ;  /* 0x00000007ff4a7819 */ /* 0x002fc6000001164a */
        /* <DEDUP_REMOVED lines=16> */
[----:B------:R-:W3:Y:S04]  /*17070*/  LD.E R7, desc[UR44][R72.64] ;  /* 0x0000002c48077980 */ /* 0x000ee8000c101900 */
[----:B------:R2:W5:Y:S01]  /*17080*/  LD.E R6, desc[UR44][R2.64] ;  /* 0x0000002c02067980 */ /* 0x000562000c101900 */
[----:B------:R-:W-:Y:S01]  /*17090*/  BSSY B0, `(.L_x_3972) ;  /* 0x0000005000007945 */ /* 0x000fe20003800000 */
[----:B---3--:R-:W-:-:S04]  /*170a0*/  LOP3.LUT R7, R7, 0x1, RZ, 0xfc, !PT ;  /* 0x0000000107077812 */ /* 0x008fc800078efcff */
[----:B------:R-:W-:-:S13]  /*170b0*/  ISETP.NE.AND P0, PT, R7, 0x3, PT ;  /* 0x000000030700780c */ /* 0x000fda0003f05270 */
[----:B--2---:R-:W-:Y:S05]  /*170c0*/  @!P0 BRA `(.L_x_3973) ;  /* 0x0000000000048947 */ /* 0x004fea0003800000 */
[----:B------:R-:W-:Y:S01]  /*170d0*/  BPT.TRAP 0x1 ;  /* 0x000000040000795c */ /* 0x000fe20000300000 */
.L_x_3973:
[----:B------:R-:W-:Y:S05]  /*170e0*/  BSYNC B0 ;  /* 0x0000000000007941 */ /* 0x000fea0003800000 */
.L_x_3972:
[----:B------:R-:W2:Y:S04]  /*170f0*/  LD.E.64 R8, desc[UR44][R72.64+0x20] ;  /* 0x0000202c48087980 */ /* 0x000ea8000c101b00 */
[----:B------:R-:W3:Y:S01]  /*17100*/  LD.E R7, desc[UR44][R72.64+0xc] ;  /* 0x00000c2c48077980 */ /* 0x000ee2000c101900 */
[----:B--2---:R-:W-:-:S05]  /*17110*/  MOV R9, R8 ;  /* 0x0000000800097202 */ /* 0x004fca0000000f00 */
[----:B-----5:R-:W-:-:S05]  /*17120*/  IMAD R6, R6, 0x8, R9 ;  /* 0x0000000806067824 */ /* 0x020fca00078e0209 */
[----:B---3--:R-:W-:-:S04]  /*17130*/  PRMT R6, R7, 0x654, R6 ;  /* 0x0000065407067816 */ /* 0x008fc80000000006 */
[----:B------:R1:W-:Y:S01]  /*17140*/  SYNCS.ARRIVE.TRANS64.RED.A1T0 RZ, [R6+URZ], RZ ;  /* 0x000000ff06ff79a7 */ /* 0x0003e2000810043f */
[----:B------:R-:W2:Y:S04]  /*17150*/  LDL.64 R12, [R1+0x150] ;  /* 0x00015000010c7983 */ /* 0x000ea80000100a00 */
[----:B-1----:R-:W3:Y:S04]  /*17160*/  LD.E.64 R6, desc[UR44][R16.64+0x420] ;  /* 0x0004202c10067980 */ /* 0x002ee8000c101b00 */
[----:B--2---:R-:W2:Y:S01]  /*17170*/  LD.E R12, desc[UR44][R12.64] ;  /* 0x0000002c0c0c7980 */ /* 0x004ea2000c101900 */
[----:B------:R-:W-:-:S04]  /*17180*/  UIADD3 UR4, UP0, UR37, 0x420, URZ ;  /* 0x0000042025047890 */ /* 0x000fc8000ff1e03f */
[----:B------:R-:W-:Y:S02]  /*17190*/  ULOP3.LUT UR4, UR4, 0x4, URZ, 0xfc, !UPT ;  /* 0x0000000404047892 */ /* 0x000fe4000f8efc3f */
[----:B------:R-:W-:Y:S01]  /*171a0*/  UIADD3.X UR5, URZ, UR36, URZ, UP0, !UPT ;  /* 0x000000243f057290 */ /* 0x000fe200087fe43f */
[-C--:B--2---:R-:W-:Y:S01]  /*171b0*/  FMUL.FTZ R11, R24, R12.reuse ;  /* 0x0000000c180b7220 */ /* 0x084fe20000410000 */
[-C--:B------:R-:W-:Y:S01]  /*171c0*/  FMUL.FTZ R10, R25, R12.reuse ;  /* 0x0000000c190a7220 */ /* 0x080fe20000410000 */
[----:B------:R-:W-:-:S04]  /*171d0*/  FMUL.FTZ R15, R28, R12 ;  /* 0x0000000c1c0f7220 */ /* 0x000fc80000410000 */
[----:B------:R-:W3:Y:S01]  /*171e0*/  MUFU.TANH R11, R11 ;  /* 0x0000000b000b7308 */ /* 0x000ee20000002400 */
[-C--:B------:R-:W-:Y:S01]  /*171f0*/  FMUL.FTZ R20, R29, R12.reuse ;  /* 0x0000000c1d147220 */ /* 0x080fe20000410000 */
[----:B------:R-:W-:-:S06]  /*17200*/  FMUL.FTZ R21, R32, R12 ;  /* 0x0000000c20157220 */ /* 0x000fcc0000410000 */
[----:B------:R-:W1:Y:S01]  /*17210*/  MUFU.TANH R10, R10 ;  /* 0x0000000a000a7308 */ /* 0x000e620000002400 */
[----:B------:R-:W-:-:S07]  /*17220*/  FMUL.FTZ R28, R33, R12 ;  /* 0x0000000c211c7220 */ /* 0x000fce0000410000 */
[----:B------:R-:W2:Y:S01]  /*17230*/  MUFU.TANH R15, R15 ;  /* 0x0000000f000f7308 */ /* 0x000ea20000002400 */
[----:B------:R-:W-:Y:S01]  /*17240*/  FMUL.FTZ R14, R31, R12 ;  /* 0x0000000c1f0e7220 */ /* 0x000fe20000410000 */
[----:B---3--:R-:W-:-:S06]  /*17250*/  FMNMX.FTZ R31, R11, R6, !PT ;  /* 0x000000060b1f7209 */ /* 0x008fcc0007810000 */
[----:B------:R-:W3:Y:S01]  /*17260*/  MUFU.TANH R20, R20 ;  /* 0x0000001400147308 */ /* 0x000ee20000002400 */
[-C--:B------:R-:W-:Y:S01]  /*17270*/  FMUL.FTZ R29, R36, R12.reuse ;  /* 0x0000000c241d7220 */ /* 0x080fe20000410000 */
[-C--:B------:R-:W-:Y:S01]  /*17280*/  FMUL.FTZ R24, R38, R12.reuse ;  /* 0x0000000c26187220 */ /* 0x080fe20000410000 */
[-C--:B------:R-:W-:Y:S01]  /*17290*/  FMUL.FTZ R38, R46, R12.reuse ;  /* 0x0000000c2e267220 */ /* 0x080fe20000410000 */
[----:B------:R-:W-:-:S04]  /*172a0*/  FMUL.FTZ R46, R48, R12 ;  /* 0x0000000c302e7220 */ /* 0x000fc80000410000 */
[----:B------:R-:W4:Y:S01]  /*172b0*/  MUFU.TANH R21, R21 ;  /* 0x0000001500157308 */ /* 0x000f220000002400 */
[-C--:B------:R-:W-:Y:S01]  /*172c0*/  FMUL.FTZ R13, R30, R12.reuse ;  /* 0x0000000c1e0d7220 */ /* 0x080fe20000410000 */
[----:B-1----:R-:W-:Y:S01]  /*172d0*/  FMNMX.FTZ R48, R10, R31, !PT ;  /* 0x0000001f0a307209 */ /* 0x002fe20007810000 */
[----:B------:R-:W-:-:S05]  /*172e0*/  FMUL.FTZ R30, R37, R12 ;  /* 0x0000000c251e7220 */ /* 0x000fca0000410000 */
[----:B------:R-:W1:Y:S01]  /*172f0*/  MUFU.TANH R28, R28 ;  /* 0x0000001c001c7308 */ /* 0x000e620000002400 */
[----:B--2---:R-:W-:Y:S01]  /*17300*/  FMNMX.FTZ R31, R15, R48, !PT ;  /* 0x000000300f1f7209 */ /* 0x004fe20007810000 */
[-C--:B------:R-:W-:Y:S01]  /*17310*/  FMUL.FTZ R32, R40, R12.reuse ;  /* 0x0000000c28207220 */ /* 0x080fe20000410000 */
[----:B------:R-:W-:-:S05]  /*17320*/  FMUL.FTZ R18, R34, R12 ;  /* 0x0000000c22127220 */ /* 0x000fca0000410000 */
[----:B------:R-:W2:Y:S01]  /*17330*/  MUFU.TANH R29, R29 ;  /* 0x0000001d001d7308 */ /* 0x000ea20000002400 */
[----:B---3--:R-:W-:Y:S01]  /*17340*/  FMNMX.FTZ R48, R20, R31, !PT ;  /* 0x0000001f14307209 */ /* 0x008fe20007810000 */
[----:B------:R-:W-:-:S06]  /*17350*/  FMUL.FTZ R34, R41, R12 ;  /* 0x0000000c29227220 */ /* 0x000fcc0000410000 */
[----:B------:R-:W3:Y:S01]  /*17360*/  MUFU.TANH R30, R30 ;  /* 0x0000001e001e7308 */ /* 0x000ee20000002400 */
[----:B----4-:R-:W-:Y:S01]  /*17370*/  FMNMX.FTZ R31, R21, R48, !PT ;  /* 0x00000030151f7209 */ /* 0x010fe20007810000 */
[----:B------:R-:W-:-:S06]  /*17380*/  FMUL.FTZ R36, R44, R12 ;  /* 0x0000000c2c247220 */ /* 0x000fcc0000410000 */
[----:B------:R-:W4:Y:S01]  /*17390*/  MUFU.TANH R32, R32 ;  /* 0x0000002000207308 */ /* 0x000f220000002400 */
[----:B-1----:R-:W-:Y:S01]  /*173a0*/  FMNMX.FTZ R48, R28, R31, !PT ;  /* 0x0000001f1c307209 */ /* 0x002fe20007810000 */
[----:B------:R-:W-:-:S06]  /*173b0*/  FMUL.FTZ R44, R45, R12 ;  /* 0x0000000c2d2c7220 */ /* 0x000fcc0000410000 */
[----:B------:R-:W1:Y:S01]  /*173c0*/  MUFU.TANH R34, R34 ;  /* 0x0000002200227308 */ /* 0x000e620000002400 */
[----:B--2---:R-:W-:Y:S01]  /*173d0*/  FMNMX.FTZ R31, R29, R48, !PT ;  /* 0x000000301d1f7209 */ /* 0x004fe20007810000 */
[-C--:B------:R-:W-:Y:S01]  /*173e0*/  FMUL.FTZ R25, R39, R12.reuse ;  /* 0x0000000c27197220 */ /* 0x080fe20000410000 */
[----:B------:R-:W-:-:S05]  /*173f0*/  FMUL.FTZ R39, R47, R12 ;  /* 0x0000000c2f277220 */ /* 0x000fca0000410000 */
[----:B------:R-:W2:Y:S01]  /*17400*/  MUFU.TANH R36, R36 ;  /* 0x0000002400247308 */ /* 0x000ea20000002400 */
[----:B---3--:R-:W-:Y:S01]  /*17410*/  FMNMX.FTZ R31, R30, R31, !PT ;  /* 0x0000001f1e1f7209 */ /* 0x008fe20007810000 */
[-C--:B------:R-:W-:Y:S01]  /*17420*/  FMUL.FTZ R47, R49, R12.reuse ;  /* 0x0000000c312f7220 */ /* 0x080fe20000410000 */
[----:B------:R-:W-:-:S05]  /*17430*/  FMUL.FTZ R8, R26, R12 ;  /* 0x0000000c1a087220 */ /* 0x000fca0000410000 */
[----:B------:R-:W3:Y:S01]  /*17440*/  MUFU.TANH R44, R44 ;  /* 0x0000002c002c7308 */ /* 0x000ee20000002400 */
[-C--:B------:R-:W-:Y:S01]  /*17450*/  FMUL.FTZ R40, R50, R12.reuse ;  /* 0x0000000c32287220 */ /* 0x080fe20000410000 */
[----:B----4-:R-:W-:Y:S01]  /*17460*/  FMNMX.FTZ R31, R32, R31, !PT ;  /* 0x0000001f201f7209 */ /* 0x010fe20007810000 */
[----:B------:R-:W-:-:S05]  /*17470*/  FMUL.FTZ R50, R52, R12 ;  /* 0x0000000c34327220 */ /* 0x000fca0000410000 */
[----:B------:R-:W4:Y:S01]  /*17480*/  MUFU.TANH R46, R46 ;  /* 0x0000002e002e7308 */ /* 0x000f220000002400 */
[-C--:B------:R-:W-:Y:S01]  /*17490*/  FMUL.FTZ R9, R27, R12.reuse ;  /* 0x0000000c1b097220 */ /* 0x080fe20000410000 */
[-C--:B------:R-:W-:Y:S01]  /*174a0*/  FMUL.FTZ R41, R51, R12.reuse ;  /* 0x0000000c33297220 */ /* 0x080fe20000410000 */
[----:B-1----:R-:W-:Y:S01]  /*174b0*/  FMNMX.FTZ R31, R34, R31, !PT ;  /* 0x0000001f221f7209 */ /* 0x002fe20007810000 */
[----:B------:R-:W-:-:S04]  /*174c0*/  FMUL.FTZ R51, R53, R12 ;  /* 0x0000000c35337220 */ /* 0x000fc80000410000 */
[----:B------:R-:W1:Y:S01]  /*174d0*/  MUFU.TANH R47, R47 ;  /* 0x0000002f002f7308 */ /* 0x000e620000002400 */
[----:B--2---:R-:W-:Y:S01]  /*174e0*/  FMNMX.FTZ R31, R36, R31, !PT ;  /* 0x0000001f241f7209 */ /* 0x004fe20007810000 */
[----:B------:R-:W-:-:S06]  /*174f0*/  FMUL.FTZ R52, R56, R12 ;  /* 0x0000000c38347220 */ /* 0x000fcc0000410000 */
[----:B------:R-:W2:Y:S01]  /*17500*/  MUFU.TANH R8, R8 ;  /* 0x0000000800087308 */ /* 0x000ea20000002400 */
[----:B---3--:R-:W-:Y:S01]  /*17510*/  FMNMX.FTZ R31, R44, R31, !PT ;  /* 0x0000001f2c1f7209 */ /* 0x008fe20007810000 */
[----:B------:R-:W-:-:S06]  /*17520*/  FMUL.FTZ R53, R57, R12 ;  /* 0x0000000c39357220 */ /* 0x000fcc0000410000 */
[----:B------:R-:W3:Y:S01]  /*17530*/  MUFU.TANH R50, R50 ;  /* 0x0000003200327308 */ /* 0x000ee20000002400 */
[-C--:B------:R-:W-:Y:S01]  /*17540*/  FMUL.FTZ R26, R42, R12.reuse ;  /* 0x0000000c2a1a7220 */ /* 0x080fe20000410000 */
[----:B------:R-:W-:-:S06]  /*17550*/  FMUL.FTZ R42, R54, R12 ;  /* 0x0000000c362a7220 */ /* 0x000fcc0000410000 */
[----:B------:R-:W0:Y:S01]  /*17560*/  MUFU.TANH R9, R9 ;  /* 0x0000000900097308 */ /* 0x000e220000002400 */
[----:B----4-:R-:W-:Y:S01]  /*17570*/  FMNMX.FTZ R48, R46, R31, !PT ;  /* 0x0000001f2e307209 */ /* 0x010fe20007810000 */
[----:B------:R-:W-:-:S06]  /*17580*/  FMUL.FTZ R54, R60, R12 ;  /* 0x0000000c3c367220 */ /* 0x000fcc0000410000 */
[----:B------:R-:W4:Y:S01]  /*17590*/  MUFU.TANH R51, R51 ;  /* 0x0000003300337308 */ /* 0x000f220000002400 */
[-C--:B------:R-:W-:Y:S01]  /*175a0*/  FMUL.FTZ R27, R43, R12.reuse ;  /* 0x0000000c2b1b7220 */ /* 0x080fe20000410000 */
[----:B------:R-:W-:-:S06]  /*175b0*/  FMUL.FTZ R43, R55, R12 ;  /* 0x0000000c372b7220 */ /* 0x000fcc0000410000 */
[----:B------:R-:W4:Y:S01]  /*175c0*/  MUFU.TANH R13, R13 ;  /* 0x0000000d000d7308 */ /* 0x000f220000002400 */
[----:B-1----:R-:W-:Y:S01]  /*175d0*/  FMNMX.FTZ R31, R47, R48, !PT ;  /* 0x000000302f1f7209 */ /* 0x002fe20007810000 */
[----:B------:R-:W-:-:S06]  /*175e0*/  FMUL.FTZ R55, R61, R12 ;  /* 0x0000000c3d377220 */ /* 0x000fcc0000410000 */
[----:B------:R-:W1:Y:S01]  /*175f0*/  MUFU.TANH R52, R52 ;  /* 0x0000003400347308 */ /* 0x000e620000002400 */
[----:B------:R-:W-:Y:S01]  /*17600*/  FMUL.FTZ R19, R35, R12 ;  /* 0x0000000c23137220 */ /* 0x000fe20000410000 */
[----:B--2---:R-:W-:-:S06]  /*17610*/  FMNMX.FTZ R48, R8, R7, !PT ;  /* 0x0000000708307209 */ /* 0x004fcc0007810000 */
[----:B------:R-:W2:Y:S01]  /*17620*/  MUFU.TANH R53, R53 ;  /* 0x0000003500357308 */ /* 0x000ea20000002400 */
[----:B---3--:R-:W-:Y:S01]  /*17630*/  FMNMX.FTZ R60, R50, R31, !PT ;  /* 0x0000001f323c7209 */ /* 0x008fe20007810000 */
[----:B------:R-:W-:-:S06]  /*17640*/  FMUL.FTZ R56, R64, R12 ;  /* 0x0000000c40387220 */ /* 0x000fcc0000410000 */
[----:B------:R-:W3:Y:S01]  /*17650*/  MUFU.TANH R14, R14 ;  /* 0x0000000e000e7308 */ /* 0x000ee20000002400 */
[----:B0-----:R-:W-:Y:S01]  /*17660*/  FMNMX.FTZ R48, R9, R48, !PT ;  /* 0x0000003009307209 */ /* 0x001fe20007810000 */
[----:B------:R-:W-:Y:S01]  /*17670*/  FMUL.FTZ R45, R58, R12 ;  /* 0x0000000c3a2d7220 */ /* 0x000fe20000410000 */
[----:B----4-:R-:W-:-:S05]  /*17680*/  FMNMX.FTZ R33, R51, R60, !PT ;  /* 0x0000003c33217209 */ /* 0x010fca0007810000 */
[----:B------:R-:W0:Y:S01]  /*17690*/  MUFU.TANH R54, R54 ;  /* 0x0000003600367308 */ /* 0x000e220000002400 */
[----:B------:R-:W-:-:S07]  /*176a0*/  FMUL.FTZ R58, R65, R12 ;  /* 0x0000000c413a7220 */ /* 0x000fce0000410000 */
[----:B------:R-:W4:Y:S01]  /*176b0*/  MUFU.TANH R18, R18 ;  /* 0x0000001200127308 */ /* 0x000f220000002400 */
[----:B------:R-:W-:Y:S01]  /*176c0*/  FMNMX.FTZ R31, R13, R48, !PT ;  /* 0x000000300d1f7209 */ /* 0x000fe20007810000 */
[----:B------:R-:W-:Y:S01]  /*176d0*/  FMUL.FTZ R65, R68, R12 ;  /* 0x0000000c44417220 */ /* 0x000fe20000410000 */
[----:B-1----:R-:W-:-:S05]  /*176e0*/  FMNMX.FTZ R48, R52, R33, !PT ;  /* 0x0000002134307209 */ /* 0x002fca0007810000 */
[----:B------:R-:W1:Y:S08]  /*176f0*/  MUFU.TANH R55, R55 ;  /* 0x0000003700377308 */ /* 0x000e700000002400 */
[----:B------:R-:W1:Y:S01]  /*17700*/  MUFU.TANH R19, R19 ;  /* 0x0000001300137308 */ /* 0x000e620000002400 */
[----:B--2---:R-:W-:-:S07]  /*17710*/  FMNMX.FTZ R33, R53, R48, !PT ;  /* 0x0000003035217209 */ /* 0x004fce0007810000 */
[----:B------:R-:W2:Y:S01]  /*17720*/  MUFU.TANH R56, R56 ;  /* 0x0000003800387308 */ /* 0x000ea20000002400 */
[----:B---3--:R-:W-:-:S07]  /*17730*/  FMNMX.FTZ R31, R14, R31, !PT ;  /* 0x0000001f0e1f7209 */ /* 0x008fce0007810000 */
[----:B------:R-:W3:Y:S01]  /*17740*/  MUFU.TANH R24, R24 ;  /* 0x0000001800187308 */ /* 0x000ee20000002400 */
[----:B------:R-:W-:Y:S01]  /*17750*/  FMUL.FTZ R69, R69, R12 ;  /* 0x0000000c45457220 */ /* 0x000fe20000410000 */
[----:B0-----:R-:W-:-:S06]  /*17760*/  FMNMX.FTZ R60, R54, R33, !PT ;  /* 0x00000021363c7209 */ /* 0x001fcc0007810000 */
[----:B------:R-:W0:Y:S01]  /*17770*/  MUFU.TANH R58, R58 ;  /* 0x0000003a003a7308 */ /* 0x000e220000002400 */
[----:B----4-:R-:W-:-:S07]  /*17780*/  FMNMX.FTZ R48, R18, R31, !PT ;  /* 0x0000001f12307209 */ /* 0x010fce0007810000 */
[----:B------:R-:W4:Y:S01]  /*17790*/  MUFU.TANH R25, R25 ;  /* 0x0000001900197308 */ /* 0x000f220000002400 */
[----:B-1----:R-:W-:-:S07]  /*177a0*/  FMNMX.FTZ R33, R55, R60, !PT ;  /* 0x0000003c37217209 */ /* 0x002fce0007810000 */
[----:B------:R-:W1:Y:S01]  /*177b0*/  MUFU.TANH R65, R65 ;  /* 0x0000004100417308 */ /* 0x000e620000002400 */
[----:B------:R-:W-:-:S07]  /*177c0*/  FMNMX.FTZ R31, R19, R48, !PT ;  /* 0x00000030131f7209 */ /* 0x000fce0007810000 */
[----:B------:R-:W1:Y:S01]  /*177d0*/  MUFU.TANH R26, R26 ;  /* 0x0000001a001a7308 */ /* 0x000e620000002400 */
[----:B--2---:R-:W-:-:S07]  /*177e0*/  FMNMX.FTZ R33, R56, R33, !PT ;  /* 0x0000002138217209 */ /* 0x004fce0007810000 */
[----:B------:R-:W2:Y:S01]  /*177f0*/  MUFU.TANH R68, R69 ;  /* 0x0000004500447308 */ /* 0x000ea20000002400 */
[----:B---3--:R-:W-:-:S07]  /*17800*/  FMNMX.FTZ R48, R24, R31, !PT ;  /* 0x0000001f18307209 */ /* 0x008fce0007810000 */
[----:B------:R-:W3:Y:S01]  /*17810*/  MUFU.TANH R27, R27 ;  /* 0x0000001b001b7308 */ /* 0x000ee20000002400 */
[----:B0-----:R-:W-:Y:S02]  /*17820*/  FMNMX.FTZ R60, R58, R33, !PT ;  /* 0x000000213a3c7209 */ /* 0x001fe40007810000 */
[----:B----4-:R-:W-:-:S05]  /*17830*/  FMNMX.FTZ R31, R25, R48, !PT ;  /* 0x00000030191f7209 */ /* 0x010fca0007810000 */
[----:B------:R-:W0:Y:S01]  /*17840*/  MUFU.TANH R38, R38 ;  /* 0x0000002600267308 */ /* 0x000e220000002400 */
[----:B-1----:R-:W-:Y:S02]  /*17850*/  FMNMX.FTZ R33, R65, R60, !PT ;  /* 0x0000003c41217209 */ /* 0x002fe40007810000 */
[----:B------:R-:W-:-:S05]  /*17860*/  FMNMX.FTZ R48, R26, R31, !PT ;  /* 0x0000001f1a307209 */ /* 0x000fca0007810000 */
[----:B------:R-:W1:Y:S01]  /*17870*/  MUFU.TANH R39, R39 ;  /* 0x0000002700277308 */ /* 0x000e620000002400 */
[----:B--2---:R-:W-:Y:S02]  /*17880*/  FMNMX.FTZ R33, R68, R33, !PT ;  /* 0x0000002144217209 */ /* 0x004fe40007810000 */
[----:B---3--:R-:W-:-:S05]  /*17890*/  FMNMX.FTZ R31, R27, R48, !PT ;  /* 0x000000301b1f7209 */ /* 0x008fca0007810000 */
[----:B------:R-:W2:Y:S01]  /*178a0*/  MUFU.TANH R40, R40 ;  /* 0x0000002800287308 */ /* 0x000ea20000002400 */
[----:B0-----:R-:W-:Y:S01]  /*178b0*/  FMNMX.FTZ R48, R38, R31, !PT ;  /* 0x0000001f26307209 */ /* 0x001fe20007810000 */
[----:B------:R-:W0:Y:S06]  /*178c0*/  SHFL.BFLY PT, R72, R33, 0x2, 0x1f ;  /* 0x0c401f0021487f89 */ /* 0x000e2c00000e0000 */
[----:B------:R-:W3:Y:S01]  /*178d0*/  MUFU.TANH R41, R41 ;  /* 0x0000002900297308 */ /* 0x000ee20000002400 */
[----:B-1----:R-:W-:Y:S01]  /*178e0*/  FMNMX.FTZ R31, R39, R48, !PT ;  /* 0x00000030271f7209 */ /* 0x002fe20007810000 */
[----:B------:R-:W-:-:S06]  /*178f0*/  FMUL.FTZ R57, R59, R12 ;  /* 0x0000000c3b397220 */ /* 0x000fcc0000410000 */
[----:B------:R-:W1:Y:S01]  /*17900*/  MUFU.TANH R42, R42 ;  /* 0x0000002a002a7308 */ /* 0x000e620000002400 */
[----:B--2---:R-:W-:Y:S01]  /*17910*/  FMNMX.FTZ R48, R40, R31, !PT ;  /* 0x0000001f28307209 */ /* 0x004fe20007810000 */
[----:B------:R-:W-:-:S06]  /*17920*/  FMUL.FTZ R59, R62, R12 ;  /* 0x0000000c3e3b7220 */ /* 0x000fcc0000410000 */
[----:B------:R-:W2:Y:S01]  /*17930*/  MUFU.TANH R43, R43 ;  /* 0x0000002b002b7308 */ /* 0x000ea20000002400 */
[----:B---3--:R-:W-:Y:S01]  /*17940*/  FMNMX.FTZ R31, R41, R48, !PT ;  /* 0x00000030291f7209 */ /* 0x008fe20007810000 */
[----:B------:R-:W-:-:S06]  /*17950*/  FMUL.FTZ R60, R63, R12 ;  /* 0x0000000c3f3c7220 */ /* 0x000fcc0000410000 */
        /* <DEDUP_REMOVED lines=8> */
[----:B------:R-:W-:Y:S01]  /*179e0*/  FMUL.FTZ R64, R70, R12 ;  /* 0x0000000c46407220 */ /* 0x000fe20000410000 */
[----:B0-----:R-:W-:-:S05]  /*179f0*/  FMNMX.FTZ R72, R33, R72, !PT ;  /* 0x0000004821487209 */ /* 0x001fca0007810000 */
[----:B------:R-:W0:Y:S01]  /*17a00*/  MUFU.TANH R60, R60 ;  /* 0x0000003c003c7308 */ /* 0x000e220000002400 */
[----:B-1----:R-:W-:Y:S01]  /*17a10*/  FMNMX.FTZ R48, R57, R48, !PT ;  /* 0x0000003039307209 */ /* 0x002fe20007810000 */
[----:B------:R-:W1:Y:S06]  /*17a20*/  SHFL.BFLY PT, R35, R72, 0x1, 0x1f ;  /* 0x0c201f0048237f89 */ /* 0x000e6c00000e0000 */
[----:B------:R-:W3:Y:S01]  /*17a30*/  MUFU.TANH R62, R62 ;  /* 0x0000003e003e7308 */ /* 0x000ee20000002400 */
[----:B------:R-:W-:Y:S01]  /*17a40*/  FMUL.FTZ R12, R71, R12 ;  /* 0x0000000c470c7220 */ /* 0x000fe20000410000 */
[----:B--2---:R-:W-:-:S06]  /*17a50*/  FMNMX.FTZ R31, R59, R48, !PT ;  /* 0x000000303b1f7209 */ /* 0x004fcc0007810000 */
[----:B------:R-:W2:Y:S01]  /*17a60*/  MUFU.TANH R63, R63 ;  /* 0x0000003f003f7308 */ /* 0x000ea20000002400 */
[----:B0-----:R-:W-:-:S07]  /*17a70*/  FMNMX.FTZ R31, R60, R31, !PT ;  /* 0x0000001f3c1f7209 */ /* 0x001fce0007810000 */
[----:B------:R-:W0:Y:S01]  /*17a80*/  MUFU.TANH R64, R64 ;  /* 0x0000004000407308 */ /* 0x000e220000002400 */
[----:B---3--:R-:W-:-:S07]  /*17a90*/  FMNMX.FTZ R48, R62, R31, !PT ;  /* 0x0000001f3e307209 */ /* 0x008fce0007810000 */
[----:B------:R-:W3:Y:S01]  /*17aa0*/  MUFU.TANH R12, R12 ;  /* 0x0000000c000c7308 */ /* 0x000ee20000002400 */
[----:B--2---:R-:W-:Y:S01]  /*17ab0*/  FMNMX.FTZ R31, R63, R48, !PT ;  /* 0x000000303f1f7209 */ /* 0x004fe20007810000 */
[----:B------:R-:W-:Y:S01]  /*17ac0*/  IMAD.U32 R48, RZ, RZ, UR4 ;  /* 0x00000004ff307e24 */ /* 0x000fe2000f8e00ff */
[----:B-1----:R-:W-:Y:S01]  /*17ad0*/  FMNMX.FTZ R35, R72, R35, !PT ;  /* 0x0000002348237209 */ /* 0x002fe20007810000 */
[----:B------:R-:W-:Y:S01]  /*17ae0*/  IMAD.U32 R49, RZ, RZ, UR5 ;  /* 0x00000005ff317e24 */ /* 0x000fe2000f8e00ff */
[----:B0-----:R-:W-:Y:S01]  /*17af0*/  FMNMX.FTZ R31, R64, R31, !PT ;  /* 0x0000001f401f7209 */ /* 0x001fe20007810000 */
[----:B------:R-:W-:Y:S03]  /*17b00*/  ST.E desc[UR44][R16.64+0x420], R33 ;  /* 0x0004202110007985 */ /* 0x000fe6000c10192c */
[----:B---3--:R-:W-:-:S05]  /*17b10*/  FMNMX.FTZ R31, R12, R31, !PT ;  /* 0x0000001f0c1f7209 */ /* 0x008fca0007810000 */
[----:B------:R-:W-:Y:S04]  /*17b20*/  ST.E desc[UR44][R48.64], R31 ;  /* 0x0000001f30007985 */ /* 0x000fe8000c10192c */
[----:B------:R-:W-:Y:S04]  /*17b30*/  ST.E desc[UR44][R16.64+0x420], R35 ;  /* 0x0004202310007985 */ /* 0x000fe8000c10192c */
[----:B------:R-:W2:Y:S04]  /*17b40*/  LD.E R37, desc[UR44][R48.64] ;  /* 0x0000002c30257980 */ /* 0x000ea8000c101900 */
[----:B--2---:R-:W0:Y:S02]  /*17b50*/  SHFL.BFLY PT, R66, R37, 0x2, 0x1f ;  /* 0x0c401f0025427f89 */ /* 0x004e2400000e0000 */
[----:B0-----:R-:W-:-:S05]  /*17b60*/  FMNMX.FTZ R61, R37, R66, !PT ;  /* 0x00000042253d7209 */ /* 0x001fca0007810000 */
[----:B------:R-:W0:Y:S02]  /*17b70*/  SHFL.BFLY PT, R66, R61, 0x1, 0x1f ;  /* 0x0c201f003d427f89 */ /* 0x000e2400000e0000 */
[----:B0-----:R-:W-:-:S05]  /*17b80*/  FMNMX.FTZ R70, R61, R66, !PT ;  /* 0x000000423d467209 */ /* 0x001fca0007810000 */
[----:B------:R0:W-:Y:S04]  /*17b90*/  ST.E desc[UR44][R48.64], R70 ;  /* 0x0000004630007985 */ /* 0x0001e8000c10192c */
[----:B------:R-:W0:Y:S04]  /*17ba0*/  LD.E R67, desc[UR44][R16.64+0x440] ;  /* 0x0004402c10437980 */ /* 0x000e28000c101900 */
[----:B------:R-:W2:Y:S04]  /*17bb0*/  LD.E R69, desc[UR44][R16.64+0x420] ;  /* 0x0004202c10457980 */ /* 0x000ea8000c101900 */
[----:B------:R-:W3:Y:S04]  /*17bc0*/  LD.E R71, desc[UR44][R16.64+0x430] ;  /* 0x0004302c10477980 */ /* 0x000ee8000c101900 */
[----:B------:R-:W4:Y:S04]  /*17bd0*/  LD.E R73, desc[UR44][R16.64+0x434] ;  /* 0x0004342c10497980 */ /* 0x000f28000c101900 */
[----:B------:R-:W4:Y:S01]  /*17be0*/  LD.E R66, desc[UR44][R16.64+0x210] ;  /* 0x0002102c10427980 */ /* 0x000f22000c101900 */
[----:B------:R-:W-:Y:S01]  /*17bf0*/  FADD.FTZ R72, R7, -R70 ;  /* 0x8000004607487221 */ /* 0x000fe20000010000 */
[----:B------:R-:W-:-:S04]  /*17c00*/  UIADD3 UR4, UP0, UR37, 0x210, URZ ;  /* 0x0000021025047890 */ /* 0x000fc8000ff1e03f */
[----:B------:R-:W-:Y:S02]  /*17c10*/  ULOP3.LUT UR6, UR4, 0x4, URZ, 0xfc, !UPT ;  /* 0x0000000404067892 */ /* 0x000fe4000f8efc3f */
[----:B------:R-:W-:Y:S01]  /*17c20*/  UIADD3.X UR5, URZ, UR36, URZ, UP0, !UPT ;  /* 0x000000243f057290 */ /* 0x000fe200087fe43f */
[-C--:B0-----:R-:W-:Y:S01]  /*17c30*/  FMUL.FTZ R70, R70, R67.reuse ;  /* 0x0000004346467220 */ /* 0x081fe20000410000 */
[----:B--2---:R-:W-:Y:S01]  /*17c40*/  FMUL.FTZ R48, R69, R67 ;  /* 0x0000004345307220 */ /* 0x004fe20000410000 */
[----:B------:R-:W-:-:S03]  /*17c50*/  FADD.FTZ R6, R6, -R69 ;  /* 0x8000004506067221 */ /* 0x000fc60000010000 */
[-CC-:B------:R-:W-:Y:S01]  /*17c60*/  FFMA.FTZ R35, R15, R67.reuse, -R48.reuse ;  /* 0x000000430f237223 */ /* 0x180fe20000010830 */
[-CC-:B------:R-:W-:Y:S01]  /*17c70*/  FFMA.FTZ R168, R11, R67.reuse, -R48.reuse ;  /* 0x000000430ba87223 */ /* 0x180fe20000010830 */
[-C--:B------:R-:W-:Y:S01]  /*17c80*/  FFMA.FTZ R15, R36, R67.reuse, -R48 ;  /* 0x00000043240f7223 */ /* 0x080fe20000010830 */
[-C--:B------:R-:W-:Y:S01]  /*17c90*/  FFMA.FTZ R36, R8, R67.reuse, -R70 ;  /* 0x0000004308247223 */ /* 0x080fe20000010846 */
[-C--:B------:R-:W-:Y:S01]  /*17ca0*/  FMUL.FTZ R6, R6, R67.reuse ;  /* 0x0000004306067220 */ /* 0x080fe20000410000 */
[----:B------:R-:W-:Y:S01]  /*17cb0*/  FMUL.FTZ R72, R67, R72 ;  /* 0x0000004843487220 */ /* 0x000fe20000410000 */
[-C--:B------:R-:W-:Y:S01]  /*17cc0*/  FFMA.FTZ R37, R10, R67.reuse, -R48 ;  /* 0x000000430a257223 */ /* 0x080fe20000010830 */
[-C--:B------:R-:W-:Y:S01]  /*17cd0*/  FFMA.FTZ R169, R9, R67.reuse, -R70 ;  /* 0x0000004309a97223 */ /* 0x080fe20000010846 */
[----:B------:R-:W-:Y:S01]  /*17ce0*/  MUFU.EX2 R7, R6 ;  /* 0x0000000600077308 */ /* 0x000fe20000000800 */
[-C--:B------:R-:W-:Y:S01]  /*17cf0*/  FFMA.FTZ R176, R34, R67.reuse, -R48 ;  /* 0x0000004322b07223 */ /* 0x080fe20000010830 */
[----:B------:R-:W-:-:S06]  /*17d00*/  FFMA.FTZ R34, R13, R67, -R70 ;  /* 0x000000430d227223 */ /* 0x000fcc0000010846 */
[----:B------:R-:W3:Y:S01]  /*17d10*/  MUFU.EX2 R168, R168 ;  /* 0x000000a800a87308 */ /* 0x000ee20000000800 */
[-C--:B------:R-:W-:Y:S01]  /*17d20*/  FFMA.FTZ R170, R20, R67.reuse, -R48 ;  /* 0x0000004314aa7223 */ /* 0x080fe20000010830 */
[----:B------:R-:W-:-:S06]  /*17d30*/  FFMA.FTZ R171, R14, R67, -R70 ;  /* 0x000000430eab7223 */ /* 0x000fcc0000010846 */
[----:B------:R-:W-:Y:S08]  /*17d40*/  MUFU.EX2 R61, R72 ;  /* 0x00000048003d7308 */ /* 0x000ff00000000800 */
[----:B------:R-:W4:Y:S01]  /*17d50*/  MUFU.EX2 R36, R36 ;  /* 0x0000002400247308 */ /* 0x000f220000000800 */
[-CC-:B------:R-:W-:Y:S01]  /*17d60*/  FFMA.FTZ R31, R29, R67.reuse, -R48.reuse ;  /* 0x000000431d1f7223 */ /* 0x180fe20000010830 */
[----:B------:R-:W-:-:S06]  /*17d70*/  FFMA.FTZ R33, R21, R67, -R48 ;  /* 0x0000004315217223 */ /* 0x000fcc0000010830 */
[----:B------:R-:W0:Y:S01]  /*17d80*/  MUFU.EX2 R37, R37 ;  /* 0x0000002500257308 */ /* 0x000e220000000800 */
[-C--:B------:R-:W-:Y:S01]  /*17d90*/  FFMA.FTZ R29, R32, R67.reuse, -R48 ;  /* 0x00000043201d7223 */ /* 0x080fe20000010830 */
[----:B------:R-:W-:-:S06]  /*17da0*/  FFMA.FTZ R32, R18, R67, -R70 ;  /* 0x0000004312207223 */ /* 0x000fcc0000010846 */
[----:B------:R-:W1:Y:S01]  /*17db0*/  MUFU.EX2 R169, R169 ;  /* 0x000000a900a97308 */ /* 0x000e620000000800 */
[----:B------:R-:W-:-:S07]  /*17dc0*/  FFMA.FTZ R172, R28, R67, -R48 ;  /* 0x000000431cac7223 */ /* 0x000fce0000010830 */
[----:B------:R-:W2:Y:S01]  /*17dd0*/  MUFU.EX2 R35, R35 ;  /* 0x0000002300237308 */ /* 0x000ea20000000800 */
[----:B------:R-:W-:-:S07]  /*17de0*/  FFMA.FTZ R173, R19, R67, -R70 ;  /* 0x0000004313ad7223 */ /* 0x000fce0000010846 */
[----:B------:R-:W2:Y:S01]  /*17df0*/  MUFU.EX2 R34, R34 ;  /* 0x0000002200227308 */ /* 0x000ea20000000800 */
[----:B---3--:R-:W-:Y:S01]  /*17e00*/  FFMA.FTZ R6, R7, R71, R168 ;  /* 0x0000004707067223 */ /* 0x008fe200000100a8 */
[----:B------:R-:W-:-:S06]  /*17e10*/  FFMA.FTZ R174, R30, R67, -R48 ;  /* 0x000000431eae7223 */ /* 0x000fcc0000010830 */
[----:B------:R-:W3:Y:S01]  /*17e20*/  MUFU.EX2 R170, R170 ;  /* 0x000000aa00aa7308 */ /* 0x000ee20000000800 */
[----:B----4-:R-:W-:Y:S01]  /*17e30*/  FFMA.FTZ R8, R61, R73, R36 ;  /* 0x000000493d087223 */ /* 0x010fe20000010024 */
[----:B------:R-:W-:-:S06]  /*17e40*/  FFMA.FTZ R30, R24, R67, -R70 ;  /* 0x00000043181e7223 */ /* 0x000fcc0000010846 */
        /* <DEDUP_REMOVED lines=22> */
[----:B------:R-:W-:-:S06]  /*17fb0*/  FFMA.FTZ R178, R44, R67, -R48 ;  /* 0x000000432cb27223 */ /* 0x000fcc0000010830 */
[----:B------:R-:W2:Y:S01]  /*17fc0*/  MUFU.EX2 R29, R29 ;  /* 0x0000001d001d7308 */ /* 0x000ea20000000800 */
[----:B------:R-:W-:Y:S01]  /*17fd0*/  FADD.FTZ R9, R173, R6 ;  /* 0x00000006ad097221 */ /* 0x000fe20000010000 */
        /* <DEDUP_REMOVED lines=51> */
[----:B------:R-:W-:-:S06]  /*18310*/  FADD.FTZ R11, R219, R8 ;  /* 0x00000008db0b7221 */ /* 0x000fcc0000010000 */
[----:B------:R-:W2:Y:S01]  /*18320*/  MUFU.EX2 R205, R205 ;  /* 0x000000cd00cd7308 */ /* 0x000ea20000000800 */
[-C--:B------:R-:W-:Y:S01]  /*18330*/  FFMA.FTZ R196, R56, R67.reuse, -R48 ;  /* 0x0000004338c47223 */ /* 0x080fe20000010830 */
        /* <DEDUP_REMOVED lines=35> */
[----:B-1----:R-:W-:Y:S01]  /*18570*/  FADD.FTZ R8, R18, R11 ;  /* 0x0000000b12087221 */ /* 0x002fe20000010000 */
[----:B------:R-:W-:Y:S01]  /*18580*/  FMUL.FTZ R25, R7, R66 ;  /* 0x0000004207197220 */ /* 0x000fe20000410000 */
[----:B------:R-:W-:Y:S02]  /*18590*/  IMAD.U32 R10, RZ, RZ, UR6 ;  /* 0x00000006ff0a7e24 */ /* 0x000fe4000f8e00ff */
[----:B--2---:R-:W-:Y:S01]  /*185a0*/  FADD.FTZ R9, R21, R6 ;  /* 0x0000000615097221 */ /* 0x004fe20000010000 */
[----:B------:R-:W-:Y:S01]  /*185b0*/  IMAD.U32 R11, RZ, RZ, UR5 ;  /* 0x00000005ff0b7e24 */ /* 0x000fe2000f8e00ff */
[----:B------:R-:W-:Y:S01]  /*185c0*/  ST.E desc[UR44][R16.64+0x210], R25 ;  /* 0x0002101910007985 */ /* 0x000fe2000c10192c */
[----:B------:R-:W-:-:S03]  /*185d0*/  FADD.FTZ R13, R19, R8 ;  /* 0x00000008130d7221 */ /* 0x000fc60000010000 */
[----:B------:R-:W-:Y:S04]  /*185e0*/  ST.E desc[UR44][R16.64+0x430], R9 ;  /* 0x0004300910007985 */ /* 0x000fe8000c10192c */
[----:B------:R0:W-:Y:S04]  /*185f0*/  ST.E desc[UR44][R16.64+0x434], R13 ;  /* 0x0004340d10007985 */ /* 0x0001e8000c10192c */
[----:B------:R-:W2:Y:S02]  /*18600*/  LD.E R6, desc[UR44][R10.64] ;  /* 0x0000002c0a067980 */ /* 0x000ea4000c101900 */
[----:B--2---:R-:W-:-:S05]  /*18610*/  FMUL.FTZ R27, R7, R6 ;  /* 0x00000006071b7220 */ /* 0x004fca0000410000 */
[----:B------:R1:W-:Y:S04]  /*18620*/  ST.E desc[UR44][R10.64], R27 ;  /* 0x0000001b0a007985 */ /* 0x0003e8000c10192c */
[----:B------:R-:W0:Y:S04]  /*18630*/  LD.E R54, desc[UR44][R16.64+0x224] ;  /* 0x0002242c10367980 */ /* 0x000e28000c101900 */
[----:B------:R-:W2:Y:S04]  /*18640*/  LD.E R52, desc[UR44][R16.64+0x220] ;  /* 0x0002202c10347980 */ /* 0x000ea8000c101900 */
[----:B------:R-:W3:Y:S04]  /*18650*/  LD.E R150, desc[UR44][R16.64+0x404] ;  /* 0x0004042c10967980 */ /* 0x000ee8000c101900 */
[----:B------:R-:W4:Y:S04]  /*18660*/  LD.E R56, desc[UR44][R16.64+0x230] ;  /* 0x0002302c10387980 */ /* 0x000f28000c101900 */
[----:B------:R-:W1:Y:S04]  /*18670*/  LD.E R58, desc[UR44][R16.64+0x234] ;  /* 0x0002342c103a7980 */ /* 0x000e68000c101900 */
        /* <DEDUP_REMOVED lines=57> */
[----:B------:R-:W-:Y:S01]  /*18a10*/  ULOP3.LUT UR6, UR4, 0x8, URZ, 0xfc, !UPT ;  /* 0x0000000804067892 */ /* 0x000fe2000f8efc3f */
[C---:B0-----:R-:W-:Y:S01]  /*18a20*/  FMUL.FTZ R13, R7.reuse, R54 ;  /* 0x00000036070d7220 */ /* 0x041fe20000410000 */
[----:B--2---:R-:W-:-:S04]  /*18a30*/  FMUL.FTZ R9, R7, R52 ;  /* 0x0000003407097220 */ /* 0x004fc80000410000 */
[----:B------:R0:W-:Y:S01]  /*18a40*/  ST.E desc[UR44][R16.64+0x224], R13 ;  /* 0x0002240d10007985 */ /* 0x0001e2000c10192c */
[----:B---3--:R-:W-:-:S03]  /*18a50*/  FMUL.FTZ R45, R7, R150 ;  /* 0x00000096072d7220 */ /* 0x008fc60000410000 */
[----:B------:R2:W-:Y:S01]  /*18a60*/  ST.E desc[UR44][R16.64+0x220], R9 ;  /* 0x0002200910007985 */ /* 0x0005e2000c10192c */
[C---:B----4-:R-:W-:Y:S01]  /*18a70*/  FMUL.FTZ R25, R7.reuse, R56 ;  /* 0x0000003807197220 */ /* 0x050fe20000410000 */
[C---:B-1----:R-:W-:Y:S01]  /*18a80*/  FMUL.FTZ R27, R7.reuse, R58 ;  /* 0x0000003a071b7220 */ /* 0x042fe20000410000 */
[C---:B------:R-:W-:Y:S01]  /*18a90*/  FMUL.FTZ R39, R7.reuse, R60 ;  /* 0x0000003c07277220 */ /* 0x040fe20000410000 */
[C---:B0-----:R-:W-:Y:S01]  /*18aa0*/  FMUL.FTZ R13, R7.reuse, R68 ;  /* 0x00000044070d7220 */ /* 0x041fe20000410000 */
[C---:B--2---:R-:W-:Y:S01]  /*18ab0*/  FMUL.FTZ R9, R7.reuse, R66 ;  /* 0x0000004207097220 */ /* 0x044fe20000410000 */
        /* <DEDUP_REMOVED lines=104> */
[----:B------:R-:W-:Y:S02]  /*19140*/  IMAD.U32 R8, RZ, RZ, UR6 ;  /* 0x00000006ff087e24 */ /* 0x000fe4000f8e00ff */
[----:B---3--:R-:W-:Y:S01]  /*19150*/  FMUL.FTZ R13, R7, R24 ;  /* 0x00000018070d7220 */ /* 0x008fe20000410000 */
[----:B0-----:R-:W-:Y:S01]  /*19160*/  IMAD.U32 R9, RZ, RZ, UR5 ;  /* 0x00000005ff097e24 */ /* 0x001fe2000f8e00ff */
[----:B------:R0:W-:Y:S04]  /*19170*/  ST.E desc[UR44][R16.64+0x3c0], R25 ;  /* 0x0003c01910007985 */ /* 0x0001e8000c10192c */
        /* <DEDUP_REMOVED lines=8> */
[----:B------:R-:W0:Y:S01]  /*19200*/  LD.E R12, desc[UR44][R8.64] ;  /* 0x0000002c080c7980 */ /* 0x000e22000c101900 */
[----:B------:R-:W-:Y:S01]  /*19210*/  ULOP3.LUT UR4, UR4, 0xc, URZ, 0xfc, !UPT ;  /* 0x0000000c04047892 */ /* 0x000fe2000f8efc3f */
[----:B------:R-:W-:-:S05]  /*19220*/  IMAD.U32 R7, RZ, RZ, UR5 ;  /* 0x00000005ff077e24 */ /* 0x000fca000f8e00ff */
[----:B------:R-:W-:Y:S02]  /*19230*/  IMAD.U32 R6, RZ, RZ, UR4 ;  /* 0x00000004ff067e24 */ /* 0x000fe4000f8e00ff */
[----:B0-----:R-:W-:-:S05]  /*19240*/  FMUL.FTZ R25, R61, R12 ;  /* 0x0000000c3d197220 */ /* 0x001fca0000410000 */
[----:B------:R-:W-:Y:S04]  /*19250*/  ST.E desc[UR44][R8.64], R25 ;  /* 0x0000001908007985 */ /* 0x000fe8000c10192c */
[----:B------:R-:W1:Y:S02]  /*19260*/  LD.E R12, desc[UR44][R6.64] ;  /* 0x0000002c060c7980 */ /* 0x000e64000c101900 */
[----:B-1----:R-:W-:-:S05]  /*19270*/  FMUL.FTZ R13, R61, R12 ;  /* 0x0000000c3d0d7220 */ /* 0x002fca0000410000 */
[----:B------:R0:W-:Y:S04]  /*19280*/  ST.E desc[UR44][R6.64], R13 ;  /* 0x0000000d06007985 */ /* 0x0001e8000c10192c */
[----:B------:R-:W2:Y:S04]  /*19290*/  LD.E R27, desc[UR44][R16.64+0x40c] ;  /* 0x00040c2c101b7980 */ /* 0x000ea8000c101900 */
[----:B------:R-:W0:Y:S04]  /*192a0*/  LD.E R62, desc[UR44][R16.64+0x228] ;  /* 0x0002282c103e7980 */ /* 0x000e28000c101900 */
        /* <DEDUP_REMOVED lines=61> */
[----:B0-----:R-:W-:-:S04]  /*19680*/  FMUL.FTZ R13, R61, R62 ;  /* 0x0000003e3d0d7220 */ /* 0x001fc80000410000 */
[----:B------:R0:W-:Y:S01]  /*19690*/  ST.E desc[UR44][R16.64+0x40c], R45 ;  /* 0x00040c2d10007985 */ /* 0x0001e2000c10192c */
[C---:B---3--:R-:W-:Y:S01]  /*196a0*/  FMUL.FTZ R25, R61.reuse, R64 ;  /* 0x000000403d197220 */ /* 0x048fe20000410000 */
[C---:B----4-:R-:W-:Y:S01]  /*196b0*/  FMUL.FTZ R27, R61.reuse, R66 ;  /* 0x000000423d1b7220 */ /* 0x050fe20000410000 */
[C---:B------:R-:W-:Y:S01]  /*196c0*/  FMUL.FTZ R39, R61.reuse, R68 ;  /* 0x000000443d277220 */ /* 0x040fe20000410000 */
[C---:B------:R-:W-:Y:S01]  /*196d0*/  FMUL.FTZ R41, R61.reuse, R70 ;  /* 0x000000463d297220 */ /* 0x040fe20000410000 */
[C---:B------:R-:W-:Y:S01]  /*196e0*/  FMUL.FTZ R43, R61.reuse, R72 ;  /* 0x000000483d2b7220 */ /* 0x040fe20000410000 */
[C---:B0-----:R-:W-:Y:S01]  /*196f0*/  FMUL.FTZ R45, R61.reuse, R76 ;  /* 0x0000004c3d2d7220 */ /* 0x041fe20000410000 */
[C---:B------:R-:W-:Y:S01]  /*19700*/  FMUL.FTZ R47, R61.reuse, R78 ;  /* 0x0000004e3d2f7220 */ /* 0x040fe20000410000 */
[C---:B------:R-:W-:Y:S01]  /*19710*/  FMUL.FTZ R49, R61.reuse, R80 ;  /* 0x000000503d317220 */ /* 0x040fe20000410000 */
[----:B------:R0:W-:Y:S04]  /*19720*/  ST.E desc[UR44][R16.64+0x228], R13 ;  /* 0x0002280d10007985 */ /* 0x0001e8000c10192c */
[----:B------:R1:W-:Y:S01]  /*19730*/  ST.E desc[UR44][R16.64+0x22c], R25 ;  /* 0x00022c1910007985 */ /* 0x0003e2000c10192c */
[----:B------:R-:W-:-:S03]  /*19740*/  FMUL.FTZ R51, R61, R82 ;  /* 0x000000523d337220 */ /* 0x000fc60000410000 */
        /* <DEDUP_REMOVED lines=97> */
[----:B------:R-:W-:Y:S01]  /*19d60*/  FMUL.FTZ R61, R61, R24 ;  /* 0x000000183d3d7220 */ /* 0x000fe20000410000 */
        /* <DEDUP_REMOVED lines=10> */
[----:B------:R-:W-:Y:S04]  /*19e10*/  ST.E desc[UR44][R16.64+0x3fc], R49 ;  /* 0x0003fc3110007985 */ /* 0x000fe8000c10192c */
[----:B------:R-:W-:Y:S01]  /*19e20*/  ST.E desc[UR44][R16.64+0x408], R61 ;  /* 0x0004083d10007985 */ /* 0x000fe2000c10192c */
[----:B------:R1:W-:Y:S06]  /*19e30*/  BAR.SYNC.DEFER_BLOCKING R213, 0x100 ;  /* 0x000400d50000751d */ /* 0x0003ec0000010000 */
[----:B0-----:R-:W2:Y:S04]  /*19e40*/  LD.E R25, desc[UR44][R16.64+0x210] ;  /* 0x0002102c10197980 */ /* 0x001ea8000c101900 */
[----:B------:R-:W4:Y:S04]  /*19e50*/  LD.E R24, desc[UR44][R2.64] ;  /* 0x0000002c02187980 */ /* 0x000f28000c101900 */
[----:B------:R-:W4:Y:S04]  /*19e60*/  LD.E.64 R12, desc[UR44][R16.64+0x88] ;  /* 0x0000882c100c7980 */ /* 0x000f28000c101b00 */
[----:B--2---:R0:W-:Y:S04]  /*19e70*/  ST.E desc[UR44][R16.64+0x210], R25 ;  /* 0x0002101910007985 */ /* 0x0041e8000c10192c */
[----:B-1----:R-:W2:Y:S04]  /*19e80*/  LD.E R27, desc[UR44][R10.64] ;  /* 0x0000002c0a1b7980 */ /* 0x002ea8000c101900 */
[----:B--2---:R1:W-:Y:S04]  /*19e90*/  ST.E desc[UR44][R10.64], R27 ;  /* 0x0000001b0a007985 */ /* 0x0043e8000c10192c */
[----:B------:R-:W2:Y:S04]  /*19ea0*/  LD.E R39, desc[UR44][R8.64] ;  /* 0x0000002c08277980 */ /* 0x000ea8000c101900 */
[----:B--2---:R2:W-:Y:S04]  /*19eb0*/  ST.E desc[UR44][R8.64], R39 ;  /* 0x0000002708007985 */ /* 0x0045e8000c10192c */
[----:B---3--:R-:W3:Y:S04]  /*19ec0*/  LD.E R41, desc[UR44][R6.64] ;  /* 0x0000002c06297980 */ /* 0x008ee8000c101900 */
[----:B---3--:R3:W-:Y:S04]  /*19ed0*/  ST.E desc[UR44][R6.64], R41 ;  /* 0x0000002906007985 */ /* 0x0087e8000c10192c */
[----:B----4-:R-:W4:Y:S04]  /*19ee0*/  LD.E R43, desc[UR44][R16.64+0x220] ;  /* 0x0002202c102b7980 */ /* 0x010f28000c101900 */
[----:B------:R-:W4:Y:S04]  /*19ef0*/  LD.E R45, desc[UR44][R16.64+0x224] ;  /* 0x0002242c102d7980 */ /* 0x000f28000c101900 */
[----:B------:R-:W4:Y:S04]  /*19f00*/  LD.E R47, desc[UR44][R16.64+0x228] ;  /* 0x0002282c102f7980 */ /* 0x000f28000c101900 */
[----:B0-----:R-:W4:Y:S04]  /*19f10*/  LD.E R25, desc[UR44][R16.64+0x22c] ;  /* 0x00022c2c10197980 */ /* 0x001f28000c101900 */
        /* <DEDUP_REMOVED lines=74> */
[----:B------:R0:W-:Y:S04]  /*1a3c0*/  ST.E desc[UR44][R16.64+0x22c], R25 ;  /* 0x00022c1910007985 */ /* 0x0001e8000c10192c */
[----:B------:R-:W-:Y:S04]  /*1a3d0*/  ST.E desc[UR44][R16.64+0x230], R49 ;  /* 0x0002303110007985 */ /* 0x000fe8000c10192c */
[----:B------:R-:W-:Y:S04]  /*1a3e0*/  ST.E desc[UR44][R16.64+0x234], R51 ;  /* 0x0002343310007985 */ /* 0x000fe8000c10192c */
[----:B------:R1:W-:Y:S04]  /*1a3f0*/  ST.E desc[UR44][R16.64+0x238], R27 ;  /* 0x0002381b10007985 */ /* 0x0003e8000c10192c */
[----:B------:R-:W-:Y:S04]  /*1a400*/  ST.E desc[UR44][R16.64+0x23c], R53 ;  /* 0x00023c3510007985 */ /* 0x000fe8000c10192c */
[----:B--2---:R2:W-:Y:S04]  /*1a410*/  ST.E desc[UR44][R16.64+0x240], R39 ;  /* 0x0002402710007985 */ /* 0x0045e8000c10192c */
[----:B------:R-:W-:Y:S04]  /*1a420*/  ST.E desc[UR44][R16.64+0x244], R55 ;  /* 0x0002443710007985 */ /* 0x000fe8000c10192c */
[----:B---3--:R3:W-:Y:S04]  /*1a430*/  ST.E desc[UR44][R16.64+0x248], R41 ;  /* 0x0002482910007985 */ /* 0x0087e8000c10192c */
[----:B------:R4:W-:Y:S04]  /*1a440*/  ST.E desc[UR44][R16.64+0x24c], R57 ;  /* 0x00024c3910007985 */ /* 0x0009e8000c10192c */
[----:B------:R4:W-:Y:S04]  /*1a450*/  ST.E desc[UR44][R16.64+0x250], R59 ;  /* 0x0002503b10007985 */ /* 0x0009e8000c10192c */
[----:B------:R4:W-:Y:S04]  /*1a460*/  ST.E desc[UR44][R16.64+0x254], R61 ;  /* 0x0002543d10007985 */ /* 0x0009e8000c10192c */
[----:B------:R4:W-:Y:S04]  /*1a470*/  ST.E desc[UR44][R16.64+0x258], R63 ;  /* 0x0002583f10007985 */ /* 0x0009e8000c10192c */
[----:B------:R4:W-:Y:S04]  /*1a480*/  ST.E desc[UR44][R16.64+0x25c], R65 ;  /* 0x00025c4110007985 */ /* 0x0009e8000c10192c */
[----:B0-----:R-:W4:Y:S04]  /*1a490*/  LD.E R25, desc[UR44][R16.64+0x260] ;  /* 0x0002602c10197980 */ /* 0x001f28000c101900 */
        /* <DEDUP_REMOVED lines=160> */
[C---:B------:R-:W-:Y:S01]  /*1aea0*/  VIADD R24, R12.reuse, 0x80 ;  /* 0x000000800c187836 */ /* 0x040fe20000000000 */
[----:B------:R-:W-:Y:S01]  /*1aeb0*/  IADD3 R26, R12, 0x100, RZ ;  /* 0x000001000c1a7810 */ /* 0x000fe20007ffe0ff */
[----:B------:R-:W4:Y:S01]  /*1aec0*/  LD.E R37, desc[UR44][R16.64+0x244] ;  /* 0x0002442c10257980 */ /* 0x000f22000c101900 */
[----:B------:R-:W-:Y:S02]  /*1aed0*/  R2UR UR15, R27 ;  /* 0x000000001b0f72ca */ /* 0x000fe400000e0000 */
[----:B------:R-:W-:Y:S01]  /*1aee0*/  R2UR UR10, R24 ;  /* 0x00000000180a72ca */ /* 0x000fe200000e0000 */
[----:B------:R-:W4:Y:S01]  /*1aef0*/  LD.E R38, desc[UR44][R16.64+0x248] ;  /* 0x0002482c10267980 */ /* 0x000f22000c101900 */
[----:B------:R-:W-:Y:S02]  /*1af00*/  R2UR UR14, R26 ;  /* 0x000000001a0e72ca */ /* 0x000fe400000e0000 */
[----:B------:R-:W-:Y:S01]  /*1af10*/  F2FP.F16.F32.PACK_AB R169, R169, R36 ;  /* 0x00000024a9a9723e */ /* 0x000fe200000000ff */
        /* <DEDUP_REMOVED lines=140> */
[----:B--2---:R-:W-:-:S11]  /*1b7e0*/  WARPGROUP.ARRIVE ;  /* 0x00000000000079c5 */ /* 0x004fd60000000000 */
[----:B------:R-:W-:Y:S01]  /*1b7f0*/  HGMMA.64x256x16.F32 R24, R168, gdesc[UR4].tnspB, R24, UP0, gsb0 ;  /* 0x43e00004a8187df0 */ /* 0x000fe2000b800818 */
[----:B------:R-:W-:Y:S02]  /*1b800*/  F2FP.F16.F32.PACK_AB R178, R178, R15 ;  /* 0x0000000fb2b2723e */ /* 0x000fe400000000ff */
[----:B------:R-:W-:Y:S01]  /*1b810*/  F2FP.F16.F32.PACK_AB R179, R14, R179 ;  /* 0x000000b30eb3723e */ /* 0x000fe200000000ff */
        /* <DEDUP_REMOVED lines=408> */
[----:B------:R-:W-:Y:S01]  /*1d1a0*/  VIADD R12, R12, 0x280 ;  /* 0x000002800c0c7836 */ /* 0x000fe20000000000 */
        /* <DEDUP_REMOVED lines=404> */
[----:B------:R-:W3:Y:S04]  /*1eaf0*/  LD.E R13, desc[UR44][R16.64+0x210] ;  /* 0x0002102c100d7980 */ /* 0x000ee8000c101900 */
[----:B---3--:R3:W-:Y:S04]  /*1eb00*/  ST.E desc[UR44][R16.64+0x210], R13 ;  /* 0x0002100d10007985 */ /* 0x0087e8000c10192c */
[----:B------:R-:W4:Y:S04]  /*1eb10*/  LD.E R15, desc[UR44][R10.64] ;  /* 0x0000002c0a0f7980 */ /* 0x000f28000c101900 */
[----:B----4-:R4:W-:Y:S04]  /*1eb20*/  ST.E desc[UR44][R10.64], R15 ;  /* 0x0000000f0a007985 */ /* 0x0109e8000c10192c */
[----:B------:R-:W2:Y:S04]  /*1eb30*/  LD.E R19, desc[UR44][R8.64] ;  /* 0x0000002c08137980 */ /* 0x000ea8000c101900 */
[----:B--2---:R2:W-:Y:S04]  /*1eb40*/  ST.E desc[UR44][R8.64], R19 ;  /* 0x0000001308007985 */ /* 0x0045e8000c10192c */
[----:B------:R-:W3:Y:S04]  /*1eb50*/  LD.E R21, desc[UR44][R6.64] ;  /* 0x0000002c06157980 */ /* 0x000ee8000c101900 */
[----:B---3--:R3:W-:Y:S04]  /*1eb60*/  ST.E desc[UR44][R6.64], R21 ;  /* 0x0000001506007985 */ /* 0x0087e8000c10192c */
[----:B0-----:R-:W3:Y:S04]  /*1eb70*/  LD.E R25, desc[UR44][R16.64+0x220] ;  /* 0x0002202c10197980 */ /* 0x001ee8000c101900 */
[----:B-1----:R-:W3:Y:S04]  /*1eb80*/  LD.E R27, desc[UR44][R16.64+0x224] ;  /* 0x0002242c101b7980 */ /* 0x002ee8000c101900 */
        /* <DEDUP_REMOVED lines=122> */
[----:B------:R-:W-:Y:S04]  /*1f330*/  ST.E desc[UR44][R16.64+0x220], R25 ;  /* 0x0002201910007985 */ /* 0x000fe8000c10192c */
[----:B------:R-:W-:Y:S04]  /*1f340*/  ST.E desc[UR44][R16.64+0x224], R27 ;  /* 0x0002241b10007985 */ /* 0x000fe8000c10192c */
[----:B------:R-:W-:Y:S04]  /*1f350*/  ST.E desc[UR44][R16.64+0x228], R5 ;  /* 0x0002280510007985 */ /* 0x000fe8000c10192c */
[----:B------:R-:W-:Y:S04]  /*1f360*/  ST.E desc[UR44][R16.64+0x22c], R29 ;  /* 0x00022c1d10007985 */ /* 0x000fe8000c10192c */
[----:B------:R-:W-:Y:S04]  /*1f370*/  ST.E desc[UR44][R16.64+0x230], R13 ;  /* 0x0002300d10007985 */ /* 0x000fe8000c10192c */
[----:B------:R-:W-:Y:S04]  /*1f380*/  ST.E desc[UR44][R16.64+0x234], R31 ;  /* 0x0002341f10007985 */ /* 0x000fe8000c10192c */
[----:B----4-:R-:W-:Y:S04]  /*1f390*/  ST.E desc[UR44][R16.64+0x238], R11 ;  /* 0x0002380b10007985 */ /* 0x010fe8000c10192c */
[----:B------:R-:W-:Y:S04]  /*1f3a0*/  ST.E desc[UR44][R16.64+0x23c], R15 ;  /* 0x00023c0f10007985 */ /* 0x000fe8000c10192c */
[----:B--2---:R-:W-:Y:S04]  /*1f3b0*/  ST.E desc[UR44][R16.64+0x240], R9 ;  /* 0x0002400910007985 */ /* 0x004fe8000c10192c */
[----:B------:R-:W-:Y:S04]  /*1f3c0*/  ST.E desc[UR44][R16.64+0x244], R19 ;  /* 0x0002441310007985 */ /* 0x000fe8000c10192c */
        /* <DEDUP_REMOVED lines=122> */
.L_x_3975:
[----:B------:R-:W-:Y:S05]  /*1fb70*/  BSYNC B0 ;  /* 0x0000000000007941 */ /* 0x000fea0003800000 */
.L_x_3974:
        /* <DEDUP_REMOVED lines=9> */
.L_x_3957:
[----:B------:R-:W-:-:S13]  /*1fc10*/  ISETP.GE.AND P0, PT, R0, R190, PT ;  /* 0x000000be0000720c */ /* 0x000fda0003f06270 */
[----:B------:R-:W-:Y:S05]  /*1fc20*/  @!P0 BRA `(.L_x_3977) ;  /* 0x000000b000bc8947 */ /* 0x000fea0003800000 */
[----:B------:R0:W5:Y:S02]  /*1fc30*/  LDL.64 R2, [R1+0x158] ;  /* 0x0001580001027983 */ /* 0x0001640000100a00 */
.L_x_4006:
[----:B-12--5:R-:W2:Y:S04]  /*1fc40*/  LD.E R5, desc[UR44][R2.64] ;  /* 0x0000002c02057980 */ /* 0x026ea8000c101900 */
        /* <DEDUP_REMOVED lines=20> */
.L_x_3979:
[----:B------:R-:W-:Y:S05]  /*1fd90*/  BSYNC B0 ;  /* 0x0000000000007941 */ /* 0x000fea0003800000 */
.L_x_3978:
        /* <DEDUP_REMOVED lines=13> */
.L_x_3981:
[----:B------:R-:W-:Y:S05]  /*1fe70*/  BSYNC B0 ;  /* 0x0000000000007941 */ /* 0x000fea0003800000 */
.L_x_3980:
        /* <DEDUP_REMOVED lines=8> */
.L_x_3983:
[----:B------:R-:W-:Y:S05]  /*1ff00*/  BSYNC B0 ;  /* 0x0000000000007941 */ /* 0x000fea0003800000 */
.L_x_3982:
[----:B------:R-:W2:Y:S04]  /*1ff10*/  LD.E R11, desc[UR44][R2.64] ;  /* 0x0000002c020b7980 */ /* 0x000ea8000c101900 */
[----:B------:R-:W2:Y:S01]  /*1ff20*/  LDL.64 R20, [R1+0x80] ;  /* 0x0000800001147983 */ /* 0x000ea20000100a00 */
[----:B------:R-:W-:Y:S05]  /*1ff30*/  WARPSYNC.ALL ;  /* 0x0000000000007948 */ /* 0x000fea0003800000 */
[----:B------:R3:W-:Y:S04]  /*1ff40*/  STL [R1+0x60], RZ ;  /* 0x000060ff01007387 */ /* 0x0007e80000100800 */
[----:B-1---5:R-:W4:Y:S01]  /*1ff50*/  LD.E.64 R8, desc[UR44][R16.64+0x78] ;  /* 0x0000782c10087980 */ /* 0x022f22000c101b00 */
[----:B------:R-:W-:-:S05]  /*1ff60*/  IMAD.MOV.U32 R4, RZ, RZ, 0x1 ;  /* 0x00000001ff047424 */ /* 0x000fca00078e00ff */
[----:B------:R3:W-:Y:S04]  /*1ff70*/  STL [R1+0x60], R4 ;  /* 0x0000600401007387 */ /* 0x0007e80000100800 */
[----:B------:R-:W3:Y:S04]  /*1ff80*/  LD.E.64 R12, desc[UR44][R16.64+0x78] ;  /* 0x0000782c100c7980 */ /* 0x000ee8000c101b00 */
[----:B------:R1:W-:Y:S04]  /*1ff90*/  STL [R1+0x60], R4 ;  /* 0x0000600401007387 */ /* 0x0003e80000100800 */
[----:B------:R-:W3:Y:S01]  /*1ffa0*/  LD.E.64 R14, desc[UR44][R16.64+0x78] ;  /* 0x0000782c100e7980 */ /* 0x000ee2000c101b00 */
        /* <DEDUP_REMOVED lines=8> */
[----:B----4-:R-:W-:Y:S02]  /*20030*/  R2UR UR4, R8 ;  /* 0x00000000080472ca */ /* 0x010fe400000e0000 */
[----:B------:R-:W-:-:S13]  /*20040*/  R2UR UR5, R9 ;  /* 0x00000000090572ca */ /* 0x000fda00000e0000 */
[----:B------:R-:W-:Y:S01]  /*20050*/  HGMMA.64x96x16.F32 R24, gdesc[UR4], RZ, !UPT, gsb0 ;  /* 0x01600000041879f0 */ /* 0x000fe2000c0008ff */
[----:B---3--:R-:W-:Y:S02]  /*20060*/  VIADD R12, R12, 0x2 ;  /* 0x000000020c0c7836 */ /* 0x008fe40000000000 */
        /* <DEDUP_REMOVED lines=38> */
.L_x_3986:
[----:B------:R-:W-:Y:S05]  /*202d0*/  BSYNC B0 ;  /* 0x0000000000007941 */ /* 0x000fea0003800000 */
.L_x_3985:
        /* <DEDUP_REMOVED lines=13> */
.L_x_3988:
[----:B------:R-:W-:Y:S05]  /*203b0*/  BSYNC B0 ;  /* 0x0000000000007941 */ /* 0x000fea0003800000 */
.L_x_3987:
        /* <DEDUP_REMOVED lines=8> */
.L_x_3990:
[----:B------:R-:W-:Y:S05]  /*20440*/  BSYNC B0 ;  /* 0x0000000000007941 */ /* 0x000fea0003800000 */
.L_x_3989:
[----:B------:R-:W2:Y:S04]  /*20450*/  LD.E R19, desc[UR44][R2.64] ;  /* 0x0000002c02137980 */ /* 0x000ea8000c101900 */
[----:B------:R-:W2:Y:S04]  /*20460*/  LDL.64 R6, [R1+0xf8] ;  /* 0x0000f80001067983 */ /* 0x000ea80000100a00 */
[----:B------:R-:W3:Y:S04]  /*20470*/  LDL R5, [R1+0x70] ;  /* 0x0000700001057983 */ /* 0x000ee80000100800 */
[----:B-1---5:R-:W4:Y:S04]  /*20480*/  LDL.64 R8, [R1+0xf0] ;  /* 0x0000f00001087983 */ /* 0x022f280000100a00 */
        /* <DEDUP_REMOVED lines=9> */
[----:B------:R-:W-:Y:S02]  /*20520*/  R2UR UR6, R6 ;  /* 0x00000000060672ca */ /* 0x000fe400000e0000 */
        /* <DEDUP_REMOVED lines=16> */
[----:B------:R-:W-:Y:S01]  /*20630*/  MOV R9, R7 ;  /* 0x0000000700097202 */ /* 0x000fe20000000f00 */
[----:B------:R-:W-:Y:S01]  /*20640*/  VIADD R8, R6, 0x4 ;  /* 0x0000000406087836 */ /* 0x000fe20000000000 */
        /* <DEDUP_REMOVED lines=114> */
[----:B---3--:R-:W-:Y:S01]  /*20d70*/  VIADD R10, R10, 0xc02 ;  /* 0x00000c020a0a7836 */ /* 0x008fe20000000000 */
[----:B------:R-:W-:Y:S01]  /*20d80*/  MOV R9, R7 ;  /* 0x0000000700097202 */ /* 0x000fe20000000f00 */
        /* <DEDUP_REMOVED lines=58> */
.L_x_3993:
[----:B------:R-:W-:Y:S05]  /*21130*/  BSYNC B0 ;  /* 0x0000000000007941 */ /* 0x000fea0003800000 */
.L_x_3992:
[----:B------:R-:W2:Y:S04]  /*21140*/  LD.E.64 R6, desc[UR44][R74.64+0x20] ;  /* 0x0000202c4a067980 */ /* 0x000ea8000c101b00 */
[----:B------:R-:W3:Y:S01]  /*21150*/  LD.E R8, desc[UR44][R74.64+0xc] ;  /* 0x00000c2c4a087980 */ /* 0x000ee2000c101900 */
[----:B--2---:R-:W-:-:S05]  /*21160*/  MOV R6, R6 ;  /* 0x0000000600067202 */ /* 0x004fca0000000f00 */
[----:B-----5:R-:W-:-:S05]  /*21170*/  IMAD R5, R5, 0x8, R6 ;  /* 0x0000000805057824 */ /* 0x020fca00078e0206 */
        /* <DEDUP_REMOVED lines=8> */
[----:B------:R-:W4:Y:S04]  /*21200*/  LDL.128 R8, [R1+0x120] ;  /* 0x0001200001087983 */ /* 0x000f280000100c00 */
[----:B--2---:R-:W2:Y:S01]  /*21210*/  LD.E R20, desc[UR44][R18.64] ;  /* 0x0000002c12147980 */ /* 0x004ea2000c101900 */
[----:B---3--:R-:W-:-:S02]  /*21220*/  ISETP.NE.AND P0, PT, R6, 0x1, PT ;  /* 0x000000010600780c */ /* 0x008fc40003f05270 */
[----:B----4-:R-:W-:Y:S01]  /*21230*/  ISETP.GE.AND P1, PT, R13, 0x1, PT ;  /* 0x000000010d00780c */ /* 0x010fe20003f26270 */
[----:B------:R-:W-:Y:S01]  /*21240*/  BSSY B0, `(.L_x_3994) ;  /* 0x000009e000007945 */ /* 0x000fe20003800000 */
[-C--:B--2---:R-:W-:Y:S01]  /*21250*/  FMUL.FTZ R80, R45, R20.reuse ;  /* 0x000000142d507220 */ /* 0x084fe20000410000 */
[----:B------:R-:W-:Y:S01]  /*21260*/  SHF.R.S32.HI R45, RZ, 0x1f, R76 ;  /* 0x0000001fff2d7819 */ /* 0x000fe2000001144c */
[-C--:B------:R-:W-:Y:S01]  /*21270*/  FMUL.FTZ R77, R33, R20.reuse ;  /* 0x00000014214d7220 */ /* 0x080fe20000410000 */
[-C--:B------:R-:W-:Y:S01]  /*21280*/  FMUL.FTZ R33, R46, R20.reuse ;  /* 0x000000142e217220 */ /* 0x080fe20000410000 */
[----:B------:R-:W-:Y:S01]  /*21290*/  FMUL.FTZ R19, R27, R20 ;  /* 0x000000141b137220 */ /* 0x000fe20000410000 */
[----:B------:R-:W-:Y:S01]  /*212a0*/  LEA.HI R46, R45, R76, RZ, 0x7 ;  /* 0x0000004c2d2e7211 */ /* 0x000fe200078f38ff */
[-C--:B------:R-:W-:Y:S01]  /*212b0*/  FMUL.FTZ R27, R34, R20.reuse ;  /* 0x00000014221b7220 */ /* 0x080fe20000410000 */
[-C--:B------:R-:W-:Y:S02]  /*212c0*/  FMUL.FTZ R34, R47, R20.reuse ;  /* 0x000000142f227220 */ /* 0x080fe40000410000 */
[----:B------:R-:W-:Y:S01]  /*212d0*/  LOP3.LUT R47, R46, 0xffffff80, RZ, 0xc0, !PT ;  /* 0xffffff802e2f7812 */ /* 0x000fe200078ec0ff */
[----:B------:R-:W-:-:S04]  /*212e0*/  FMUL.FTZ R81, R48, R20 ;  /* 0x0000001430517220 */ /* 0x000fc80000410000 */
[----:B------:R-:W-:Y:S02]  /*212f0*/  IMAD.IADD R48, R76, 0x1, -R47 ;  /* 0x000000014c307824 */ /* 0x000fe400078e0a2f */
[-C--:B------:R-:W-:Y:S01]  /*21300*/  FMUL.FTZ R82, R53, R20.reuse ;  /* 0x0000001435527220 */ /* 0x080fe20000410000 */
[-C--:B-1----:R-:W-:Y:S01]  /*21310*/  FMUL.FTZ R5, R24, R20.reuse ;  /* 0x0000001418057220 */ /* 0x082fe20000410000 */
[-C--:B------:R-:W-:Y:S01]  /*21320*/  FMUL.FTZ R24, R28, R20.reuse ;  /* 0x000000141c187220 */ /* 0x080fe20000410000 */
[----:B------:R-:W-:Y:S01]  /*21330*/  SHF.R.S32.HI R53, RZ, 0x1f, R48 ;  /* 0x0000001fff357819 */ /* 0x000fe20000011430 */
[-C--:B------:R-:W-:Y:S01]  /*21340*/  FMUL.FTZ R28, R35, R20.reuse ;  /* 0x00000014231c7220 */ /* 0x080fe20000410000 */
[-C--:B------:R-:W-:Y:S01]  /*21350*/  FMUL.FTZ R74, R29, R20.reuse ;  /* 0x000000141d4a7220 */ /* 0x080fe20000410000 */
[-C--:B------:R-:W-:Y:S01]  /*21360*/  FMUL.FTZ R35, R50, R20.reuse ;  /* 0x0000001432237220 */ /* 0x080fe20000410000 */
[----:B------:R-:W-:Y:S01]  /*21370*/  FMUL.FTZ R29, R38, R20 ;  /* 0x00000014261d7220 */ /* 0x000fe20000410000 */
[----:B------:R-:W-:Y:S01]  /*21380*/  LEA.HI R50, R53, R48, RZ, 0x2 ;  /* 0x0000003035327211 */ /* 0x000fe200078f10ff */
        /* <DEDUP_REMOVED lines=8> */
[--C-:B------:R-:W-:Y:S01]  /*21410*/  SHF.R.S32.HI R52, RZ, 0x2, R50.reuse ;  /* 0x00000002ff347819 */ /* 0x100fe20000011432 */
[----:B------:R-:W-:Y:S01]  /*21420*/  FMUL.FTZ R39, R55, R20 ;  /* 0x0000001437277220 */ /* 0x000fe20000410000 */
[----:B------:R-:W-:-:S02]  /*21430*/  SHF.R.S32.HI R47, RZ, 0x1f, R50 ;  /* 0x0000001fff2f7819 */ /* 0x000fc40000011432 */
[----:B------:R-:W-:Y:S02]  /*21440*/  LOP3.LUT R55, R54, 0xfffffffc, RZ, 0xc0, !PT ;  /* 0xfffffffc36377812 */ /* 0x000fe400078ec0ff */
[----:B------:R-:W-:-:S03]  /*21450*/  LEA.HI R54, R47, R52, RZ, 0x3 ;  /* 0x000000342f367211 */ /* 0x000fc600078f18ff */
[----:B------:R-:W-:Y:S01]  /*21460*/  IMAD.IADD R76, R76, 0x1, -R55 ;  /* 0x000000014c4c7824 */ /* 0x000fe200078e0a37 */
[----:B------:R-:W-:Y:S02]  /*21470*/  LOP3.LUT R55, R54, 0xfffffff8, RZ, 0xc0, !PT ;  /* 0xfffffff836377812 */ /* 0x000fe400078ec0ff */
[----:B------:R-:W-:Y:S02]  /*21480*/  SHF.R.S32.HI R47, RZ, 0x7, R46 ;  /* 0x00000007ff2f7819 */ /* 0x000fe4000001142e */
[----:B------:R-:W-:Y:S01]  /*21490*/  LEA.HI R53, R53, R48, RZ, 0x5 ;  /* 0x0000003035357211 */ /* 0x000fe200078f28ff */
[----:B------:R-:W-:Y:S01]  /*214a0*/  IMAD.IADD R55, R52, 0x1, -R55 ;  /* 0x0000000134377824 */ /* 0x000fe200078e0a37 */
[----:B------:R-:W-:Y:S02]  /*214b0*/  LEA.HI R46, R46, R47, RZ, 0x1 ;  /* 0x0000002f2e2e7211 */ /* 0x000fe400078f08ff */
[----:B------:R-:W-:Y:S02]  /*214c0*/  SHF.R.S32.HI R52, RZ, 0x5, R53 ;  /* 0x00000005ff347819 */ /* 0x000fe40000011435 */
[----:B------:R-:W-:-:S02]  /*214d0*/  LOP3.LUT R46, R46, 0x3fffffe, RZ, 0xc0, !PT ;  /* 0x03fffffe2e2e7812 */ /* 0x000fc400078ec0ff */
[----:B------:R-:W-:Y:S01]  /*214e0*/  LEA.HI R53, R76, R76, RZ, 0x1 ;  /* 0x0000004c4c357211 */ /* 0x000fe200078f08ff */
[----:B------:R-:W-:Y:S01]  /*214f0*/  IMAD R52, R73, 0x8, R52 ;  /* 0x0000000849347824 */ /* 0x000fe200078e0234 */
[----:B------:R-:W-:Y:S02]  /*21500*/  IADD3 R47, R47, -R46, RZ ;  /* 0x8000002e2f2f7210 */ /* 0x000fe40007ffe0ff */
[----:B------:R-:W-:Y:S01]  /*21510*/  LOP3.LUT R53, R53, 0x1ffffffe, RZ, 0xc0, !PT ;  /* 0x1ffffffe35357812 */ /* 0x000fe200078ec0ff */
[----:B------:R-:W-:-:S04]  /*21520*/  IMAD.U32 R52, R52, 0x10, R55 ;  /* 0x0000001034347824 */ /* 0x000fc800078e0037 */
[----:B------:R-:W-:Y:S02]  /*21530*/  IMAD.IADD R53, R76, 0x1, -R53 ;  /* 0x000000014c357824 */ /* 0x000fe400078e0a35 */
[----:B------:R-:W-:-:S04]  /*21540*/  IMAD R52, R47, 0x40, R52 ;  /* 0x000000402f347824 */ /* 0x000fc800078e0234 */
[----:B------:R-:W-:-:S04]  /*21550*/  IMAD R6, R53, 0x8, R52 ;  /* 0x0000000835067824 */ /* 0x000fc800078e0234 */
[----:B------:R-:W-:-:S05]  /*21560*/  @P0 IMAD.HI.U32 R7, R6, R7, RZ ;  /* 0x0000000706070227 */ /* 0x000fca00078e00ff */
[----:B------:R-:W-:Y:S02]  /*21570*/  @P0 SHF.R.U32.HI R6, RZ, R72, R7 ;  /* 0x00000048ff060219 */ /* 0x000fe40000011607 */
[----:B------:R-:W-:Y:S01]  /*21580*/  LOP3.LUT R7, R50, 0x7ffffffc, RZ, 0xc0, !PT ;  /* 0x7ffffffc32077812 */ /* 0x000fe200078ec0ff */
[----:B------:R-:W-:Y:S02]  /*21590*/  IMAD.MOV.U32 R53, RZ, RZ, -0x60 ;  /* 0xffffffa0ff357424 */ /* 0x000fe400078e00ff */
[----:B------:R-:W1:Y:S01]  /*215a0*/  SHFL.IDX PT, R52, R6, RZ, 0x1c1f ;  /* 0x001c1fff06347589 */ /* 0x000e6200000e0000 */
[-C--:B------:R-:W-:Y:S01]  /*215b0*/  FMUL.FTZ R18, R26, R20.reuse ;  /* 0x000000141a127220 */ /* 0x080fe20000410000 */
[-C--:B------:R-:W-:Y:S01]  /*215c0*/  FMUL.FTZ R26, R31, R20.reuse ;  /* 0x000000141f1a7220 */ /* 0x080fe20000410000 */
[-C--:B------:R-:W-:Y:S01]  /*215d0*/  FMUL.FTZ R75, R32, R20.reuse ;  /* 0x00000014204b7220 */ /* 0x080fe20000410000 */
[-C--:B------:R-:W-:Y:S01]  /*215e0*/  FMUL.FTZ R31, R42, R20.reuse ;  /* 0x000000142a1f7220 */ /* 0x080fe20000410000 */
[-C--:B------:R-:W-:Y:S01]  /*215f0*/  FMUL.FTZ R32, R43, R20.reuse ;  /* 0x000000142b207220 */ /* 0x080fe20000410000 */
[----:B------:R-:W-:Y:S01]  /*21600*/  FMUL.FTZ R79, R44, R20 ;  /* 0x000000142c4f7220 */ /* 0x000fe20000410000 */
[----:B------:R-:W-:-:S02]  /*21610*/  IMAD.IADD R7, R48, 0x1, -R7 ;  /* 0x0000000130077824 */ /* 0x000fc400078e0a07 */
        /* <DEDUP_REMOVED lines=20> */
[----:B------:R-:W-:Y:S02]  /*21760*/  FMUL.FTZ R20, R71, R20 ;  /* 0x0000001447147220 */ /* 0x000fe40000410000 */
[----:B------:R-:W-:Y:S01]  /*21770*/  IMAD R7, R7, -0x2, R50 ;  /* 0xfffffffe07077824 */ /* 0x000fe200078e0232 */
[----:B------:R-:W2:Y:S01]  /*21780*/  MUFU.TANH R5, R5 ;  /* 0x0000000500057308 */ /* 0x000ea20000002400 */
[----:B------:R-:W-:-:S03]  /*21790*/  LOP3.LUT R53, RZ, R10, RZ, 0x33, !PT ;  /* 0x0000000aff357212 */ /* 0x000fc600078e33ff */
[----:B------:R-:W-:-:S04]  /*217a0*/  IADD3 R50, -R8, R7, R9 ;  /* 0x0000000708327210 */ /* 0x000fc80007ffe109 */
[----:B------:R-:W3:Y:S01]  /*217b0*/  MUFU.TANH R21, R21 ;  /* 0x0000001500157308 */ /* 0x000ee20000002400 */
[----:B------:R-:W-:-:S07]  /*217c0*/  IMAD.IADD R67, R50, 0x1, R53 ;  /* 0x0000000132437824 */ /* 0x000fce00078e0235 */
        /* <DEDUP_REMOVED lines=46> */
[----:B------:R-:W-:-:S02]  /*21ab0*/  IMAD.IADD R66, R50, 0x1, R11 ;  /* 0x0000000132427824 */ /* 0x000fc400078e020b */
[----:B------:R-:W-:Y:S01]  /*21ac0*/  VIADD R70, R7, 0xffffffff ;  /* 0xffffffff07467836 */ /* 0x000fe20000000000 */
[----:B-1----:R-:W-:Y:S01]  /*21ad0*/  IADD3 R7, R67, R52, RZ ;  /* 0x0000003443077210 */ /* 0x002fe20007ffe0ff */
[----:B------:R-:W-:Y:S02]  /*21ae0*/  IMAD R63, R0, -0x60, R12 ;  /* 0xffffffa0003f7824 */ /* 0x000fe400078e020c */
        /* <DEDUP_REMOVED lines=12> */
.L_x_3997:
[----:B------:R-:W-:-:S13]  /*21bb0*/  ISETP.NE.AND P0, PT, R13, 0x1, PT ;  /* 0x000000010d00780c */ /* 0x000fda0003f05270 */
[----:B------:R-:W-:-:S05]  /*21bc0*/  @P0 IMAD.HI.U32 R12, R10, R14, RZ ;  /* 0x0000000e0a0c0227 */ /* 0x000fca00078e00ff */
[----:B------:R-:W-:-:S07]  /*21bd0*/  @P0 SHF.R.U32.HI R10, RZ, R15, R12 ;  /* 0x0000000fff0a0219 */ /* 0x000fce000001160c */
.L_x_3998:
[----:B------:R-:W-:Y:S05]  /*21be0*/  BSYNC B1 ;  /* 0x0000000000017941 */ /* 0x000fea0003800000 */
.L_x_3996:
[----:B------:R-:W-:-:S05]  /*21bf0*/  IMAD R10, R10, R13, R70 ;  /* 0x0000000d0a0a7224 */ /* 0x000fca00078e0246 */
[----:B------:R-:W-:Y:S02]  /*21c00*/  VIMNMX R7, R7, R10, !PT ;  /* 0x0000000a07077248 */ /* 0x000fe40007fe0100 */
[----:B------:R-:W-:-:S07]  /*21c10*/  VIADDMNMX R62, R10, R13, R62, PT ;  /* 0x0000000d0a3e7246 */ /* 0x000fce000380013e */
.L_x_3995:
[----:B------:R-:W-:Y:S05]  /*21c20*/  BSYNC B0 ;  /* 0x0000000000007941 */ /* 0x000fea0003800000 */
.L_x_3994:
[C---:B------:R-:W-:Y:S01]  /*21c30*/  ISETP.GE.AND P0, PT, R63.reuse, 0x2, PT ;  /* 0x000000023f00780c */ /* 0x040fe20003f06270 */
[----:B------:R-:W1:Y:S01]  /*21c40*/  SHFL.IDX PT, R6, R6, 0x1, 0x1c1f ;  /* 0x003c1f0006067f89 */ /* 0x000e6200000e0000 */
        /* <DEDUP_REMOVED lines=13> */
[--C-:B-1----:R-:W-:Y:S01]  /*21d20*/  IMAD.IADD R66, R66, 0x1, R6.reuse ;  /* 0x0000000142427824 */ /* 0x102fe200078e0206 */
[----:B0-----:R-:W-:Y:S01]  /*21d30*/  FSEL R74, R74, -INF , !P0 ;  /* 0xff8000004a4a7808 */ /* 0x001fe20004000000 */
[----:B------:R-:W-:Y:S01]  /*21d40*/  IMAD.IADD R67, R67, 0x1, R6 ;  /* 0x0000000143437824 */ /* 0x000fe200078e0206 */
        /* <DEDUP_REMOVED lines=112> */
.L_x_4002:
[----:B------:R-:W-:-:S13]  /*22450*/  ISETP.NE.AND P6, PT, R13, 0x1, PT ;  /* 0x000000010d00780c */ /* 0x000fda0003fc5270 */
[----:B------:R-:W-:-:S05]  /*22460*/  @P6 IMAD.HI.U32 R14, R8, R14, RZ ;  /* 0x0000000e080e6227 */ /* 0x000fca00078e00ff */
[----:B------:R-:W-:-:S07]  /*22470*/  @P6 SHF.R.U32.HI R8, RZ, R15, R14 ;  /* 0x0000000fff086219 */ /* 0x000fce000001160e */
.L_x_4003:
[----:B------:R-:W-:Y:S05]  /*22480*/  BSYNC B1 ;  /* 0x0000000000017941 */ /* 0x000fea0003800000 */
.L_x_4001:
[----:B------:R-:W-:-:S05]  /*22490*/  IMAD R8, R8, R13, R70 ;  /* 0x0000000d08087224 */ /* 0x000fca00078e0246 */
[----:B------:R-:W-:Y:S02]  /*224a0*/  VIADDMNMX R66, R8, R13, R66, PT ;  /* 0x0000000d08427246 */ /* 0x000fe40003800142 */
[----:B------:R-:W-:-:S07]  /*224b0*/  VIMNMX R67, R67, R8, !PT ;  /* 0x0000000843437248 */ /* 0x000fce0007fe0100 */
.L_x_4000:
[----:B------:R-:W-:Y:S05]  /*224c0*/  BSYNC B0 ;  /* 0x0000000000007941 */ /* 0x000fea0003800000 */
.L_x_3999:
[----:B------:R-:W2:Y:S01]  /*224d0*/  LD.E.64 R6, desc[UR44][R16.64+0x420] ;  /* 0x0004202c10067980 */ /* 0x000ea2000c101b00 */
[----:B------:R-:W-:Y:S02]  /*224e0*/  ISETP.GT.AND P5, PT, R67, RZ, !P5 ;  /* 0x000000ff4300720c */ /* 0x000fe40006fa4270 */
[----:B------:R-:W-:Y:S01]  /*224f0*/  ISETP.NE.AND P6, PT, R86, RZ, PT ;  /* 0x000000ff5600720c */ /* 0x000fe20003fc5270 */
[----:B------:R-:W3:Y:S01]  /*22500*/  LD.E R64, desc[UR44][R16.64+0x440] ;  /* 0x0004402c10407980 */ /* 0x000ee2000c101900 */
        /* <DEDUP_REMOVED lines=66> */
[C---:B------:R-:W-:Y:S02]  /*22930*/  ISETP.GT.AND P5, PT, R67.reuse, 0x41, !P6 ;  /* 0x000000414300780c */ /* 0x040fe400077a4270 */
[----:B------:R-:W-:Y:S02]  /*22940*/  ISETP.GT.AND P0, PT, R67, 0x48, !P0 ;  /* 0x000000484300780c */ /* 0x000fe40004704270 */
[----:B------:R-:W-:Y:S02]  /*22950*/  ISETP.LT.OR P5, PT, R66, 0x42, P5 ;  /* 0x000000424200780c */ /* 0x000fe40002fa1670 */
[----:B--2---:R-:W-:Y:S02]  /*22960*/  FMNMX.FTZ R29, R37, R6, !PT ;  /* 0x00000006251d7209 */ /* 0x004fe40007810000 */
[----:B------:R-:W-:-:S02]  /*22970*/  FSEL R43, R43, -INF , !P5 ;  /* 0xff8000002b2b7808 */ /* 0x000fc40006800000 */
        /* <DEDUP_REMOVED lines=24> */
[----:B------:R-:W-:-:S05]  /*22b00*/  FMNMX.FTZ R31, R5, R30, !PT ;  /* 0x0000001e051f7209 */ /* 0x000fca0007810000 */
[----:B------:R-:W0:Y:S01]  /*22b10*/  SHFL.BFLY PT, R30, R31, 0x2, 0x1f ;  /* 0x0c401f001f1e7f89 */ /* 0x000e2200000e0000 */
[----:B------:R-:W-:Y:S02]  /*22b20*/  FMNMX.FTZ R29, R18, R7, !PT ;  /* 0x00000007121d7209 */ /* 0x000fe40007810000 */
[----:B0-----:R-:W-:Y:S02]  /*22b30*/  FMNMX.FTZ R32, R31, R30, !PT ;  /* 0x0000001e1f207209 */ /* 0x001fe40007810000 */
        /* <DEDUP_REMOVED lines=16> */
[----:B------:R-:W-:Y:S02]  /*22c40*/  FMNMX.FTZ R30, R42, R29, !PT ;  /* 0x0000001d2a1e7209 */ /* 0x000fe40007810000 */
[----:B------:R-:W-:Y:S02]  /*22c50*/  ISETP.GT.AND P2, PT, R67, 0x50, !P2 ;  /* 0x000000504300780c */ /* 0x000fe40005744270 */
[----:B------:R-:W-:Y:S02]  /*22c60*/  ISETP.LT.OR P1, PT, R66, 0x4a, P1 ;  /* 0x0000004a4200780c */ /* 0x000fe40000f21670 */
[----:B------:R-:W-:-:S02]  /*22c70*/  FSEL R63, R44, -INF , !P0 ;  /* 0xff8000002c3f7808 */ /* 0x000fc40004000000 */
[----:B------:R-:W-:Y:S02]  /*22c80*/  FMNMX.FTZ R30, R43, R30, !PT ;  /* 0x0000001e2b1e7209 */ /* 0x000fe40007810000 */
[C---:B------:R-:W-:Y:S02]  /*22c90*/  ISETP.GT.AND P3, PT, R67.reuse, 0x51, !P3 ;  /* 0x000000514300780c */ /* 0x040fe40005f64270 */
[----:B------:R-:W-:Y:S01]  /*22ca0*/  ISETP.GT.AND P4, PT, R67, 0x58, !P4 ;  /* 0x000000584300780c */ /* 0x000fe20006784270 */
[----:B------:R-:W0:Y:S01]  /*22cb0*/  SHFL.BFLY PT, R33, R32, 0x1, 0x1f ;  /* 0x0c201f0020217f89 */ /* 0x000e2200000e0000 */
[----:B------:R-:W-:Y:S02]  /*22cc0*/  ISETP.LT.OR P2, PT, R66, 0x51, P2 ;  /* 0x000000514200780c */ /* 0x000fe40001741670 */
[----:B------:R-:W-:Y:S01]  /*22cd0*/  FSEL R45, R45, -INF , !P1 ;  /* 0xff8000002d2d7808 */ /* 0x000fe20004800000 */
[----:B------:R-:W-:Y:S01]  /*22ce0*/  ST.E desc[UR44][R16.64+0x420], R31 ;  /* 0x0004201f10007985 */ /* 0x000fe2000c10192c */
[----:B------:R-:W-:-:S02]  /*22cf0*/  FMNMX.FTZ R30, R63, R30, !PT ;  /* 0x0000001e3f1e7209 */ /* 0x000fc40007810000 */
[----:B------:R-:W-:Y:S01]  /*22d00*/  ISETP.LT.OR P3, PT, R66, 0x52, P3 ;  /* 0x000000524200780c */ /* 0x000fe20001f61670 */
[----:B------:R-:W2:Y:S01]  /*22d10*/  LD.E R44, desc[UR44][R16.64+0x210] ;  /* 0x0002102c102c7980 */ /* 0x000ea2000c101900 */
[----:B------:R-:W-:Y:S02]  /*22d20*/  FSEL R65, R46, -INF , !P2 ;  /* 0xff8000002e417808 */ /* 0x000fe40005000000 */
[----:B------:R-:W-:Y:S01]  /*22d30*/  FMNMX.FTZ R30, R45, R30, !PT ;  /* 0x0000001e2d1e7209 */ /* 0x000fe20007810000 */
[----:B------:R-:W4:Y:S01]  /*22d40*/  LD.E R46, desc[UR44][R16.64+0x430] ;  /* 0x0004302c102e7980 */ /* 0x000f22000c101900 */
[----:B------:R-:W-:Y:S02]  /*22d50*/  ISETP.GT.AND P0, PT, R67, 0x59, !P6 ;  /* 0x000000594300780c */ /* 0x000fe40007704270 */
[----:B------:R-:W-:Y:S02]  /*22d60*/  ISETP.LT.OR P4, PT, R66, 0x59, P4 ;  /* 0x000000594200780c */ /* 0x000fe40002781670 */
[----:B------:R-:W-:-:S02]  /*22d70*/  FSEL R47, R47, -INF , !P3 ;  /* 0xff8000002f2f7808 */ /* 0x000fc40005800000 */
[----:B------:R-:W-:Y:S02]  /*22d80*/  FMNMX.FTZ R30, R65, R30, !PT ;  /* 0x0000001e411e7209 */ /* 0x000fe40007810000 */
[----:B------:R-:W-:Y:S02]  /*22d90*/  ISETP.LT.OR P0, PT, R66, 0x5a, P0 ;  /* 0x0000005a4200780c */ /* 0x000fe40000701670 */
[----:B------:R-:W-:Y:S02]  /*22da0*/  FSEL R67, R48, -INF , !P4 ;  /* 0xff80000030437808 */ /* 0x000fe40006000000 */
[----:B------:R-:W-:Y:S01]  /*22db0*/  FMNMX.FTZ R30, R47, R30, !PT ;  /* 0x0000001e2f1e7209 */ /* 0x000fe20007810000 */
[----:B------:R-:W2:Y:S01]  /*22dc0*/  LD.E R48, desc[UR44][R16.64+0x434] ;  /* 0x0004342c10307980 */ /* 0x000ea2000c101900 */
[----:B------:R-:W-:Y:S02]  /*22dd0*/  FSEL R69, R20, -INF , !P0 ;  /* 0xff80000014457808 */ /* 0x000fe40004000000 */
[----:B------:R-:W-:-:S04]  /*22de0*/  FMNMX.FTZ R30, R67, R30, !PT ;  /* 0x0000001e431e7209 */ /* 0x000fc80007810000 */
[----:B------:R-:W-:-:S05]  /*22df0*/  FMNMX.FTZ R29, R69, R30, !PT ;  /* 0x0000001e451d7209 */ /* 0x000fca0007810000 */
[----:B------:R-:W-:Y:S04]  /*22e00*/  ST.E desc[UR44][R16.64+0x424], R29 ;  /* 0x0004241d10007985 */ /* 0x000fe8000c10192c */
[----:B------:R-:W3:Y:S01]  /*22e10*/  LD.E R20, desc[UR44][R16.64+0x424] ;  /* 0x0004242c10147980 */ /* 0x000ee2000c101900 */
[----:B0-----:R-:W-:-:S05]  /*22e20*/  FMNMX.FTZ R33, R32, R33, !PT ;  /* 0x0000002120217209 */ /* 0x001fca0007810000 */
[----:B------:R-:W-:Y:S04]  /*22e30*/  ST.E desc[UR44][R16.64+0x420], R33 ;  /* 0x0004202110007985 */ /* 0x000fe8000c10192c */
[----:B------:R-:W4:Y:S01]  /*22e40*/  LD.E R71, desc[UR44][R16.64+0x420] ;  /* 0x0004202c10477980 */ /* 0x000f22000c101900 */
[----:B------:R-:W-:-:S04]  /*22e50*/  UIADD3 UR4, UP0, UR37, 0x210, URZ ;  /* 0x0000021025047890 */ /* 0x000fc8000ff1e03f */
[----:B------:R-:W-:Y:S02]  /*22e60*/  ULOP3.LUT UR6, UR4, 0x4, URZ, 0xfc, !UPT ;  /* 0x0000000404067892 */ /* 0x000fe4000f8efc3f */
[----:B------:R-:W-:Y:S01]  /*22e70*/  UIADD3.X UR5, URZ, UR36, URZ, UP0, !UPT ;  /* 0x000000243f057290 */ /* 0x000fe200087fe43f */
[----:B---3--:R-:W0:Y:S02]  /*22e80*/  SHFL.BFLY PT, R29, R20, 0x2, 0x1f ;  /* 0x0c401f00141d7f89 */ /* 0x008e2400000e0000 */
[----:B0-----:R-:W-:-:S05]  /*22e90*/  FMNMX.FTZ R29, R20, R29, !PT ;  /* 0x0000001d141d7209 */ /* 0x001fca0007810000 */
[----:B------:R-:W0:Y:S01]  /*22ea0*/  SHFL.BFLY PT, R20, R29, 0x1, 0x1f ;  /* 0x0c201f001d147f89 */ /* 0x000e2200000e0000 */
[C---:B----4-:R-:W-:Y:S01]  /*22eb0*/  FMUL.FTZ R30, R71.reuse, R64 ;  /* 0x00000040471e7220 */ /* 0x050fe20000410000 */
[----:B------:R-:W-:-:S04]  /*22ec0*/  FSETP.NEU.FTZ.AND P0, PT, R71, -INF , PT ;  /* 0xff8000004700780b */ /* 0x000fc80003f1d000 */
[----:B------:R-:W-:Y:S02]  /*22ed0*/  FSEL R31, R30, RZ, P0 ;  /* 0x000000ff1e1f7208 */ /* 0x000fe40000000000 */
[----:B------:R-:W-:-:S03]  /*22ee0*/  FSEL R71, R71, RZ, P0 ;  /* 0x000000ff47477208 */ /* 0x000fc60000000000 */
[-CC-:B------:R-:W-:Y:S01]  /*22ef0*/  FFMA.FTZ R222, R49, R64.reuse, -R31.reuse ;  /* 0x0000004031de7223 */ /* 0x180fe2000001081f */
[-CC-:B------:R-:W-:Y:S01]  /*22f00*/  FFMA.FTZ R201, R21, R64.reuse, -R31.reuse ;  /* 0x0000004015c97223 */ /* 0x180fe2000001081f */
[-C--:B------:R-:W-:Y:S01]  /*22f10*/  FFMA.FTZ R21, R5, R64.reuse, -R31 ;  /* 0x0000004005157223 */ /* 0x080fe2000001081f */
[----:B------:R-:W-:Y:S01]  /*22f20*/  FADD.FTZ R71, R6, -R71 ;  /* 0x8000004706477221 */ /* 0x000fe20000010000 */
[----:B------:R-:W-:Y:S01]  /*22f30*/  FFMA.FTZ R196, R11, R64, -R31 ;  /* 0x000000400bc47223 */ /* 0x000fe2000001081f */
[----:B0-----:R-:W-:-:S04]  /*22f40*/  FMNMX.FTZ R49, R29, R20, !PT ;  /* 0x000000141d317209 */ /* 0x001fc80007810000 */
[C---:B------:R-:W-:Y:S01]  /*22f50*/  FSETP.NEU.FTZ.AND P0, PT, R49.reuse, -INF , PT ;  /* 0xff8000003100780b */ /* 0x040fe20003f1d000 */
[----:B------:R-:W-:-:S03]  /*22f60*/  FMUL.FTZ R5, R49, R64 ;  /* 0x0000004031057220 */ /* 0x000fc60000410000 */
[----:B------:R-:W-:Y:S02]  /*22f70*/  FSEL R6, R49, RZ, P0 ;  /* 0x000000ff31067208 */ /* 0x000fe40000000000 */
[----:B------:R-:W-:Y:S01]  /*22f80*/  FSEL R11, R5, RZ, P0 ;  /* 0x000000ff050b7208 */ /* 0x000fe20000000000 */
[-CC-:B------:R-:W-:Y:S01]  /*22f90*/  FFMA.FTZ R168, R37, R64.reuse, -R31.reuse ;  /* 0x0000004025a87223 */ /* 0x180fe2000001081f */
[-CC-:B------:R-:W-:Y:S01]  /*22fa0*/  FFMA.FTZ R204, R41, R64.reuse, -R31.reuse ;  /* 0x0000004029cc7223 */ /* 0x180fe2000001081f */
[----:B------:R-:W-:Y:S01]  /*22fb0*/  FADD.FTZ R7, R7, -R6 ;  /* 0x8000000607077221 */ /* 0x000fe20000010000 */
        /* <DEDUP_REMOVED lines=17> */
[-C--:B------:R-:W-:Y:S01]  /*230d0*/  FFMA.FTZ R194, R10, R64.reuse, -R31 ;  /* 0x000000400ac27223 */ /* 0x080fe2000001081f */
[-C--:B------:R-:W-:Y:S01]  /*230e0*/  FMUL.FTZ R41, R71, R64.reuse ;  /* 0x0000004047297220 */ /* 0x080fe20000410000 */
[-CC-:B------:R-:W-:Y:S01]  /*230f0*/  FFMA.FTZ R31, R18, R64.reuse, -R11.reuse ;  /* 0x00000040121f7223 */ /* 0x180fe2000001080b */
[----:B------:R-:W-:Y:S01]  /*23100*/  FMUL.FTZ R7, R64, R7 ;  /* 0x0000000740077220 */ /* 0x000fe20000410000 */
[-CC-:B------:R-:W-:Y:S01]  /*23110*/  FFMA.FTZ R169, R62, R64.reuse, -R11.reuse ;  /* 0x000000403ea97223 */ /* 0x180fe2000001080b */
[----:B------:R-:W-:Y:S01]  /*23120*/  MUFU.EX2 R168, R168 ;  /* 0x000000a800a87308 */ /* 0x000fe20000000800 */
[----:B------:R-:W-:-:S07]  /*23130*/  FFMA.FTZ R30, R25, R64, -R11 ;  /* 0x00000040191e7223 */ /* 0x000fce000001080b */
[----:B------:R-:W0:Y:S01]  /*23140*/  MUFU.EX2 R41, R41 ;  /* 0x0000002900297308 */ /* 0x000e220000000800 */
[----:B------:R-:W-:-:S07]  /*23150*/  FFMA.FTZ R171, R61, R64, -R11 ;  /* 0x000000403dab7223 */ /* 0x000fce000001080b */
[----:B------:R-:W-:Y:S08]  /*23160*/  MUFU.EX2 R31, R31 ;  /* 0x0000001f001f7308 */ /* 0x000ff00000000800 */
[----:B------:R-:W2:Y:S01]  /*23170*/  MUFU.EX2 R12, R7 ;  /* 0x00000007000c7308 */ /* 0x000ea20000000800 */
[----:B------:R-:W-:-:S07]  /*23180*/  FFMA.FTZ R29, R27, R64, -R11 ;  /* 0x000000401b1d7223 */ /* 0x000fce000001080b */
[----:B------:R-:W1:Y:S08]  /*23190*/  MUFU.EX2 R37, R37 ;  /* 0x0000002500257308 */ /* 0x000e700000000800 */
[----:B------:R-:W3:Y:S01]  /*231a0*/  MUFU.EX2 R169, R169 ;  /* 0x000000a900a97308 */ /* 0x000ee20000000800 */
[----:B------:R-:W-:-:S07]  /*231b0*/  FFMA.FTZ R173, R28, R64, -R11 ;  /* 0x000000401cad7223 */ /* 0x000fce000001080b */
[----:B------:R-:W4:Y:S08]  /*231c0*/  MUFU.EX2 R36, R36 ;  /* 0x0000002400247308 */ /* 0x000f300000000800 */
[----:B------:R-:W4:Y:S01]  /*231d0*/  MUFU.EX2 R30, R30 ;  /* 0x0000001e001e7308 */ /* 0x000f220000000800 */
[----:B0-----:R-:W-:Y:S01]  /*231e0*/  FFMA.FTZ R46, R41, R46, R168 ;  /* 0x0000002e292e7223 */ /* 0x001fe200000100a8 */
[----:B--2---:R-:W-:-:S06]  /*231f0*/  FFMA.FTZ R48, R12, R48, R31 ;  /* 0x000000300c307223 */ /* 0x004fcc000001001f */
        /* <DEDUP_REMOVED lines=11> */
[-CC-:B------:R-:W-:Y:S01]  /*232b0*/  FFMA.FTZ R15, R19, R64.reuse, -R11.reuse ;  /* 0x00000040130f7223 */ /* 0x180fe2000001080b */
[----:B------:R-:W-:-:S06]  /*232c0*/  FFMA.FTZ R179, R14, R64, -R11 ;  /* 0x000000400eb37223 */ /* 0x000fcc000001080b */
[----:B------:R-:W4:Y:S01]  /*232d0*/  MUFU.EX2 R173, R173 ;  /* 0x000000ad00ad7308 */ /* 0x000f220000000800 */
[----:B------:R-:W-:Y:S01]  /*232e0*/  FFMA.FTZ R14, R8, R64, -R11 ;  /* 0x00000040080e7223 */ /* 0x000fe2000001080b */
[----:B0-----:R-:W-:-:S06]  /*232f0*/  FADD.FTZ R8, R170, R5 ;  /* 0x00000005aa087221 */ /* 0x001fcc0000010000 */
[----:B------:R-:W0:Y:S01]  /*23300*/  MUFU.EX2 R34, R34 ;  /* 0x0000002200227308 */ /* 0x000e220000000800 */
[----:B--2---:R-:W-:Y:S01]  /*23310*/  FADD.FTZ R6, R171, R6 ;  /* 0x00000006ab067221 */ /* 0x004fe20000010000 */
[----:B------:R-:W-:-:S06]  /*23320*/  FFMA.FTZ R177, R26, R64, -R11 ;  /* 0x000000401ab17223 */ /* 0x000fcc000001080b */
        /* <DEDUP_REMOVED lines=10> */
[----:B--2---:R-:W-:-:S06]  /*233d0*/  FADD.FTZ R6, R28, R7 ;  /* 0x000000071c067221 */ /* 0x004fcc0000010000 */
        /* <DEDUP_REMOVED lines=11> */
[----:B------:R-:W-:-:S07]  /*23490*/  FFMA.FTZ R205, R38, R64, -R11 ;  /* 0x0000004026cd7223 */ /* 0x000fce000001080b */
        /* <DEDUP_REMOVED lines=61> */
[----:B---3--:R-:W-:Y:S01]  /*23870*/  FADD.FTZ R7, R5, R6 ;  /* 0x0000000605077221 */ /* 0x008fe20000010000 */
[----:B------:R-:W-:Y:S01]  /*23880*/  FMUL.FTZ R13, R41, R44 ;  /* 0x0000002c290d7220 */ /* 0x000fe20000410000 */
[----:B------:R-:W-:Y:S02]  /*23890*/  IMAD.U32 R10, RZ, RZ, UR6 ;  /* 0x00000006ff0a7e24 */ /* 0x000fe4000f8e00ff */
[----:B----4-:R-:W-:Y:S01]  /*238a0*/  FADD.FTZ R9, R21, R8 ;  /* 0x0000000815097221 */ /* 0x010fe20000010000 */
[----:B------:R-:W-:Y:S01]  /*238b0*/  IMAD.U32 R11, RZ, RZ, UR5 ;  /* 0x00000005ff0b7e24 */ /* 0x000fe2000f8e00ff */
[----:B------:R-:W-:Y:S01]  /*238c0*/  ST.E desc[UR44][R16.64+0x424], R49 ;  /* 0x0004243110007985 */ /* 0x000fe2000c10192c */
[----:B------:R-:W-:-:S03]  /*238d0*/  FADD.FTZ R7, R18, R7 ;  /* 0x0000000712077221 */ /* 0x000fc60000010000 */
[----:B------:R0:W-:Y:S04]  /*238e0*/  ST.E desc[UR44][R16.64+0x430], R9 ;  /* 0x0004300910007985 */ /* 0x0001e8000c10192c */
[----:B------:R1:W-:Y:S04]  /*238f0*/  ST.E desc[UR44][R16.64+0x434], R7 ;  /* 0x0004340710007985 */ /* 0x0003e8000c10192c */
[----:B------:R2:W-:Y:S04]  /*23900*/  ST.E desc[UR44][R16.64+0x210], R13 ;  /* 0x0002100d10007985 */ /* 0x0005e8000c10192c */
[----:B------:R-:W3:Y:S02]  /*23910*/  LD.E R6, desc[UR44][R10.64] ;  /* 0x0000002c0a067980 */ /* 0x000ee4000c101900 */
[----:B---3--:R-:W-:-:S05]  /*23920*/  FMUL.FTZ R25, R41, R6 ;  /* 0x0000000629197220 */ /* 0x008fca0000410000 */
[----:B------:R3:W-:Y:S04]  /*23930*/  ST.E desc[UR44][R10.64], R25 ;  /* 0x000000190a007985 */ /* 0x0007e8000c10192c */
[----:B------:R-:W0:Y:S04]  /*23940*/  LD.E R54, desc[UR44][R16.64+0x224] ;  /* 0x0002242c10367980 */ /* 0x000e28000c101900 */
[----:B------:R-:W4:Y:S04]  /*23950*/  LD.E R226, desc[UR44][R16.64+0x404] ;  /* 0x0004042c10e27980 */ /* 0x000f28000c101900 */
[----:B------:R-:W1:Y:S04]  /*23960*/  LD.E R52, desc[UR44][R16.64+0x220] ;  /* 0x0002202c10347980 */ /* 0x000e68000c101900 */
        /* <DEDUP_REMOVED lines=58> */
[----:B------:R-:W3:Y:S01]  /*23d10*/  LD.E R24, desc[UR44][R16.64+0x400] ;  /* 0x0004002c10187980 */ /* 0x000ee2000c101900 */
[----:B------:R-:W-:Y:S01]  /*23d20*/  ULOP3.LUT UR6, UR4, 0x8, URZ, 0xfc, !UPT ;  /* 0x0000000804067892 */ /* 0x000fe2000f8efc3f */
[C---:B0-----:R-:W-:Y:S01]  /*23d30*/  FMUL.FTZ R9, R41.reuse, R54 ;  /* 0x0000003629097220 */ /* 0x041fe20000410000 */
[----:B----4-:R-:W-:-:S04]  /*23d40*/  FMUL.FTZ R45, R41, R226 ;  /* 0x000000e2292d7220 */ /* 0x010fc80000410000 */
[----:B------:R0:W-:Y:S01]  /*23d50*/  ST.E desc[UR44][R16.64+0x224], R9 ;  /* 0x0002240910007985 */ /* 0x0001e2000c10192c */
[C---:B-1----:R-:W-:Y:S01]  /*23d60*/  FMUL.FTZ R7, R41.reuse, R52 ;  /* 0x0000003429077220 */ /* 0x042fe20000410000 */
[C---:B--2---:R-:W-:Y:S01]  /*23d70*/  FMUL.FTZ R13, R41.reuse, R56 ;  /* 0x00000038290d7220 */ /* 0x044fe20000410000 */
[C---:B---3--:R-:W-:Y:S01]  /*23d80*/  FMUL.FTZ R25, R41.reuse, R58 ;  /* 0x0000003a29197220 */ /* 0x048fe20000410000 */
        /* <DEDUP_REMOVED lines=109> */
[----:B0-----:R-:W-:Y:S01]  /*24460*/  IMAD.U32 R9, RZ, RZ, UR5 ;  /* 0x00000005ff097e24 */ /* 0x001fe2000f8e00ff */
[----:B------:R-:W-:Y:S04]  /*24470*/  ST.E desc[UR44][R16.64+0x3a0], R7 ;  /* 0x0003a00710007985 */ /* 0x000fe8000c10192c */
[----:B------:R0:W-:Y:S04]  /*24480*/  ST.E desc[UR44][R16.64+0x3c0], R13 ;  /* 0x0003c00d10007985 */ /* 0x0001e8000c10192c */
[----:B------:R1:W-:Y:S04]  /*24490*/  ST.E desc[UR44][R16.64+0x3c4], R25 ;  /* 0x0003c41910007985 */ /* 0x0003e8000c10192c */
[----:B------:R-:W-:Y:S04]  /*244a0*/  ST.E desc[UR44][R16.64+0x3d0], R39 ;  /* 0x0003d02710007985 */ /* 0x000fe8000c10192c */
[----:B------:R2:W-:Y:S04]  /*244b0*/  ST.E desc[UR44][R16.64+0x3d4], R43 ;  /* 0x0003d42b10007985 */ /* 0x0005e8000c10192c */
[----:B------:R-:W-:Y:S04]  /*244c0*/  ST.E desc[UR44][R16.64+0x3e0], R27 ;  /* 0x0003e01b10007985 */ /* 0x000fe8000c10192c */
[----:B------:R-:W-:Y:S04]  /*244d0*/  ST.E desc[UR44][R16.64+0x3e4], R45 ;  /* 0x0003e42d10007985 */ /* 0x000fe8000c10192c */
[----:B------:R-:W-:Y:S04]  /*244e0*/  ST.E desc[UR44][R16.64+0x3f0], R47 ;  /* 0x0003f02f10007985 */ /* 0x000fe8000c10192c */
[----:B------:R3:W-:Y:S04]  /*244f0*/  ST.E desc[UR44][R16.64+0x3f4], R49 ;  /* 0x0003f43110007985 */ /* 0x0007e8000c10192c */
[----:B------:R4:W-:Y:S04]  /*24500*/  ST.E desc[UR44][R16.64+0x400], R41 ;  /* 0x0004002910007985 */ /* 0x0009e8000c10192c */
[----:B0-----:R-:W2:Y:S01]  /*24510*/  LD.E R13, desc[UR44][R8.64] ;  /* 0x0000002c080d7980 */ /* 0x001ea2000c101900 */
[----:B------:R-:W-:Y:S01]  /*24520*/  ULOP3.LUT UR4, UR4, 0xc, URZ, 0xfc, !UPT ;  /* 0x0000000c04047892 */ /* 0x000fe2000f8efc3f */
[----:B------:R-:W-:-:S05]  /*24530*/  IMAD.U32 R7, RZ, RZ, UR5 ;  /* 0x00000005ff077e24 */ /* 0x000fca000f8e00ff */
[----:B------:R-:W-:Y:S02]  /*24540*/  IMAD.U32 R6, RZ, RZ, UR4 ;  /* 0x00000004ff067e24 */ /* 0x000fe4000f8e00ff */
[----:B--2---:R-:W-:-:S05]  /*24550*/  FMUL.FTZ R13, R12, R13 ;  /* 0x0000000d0c0d7220 */ /* 0x004fca0000410000 */
[----:B------:R0:W-:Y:S04]  /*24560*/  ST.E desc[UR44][R8.64], R13 ;  /* 0x0000000d08007985 */ /* 0x0001e8000c10192c */
[----:B-1----:R-:W2:Y:S02]  /*24570*/  LD.E R25, desc[UR44][R6.64] ;  /* 0x0000002c06197980 */ /* 0x002ea4000c101900 */
[----:B--2---:R-:W-:-:S05]  /*24580*/  FMUL.FTZ R25, R12, R25 ;  /* 0x000000190c197220 */ /* 0x004fca0000410000 */
[----:B------:R1:W-:Y:S04]  /*24590*/  ST.E desc[UR44][R6.64], R25 ;  /* 0x0000001906007985 */ /* 0x0003e8000c10192c */
        /* <DEDUP_REMOVED lines=54> */
[----:B---3--:R-:W3:Y:S04]  /*24900*/  LD.E R49, desc[UR44][R16.64+0x3cc] ;  /* 0x0003cc2c10317980 */ /* 0x008ee8000c101900 */
[----:B------:R-:W3:Y:S04]  /*24910*/  LD.E R47, desc[UR44][R16.64+0x3d8] ;  /* 0x0003d82c102f7980 */ /* 0x000ee8000c101900 */
[----:B------:R-:W3:Y:S04]  /*24920*/  LD.E R45, desc[UR44][R16.64+0x3dc] ;  /* 0x0003dc2c102d7980 */ /* 0x000ee8000c101900 */
[----:B----4-:R-:W4:Y:S04]  /*24930*/  LD.E R41, desc[UR44][R16.64+0x3e8] ;  /* 0x0003e82c10297980 */ /* 0x010f28000c101900 */
[----:B0-----:R-:W4:Y:S04]  /*24940*/  LD.E R13, desc[UR44][R16.64+0x3ec] ;  /* 0x0003ec2c100d7980 */ /* 0x001f28000c101900 */
[----:B------:R-:W4:Y:S04]  /*24950*/  LD.E R39, desc[UR44][R16.64+0x3f8] ;  /* 0x0003f82c10277980 */ /* 0x000f28000c101900 */
[----:B------:R-:W4:Y:S04]  /*24960*/  LD.E R27, desc[UR44][R16.64+0x3fc] ;  /* 0x0003fc2c101b7980 */ /* 0x000f28000c101900 */
[----:B-1----:R-:W4:Y:S01]  /*24970*/  LD.E R25, desc[UR44][R16.64+0x408] ;  /* 0x0004082c10197980 */ /* 0x002f22000c101900 */
[C---:B--2---:R-:W-:Y:S01]  /*24980*/  FMUL.FTZ R61, R12.reuse, R61 ;  /* 0x0000003d0c3d7220 */ /* 0x044fe20000410000 */
[----:B------:R-:W-:-:S04]  /*24990*/  FMUL.FTZ R53, R12, R53 ;  /* 0x000000350c357220 */ /* 0x000fc80000410000 */
[----:B------:R0:W-:Y:S01]  /*249a0*/  ST.E desc[UR44][R16.64+0x228], R61 ;  /* 0x0002283d10007985 */ /* 0x0001e2000c10192c */
        /* <DEDUP_REMOVED lines=53> */
[C---:B---3--:R-:W-:Y:S01]  /*24d00*/  FMUL.FTZ R49, R12.reuse, R49 ;  /* 0x000000310c317220 */ /* 0x048fe20000410000 */
[C---:B------:R-:W-:Y:S01]  /*24d10*/  FMUL.FTZ R47, R12.reuse, R47 ;  /* 0x0000002f0c2f7220 */ /* 0x040fe20000410000 */
[C---:B------:R-:W-:Y:S01]  /*24d20*/  FMUL.FTZ R45, R12.reuse, R45 ;  /* 0x0000002d0c2d7220 */ /* 0x040fe20000410000 */
[C---:B----4-:R-:W-:Y:S01]  /*24d30*/  FMUL.FTZ R41, R12.reuse, R41 ;  /* 0x000000290c297220 */ /* 0x050fe20000410000 */
        /* <DEDUP_REMOVED lines=59> */
[----:B------:R2:W-:Y:S04]  /*250f0*/  ST.E desc[UR44][R16.64+0x3e8], R41 ;  /* 0x0003e82910007985 */ /* 0x0005e8000c10192c */
[----:B------:R-:W-:Y:S04]  /*25100*/  ST.E desc[UR44][R16.64+0x3ec], R53 ;  /* 0x0003ec3510007985 */ /* 0x000fe8000c10192c */
[----:B------:R-:W-:Y:S04]  /*25110*/  ST.E desc[UR44][R16.64+0x3f8], R39 ;  /* 0x0003f82710007985 */ /* 0x000fe8000c10192c */
[----:B------:R3:W-:Y:S04]  /*25120*/  ST.E desc[UR44][R16.64+0x3fc], R27 ;  /* 0x0003fc1b10007985 */ /* 0x0007e8000c10192c */
[----:B------:R4:W-:Y:S01]  /*25130*/  ST.E desc[UR44][R16.64+0x408], R25 ;  /* 0x0004081910007985 */ /* 0x0009e2000c10192c */
        /* <DEDUP_REMOVED lines=87> */
[----:B------:R1:W-:Y:S04]  /*256b0*/  ST.E desc[UR44][R16.64+0x224], R39 ;  /* 0x0002242710007985 */ /* 0x0003e8000c10192c */
[----:B------:R-:W-:Y:S04]  /*256c0*/  ST.E desc[UR44][R16.64+0x228], R47 ;  /* 0x0002282f10007985 */ /* 0x000fe8000c10192c */
[----:B------:R-:W-:Y:S04]  /*256d0*/  ST.E desc[UR44][R16.64+0x22c], R43 ;  /* 0x00022c2b10007985 */ /* 0x000fe8000c10192c */
[----:B------:R-:W-:Y:S04]  /*256e0*/  ST.E desc[UR44][R16.64+0x230], R49 ;  /* 0x0002303110007985 */ /* 0x000fe8000c10192c */
[----:B------:R-:W-:Y:S04]  /*256f0*/  ST.E desc[UR44][R16.64+0x234], R51 ;  /* 0x0002343310007985 */ /* 0x000fe8000c10192c */
[----:B------:R-:W-:Y:S04]  /*25700*/  ST.E desc[UR44][R16.64+0x238], R45 ;  /* 0x0002382d10007985 */ /* 0x000fe8000c10192c */
[----:B------:R-:W-:Y:S04]  /*25710*/  ST.E desc[UR44][R16.64+0x23c], R53 ;  /* 0x00023c3510007985 */ /* 0x000fe8000c10192c */
        /* <DEDUP_REMOVED lines=8> */
[----:B0-----:R-:W3:Y:S04]  /*257a0*/  LD.E R25, desc[UR44][R16.64+0x260] ;  /* 0x0002602c10197980 */ /* 0x001ee8000c101900 */
[----:B-1----:R-:W3:Y:S04]  /*257b0*/  LD.E R39, desc[UR44][R16.64+0x270] ;  /* 0x0002702c10277980 */ /* 0x002ee8000c101900 */
[----:B--2---:R-:W2:Y:S04]  /*257c0*/  LD.E R41, desc[UR44][R16.64+0x278] ;  /* 0x0002782c10297980 */ /* 0x004ea8000c101900 */
[----:B------:R-:W2:Y:S04]  /*257d0*/  LD.E R43, desc[UR44][R16.64+0x280] ;  /* 0x0002802c102b7980 */ /* 0x000ea8000c101900 */
[----:B------:R-:W2:Y:S04]  /*257e0*/  LD.E R45, desc[UR44][R16.64+0x288] ;  /* 0x0002882c102d7980 */ /* 0x000ea8000c101900 */
[----:B------:R-:W2:Y:S04]  /*257f0*/  LD.E R47, desc[UR44][R16.64+0x290] ;  /* 0x0002902c102f7980 */ /* 0x000ea8000c101900 */
[----:B------:R-:W2:Y:S04]  /*25800*/  LD.E R49, desc[UR44][R16.64+0x298] ;  /* 0x0002982c10317980 */ /* 0x000ea8000c101900 */
[----:B------:R-:W2:Y:S04]  /*25810*/  LD.E R51, desc[UR44][R16.64+0x2a0] ;  /* 0x0002a02c10337980 */ /* 0x000ea8000c101900 */
[----:B------:R-:W2:Y:S04]  /*25820*/  LD.E R53, desc[UR44][R16.64+0x2a8] ;  /* 0x0002a82c10357980 */ /* 0x000ea8000c101900 */
        /* <DEDUP_REMOVED lines=150> */
[----:B------:R-:W-:Y:S01]  /*26190*/  IMAD.MOV.U32 R27, RZ, RZ, R13 ;  /* 0x000000ffff1b7224 */ /* 0x000fe200078e000d */
        /* <DEDUP_REMOVED lines=89> */
[----:B------:R-:W2:Y:S01]  /*26730*/  LD.E R100, desc[UR44][R16.64+0x340] ;  /* 0x0003402c10647980 */ /* 0x000ea2000c101900 */
[----:B------:R-:W-:-:S03]  /*26740*/  MOV R25, R13 ;  /* 0x0000000d00197202 */ /* 0x000fc60000000f00 */
[----:B------:R-:W2:Y:S01]  /*26750*/  LD.E R101, desc[UR44][R16.64+0x344] ;  /* 0x0003442c10657980 */ /* 0x000ea2000c101900 */
[----:B------:R-:W-:-:S03]  /*26760*/  R2UR UR11, R25 ;  /* 0x00000000190b72ca */ /* 0x000fc600000e0000 */
        /* <DEDUP_REMOVED lines=872> */
[----:B------:R-:W-:Y:S04]  /*29df0*/  STL [R1+0x68], R4 ;  /* 0x0000680401007387 */ /* 0x000fe80000100800 */
        /* <DEDUP_REMOVED lines=8> */
[----:B------:R-:W3:Y:S04]  /*29e80*/  LD.E R21, desc[UR44][R16.64+0x220] ;  /* 0x0002202c10157980 */ /* 0x000ee8000c101900 */
[----:B0-----:R-:W3:Y:S04]  /*29e90*/  LD.E R25, desc[UR44][R16.64+0x224] ;  /* 0x0002242c10197980 */ /* 0x001ee8000c101900 */
[----:B-1----:R-:W3:Y:S04]  /*29ea0*/  LD.E R27, desc[UR44][R16.64+0x228] ;  /* 0x0002282c101b7980 */ /* 0x002ee8000c101900 */
        /* <DEDUP_REMOVED lines=245> */
[----:B0-----:R-:W2:Y:S04]  /*2ae00*/  LDL.64 R6, [R1+0x198] ;  /* 0x0001980001067983 */ /* 0x001ea80000100a00 */
[----:B------:R1:W5:Y:S04]  /*2ae10*/  LD.E R4, desc[UR44][R2.64] ;  /* 0x0000002c02047980 */ /* 0x000368000c101900 */
[----:B--2---:R-:W2:Y:S01]  /*2ae20*/  LD.E R5, desc[UR44][R6.64] ;  /* 0x0000002c06057980 */ /* 0x004ea2000c101900 */
[----:B------:R-:W-:Y:S01]  /*2ae30*/  BSSY B0, `(.L_x_4004) ;  /* 0x0000005000007945 */ /* 0x000fe20003800000 */
[----:B--2---:R-:W-:-:S04]  /*2ae40*/  LOP3.LUT R5, R5, 0x1, RZ, 0xfc, !PT ;  /* 0x0000000105057812 */ /* 0x004fc800078efcff */
[----:B------:R-:W-:-:S13]  /*2ae50*/  ISETP.NE.AND P0, PT, R5, 0x3, PT ;  /* 0x000000030500780c */ /* 0x000fda0003f05270 */
[----:B-1----:R-:W-:Y:S05]  /*2ae60*/  @!P0 BRA `(.L_x_4005) ;  /* 0x0000000000048947 */ /* 0x002fea0003800000 */
[----:B------:R-:W-:Y:S01]  /*2ae70*/  BPT.TRAP 0x1 ;  /* 0x000000040000795c */ /* 0x000fe20000300000 */
.L_x_4005:
[----:B------:R-:W-:Y:S05]  /*2ae80*/  BSYNC B0 ;  /* 0x0000000000007941 */ /* 0x000fea0003800000 */
.L_x_4004:
        /* <DEDUP_REMOVED lines=9> */
.L_x_3977:
[----:B-1----:R-:W3:Y:S01]  /*2af20*/  LDL R5, [R1+0x430] ;  /* 0x0004300001057983 */ /* 0x002ee20000100800 */
[----:B------:R-:W-:Y:S05]  /*2af30*/  WARPSYNC.ALL ;  /* 0x0000000000007948 */ /* 0x000fea0003800000 */
[----:B------:R-:W4:Y:S04]  /*2af40*/  LDL R6, [R1+0x434] ;  /* 0x0004340001067983 */ /* 0x000f280000100800 */
[----:B------:R-:W5:Y:S04]  /*2af50*/  LDL R136, [R1+0x1f8] ;  /* 0x0001f80001887983 */ /* 0x000f680000100800 */
[----:B------:R-:W2:Y:S04]  /*2af60*/  LDL.64 R130, [R1+0x210] ;  /* 0x0002100001827983 */ /* 0x000ea80000100a00 */
        /* <DEDUP_REMOVED lines=60> */
[----:B------:R-:W2:Y:S04]  /*2b330*/  LDL R135, [R1+0x200] ;  /* 0x0002000001877983 */ /* 0x000ea80000100800 */
[----:B---3--:R-:W0:Y:S02]  /*2b340*/  SHFL.BFLY PT, R0, R5, 0x2, 0x1f ;  /* 0x0c401f0005007f89 */ /* 0x008e2400000e0000 */
[----:B0-----:R-:W-:-:S05]  /*2b350*/  FADD.FTZ R0, R5, R0 ;  /* 0x0000000005007221 */ /* 0x001fca0000010000 */
[----:B------:R-:W0:Y:S02]  /*2b360*/  SHFL.BFLY PT, R3, R0, 0x1, 0x1f ;  /* 0x0c201f0000037f89 */ /* 0x000e2400000e0000 */
[----:B0-----:R-:W-:Y:S01]  /*2b370*/  FADD.FTZ R2, R0, R3 ;  /* 0x0000000300027221 */ /* 0x001fe20000010000 */
[----:B-----5:R-:W-:Y:S01]  /*2b380*/  VIADD R136, R136, 0x1 ;  /* 0x0000000188887836 */ /* 0x020fe20000000000 */
[----:B------:R-:W3:Y:S04]  /*2b390*/  LDL R0, [R1+0x204] ;  /* 0x0002040001007983 */ /* 0x000ee80000100800 */
[----:B------:R-:W-:Y:S04]  /*2b3a0*/  STL [R1+0x430], R2 ;  /* 0x0004300201007387 */ /* 0x000fe80000100800 */
[----:B------:R-:W5:Y:S04]  /*2b3b0*/  LDL R147, [R1+0x430] ;  /* 0x0004300001937983 */ /* 0x000f680000100800 */
[----:B----4-:R-:W2:Y:S02]  /*2b3c0*/  SHFL.BFLY PT, R3, R6, 0x2, 0x1f ;  /* 0x0c401f0006037f89 */ /* 0x010ea400000e0000 */
[----:B--2---:R-:W-:Y:S01]  /*2b3d0*/  FADD.FTZ R4, R3, R6 ;  /* 0x0000000603047221 */ /* 0x004fe20000010000 */
[----:B------:R-:W-:Y:S01]  /*2b3e0*/  ISETP.NE.AND P2, PT, R136, 0x2, PT ;  /* 0x000000028800780c */ /* 0x000fe20003f45270 */
[----:B------:R-:W2:Y:S04]  /*2b3f0*/  LDL.64 R6, [R1+0x250] ;  /* 0x0002500001067983 */ /* 0x000ea80000100a00 */
[----:B------:R-:W0:Y:S08]  /*2b400*/  SHFL.BFLY PT, R3, R4, 0x1, 0x1f ;  /* 0x0c201f0004037f89 */ /* 0x000e3000000e0000 */
[----:B------:R-:W4:Y:S01]  /*2b410*/  @!P2 LDL R134, [R1+0x1fc] ;  /* 0x0001fc000186a983 */ /* 0x000f220000100800 */
[----:B0-----:R-:W-:-:S03]  /*2b420*/  FADD.FTZ R140, R4, R3 ;  /* 0x00000003048c7221 */ /* 0x001fc60000010000 */
[----:B------:R-:W2:Y:S02]  /*2b430*/  LDL.64 R2, [R1+0x230] ;  /* 0x0002300001027983 */ /* 0x000ea40000100a00 */
[----:B------:R-:W-:Y:S02]  /*2b440*/  FSETP.NE.FTZ.AND P1, PT, R140, RZ, PT ;  /* 0x000000ff8c00720b */ /* 0x000fe40003f35000 */
[----:B------:R-:W2:Y:S11]  /*2b450*/  LDL.64 R4, [R1+0x240] ;  /* 0x0002400001047983 */ /* 0x000eb60000100a00 */
[----:B------:R-:W2:Y:S04]  /*2b460*/  @P1 LDL R143, [R1+0x440] ;  /* 0x00044000018f1983 */ /* 0x000ea80000100800 */
[----:B------:R-:W2:Y:S01]  /*2b470*/  @P1 LDL R145, [R1+0x424] ;  /* 0x0004240001911983 */ /* 0x000ea20000100800 */
[----:B-----5:R-:W-:-:S13]  /*2b480*/  FSETP.NE.FTZ.AND P0, PT, R147, RZ, PT ;  /* 0x000000ff9300720b */ /* 0x020fda0003f15000 */
[----:B------:R-:W5:Y:S04]  /*2b490*/  @P0 LDL R138, [R1+0x440] ;  /* 0x00044000018a0983 */ /* 0x000f680000100800 */
[----:B------:R-:W5:Y:S01]  /*2b4a0*/  @P0 LDL R139, [R1+0x420] ;  /* 0x00042000018b0983 */ /* 0x000f620000100800 */
[----:B------:R-:W0:Y:S01]  /*2b4b0*/  S2R R137, SR_TID.X ;  /* 0x0000000000897919 */ /* 0x000e220000002100 */
[----:B------:R-:W1:Y:S01]  /*2b4c0*/  @P0 MUFU.LG2 R141, R147 ;  /* 0x00000093008d0308 */ /* 0x000e620000000c00 */
[----:B------:R-:W-:-:S07]  /*2b4d0*/  MOV R142, 0xff800000 ;  /* 0xff800000008e7802 */ /* 0x000fce0000000f00 */
[----:B------:R-:W-:Y:S01]  /*2b4e0*/  @P1 MUFU.LG2 R146, R140 ;  /* 0x0000008c00921308 */ /* 0x000fe20000000c00 */
[----:B-1----:R-:W-:Y:S01]  /*2b4f0*/  @P0 FMUL.FTZ R141, R141, 0.69314718246459960938 ;  /* 0x3f3172188d8d0820 */ /* 0x002fe20000410000 */
[----:B0-----:R-:W-:Y:S01]  /*2b500*/  SHF.R.U32.HI R144, RZ, 0x7, R137 ;  /* 0x00000007ff907819 */ /* 0x001fe20000011689 */
[----:B------:R-:W-:-:S06]  /*2b510*/  IMAD.MOV.U32 R137, RZ, RZ, RZ ;  /* 0x000000ffff897224 */ /* 0x000fcc00078e00ff */
[----:B------:R-:W2:Y:S01]  /*2b520*/  @P0 MUFU.RCP R137, R147 ;  /* 0x0000009300890308 */ /* 0x000ea20000001000 */
[----:B------:R-:W-:Y:S01]  /*2b530*/  IADD3 R148, -R144, 0xb, RZ ;  /* 0x0000000b90947810 */ /* 0x000fe20007ffe1ff */
[----:B------:R-:W-:Y:S01]  /*2b540*/  IMAD.MOV.U32 R144, RZ, RZ, -0x800000 ;  /* 0xff800000ff907424 */ /* 0x000fe200078e00ff */
[----:B----4-:R-:W-:Y:S01]  /*2b550*/  @!P2 LOP3.LUT R134, R134, 0x1, RZ, 0x3c, !PT ;  /* 0x000000018686a812 */ /* 0x010fe200078e3cff */
[----:B---3--:R-:W-:Y:S01]  /*2b560*/  VIADD R0, R0, 0x1 ;  /* 0x0000000100007836 */ /* 0x008fe20000000000 */
[----:B------:R-:W-:Y:S01]  /*2b570*/  STL [R1+0x434], R140 ;  /* 0x0004348c01007387 */ /* 0x000fe20000100800 */
[-C--:B--2---:R-:W-:Y:S01]  /*2b580*/  FMUL.FTZ R3, R3, R137.reuse ;  /* 0x0000008903037220 */ /* 0x084fe20000410000 */
        /* <DEDUP_REMOVED lines=64> */
[----:B0-----:R-:W-:Y:S01]  /*2b990*/  VIADD R2, R135, 0x1 ;  /* 0x0000000187027836 */ /* 0x001fe20000000000 */
        /* <DEDUP_REMOVED lines=34> */
[----:B------:R0:W-:Y:S01]  /*2bbc0*/  STL [R1+0x204], R0 ;  /* 0x0002040001007387 */ /* 0x0001e20000100800 */
[----:B-----5:R-:W-:-:S04]  /*2bbd0*/  @P0 FMUL.FTZ R138, R138, 0.69314718246459960938 ;  /* 0x3f3172188a8a0820 */ /* 0x020fc80000410000 */
[----:B------:R-:W-:Y:S01]  /*2bbe0*/  @P0 FFMA.FTZ R142, R138, R139, R141 ;  /* 0x0000008b8a8e0223 */ /* 0x000fe2000001008d */
[----:B------:R-:W-:-:S06]  /*2bbf0*/  IMAD.MOV.U32 R138, RZ, RZ, RZ ;  /* 0x000000ffff8a7224 */ /* 0x000fcc00078e00ff */
[----:B------:R-:W1:Y:S01]  /*2bc00*/  @P1 MUFU.RCP R138, R140 ;  /* 0x0000008c008a1308 */ /* 0x000e620000001000 */
[----:B------:R-:W-:Y:S01]  /*2bc10*/  @P1 FMUL.FTZ R139, R146, 0.69314718246459960938 ;  /* 0x3f317218928b1820 */ /* 0x000fe20000410000 */
[----:B------:R-:W-:-:S04]  /*2bc20*/  @P1 FMUL.FTZ R146, R143, 0.69314718246459960938 ;  /* 0x3f3172188f921820 */ /* 0x000fc80000410000 */
[----:B------:R-:W-:Y:S01]  /*2bc30*/  @P1 FFMA.FTZ R144, R146, R145, R139 ;  /* 0x0000009192901223 */ /* 0x000fe2000001008b */
[----:B------:R0:W-:Y:S04]  /*2bc40*/  STL [R1+0x430], R142 ;  /* 0x0004308e01007387 */ /* 0x0001e80000100800 */
[----:B------:R0:W-:Y:S01]  /*2bc50*/  STL [R1+0x434], R144 ;  /* 0x0004349001007387 */ /* 0x0001e20000100800 */
        /* <DEDUP_REMOVED lines=96> */
[----:B------:R0:W-:Y:S01]  /*2c260*/  @!P2 STL [R1+0x1f8], RZ ;  /* 0x0001f8ff0100a387 */ /* 0x0001e20000100800 */
[----:B------:R0:W-:Y:S08]  /*2c270*/  BAR.ARV R148, 0x100 ;  /* 0x000400940000751d */ /* 0x0001f00000002000 */
[----:B------:R-:W-:Y:S06]  /*2c280*/  BAR.ARV 0x8, 0x180 ;  /* 0x0206000000007b1d */ /* 0x000fec0000002000 */
[----:B------:R-:W-:-:S13]  /*2c290*/  PLOP3.LUT P0, PT, PT, PT, PT, 0x8, 0x0 ;  /* 0x000000000000781c */ /* 0x000fda0003f0e170 */
.L_x_3884:
[----:B------:R-:W-:Y:S05]  /*2c2a0*/  WARPSYNC.ALL ;  /* 0x0000000000007948 */ /* 0x000fea0003800000 */
[----:B------:R-:W1:Y:S08]  /*2c2b0*/  S2UR UR4, SR_CgaCtaId ;  /* 0x00000000000479c3 */ /* 0x000e700000008800 */
[----:B------:R-:W-:Y:S01]  /*2c2c0*/  BAR.SYNC.DEFER_BLOCKING 0x5, 0x180 ;  /* 0x0146000000007b1d */ /* 0x000fe20000010000 */
[----:B0-----:R-:W-:-:S05]  /*2c2d0*/  MOV R148, 0x400 ;  /* 0x0000040000947802 */ /* 0x001fca0000000f00 */
[----:B------:R-:W-:Y:S01]  /*2c2e0*/  BSSY B0, `(.L_x_4007) ;  /* 0x00002ea000007945 */ /* 0x000fe20003800000 */
[----:B-1----:R-:W-:-:S05]  /*2c2f0*/  IMAD.U32 R27, RZ, RZ, UR4 ;  /* 0x00000004ff1b7e24 */ /* 0x002fca000f8e00ff */
[----:B------:R-:W-:-:S05]  /*2c300*/  LEA R148, R27, R148, 0x18 ;  /* 0x000000941b947211 */ /* 0x000fca00078ec0ff */
[----:B------:R0:W1:Y:S01]  /*2c310*/  LDS.128 R124, [R148+0x324d0] ;  /* 0x0324d000947c7984 */ /* 0x0000620000000c00 */
[----:B------:R-:W-:Y:S06]  /*2c320*/  BAR.ARV 0x4, 0x180 ;  /* 0x0106000000007b1d */ /* 0x000fec0000002000 */
[----:B------:R-:W-:Y:S05]  /*2c330*/  @P0 BRA `(.L_x_4008) ;  /* 0x00000020003c0947 */ /* 0x000fea0003800000 */
[----:B------:R-:W3:Y:S04]  /*2c340*/  LDL R0, [R1+0x47c] ;  /* 0x00047c0001007983 */ /* 0x000ee80000100800 */
[----:B------:R-:W2:Y:S04]  /*2c350*/  LDL.128 R144, [R1+0x210] ;  /* 0x0002100001907983 */ /* 0x000ea80000100c00 */
        /* <DEDUP_REMOVED lines=27> */
[----:B----4-:R-:W4:Y:S04]  /*2c510*/  LDL.128 R32, [R1+0x3c0] ;  /* 0x0003c00001207983 */ /* 0x010f280000100c00 */
[----:B------:R-:W4:Y:S04]  /*2c520*/  LDL.128 R8, [R1+0x3f0] ;  /* 0x0003f00001087983 */ /* 0x000f280000100c00 */
[----:B------:R-:W4:Y:S04]  /*2c530*/  LDL.128 R12, [R1+0x3e0] ;  /* 0x0003e000010c7983 */ /* 0x000f280000100c00 */
[----:B------:R-:W4:Y:S01]  /*2c540*/  LDL.128 R4, [R1+0x400] ;  /* 0x0004000001047983 */ /* 0x000f220000100c00 */
[----:B------:R-:W0:Y:S01]  /*2c550*/  S2R R19, SR_SWINHI ;  /* 0x0000000000137919 */ /* 0x000e220000002f00 */
[----:B-----5:R-:W-:-:S02]  /*2c560*/  MOV R2, R148 ;  /* 0x0000009400027202 */ /* 0x020fc40000000f00 */
[----:B0-----:R-:W-:Y:S01]  /*2c570*/  MOV R3, R19 ;  /* 0x0000001300037202 */ /* 0x001fe20000000f00 */
[----:B------:R-:W-:Y:S05]  /*2c580*/  WARPSYNC.ALL ;  /* 0x0000000000007948 */ /* 0x000fea0003800000 */
[----:B------:R-:W-:Y:S01]  /*2c590*/  ULDC.64 UR4, c[0x0][0xd00] ;  /* 0x0003400000047ab9 */ /* 0x000fe20000000a00 */
[----:B---3--:R-:W-:-:S03]  /*2c5a0*/  IMAD.WIDE R18, R0, 0x2, R2 ;  /* 0x0000000200127825 */ /* 0x008fc600078e0202 */
[----:B------:R-:W-:-:S04]  /*2c5b0*/  IADD3 R21, P1, R18, 0x20, RZ ;  /* 0x0000002012157810 */ /* 0x000fc80007f3e0ff */
[----:B------:R-:W-:-:S04]  /*2c5c0*/  LOP3.LUT R20, R21, 0x380, RZ, 0xc0, !PT ;  /* 0x0000038015147812 */ /* 0x000fc800078ec0ff */
[----:B------:R-:W-:-:S04]  /*2c5d0*/  SHF.R.U64 R20, R20, 0x3, RZ ;  /* 0x0000000314147819 */ /* 0x000fc800000012ff */
[----:B------:R-:W-:Y:S01]  /*2c5e0*/  LOP3.LUT R20, R20, R21, RZ, 0x3c, !PT ;  /* 0x0000001514147212 */ /* 0x000fe200078e3cff */
[----:B------:R-:W-:Y:S01]  /*2c5f0*/  IMAD.X R21, RZ, RZ, R19, P1 ;  /* 0x000000ffff157224 */ /* 0x000fe200008e0613 */
[C---:B------:R-:W-:Y:S02]  /*2c600*/  IADD3 R175, P1, R18.reuse, 0x4060, RZ ;  /* 0x0000406012af7810 */ /* 0x040fe40007f3e0ff */
[C---:B------:R-:W-:Y:S02]  /*2c610*/  IADD3 R24, P2, R18.reuse, 0x40, RZ ;  /* 0x0000004012187810 */ /* 0x040fe40007f5e0ff */
[----:B------:R-:W-:Y:S02]  /*2c620*/  IADD3 R150, P3, R18, 0x60, RZ ;  /* 0x0000006012967810 */ /* 0x000fe40007f7e0ff */
[----:B------:R-:W-:Y:S02]  /*2c630*/  LOP3.LUT R174, R175, 0x380, RZ, 0xc0, !PT ;  /* 0x00000380afae7812 */ /* 0x000fe400078ec0ff */
[----:B------:R-:W-:-:S02]  /*2c640*/  LOP3.LUT R0, R24, 0x380, RZ, 0xc0, !PT ;  /* 0x0000038018007812 */ /* 0x000fc400078ec0ff */
[----:B------:R-:W-:Y:S02]  /*2c650*/  LOP3.LUT R151, R150, 0x380, RZ, 0xc0, !PT ;  /* 0x0000038096977812 */ /* 0x000fe400078ec0ff */
[----:B------:R-:W-:Y:S02]  /*2c660*/  IADD3 R173, P0, R18, 0x4040, RZ ;  /* 0x0000404012ad7810 */ /* 0x000fe40007f1e0ff */
[----:B------:R-:W-:Y:S02]  /*2c670*/  SHF.R.U64 R174, R174, 0x3, RZ ;  /* 0x00000003aeae7819 */ /* 0x000fe400000012ff */
[----:B------:R-:W-:Y:S02]  /*2c680*/  SHF.R.U64 R25, R0, 0x3, RZ ;  /* 0x0000000300197819 */ /* 0x000fe400000012ff */
[----:B------:R-:W-:Y:S02]  /*2c690*/  SHF.R.U64 R151, R151, 0x3, RZ ;  /* 0x0000000397977819 */ /* 0x000fe400000012ff */
[----:B------:R-:W-:-:S02]  /*2c6a0*/  LOP3.LUT R172, R173, 0x380, RZ, 0xc0, !PT ;  /* 0x00000380adac7812 */ /* 0x000fc400078ec0ff */
[----:B------:R-:W-:Y:S01]  /*2c6b0*/  LOP3.LUT R174, R174, R175, RZ, 0x3c, !PT ;  /* 0x000000afaeae7212 */ /* 0x000fe200078e3cff */
[--C-:B------:R-:W-:Y:S01]  /*2c6c0*/  IMAD.X R175, RZ, RZ, R19.reuse, P1 ;  /* 0x000000ffffaf7224 */ /* 0x100fe200008e0613 */
[C---:B------:R-:W-:Y:S02]  /*2c6d0*/  IADD3 R169, P4, R18.reuse, 0x4000, RZ ;  /* 0x0000400012a97810 */ /* 0x040fe40007f9e0ff */
[C---:B------:R-:W-:Y:S02]  /*2c6e0*/  IADD3 R201, P1, R18.reuse, 0xc020, RZ ;  /* 0x0000c02012c97810 */ /* 0x040fe40007f3e0ff */
[----:B------:R-:W-:Y:S02]  /*2c6f0*/  IADD3 R171, P5, R18, 0x4020, RZ ;  /* 0x0000402012ab7810 */ /* 0x000fe40007fbe0ff */
[----:B------:R-:W-:Y:S01]  /*2c700*/  LOP3.LUT R24, R25, R24, RZ, 0x3c, !PT ;  /* 0x0000001819187212 */ /* 0x000fe200078e3cff */
[--C-:B------:R-:W-:Y:S01]  /*2c710*/  IMAD.X R25, RZ, RZ, R19.reuse, P2 ;  /* 0x000000ffff197224 */ /* 0x100fe200010e0613 */
[----:B------:R-:W-:Y:S01]  /*2c720*/  LOP3.LUT R150, R151, R150, RZ, 0x3c, !PT ;  /* 0x0000009697967212 */ /* 0x000fe200078e3cff */
[----:B------:R-:W-:Y:S01]  /*2c730*/  IMAD.X R151, RZ, RZ, R19, P3 ;  /* 0x000000ffff977224 */ /* 0x000fe200018e0613 */
[----:B------:R-:W-:-:S02]  /*2c740*/  SHF.R.U64 R172, R172, 0x3, RZ ;  /* 0x00000003acac7819 */ /* 0x000fc400000012ff */
[C---:B------:R-:W-:Y:S02]  /*2c750*/  IADD3 R177, P2, R18.reuse, 0x8000, RZ ;  /* 0x0000800012b17810 */ /* 0x040fe40007f5e0ff */
[----:B------:R-:W-:Y:S02]  /*2c760*/  IADD3 R179, P3, R18, 0x8020, RZ ;  /* 0x0000802012b37810 */ /* 0x000fe40007f7e0ff */
[----:B------:R-:W-:Y:S02]  /*2c770*/  LOP3.LUT R168, R169, 0x380, RZ, 0xc0, !PT ;  /* 0x00000380a9a87812 */ /* 0x000fe400078ec0ff */
[----:B------:R-:W-:Y:S02]  /*2c780*/  LOP3.LUT R200, R201, 0x380, RZ, 0xc0, !PT ;  /* 0x00000380c9c87812 */ /* 0x000fe400078ec0ff */
[----:B------:R-:W-:Y:S02]  /*2c790*/  LOP3.LUT R170, R171, 0x380, RZ, 0xc0, !PT ;  /* 0x00000380abaa7812 */ /* 0x000fe400078ec0ff */
[----:B------:R-:W-:-:S02]  /*2c7a0*/  LOP3.LUT R172, R172, R173, RZ, 0x3c, !PT ;  /* 0x000000adacac7212 */ /* 0x000fc400078e3cff */
[----:B------:R-:W-:Y:S02]  /*2c7b0*/  IADD3.X R173, RZ, R19, RZ, P0, !PT ;  /* 0x00000013ffad7210 */ /* 0x000fe400007fe4ff */
[----:B------:R-:W-:Y:S02]  /*2c7c0*/  LOP3.LUT R176, R177, 0x380, RZ, 0xc0, !PT ;  /* 0x00000380b1b07812 */ /* 0x000fe400078ec0ff */
[----:B------:R-:W-:Y:S02]  /*2c7d0*/  LOP3.LUT R178, R179, 0x380, RZ, 0xc0, !PT ;  /* 0x00000380b3b27812 */ /* 0x000fe400078ec0ff */
[----:B------:R-:W-:Y:S02]  /*2c7e0*/  IADD3 R199, P0, R18, 0xc000, RZ ;  /* 0x0000c00012c77810 */ /* 0x000fe40007f1e0ff */
[----:B------:R-:W-:Y:S02]  /*2c7f0*/  SHF.R.U64 R168, R168, 0x3, RZ ;  /* 0x00000003a8a87819 */ /* 0x000fe400000012ff */
[----:B------:R-:W-:-:S02]  /*2c800*/  SHF.R.U64 R200, R200, 0x3, RZ ;  /* 0x00000003c8c87819 */ /* 0x000fc400000012ff */
[----:B------:R-:W-:Y:S02]  /*2c810*/  SHF.R.U64 R170, R170, 0x3, RZ ;  /* 0x00000003aaaa7819 */ /* 0x000fe400000012ff */
[----:B------:R-:W-:Y:S02]  /*2c820*/  MOV R20, R20 ;  /* 0x0000001400147202 */ /* 0x000fe40000000f00 */
[----:B------:R-:W-:Y:S02]  /*2c830*/  LOP3.LUT R21, R18, 0x380, RZ, 0xc0, !PT ;  /* 0x0000038012157812 */ /* 0x000fe400078ec0ff */
[----:B------:R-:W-:Y:S02]  /*2c840*/  SHF.R.U64 R176, R176, 0x3, RZ ;  /* 0x00000003b0b07819 */ /* 0x000fe400000012ff */
[----:B------:R-:W-:Y:S02]  /*2c850*/  SHF.R.U64 R178, R178, 0x3, RZ ;  /* 0x00000003b2b27819 */ /* 0x000fe400000012ff */
[----:B------:R-:W-:-:S02]  /*2c860*/  LOP3.LUT R198, R199, 0x380, RZ, 0xc0, !PT ;  /* 0x00000380c7c67812 */ /* 0x000fc400078ec0ff */
[----:B------:R-:W-:Y:S01]  /*2c870*/  LOP3.LUT R168, R168, R169, RZ, 0x3c, !PT ;  /* 0x000000a9a8a87212 */ /* 0x000fe200078e3cff */
[--C-:B------:R-:W-:Y:S01]  /*2c880*/  IMAD.X R169, RZ, RZ, R19.reuse, P4 ;  /* 0x000000ffffa97224 */ /* 0x100fe200020e0613 */
[----:B------:R-:W-:Y:S01]  /*2c890*/  LOP3.LUT R200, R200, R201, RZ, 0x3c, !PT ;  /* 0x000000c9c8c87212 */ /* 0x000fe200078e3cff */
[--C-:B------:R-:W-:Y:S01]  /*2c8a0*/  IMAD.X R201, RZ, RZ, R19.reuse, P1 ;  /* 0x000000ffffc97224 */ /* 0x100fe200008e0613 */
[----:B------:R-:W-:Y:S01]  /*2c8b0*/  LOP3.LUT R170, R170, R171, RZ, 0x3c, !PT ;  /* 0x000000abaaaa7212 */ /* 0x000fe200078e3cff */
[----:B------:R-:W-:Y:S01]  /*2c8c0*/  IMAD.X R171, RZ, RZ, R19, P5 ;  /* 0x000000ffffab7224 */ /* 0x000fe200028e0613 */
[----:B------:R-:W-:Y:S02]  /*2c8d0*/  IADD3 R195, P4, R18, 0x8040, RZ ;  /* 0x0000804012c37810 */ /* 0x000fe40007f9e0ff */
[----:B------:R-:W-:Y:S02]  /*2c8e0*/  SHF.R.U64 R21, R21, 0x3, RZ ;  /* 0x0000000315157819 */ /* 0x000fe400000012ff */
[----:B------:R-:W-:-:S02]  /*2c8f0*/  ISETP.NE.U32.AND P1, PT, RZ, UR4, PT ;  /* 0x00000004ff007c0c */ /* 0x000fc4000bf25070 */
[----:B------:R-:W-:Y:S01]  /*2c900*/  LOP3.LUT R176, R176, R177, RZ, 0x3c, !PT ;  /* 0x000000b1b0b07212 */ /* 0x000fe200078e3cff */
[--C-:B------:R-:W-:Y:S01]  /*2c910*/  IMAD.X R177, RZ, RZ, R19.reuse, P2 ;  /* 0x000000ffffb17224 */ /* 0x100fe200010e0613 */
[----:B------:R-:W-:Y:S01]  /*2c920*/  LOP3.LUT R178, R178, R179, RZ, 0x3c, !PT ;  /* 0x000000b3b2b27212 */ /* 0x000fe200078e3cff */
[----:B------:R-:W-:Y:S01]  /*2c930*/  IMAD.X R179, RZ, RZ, R19, P3 ;  /* 0x000000ffffb37224 */ /* 0x000fe200018e0613 */
[----:B------:R-:W-:Y:S02]  /*2c940*/  IADD3 R197, P5, R18, 0x8060, RZ ;  /* 0x0000806012c57810 */ /* 0x000fe40007fbe0ff */
[----:B------:R-:W-:Y:S02]  /*2c950*/  SHF.R.U64 R198, R198, 0x3, RZ ;  /* 0x00000003c6c67819 */ /* 0x000fe400000012ff */
[C---:B------:R-:W-:Y:S02]  /*2c960*/  IADD3 R203, P2, R18.reuse, 0xc040, RZ ;  /* 0x0000c04012cb7810 */ /* 0x040fe40007f5e0ff */
[----:B------:R-:W-:-:S02]  /*2c970*/  IADD3 R204, P3, R18, 0xc060, RZ ;  /* 0x0000c06012cc7810 */ /* 0x000fc40007f7e0ff */
[----:B------:R-:W-:Y:S02]  /*2c980*/  LOP3.LUT R194, R195, 0x380, RZ, 0xc0, !PT ;  /* 0x00000380c3c27812 */ /* 0x000fe400078ec0ff */
[----:B------:R-:W-:Y:S02]  /*2c990*/  LOP3.LUT R18, R21, R18, RZ, 0x3c, !PT ;  /* 0x0000001215127212 */ /* 0x000fe400078e3cff */
[----:B------:R-:W-:Y:S01]  /*2c9a0*/  ISETP.NE.AND.EX P1, PT, RZ, UR5, PT, P1 ;  /* 0x00000005ff007c0c */ /* 0x000fe2000bf25310 */
[----:B------:R-:W-:Y:S01]  /*2c9b0*/  ULDC.64 UR4, c[0x0][0xd08] ;  /* 0x0003420000047ab9 */ /* 0x000fe20000000a00 */
[----:B------:R-:W-:Y:S02]  /*2c9c0*/  LOP3.LUT R196, R197, 0x380, RZ, 0xc0, !PT ;  /* 0x00000380c5c47812 */ /* 0x000fe400078ec0ff */
[----:B------:R-:W-:Y:S01]  /*2c9d0*/  LOP3.LUT R198, R198, R199, RZ, 0x3c, !PT ;  /* 0x000000c7c6c67212 */ /* 0x000fe200078e3cff */
[----:B------:R-:W-:Y:S01]  /*2c9e0*/  IMAD.X R199, RZ, RZ, R19, P0 ;  /* 0x000000ffffc77224 */ /* 0x000fe200000e0613 */
[----:B--2---:R-:W-:-:S02]  /*2c9f0*/  F2FP.F16.F32.PACK_AB R144, R145, R144 ;  /* 0x000000909190723e */ /* 0x004fc400000000ff */
[----:B------:R-:W-:Y:S02]  /*2ca00*/  F2FP.F16.F32.PACK_AB R145, R147, R146 ;  /* 0x000000929391723e */ /* 0x000fe400000000ff */
[----:B------:R-:W-:Y:S02]  /*2ca10*/  F2FP.F16.F32.PACK_AB R136, R137, R136 ;  /* 0x000000888988723e */ /* 0x000fe400000000ff */
[----:B------:R-:W-:Y:S02]  /*2ca20*/  ISETP.NE.U32.AND P0, PT, RZ, UR4, PT ;  /* 0x00000004ff007c0c */ /* 0x000fe4000bf05070 */
[----:B------:R-:W-:Y:S02]  /*2ca30*/  SHF.R.U64 R194, R194, 0x3, RZ ;  /* 0x00000003c2c27819 */ /* 0x000fe400000012ff */
[----:B------:R-:W-:Y:S02]  /*2ca40*/  LOP3.LUT R202, R203, 0x380, RZ, 0xc0, !PT ;  /* 0x00000380cbca7812 */ /* 0x000fe400078ec0ff */
[----:B------:R-:W-:-:S02]  /*2ca50*/  MOV R18, R18 ;  /* 0x0000001200127202 */ /* 0x000fc40000000f00 */
[----:B------:R-:W-:Y:S02]  /*2ca60*/  F2FP.F16.F32.PACK_AB R146, R141, R140 ;  /* 0x0000008c8d92723e */ /* 0x000fe400000000ff */
[----:B------:R-:W-:Y:S01]  /*2ca70*/  F2FP.F16.F32.PACK_AB R147, R143, R142 ;  /* 0x0000008e8f93723e */ /* 0x000fe200000000ff */
[----:B------:R-:W-:Y:S01]  /*2ca80*/  BAR.SYNC.DEFER_BLOCKING 0x1, 0x100 ;  /* 0x0044000000007b1d */ /* 0x000fe20000010000 */
[----:B------:R-:W-:Y:S02]  /*2ca90*/  F2FP.F16.F32.PACK_AB R137, R139, R138 ;  /* 0x0000008a8b89723e */ /* 0x000fe400000000ff */
[----:B------:R-:W-:Y:S02]  /*2caa0*/  F2FP.F16.F32.PACK_AB R128, R129, R128 ;  /* 0x000000808180723e */ /* 0x000fe400000000ff */
[----:B------:R-:W-:Y:S02]  /*2cab0*/  SHF.R.U64 R196, R196, 0x3, RZ ;  /* 0x00000003c4c47819 */ /* 0x000fe400000012ff */
[----:B------:R-:W-:-:S02]  /*2cac0*/  LOP3.LUT R205, R204, 0x380, RZ, 0xc0, !PT ;  /* 0x00000380cccd7812 */ /* 0x000fc400078ec0ff */
[----:B------:R-:W-:Y:S02]  /*2cad0*/  F2FP.F16.F32.PACK_AB R138, R133, R132 ;  /* 0x00000084858a723e */ /* 0x000fe400000000ff */
[----:B------:R-:W-:Y:S02]  /*2cae0*/  F2FP.F16.F32.PACK_AB R139, R135, R134 ;  /* 0x00000086878b723e */ /* 0x000fe400000000ff */
[----:B------:R-:W-:Y:S02]  /*2caf0*/  F2FP.F16.F32.PACK_AB R129, R131, R130 ;  /* 0x000000828381723e */ /* 0x000fe400000000ff */
[----:B------:R-:W-:Y:S02]  /*2cb00*/  F2FP.F16.F32.PACK_AB R116, R117, R116 ;  /* 0x000000747574723e */ /* 0x000fe400000000ff */
[----:B------:R-:W-:Y:S02]  /*2cb10*/  MOV R24, R24 ;  /* 0x0000001800187202 */ /* 0x000fe40000000f00 */
[----:B------:R-:W-:-:S02]  /*2cb20*/  F2FP.F16.F32.PACK_AB R130, R121, R120 ;  /* 0x000000787982723e */ /* 0x000fc400000000ff */
[----:B------:R-:W-:Y:S02]  /*2cb30*/  F2FP.F16.F32.PACK_AB R131, R123, R122 ;  /* 0x0000007a7b83723e */ /* 0x000fe400000000ff */
[----:B------:R-:W-:Y:S02]  /*2cb40*/  F2FP.F16.F32.PACK_AB R117, R119, R118 ;  /* 0x000000767775723e */ /* 0x000fe400000000ff */
[----:B------:R-:W-:Y:S02]  /*2cb50*/  F2FP.F16.F32.PACK_AB R108, R109, R108 ;  /* 0x0000006c6d6c723e */ /* 0x000fe400000000ff */
[----:B------:R-:W-:Y:S02]  /*2cb60*/  MOV R150, R150 ;  /* 0x0000009600967202 */ /* 0x000fe40000000f00 */
[----:B------:R-:W-:Y:S02]  /*2cb70*/  F2FP.F16.F32.PACK_AB R118, R113, R112 ;  /* 0x000000707176723e */ /* 0x000fe400000000ff */
[----:B------:R-:W-:-:S02]  /*2cb80*/  F2FP.F16.F32.PACK_AB R119, R115, R114 ;  /* 0x000000727377723e */ /* 0x000fc400000000ff */
[----:B------:R-:W-:Y:S02]  /*2cb90*/  F2FP.F16.F32.PACK_AB R109, R111, R110 ;  /* 0x0000006e6f6d723e */ /* 0x000fe400000000ff */
[----:B------:R-:W-:Y:S02]  /*2cba0*/  F2FP.F16.F32.PACK_AB R100, R101, R100 ;  /* 0x000000646564723e */ /* 0x000fe400000000ff */
[----:B------:R-:W-:Y:S01]  /*2cbb0*/  ISETP.NE.AND.EX P0, PT, RZ, UR5, PT, P0 ;  /* 0x00000005ff007c0c */ /* 0x000fe2000bf05300 */
[----:B------:R-:W-:Y:S01]  /*2cbc0*/  STSM.16.M88.4 [R18], R144 ;  /* 0x0000009012007844 */ /* 0x000fe20000000200 */
[----:B------:R-:W-:Y:S01]  /*2cbd0*/  LOP3.LUT R194, R194, R195, RZ, 0x3c, !PT ;  /* 0x000000c3c2c27212 */ /* 0x000fe200078e3cff */
[----:B------:R-:W-:Y:S01]  /*2cbe0*/  IMAD.X R195, RZ, RZ, R19, P4 ;  /* 0x000000ffffc37224 */ /* 0x000fe200020e0613 */
[----:B------:R-:W-:Y:S02]  /*2cbf0*/  SHF.R.U64 R202, R202, 0x3, RZ ;  /* 0x00000003caca7819 */ /* 0x000fe400000012ff */
[----:B------:R-:W-:-:S02]  /*2cc00*/  MOV R168, R168 ;  /* 0x000000a800a87202 */ /* 0x000fc40000000f00 */
[----:B------:R-:W-:Y:S02]  /*2cc10*/  F2FP.F16.F32.PACK_AB R110, R105, R104 ;  /* 0x00000068696e723e */ /* 0x000fe400000000ff */
[----:B------:R-:W-:Y:S02]  /*2cc20*/  F2FP.F16.F32.PACK_AB R111, R107, R106 ;  /* 0x0000006a6b6f723e */ /* 0x000fe400000000ff */
[----:B------:R-:W-:Y:S02]  /*2cc30*/  F2FP.F16.F32.PACK_AB R101, R103, R102 ;  /* 0x000000666765723e */ /* 0x000fe400000000ff */
[----:B------:R-:W-:Y:S01]  /*2cc40*/  F2FP.F16.F32.PACK_AB R92, R93, R92 ;  /* 0x0000005c5d5c723e */ /* 0x000fe200000000ff */
[----:B------:R0:W-:Y:S01]  /*2cc50*/  STSM.16.M88.4 [R20], R136 ;  /* 0x0000008814007844 */ /* 0x0001e20000000200 */
[----:B------:R-:W-:Y:S01]  /*2cc60*/  LOP3.LUT R196, R196, R197, RZ, 0x3c, !PT ;  /* 0x000000c5c4c47212 */ /* 0x000fe200078e3cff */
[----:B------:R-:W-:Y:S01]  /*2cc70*/  IMAD.X R197, RZ, RZ, R19, P5 ;  /* 0x000000ffffc57224 */ /* 0x000fe200028e0613 */
[----:B------:R-:W-:-:S02]  /*2cc80*/  SHF.R.U64 R205, R205, 0x3, RZ ;  /* 0x00000003cdcd7819 */ /* 0x000fc400000012ff */
[----:B------:R-:W-:Y:S02]  /*2cc90*/  MOV R170, R170 ;  /* 0x000000aa00aa7202 */ /* 0x000fe40000000f00 */
[----:B------:R-:W-:Y:S02]  /*2cca0*/  F2FP.F16.F32.PACK_AB R102, R97, R96 ;  /* 0x000000606166723e */ /* 0x000fe400000000ff */
[----:B------:R-:W-:Y:S02]  /*2ccb0*/  F2FP.F16.F32.PACK_AB R103, R99, R98 ;  /* 0x000000626367723e */ /* 0x000fe400000000ff */
[----:B------:R-:W-:Y:S02]  /*2ccc0*/  F2FP.F16.F32.PACK_AB R93, R95, R94 ;  /* 0x0000005e5f5d723e */ /* 0x000fe400000000ff */
[----:B------:R-:W-:Y:S01]  /*2ccd0*/  F2FP.F16.F32.PACK_AB R84, R85, R84 ;  /* 0x000000545554723e */ /* 0x000fe200000000ff */
[----:B------:R2:W-:Y:S01]  /*2cce0*/  STSM.16.M88.4 [R24], R128 ;  /* 0x0000008018007844 */ /* 0x0005e20000000200 */
[----:B------:R-:W-:Y:S01]  /*2ccf0*/  MOV R172, R172 ;  /* 0x000000ac00ac7202 */ /* 0x000fe20000000f00 */
[----:B0-----:R-:W0:Y:S01]  /*2cd00*/  LDC.64 R20, c[0x0][0xd00] ;  /* 0x00034000ff147b82 */ /* 0x001e220000000a00 */
        /* <DEDUP_REMOVED lines=30> */
[----:B------:R-:W-:-:S02]  /*2cef0*/  F2FP.F16.F32.PACK_AB R53, R55, R54 ;  /* 0x000000363735723e */ /* 0x000fc400000000ff */
[----:B------:R-:W-:Y:S01]  /*2cf00*/  F2FP.F16.F32.PACK_AB R44, R45, R44 ;  /* 0x0000002c2d2c723e */ /* 0x000fe200000000ff */
[----:B------:R2:W-:Y:S01]  /*2cf10*/  STSM.16.M88.4 [R174], R84 ;  /* 0x00000054ae007844 */ /* 0x0005e20000000200 */
[----:B------:R-:W-:Y:S02]  /*2cf20*/  MOV R196, R196 ;  /* 0x000000c400c47202 */ /* 0x000fe40000000f00 */
        /* <DEDUP_REMOVED lines=11> */
[----:B------:R-:W-:Y:S02]  /*2cfe0*/  MOV R200, R200 ;  /* 0x000000c800c87202 */ /* 0x000fe40000000f00 */
[----:B----4-:R-:W-:-:S02]  /*2cff0*/  F2FP.F16.F32.PACK_AB R38, R33, R32 ;  /* 0x000000202126723e */ /* 0x010fc400000000ff */
[----:B------:R-:W-:Y:S02]  /*2d000*/  F2FP.F16.F32.PACK_AB R39, R35, R34 ;  /* 0x000000222327723e */ /* 0x000fe400000000ff */
[----:B------:R-:W-:Y:S02]  /*2d010*/  F2FP.F16.F32.PACK_AB R29, R31, R30 ;  /* 0x0000001e1f1d723e */ /* 0x000fe400000000ff */
[----:B------:R-:W-:Y:S01]  /*2d020*/  F2FP.F16.F32.PACK_AB R8, R9, R8 ;  /* 0x000000080908723e */ /* 0x000fe200000000ff */
[----:B------:R2:W-:Y:S01]  /*2d030*/  STSM.16.M88.4 [R194], R60 ;  /* 0x0000003cc2007844 */ /* 0x0005e20000000200 */
[----:B------:R-:W-:Y:S02]  /*2d040*/  MOV R202, R202 ;  /* 0x000000ca00ca7202 */ /* 0x000fe40000000f00 */
[----:B------:R-:W-:Y:S02]  /*2d050*/  F2FP.F16.F32.PACK_AB R30, R13, R12 ;  /* 0x0000000c0d1e723e */ /* 0x000fe400000000ff */
[----:B------:R-:W-:-:S02]  /*2d060*/  F2FP.F16.F32.PACK_AB R31, R15, R14 ;  /* 0x0000000e0f1f723e */ /* 0x000fc400000000ff */
[----:B------:R-:W-:Y:S01]  /*2d070*/  F2FP.F16.F32.PACK_AB R9, R11, R10 ;  /* 0x0000000a0b09723e */ /* 0x000fe200000000ff */
[----:B------:R2:W-:Y:S01]  /*2d080*/  STSM.16.M88.4 [R196], R52 ;  /* 0x00000034c4007844 */ /* 0x0005e20000000200 */
[----:B------:R-:W-:Y:S02]  /*2d090*/  MOV R204, R204 ;  /* 0x000000cc00cc7202 */ /* 0x000fe40000000f00 */
[----:B------:R-:W-:Y:S02]  /*2d0a0*/  F2FP.F16.F32.PACK_AB R10, R5, R4 ;  /* 0x00000004050a723e */ /* 0x000fe400000000ff */
[----:B------:R-:W-:Y:S01]  /*2d0b0*/  F2FP.F16.F32.PACK_AB R11, R7, R6 ;  /* 0x00000006070b723e */ /* 0x000fe200000000ff */
[----:B------:R-:W3:Y:S01]  /*2d0c0*/  @P0 LDC.64 R4, c[0x0][0xd08] ;  /* 0x00034200ff040b82 */ /* 0x000ee20000000a00 */
[----:B------:R2:W-:Y:S04]  /*2d0d0*/  STSM.16.M88.4 [R198], R44 ;  /* 0x0000002cc6007844 */ /* 0x0005e80000000200 */
[----:B------:R2:W-:Y:S04]  /*2d0e0*/  STSM.16.M88.4 [R200], R36 ;  /* 0x00000024c8007844 */ /* 0x0005e80000000200 */
[----:B------:R2:W-:Y:S04]  /*2d0f0*/  STSM.16.M88.4 [R202], R28 ;  /* 0x0000001cca007844 */ /* 0x0005e80000000200 */
[----:B------:R2:W-:Y:S01]  /*2d100*/  STSM.16.M88.4 [R204], R8 ;  /* 0x00000008cc007844 */ /* 0x0005e20000000200 */
[----:B------:R-:W-:Y:S01]  /*2d110*/  ULDC UR4, c[0x0][0xb88] ;  /* 0x0002e20000047ab9 */ /* 0x000fe20000000800 */
[----:B0-----:R-:W-:Y:S01]  /*2d120*/  IMAD.WIDE R6, R212, 0x4, R20 ;  /* 0x00000004d4067825 */ /* 0x001fe200078e0214 */
[----:B------:R-:W-:Y:S01]  /*2d130*/  MOV R20, UR4 ;  /* 0x0000000400147c02 */ /* 0x000fe20008000f00 */
[----:B------:R-:W0:Y:S02]  /*2d140*/  LDC R21, c[0x0][0xce8] ;  /* 0x00033a00ff157b82 */ /* 0x000e240000000800 */
[----:B------:R-:W-:-:S06]  /*2d150*/  IMAD.MOV.U32 R18, RZ, RZ, RZ ;  /* 0x000000ffff127224 */ /* 0x000fcc00078e00ff */
[----:B------:R-:W-:Y:S01]  /*2d160*/  BAR.SYNC.DEFER_BLOCKING 0x1, 0x100 ;  /* 0x0044000000007b1d */ /* 0x000fe20000010000 */
[----:B---3--:R-:W-:-:S05]  /*2d170*/  @P0 IMAD.WIDE R4, R212, 0x4, R4 ;  /* 0x00000004d4040825 */ /* 0x008fca00078e0204 */
[----:B------:R2:W5:Y:S04]  /*2d180*/  @P1 LDG.E R18, desc[UR44][R6.64] ;  /* 0x0000002c06121981 */ /* 0x000568000c1e1900 */
[----:B------:R2:W5:Y:S01]  /*2d190*/  @P0 LDG.E R20, desc[UR44][R4.64] ;  /* 0x0000002c04140981 */ /* 0x000562000c1e1900 */
[----:B------:R-:W-:Y:S05]  /*2d1a0*/  @P0 BRA `(.L_x_4009) ;  /* 0x0000000000100947 */ /* 0x000fea0003800000 */
[----:B------:R-:W-:Y:S05]  /*2d1b0*/  @!P1 BRA `(.L_x_4009) ;  /* 0x00000000000c9947 */ /* 0x000fea0003800000 */
[----:B--2---:R-:W2:Y:S04]  /*2d1c0*/  LDG.E R5, desc[UR44][R6.64] ;  /* 0x0000002c06057981 */ /* 0x004ea8000c1e1900 */
[----:B-----5:R-:W2:Y:S02]  /*2d1d0*/  LDG.E R20, desc[UR44][R6.64+0x4] ;  /* 0x0000042c06147981 */ /* 0x020ea4000c1e1900 */
[----:B--2---:R-:W-:-:S07]  /*2d1e0*/  IMAD.IADD R20, R20, 0x1, -R5 ;  /* 0x0000000114147824 */ /* 0x004fce00078e0a05 */
.L_x_4009:
[----:B--2---:R-:W2:Y:S04]  /*2d1f0*/  LDL R4, [R1+0x46c] ;  /* 0x00046c0001047983 */ /* 0x004ea80000100800 */
[----:B------:R-:W3:Y:S01]  /*2d200*/  LDL R0, [R1+0x478] ;  /* 0x0004780001007983 */ /* 0x000ee20000100800 */
[----:B0----5:R-:W-:Y:S02]  /*2d210*/  IMAD R20, R20, R21, RZ ;  /* 0x0000001514147224 */ /* 0x021fe400078e02ff */
[----:B------:R-:W-:Y:S01]  /*2d220*/  IMAD.IADD R15, R228, 0x1, R210 ;  /* 0x00000001e40f7824 */ /* 0x000fe200078e02d2 */
[----:B------:R-:W-:Y:S01]  /*2d230*/  ISETP.NE.AND P2, PT, R21, 0x1, PT ;  /* 0x000000011500780c */ /* 0x000fe20003f45270 */
[----:B------:R-:W-:Y:S01]  /*2d240*/  ULDC.64 UR4, c[0x0][0xc90] ;  /* 0x0003240000047ab9 */ /* 0x000fe20000000a00 */
[----:B------:R-:W4:Y:S11]  /*2d250*/  LDL R26, [R1+0x464] ;  /* 0x00046400011a7983 */ /* 0x000f360000100800 */
[----:B------:R-:W0:Y:S08]  /*2d260*/  @P2 LDC R5, c[0x0][0xcec] ;  /* 0x00033b00ff052b82 */ /* 0x000e300000000800 */
[----:B------:R-:W1:Y:S01]  /*2d270*/  @P2 LDC R8, c[0x0][0xcf0] ;  /* 0x00033c00ff082b82 */ /* 0x000e620000000800 */
[----:B------:R-:W-:-:S02]  /*2d280*/  SHF.R.S32.HI R19, RZ, 0x1f, R18 ;  /* 0x0000001fff137819 */ /* 0x000fc40000011412 */
[----:B------:R-:W-:Y:S02]  /*2d290*/  SHF.R.S32.HI R24, RZ, 0x1f, R212 ;  /* 0x0000001fff187819 */ /* 0x000fe400000114d4 */
[----:B------:R-:W-:Y:S02]  /*2d2a0*/  SEL R25, R212, RZ, !P1 ;  /* 0x000000ffd4197207 */ /* 0x000fe40004800000 */
[----:B------:R-:W-:Y:S01]  /*2d2b0*/  SEL R24, R24, RZ, !P1 ;  /* 0x000000ff18187207 */ /* 0x000fe20004800000 */
[----:B------:R-:W4:Y:S08]  /*2d2c0*/  @P2 LDC R81, c[0x0][0xcec] ;  /* 0x00033b00ff512b82 */ /* 0x000f300000000800 */
[----:B------:R-:W4:Y:S01]  /*2d2d0*/  @P2 LDC R83, c[0x0][0xcf0] ;  /* 0x00033c00ff532b82 */ /* 0x000f220000000800 */
[----:B--2---:R-:W-:-:S04]  /*2d2e0*/  LOP3.LUT P0, RZ, R4, 0x3, RZ, 0xc0, !PT ;  /* 0x0000000304ff7812 */ /* 0x004fc8000780c0ff */
[----:B------:R-:W-:-:S13]  /*2d2f0*/  ISETP.GE.OR P3, PT, R15, R20, P0 ;  /* 0x000000140f00720c */ /* 0x000fda0000766670 */
[----:B------:R-:W2:Y:S01]  /*2d300*/  @!P3 LDL R11, [R1+0x430] ;  /* 0x00043000010bb983 */ /* 0x000ea20000100800 */
[----:B---3--:R-:W-:Y:S01]  /*2d310*/  IMAD.IADD R10, R0, 0x1, R210 ;  /* 0x00000001000a7824 */ /* 0x008fe200078e02d2 */
[----:B------:R-:W-:-:S03]  /*2d320*/  SHF.R.S32.HI R0, RZ, 0x1f, R211 ;  /* 0x0000001fff007819 */ /* 0x000fc600000114d3 */
[----:B0-----:R-:W-:-:S04]  /*2d330*/  @P2 IMAD.HI.U32 R5, R10, R5, RZ ;  /* 0x000000050a052227 */ /* 0x001fc800078e00ff */
[----:B------:R-:W-:Y:S02]  /*2d340*/  IMAD R6, R0, UR4, RZ ;  /* 0x0000000400067c24 */ /* 0x000fe4000f8e02ff */
[----:B------:R-:W-:Y:S01]  /*2d350*/  IMAD.MOV.U32 R4, RZ, RZ, R10 ;  /* 0x000000ffff047224 */ /* 0x000fe200078e000a */
[----:B-1----:R-:W-:Y:S01]  /*2d360*/  @P2 SHF.R.U32.HI R4, RZ, R8, R5 ;  /* 0x00000008ff042219 */ /* 0x002fe20000011605 */
[C---:B------:R-:W-:Y:S02]  /*2d370*/  IMAD R5, R211.reuse, UR5, R6 ;  /* 0x00000005d3057c24 */ /* 0x040fe4000f8e0206 */
[----:B------:R-:W-:Y:S01]  /*2d380*/  IMAD.WIDE.U32 R6, R211, UR4, R18 ;  /* 0x00000004d3067c25 */ /* 0x000fe2000f8e0012 */
[----:B------:R-:W-:-:S03]  /*2d390*/  ULDC.64 UR4, c[0x0][0xc98] ;  /* 0x0003260000047ab9 */ /* 0x000fc60000000a00 */
[----:B------:R-:W-:Y:S02]  /*2d3a0*/  IMAD.MOV R9, RZ, RZ, -R4 ;  /* 0x000000ffff097224 */ /* 0x000fe400078e0a04 */
[----:B------:R-:W-:Y:S02]  /*2d3b0*/  IMAD.IADD R7, R7, 0x1, R5 ;  /* 0x0000000107077824 */ /* 0x000fe400078e0205 */
[----:B------:R-:W-:Y:S02]  /*2d3c0*/  IMAD R9, R21, R9, R10 ;  /* 0x0000000915097224 */ /* 0x000fe400078e020a */
[----:B------:R-:W-:Y:S02]  /*2d3d0*/  IMAD R8, R24, UR4, RZ ;  /* 0x0000000418087c24 */ /* 0x000fe4000f8e02ff */
[C---:B------:R-:W-:Y:S01]  /*2d3e0*/  IMAD.WIDE.U32 R6, R25.reuse, UR4, R6 ;  /* 0x0000000419067c25 */ /* 0x040fe2000f8e0006 */
[----:B------:R-:W-:Y:S02]  /*2d3f0*/  SHF.R.S32.HI R5, RZ, 0x1f, R9 ;  /* 0x0000001fff057819 */ /* 0x000fe40000011409 */
[----:B------:R-:W-:Y:S01]  /*2d400*/  SHF.R.S32.HI R13, RZ, 0x1f, R4 ;  /* 0x0000001fff0d7819 */ /* 0x000fe20000011404 */
[----:B------:R-:W-:Y:S01]  /*2d410*/  IMAD R8, R25, UR5, R8 ;  /* 0x0000000519087c24 */ /* 0x000fe2000f8e0208 */
[----:B------:R-:W-:Y:S01]  /*2d420*/  IADD3 R4, P1, R4, R6, RZ ;  /* 0x0000000604047210 */ /* 0x000fe20007f3e0ff */
[----:B------:R-:W-:-:S02]  /*2d430*/  ULDC.64 UR4, c[0x0][0xc88] ;  /* 0x0003220000047ab9 */ /* 0x000fc40000000a00 */
[----:B------:R-:W-:Y:S01]  /*2d440*/  IMAD R6, R5, UR4, RZ ;  /* 0x0000000405067c24 */ /* 0x000fe2000f8e02ff */
[----:B------:R-:W-:-:S03]  /*2d450*/  IADD3.X R5, R13, R7, R8, P1, !PT ;  /* 0x000000070d057210 */ /* 0x000fc60000ffe408 */
[C---:B------:R-:W-:Y:S02]  /*2d460*/  IMAD R7, R9.reuse, UR5, R6 ;  /* 0x0000000509077c24 */ /* 0x040fe4000f8e0206 */
[----:B------:R-:W-:Y:S01]  /*2d470*/  IMAD.WIDE.U32 R4, R9, UR4, R4 ;  /* 0x0000000409047c25 */ /* 0x000fe2000f8e0004 */
[----:B------:R-:W-:-:S03]  /*2d480*/  ULDC.64 UR4, c[0x0][0xc50] ;  /* 0x0003140000047ab9 */ /* 0x000fc60000000a00 */
[----:B------:R-:W-:Y:S01]  /*2d490*/  IMAD.IADD R5, R5, 0x1, R7 ;  /* 0x0000000105057824 */ /* 0x000fe200078e0207 */
[----:B------:R-:W-:-:S04]  /*2d4a0*/  LEA R10, P1, R4, UR4, 0x2 ;  /* 0x00000004040a7c11 */ /* 0x000fc8000f8210ff */
[----:B------:R-:W-:Y:S01]  /*2d4b0*/  LEA.HI.X R4, R4, UR5, R5, 0x2, P1 ;  /* 0x0000000504047c11 */ /* 0x000fe200088f1405 */
[----:B------:R-:W-:Y:S01]  /*2d4c0*/  SHFL.IDX PT, R6, R10, RZ, 0x1c1f ;  /* 0x001c1fff0a067589 */ /* 0x000fe200000e0000 */
[----:B------:R-:W-:-:S03]  /*2d4d0*/  ULDC.64 UR4, c[0x0][0xba0] ;  /* 0x0002e80000047ab9 */ /* 0x000fc60000000a00 */
[----:B------:R-:W2:Y:S01]  /*2d4e0*/  SHFL.IDX PT, R7, R4, RZ, 0x1c1f ;  /* 0x001c1fff04077589 */ /* 0x000ea200000e0000 */
[----:B------:R-:W-:-:S05]  /*2d4f0*/  VIADD R5, R15, 0x8 ;  /* 0x000000080f057836 */ /* 0x000fca0000000000 */
[----:B------:R-:W-:Y:S01]  /*2d500*/  ISETP.GE.OR P0, PT, R5, R20, P0 ;  /* 0x000000140500720c */ /* 0x000fe20000706670 */
[----:B------:R-:W-:Y:S01]  /*2d510*/  IMAD R5, R218, 0x40, R186 ;  /* 0x00000040da057824 */ /* 0x000fe200078e02ba */
[----:B--2---:R0:W-:Y:S11]  /*2d520*/  @!P3 ST.E desc[UR44][R6.64], R11 ;  /* 0x0000000b0600b985 */ /* 0x0041f6000c10192c */
[----:B------:R-:W2:Y:S01]  /*2d530*/  @!P0 LDL R63, [R1+0x434] ;  /* 0x00043400013f8983 */ /* 0x000ea20000100800 */
[----:B------:R-:W-:-:S03]  /*2d540*/  IMAD.WIDE R2, R5, 0x2, R2 ;  /* 0x0000000205027825 */ /* 0x000fc600078e0202 */
[C---:B------:R-:W-:Y:S02]  /*2d550*/  IADD3 R29, P4, R2.reuse, 0x3000, RZ ;  /* 0x00003000021d7810 */ /* 0x040fe40007f9e0ff */
[C---:B------:R-:W-:Y:S02]  /*2d560*/  IADD3 R9, P1, R2.reuse, 0x1000, RZ ;  /* 0x0000100002097810 */ /* 0x040fe40007f3e0ff */
[----:B------:R-:W-:Y:S02]  /*2d570*/  IADD3 R13, P5, R2, 0x2000, RZ ;  /* 0x00002000020d7810 */ /* 0x000fe40007fbe0ff */
[----:B------:R-:W-:Y:S02]  /*2d580*/  LOP3.LUT R28, R29, 0x380, RZ, 0xc0, !PT ;  /* 0x000003801d1c7812 */ /* 0x000fe400078ec0ff */
[----:B------:R-:W-:Y:S02]  /*2d590*/  LOP3.LUT R8, R9, 0x380, RZ, 0xc0, !PT ;  /* 0x0000038009087812 */ /* 0x000fe400078ec0ff */
[----:B------:R-:W-:-:S02]  /*2d5a0*/  LOP3.LUT R12, R13, 0x380, RZ, 0xc0, !PT ;  /* 0x000003800d0c7812 */ /* 0x000fc400078ec0ff */
        /* <DEDUP_REMOVED lines=8> */
[----:B------:R-:W-:Y:S02]  /*2d630*/  IADD3.X R13, RZ, R3, RZ, P5, !PT ;  /* 0x00000003ff0d7210 */ /* 0x000fe40002ffe4ff */
[C---:B------:R-:W-:Y:S02]  /*2d640*/  IADD3 R45, P4, R2.reuse, 0x7000, RZ ;  /* 0x00007000022d7810 */ /* 0x040fe40007f9e0ff */
[C---:B------:R-:W-:Y:S02]  /*2d650*/  IADD3 R33, P3, R2.reuse, 0x4000, RZ ;  /* 0x0000400002217810 */ /* 0x040fe40007f7e0ff */
[C---:B------:R-:W-:Y:S02]  /*2d660*/  IADD3 R37, P1, R2.reuse, 0x5000, RZ ;  /* 0x0000500002257810 */ /* 0x040fe40007f3e0ff */
[----:B------:R-:W-:Y:S02]  /*2d670*/  IADD3 R41, P5, R2, 0x6000, RZ ;  /* 0x0000600002297810 */ /* 0x000fe40007fbe0ff */
[----:B------:R-:W-:-:S02]  /*2d680*/  LOP3.LUT R44, R45, 0x380, RZ, 0xc0, !PT ;  /* 0x000003802d2c7812 */ /* 0x000fc400078ec0ff */
[----:B------:R-:W-:Y:S02]  /*2d690*/  LOP3.LUT R32, R33, 0x380, RZ, 0xc0, !PT ;  /* 0x0000038021207812 */ /* 0x000fe400078ec0ff */
[----:B------:R-:W-:Y:S02]  /*2d6a0*/  LOP3.LUT R36, R37, 0x380, RZ, 0xc0, !PT ;  /* 0x0000038025247812 */ /* 0x000fe400078ec0ff */
[----:B------:R-:W-:Y:S02]  /*2d6b0*/  LOP3.LUT R40, R41, 0x380, RZ, 0xc0, !PT ;  /* 0x0000038029287812 */ /* 0x000fe400078ec0ff */
[----:B------:R-:W-:Y:S02]  /*2d6c0*/  SHF.R.U64 R44, R44, 0x3, RZ ;  /* 0x000000032c2c7819 */ /* 0x000fe400000012ff */
[----:B------:R-:W-:Y:S02]  /*2d6d0*/  SHF.R.U64 R32, R32, 0x3, RZ ;  /* 0x0000000320207819 */ /* 0x000fe400000012ff */
[----:B------:R-:W-:-:S02]  /*2d6e0*/  SHF.R.U64 R36, R36, 0x3, RZ ;  /* 0x0000000324247819 */ /* 0x000fc400000012ff */
        /* <DEDUP_REMOVED lines=12> */
[----:B------:R-:W-:Y:S01]  /*2d7b0*/  IADD3 R57, P5, R2, 0xa000, RZ ;  /* 0x0000a00002397810 */ /* 0x000fe20007fbe0ff */
[----:B------:R-:W-:Y:S01]  /*2d7c0*/  SHFL.IDX PT, R58, R10, 0x1, 0x1c1f ;  /* 0x003c1f000a3a7f89 */ /* 0x000fe200000e0000 */
[----:B------:R-:W-:-:S03]  /*2d7d0*/  LOP3.LUT R60, R61, 0x380, RZ, 0xc0, !PT ;  /* 0x000003803d3c7812 */ /* 0x000fc600078ec0ff */
[----:B------:R1:W2:Y:S01]  /*2d7e0*/  SHFL.IDX PT, R59, R4, 0x1, 0x1c1f ;  /* 0x003c1f00043b7f89 */ /* 0x0002a200000e0000 */
        /* <DEDUP_REMOVED lines=20> */
[----:B-1----:R-:W-:Y:S02]  /*2d930*/  LOP3.LUT R4, R5, 0x380, RZ, 0xc0, !PT ;  /* 0x0000038005047812 */ /* 0x002fe400078ec0ff */
[----:B------:R-:W-:-:S02]  /*2d940*/  LOP3.LUT R64, R65, 0x380, RZ, 0xc0, !PT ;  /* 0x0000038041407812 */ /* 0x000fc400078ec0ff */
[----:B------:R-:W-:Y:S02]  /*2d950*/  LOP3.LUT R68, R69, 0x380, RZ, 0xc0, !PT ;  /* 0x0000038045447812 */ /* 0x000fe400078ec0ff */
[----:B------:R-:W-:Y:S02]  /*2d960*/  LOP3.LUT R72, R73, 0x380, RZ, 0xc0, !PT ;  /* 0x0000038049487812 */ /* 0x000fe400078ec0ff */
[----:B------:R-:W-:Y:S02]  /*2d970*/  SHF.R.U64 R7, R7, 0x3, RZ ;  /* 0x0000000307077819 */ /* 0x000fe400000012ff */
        /* <DEDUP_REMOVED lines=8> */
[----:B------:R-:W-:Y:S02]  /*2da00*/  LOP3.LUT R68, R68, R69, RZ, 0x3c, !PT ;  /* 0x0000004544447212 */ /* 0x000fe400078e3cff */
[----:B------:R-:W-:Y:S01]  /*2da10*/  LOP3.LUT R72, R72, R73, RZ, 0x3c, !PT ;  /* 0x0000004948487212 */ /* 0x000fe200078e3cff */
[----:B------:R-:W-:Y:S01]  /*2da20*/  IMAD.X R73, RZ, RZ, R3, P5 ;  /* 0x000000ffff497224 */ /* 0x000fe200028e0603 */
[----:B------:R-:W-:-:S02]  /*2da30*/  LOP3.LUT R76, R4, R5, RZ, 0x3c, !PT ;  /* 0x00000005044c7212 */ /* 0x000fc400078e3cff */
[----:B------:R-:W-:Y:S01]  /*2da40*/  IADD3.X R69, RZ, R3, RZ, P1, !PT ;  /* 0x00000003ff457210 */ /* 0x000fe20000ffe4ff */
[----:B------:R-:W-:Y:S01]  /*2da50*/  BSSY B1, `(.L_x_4010) ;  /* 0x0000059000017945 */ /* 0x000fe20003800000 */
[----:B--2---:R0:W-:Y:S04]  /*2da60*/  @!P0 ST.E desc[UR44][R58.64], R63 ;  /* 0x0000003f3a008985 */ /* 0x0041e8000c10192c */
[----:B------:R1:W5:Y:S04]  /*2da70*/  LD.E.128 R4, desc[UR44][R2.64] ;  /* 0x0000002c02047980 */ /* 0x000368000c101d00 */
[----:B------:R-:W5:Y:S04]  /*2da80*/  LD.E.128 R8, desc[UR44][R8.64] ;  /* 0x0000002c08087980 */ /* 0x000f68000c101d00 */
[----:B------:R-:W5:Y:S01]  /*2da90*/  LD.E.128 R12, desc[UR44][R12.64] ;  /* 0x0000002c0c0c7980 */ /* 0x000f62000c101d00 */
[----:B-1----:R-:W-:-:S03]  /*2daa0*/  IMAD R3, R19, UR4, RZ ;  /* 0x0000000413037c24 */ /* 0x002fc6000f8e02ff */
[----:B------:R-:W5:Y:S01]  /*2dab0*/  LD.E.128 R28, desc[UR44][R28.64] ;  /* 0x0000002c1c1c7980 */ /* 0x000f62000c101d00 */
[C---:B------:R-:W-:Y:S02]  /*2dac0*/  IMAD R19, R18.reuse, UR5, R3 ;  /* 0x0000000512137c24 */ /* 0x040fe4000f8e0203 */
[----:B------:R-:W-:Y:S01]  /*2dad0*/  IMAD.WIDE.U32 R2, R18, UR4, RZ ;  /* 0x0000000412027c25 */ /* 0x000fe2000f8e00ff */
[----:B------:R-:W-:Y:S01]  /*2dae0*/  ULDC.64 UR4, c[0x0][0xbe8] ;  /* 0x0002fa0000047ab9 */ /* 0x000fe20000000a00 */
[----:B------:R-:W5:Y:S02]  /*2daf0*/  LD.E.128 R32, desc[UR44][R32.64] ;  /* 0x0000002c20207980 */ /* 0x000f64000c101d00 */
[----:B------:R-:W-:Y:S02]  /*2db00*/  IMAD.IADD R3, R3, 0x1, R19 ;  /* 0x0000000103037824 */ /* 0x000fe400078e0213 */
[----:B----4-:R-:W-:Y:S01]  /*2db10*/  IMAD R19, R26, 0x20, R218 ;  /* 0x000000201a137824 */ /* 0x010fe200078e02da */
[----:B------:R-:W5:Y:S01]  /*2db20*/  LD.E.128 R36, desc[UR44][R36.64] ;  /* 0x0000002c24247980 */ /* 0x000f62000c101d00 */
[----:B------:R-:W-:-:S02]  /*2db30*/  IMAD R0, R0, UR4, RZ ;  /* 0x0000000400007c24 */ /* 0x000fc4000f8e02ff */
[----:B------:R-:W-:Y:S01]  /*2db40*/  IMAD.IADD R26, R210, 0x1, R19 ;  /* 0x00000001d21a7824 */ /* 0x000fe200078e0213 */
[----:B------:R-:W5:Y:S01]  /*2db50*/  LD.E.128 R40, desc[UR44][R40.64] ;  /* 0x0000002c28287980 */ /* 0x000f62000c101d00 */
[C---:B------:R-:W-:Y:S02]  /*2db60*/  IMAD R19, R211.reuse, UR5, R0 ;  /* 0x00000005d3137c24 */ /* 0x040fe4000f8e0200 */
[----:B------:R-:W-:Y:S01]  /*2db70*/  IMAD.WIDE.U32 R2, R211, UR4, R2 ;  /* 0x00000004d3027c25 */ /* 0x000fe2000f8e0002 */
[----:B------:R-:W-:Y:S01]  /*2db80*/  ULDC.64 UR4, c[0x0][0xbf0] ;  /* 0x0002fc0000047ab9 */ /* 0x000fe20000000a00 */
[----:B------:R-:W5:Y:S02]  /*2db90*/  LD.E.128 R44, desc[UR44][R44.64] ;  /* 0x0000002c2c2c7980 */ /* 0x000f64000c101d00 */
[----:B------:R-:W-:Y:S02]  /*2dba0*/  @P2 IMAD.HI.U32 R0, R26, R81, RZ ;  /* 0x000000511a002227 */ /* 0x000fe400078e00ff */
[----:B------:R-:W5:Y:S02]  /*2dbb0*/  LD.E.128 R48, desc[UR44][R48.64] ;  /* 0x0000002c30307980 */ /* 0x000f64000c101d00 */
[----:B------:R-:W-:-:S02]  /*2dbc0*/  IMAD.IADD R3, R3, 0x1, R19 ;  /* 0x0000000103037824 */ /* 0x000fc400078e0213 */
[----:B------:R-:W-:Y:S01]  /*2dbd0*/  IMAD.MOV.U32 R19, RZ, RZ, R26 ;  /* 0x000000ffff137224 */ /* 0x000fe200078e001a */
[----:B------:R-:W-:Y:S01]  /*2dbe0*/  @P2 SHF.R.U32.HI R19, RZ, R83, R0 ;  /* 0x00000053ff132219 */ /* 0x000fe20000011600 */
[----:B------:R-:W-:Y:S01]  /*2dbf0*/  IMAD R24, R24, UR4, RZ ;  /* 0x0000000418187c24 */ /* 0x000fe2000f8e02ff */
[----:B------:R-:W5:Y:S01]  /*2dc00*/  LD.E.128 R52, desc[UR44][R52.64] ;  /* 0x0000002c34347980 */ /* 0x000f62000c101d00 */
[C---:B------:R-:W-:Y:S01]  /*2dc10*/  IMAD.WIDE.U32 R2, R25.reuse, UR4, R2 ;  /* 0x0000000419027c25 */ /* 0x040fe2000f8e0002 */
[--C-:B------:R-:W-:Y:S02]  /*2dc20*/  SHF.R.S32.HI R0, RZ, 0x1f, R19.reuse ;  /* 0x0000001fff007819 */ /* 0x100fe40000011413 */
[----:B0-----:R-:W5:Y:S01]  /*2dc30*/  LD.E.128 R56, desc[UR44][R56.64] ;  /* 0x0000002c38387980 */ /* 0x001f62000c101d00 */
[----:B------:R-:W-:Y:S01]  /*2dc40*/  IMAD R81, R25, UR5, R24 ;  /* 0x0000000519517c24 */ /* 0x000fe2000f8e0218 */
[----:B------:R-:W-:Y:S01]  /*2dc50*/  ULDC.64 UR4, c[0x0][0xbe0] ;  /* 0x0002f80000047ab9 */ /* 0x000fe20000000a00 */
[----:B------:R-:W-:Y:S01]  /*2dc60*/  IMAD.MOV R18, RZ, RZ, -R19 ;  /* 0x000000ffff127224 */ /* 0x000fe200078e0a13 */
[----:B------:R-:W5:Y:S01]  /*2dc70*/  LD.E.128 R60, desc[UR44][R60.64] ;  /* 0x0000002c3c3c7980 */ /* 0x000f62000c101d00 */
[----:B------:R-:W-:-:S02]  /*2dc80*/  IMAD.IADD R3, R3, 0x1, R81 ;  /* 0x0000000103037824 */ /* 0x000fc400078e0251 */
[----:B------:R-:W-:Y:S01]  /*2dc90*/  IMAD R0, R0, UR4, RZ ;  /* 0x0000000400007c24 */ /* 0x000fe2000f8e02ff */
[----:B------:R-:W5:Y:S01]  /*2dca0*/  LD.E.128 R64, desc[UR44][R64.64] ;  /* 0x0000002c40407980 */ /* 0x000f62000c101d00 */
[----:B------:R-:W-:-:S03]  /*2dcb0*/  IMAD R21, R21, R18, R26 ;  /* 0x0000001215157224 */ /* 0x000fc600078e021a */
[----:B------:R-:W5:Y:S01]  /*2dcc0*/  LD.E.128 R68, desc[UR44][R68.64] ;  /* 0x0000002c44447980 */ /* 0x000f62000c101d00 */
[----:B------:R-:W-:-:S03]  /*2dcd0*/  IMAD R25, R19, UR5, R0 ;  /* 0x0000000513197c24 */ /* 0x000fc6000f8e0200 */
[----:B------:R-:W5:Y:S01]  /*2dce0*/  LD.E.128 R72, desc[UR44][R72.64] ;  /* 0x0000002c48487980 */ /* 0x000f62000c101d00 */
[----:B------:R-:W-:-:S03]  /*2dcf0*/  IMAD.WIDE.U32 R2, R19, UR4, R2 ;  /* 0x0000000413027c25 */ /* 0x000fc6000f8e0002 */
[----:B------:R-:W5:Y:S01]  /*2dd00*/  LD.E.128 R76, desc[UR44][R76.64] ;  /* 0x0000002c4c4c7980 */ /* 0x000f62000c101d00 */
[----:B------:R-:W-:Y:S01]  /*2dd10*/  SHF.R.S32.HI R0, RZ, 0x1f, R21 ;  /* 0x0000001fff007819 */ /* 0x000fe20000011415 */
[----:B------:R-:W-:Y:S01]  /*2dd20*/  ULDC.64 UR4, c[0x0][0xbd8] ;  /* 0x0002f60000047ab9 */ /* 0x000fe20000000a00 */
        /* <DEDUP_REMOVED lines=8> */
[----:B------:R-:W-:Y:S02]  /*2ddb0*/  IMAD.IADD R83, R218, 0x1, R210 ;  /* 0x00000001da537824 */ /* 0x000fe400078e02d2 */
        /* <DEDUP_REMOVED lines=12> */
[----:B0-----:R0:W1:Y:S01]  /*2de80*/  SHFL.IDX PT, R80, R21, RZ, 0x181f ;  /* 0x00181fff15507589 */ /* 0x00106200000e0000 */
[----:B------:R2:W-:Y:S03]  /*2de90*/  SYNCS.ARRIVE.TRANS64.RED.A1T0 RZ, [R0+URZ], RZ ;  /* 0x000000ff00ff79a7 */ /* 0x0005e6000810043f */
[----:B------:R-:W-:Y:S01]  /*2dea0*/  ISETP.GE.AND P0, PT, R19, R20, PT ;  /* 0x000000141300720c */ /* 0x000fe20003f06270 */
[----:B--2---:R0:W2:Y:S01]  /*2deb0*/  SHFL.IDX PT, R0, R26, RZ, 0x181f ;  /* 0x00181fff1a007589 */ /* 0x0040a200000e0000 */
[----:B------:R-:W-:Y:S11]  /*2dec0*/  @P2 BRA `(.L_x_4011) ;  /* 0x0000000000442947 */ /* 0x000ff60003800000 */
        /* <DEDUP_REMOVED lines=17> */
.L_x_4011:
[----:B------:R-:W-:Y:S05]  /*2dfe0*/  BSYNC B1 ;  /* 0x0000000000017941 */ /* 0x000fea0003800000 */
.L_x_4010:
[----:B--2---:R2:W4:Y:S01]  /*2dff0*/  SHFL.IDX PT, R0, R26, 0x1, 0x181f ;  /* 0x00381f001a007f89 */ /* 0x00452200000e0000 */
        /* <DEDUP_REMOVED lines=8> */
[----:B---3--:R-:W-:-:S04]  /*2e080*/  @!P4 LEA R2, P5, R186, R18, 0x1 ;  /* 0x00000012ba02c211 */ /* 0x008fc800078a08ff */
[----:B----4-:R-:W-:Y:S02]  /*2e090*/  @!P4 LEA.HI.X R3, R186, R0, R217, 0x1, P5 ;  /* 0x00000000ba03c211 */ /* 0x010fe400028f0cd9 */
[----:B-----5:R-:W-:-:S03]  /*2e0a0*/  @!P3 LEA R4, P5, R188, R18, 0x1 ;  /* 0x00000012bc04b211 */ /* 0x020fc600078a08ff */
        /* <DEDUP_REMOVED lines=9> */
.L_x_4013:
[----:B------:R-:W-:Y:S05]  /*2e140*/  BSYNC B1 ;  /* 0x0000000000017941 */ /* 0x000fea0003800000 */
.L_x_4012:
[----:B----4-:R4:W0:Y:S01]  /*2e150*/  SHFL.IDX PT, R0, R26, 0x2, 0x181f ;  /* 0x00581f001a007f89 */ /* 0x01082200000e0000 */
        /* <DEDUP_REMOVED lines=20> */
.L_x_4015:
[----:B------:R-:W-:Y:S05]  /*2e2a0*/  BSYNC B1 ;  /* 0x0000000000017941 */ /* 0x000fea0003800000 */
.L_x_4014:
[----:B0-----:R-:W-:Y:S01]  /*2e2b0*/  VIADD R3, R83, 0x60 ;  /* 0x0000006053037836 */ /* 0x001fe20000000000 */
[----:B--2-4-:R-:W2:Y:S04]  /*2e2c0*/  SHFL.IDX PT, R26, R26, 0x3, 0x181f ;  /* 0x00781f001a1a7f89 */ /* 0x014ea800000e0000 */
        /* <DEDUP_REMOVED lines=10> */
[-C--:B--2---:R-:W-:Y:S02]  /*2e370*/  @!P3 LEA.HI.X R3, R186, R26.reuse, R217, 0x1, P0 ;  /* 0x0000001aba03b211 */ /* 0x084fe400000f0cd9 */
        /* <DEDUP_REMOVED lines=11> */
.L_x_4008:
[----:B------:R-:W-:Y:S01]  /*2e430*/  ULDC.64 UR4, c[0x0][0xd00] ;  /* 0x0003400000047ab9 */ /* 0x000fe20000000a00 */
[----:B-----5:R-:W3:Y:S01]  /*2e440*/  LDC.64 R2, c[0x0][0xd00] ;  /* 0x00034000ff027b82 */ /* 0x020ee20000000a00 */
[----:B------:R-:W-:Y:S01]  /*2e450*/  ISETP.NE.U32.AND P0, PT, RZ, UR4, PT ;  /* 0x00000004ff007c0c */ /* 0x000fe2000bf05070 */
[----:B------:R-:W-:-:S03]  /*2e460*/  IMAD.MOV.U32 R0, RZ, RZ, RZ ;  /* 0x000000ffff007224 */ /* 0x000fc600078e00ff */
[----:B------:R-:W-:Y:S01]  /*2e470*/  ISETP.NE.AND.EX P0, PT, RZ, UR5, PT, P0 ;  /* 0x00000005ff007c0c */ /* 0x000fe2000bf05300 */
[----:B------:R-:W-:Y:S02]  /*2e480*/  ULDC.64 UR4, c[0x0][0xd08] ;  /* 0x0003420000047ab9 */ /* 0x000fe40000000a00 */
[----:B------:R-:W-:Y:S01]  /*2e490*/  ISETP.NE.U32.AND P1, PT, RZ, UR4, PT ;  /* 0x00000004ff007c0c */ /* 0x000fe2000bf25070 */
[----:B------:R-:W2:Y:S03]  /*2e4a0*/  LDC R19, c[0x0][0xce8] ;  /* 0x00033a00ff137b82 */ /* 0x000ea60000000800 */
[----:B------:R-:W-:Y:S01]  /*2e4b0*/  ISETP.NE.AND.EX P1, PT, RZ, UR5, PT, P1 ;  /* 0x00000005ff007c0c */ /* 0x000fe2000bf25310 */
[----:B---3--:R-:W-:-:S12]  /*2e4c0*/  IMAD.WIDE R2, R212, 0x4, R2 ;  /* 0x00000004d4027825 */ /* 0x008fd800078e0202 */
[----:B------:R-:W3:Y:S01]  /*2e4d0*/  @P1 LDC.64 R4, c[0x0][0xd08] ;  /* 0x00034200ff041b82 */ /* 0x000ee20000000a00 */
[----:B------:R-:W-:Y:S02]  /*2e4e0*/  ULDC UR4, c[0x0][0xb88] ;  /* 0x0002e20000047ab9 */ /* 0x000fe40000000800 */
[----:B------:R-:W-:Y:S01]  /*2e4f0*/  IMAD.U32 R6, RZ, RZ, UR4 ;  /* 0x00000004ff067e24 */ /* 0x000fe2000f8e00ff */
[----:B------:R0:W5:Y:S01]  /*2e500*/  @P0 LDG.E R0, desc[UR44][R2.64] ;  /* 0x0000002c02000981 */ /* 0x000162000c1e1900 */
[----:B---3--:R-:W-:-:S05]  /*2e510*/  @P1 IMAD.WIDE R4, R212, 0x4, R4 ;  /* 0x00000004d4041825 */ /* 0x008fca00078e0204 */
[----:B------:R0:W5:Y:S01]  /*2e520*/  @P1 LDG.E R6, desc[UR44][R4.64] ;  /* 0x0000002c04061981 */ /* 0x000162000c1e1900 */
[----:B--2---:R-:W-:Y:S02]  /*2e530*/  ISETP.NE.AND P2, PT, R19, 0x1, PT ;  /* 0x000000011300780c */ /* 0x004fe40003f45270 */
[----:B------:R-:W-:Y:S02]  /*2e540*/  ISETP.GE.AND P3, PT, R227, 0x80, PT ;  /* 0x00000080e300780c */ /* 0x000fe40003f66270 */
[----:B------:R-:W-:-:S09]  /*2e550*/  SHF.R.S32.HI R7, RZ, 0x1f, R212 ;  /* 0x0000001fff077819 */ /* 0x000fd200000114d4 */
[----:B------:R-:W2:Y:S08]  /*2e560*/  @P2 LDC R18, c[0x0][0xcec] ;  /* 0x00033b00ff122b82 */ /* 0x000eb00000000800 */
[----:B------:R-:W3:Y:S01]  /*2e570*/  @P2 LDC R21, c[0x0][0xcf0] ;  /* 0x00033c00ff152b82 */ /* 0x000ee20000000800 */
[----:B0-----:R-:W-:Y:S05]  /*2e580*/  @P1 BRA `(.L_x_4017) ;  /* 0x0000000000101947 */ /* 0x001fea0003800000 */
[----:B------:R-:W-:Y:S05]  /*2e590*/  @!P0 BRA `(.L_x_4017) ;  /* 0x00000000000c8947 */ /* 0x000fea0003800000 */
[----:B------:R-:W4:Y:S04]  /*2e5a0*/  LDG.E R5, desc[UR44][R2.64] ;  /* 0x0000002c02057981 */ /* 0x000f28000c1e1900 */
[----:B-----5:R-:W4:Y:S02]  /*2e5b0*/  LDG.E R6, desc[UR44][R2.64+0x4] ;  /* 0x0000042c02067981 */ /* 0x020f24000c1e1900 */
[----:B----4-:R-:W-:-:S07]  /*2e5c0*/  IMAD.IADD R6, R6, 0x1, -R5 ;  /* 0x0000000106067824 */ /* 0x010fce00078e0a05 */
.L_x_4017:
[----:B------:R-:W-:Y:S01]  /*2e5d0*/  BSSY B1, `(.L_x_4018) ;  /* 0x000002d000017945 */ /* 0x000fe20003800000 */
[----:B------:R-:W-:Y:S02]  /*2e5e0*/  SHF.R.S32.HI R10, RZ, 0x1f, R211 ;  /* 0x0000001fff0a7819 */ /* 0x000fe400000114d3 */
[----:B------:R-:W-:Y:S02]  /*2e5f0*/  SEL R13, R212, RZ, !P0 ;  /* 0x000000ffd40d7207 */ /* 0x000fe40004000000 */
[----:B------:R-:W-:Y:S02]  /*2e600*/  SEL R12, R7, RZ, !P0 ;  /* 0x000000ff070c7207 */ /* 0x000fe40004000000 */
[----:B-----5:R-:W-:Y:S01]  /*2e610*/  SHF.R.S32.HI R11, RZ, 0x1f, R0 ;  /* 0x0000001fff0b7819 */ /* 0x020fe20000011400 */
[----:B------:R-:W-:Y:S06]  /*2e620*/  @P3 BRA `(.L_x_4019) ;  /* 0x00000000009c3947 */ /* 0x000fec0003800000 */
[----:B------:R-:W0:Y:S01]  /*2e630*/  S2R R3, SR_TID.X ;  /* 0x0000000000037919 */ /* 0x000e220000002100 */
[----:B------:R-:W5:Y:S02]  /*2e640*/  LDC R14, c[0x0][0xce8] ;  /* 0x00033a00ff0e7b82 */ /* 0x000f640000000800 */
[----:B-----5:R-:W-:Y:S01]  /*2e650*/  IMAD R2, R6, R14, RZ ;  /* 0x0000000e06027224 */ /* 0x020fe200078e02ff */
        /* <DEDUP_REMOVED lines=14> */
[----:B------:R-:W5:Y:S01]  /*2e740*/  @P0 LDC R15, c[0x0][0xcf0] ;  /* 0x00033c00ff0f0b82 */ /* 0x000f620000000800 */
[----:B------:R-:W-:-:S04]  /*2e750*/  IMAD.WIDE.U32 R2, R13, UR4, R2 ;  /* 0x000000040d027c25 */ /* 0x000fc8000f8e0002 */
[----:B0-----:R-:W-:-:S05]  /*2e760*/  @P0 IMAD.HI.U32 R4, R9, R4, RZ ;  /* 0x0000000409040227 */ /* 0x001fca00078e00ff */
[----:B-----5:R-:W-:Y:S01]  /*2e770*/  @P0 SHF.R.U32.HI R5, RZ, R15, R4 ;  /* 0x0000000fff050219 */ /* 0x020fe20000011604 */
        /* <DEDUP_REMOVED lines=18> */
.L_x_4019:
[----:B------:R-:W-:Y:S05]  /*2e8a0*/  BSYNC B1 ;  /* 0x0000000000017941 */ /* 0x000fea0003800000 */
.L_x_4018:
[----:B0-----:R-:W5:Y:S01]  /*2e8b0*/  LDL R4, [R1+0x464] ;  /* 0x0004640001047983 */ /* 0x001f620000100800 */
[----:B------:R-:W-:Y:S02]  /*2e8c0*/  ULDC.64 UR4, c[0x0][0xba0] ;  /* 0x0002e80000047ab9 */ /* 0x000fe40000000a00 */
[----:B------:R-:W-:-:S04]  /*2e8d0*/  IMAD R3, R11, UR4, RZ ;  /* 0x000000040b037c24 */ /* 0x000fc8000f8e02ff */
[C---:B------:R-:W-:Y:S02]  /*2e8e0*/  IMAD R5, R0.reuse, UR5, R3 ;  /* 0x0000000500057c24 */ /* 0x040fe4000f8e0203 */
[----:B------:R-:W-:Y:S01]  /*2e8f0*/  IMAD.WIDE.U32 R2, R0, UR4, RZ ;  /* 0x0000000400027c25 */ /* 0x000fe2000f8e00ff */
[----:B------:R-:W-:-:S03]  /*2e900*/  ULDC.64 UR4, c[0x0][0xbe8] ;  /* 0x0002fa0000047ab9 */ /* 0x000fc60000000a00 */
[----:B------:R-:W-:Y:S02]  /*2e910*/  IMAD.IADD R3, R3, 0x1, R5 ;  /* 0x0000000103037824 */ /* 0x000fe400078e0205 */
[----:B------:R-:W-:-:S04]  /*2e920*/  IMAD.WIDE.U32 R2, R211, UR4, R2 ;  /* 0x00000004d3027c25 */ /* 0x000fc8000f8e0002 */
[----:B-----5:R-:W-:Y:S02]  /*2e930*/  IMAD R7, R4, 0x20, R218 ;  /* 0x0000002004077824 */ /* 0x020fe400078e02da */
[----:B------:R-:W-:Y:S02]  /*2e940*/  IMAD R4, R10, UR4, RZ ;  /* 0x000000040a047c24 */ /* 0x000fe4000f8e02ff */
[----:B------:R-:W-:Y:S02]  /*2e950*/  IMAD.IADD R9, R210, 0x1, R7 ;  /* 0x00000001d2097824 */ /* 0x000fe400078e0207 */
[----:B------:R-:W-:Y:S01]  /*2e960*/  IMAD R7, R211, UR5, R4 ;  /* 0x00000005d3077c24 */ /* 0x000fe2000f8e0204 */
[----:B------:R-:W-:Y:S01]  /*2e970*/  ULDC.64 UR4, c[0x0][0xbf0] ;  /* 0x0002fc0000047ab9 */ /* 0x000fe20000000a00 */
[----:B--2---:R-:W-:-:S04]  /*2e980*/  @P2 IMAD.HI.U32 R0, R9, R18, RZ ;  /* 0x0000001209002227 */ /* 0x004fc800078e00ff */
[----:B------:R-:W-:Y:S01]  /*2e990*/  IMAD.MOV.U32 R5, RZ, RZ, R9 ;  /* 0x000000ffff057224 */ /* 0x000fe200078e0009 */
[----:B---3--:R-:W-:Y:S01]  /*2e9a0*/  @P2 SHF.R.U32.HI R5, RZ, R21, R0 ;  /* 0x00000015ff052219 */ /* 0x008fe20000011600 */
[----:B------:R-:W-:Y:S02]  /*2e9b0*/  IMAD R4, R12, UR4, RZ ;  /* 0x000000040c047c24 */ /* 0x000fe4000f8e02ff */
[----:B------:R-:W-:Y:S01]  /*2e9c0*/  IMAD.IADD R3, R3, 0x1, R7 ;  /* 0x0000000103037824 */ /* 0x000fe200078e0207 */
[----:B------:R-:W-:Y:S01]  /*2e9d0*/  SHF.R.S32.HI R0, RZ, 0x1f, R5 ;  /* 0x0000001fff007819 */ /* 0x000fe20000011405 */
[C---:B------:R-:W-:Y:S02]  /*2e9e0*/  IMAD R7, R13.reuse, UR5, R4 ;  /* 0x000000050d077c24 */ /* 0x040fe4000f8e0204 */
[----:B------:R-:W-:Y:S01]  /*2e9f0*/  IMAD.WIDE.U32 R2, R13, UR4, R2 ;  /* 0x000000040d027c25 */ /* 0x000fe2000f8e0002 */
[----:B------:R-:W-:-:S03]  /*2ea00*/  ULDC.64 UR4, c[0x0][0xbe0] ;  /* 0x0002f80000047ab9 */ /* 0x000fc60000000a00 */
[----:B------:R-:W-:Y:S01]  /*2ea10*/  IMAD.MOV R4, RZ, RZ, -R5 ;  /* 0x000000ffff047224 */ /* 0x000fe200078e0a05 */
[----:B------:R-:W-:Y:S01]  /*2ea20*/  IADD3 R3, R3, R7, RZ ;  /* 0x0000000703037210 */ /* 0x000fe20007ffe0ff */
[----:B------:R-:W-:Y:S02]  /*2ea30*/  IMAD R0, R0, UR4, RZ ;  /* 0x0000000400007c24 */ /* 0x000fe4000f8e02ff */
[----:B------:R-:W-:Y:S02]  /*2ea40*/  IMAD R7, R19, R4, R9 ;  /* 0x0000000413077224 */ /* 0x000fe400078e0209 */
[C---:B------:R-:W-:Y:S02]  /*2ea50*/  IMAD R9, R5.reuse, UR5, R0 ;  /* 0x0000000505097c24 */ /* 0x040fe4000f8e0200 */
[----:B------:R-:W-:Y:S01]  /*2ea60*/  IMAD.WIDE.U32 R2, R5, UR4, R2 ;  /* 0x0000000405027c25 */ /* 0x000fe2000f8e0002 */
[----:B------:R-:W-:Y:S01]  /*2ea70*/  SHF.R.S32.HI R0, RZ, 0x1f, R7 ;  /* 0x0000001fff007819 */ /* 0x000fe20000011407 */
[----:B------:R-:W-:-:S02]  /*2ea80*/  ULDC.64 UR4, c[0x0][0xbd8] ;  /* 0x0002f60000047ab9 */ /* 0x000fc40000000a00 */
        /* <DEDUP_REMOVED lines=12> */
.L_x_4230:
        /* <DEDUP_REMOVED lines=22> */
.L_x_4022:
[----:B------:R-:W-:Y:S05]  /*2ecb0*/  BSYNC B1 ;  /* 0x0000000000017941 */ /* 0x000fea0003800000 */
.L_x_4021:
[----:B------:R-:W-:-:S03]  /*2ecc0*/  UMOV UR4, 0xffffffff ;  /* 0xffffffff00047882 */ /* 0x000fc60000000000 */
[----:B------:R-:W-:Y:S05]  /*2ecd0*/  BRA.DIV UR4, `(.L_x_4023) ;  /* 0x0000009a043c7947 */ /* 0x000fea000b800000 */
[----:B--2---:R2:W0:Y:S04]  /*2ece0*/  SHFL.IDX PT, R0, R3, 0x1, 0x181f ;  /* 0x00381f0003007f89 */ /* 0x00442800000e0000 */
[----:B---3--:R2:W3:Y:S02]  /*2ecf0*/  SHFL.IDX PT, R14, R2, 0x1, 0x181f ;  /* 0x00381f00020e7f89 */ /* 0x0084e400000e0000 */
.L_x_4234:
        /* <DEDUP_REMOVED lines=21> */
.L_x_4025:
[----:B------:R-:W-:Y:S05]  /*2ee50*/  BSYNC B1 ;  /* 0x0000000000017941 */ /* 0x000fea0003800000 */
.L_x_4024:
[----:B------:R-:W-:-:S03]  /*2ee60*/  UMOV UR4, 0xffffffff ;  /* 0xffffffff00047882 */ /* 0x000fc60000000000 */
[----:B------:R-:W-:Y:S05]  /*2ee70*/  BRA.DIV UR4, `(.L_x_4026) ;  /* 0x0000009a041c7947 */ /* 0x000fea000b800000 */
[----:B0-----:R0:W0:Y:S04]  /*2ee80*/  SHFL.IDX PT, R0, R3, 0x2, 0x181f ;  /* 0x00581f0003007f89 */ /* 0x00102800000e0000 */
[----:B---3--:R3:W0:Y:S02]  /*2ee90*/  SHFL.IDX PT, R14, R2, 0x2, 0x181f ;  /* 0x00581f00020e7f89 */ /* 0x00862400000e0000 */
.L_x_4238:
        /* <DEDUP_REMOVED lines=21> */
.L_x_4028:
[----:B------:R-:W-:Y:S05]  /*2eff0*/  BSYNC B1 ;  /* 0x0000000000017941 */ /* 0x000fea0003800000 */
.L_x_4027:
[----:B------:R-:W-:-:S03]  /*2f000*/  UMOV UR4, 0xffffffff ;  /* 0xffffffff00047882 */ /* 0x000fc60000000000 */
[----:B------:R-:W-:Y:S05]  /*2f010*/  BRA.DIV UR4, `(.L_x_4029) ;  /* 0x0000009604fc7947 */ /* 0x000fea000b800000 */
[----:B0-----:R0:W0:Y:S04]  /*2f020*/  SHFL.IDX PT, R0, R3, 0x3, 0x181f ;  /* 0x00781f0003007f89 */ /* 0x00102800000e0000 */
[----:B------:R0:W0:Y:S02]  /*2f030*/  SHFL.IDX PT, R14, R2, 0x3, 0x181f ;  /* 0x00781f00020e7f89 */ /* 0x00002400000e0000 */
.L_x_4242:
        /* <DEDUP_REMOVED lines=20> */
.L_x_4016:
[----:B------:R-:W-:Y:S05]  /*2f180*/  BSYNC B0 ;  /* 0x0000000000007941 */ /* 0x000fea0003800000 */
.L_x_4007:
[----:B------:R-:W-:Y:S02]  /*2f190*/  ULDC UR4, c[0x0][0xd3c] ;  /* 0x00034f0000047ab9 */ /* 0x000fe40000000800 */
[----:B-1----:R-:W-:-:S13]  /*2f1a0*/  ISETP.GE.AND P0, PT, R127, UR4, PT ;  /* 0x000000047f007c0c */ /* 0x002fda000bf06270 */
[----:B------:R-:W-:Y:S05]  /*2f1b0*/  @!P0 BRA `(.L_x_4030) ;  /* 0xfffffd20002c8947 */ /* 0x000fea000383ffff */
[----:B------:R-:W-:Y:S05]  /*2f1c0*/  BRA `(.L_x_3800) ;  /* 0x0000007c00ac7947 */ /* 0x000fea0003800000 */
.L_x_3798:
        /* <DEDUP_REMOVED lines=16> */
.L_x_4031:
        /* <DEDUP_REMOVED lines=42> */
.L_x_4037:
        /* <DEDUP_REMOVED lines=12> */
.L_x_4036:
[----:B------:R-:W-:Y:S05]  /*2f630*/  BSYNC B0 ;  /* 0x0000000000007941 */ /* 0x000fea0003800000 */
.L_x_4035:
        /* <DEDUP_REMOVED lines=20> */
.L_x_4033:
        /* <DEDUP_REMOVED lines=20> */
.L_x_4038:
        /* <DEDUP_REMOVED lines=9> */
[----:B------:R-:W-:Y:S01]  /*2f950*/  IMAD.HI.U32 R2, R3, R11, R2 ;  /* 0x0000000b03027227 */ /* 0x000fe200078e0002 */
[----:B------:R-:W-:-:S03]  /*2f960*/  MOV R3, R6 ;  /* 0x0000000600037202 */ /* 0x000fc60000000f00 */
        /* <DEDUP_REMOVED lines=29> */
[----:B------:R-:W-:Y:S01]  /*2fb40*/  IMAD.HI.U32 R2, R3, R7, R2 ;  /* 0x0000000703027227 */ /* 0x000fe200078e0002 */
[----:B------:R-:W-:-:S05]  /*2fb50*/  IADD3 R3, RZ, -R10, RZ ;  /* 0x8000000aff037210 */ /* 0x000fca0007ffe0ff */
        /* <DEDUP_REMOVED lines=17> */
.L_x_4034:
[----:B------:R-:W-:Y:S02]  /*2fc70*/  IMAD.MOV.U32 R17, RZ, RZ, RZ ;  /* 0x000000ffff117224 */ /* 0x000fe400078e00ff */
[----:B------:R-:W-:Y:S02]  /*2fc80*/  IMAD.U32 R16, RZ, RZ, UR6 ;  /* 0x00000006ff107e24 */ /* 0x000fe4000f8e00ff */
[----:B------:R-:W-:-:S07]  /*2fc90*/  IMAD.MOV.U32 R18, RZ, RZ, RZ ;  /* 0x000000ffff127224 */ /* 0x000fce00078e00ff */
.L_x_4039:
[----:B------:R-:W-:-:S13]  /*2fca0*/  ISETP.NE.AND P0, PT, R5, RZ, PT ;  /* 0x000000ff0500720c */ /* 0x000fda0003f05270 */
[----:B------:R-:W0:Y:S01]  /*2fcb0*/  @!P0 S2R R3, SR_CgaCtaId ;  /* 0x0000000000038919 */ /* 0x000e220000008800 */
[----:B------:R-:W-:-:S04]  /*2fcc0*/  @!P0 MOV R0, 0x400 ;  /* 0x0000040000008802 */ /* 0x000fc80000000f00 */
[----:B0-----:R-:W-:-:S05]  /*2fcd0*/  @!P0 LEA R0, R3, R0, 0x18 ;  /* 0x0000000003008211 */ /* 0x001fca00078ec0ff */
[----:B------:R0:W-:Y:S01]  /*2fce0*/  @!P0 STS.128 [R0+0x324d0], R16 ;  /* 0x0324d01000008388 */ /* 0x0001e20000000c00 */
[----:B------:R-:W-:Y:S06]  /*2fcf0*/  BAR.ARV 0x5, 0x180 ;  /* 0x0146000000007b1d */ /* 0x000fec0000002000 */
.L_x_4032:
[----:B------:R2:W-:Y:S01]  /*2fd00*/  STL [R1+0x48c], RZ ;  /* 0x00048cff01007387 */ /* 0x0005e20000100800 */
[----:B------:R-:W-:Y:S01]  /*2fd10*/  ULDC UR4, c[0x0][0xd3c] ;  /* 0x00034f0000047ab9 */ /* 0x000fe20000000800 */
[----:B------:R-:W-:Y:S01]  /*2fd20*/  MOV R27, 0x1 ;  /* 0x00000001001b7802 */ /* 0x000fe20000000f00 */
[----:B------:R-:W-:Y:S01]  /*2fd30*/  IMAD.MOV.U32 R25, RZ, RZ, RZ ;  /* 0x000000ffff197224 */ /* 0x000fe200078e00ff */
[----:B-1----:R-:W-:-:S13]  /*2fd40*/  ISETP.GE.AND P0, PT, R19, UR4, PT ;  /* 0x0000000413007c0c */ /* 0x002fda000bf06270 */
[----:B--2---:R-:W-:Y:S05]  /*2fd50*/  @P0 BRA `(.L_x_4040) ;  /* 0x0000006c00ec0947 */ /* 0x004fea0003800000 */
[----:B------:R-:W1:Y:S01]  /*2fd60*/  S2R R5, SR_TID.X ;  /* 0x0000000000057919 */ /* 0x000e620000002100 */
[----:B------:R-:W2:Y:S01]  /*2fd70*/  S2UR UR5, SR_CgaCtaId ;  /* 0x00000000000579c3 */ /* 0x000ea20000008800 */
[----:B------:R-:W-:Y:S01]  /*2fd80*/  UMOV UR4, 0x400 ;  /* 0x0000040000047882 */ /* 0x000fe20000000000 */
[----:B------:R-:W-:Y:S01]  /*2fd90*/  BSSY B8, `(.L_x_4040) ;  /* 0x00006f7000087945 */ /* 0x000fe20003800000 */
[----:B------:R3:W-:Y:S01]  /*2fda0*/  STL [R1+0x48c], RZ ;  /* 0x00048cff01007387 */ /* 0x0007e20000100800 */
[----:B------:R-:W-:Y:S01]  /*2fdb0*/  IMAD.MOV.U32 R28, RZ, RZ, 0x1 ;  /* 0x00000001ff1c7424 */ /* 0x000fe200078e00ff */
[----:B------:R-:W-:Y:S01]  /*2fdc0*/  CS2R R24, SRZ ;  /* 0x0000000000187805 */ /* 0x000fe2000001ff00 */
[----:B------:R-:W-:Y:S01]  /*2fdd0*/  IMAD.MOV.U32 R27, RZ, RZ, 0x1 ;  /* 0x00000001ff1b7424 */ /* 0x000fe200078e00ff */
[----:B------:R-:W-:Y:S01]  /*2fde0*/  ULDC.64 UR42, c[0x0][0x198] ;  /* 0x00006600002a7ab9 */ /* 0x000fe20000000a00 */
[----:B------:R-:W-:Y:S01]  /*2fdf0*/  ULOP3.LUT UR40, UR38, 0x2, URZ, 0xfc, !UPT ;  /* 0x0000000226287892 */ /* 0x000fe2000f8efc3f */
[----:B------:R-:W-:Y:S01]  /*2fe00*/  ULDC UR39, c[0x0][0xc] ;  /* 0x0000030000277ab9 */ /* 0x000fe20000000800 */
[----:B--2---:R-:W-:-:S06]  /*2fe10*/  ULEA UR4, UR5, UR4, 0x18 ;  /* 0x0000000405047291 */ /* 0x004fcc000f8ec03f */
[----:B------:R-:W-:Y:S01]  /*2fe20*/  IMAD.U32 R23, RZ, RZ, UR4 ;  /* 0x00000004ff177e24 */ /* 0x000fe2000f8e00ff */
[C---:B-1----:R-:W-:Y:S01]  /*2fe30*/  LOP3.LUT R4, R5.reuse, 0x7f, RZ, 0xc0, !PT ;  /* 0x0000007f05047812 */ /* 0x042fe200078ec0ff */
[----:B0-----:R-:W-:-:S04]  /*2fe40*/  IMAD.SHL.U32 R0, R5, 0x8, RZ ;  /* 0x0000000805007824 */ /* 0x001fc800078e00ff */
[----:B------:R-:W-:Y:S01]  /*2fe50*/  IMAD.SHL.U32 R32, R4, 0x8, RZ ;  /* 0x0000000804207824 */ /* 0x000fe200078e00ff */
[C---:B------:R-:W-:Y:S02]  /*2fe60*/  LOP3.LUT R2, R0.reuse, 0x1f8, RZ, 0xc0, !PT ;  /* 0x000001f800027812 */ /* 0x040fe400078ec0ff */
[----:B------:R-:W-:Y:S02]  /*2fe70*/  LOP3.LUT R0, R0, 0x38, RZ, 0xc0, !PT ;  /* 0x0000003800007812 */ /* 0x000fe400078ec0ff */
[----:B------:R-:W-:Y:S01]  /*2fe80*/  LOP3.LUT R3, R2, 0x38, R5, 0x78, !PT ;  /* 0x0000003802037812 */ /* 0x000fe200078e7805 */
[----:B------:R-:W-:-:S03]  /*2fe90*/  IMAD.SHL.U32 R2, R5, 0x10, RZ ;  /* 0x0000001005027824 */ /* 0x000fc600078e00ff */
[----:B------:R-:W-:Y:S02]  /*2fea0*/  LOP3.LUT R32, R3, 0x200, R32, 0xf8, !PT ;  /* 0x0000020003207812 */ /* 0x000fe400078ef820 */
[----:B------:R-:W-:-:S03]  /*2feb0*/  SHF.R.U32.HI R3, RZ, 0x3, R4 ;  /* 0x00000003ff037819 */ /* 0x000fc60000011604 */
[----:B------:R-:W-:Y:S01]  /*2fec0*/  IMAD R26, R32, 0x2, R23 ;  /* 0x00000002201a7824 */ /* 0x000fe200078e0217 */
[----:B------:R-:W-:Y:S02]  /*2fed0*/  LOP3.LUT R2, R3, 0x70, R2, 0xf8, !PT ;  /* 0x0000007003027812 */ /* 0x000fe400078ef802 */
[C---:B------:R-:W-:Y:S02]  /*2fee0*/  LOP3.LUT R3, R0.reuse, 0x40, RZ, 0xfc, !PT ;  /* 0x0000004000037812 */ /* 0x040fe400078efcff */
[C---:B------:R-:W-:Y:S02]  /*2fef0*/  LOP3.LUT R2, R0.reuse, 0x80, RZ, 0xfc, !PT ;  /* 0x0000008000027812 */ /* 0x040fe400078efcff */
[----:B---3--:R-:W-:-:S07]  /*2ff00*/  LOP3.LUT R0, R0, 0xc0, RZ, 0xfc, !PT ;  /* 0x000000c000007812 */ /* 0x008fce00078efcff */
.L_x_4161:
[----:B------:R-:W-:Y:S05]  /*2ff10*/  YIELD ;  /* 0x0000000000007946 */ /* 0x000fea0003800000 */
[----:B------:R-:W-:Y:S01]  /*2ff20*/  ULDC.64 UR4, c[0x0][0xb20] ;  /* 0x0002c80000047ab9 */ /* 0x000fe20000000a00 */
[----:B------:R-:W-:Y:S01]  /*2ff30*/  IMAD.MOV.U32 R33, RZ, RZ, RZ ;  /* 0x000000ffff217224 */ /* 0x000fe200078e00ff */
[----:B------:R-:W-:Y:S01]  /*2ff40*/  ISETP.NE.U32.AND P0, PT, RZ, UR4, PT ;  /* 0x00000004ff007c0c */ /* 0x000fe2000bf05070 */
[----:B--23--:R-:W0:Y:S01]  /*2ff50*/  LDC.64 R4, c[0x0][0xaf8] ;  /* 0x0002be00ff047b82 */ /* 0x00ce220000000a00 */
[----:B------:R-:W-:Y:S01]  /*2ff60*/  IMAD.MOV.U32 R8, RZ, RZ, RZ ;  /* 0x000000ffff087224 */ /* 0x000fe200078e00ff */
[----:B------:R-:W-:Y:S01]  /*2ff70*/  ULDC.64 UR6, c[0x0][0xb08] ;  /* 0x0002c20000067ab9 */ /* 0x000fe20000000a00 */
[----:B------:R-:W-:Y:S01]  /*2ff80*/  ISETP.NE.AND.EX P0, PT, RZ, UR5, PT, P0 ;  /* 0x00000005ff007c0c */ /* 0x000fe2000bf05300 */
[----:B------:R-:W-:-:S12]  /*2ff90*/  ULDC.64 UR4, c[0x0][0xb10] ;  /* 0x0002c40000047ab9 */ /* 0x000fd80000000a00 */
[----:B-1----:R-:W1:Y:S02]  /*2ffa0*/  @P0 LDC.64 R2, c[0x0][0xb20] ;  /* 0x0002c800ff020b82 */ /* 0x002e640000000a00 */
[----:B-1----:R-:W-:-:S05]  /*2ffb0*/  @P0 IMAD.WIDE R2, R19, 0x4, R2 ;  /* 0x0000000413020825 */ /* 0x002fca00078e0202 */
[----:B------:R1:W5:Y:S01]  /*2ffc0*/  @P0 LDG.E R33, desc[UR44][R2.64] ;  /* 0x0000002c02210981 */ /* 0x000362000c1e1900 */
[----:B------:R-:W-:Y:S01]  /*2ffd0*/  ISETP.NE.U32.AND P0, PT, RZ, UR4, PT ;  /* 0x00000004ff007c0c */ /* 0x000fe2000bf05070 */
[----:B0-----:R-:W-:Y:S01]  /*2ffe0*/  IMAD.WIDE R4, R19, 0x4, R4 ;  /* 0x0000000413047825 */ /* 0x001fe200078e0204 */
[----:B------:R-:W-:Y:S02]  /*2fff0*/  ISETP.NE.U32.AND P1, PT, RZ, UR6, PT ;  /* 0x00000006ff007c0c */ /* 0x000fe4000bf25070 */
[----:B------:R-:W-:Y:S01]  /*30000*/  ISETP.NE.AND.EX P2, PT, RZ, UR5, PT, P0 ;  /* 0x00000005ff007c0c */ /* 0x000fe2000bf45300 */
[----:B------:R-:W-:Y:S01]  /*30010*/  ULDC.64 UR4, c[0x0][0xaf8] ;  /* 0x0002be0000047ab9 */ /* 0x000fe20000000a00 */
[----:B------:R-:W-:Y:S02]  /*30020*/  ISETP.NE.AND.EX P1, PT, RZ, UR7, PT, P1 ;  /* 0x00000007ff007c0c */ /* 0x000fe4000bf25310 */
[----:B------:R-:W-:Y:S01]  /*30030*/  ISETP.NE.U32.AND P0, PT, RZ, UR4, PT ;  /* 0x00000004ff007c0c */ /* 0x000fe2000bf05070 */
[----:B-1----:R-:W0:Y:S01]  /*30040*/  LDC.64 R2, c[0x0][0xb08] ;  /* 0x0002c200ff027b82 */ /* 0x002e220000000a00 */
[----:B------:R-:W-:-:S02]  /*30050*/  MOV R0, RZ ;  /* 0x000000ff00007202 */ /* 0x000fc40000000f00 */
        /* <DEDUP_REMOVED lines=8> */
[----:B0-----:R-:W-:Y:S01]  /*300e0*/  IMAD.U32 R8, RZ, RZ, UR4 ;  /* 0x00000004ff087e24 */ /* 0x001fe2000f8e00ff */
        /* <DEDUP_REMOVED lines=13> */
[----:B----4-:R-:W-:Y:S06]  /*301c0*/  @P2 BRA `(.L_x_4041) ;  /* 0x0000000000142947 */ /* 0x010fec0003800000 */
[----:B------:R-:W-:Y:S05]  /*301d0*/  @!P0 BRA `(.L_x_4041) ;  /* 0x0000000000108947 */ /* 0x000fea0003800000 */
[----:B0-----:R-:W2:Y:S04]  /*301e0*/  LDG.E R8, desc[UR44][R4.64] ;  /* 0x0000002c04087981 */ /* 0x001ea8000c1e1900 */
[----:B------:R-:W2:Y:S02]  /*301f0*/  LDG.E R7, desc[UR44][R4.64+0x4] ;  /* 0x0000042c04077981 */ /* 0x000ea4000c1e1900 */
[----:B--2---:R-:W-:-:S05]  /*30200*/  IMAD.IADD R13, R7, 0x1, -R8 ;  /* 0x00000001070d7824 */ /* 0x004fca00078e0a08 */
[----:B------:R1:W-:Y:S02]  /*30210*/  STL [R1+0x454], R13 ;  /* 0x0004540d01007387 */ /* 0x0003e40000100800 */
.L_x_4041:
        /* <DEDUP_REMOVED lines=8> */
.L_x_4042:
        /* <DEDUP_REMOVED lines=9> */
.L_x_4043:
[----:B--2---:R-:W2:Y:S01]  /*30330*/  @P1 LDG.E R5, desc[UR44][R2.64] ;  /* 0x0000002c02051981 */ /* 0x004ea2000c1e1900 */
[----:B------:R-:W3:Y:S03]  /*30340*/  LDC R7, c[0x0][0x448] ;  /* 0x00011200ff077b82 */ /* 0x000ee60000000800 */
[----:B------:R4:W2:Y:S01]  /*30350*/  @P1 LDG.E R4, desc[UR44][R2.64+0x4] ;  /* 0x0000042c02041981 */ /* 0x0008a2000c1e1900 */
[----:B------:R-:W-:Y:S02]  /*30360*/  IMAD.SHL.U32 R36, R17, 0x80, RZ ;  /* 0x0000008011247824 */ /* 0x000fe400078e00ff */
[----:B-----5:R-:W-:Y:S02]  /*30370*/  IMAD.IADD R10, R10, 0x1, -R33 ;  /* 0x000000010a0a7824 */ /* 0x020fe400078e0a21 */
[----:B----4-:R-:W4:Y:S01]  /*30380*/  LDC.64 R2, c[0x0][0xad8] ;  /* 0x0002b600ff027b82 */ /* 0x010f220000000a00 */
[----:B---3--:R-:W-:Y:S01]  /*30390*/  ISETP.NE.AND P2, PT, R7, 0x1, PT ;  /* 0x000000010700780c */ /* 0x008fe20003f45270 */
[----:B------:R-:W-:-:S12]  /*303a0*/  VIADD R7, R36, 0x7f ;  /* 0x0000007f24077836 */ /* 0x000fd80000000000 */
[----:B0-----:R-:W0:Y:S01]  /*303b0*/  @P2 LDC R8, c[0x0][0x44c] ;  /* 0x00011300ff082b82 */ /* 0x001e220000000800 */
[----:B----4-:R-:W-:-:S07]  /*303c0*/  ISETP.GE.AND P3, PT, R3, 0x1, PT ;  /* 0x000000010300780c */ /* 0x010fce0003f66270 */
[----:B------:R-:W3:Y:S01]  /*303d0*/  @P2 LDC R9, c[0x0][0x450] ;  /* 0x00011400ff092b82 */ /* 0x000ee20000000800 */
[----:B--2---:R-:W-:Y:S02]  /*303e0*/  @P1 IMAD.IADD R6, R4, 0x1, -R5 ;  /* 0x0000000104061824 */ /* 0x004fe400078e0a05 */
[----:B0-----:R-:W-:-:S03]  /*303f0*/  @P2 IMAD.HI.U32 R4, R7, R8, RZ ;  /* 0x0000000807042227 */ /* 0x001fc600078e00ff */
[----:B------:R-:W-:Y:S02]  /*30400*/  IADD3 R17, R10, R6, RZ ;  /* 0x000000060a117210 */ /* 0x000fe40007ffe0ff */
[----:B---3--:R-:W-:Y:S02]  /*30410*/  @P2 SHF.R.U32.HI R7, RZ, R9, R4 ;  /* 0x00000009ff072219 */ /* 0x008fe40000011604 */
[C---:B------:R-:W-:Y:S01]  /*30420*/  IADD3 R8, R17.reuse, 0x1, -R13 ;  /* 0x0000000111087810 */ /* 0x040fe20007ffe80d */
[----:B------:R-:W-:-:S04]  /*30430*/  VIADD R4, R17, 0x5f ;  /* 0x0000005f11047836 */ /* 0x000fc80000000000 */
[----:B------:R-:W-:-:S04]  /*30440*/  IMAD.HI R4, R4, 0x2aaaaaab, RZ ;  /* 0x2aaaaaab04047827 */ /* 0x000fc800078e02ff */
[----:B------:R-:W-:Y:S01]  /*30450*/  IMAD.IADD R7, R8, 0x1, R7 ;  /* 0x0000000108077824 */ /* 0x000fe200078e0207 */
[----:B------:R-:W-:-:S03]  /*30460*/  SHF.R.U32.HI R9, RZ, 0x1f, R4 ;  /* 0x0000001fff097819 */ /* 0x000fc60000011604 */
[----:B------:R-:W-:Y:S01]  /*30470*/  IMAD.IADD R2, R7, 0x1, R2 ;  /* 0x0000000107027824 */ /* 0x000fe200078e0202 */
        /* <DEDUP_REMOVED lines=13> */
.L_x_4046:
[----:B------:R-:W-:-:S13]  /*30550*/  ISETP.NE.AND P0, PT, R3, 0x1, PT ;  /* 0x000000010300780c */ /* 0x000fda0003f05270 */
[----:B------:R-:W0:Y:S02]  /*30560*/  @P0 LDC.64 R4, c[0x0][0xae0] ;  /* 0x0002b800ff040b82 */ /* 0x000e240000000a00 */
[----:B0-----:R-:W-:-:S05]  /*30570*/  @P0 IMAD.HI.U32 R4, R11, R4, RZ ;  /* 0x000000040b040227 */ /* 0x001fca00078e00ff */
[----:B------:R-:W-:-:S07]  /*30580*/  @P0 SHF.R.U32.HI R11, RZ, R5, R4 ;  /* 0x00000005ff0b0219 */ /* 0x000fce0000011604 */
.L_x_4047:
[----:B------:R-:W-:Y:S05]  /*30590*/  BSYNC B0 ;  /* 0x0000000000007941 */ /* 0x000fea0003800000 */
.L_x_4045:
[----:B------:R-:W-:-:S05]  /*305a0*/  IMAD R11, R11, R3, R3 ;  /* 0x000000030b0b7224 */ /* 0x000fca00078e0203 */
[----:B------:R-:W-:-:S07]  /*305b0*/  VIMNMX R2, R2, R11, PT ;  /* 0x0000000b02027248 */ /* 0x000fce0003fe0100 */
.L_x_4044:
[----:B------:R-:W0:Y:S01]  /*305c0*/  @P2 LDC R5, c[0x0][0x44c] ;  /* 0x00011300ff052b82 */ /* 0x000e220000000800 */
[----:B------:R-:W-:Y:S01]  /*305d0*/  IMAD.MOV.U32 R4, RZ, RZ, R36 ;  /* 0x000000ffff047224 */ /* 0x000fe200078e0024 */
[----:B------:R-:W-:Y:S01]  /*305e0*/  ULDC UR4, c[0x0][0xad4] ;  /* 0x0002b50000047ab9 */ /* 0x000fe20000000800 */
[----:B------:R-:W-:-:S05]  /*305f0*/  IMAD.IADD R7, R17, 0x1, -R13 ;  /* 0x0000000111077824 */ /* 0x000fca00078e0a0d */
[----:B------:R-:W2:Y:S01]  /*30600*/  @P2 LDC R12, c[0x0][0x450] ;  /* 0x00011400ff0c2b82 */ /* 0x000ea20000000800 */
[----:B0-----:R-:W-:-:S05]  /*30610*/  @P2 IMAD.HI.U32 R5, R36, R5, RZ ;  /* 0x0000000524052227 */ /* 0x001fca00078e00ff */
[----:B--2---:R-:W-:-:S05]  /*30620*/  @P2 SHF.R.U32.HI R4, RZ, R12, R5 ;  /* 0x0000000cff042219 */ /* 0x004fca0000011605 */
        /* <DEDUP_REMOVED lines=13> */
.L_x_4050:
[----:B------:R-:W-:-:S13]  /*30700*/  ISETP.NE.AND P0, PT, R3, 0x1, PT ;  /* 0x000000010300780c */ /* 0x000fda0003f05270 */
[----:B------:R-:W0:Y:S02]  /*30710*/  @P0 LDC.64 R4, c[0x0][0xae0] ;  /* 0x0002b800ff040b82 */ /* 0x000e240000000a00 */
[----:B0-----:R-:W-:-:S05]  /*30720*/  @P0 IMAD.HI.U32 R4, R12, R4, RZ ;  /* 0x000000040c040227 */ /* 0x001fca00078e00ff */
[----:B------:R-:W-:-:S07]  /*30730*/  @P0 SHF.R.U32.HI R12, RZ, R5, R4 ;  /* 0x00000005ff0c0219 */ /* 0x000fce0000011604 */
.L_x_4051:
[----:B------:R-:W-:Y:S05]  /*30740*/  BSYNC B0 ;  /* 0x0000000000007941 */ /* 0x000fea0003800000 */
.L_x_4049:
[----:B------:R-:W-:-:S05]  /*30750*/  IMAD R12, R12, R3, RZ ;  /* 0x000000030c0c7224 */ /* 0x000fca00078e02ff */
[----:B------:R-:W-:-:S07]  /*30760*/  VIMNMX R11, R11, R12, !PT ;  /* 0x0000000c0b0b7248 */ /* 0x000fce0007fe0100 */
.L_x_4048:
        /* <DEDUP_REMOVED lines=18> */
[----:B------:R-:W-:-:S05]  /*30890*/  @P0 IADD3 R4, R4, 0x5f, RZ ;  /* 0x0000005f04040810 */ /* 0x000fca0007ffe0ff */
        /* <DEDUP_REMOVED lines=12> */
[----:B------:R0:W2:Y:S02]  /*30960*/  SHFL.IDX PT, R14, R3, RZ, 0x1f ;  /* 0x00001fff030e7589 */ /* 0x0000a400000e0000 */
.L_x_4245:
[----:B--2---:R-:W-:Y:S02]  /*30970*/  ISETP.NE.AND P0, PT, R14, RZ, PT ;  /* 0x000000ff0e00720c */ /* 0x004fe40003f05270 */
[----:B------:R-:W-:-:S11]  /*30980*/  PLOP3.LUT P6, PT, PT, PT, PT, 0x8, 0x0 ;  /* 0x000000000000781c */ /* 0x000fd60003fce170 */
[----:B------:R-:W-:Y:S05]  /*30990*/  @P0 BRA `(.L_x_4055) ;  /* 0x00000000000c0947 */ /* 0x000fea0003800000 */
[----:B------:R-:W-:-:S03]  /*309a0*/  UMOV UR4, 0xffffffff ;  /* 0xffffffff00047882 */ /* 0x000fc60000000000 */
[----:B------:R-:W-:Y:S05]  /*309b0*/  BRA.DIV UR4, `(.L_x_4056) ;  /* 0x0000008204107947 */ /* 0x000fea000b800000 */
[----:B------:R-:W-:-:S13]  /*309c0*/  ELECT P6, URZ, PT ;  /* 0x00000000003f782f */ /* 0x000fda00038c0000 */
.L_x_4055:
[----:B0-----:R-:W2:Y:S01]  /*309d0*/  LDL R3, [R1+0x48c] ;  /* 0x00048c0001037983 */ /* 0x001ea20000100800 */
[----:B------:R-:W-:Y:S01]  /*309e0*/  BSSY B1, `(.L_x_4057) ;  /* 0x0000008000017945 */ /* 0x000fe20003800000 */
[----:B--2---:R-:W-:-:S05]  /*309f0*/  VIADD R3, R3, 0x1 ;  /* 0x0000000103037836 */ /* 0x004fca0000000000 */
[----:B------:R-:W-:-:S04]  /*30a00*/  LEA.HI R6, R3, R3, RZ, 0x1 ;  /* 0x0000000303067211 */ /* 0x000fc800078f08ff */
[----:B------:R-:W-:-:S05]  /*30a10*/  LOP3.LUT R6, R6, 0xfffffffe, RZ, 0xc0, !PT ;  /* 0xfffffffe06067812 */ /* 0x000fca00078ec0ff */
[----:B------:R-:W-:-:S05]  /*30a20*/  IMAD.IADD R6, R3, 0x1, -R6 ;  /* 0x0000000103067824 */ /* 0x000fca00078e0a06 */
[----:B------:R-:W-:-:S04]  /*30a30*/  SHF.L.U32 R6, R6, 0x1f, RZ ;  /* 0x0000001f06067819 */ /* 0x000fc800000006ff */
[----:B------:R-:W0:Y:S02]  /*30a40*/  SYNCS.PHASECHK.TRANS64.TRYWAIT P0, [R23+URZ+0x32420], R6 ;  /* 0x03242006170075a7 */ /* 0x000e24000800017f */
[----:B0-----:R-:W-:Y:S05]  /*30a50*/  @!P0 BRA `(.L_x_4058) ;  /* 0x0000008000088947 */ /* 0x001fea0003800000 */
.L_x_4248:
[----:B------:R-:W-:Y:S05]  /*30a60*/  BSYNC B1 ;  /* 0x0000000000017941 */ /* 0x000fea0003800000 */
.L_x_4057:
[----:B------:R-:W-:Y:S04]  /*30a70*/  BSSY B1, `(.L_x_4059) ;  /* 0x000007b000017945 */ /* 0x000fe80003800000 */
[----:B------:R-:W-:Y:S05]  /*30a80*/  @!P6 BRA `(.L_x_4060) ;  /* 0x0000000400e4e947 */ /* 0x000fea0003800000 */
[----:B------:R-:W2:Y:S01]  /*30a90*/  S2R R3, SR_TID.X ;  /* 0x0000000000037919 */ /* 0x000ea20000002100 */
[----:B0-----:R-:W-:Y:S01]  /*30aa0*/  SHF.L.U32 R6, R28, 0x1f, RZ ;  /* 0x0000001f1c067819 */ /* 0x001fe200000006ff */
[----:B------:R-:W-:Y:S01]  /*30ab0*/  BSSY B2, `(.L_x_4061) ;  /* 0x0000006000027945 */ /* 0x000fe20003800000 */
[----:B--2---:R-:W-:Y:S01]  /*30ac0*/  LOP3.LUT R10, R3, 0x7f, RZ, 0xc0, !PT ;  /* 0x0000007f030a7812 */ /* 0x004fe200078ec0ff */
[----:B------:R-:W-:-:S03]  /*30ad0*/  IMAD R3, R24, 0x8, R23 ;  /* 0x0000000818037824 */ /* 0x000fc600078e0217 */
[----:B------:R-:W-:Y:S01]  /*30ae0*/  ISETP.NE.AND P1, PT, R10, RZ, PT ;  /* 0x000000ff0a00720c */ /* 0x000fe20003f25270 */
[----:B------:R-:W0:Y:S02]  /*30af0*/  SYNCS.PHASECHK.TRANS64.TRYWAIT P0, [R3+URZ+0x324a0], R6 ;  /* 0x0324a006030075a7 */ /* 0x000e24000800017f */
[----:B0-----:R-:W-:Y:S10]  /*30b00*/  @!P0 BRA `(.L_x_4062) ;  /* 0x0000007c00f08947 */ /* 0x001ff40003800000 */
.L_x_4249:
[----:B------:R-:W-:Y:S05]  /*30b10*/  BSYNC B2 ;  /* 0x0000000000027941 */ /* 0x000fea0003800000 */
.L_x_4061:
[----:B------:R-:W-:Y:S04]  /*30b20*/  BSSY B2, `(.L_x_4063) ;  /* 0x0000009000027945 */ /* 0x000fe80003800000 */
[----:B------:R-:W-:Y:S05]  /*30b30*/  @P1 BRA `(.L_x_4064) ;  /* 0x00000000001c1947 */ /* 0x000fea0003800000 */
[----:B------:R-:W2:Y:S02]  /*30b40*/  S2R R10, SR_TID.X ;  /* 0x00000000000a7919 */ /* 0x000ea40000002100 */
[----:B--2---:R-:W-:Y:S01]  /*30b50*/  LOP3.LUT R11, R10, 0x1f, RZ, 0xc0, !PT ;  /* 0x0000001f0a0b7812 */ /* 0x004fe200078ec0ff */
[----:B------:R-:W-:-:S03]  /*30b60*/  IMAD.MOV.U32 R10, RZ, RZ, 0x3000 ;  /* 0x00003000ff0a7424 */ /* 0x000fc600078e00ff */
[----:B------:R-:W-:Y:S01]  /*30b70*/  ISETP.NE.AND P0, PT, R11, RZ, PT ;  /* 0x000000ff0b00720c */ /* 0x000fe20003f05270 */
[----:B------:R2:W-:-:S12]  /*30b80*/  SYNCS.ARRIVE.TRANS64 RZ, [R3+URZ+0x32490], R10 ;  /* 0x0324900a03ff79a7 */ /* 0x0005d8000800003f */
[----:B--2---:R-:W-:Y:S05]  /*30b90*/  @!P0 BRA `(.L_x_4064) ;  /* 0x0000000000048947 */ /* 0x004fea0003800000 */
[----:B------:R-:W-:Y:S01]  /*30ba0*/  BPT.TRAP 0x1 ;  /* 0x000000040000795c */ /* 0x000fe20000300000 */
.L_x_4064:
[----:B------:R-:W-:Y:S05]  /*30bb0*/  BSYNC B2 ;  /* 0x0000000000027941 */ /* 0x000fea0003800000 */
.L_x_4063:
        /* <DEDUP_REMOVED lines=12> */
.L_x_4065:
        /* <DEDUP_REMOVED lines=9> */
[----:B--2---:R-:W-:Y:S05]  /*30d10*/  @P0 BRA.U.ANY `(.L_x_4065) ;  /* 0xfffffffd00d80947 */ /* 0x004fea000393ffff */
[----:B------:R-:W2:Y:S01]  /*30d20*/  SYNCS.PHASECHK.TRANS64.TRYWAIT P0, [R3+URZ+0x324c0], R6 ;  /* 0x0324c006030075a7 */ /* 0x000ea2000800017f */
[----:B------:R-:W-:Y:S04]  /*30d30*/  BSSY B2, `(.L_x_4066) ;  /* 0x0000002000027945 */ /* 0x000fe80003800000 */
[----:B--2---:R-:W-:Y:S05]  /*30d40*/  @!P0 BRA `(.L_x_4067) ;  /* 0x0000007c00748947 */ /* 0x004fea0003800000 */
.L_x_4250:
[----:B------:R-:W-:Y:S05]  /*30d50*/  BSYNC B2 ;  /* 0x0000000000027941 */ /* 0x000fea0003800000 */
.L_x_4066:
[----:B------:R-:W-:Y:S01]  /*30d60*/  BSSY B2, `(.L_x_4068) ;  /* 0x000000b000027945 */ /* 0x000fe20003800000 */
[----:B------:R-:W-:Y:S01]  /*30d70*/  IMAD.MOV.U32 R12, RZ, RZ, 0x0 ;  /* 0x00000000ff0c7424 */ /* 0x000fe200078e00ff */
[----:B-1----:R-:W-:Y:S02]  /*30d80*/  MOV R13, 0x12f00000 ;  /* 0x12f00000000d7802 */ /* 0x002fe40000000f00 */
[----:B------:R-:W-:Y:S05]  /*30d90*/  @P1 BRA `(.L_x_4069) ;  /* 0x00000000001c1947 */ /* 0x000fea0003800000 */
[----:B------:R-:W1:Y:S01]  /*30da0*/  S2R R11, SR_TID.X ;  /* 0x00000000000b7919 */ /* 0x000e620000002100 */
[----:B0-2---:R-:W-:-:S04]  /*30db0*/  IMAD.MOV.U32 R6, RZ, RZ, 0xc000 ;  /* 0x0000c000ff067424 */ /* 0x005fc800078e00ff */
[----:B------:R3:W-:Y:S01]  /*30dc0*/  SYNCS.ARRIVE.TRANS64 RZ, [R3+URZ+0x324b0], R6 ;  /* 0x0324b00603ff79a7 */ /* 0x0007e2000800003f */
[----:B-1----:R-:W-:-:S04]  /*30dd0*/  LOP3.LUT R11, R11, 0x1f, RZ, 0xc0, !PT ;  /* 0x0000001f0b0b7812 */ /* 0x002fc800078ec0ff */
[----:B------:R-:W-:-:S13]  /*30de0*/  ISETP.NE.AND P0, PT, R11, RZ, PT ;  /* 0x000000ff0b00720c */ /* 0x000fda0003f05270 */
[----:B---3--:R-:W-:Y:S05]  /*30df0*/  @!P0 BRA `(.L_x_4069) ;  /* 0x0000000000048947 */ /* 0x008fea0003800000 */
[----:B------:R-:W-:Y:S01]  /*30e00*/  BPT.TRAP 0x1 ;  /* 0x000000040000795c */ /* 0x000fe20000300000 */
.L_x_4069:
[----:B------:R-:W-:Y:S05]  /*30e10*/  BSYNC B2 ;  /* 0x0000000000027941 */ /* 0x000fea0003800000 */
.L_x_4068:
[----:B------:R-:W-:Y:S01]  /*30e20*/  R2UR UR10, R14 ;  /* 0x000000000e0a72ca */ /* 0x000fe200000e0000 */
[----:B0-2---:R-:W-:Y:S01]  /*30e30*/  IMAD R6, R24, 0xc000, R23 ;  /* 0x0000c00018067824 */ /* 0x005fe200078e0217 */
[----:B------:R-:W-:Y:S01]  /*30e40*/  R2UR UR6, R12 ;  /* 0x000000000c0672ca */ /* 0x000fe200000e0000 */
[----:B------:R-:W-:Y:S01]  /*30e50*/  UIADD3 UR4, UP0, UR42, 0x670, URZ ;  /* 0x000006702a047890 */ /* 0x000fe2000ff1e03f */
[----:B------:R-:W-:Y:S01]  /*30e60*/  R2UR UR7, R13 ;  /* 0x000000000d0772ca */ /* 0x000fe200000e0000 */
[----:B------:R-:W-:Y:S01]  /*30e70*/  VIADD R3, R3, 0x324b0 ;  /* 0x000324b003037836 */ /* 0x000fe20000000000 */
[----:B------:R-:W-:Y:S01]  /*30e80*/  PLOP3.LUT P0, PT, PT, PT, PT, 0x80, 0x0 ;  /* 0x000000000000781c */ /* 0x000fe20003f0f070 */
[----:B------:R-:W-:Y:S01]  /*30e90*/  VIADD R11, R6, 0x400 ;  /* 0x00000400060b7836 */ /* 0x000fe20000000000 */
[----:B------:R-:W-:-:S12]  /*30ea0*/  UIADD3.X UR5, URZ, UR43, URZ, UP0, !UPT ;  /* 0x0000002b3f057290 */ /* 0x000fd800087fe43f */
.L_x_4070:
        /* <DEDUP_REMOVED lines=15> */
.L_x_4071:
        /* <DEDUP_REMOVED lines=15> */
.L_x_4072:
        /* <DEDUP_REMOVED lines=15> */
.L_x_4073:
        /* <DEDUP_REMOVED lines=10> */
.L_x_4060:
[----:B------:R-:W-:Y:S05]  /*31220*/  BSYNC B1 ;  /* 0x0000000000017941 */ /* 0x000fea0003800000 */
.L_x_4059:
        /* <DEDUP_REMOVED lines=9> */
.L_x_4089:
[----:B------:R-:W-:Y:S05]  /*312c0*/  YIELD ;  /* 0x0000000000007946 */ /* 0x000fea0003800000 */
[----:B------:R-:W-:Y:S04]  /*312d0*/  BSSY B1, `(.L_x_4074) ;  /* 0x000007a000017945 */ /* 0x000fe80003800000 */
[----:B------:R-:W-:Y:S05]  /*312e0*/  @!P6 BRA `(.L_x_4075) ;  /* 0x0000000400e0e947 */ /* 0x000fea0003800000 */
[----:B------:R-:W2:Y:S01]  /*312f0*/  S2R R2, SR_TID.X ;  /* 0x0000000000027919 */ /* 0x000ea20000002100 */
[----:B------:R-:W-:Y:S01]  /*31300*/  IMAD R10, R24, 0x8, R23 ;  /* 0x00000008180a7824 */ /* 0x000fe200078e0217 */
[----:B------:R-:W-:Y:S01]  /*31310*/  BSSY B2, `(.L_x_4076) ;  /* 0x0000006000027945 */ /* 0x000fe20003800000 */
[----:B--2---:R-:W-:Y:S02]  /*31320*/  LOP3.LUT R3, R2, 0x7f, RZ, 0xc0, !PT ;  /* 0x0000007f02037812 */ /* 0x004fe400078ec0ff */
[----:B------:R-:W-:Y:S02]  /*31330*/  SHF.L.U32 R2, R28, 0x1f, RZ ;  /* 0x0000001f1c027819 */ /* 0x000fe400000006ff */
[----:B------:R-:W-:Y:S02]  /*31340*/  ISETP.NE.AND P2, PT, R3, RZ, PT ;  /* 0x000000ff0300720c */ /* 0x000fe40003f45270 */
[----:B------:R-:W2:Y:S02]  /*31350*/  SYNCS.PHASECHK.TRANS64.TRYWAIT P1, [R10+URZ+0x324a0], R2 ;  /* 0x0324a0020a0075a7 */ /* 0x000ea4000802017f */
[----:B--2---:R-:W-:Y:S09]  /*31360*/  @!P1 BRA `(.L_x_4077) ;  /* 0x0000007800009947 */ /* 0x004ff20003800000 */
.L_x_4251:
[----:B------:R-:W-:Y:S05]  /*31370*/  BSYNC B2 ;  /* 0x0000000000027941 */ /* 0x000fea0003800000 */
.L_x_4076:
[----:B------:R-:W-:Y:S04]  /*31380*/  BSSY B2, `(.L_x_4078) ;  /* 0x0000009000027945 */ /* 0x000fe80003800000 */
[----:B------:R-:W-:Y:S05]  /*31390*/  @P2 BRA `(.L_x_4079) ;  /* 0x00000000001c2947 */ /* 0x000fea0003800000 */
[----:B------:R-:W0:Y:S02]  /*313a0*/  S2R R3, SR_TID.X ;  /* 0x0000000000037919 */ /* 0x000e240000002100 */
[----:B0-----:R-:W-:Y:S01]  /*313b0*/  LOP3.LUT R6, R3, 0x1f, RZ, 0xc0, !PT ;  /* 0x0000001f03067812 */ /* 0x001fe200078ec0ff */
[----:B------:R-:W-:-:S03]  /*313c0*/  IMAD.MOV.U32 R3, RZ, RZ, 0x3000 ;  /* 0x00003000ff037424 */ /* 0x000fc600078e00ff */
[----:B------:R-:W-:Y:S01]  /*313d0*/  ISETP.NE.AND P1, PT, R6, RZ, PT ;  /* 0x000000ff0600720c */ /* 0x000fe20003f25270 */
[----:B------:R3:W-:-:S12]  /*313e0*/  SYNCS.ARRIVE.TRANS64 RZ, [R10+URZ+0x32490], R3 ;  /* 0x032490030aff79a7 */ /* 0x0007d8000800003f */
[----:B---3--:R-:W-:Y:S05]  /*313f0*/  @!P1 BRA `(.L_x_4079) ;  /* 0x0000000000049947 */ /* 0x008fea0003800000 */
[----:B------:R-:W-:Y:S01]  /*31400*/  BPT.TRAP 0x1 ;  /* 0x000000040000795c */ /* 0x000fe20000300000 */
.L_x_4079:
[----:B------:R-:W-:Y:S05]  /*31410*/  BSYNC B2 ;  /* 0x0000000000027941 */ /* 0x000fea0003800000 */
.L_x_4078:
[----:B0-----:R-:W-:Y:S01]  /*31420*/  MOV R6, RZ ;  /* 0x000000ff00067202 */ /* 0x001fe20000000f00 */
[----:B------:R-:W-:Y:S01]  /*31430*/  IMAD R3, R24, 0x3000, R23 ;  /* 0x0000300018037824 */ /* 0x000fe200078e0217 */
[----:B------:R-:W-:Y:S01]  /*31440*/  UIADD3 UR4, UP0, UR42, 0x570, URZ ;  /* 0x000005702a047890 */ /* 0x000fe2000ff1e03f */
[----:B------:R-:W-:Y:S01]  /*31450*/  PLOP3.LUT P1, PT, PT, PT, PT, 0x80, 0x0 ;  /* 0x000000000000781c */ /* 0x000fe20003f2f070 */
[----:B------:R-:W-:Y:S01]  /*31460*/  IMAD R12, R11, 0x60, R0 ;  /* 0x000000600b0c7824 */ /* 0x000fe200078e0200 */
[----:B------:R-:W-:Y:S01]  /*31470*/  R2UR UR10, R6 ;  /* 0x00000000060a72ca */ /* 0x000fe200000e0000 */
[----:B------:R-:W-:Y:S01]  /*31480*/  VIADD R3, R3, 0x1c400 ;  /* 0x0001c40003037836 */ /* 0x000fe20000000000 */
[----:B------:R-:W-:Y:S01]  /*31490*/  UIADD3.X UR5, URZ, UR43, URZ, UP0, !UPT ;  /* 0x0000002b3f057290 */ /* 0x000fe200087fe43f */
[----:B-1----:R-:W-:Y:S01]  /*314a0*/  VIADD R13, R10, 0x32490 ;  /* 0x000324900a0d7836 */ /* 0x002fe20000000000 */
[----:B------:R-:W-:Y:S01]  /*314b0*/  UMOV UR6, 0x0 ;  /* 0x0000000000067882 */ /* 0x000fe20000000000 */
[----:B------:R-:W-:-:S10]  /*314c0*/  UMOV UR7, 0x12f00000 ;  /* 0x12f0000000077882 */ /* 0x000fd40000000000 */
.L_x_4080:
        /* <DEDUP_REMOVED lines=10> */
[----:B------:R-:W0:Y:S01]  /*31570*/  SYNCS.PHASECHK.TRANS64.TRYWAIT P1, [R10+URZ+0x324c0], R2 ;  /* 0x0324c0020a0075a7 */ /* 0x000e22000802017f */
[----:B------:R-:W-:Y:S04]  /*31580*/  BSSY B2, `(.L_x_4081) ;  /* 0x0000002000027945 */ /* 0x000fe80003800000 */
[----:B0-----:R-:W-:Y:S05]  /*31590*/  @!P1 BRA `(.L_x_4082) ;  /* 0x0000007400889947 */ /* 0x001fea0003800000 */
.L_x_4252:
[----:B------:R-:W-:Y:S05]  /*315a0*/  BSYNC B2 ;  /* 0x0000000000027941 */ /* 0x000fea0003800000 */
.L_x_4081:
[----:B------:R-:W-:Y:S01]  /*315b0*/  BSSY B2, `(.L_x_4083) ;  /* 0x000000b000027945 */ /* 0x000fe20003800000 */
[----:B0-2---:R-:W-:Y:S02]  /*315c0*/  IMAD.MOV.U32 R2, RZ, RZ, 0x0 ;  /* 0x00000000ff027424 */ /* 0x005fe400078e00ff */
[----:B------:R-:W-:Y:S01]  /*315d0*/  IMAD.MOV.U32 R3, RZ, RZ, 0x12f00000 ;  /* 0x12f00000ff037424 */ /* 0x000fe200078e00ff */
[----:B------:R-:W-:Y:S06]  /*315e0*/  @P2 BRA `(.L_x_4084) ;  /* 0x00000000001c2947 */ /* 0x000fec0003800000 */
[----:B------:R-:W0:Y:S02]  /*315f0*/  S2R R13, SR_TID.X ;  /* 0x00000000000d7919 */ /* 0x000e240000002100 */
[----:B0-----:R-:W-:Y:S01]  /*31600*/  LOP3.LUT R14, R13, 0x1f, RZ, 0xc0, !PT ;  /* 0x0000001f0d0e7812 */ /* 0x001fe200078ec0ff */
[----:B------:R-:W-:-:S03]  /*31610*/  IMAD.MOV.U32 R13, RZ, RZ, 0xc000 ;  /* 0x0000c000ff0d7424 */ /* 0x000fc600078e00ff */
[----:B------:R-:W-:Y:S01]  /*31620*/  ISETP.NE.AND P1, PT, R14, RZ, PT ;  /* 0x000000ff0e00720c */ /* 0x000fe20003f25270 */
[----:B------:R0:W-:-:S12]  /*31630*/  SYNCS.ARRIVE.TRANS64 RZ, [R10+URZ+0x324b0], R13 ;  /* 0x0324b00d0aff79a7 */ /* 0x0001d8000800003f */
[----:B0-----:R-:W-:Y:S05]  /*31640*/  @!P1 BRA `(.L_x_4084) ;  /* 0x0000000000049947 */ /* 0x001fea0003800000 */
[----:B------:R-:W-:Y:S01]  /*31650*/  BPT.TRAP 0x1 ;  /* 0x000000040000795c */ /* 0x000fe20000300000 */
.L_x_4084:
[----:B------:R-:W-:Y:S05]  /*31660*/  BSYNC B2 ;  /* 0x0000000000027941 */ /* 0x000fea0003800000 */
.L_x_4083:
        /* <DEDUP_REMOVED lines=9> */
.L_x_4085:
        /* <DEDUP_REMOVED lines=15> */
.L_x_4086:
        /* <DEDUP_REMOVED lines=15> */
.L_x_4087:
        /* <DEDUP_REMOVED lines=15> */
.L_x_4088:
        /* <DEDUP_REMOVED lines=10> */
.L_x_4075:
[----:B------:R-:W-:Y:S05]  /*31a70*/  BSYNC B1 ;  /* 0x0000000000017941 */ /* 0x000fea0003800000 */
.L_x_4074:
        /* <DEDUP_REMOVED lines=8> */
.L_x_4053:
[----:B------:R-:W-:Y:S05]  /*31b00*/  BSYNC B0 ;  /* 0x0000000000007941 */ /* 0x000fea0003800000 */
.L_x_4052:
[----:B------:R-:W2:Y:S01]  /*31b10*/  LDC R0, c[0x0][0x448] ;  /* 0x00011200ff007b82 */ /* 0x000ea20000000800 */
[----:B------:R-:W-:Y:S01]  /*31b20*/  VIADD R5, R36, 0x7f ;  /* 0x0000007f24057836 */ /* 0x000fe20000000000 */
[----:B------:R-:W-:Y:S06]  /*31b30*/  @!P0 WARPSYNC.ALL ;  /* 0x0000000000008948 */ /* 0x000fec0003800000 */
[----:B------:R-:W3:Y:S08]  /*31b40*/  LDC.64 R2, c[0x0][0xad8] ;  /* 0x0002b600ff027b82 */ /* 0x000ef00000000a00 */
[----:B------:R-:W-:Y:S01]  /*31b50*/  @!P0 BAR.SYNC.DEFER_BLOCKING 0xc, 0x180 ;  /* 0x0306000000008b1d */ /* 0x000fe20000010000 */
[----:B--2---:R-:W-:-:S02]  /*31b60*/  ISETP.NE.AND P1, PT, R0, 0x1, PT ;  /* 0x000000010000780c */ /* 0x004fc40003f25270 */
[----:B---3--:R-:W-:-:S11]  /*31b70*/  ISETP.GE.AND P2, PT, R3, 0x1, PT ;  /* 0x000000010300780c */ /* 0x008fd60003f46270 */
[----:B------:R-:W2:Y:S08]  /*31b80*/  @P1 LDC R0, c[0x0][0x44c] ;  /* 0x00011300ff001b82 */ /* 0x000eb00000000800 */
[----:B------:R-:W3:Y:S01]  /*31b90*/  @P1 LDC R11, c[0x0][0x450] ;  /* 0x00011400ff0b1b82 */ /* 0x000ee20000000800 */
[----:B--2---:R-:W-:-:S05]  /*31ba0*/  @P1 IMAD.HI.U32 R0, R5, R0, RZ ;  /* 0x0000000005001227 */ /* 0x004fca00078e00ff */
[----:B---3--:R-:W-:-:S05]  /*31bb0*/  @P1 SHF.R.U32.HI R5, RZ, R11, R0 ;  /* 0x0000000bff051219 */ /* 0x008fca0000011600 */
        /* <DEDUP_REMOVED lines=9> */
[----:B------:R-:W2:Y:S02]  /*31c50*/  @P0 LDC.64 R4, c[0x0][0xae0] ;  /* 0x0002b800ff040b82 */ /* 0x000ea40000000a00 */
[----:B--2---:R-:W-:-:S05]  /*31c60*/  @P0 IMAD.HI.U32 R4, R11, R4, RZ ;  /* 0x000000040b040227 */ /* 0x004fca00078e00ff */
[----:B------:R-:W-:-:S04]  /*31c70*/  @P0 SHF.R.U32.HI R11, RZ, R5, R4 ;  /* 0x00000005ff0b0219 */ /* 0x000fc80000011604 */
[----:B------:R-:W-:Y:S01]  /*31c80*/  LOP3.LUT R0, RZ, R11, RZ, 0x33, !PT ;  /* 0x0000000bff007212 */ /* 0x000fe200078e33ff */
[----:B------:R-:W-:Y:S06]  /*31c90*/  BRA `(.L_x_4093) ;  /* 0x0000000000107947 */ /* 0x000fec0003800000 */
.L_x_4092:
[----:B------:R-:W-:-:S13]  /*31ca0*/  ISETP.NE.AND P0, PT, R3, 0x1, PT ;  /* 0x000000010300780c */ /* 0x000fda0003f05270 */
[----:B------:R-:W2:Y:S02]  /*31cb0*/  @P0 LDC.64 R4, c[0x0][0xae0] ;  /* 0x0002b800ff040b82 */ /* 0x000ea40000000a00 */
[----:B--2---:R-:W-:-:S05]  /*31cc0*/  @P0 IMAD.HI.U32 R4, R0, R4, RZ ;  /* 0x0000000400040227 */ /* 0x004fca00078e00ff */
[----:B------:R-:W-:-:S07]  /*31cd0*/  @P0 SHF.R.U32.HI R0, RZ, R5, R4 ;  /* 0x00000005ff000219 */ /* 0x000fce0000011604 */
.L_x_4093:
[----:B------:R-:W-:Y:S05]  /*31ce0*/  BSYNC B0 ;  /* 0x0000000000007941 */ /* 0x000fea0003800000 */
.L_x_4091:
[----:B------:R-:W-:-:S05]  /*31cf0*/  IMAD R5, R0, R3, R3 ;  /* 0x0000000300057224 */ /* 0x000fca00078e0203 */
[----:B------:R-:W-:-:S07]  /*31d00*/  VIMNMX R2, R2, R5, PT ;  /* 0x0000000502027248 */ /* 0x000fce0003fe0100 */
.L_x_4090:
[----:B------:R-:W2:Y:S01]  /*31d10*/  @P1 LDC R5, c[0x0][0x44c] ;  /* 0x00011300ff051b82 */ /* 0x000ea20000000800 */
[----:B------:R-:W-:Y:S01]  /*31d20*/  VIADD R2, R2, 0x5f ;  /* 0x0000005f02027836 */ /* 0x000fe20000000000 */
[----:B------:R-:W-:Y:S01]  /*31d30*/  ULDC UR4, c[0x0][0xad4] ;  /* 0x0002b50000047ab9 */ /* 0x000fe20000000800 */
[----:B------:R-:W-:Y:S02]  /*31d40*/  IMAD.MOV.U32 R0, RZ, RZ, R36 ;  /* 0x000000ffff007224 */ /* 0x000fe400078e0024 */
[----:B------:R-:W-:-:S03]  /*31d50*/  IMAD.HI R2, R2, 0x2aaaaaab, RZ ;  /* 0x2aaaaaab02027827 */ /* 0x000fc600078e02ff */
[----:B------:R-:W3:Y:S01]  /*31d60*/  @P1 LDC R4, c[0x0][0x450] ;  /* 0x00011400ff041b82 */ /* 0x000ee20000000800 */
[----:B--2---:R-:W-:-:S05]  /*31d70*/  @P1 IMAD.HI.U32 R5, R36, R5, RZ ;  /* 0x0000000524051227 */ /* 0x004fca00078e00ff */
[----:B---3--:R-:W-:Y:S02]  /*31d80*/  @P1 SHF.R.U32.HI R0, RZ, R4, R5 ;  /* 0x00000004ff001219 */ /* 0x008fe40000011605 */
        /* <DEDUP_REMOVED lines=12> */
[----:B------:R-:W3:Y:S02]  /*31e50*/  @P0 LDC.64 R4, c[0x0][0xae0] ;  /* 0x0002b800ff040b82 */ /* 0x000ee40000000a00 */
[----:B---3--:R-:W-:-:S05]  /*31e60*/  @P0 IMAD.HI.U32 R4, R7, R4, RZ ;  /* 0x0000000407040227 */ /* 0x008fca00078e00ff */
[----:B------:R-:W-:-:S04]  /*31e70*/  @P0 SHF.R.U32.HI R7, RZ, R5, R4 ;  /* 0x00000005ff070219 */ /* 0x000fc80000011604 */
[----:B------:R-:W-:Y:S01]  /*31e80*/  LOP3.LUT R7, RZ, R7, RZ, 0x33, !PT ;  /* 0x00000007ff077212 */ /* 0x000fe200078e33ff */
[----:B------:R-:W-:Y:S06]  /*31e90*/  BRA `(.L_x_4097) ;  /* 0x0000000000107947 */ /* 0x000fec0003800000 */
.L_x_4096:
[----:B------:R-:W-:-:S13]  /*31ea0*/  ISETP.NE.AND P0, PT, R3, 0x1, PT ;  /* 0x000000010300780c */ /* 0x000fda0003f05270 */
[----:B------:R-:W3:Y:S02]  /*31eb0*/  @P0 LDC.64 R4, c[0x0][0xae0] ;  /* 0x0002b800ff040b82 */ /* 0x000ee40000000a00 */
[----:B---3--:R-:W-:-:S05]  /*31ec0*/  @P0 IMAD.HI.U32 R4, R7, R4, RZ ;  /* 0x0000000407040227 */ /* 0x008fca00078e00ff */
[----:B------:R-:W-:-:S07]  /*31ed0*/  @P0 SHF.R.U32.HI R7, RZ, R5, R4 ;  /* 0x00000005ff070219 */ /* 0x000fce0000011604 */
.L_x_4097:
[----:B------:R-:W-:Y:S05]  /*31ee0*/  BSYNC B0 ;  /* 0x0000000000007941 */ /* 0x000fea0003800000 */
.L_x_4095:
[----:B------:R-:W-:-:S05]  /*31ef0*/  IMAD R3, R7, R3, RZ ;  /* 0x0000000307037224 */ /* 0x000fca00078e02ff */
[----:B------:R-:W-:-:S07]  /*31f00*/  VIMNMX R0, R0, R3, !PT ;  /* 0x0000000300007248 */ /* 0x000fce0007fe0100 */
.L_x_4094:
[----:B------:R-:W-:Y:S01]  /*31f10*/  IMAD.HI R0, R0, 0x2aaaaaab, RZ ;  /* 0x2aaaaaab00007827 */ /* 0x000fe200078e02ff */
[----:B------:R-:W-:Y:S04]  /*31f20*/  BSSY B7, `(.L_x_4098) ;  /* 0x000041c000077945 */ /* 0x000fe80003800000 */
[----:B------:R-:W-:-:S04]  /*31f30*/  SHF.R.U32.HI R3, RZ, 0x1f, R0 ;  /* 0x0000001fff037819 */ /* 0x000fc80000011600 */
[----:B------:R-:W-:-:S04]  /*31f40*/  LEA.HI.SX32 R3, R0, R3, 0x1c ;  /* 0x0000000300037211 */ /* 0x000fc800078fe2ff */
[----:B------:R-:W-:-:S04]  /*31f50*/  VIMNMX R34, RZ, R3, !PT ;  /* 0x00000003ff227248 */ /* 0x000fc80007fe0100 */
[----:B------:R-:W-:-:S13]  /*31f60*/  ISETP.GT.AND P0, PT, R31, R34, PT ;  /* 0x000000221f00720c */ /* 0x000fda0003f04270 */
[----:B------:R-:W-:Y:S05]  /*31f70*/  @P0 BRA `(.L_x_4099) ;  /* 0x0000000000440947 */ /* 0x000fea0003800000 */
[----:B------:R-:W3:Y:S02]  /*31f80*/  S2R R2, SR_TID.X ;  /* 0x0000000000027919 */ /* 0x000ee40000002100 */
        /* <DEDUP_REMOVED lines=14> */
[----:B----4-:R-:W-:Y:S01]  /*32070*/  IADD3 R16, R0, UR39, R7 ;  /* 0x0000002700107c10 */ /* 0x010fe2000fffe007 */
[----:B------:R-:W-:Y:S06]  /*32080*/  BRA `(.L_x_4100) ;  /* 0x0000004000147947 */ /* 0x000fec0003800000 */
.L_x_4099:
        /* <DEDUP_REMOVED lines=8> */
[----:B------:R-:W-:Y:S02]  /*32110*/  IMAD.U32 R4, RZ, RZ, UR6 ;  /* 0x00000006ff047e24 */ /* 0x000fe4000f8e00ff */
[----:B------:R-:W3:Y:S01]  /*32120*/  LDC.64 R2, c[0x4][R2] ;  /* 0x0100000002027b82 */ /* 0x000ee20000000a00 */
[----:B------:R-:W-:Y:S02]  /*32130*/  IMAD.U32 R5, RZ, RZ, UR7 ;  /* 0x00000007ff057e24 */ /* 0x000fe4000f8e00ff */
[----:B0-----:R-:W-:Y:S02]  /*32140*/  IMAD.U32 R6, RZ, RZ, UR8 ;  /* 0x00000008ff067e24 */ /* 0x001fe4000f8e00ff */
[----:B------:R-:W-:-:S02]  /*32150*/  IMAD.U32 R7, RZ, RZ, UR9 ;  /* 0x00000009ff077e24 */ /* 0x000fc4000f8e00ff */
[----:B------:R-:W-:Y:S02]  /*32160*/  IMAD.U32 R10, RZ, RZ, UR4 ;  /* 0x00000004ff0a7e24 */ /* 0x000fe4000f8e00ff */
[----:B------:R-:W-:Y:S02]  /*32170*/  IMAD.U32 R11, RZ, RZ, UR5 ;  /* 0x00000005ff0b7e24 */ /* 0x000fe4000f8e00ff */
[----:B------:R-:W-:Y:S02]  /*32180*/  IMAD.MOV.U32 R8, RZ, RZ, 0x70 ;  /* 0x00000070ff087424 */ /* 0x000fe400078e00ff */
[----:B------:R-:W-:Y:S02]  /*32190*/  IMAD.MOV.U32 R12, RZ, RZ, 0x1 ;  /* 0x00000001ff0c7424 */ /* 0x000fe400078e00ff */
[----:B-1----:R-:W-:-:S07]  /*321a0*/  IMAD.MOV.U32 R13, RZ, RZ, RZ ;  /* 0x000000ffff0d7224 */ /* 0x002fce00078e00ff */
[----:B------:R-:W-:-:S07]  /*321b0*/  LEPC R20, `(.L_x_4102) ;  /* 0x000000001014794e */ /* 0x000fce0000000000 */
[----:B--23--:R-:W-:Y:S05]  /*321c0*/  CALL.ABS.NOINC R2 ;  /* 0x0000000002007343 */ /* 0x00cfea0003c00000 */
.L_x_4102:
[----:B------:R-:W-:Y:S05]  /*321d0*/  BSYNC B6 ;  /* 0x0000000000067941 */ /* 0x000fea0003800000 */
.L_x_4101:
        /* <DEDUP_REMOVED lines=8> */
[----:B------:R3:W4:Y:S01]  /*32260*/  LDC.64 R2, c[0x4][R29] ;  /* 0x010000001d027b82 */ /* 0x0007220000000a00 */
[----:B------:R-:W-:Y:S01]  /*32270*/  MOV R4, UR6 ;  /* 0x0000000600047c02 */ /* 0x000fe20008000f00 */
[----:B------:R-:W-:Y:S02]  /*32280*/  IMAD.U32 R5, RZ, RZ, UR7 ;  /* 0x00000007ff057e24 */ /* 0x000fe4000f8e00ff */
[----:B0-----:R-:W-:Y:S02]  /*32290*/  IMAD.U32 R6, RZ, RZ, UR8 ;  /* 0x00000008ff067e24 */ /* 0x001fe4000f8e00ff */
[----:B------:R-:W-:-:S02]  /*322a0*/  IMAD.U32 R7, RZ, RZ, UR9 ;  /* 0x00000009ff077e24 */ /* 0x000fc4000f8e00ff */
[----:B------:R-:W-:Y:S02]  /*322b0*/  IMAD.U32 R10, RZ, RZ, UR4 ;  /* 0x00000004ff0a7e24 */ /* 0x000fe4000f8e00ff */
[----:B------:R-:W-:Y:S02]  /*322c0*/  IMAD.U32 R11, RZ, RZ, UR5 ;  /* 0x00000005ff0b7e24 */ /* 0x000fe4000f8e00ff */
[----:B------:R-:W-:Y:S02]  /*322d0*/  IMAD.MOV.U32 R8, RZ, RZ, 0x70 ;  /* 0x00000070ff087424 */ /* 0x000fe400078e00ff */
[----:B------:R-:W-:Y:S02]  /*322e0*/  IMAD.MOV.U32 R12, RZ, RZ, 0x1 ;  /* 0x00000001ff0c7424 */ /* 0x000fe400078e00ff */
[----:B-1-3--:R-:W-:-:S07]  /*322f0*/  IMAD.MOV.U32 R13, RZ, RZ, RZ ;  /* 0x000000ffff0d7224 */ /* 0x00afce00078e00ff */
[----:B------:R-:W-:-:S07]  /*32300*/  LEPC R20, `(.L_x_4105) ;  /* 0x000000001014794e */ /* 0x000fce0000000000 */
[----:B--2-4-:R-:W-:Y:S05]  /*32310*/  CALL.ABS.NOINC R2 ;  /* 0x0000000002007343 */ /* 0x014fea0003c00000 */
.L_x_4105:
        /* <DEDUP_REMOVED lines=15> */
.L_x_4104:
[----:B------:R-:W-:Y:S05]  /*32410*/  BSYNC B6 ;  /* 0x0000000000067941 */ /* 0x000fea0003800000 */
.L_x_4103:
[----:B------:R-:W-:Y:S01]  /*32420*/  ULDC.64 UR4, c[0x0][0xaf0] ;  /* 0x0002bc0000047ab9 */ /* 0x000fe20000000a00 */
[----:B------:R-:W-:Y:S01]  /*32430*/  IMAD.MOV.U32 R30, RZ, RZ, R19 ;  /* 0x000000ffff1e7224 */ /* 0x000fe200078e0013 */
[----:B------:R-:W-:Y:S01]  /*32440*/  ISETP.NE.U32.AND P0, PT, RZ, UR4, PT ;  /* 0x00000004ff007c0c */ /* 0x000fe2000bf05070 */
[----:B------:R-:W3:Y:S01]  /*32450*/  S2R R20, SR_TID.X ;  /* 0x0000000000147919 */ /* 0x000ee20000002100 */
[----:B------:R-:W4:Y:S01]  /*32460*/  LDC R10, c[0x0][0x430] ;  /* 0x00010c00ff0a7b82 */ /* 0x000f220000000800 */
[----:B------:R-:W-:Y:S01]  /*32470*/  VIADD R0, R31, 0xffffffff ;  /* 0xffffffff1f007836 */ /* 0x000fe20000000000 */
[----:B------:R-:W-:Y:S01]  /*32480*/  ISETP.NE.AND.EX P0, PT, RZ, UR5, PT, P0 ;  /* 0x00000005ff007c0c */ /* 0x000fe2000bf05300 */
[----:B------:R-:W-:Y:S01]  /*32490*/  IMAD.MOV.U32 R11, RZ, RZ, RZ ;  /* 0x000000ffff0b7224 */ /* 0x000fe200078e00ff */
[----:B------:R-:W-:Y:S01]  /*324a0*/  LOP3.LUT R22, R22, 0xffffffdf, RZ, 0xc0, !PT ;  /* 0xffffffdf16167812 */ /* 0x000fe200078ec0ff */
[----:B------:R-:W-:-:S10]  /*324b0*/  ULDC UR4, c[0x0][0x320] ;  /* 0x0000c80000047ab9 */ /* 0x000fd40000000800 */
[----:B------:R-:W5:Y:S01]  /*324c0*/  @P0 LDC.64 R2, c[0x0][0xaf0] ;  /* 0x0002bc00ff020b82 */ /* 0x000f620000000a00 */
[----:B---3--:R-:W-:Y:S01]  /*324d0*/  LOP3.LUT R21, R20, 0x7f, RZ, 0xc0, !PT ;  /* 0x0000007f14157812 */ /* 0x008fe200078ec0ff */
[----:B-----5:R-:W-:-:S05]  /*324e0*/  @P0 IMAD.WIDE R2, R19, 0x4, R2 ;  /* 0x0000000413020825 */ /* 0x020fca00078e0202 */
[----:B------:R3:W5:Y:S01]  /*324f0*/  @P0 LDG.E R30, desc[UR44][R2.64] ;  /* 0x0000002c021e0981 */ /* 0x000762000c1e1900 */
[----:B----4-:R-:W-:Y:S01]  /*32500*/  ISETP.NE.AND P1, PT, R10, 0x1, PT ;  /* 0x000000010a00780c */ /* 0x010fe20003f25270 */
[----:B------:R-:W-:Y:S01]  /*32510*/  IMAD.SHL.U32 R20, R20, 0x10, RZ ;  /* 0x0000001014147824 */ /* 0x000fe200078e00ff */
[----:B------:R-:W-:-:S04]  /*32520*/  SHF.R.U32.HI R21, RZ, 0x3, R21 ;  /* 0x00000003ff157819 */ /* 0x000fc80000011615 */
[----:B------:R-:W-:-:S05]  /*32530*/  LOP3.LUT R20, R21, 0x70, R20, 0xf8, !PT ;  /* 0x0000007015147812 */ /* 0x000fca00078ef814 */
[----:B------:R-:W-:Y:S02]  /*32540*/  IMAD R8, R0, 0x60, R20 ;  /* 0x0000006000087824 */ /* 0x000fe400078e0214 */
[----:B------:R-:W4:Y:S03]  /*32550*/  @P1 LDC R5, c[0x0][0x434] ;  /* 0x00010d00ff051b82 */ /* 0x000f260000000800 */
[C---:B------:R-:W-:Y:S01]  /*32560*/  ISETP.GE.AND P0, PT, R8.reuse, R17, PT ;  /* 0x000000110800720c */ /* 0x040fe20003f06270 */
[----:B------:R-:W-:-:S03]  /*32570*/  IMAD.IADD R8, R8, 0x1, R33 ;  /* 0x0000000108087824 */ /* 0x000fc600078e0221 */
[----:B------:R-:W-:Y:S01]  /*32580*/  ISETP.GT.U32.OR P0, PT, R20, 0x5f, P0 ;  /* 0x0000005f1400780c */ /* 0x000fe20000704470 */
[----:B------:R-:W0:Y:S01]  /*32590*/  @P1 LDC R7, c[0x0][0x438] ;  /* 0x00010e00ff071b82 */ /* 0x000e220000000800 */
[----:B------:R-:W-:-:S11]  /*325a0*/  MOV R9, R8 ;  /* 0x0000000800097202 */ /* 0x000fd60000000f00 */
[----:B---3--:R-:W3:Y:S01]  /*325b0*/  @!P0 LDC.64 R2, c[0x0][0x428] ;  /* 0x00010a00ff028b82 */ /* 0x008ee20000000a00 */
[----:B----4-:R-:W-:-:S05]  /*325c0*/  @P1 IMAD.HI.U32 R4, R8, R5, RZ ;  /* 0x0000000508041227 */ /* 0x010fca00078e00ff */
[----:B0-----:R-:W-:Y:S02]  /*325d0*/  @P1 SHF.R.U32.HI R9, RZ, R7, R4 ;  /* 0x00000007ff091219 */ /* 0x001fe40000011604 */
[----:B------:R-:W0:Y:S02]  /*325e0*/  @!P0 LDC.64 R4, c[0x0][0x418] ;  /* 0x00010600ff048b82 */ /* 0x000e240000000a00 */
[--C-:B------:R-:W-:Y:S01]  /*325f0*/  @!P0 SHF.R.S32.HI R7, RZ, 0x1f, R9.reuse ;  /* 0x0000001fff078819 */ /* 0x100fe20000011409 */
[----:B------:R-:W-:Y:S01]  /*32600*/  @!P0 IMAD.MOV.U32 R6, RZ, RZ, R9 ;  /* 0x000000ffff068224 */ /* 0x000fe200078e0009 */
[----:B-----5:R-:W-:-:S03]  /*32610*/  SHF.R.S32.HI R35, RZ, 0x1f, R30 ;  /* 0x0000001fff237819 */ /* 0x020fc6000001141e */
[----:B---3--:R-:W-:-:S04]  /*32620*/  @!P0 IMAD.WIDE.U32 R6, R30, R2, R6 ;  /* 0x000000021e068225 */ /* 0x008fc800078e0006 */
[----:B------:R-:W-:Y:S01]  /*32630*/  @!P0 IMAD R2, R35, R2, RZ ;  /* 0x0000000223028224 */ /* 0x000fe200078e02ff */
[----:B0-----:R-:W-:-:S03]  /*32640*/  @!P0 LEA R4, P1, R6, R4, 0x2 ;  /* 0x0000000406048211 */ /* 0x001fc600078210ff */
[----:B------:R-:W-:-:S04]  /*32650*/  @!P0 IMAD R3, R30, R3, R2 ;  /* 0x000000031e038224 */ /* 0x000fc800078e0202 */
[----:B------:R-:W-:-:S05]  /*32660*/  @!P0 IMAD.IADD R3, R7, 0x1, R3 ;  /* 0x0000000107038824 */ /* 0x000fca00078e0203 */
[----:B------:R-:W-:-:S05]  /*32670*/  @!P0 LEA.HI.X R5, R6, R5, R3, 0x2, P1 ;  /* 0x0000000506058211 */ /* 0x000fca00008f1403 */
[----:B------:R-:W3:Y:S01]  /*32680*/  @!P0 LDG.E R11, desc[UR44][R4.64] ;  /* 0x0000002c040b8981 */ /* 0x000ee2000c1e1900 */
[----:B------:R-:W-:Y:S01]  /*32690*/  ISETP.GT.U32.AND P0, PT, R20, 0x5f, PT ;  /* 0x0000005f1400780c */ /* 0x000fe20003f04070 */
[----:B------:R-:W-:Y:S01]  /*326a0*/  IMAD.U32 R2, RZ, RZ, UR40 ;  /* 0x00000028ff027e24 */ /* 0x000fe2000f8e00ff */
[----:B------:R-:W-:Y:S01]  /*326b0*/  UMOV UR5, 0xffffffff ;  /* 0xffffffff00057882 */ /* 0x000fe20000000000 */
[----:B------:R-:W0:Y:S01]  /*326c0*/  S2R R20, SR_TID.X ;  /* 0x0000000000147919 */ /* 0x000e220000002100 */
[----:B------:R-:W-:Y:S02]  /*326d0*/  IMAD.MOV R3, RZ, RZ, -R9 ;  /* 0x000000ffff037224 */ /* 0x000fe400078e0a09 */
[----:B------:R-:W-:Y:S02]  /*326e0*/  ISETP.NE.AND P2, PT, R2, 0x3, PT ;  /* 0x000000030200780c */ /* 0x000fe40003f45270 */
[----:B------:R-:W-:-:S05]  /*326f0*/  IMAD R3, R10, R3, R8 ;  /* 0x000000030a037224 */ /* 0x000fca00078e0208 */
[----:B------:R-:W-:Y:S01]  /*32700*/  @P0 LOP3.LUT R22, R22, 0x20, RZ, 0xfc, !PT ;  /* 0x0000002016160812 */ /* 0x000fe200078efcff */
[----:B------:R-:W-:Y:S03]  /*32710*/  STL [R1+0x45c], R3 ;  /* 0x00045c0301007387 */ /* 0x000fe60000100800 */
[----:B------:R-:W-:-:S04]  /*32720*/  LOP3.LUT R22, R22, 0xfffff7ff, RZ, 0xc0, !PT ;  /* 0xfffff7ff16167812 */ /* 0x000fc800078ec0ff */
[----:B------:R-:W-:-:S04]  /*32730*/  @P2 LOP3.LUT R22, R22, 0x800, RZ, 0xfc, !PT ;  /* 0x0000080016162812 */ /* 0x000fc800078efcff */
[----:B------:R-:W-:Y:S01]  /*32740*/  LOP3.LUT R22, R22, 0xffffffef, RZ, 0xc0, !PT ;  /* 0xffffffef16167812 */ /* 0x000fe200078ec0ff */
[----:B0-----:R-:W-:-:S05]  /*32750*/  IMAD.SHL.U32 R20, R20, 0x8, RZ ;  /* 0x0000000814147824 */ /* 0x001fca00078e00ff */
[----:B------:R-:W-:-:S04]  /*32760*/  LOP3.LUT R20, R20, 0x38, RZ, 0xc0, !PT ;  /* 0x0000003814147812 */ /* 0x000fc800078ec0ff */
[C---:B-1----:R-:W-:Y:S02]  /*32770*/  LOP3.LUT R13, R20.reuse, 0x40, RZ, 0xfc, !PT ;  /* 0x00000040140d7812 */ /* 0x042fe400078efcff */
[----:B------:R-:W-:Y:S02]  /*32780*/  LOP3.LUT R12, R20, 0x80, RZ, 0xfc, !PT ;  /* 0x00000080140c7812 */ /* 0x000fe400078efcff */
[----:B------:R-:W-:Y:S02]  /*32790*/  ISETP.GE.AND P4, PT, R13, UR4, PT ;  /* 0x000000040d007c0c */ /* 0x000fe4000bf86270 */
[----:B------:R-:W-:Y:S02]  /*327a0*/  ISETP.GE.AND P3, PT, R12, UR4, PT ;  /* 0x000000040c007c0c */ /* 0x000fe4000bf66270 */
[----:B------:R-:W-:-:S09]  /*327b0*/  ISETP.GE.AND P0, PT, R20, UR4, PT ;  /* 0x0000000414007c0c */ /* 0x000fd2000bf06270 */
[----:B------:R-:W-:-:S04]  /*327c0*/  @P4 LOP3.LUT R22, R22, 0x10, RZ, 0xfc, !PT ;  /* 0x0000001016164812 */ /* 0x000fc800078efcff */
[----:B------:R-:W-:-:S04]  /*327d0*/  LOP3.LUT R22, R22, 0xfffffffe, RZ, 0xc0, !PT ;  /* 0xfffffffe16167812 */ /* 0x000fc800078ec0ff */
[----:B------:R-:W-:-:S04]  /*327e0*/  LOP3.LUT R22, R22, 0xfffffff7, RZ, 0xc0, !PT ;  /* 0xfffffff716167812 */ /* 0x000fc800078ec0ff */
[----:B------:R-:W-:-:S04]  /*327f0*/  @P3 LOP3.LUT R22, R22, 0x8, RZ, 0xfc, !PT ;  /* 0x0000000816163812 */ /* 0x000fc800078efcff */
[----:B------:R-:W-:-:S04]  /*32800*/  @P0 LOP3.LUT R22, R22, 0x1, RZ, 0xfc, !PT ;  /* 0x0000000116160812 */ /* 0x000fc800078efcff */
[----:B------:R-:W-:Y:S01]  /*32810*/  LOP3.LUT R22, R22, 0xfffffffb, RZ, 0xc0, !PT ;  /* 0xfffffffb16167812 */ /* 0x000fe200078ec0ff */
[----:B---3--:R0:W-:Y:S02]  /*32820*/  STL [R1+0x458], R11 ;  /* 0x0004580b01007387 */ /* 0x0081e40000100800 */
[----:B0-----:R-:W-:-:S04]  /*32830*/  LOP3.LUT R11, R20, 0xc0, RZ, 0xfc, !PT ;  /* 0x000000c0140b7812 */ /* 0x001fc800078efcff */
[----:B------:R-:W-:-:S13]  /*32840*/  ISETP.GE.AND P1, PT, R11, UR4, PT ;  /* 0x000000040b007c0c */ /* 0x000fda000bf26270 */
[----:B------:R-:W-:Y:S01]  /*32850*/  @P1 LOP3.LUT R22, R22, 0x4, RZ, 0xfc, !PT ;  /* 0x0000000416161812 */ /* 0x000fe200078efcff */
[----:B------:R-:W-:Y:S06]  /*32860*/  BRA.DIV UR5, `(.L_x_4106) ;  /* 0x0000006205e87947 */ /* 0x000fec000b800000 */
.L_x_4255:
[----:B------:R-:W-:Y:S02]  /*32870*/  SEL R2, RZ, 0x1, P0 ;  /* 0x00000001ff027807 */ /* 0x000fe40000000000 */
[----:B------:R-:W-:-:S03]  /*32880*/  SHF.R.S32.HI R29, RZ, 0x1f, R18 ;  /* 0x0000001fff1d7819 */ /* 0x000fc60000011412 */
[----:B------:R0:W-:Y:S01]  /*32890*/  STL [R1+0x49c], R2 ;  /* 0x00049c0201007387 */ /* 0x0001e20000100800 */
[----:B------:R-:W-:Y:S05]  /*328a0*/  @!P2 BRA `(.L_x_4107) ;  /* 0x000000000004a947 */ /* 0x000fea0003800000 */
[----:B------:R-:W-:Y:S01]  /*328b0*/  BPT.TRAP 0x1 ;  /* 0x000000040000795c */ /* 0x000fe20000300000 */
.L_x_4107:
[----:B--2---:R-:W-:Y:S01]  /*328c0*/  IMAD R31, R0, -0x60, R17 ;  /* 0xffffffa0001f7824 */ /* 0x004fe200078e0211 */
[----:B------:R-:W-:Y:S01]  /*328d0*/  SHF.L.U32 R0, R27, 0x1f, RZ ;  /* 0x0000001f1b007819 */ /* 0x000fe200000006ff */
[----:B------:R-:W-:Y:S01]  /*328e0*/  IMAD R17, R25, 0x8, R23 ;  /* 0x0000000819117824 */ /* 0x000fe200078e0217 */
[----:B------:R-:W-:Y:S03]  /*328f0*/  BSSY B0, `(.L_x_4108) ;  /* 0x0000003000007945 */ /* 0x000fe60003800000 */
[----:B------:R-:W1:Y:S02]  /*32900*/  SYNCS.PHASECHK.TRANS64.TRYWAIT P0, [R17+URZ+0x32440], R0 ;  /* 0x03244000110075a7 */ /* 0x000e64000800017f */
[----:B-1----:R-:W-:Y:S05]  /*32910*/  @!P0 BRA `(.L_x_4109) ;  /* 0x0000006000f08947 */ /* 0x002fea0003800000 */
.L_x_4256:
[----:B------:R-:W-:Y:S05]  /*32920*/  BSYNC B0 ;  /* 0x0000000000007941 */ /* 0x000fea0003800000 */
.L_x_4108:
[----:B0-----:R-:W1:Y:S01]  /*32930*/  LDL R2, [R1+0x45c] ;  /* 0x00045c0001027983 */ /* 0x001e620000100800 */
[----:B------:R-:W-:-:S03]  /*32940*/  ULDC.64 UR4, c[0x0][0x300] ;  /* 0x0000c00000047ab9 */ /* 0x000fc60000000a00 */
[----:B------:R-:W2:Y:S01]  /*32950*/  LDL R4, [R1+0x458] ;  /* 0x0004580001047983 */ /* 0x000ea20000100800 */
[----:B------:R-:W-:Y:S02]  /*32960*/  LOP3.LUT R22, R22, 0xfffffffd, RZ, 0xc0, !PT ;  /* 0xfffffffd16167812 */ /* 0x000fe400078ec0ff */
[----:B-1----:R-:W-:Y:S02]  /*32970*/  SHF.R.S32.HI R0, RZ, 0x1f, R2 ;  /* 0x0000001fff007819 */ /* 0x002fe40000011402 */
[----:B--2---:R-:W-:-:S03]  /*32980*/  SHF.R.S32.HI R5, RZ, 0x1f, R4 ;  /* 0x0000001fff057819 */ /* 0x004fc60000011404 */
        /* <DEDUP_REMOVED lines=8> */
[----:B------:R-:W-:-:S04]  /*32a10*/  IMAD.WIDE.U32 R2, R4, UR4, R2 ;  /* 0x0000000404027c25 */ /* 0x000fc8000f8e0002 */
[----:B------:R-:W-:Y:S01]  /*32a20*/  IMAD R0, R4, UR5, R0 ;  /* 0x0000000504007c24 */ /* 0x000fe2000f8e0200 */
        /* <DEDUP_REMOVED lines=15> */
[----:B------:R-:W-:-:S04]  /*32b20*/  IADD3 R31, -R6, R31, RZ ;  /* 0x0000001f061f7210 */ /* 0x000fc80007ffe1ff */
        /* <DEDUP_REMOVED lines=59> */
.L_x_4270:
        /* <DEDUP_REMOVED lines=10> */
.L_x_4111:
        /* <DEDUP_REMOVED lines=11> */
.L_x_4112:
[----:B0-----:R0:W5:Y:S01]  /*33030*/  LDL R2, [R1+0x450] ;  /* 0x0004500001027983 */ /* 0x0011620000100800 */
[----:B------:R0:W-:Y:S02]  /*33040*/  SYNCS.ARRIVE.TRANS64.A1T0 RZ, [R17+URZ+0x32430], RZ ;  /* 0x032430ff11ff79a7 */ /* 0x0001e4000810003f */
[----:B------:R-:W-:Y:S05]  /*33050*/  WARPSYNC.ALL ;  /* 0x0000000000007948 */ /* 0x000fea0003800000 */
[----:B------:R-:W-:Y:S01]  /*33060*/  ULDC.64 UR4, c[0x0][0xaf8] ;  /* 0x0002be0000047ab9 */ /* 0x000fe20000000a00 */
[----:B------:R-:W-:Y:S01]  /*33070*/  VIADD R0, R23, 0x18400 ;  /* 0x0001840017007836 */ /* 0x000fe20000000000 */
[----:B------:R-:W-:Y:S01]  /*33080*/  BAR.SYNC.DEFER_BLOCKING 0x8, 0x180 ;  /* 0x0206000000007b1d */ /* 0x000fe20000010000 */
[----:B------:R-:W-:-:S03]  /*33090*/  ISETP.NE.U32.AND P0, PT, RZ, UR4, PT ;  /* 0x00000004ff007c0c */ /* 0x000fc6000bf05070 */
[----:B------:R-:W-:Y:S02]  /*330a0*/  LOP3.LUT P1, RZ, R0, 0x3ff, RZ, 0xc0, !PT ;  /* 0x000003ff00ff7812 */ /* 0x000fe4000782c0ff */
[----:B------:R-:W-:Y:S01]  /*330b0*/  ISETP.NE.AND.EX P0, PT, RZ, UR5, PT, P0 ;  /* 0x00000005ff007c0c */ /* 0x000fe2000bf05300 */
[----:B------:R-:W-:Y:S01]  /*330c0*/  BSSY B6, `(.L_x_4113) ;  /* 0x0000019000067945 */ /* 0x000fe20003800000 */
[----:B------:R-:W-:Y:S02]  /*330d0*/  SHF.R.S32.HI R0, RZ, 0x1f, R19 ;  /* 0x0000001fff007819 */ /* 0x000fe40000011413 */
[----:B------:R-:W-:Y:S02]  /*330e0*/  SEL R3, R19, RZ, !P0 ;  /* 0x000000ff13037207 */ /* 0x000fe40004000000 */
[----:B------:R-:W-:-:S03]  /*330f0*/  SEL R0, R0, RZ, !P0 ;  /* 0x000000ff00007207 */ /* 0x000fc60004000000 */
[----:B------:R-:W-:Y:S04]  /*33100*/  STL [R1+0x464], R3 ;  /* 0x0004640301007387 */ /* 0x000fe80000100800 */
[----:B------:R1:W-:Y:S02]  /*33110*/  STL [R1+0x484], R0 ;  /* 0x0004840001007387 */ /* 0x0003e40000100800 */
[----:B-1---5:R-:W-:-:S05]  /*33120*/  SHF.R.S32.HI R0, RZ, 0x1f, R2 ;  /* 0x0000001fff007819 */ /* 0x022fca0000011402 */
[----:B------:R1:W-:Y:S01]  /*33130*/  STL [R1+0x478], R0 ;  /* 0x0004780001007387 */ /* 0x0003e20000100800 */
[----:B------:R-:W-:Y:S05]  /*33140*/  @!P1 BRA `(.L_x_4114) ;  /* 0x0000000000409947 */ /* 0x000fea0003800000 */
[----:B------:R-:W-:Y:S01]  /*33150*/  MOV R2, 0x0 ;  /* 0x0000000000027802 */ /* 0x000fe20000000f00 */
[----:B------:R-:W-:Y:S01]  /*33160*/  ULDC.64 UR4, c[0x4][0x98] ;  /* 0x0100260000047ab9 */ /* 0x000fe20000000a00 */
[----:B------:R-:W-:Y:S01]  /*33170*/  ULDC.64 UR6, c[0x4][0xa0] ;  /* 0x0100280000067ab9 */ /* 0x000fe20000000a00 */
[----:B------:R-:W-:Y:S01]  /*33180*/  ULDC.64 UR8, c[0x4][0x20] ;  /* 0x0100080000087ab9 */ /* 0x000fe20000000a00 */
[----:B------:R-:W-:Y:S01]  /*33190*/  IMAD.U32 R4, RZ, RZ, UR4 ;  /* 0x00000004ff047e24 */ /* 0x000fe2000f8e00ff */
[----:B------:R-:W-:Y:S01]  /*331a0*/  MOV R8, 0x70 ;  /* 0x0000007000087802 */ /* 0x000fe20000000f00 */
[----:B------:R-:W2:Y:S01]  /*331b0*/  LDC.64 R2, c[0x4][R2] ;  /* 0x0100000002027b82 */ /* 0x000ea20000000a00 */
        /* <DEDUP_REMOVED lines=8> */
[----:B012---:R-:W-:Y:S05]  /*33240*/  CALL.ABS.NOINC R2 ;  /* 0x0000000002007343 */ /* 0x007fea0003c00000 */
.L_x_4114:
[----:B------:R-:W-:Y:S05]  /*33250*/  BSYNC B6 ;  /* 0x0000000000067941 */ /* 0x000fea0003800000 */
.L_x_4113:
[----:B------:R-:W2:Y:S01]  /*33260*/  LDL R21, [R1+0x450] ;  /* 0x0004500001157983 */ /* 0x000ea20000100800 */
[----:B------:R-:W3:Y:S01]  /*33270*/  LDC R6, c[0x0][0x448] ;  /* 0x00011200ff067b82 */ /* 0x000ee20000000800 */
[----:B------:R-:W-:Y:S02]  /*33280*/  ULDC.64 UR4, c[0x0][0x298] ;  /* 0x0000a60000047ab9 */ /* 0x000fe40000000a00 */
[----:B------:R-:W4:Y:S04]  /*33290*/  LDL R20, [R1+0x484] ;  /* 0x0004840001147983 */ /* 0x000f280000100800 */
[----:B-1----:R-:W4:Y:S04]  /*332a0*/  LDL R0, [R1+0x478] ;  /* 0x0004780001007983 */ /* 0x002f280000100800 */
[----:B------:R1:W5:Y:S01]  /*332b0*/  LDL R9, [R1+0x454] ;  /* 0x0004540001097983 */ /* 0x0003620000100800 */
[----:B------:R-:W0:Y:S01]  /*332c0*/  S2R R2, SR_TID.X ;  /* 0x0000000000027919 */ /* 0x000e220000002100 */
[----:B---3--:R-:W-:-:S13]  /*332d0*/  ISETP.NE.AND P0, PT, R6, 0x1, PT ;  /* 0x000000010600780c */ /* 0x008fda0003f05270 */
[----:B------:R-:W3:Y:S01]  /*332e0*/  @P0 LDC R3, c[0x0][0x450] ;  /* 0x00011400ff030b82 */ /* 0x000ee20000000800 */
[----:B0-----:R-:W-:-:S04]  /*332f0*/  LOP3.LUT R2, R2, 0x7f, RZ, 0xc0, !PT ;  /* 0x0000007f02027812 */ /* 0x001fc800078ec0ff */
[----:B------:R-:W-:Y:S01]  /*33300*/  SHF.R.U32.HI R2, RZ, 0x3, R2 ;  /* 0x00000003ff027819 */ /* 0x000fe20000011602 */
[----:B--2---:R-:W-:Y:S02]  /*33310*/  IMAD.MOV.U32 R5, RZ, RZ, R21 ;  /* 0x000000ffff057224 */ /* 0x004fe400078e0015 */
[----:B----4-:R-:W-:Y:S02]  /*33320*/  IMAD.MOV.U32 R21, RZ, RZ, R20 ;  /* 0x000000ffff157224 */ /* 0x010fe400078e0014 */
[----:B------:R-:W2:Y:S01]  /*33330*/  LDL R20, [R1+0x464] ;  /* 0x0004640001147983 */ /* 0x000ea20000100800 */
[----:B------:R-:W-:Y:S02]  /*33340*/  IMAD.MOV.U32 R4, RZ, RZ, R0 ;  /* 0x000000ffff047224 */ /* 0x000fe400078e0000 */
[----:B------:R-:W0:Y:S02]  /*33350*/  S2R R0, SR_TID.X ;  /* 0x0000000000007919 */ /* 0x000e240000002100 */
[----:B0-----:R-:W-:-:S05]  /*33360*/  IMAD.SHL.U32 R0, R0, 0x10, RZ ;  /* 0x0000001000007824 */ /* 0x001fca00078e00ff */
[----:B------:R-:W-:Y:S02]  /*33370*/  LOP3.LUT R0, R2, 0x70, R0, 0xf8, !PT ;  /* 0x0000007002007812 */ /* 0x000fe400078ef800 */
[----:B------:R-:W0:Y:S03]  /*33380*/  @P0 LDC R2, c[0x0][0x44c] ;  /* 0x00011300ff020b82 */ /* 0x000e260000000800 */
[----:B------:R-:W-:Y:S02]  /*33390*/  IMAD.IADD R37, R0, 0x1, R36 ;  /* 0x0000000100257824 */ /* 0x000fe400078e0224 */
[----:B------:R-:W-:Y:S02]  /*333a0*/  IMAD R4, R4, UR4, RZ ;  /* 0x0000000404047c24 */ /* 0x000fe4000f8e02ff */
[----:B------:R-:W-:Y:S02]  /*333b0*/  IMAD.MOV.U32 R0, RZ, RZ, R37 ;  /* 0x000000ffff007224 */ /* 0x000fe400078e0025 */
[----:B------:R-:W-:-:S02]  /*333c0*/  IMAD R4, R5, UR5, R4 ;  /* 0x0000000505047c24 */ /* 0x000fc4000f8e0204 */
[----:B0-----:R-:W-:-:S05]  /*333d0*/  @P0 IMAD.HI.U32 R2, R37, R2, RZ ;  /* 0x0000000225020227 */ /* 0x001fca00078e00ff */
[----:B---3--:R-:W-:Y:S01]  /*333e0*/  @P0 SHF.R.U32.HI R0, RZ, R3, R2 ;  /* 0x00000003ff000219 */ /* 0x008fe20000011602 */
        /* <DEDUP_REMOVED lines=9> */
[----:B------:R-:W0:Y:S02]  /*33480*/  S2R R5, SR_TID.X ;  /* 0x0000000000057919 */ /* 0x000e240000002100 */
[----:B0-----:R-:W-:-:S05]  /*33490*/  IMAD.SHL.U32 R7, R5, 0x8, RZ ;  /* 0x0000000805077824 */ /* 0x001fca00078e00ff */
[----:B------:R-:W-:Y:S01]  /*334a0*/  LOP3.LUT R7, R7, 0x38, RZ, 0xc0, !PT ;  /* 0x0000003807077812 */ /* 0x000fe200078ec0ff */
[C---:B--2---:R-:W-:Y:S02]  /*334b0*/  IMAD R4, R20.reuse, UR5, R4 ;  /* 0x0000000514047c24 */ /* 0x044fe4000f8e0204 */
[----:B------:R-:W-:Y:S01]  /*334c0*/  IMAD.WIDE.U32 R2, R20, UR4, R2 ;  /* 0x0000000414027c25 */ /* 0x000fe2000f8e0002 */
[----:B------:R-:W-:-:S04]  /*334d0*/  ULDC.64 UR4, c[0x0][0x2d0] ;  /* 0x0000b40000047ab9 */ /* 0x000fc80000000a00 */
[----:B------:R-:W-:Y:S02]  /*334e0*/  IADD3 R3, R3, R4, RZ ;  /* 0x0000000403037210 */ /* 0x000fe40007ffe0ff */
        /* <DEDUP_REMOVED lines=21> */
[----:B-1----:R-:W-:Y:S10]  /*33640*/  BRA.DIV UR5, `(.L_x_4115) ;  /* 0x0000005e05b87947 */ /* 0x002ff4000b800000 */
[----:B------:R-:W0:Y:S01]  /*33650*/  SHFL.IDX PT, R5, R0, RZ, 0x181f ;  /* 0x00181fff00057589 */ /* 0x000e2200000e0000 */
[----:B-----5:R-:W-:Y:S02]  /*33660*/  IMAD R2, R9, R6, RZ ;  /* 0x0000000609027224 */ /* 0x020fe400078e02ff */
[----:B------:R-:W-:Y:S01]  /*33670*/  IMAD.IADD R36, R8, 0x1, R36 ;  /* 0x0000000108247824 */ /* 0x000fe200078e0224 */
[----:B------:R-:W1:Y:S03]  /*33680*/  SHFL.IDX PT, R4, R3, RZ, 0x181f ;  /* 0x00181fff03047589 */ /* 0x000e6600000e0000 */
[C---:B------:R-:W-:Y:S01]  /*33690*/  VIADD R6, R36.reuse, 0x10 ;  /* 0x0000001024067836 */ /* 0x040fe20000000000 */
[C---:B------:R-:W-:Y:S02]  /*336a0*/  ISETP.GE.AND P0, PT, R36.reuse, R2, PT ;  /* 0x000000022400720c */ /* 0x040fe40003f06270 */
[----:B------:R-:W-:-:S02]  /*336b0*/  IADD3 R8, R36, 0x30, RZ ;  /* 0x0000003024087810 */ /* 0x000fc40007ffe0ff */
[----:B------:R2:W-:Y:S04]  /*336c0*/  STL [R1+0x468], R6 ;  /* 0x0004680601007387 */ /* 0x0005e80000100800 */
[----:B------:R-:W-:Y:S05]  /*336d0*/  STL [R1+0x470], R8 ;  /* 0x0004700801007387 */ /* 0x000fea0000100800 */
        /* <DEDUP_REMOVED lines=8> */
[----:B--2---:R-:W-:-:S05]  /*33760*/  VIADD R6, R36, 0x20 ;  /* 0x0000002024067836 */ /* 0x004fca0000000000 */
[----:B------:R-:W-:Y:S04]  /*33770*/  STL [R1+0x46c], R6 ;  /* 0x00046c0601007387 */ /* 0x000fe80000100800 */
[----:B0-----:R-:W0:Y:S04]  /*33780*/  SHFL.IDX PT, R5, R0, 0x1, 0x181f ;  /* 0x00381f0000057f89 */ /* 0x001e2800000e0000 */
[----:B------:R-:W1:Y:S01]  /*33790*/  SHFL.IDX PT, R4, R3, 0x1, 0x181f ;  /* 0x00381f0003047f89 */ /* 0x000e6200000e0000 */
        /* <DEDUP_REMOVED lines=59> */
.L_x_4287:
[----:B0-2---:R-:W-:-:S05]  /*33b50*/  VIADD R4, R36, 0x70 ;  /* 0x0000007024047836 */ /* 0x005fca0000000000 */
        /* <DEDUP_REMOVED lines=10> */
.L_x_4116:
        /* <DEDUP_REMOVED lines=28> */
.L_x_4118:
[----:B------:R-:W-:Y:S05]  /*33dc0*/  BSYNC B6 ;  /* 0x0000000000067941 */ /* 0x000fea0003800000 */
.L_x_4117:
[----:B------:R-:W2:Y:S01]  /*33dd0*/  LDL.LU R0, [R1+0x478] ;  /* 0x0004780001007983 */ /* 0x000ea20000300800 */
[----:B------:R-:W1:Y:S01]  /*33de0*/  LDC R6, c[0x0][0x448] ;  /* 0x00011200ff067b82 */ /* 0x000e620000000800 */
[----:B------:R-:W-:Y:S02]  /*33df0*/  ULDC.64 UR4, c[0x0][0x398] ;  /* 0x0000e60000047ab9 */ /* 0x000fe40000000a00 */
[----:B0-----:R-:W3:Y:S04]  /*33e00*/  LDL.LU R2, [R1+0x450] ;  /* 0x0004500001027983 */ /* 0x001ee80000300800 */
[----:B------:R-:W4:Y:S04]  /*33e10*/  LDL.LU R21, [R1+0x484] ;  /* 0x0004840001157983 */ /* 0x000f280000300800 */
[----:B------:R-:W5:Y:S01]  /*33e20*/  LDL.LU R20, [R1+0x464] ;  /* 0x0004640001147983 */ /* 0x000f620000300800 */
[----:B------:R-:W-:Y:S01]  /*33e30*/  IMAD.MOV.U32 R4, RZ, RZ, R37 ;  /* 0x000000ffff047224 */ /* 0x000fe200078e0025 */
[----:B------:R-:W0:Y:S01]  /*33e40*/  S2R R8, SR_TID.X ;  /* 0x0000000000087919 */ /* 0x000e220000002100 */
[----:B-1----:R-:W-:-:S13]  /*33e50*/  ISETP.NE.AND P0, PT, R6, 0x1, PT ;  /* 0x000000010600780c */ /* 0x002fda0003f05270 */
[----:B------:R-:W1:Y:S01]  /*33e60*/  @P0 LDC R5, c[0x0][0x450] ;  /* 0x00011400ff050b82 */ /* 0x000e620000000800 */
[----:B0-----:R-:W-:-:S05]  /*33e70*/  IMAD.SHL.U32 R7, R8, 0x8, RZ ;  /* 0x0000000808077824 */ /* 0x001fca00078e00ff */
[----:B------:R-:W-:Y:S01]  /*33e80*/  LOP3.LUT R7, R7, 0x38, RZ, 0xc0, !PT ;  /* 0x0000003807077812 */ /* 0x000fe200078ec0ff */
[----:B--2---:R-:W-:-:S04]  /*33e90*/  IMAD R0, R0, UR4, RZ ;  /* 0x0000000400007c24 */ /* 0x004fc8000f8e02ff */
[C---:B---3--:R-:W-:Y:S02]  /*33ea0*/  IMAD R0, R2.reuse, UR5, R0 ;  /* 0x0000000502007c24 */ /* 0x048fe4000f8e0200 */
        /* <DEDUP_REMOVED lines=8> */
[----:B----4-:R-:W-:Y:S02]  /*33f30*/  IMAD R0, R21, UR4, RZ ;  /* 0x0000000415007c24 */ /* 0x010fe4000f8e02ff */
[----:B-----5:R-:W-:-:S04]  /*33f40*/  IMAD.WIDE.U32 R2, R20, UR4, R2 ;  /* 0x0000000414027c25 */ /* 0x020fc8000f8e0002 */
[----:B------:R-:W-:Y:S01]  /*33f50*/  IMAD R0, R20, UR5, R0 ;  /* 0x0000000514007c24 */ /* 0x000fe2000f8e0200 */
[----:B------:R-:W-:Y:S01]  /*33f60*/  ULDC.64 UR4, c[0x0][0x3d0] ;  /* 0x0000f40000047ab9 */ /* 0x000fe20000000a00 */
[----:B------:R-:W-:-:S03]  /*33f70*/  IMAD.SHL.U32 R20, R8, 0x8, RZ ;  /* 0x0000000808147824 */ /* 0x000fc600078e00ff */
[----:B------:R-:W-:Y:S02]  /*33f80*/  IADD3 R3, R3, R0, RZ ;  /* 0x0000000003037210 */ /* 0x000fe40007ffe0ff */
[----:B------:R-:W0:Y:S01]  /*33f90*/  @P0 LDC R0, c[0x0][0x44c] ;  /* 0x00011300ff000b82 */ /* 0x000e220000000800 */
[----:B------:R-:W-:-:S04]  /*33fa0*/  LOP3.LUT R20, R20, 0x38, RZ, 0xc0, !PT ;  /* 0x0000003814147812 */ /* 0x000fc800078ec0ff */
[C---:B------:R-:W-:Y:S02]  /*33fb0*/  LOP3.LUT R10, R20.reuse, 0x40, RZ, 0xfc, !PT ;  /* 0x00000040140a7812 */ /* 0x040fe400078efcff */
[C---:B------:R-:W-:Y:S02]  /*33fc0*/  LOP3.LUT R9, R20.reuse, 0x80, RZ, 0xfc, !PT ;  /* 0x0000008014097812 */ /* 0x040fe400078efcff */
[----:B------:R-:W-:Y:S01]  /*33fd0*/  LOP3.LUT R8, R20, 0xc0, RZ, 0xfc, !PT ;  /* 0x000000c014087812 */ /* 0x000fe200078efcff */
[----:B0-----:R-:W-:-:S05]  /*33fe0*/  @P0 IMAD.HI.U32 R0, R37, R0, RZ ;  /* 0x0000000025000227 */ /* 0x001fca00078e00ff */
[----:B-1----:R-:W-:-:S04]  /*33ff0*/  @P0 SHF.R.U32.HI R4, RZ, R5, R0 ;  /* 0x00000005ff040219 */ /* 0x002fc80000011600 */
        /* <DEDUP_REMOVED lines=27> */
[----:B------:R-:W-:Y:S01]  /*341b0*/  SHFL.IDX PT, R2, R0, RZ, 0x181f ;  /* 0x00181fff00027589 */ /* 0x000fe200000e0000 */
[----:B--2---:R-:W-:-:S03]  /*341c0*/  IMAD.MOV.U32 R11, RZ, RZ, R3 ;  /* 0x000000ffff0b7224 */ /* 0x004fc600078e0003 */
[----:B------:R-:W0:Y:S01]  /*341d0*/  SHFL.IDX PT, R3, R4, RZ, 0x181f ;  /* 0x00181fff04037589 */ /* 0x000e2200000e0000 */
[----:B---3--:R-:W-:-:S03]  /*341e0*/  IMAD R5, R10, R6, RZ ;  /* 0x000000060a057224 */ /* 0x008fc600078e02ff */
[----:B------:R-:W2:Y:S02]  /*341f0*/  LDL.LU R10, [R1+0x474] ;  /* 0x00047400010a7983 */ /* 0x000ea40000300800 */
[----:B------:R-:W-:-:S13]  /*34200*/  ISETP.GE.AND P0, PT, R36, R5, PT ;  /* 0x000000052400720c */ /* 0x000fda0003f06270 */
[----:B0-----:R-:W-:-:S05]  /*34210*/  @!P0 LEA R3, P6, R7, R3, 0x1 ;  /* 0x0000000307038211 */ /* 0x001fca00078c08ff */
[----:B------:R-:W-:-:S05]  /*34220*/  @!P0 IMAD.X R2, RZ, RZ, R2, P6 ;  /* 0x000000ffff028224 */ /* 0x000fca00030e0602 */
[----:B------:R-:W-:-:S04]  /*34230*/  @!P0 LOP3.LUT R3, R3, R2, RZ, 0x3c, !PT ;  /* 0x0000000203038212 */ /* 0x000fc800078e3cff */
[----:B------:R-:W-:-:S04]  /*34240*/  @!P0 LOP3.LUT R2, R3, R2, RZ, 0x3c, !PT ;  /* 0x0000000203028212 */ /* 0x000fc800078e3cff */
[----:B------:R-:W-:-:S05]  /*34250*/  @!P0 LOP3.LUT R3, R3, R2, RZ, 0x3c, !PT ;  /* 0x0000000203038212 */ /* 0x000fca00078e3cff */
[----:B------:R-:W-:Y:S01]  /*34260*/  @!PT LDS RZ, [RZ] ;  /* 0x00000000fffff984 */ /* 0x000fe20000000800 */
[----:B------:R-:W-:Y:S04]  /*34270*/  @!P0 LDGSTS.E.BYPASS.LTC128B.128 [R26+0x22400], desc[UR44][R2.64], !P4 ;  /* 0x22400000021a8fae */ /* 0x000fe8000e101d6c */
[----:B------:R-:W-:Y:S04]  /*34280*/  @!P0 LDGSTS.E.BYPASS.LTC128B.128 [R26+0x26400], desc[UR44][R2.64+0x80], !P3 ;  /* 0x26400080021a8fae */ /* 0x000fe8000d901d6c */
[----:B------:R-:W-:Y:S04]  /*34290*/  @!P0 LDGSTS.E.BYPASS.LTC128B.128 [R26+0x2a400], desc[UR44][R2.64+0x100], !P2 ;  /* 0x2a400100021a8fae */ /* 0x000fe8000d101d6c */
[----:B------:R0:W-:Y:S01]  /*342a0*/  @!P0 LDGSTS.E.BYPASS.LTC128B.128 [R26+0x2e400], desc[UR44][R2.64+0x180], !P1 ;  /* 0x2e400180021a8fae */ /* 0x0001e2000c901d6c */
[----:B----4-:R-:W-:-:S03]  /*342b0*/  ISETP.GE.AND P0, PT, R9, R5, PT ;  /* 0x000000050900720c */ /* 0x010fc60003f06270 */
[----:B------:R-:W3:Y:S04]  /*342c0*/  LDL.LU R9, [R1+0x47c] ;  /* 0x00047c0001097983 */ /* 0x000ee80000300800 */
[----:B0-----:R-:W0:Y:S04]  /*342d0*/  SHFL.IDX PT, R2, R4, 0x1, 0x181f ;  /* 0x00381f0004027f89 */ /* 0x001e2800000e0000 */
[----:B------:R-:W1:Y:S02]  /*342e0*/  SHFL.IDX PT, R6, R0, 0x1, 0x181f ;  /* 0x00381f0000067f89 */ /* 0x000e6400000e0000 */
[----:B0-----:R-:W-:-:S05]  /*342f0*/  @!P0 LEA R2, P6, R7, R2, 0x1 ;  /* 0x0000000207028211 */ /* 0x001fca00078c08ff */
[----:B-1----:R-:W-:-:S05]  /*34300*/  @!P0 IMAD.X R3, RZ, RZ, R6, P6 ;  /* 0x000000ffff038224 */ /* 0x002fca00030e0606 */
[----:B------:R-:W-:Y:S04]  /*34310*/  @!P0 LDGSTS.E.BYPASS.LTC128B.128 [R26+0x22c00], desc[UR44][R2.64], !P4 ;  /* 0x22c00000021a8fae */ /* 0x000fe8000e101d6c */
[----:B------:R-:W-:Y:S04]  /*34320*/  @!P0 LDGSTS.E.BYPASS.LTC128B.128 [R26+0x26c00], desc[UR44][R2.64+0x80], !P3 ;  /* 0x26c00080021a8fae */ /* 0x000fe8000d901d6c */
[----:B------:R-:W-:Y:S04]  /*34330*/  @!P0 LDGSTS.E.BYPASS.LTC128B.128 [R26+0x2ac00], desc[UR44][R2.64+0x100], !P2 ;  /* 0x2ac00100021a8fae */ /* 0x000fe8000d101d6c */
[----:B------:R0:W-:Y:S01]  /*34340*/  @!P0 LDGSTS.E.BYPASS.LTC128B.128 [R26+0x2ec00], desc[UR44][R2.64+0x180], !P1 ;  /* 0x2ec00180021a8fae */ /* 0x0001e2000c901d6c */
[----:B-----5:R-:W-:-:S03]  /*34350*/  ISETP.GE.AND P0, PT, R8, R5, PT ;  /* 0x000000050800720c */ /* 0x020fc60003f06270 */
[----:B------:R-:W4:Y:S04]  /*34360*/  LDL.LU R8, [R1+0x480] ;  /* 0x0004800001087983 */ /* 0x000f280000300800 */
[----:B0-----:R-:W0:Y:S04]  /*34370*/  SHFL.IDX PT, R2, R4, 0x2, 0x181f ;  /* 0x00581f0004027f89 */ /* 0x001e2800000e0000 */
[----:B------:R-:W1:Y:S02]  /*34380*/  SHFL.IDX PT, R6, R0, 0x2, 0x181f ;  /* 0x00581f0000067f89 */ /* 0x000e6400000e0000 */
[----:B0-----:R-:W-:-:S05]  /*34390*/  @!P0 LEA R2, P6, R7, R2, 0x1 ;  /* 0x0000000207028211 */ /* 0x001fca00078c08ff */
[----:B-1----:R-:W-:-:S05]  /*343a0*/  @!P0 IMAD.X R3, RZ, RZ, R6, P6 ;  /* 0x000000ffff038224 */ /* 0x002fca00030e0606 */
        /* <DEDUP_REMOVED lines=33> */
[----:B----4-:R-:W-:-:S13]  /*345c0*/  ISETP.GE.AND P0, PT, R8, R5, PT ;  /* 0x000000050800720c */ /* 0x010fda0003f06270 */
        /* <DEDUP_REMOVED lines=8> */
.L_x_4305:
        /* <DEDUP_REMOVED lines=13> */
.L_x_4121:
[----:B------:R-:W-:Y:S05]  /*34720*/  BSYNC B0 ;  /* 0x0000000000007941 */ /* 0x000fea0003800000 */
.L_x_4120:
[----:B------:R-:W-:Y:S01]  /*34730*/  NOP ;  /* 0x0000000000007918 */ /* 0x000fe20000000000 */
[----:B------:R-:W-:-:S13]  /*34740*/  PLOP3.LUT P0, PT, PT, PT, PT, 0x80, 0x0 ;  /* 0x000000000000781c */ /* 0x000fda0003f0f070 */
.L_x_4122:
        /* <DEDUP_REMOVED lines=18> */
.L_x_4306:
[----:B------:R-:W-:Y:S05]  /*34870*/  BSYNC B0 ;  /* 0x0000000000007941 */ /* 0x000fea0003800000 */
.L_x_4123:
[----:B------:R-:W-:-:S05]  /*34880*/  IMAD.U32 R2, RZ, RZ, UR40 ;  /* 0x00000028ff027e24 */ /* 0x000fca000f8e00ff */
[----:B------:R-:W-:-:S13]  /*34890*/  ISETP.NE.AND P0, PT, R2, 0x3, PT ;  /* 0x000000030200780c */ /* 0x000fda0003f05270 */
[----:B------:R-:W-:Y:S05]  /*348a0*/  @!P0 BRA `(.L_x_4125) ;  /* 0x0000000000048947 */ /* 0x000fea0003800000 */
[----:B------:R-:W-:Y:S01]  /*348b0*/  BPT.TRAP 0x1 ;  /* 0x000000040000795c */ /* 0x000fe20000300000 */
.L_x_4125:
[----:B0-----:R-:W-:Y:S01]  /*348c0*/  SHF.L.U32 R0, R27, 0x1f, RZ ;  /* 0x0000001f1b007819 */ /* 0x001fe200000006ff */
[----:B------:R-:W-:Y:S03]  /*348d0*/  BSSY B0, `(.L_x_4126) ;  /* 0x0000003000007945 */ /* 0x000fe60003800000 */
[----:B------:R-:W0:Y:S02]  /*348e0*/  SYNCS.PHASECHK.TRANS64.TRYWAIT P0, [R17+URZ+0x32460], R0 ;  /* 0x03246000110075a7 */ /* 0x000e24000800017f */
[----:B0-----:R-:W-:Y:S05]  /*348f0*/  @!P0 BRA `(.L_x_4127) ;  /* 0x0000006400308947 */ /* 0x001fea0003800000 */
.L_x_4307:
[----:B------:R-:W-:Y:S05]  /*34900*/  BSYNC B0 ;  /* 0x0000000000007941 */ /* 0x000fea0003800000 */
.L_x_4126:
[----:B------:R-:W0:Y:S01]  /*34910*/  LDL.LU R3, [R1+0x494] ;  /* 0x0004940001037983 */ /* 0x000e220000300800 */
[----:B------:R-:W-:-:S03]  /*34920*/  ULDC.64 UR4, c[0x0][0x328] ;  /* 0x0000ca0000047ab9 */ /* 0x000fc60000000a00 */
[----:B------:R-:W3:Y:S04]  /*34930*/  LDL.LU R2, [R1+0x45c] ;  /* 0x00045c0001027983 */ /* 0x000ee80000300800 */
[----:B------:R-:W4:Y:S04]  /*34940*/  LDL.LU R7, [R1+0x498] ;  /* 0x0004980001077983 */ /* 0x000f280000300800 */
[----:B--2---:R-:W2:Y:S04]  /*34950*/  LDL.LU R6, [R1+0x458] ;  /* 0x0004580001067983 */ /* 0x004ea80000300800 */
[----:B------:R-:W5:Y:S01]  /*34960*/  LDL.LU R4, [R1+0x49c] ;  /* 0x00049c0001047983 */ /* 0x000f620000300800 */
[----:B------:R-:W-:-:S02]  /*34970*/  LOP3.LUT P3, RZ, R22, 0x10, RZ, 0xc0, !PT ;  /* 0x0000001016ff7812 */ /* 0x000fc4000786c0ff */
[C---:B------:R-:W-:Y:S02]  /*34980*/  LOP3.LUT P2, RZ, R22.reuse, 0x8, RZ, 0xc0, !PT ;  /* 0x0000000816ff7812 */ /* 0x040fe4000784c0ff */
[C---:B------:R-:W-:Y:S02]  /*34990*/  LOP3.LUT P1, RZ, R22.reuse, 0x4, RZ, 0xc0, !PT ;  /* 0x0000000416ff7812 */ /* 0x040fe4000782c0ff */
[----:B------:R-:W-:Y:S01]  /*349a0*/  LOP3.LUT P4, RZ, R22, 0x1, RZ, 0xc0, !PT ;  /* 0x0000000116ff7812 */ /* 0x000fe2000788c0ff */
[----:B0-----:R-:W-:-:S04]  /*349b0*/  IMAD R0, R3, UR4, RZ ;  /* 0x0000000403007c24 */ /* 0x001fc8000f8e02ff */
[C---:B---3--:R-:W-:Y:S02]  /*349c0*/  IMAD R5, R2.reuse, UR5, R0 ;  /* 0x0000000502057c24 */ /* 0x048fe4000f8e0200 */
[----:B------:R-:W-:Y:S01]  /*349d0*/  IMAD.WIDE.U32 R2, R2, UR4, RZ ;  /* 0x0000000402027c25 */ /* 0x000fe2000f8e00ff */
[----:B------:R-:W-:-:S03]  /*349e0*/  ULDC.64 UR4, c[0x0][0x338] ;  /* 0x0000ce0000047ab9 */ /* 0x000fc60000000a00 */
[----:B------:R-:W-:Y:S02]  /*349f0*/  IMAD.IADD R3, R3, 0x1, R5 ;  /* 0x0000000103037824 */ /* 0x000fe400078e0205 */
[----:B----4-:R-:W-:Y:S01]  /*34a00*/  IMAD R0, R7, UR4, RZ ;  /* 0x0000000407007c24 */ /* 0x010fe2000f8e02ff */
[----:B------:R-:W-:Y:S01]  /*34a10*/  SEL R7, RZ, 0x8, P1 ;  /* 0x00000008ff077807 */ /* 0x000fe20000800000 */
[----:B--2---:R-:W-:-:S04]  /*34a20*/  IMAD.WIDE.U32 R2, R6, UR4, R2 ;  /* 0x0000000406027c25 */ /* 0x004fc8000f8e0002 */
[----:B------:R-:W-:Y:S01]  /*34a30*/  IMAD R5, R6, UR5, R0 ;  /* 0x0000000506057c24 */ /* 0x000fe2000f8e0200 */
[----:B------:R-:W-:Y:S01]  /*34a40*/  ULDC.64 UR4, c[0x0][0x330] ;  /* 0x0000cc0000047ab9 */ /* 0x000fe20000000a00 */
[----:B------:R-:W-:Y:S02]  /*34a50*/  SEL R0, RZ, 0x2, P3 ;  /* 0x00000002ff007807 */ /* 0x000fe40001800000 */
        /* <DEDUP_REMOVED lines=11> */
[----:B------:R-:W-:-:S03]  /*34b10*/  IMAD R4, R25, 0x6000, R32 ;  /* 0x0000600019047824 */ /* 0x000fc600078e0220 */
[----:B------:R-:W-:Y:S01]  /*34b20*/  IADD3 R7, R0, R7, RZ ;  /* 0x0000000700077210 */ /* 0x000fe20007ffe0ff */
[----:B------:R-:W-:Y:S06]  /*34b30*/  BRA.DIV UR4, `(.L_x_4128) ;  /* 0x0000006204b47947 */ /* 0x000fec000b800000 */
[----:B------:R-:W0:Y:S01]  /*34b40*/  S2R R2, SR_TID.X ;  /* 0x0000000000027919 */ /* 0x000e220000002100 */
[----:B------:R-:W-:Y:S01]  /*34b50*/  IMAD R4, R4, 0x2, R23 ;  /* 0x0000000204047824 */ /* 0x000fe200078e0217 */
[C---:B------:R-:W-:Y:S01]  /*34b60*/  LOP3.LUT P2, RZ, R7.reuse, 0x2, RZ, 0xc0, !PT ;  /* 0x0000000207ff7812 */ /* 0x040fe2000784c0ff */
[----:B------:R-:W1:Y:S01]  /*34b70*/  SHFL.IDX PT, R14, R5, RZ, 0x181f ;  /* 0x00181fff050e7589 */ /* 0x000e6200000e0000 */
[----:B------:R-:W-:-:S03]  /*34b80*/  LOP3.LUT P1, RZ, R7, 0x4, RZ, 0xc0, !PT ;  /* 0x0000000407ff7812 */ /* 0x000fc6000782c0ff */
[----:B------:R-:W2:Y:S01]  /*34b90*/  SHFL.IDX PT, R3, R6, RZ, 0x181f ;  /* 0x00181fff06037589 */ /* 0x000ea200000e0000 */
[----:B------:R-:W-:Y:S01]  /*34ba0*/  ISETP.LT.OR P3, PT, R31, 0x1, !P1 ;  /* 0x000000011f00780c */ /* 0x000fe20004f61670 */
        /* <DEDUP_REMOVED lines=63> */
.L_x_4321:
        /* <DEDUP_REMOVED lines=15> */
.L_x_4129:
        /* <DEDUP_REMOVED lines=11> */
.L_x_4130:
[----:B------:R-:W2:Y:S01]  /*35140*/  LDL.LU R2, [R1+0x490] ;  /* 0x0004900001027983 */ /* 0x000ea20000300800 */
[----:B------:R0:W-:Y:S01]  /*35150*/  SYNCS.ARRIVE.TRANS64.A1T0 RZ, [R17+URZ+0x32450], RZ ;  /* 0x032450ff11ff79a7 */ /* 0x0001e2000810003f */
[----:B------:R-:W-:Y:S01]  /*35160*/  BSSY B0, `(.L_x_4131) ;  /* 0x00000e0000007945 */ /* 0x000fe20003800000 */
[----:B--2---:R-:W-:-:S04]  /*35170*/  IADD3 R10, R2, -0x2, RZ ;  /* 0xfffffffe020a7810 */ /* 0x004fc80007ffe0ff */
[----:B------:R-:W-:-:S13]  /*35180*/  ISETP.GE.AND P0, PT, R10, R34, PT ;  /* 0x000000220a00720c */ /* 0x000fda0003f06270 */
[----:B0-----:R-:W-:Y:S05]  /*35190*/  @!P0 BRA `(.L_x_4132) ;  /* 0x0000000c00708947 */ /* 0x001fea0003800000 */
.L_x_4145:
[----:B0-----:R-:W0:Y:S01]  /*351a0*/  S2R R2, SR_TID.X ;  /* 0x0000000000027919 */ /* 0x001e220000002100 */
[----:B------:R-:W1:Y:S01]  /*351b0*/  LDC R6, c[0x0][0x430] ;  /* 0x00010c00ff067b82 */ /* 0x000e620000000800 */
[----:B------:R-:W-:Y:S01]  /*351c0*/  IMAD R7, R10, 0x60, R33 ;  /* 0x000000600a077824 */ /* 0x000fe200078e0221 */
[----:B--2---:R-:W2:Y:S01]  /*351d0*/  S2R R3, SR_TID.X ;  /* 0x0000000000037919 */ /* 0x004ea20000002100 */
[----:B------:R-:W-:Y:S02]  /*351e0*/  IMAD.U32 R12, RZ, RZ, UR40 ;  /* 0x00000028ff0c7e24 */ /* 0x000fe4000f8e00ff */
[----:B------:R-:W-:Y:S01]  /*351f0*/  VIADD R25, R25, 0x1 ;  /* 0x0000000119197836 */ /* 0x000fe20000000000 */
[----:B-1----:R-:W-:Y:S02]  /*35200*/  ISETP.NE.AND P0, PT, R6, 0x1, PT ;  /* 0x000000010600780c */ /* 0x002fe40003f05270 */
[----:B0-----:R-:W-:Y:S01]  /*35210*/  LOP3.LUT R2, R2, 0x7f, RZ, 0xc0, !PT ;  /* 0x0000007f02027812 */ /* 0x001fe200078ec0ff */
[----:B--23--:R-:W-:-:S03]  /*35220*/  IMAD.SHL.U32 R4, R3, 0x10, RZ ;  /* 0x0000001003047824 */ /* 0x00cfc600078e00ff */
[----:B------:R-:W-:-:S07]  /*35230*/  SHF.R.U32.HI R2, RZ, 0x3, R2 ;  /* 0x00000003ff027819 */ /* 0x000fce0000011602 */
[----:B------:R-:W0:Y:S01]  /*35240*/  @P0 LDC R3, c[0x0][0x438] ;  /* 0x00010e00ff030b82 */ /* 0x000e220000000800 */
[----:B------:R-:W-:-:S04]  /*35250*/  LOP3.LUT R4, R2, 0x70, R4, 0xf8, !PT ;  /* 0x0000007002047812 */ /* 0x000fc800078ef804 */
[----:B------:R-:W-:-:S03]  /*35260*/  ISETP.GT.U32.AND P1, PT, R4, 0x5f, PT ;  /* 0x0000005f0400780c */ /* 0x000fc60003f24070 */
[----:B------:R-:W1:Y:S01]  /*35270*/  @P0 LDC R2, c[0x0][0x434] ;  /* 0x00010d00ff020b82 */ /* 0x000e620000000800 */
[----:B------:R-:W-:-:S04]  /*35280*/  IMAD.IADD R7, R4, 0x1, R7 ;  /* 0x0000000104077824 */ /* 0x000fc800078e0207 */
[----:B------:R-:W-:-:S05]  /*35290*/  IMAD.MOV.U32 R11, RZ, RZ, R7 ;  /* 0x000000ffff0b7224 */ /* 0x000fca00078e0007 */
        /* <DEDUP_REMOVED lines=17> */
[----:B------:R-:W-:Y:S01]  /*353b0*/  IMAD R6, R6, R3, R7 ;  /* 0x0000000306067224 */ /* 0x000fe200078e0207 */
[----:B------:R-:W-:Y:S01]  /*353c0*/  SEL R2, RZ, 0x1, P0 ;  /* 0x00000001ff027807 */ /* 0x000fe20000000000 */
[----:B------:R-:W-:Y:S01]  /*353d0*/  IMAD.MOV.U32 R3, RZ, RZ, R10 ;  /* 0x000000ffff037224 */ /* 0x000fe200078e000a */
[----:B------:R-:W-:Y:S05]  /*353e0*/  YIELD ;  /* 0x0000000000007946 */ /* 0x000fea0003800000 */
[----:B------:R-:W-:-:S02]  /*353f0*/  SEL R25, R25, RZ, P0 ;  /* 0x000000ff19197207 */ /* 0x000fc40000000000 */
[----:B------:R-:W-:Y:S02]  /*35400*/  LOP3.LUT R27, R27, R2, RZ, 0x3c, !PT ;  /* 0x000000021b1b7212 */ /* 0x000fe400078e3cff */
[----:B------:R-:W-:Y:S02]  /*35410*/  IADD3 R10, R10, -0x1, RZ ;  /* 0xffffffff0a0a7810 */ /* 0x000fe40007ffe0ff */
[----:B------:R-:W-:Y:S01]  /*35420*/  ISETP.GT.AND P2, PT, R3, R34, PT ;  /* 0x000000220300720c */ /* 0x000fe20003f44270 */
[----:B0-----:R-:W-:-:S12]  /*35430*/  @!P1 BRA `(.L_x_4133) ;  /* 0x0000000000049947 */ /* 0x001fd80003800000 */
[----:B------:R-:W-:Y:S01]  /*35440*/  BPT.TRAP 0x1 ;  /* 0x000000040000795c */ /* 0x000fe20000300000 */
.L_x_4133:
[----:B------:R-:W-:Y:S01]  /*35450*/  IMAD R4, R25, 0x8, R23 ;  /* 0x0000000819047824 */ /* 0x000fe200078e0217 */
[----:B------:R-:W-:Y:S01]  /*35460*/  SHF.L.U32 R21, R27, 0x1f, RZ ;  /* 0x0000001f1b157819 */ /* 0x000fe200000006ff */
[----:B------:R-:W-:Y:S01]  /*35470*/  BSSY B1, `(.L_x_4134) ;  /* 0x0000004000017945 */ /* 0x000fe20003800000 */
[----:B------:R-:W-:Y:S02]  /*35480*/  SHF.R.S32.HI R17, RZ, 0x1f, R6 ;  /* 0x0000001fff117819 */ /* 0x000fe40000011406 */
[----:B------:R-:W0:Y:S02]  /*35490*/  SYNCS.PHASECHK.TRANS64.TRYWAIT P0, [R4+URZ+0x32440], R21 ;  /* 0x03244015040075a7 */ /* 0x000e24000800017f */
[----:B0-----:R-:W-:Y:S05]  /*354a0*/  @!P0 BRA `(.L_x_4135) ;  /* 0x0000006000988947 */ /* 0x001fea0003800000 */
.L_x_4322:
[----:B------:R-:W-:Y:S05]  /*354b0*/  BSYNC B1 ;  /* 0x0000000000017941 */ /* 0x000fea0003800000 */
.L_x_4134:
        /* <DEDUP_REMOVED lines=52> */
.L_x_4336:
[----:B--2---:R-:W-:-:S04]  /*35800*/  IADD3 R2, P0, R2, R0, RZ ;  /* 0x0000000002027210 */ /* 0x004fc80007f1e0ff */
[----:B------:R-:W-:Y:S02]  /*35810*/  IADD3.X R3, RZ, R9, RZ, P0, !PT ;  /* 0x00000009ff037210 */ /* 0x000fe400007fe4ff */
[----:B------:R-:W-:-:S03]  /*35820*/  PLOP3.LUT P0, PT, PT, PT, PT, 0x80, 0x0 ;  /* 0x000000000000781c */ /* 0x000fc60003f0f070 */
[----:B------:R-:W-:Y:S01]  /*35830*/  @!PT LDS RZ, [RZ] ;  /* 0x00000000fffff984 */ /* 0x000fe20000000800 */
[----:B------:R-:W-:Y:S01]  /*35840*/  @!PT LDS RZ, [RZ] ;  /* 0x00000000fffff984 */ /* 0x000fe20000000800 */
[----:B------:R-:W-:Y:S01]  /*35850*/  @!PT LDS RZ, [RZ] ;  /* 0x00000000fffff984 */ /* 0x000fe20000000800 */
[----:B------:R2:W-:Y:S01]  /*35860*/  LDGSTS.E.BYPASS.LTC128B.128 [R7+0x1ec00], desc[UR44][R2.64], !P1 ;  /* 0x1ec0000002077fae */ /* 0x0005e2000c901d6c */
[----:B------:R-:W-:-:S09]  /*35870*/  NOP ;  /* 0x0000000000007918 */ /* 0x000fd20000000000 */
.L_x_4137:
        /* <DEDUP_REMOVED lines=11> */
.L_x_4138:
[----:B------:R2:W-:Y:S01]  /*35930*/  SYNCS.ARRIVE.TRANS64.A1T0 RZ, [R4+URZ+0x32430], RZ ;  /* 0x032430ff04ff79a7 */ /* 0x0005e2000810003f */
[----:B------:R-:W-:Y:S05]  /*35940*/  @!P3 BRA `(.L_x_4139) ;  /* 0x000000000004b947 */ /* 0x000fea0003800000 */
[----:B------:R-:W-:Y:S01]  /*35950*/  BPT.TRAP 0x1 ;  /* 0x000000040000795c */ /* 0x000fe20000300000 */
.L_x_4139:
[----:B------:R-:W3:Y:S01]  /*35960*/  SYNCS.PHASECHK.TRANS64.TRYWAIT P0, [R4+URZ+0x32460], R21 ;  /* 0x03246015040075a7 */ /* 0x000ee2000800017f */
[----:B------:R-:W-:Y:S04]  /*35970*/  BSSY B1, `(.L_x_4140) ;  /* 0x0000002000017945 */ /* 0x000fe80003800000 */
[----:B---3--:R-:W-:Y:S05]  /*35980*/  @!P0 BRA `(.L_x_4141) ;  /* 0x0000006400188947 */ /* 0x008fea0003800000 */
.L_x_4337:
[----:B------:R-:W-:Y:S05]  /*35990*/  BSYNC B1 ;  /* 0x0000000000017941 */ /* 0x000fea0003800000 */
.L_x_4140:
        /* <DEDUP_REMOVED lines=68> */
.L_x_4351:
[----:B01----:R-:W-:-:S04]  /*35de0*/  IADD3 R2, P0, R14, R0, RZ ;  /* 0x000000000e027210 */ /* 0x003fc80007f1e0ff */
[----:B----4-:R-:W-:Y:S02]  /*35df0*/  IADD3.X R3, RZ, R8, RZ, P0, !PT ;  /* 0x00000008ff037210 */ /* 0x010fe400007fe4ff */
        /* <DEDUP_REMOVED lines=9> */
.L_x_4143:
        /* <DEDUP_REMOVED lines=11> */
.L_x_4144:
[----:B------:R0:W-:Y:S01]  /*35f40*/  SYNCS.ARRIVE.TRANS64.A1T0 RZ, [R4+URZ+0x32450], RZ ;  /* 0x032450ff04ff79a7 */ /* 0x0001e2000810003f */
[----:B------:R-:W-:Y:S05]  /*35f50*/  @P2 BRA `(.L_x_4145) ;  /* 0xfffffff000902947 */ /* 0x000fea000383ffff */
.L_x_4132:
[----:B------:R-:W-:Y:S05]  /*35f60*/  BSYNC B0 ;  /* 0x0000000000007941 */ /* 0x000fea0003800000 */
.L_x_4131:
        /* <DEDUP_REMOVED lines=11> */
[----:B0-23--:R-:W1:Y:S02]  /*36020*/  FLO.U32 R4, UR4 ;  /* 0x0000000400047d00 */ /* 0x00de6400080e0000 */
[----:B-1----:R-:W-:-:S06]  /*36030*/  ISETP.EQ.U32.AND P1, PT, R4, R5, PT ;  /* 0x000000050400720c */ /* 0x002fcc0003f22070 */
[----:B------:R-:W4:Y:S07]  /*36040*/  POPC R5, UR4 ;  /* 0x0000000400057d09 */ /* 0x000f2e0008000000 */
[----:B----4-:R-:W2:Y:S01]  /*36050*/  @P1 ATOMG.E.ADD.STRONG.GPU PT, R3, desc[UR44][R2.64], R5 ;  /* 0x00000005020319a8 */ /* 0x010ea200081ee1ec */
[----:B------:R-:W0:Y:S02]  /*36060*/  S2R R6, SR_LTMASK ;  /* 0x0000000000067919 */ /* 0x000e240000003900 */
[----:B0-----:R-:W-:-:S04]  /*36070*/  LOP3.LUT R6, R6, UR4, RZ, 0xc0, !PT ;  /* 0x0000000406067c12 */ /* 0x001fc8000f8ec0ff */
[----:B------:R-:W0:Y:S01]  /*36080*/  POPC R7, R6 ;  /* 0x0000000600077309 */ /* 0x000e220000000000 */
[----:B--2---:R-:W0:Y:S02]  /*36090*/  SHFL.IDX PT, R4, R3, R4, 0x1f ;  /* 0x00001f0403047589 */ /* 0x004e2400000e0000 */
[----:B0-----:R-:W-:-:S07]  /*360a0*/  IADD3 R16, R4, UR39, R7 ;  /* 0x0000002704107c10 */ /* 0x001fce000fffe007 */
.L_x_4147:
[----:B------:R-:W-:Y:S05]  /*360b0*/  BSYNC B0 ;  /* 0x0000000000007941 */ /* 0x000fea0003800000 */
.L_x_4146:
[----:B------:R-:W-:Y:S02]  /*360c0*/  LOP3.LUT R27, R27, R0, RZ, 0x3c, !PT ;  /* 0x000000001b1b7212 */ /* 0x000fe400078e3cff */
[----:B------:R-:W-:-:S07]  /*360d0*/  SEL R25, R25, RZ, P0 ;  /* 0x000000ff19197207 */ /* 0x000fce0000000000 */
.L_x_4100:
[----:B------:R-:W-:Y:S05]  /*360e0*/  BSYNC B7 ;  /* 0x0000000000077941 */ /* 0x000fea0003800000 */
.L_x_4098:
[----:B------:R-:W-:-:S13]  /*360f0*/  LOP3.LUT P0, RZ, R22, 0x1000, RZ, 0xc0, !PT ;  /* 0x0000100016ff7812 */ /* 0x000fda000780c0ff */
[----:B------:R-:W-:Y:S05]  /*36100*/  @!P0 BRA `(.L_x_4148) ;  /* 0x0000000000248947 */ /* 0x000fea0003800000 */
[----:B------:R-:W-:Y:S05]  /*36110*/  WARPSYNC.ALL ;  /* 0x0000000000007948 */ /* 0x000fea0003800000 */
[----:B------:R-:W4:Y:S08]  /*36120*/  S2UR UR5, SR_CgaCtaId ;  /* 0x00000000000579c3 */ /* 0x000f300000008800 */
[----:B------:R-:W-:Y:S06]  /*36130*/  BAR.SYNC.DEFER_BLOCKING 0x5, 0x180 ;  /* 0x0146000000007b1d */ /* 0x000fec0000010000 */
[----:B------:R-:W-:-:S02]  /*36140*/  UMOV UR4, 0x400 ;  /* 0x0000040000047882 */ /* 0x000fc40000000000 */
[----:B----4-:R-:W-:-:S06]  /*36150*/  ULEA UR4, UR5, UR4, 0x18 ;  /* 0x0000000405047291 */ /* 0x010fcc000f8ec03f */
[----:B0-----:R-:W-:-:S05]  /*36160*/  IMAD.U32 R23, RZ, RZ, UR4 ;  /* 0x00000004ff177e24 */ /* 0x001fca000f8e00ff */
[----:B------:R4:W0:Y:S01]  /*36170*/  LDS.128 R16, [R23+0x324d0] ;  /* 0x0324d00017107984 */ /* 0x0008220000000c00 */
[----:B------:R-:W-:Y:S06]  /*36180*/  BAR.ARV 0x4, 0x180 ;  /* 0x0106000000007b1d */ /* 0x000fec0000002000 */
[----:B------:R-:W-:Y:S05]  /*36190*/  BRA `(.L_x_4149) ;  /* 0x0000000800cc7947 */ /* 0x000fea0003800000 */
.L_x_4148:
        /* <DEDUP_REMOVED lines=17> */
[----:B0-23--:R-:W-:Y:S01]  /*362b0*/  SHFL.IDX PT, R4, R16, 0x1, 0x1f ;  /* 0x00201f0010047f89 */ /* 0x00dfe200000e0000 */
        /* <DEDUP_REMOVED lines=17> */
[----:B------:R0:W2:Y:S02]  /*363d0*/  SHFL.IDX PT, R14, R2, 0x1f, 0x1f ;  /* 0x03e01f00020e7f89 */ /* 0x0000a400000e0000 */
.L_x_4361:
[----:B------:R-:W-:Y:S02]  /*363e0*/  ULDC UR4, c[0x0][0xd38] ;  /* 0x00034e0000047ab9 */ /* 0x000fe40000000800 */
[----:B------:R-:W-:-:S04]  /*363f0*/  IMAD.U32 R7, RZ, RZ, UR4 ;  /* 0x00000004ff077e24 */ /* 0x000fc8000f8e00ff */
[----:B--2---:R-:W-:-:S04]  /*36400*/  IMAD R14, R14, R7, RZ ;  /* 0x000000070e0e7224 */ /* 0x004fc800078e02ff */
[----:B------:R-:W-:-:S05]  /*36410*/  IMAD.IADD R9, R4, 0x1, R14 ;  /* 0x0000000104097824 */ /* 0x000fca00078e020e */
[----:B------:R-:W-:-:S13]  /*36420*/  ISETP.GT.AND P6, PT, R9, R0, PT ;  /* 0x000000000900720c */ /* 0x000fda0003fc4270 */
[----:B------:R-:W-:Y:S05]  /*36430*/  @P6 BRA `(.L_x_4151) ;  /* 0x00000000009c6947 */ /* 0x000fea0003800000 */
.L_x_4156:
        /* <DEDUP_REMOVED lines=14> */
.L_x_4154:
[----:B------:R-:W-:Y:S05]  /*36520*/  BSYNC B0 ;  /* 0x0000000000007941 */ /* 0x000fea0003800000 */
.L_x_4153:
[----:B------:R-:W-:-:S03]  /*36530*/  UMOV UR4, 0xffffffff ;  /* 0xffffffff00047882 */ /* 0x000fc60000000000 */
[----:B------:R-:W-:Y:S05]  /*36540*/  BRA.DIV UR4, `(.L_x_4155) ;  /* 0x0000006604287947 */ /* 0x000fea000b800000 */
[----:B-----5:R-:W2:Y:S02]  /*36550*/  SHFL.UP PT, R14, R5, 0x1, RZ ;  /* 0x04200000050e7989 */ /* 0x020ea400000e00ff */
[----:B--2---:R-:W-:-:S05]  /*36560*/  SEL R14, R14, RZ, P1 ;  /* 0x000000ff0e0e7207 */ /* 0x004fca0000800000 */
[----:B-1----:R-:W-:-:S05]  /*36570*/  IMAD.IADD R13, R5, 0x1, R14 ;  /* 0x00000001050d7824 */ /* 0x002fca00078e020e */
        /* <DEDUP_REMOVED lines=13> */
.L_x_4369:
[----:B------:R-:W-:Y:S02]  /*36650*/  ULDC UR4, c[0x0][0xd38] ;  /* 0x00034e0000047ab9 */ /* 0x000fe40000000800 */
[----:B------:R-:W-:-:S05]  /*36660*/  MOV R7, UR4 ;  /* 0x0000000400077c02 */ /* 0x000fca0008000f00 */
[----:B-1----:R-:W-:-:S04]  /*36670*/  IMAD R14, R14, R7, RZ ;  /* 0x000000070e0e7224 */ /* 0x002fc800078e02ff */
[----:B------:R-:W-:-:S05]  /*36680*/  IMAD.IADD R9, R14, 0x1, R9 ;  /* 0x000000010e097824 */ /* 0x000fca00078e0209 */
[----:B------:R-:W-:-:S13]  /*36690*/  ISETP.GT.AND P6, PT, R9, R0, PT ;  /* 0x000000000900720c */ /* 0x000fda0003fc4270 */
[----:B------:R-:W-:Y:S05]  /*366a0*/  @!P6 BRA `(.L_x_4156) ;  /* 0xfffffffc0064e947 */ /* 0x000fea000383ffff */
.L_x_4151:
        /* <DEDUP_REMOVED lines=8> */
.L_x_4373:
[----:B------:R-:W-:Y:S01]  /*36730*/  ISETP.NE.AND P0, PT, R3, RZ, PT ;  /* 0x000000ff0300720c */ /* 0x000fe20003f05270 */
[----:B------:R-:W-:-:S12]  /*36740*/  IMAD.MOV.U32 R14, RZ, RZ, RZ ;  /* 0x000000ffff0e7224 */ /* 0x000fd800078e00ff */
[----:B------:R-:W-:Y:S05]  /*36750*/  @!P0 BRA `(.L_x_4158) ;  /* 0x0000000000108947 */ /* 0x000fea0003800000 */
[----:B------:R-:W-:Y:S01]  /*36760*/  UMOV UR4, 0xffffffff ;  /* 0xffffffff00047882 */ /* 0x000fe20000000000 */
[----:B------:R-:W-:Y:S02]  /*36770*/  VIADD R12, R4, 0xffffffff ;  /* 0xffffffff040c7836 */ /* 0x000fe40000000000 */
[----:B------:R-:W-:Y:S05]  /*36780*/  BRA.DIV UR4, `(.L_x_4159) ;  /* 0x00000066049c7947 */ /* 0x000fea000b800000 */
[----:B------:R4:W0:Y:S02]  /*36790*/  SHFL.IDX PT, R14, R2, R12, 0x1f ;  /* 0x00001f0c020e7589 */ /* 0x00082400000e0000 */
.L_x_4158:
[----:B0---4-:R-:W0:Y:S01]  /*367a0*/  LDC.64 R2, c[0x0][0xd90] ;  /* 0x00036400ff027b82 */ /* 0x011e220000000a00 */
[----:B------:R-:W-:-:S04]  /*367b0*/  IMAD.IADD R19, R4, 0x1, R19 ;  /* 0x0000000104137824 */ /* 0x000fc800078e0213 */
[----:B0-----:R-:W-:-:S05]  /*367c0*/  IMAD.WIDE R2, R19, 0x4, R2 ;  /* 0x0000000413027825 */ /* 0x001fca00078e0202 */
[----:B------:R0:W2:Y:S01]  /*367d0*/  LDG.E R6, desc[UR44][R2.64] ;  /* 0x0000002c02067981 */ /* 0x0000a2000c1e1900 */
        /* <DEDUP_REMOVED lines=50> */
[----:B------:R-:W-:Y:S01]  /*36b00*/  @!P1 IMAD.IADD R4, R4, 0x1, -R7 ;  /* 0x0000000104049824 */ /* 0x000fe200078e0a07 */
[----:B------:R-:W-:Y:S02]  /*36b10*/  @!P1 IADD3 R2, R2, 0x1, RZ ;  /* 0x0000000102029810 */ /* 0x000fe40007ffe0ff */
        /* <DEDUP_REMOVED lines=10> */
.L_x_4152:
[----:B------:R-:W-:Y:S01]  /*36bc0*/  UMOV UR4, URZ ;  /* 0x0000003f00047c82 */ /* 0x000fe20008000000 */
[----:B------:R-:W-:Y:S01]  /*36bd0*/  UMOV UR5, URZ ;  /* 0x0000003f00057c82 */ /* 0x000fe20008000000 */
[----:B------:R-:W-:Y:S01]  /*36be0*/  ULDC UR6, c[0x0][0xd3c] ;  /* 0x00034f0000067ab9 */ /* 0x000fe20000000800 */
[----:B------:R-:W-:Y:S02]  /*36bf0*/  IMAD.MOV.U32 R16, RZ, RZ, R0 ;  /* 0x000000ffff107224 */ /* 0x000fe400078e0000 */
[----:B------:R-:W-:Y:S02]  /*36c00*/  IMAD.U32 R17, RZ, RZ, UR4 ;  /* 0x00000004ff117e24 */ /* 0x000fe4000f8e00ff */
[----:B------:R-:W-:Y:S02]  /*36c10*/  IMAD.U32 R18, RZ, RZ, UR5 ;  /* 0x00000005ff127e24 */ /* 0x000fe4000f8e00ff */
[----:B------:R-:W-:-:S07]  /*36c20*/  IMAD.U32 R19, RZ, RZ, UR6 ;  /* 0x00000006ff137e24 */ /* 0x000fce000f8e00ff */
.L_x_4160:
        /* <DEDUP_REMOVED lines=10> */
.L_x_4149:
[----:B------:R-:W-:Y:S02]  /*36cd0*/  ULDC UR4, c[0x0][0xd3c] ;  /* 0x00034f0000047ab9 */ /* 0x000fe40000000800 */
[----:B0-----:R-:W-:-:S13]  /*36ce0*/  ISETP.GE.AND P0, PT, R19, UR4, PT ;  /* 0x0000000413007c0c */ /* 0x001fda000bf06270 */
[----:B------:R-:W-:Y:S05]  /*36cf0*/  @!P0 BRA `(.L_x_4161) ;  /* 0xffffff9000848947 */ /* 0x000fea000383ffff */
[----:B------:R-:W-:Y:S05]  /*36d00*/  BSYNC B8 ;  /* 0x0000000000087941 */ /* 0x000fea0003800000 */
.L_x_4040:
[----:B0-----:R-:W5:Y:S01]  /*36d10*/  LDL.LU R0, [R1+0x48c] ;  /* 0x00048c0001007983 */ /* 0x001f620000300800 */
[----:B------:R-:W-:Y:S01]  /*36d20*/  BSSY B0, `(.L_x_4162) ;  /* 0x000000b000007945 */ /* 0x000fe20003800000 */
[----:B------:R-:W0:Y:S01]  /*36d30*/  S2R R5, SR_CgaCtaId ;  /* 0x0000000000057919 */ /* 0x000e220000008800 */
[----:B-----5:R-:W-:-:S05]  /*36d40*/  VIADD R0, R0, 0x1 ;  /* 0x0000000100007836 */ /* 0x020fca0000000000 */
[----:B------:R-:W-:-:S04]  /*36d50*/  LEA.HI R2, R0, R0, RZ, 0x1 ;  /* 0x0000000000027211 */ /* 0x000fc800078f08ff */
[----:B------:R-:W-:Y:S02]  /*36d60*/  LOP3.LUT R3, R2, 0xfffffffe, RZ, 0xc0, !PT ;  /* 0xfffffffe02037812 */ /* 0x000fe400078ec0ff */
[----:B------:R-:W-:Y:S02]  /*36d70*/  MOV R2, 0x400 ;  /* 0x0000040000027802 */ /* 0x000fe40000000f00 */
[----:B------:R-:W-:Y:S02]  /*36d80*/  IADD3 R0, R0, -R3, RZ ;  /* 0x8000000300007210 */ /* 0x000fe40007ffe0ff */
[----:B0-----:R-:W-:Y:S02]  /*36d90*/  LEA R5, R5, R2, 0x18 ;  /* 0x0000000205057211 */ /* 0x001fe400078ec0ff */
[----:B------:R-:W-:-:S04]  /*36da0*/  SHF.L.U32 R0, R0, 0x1f, RZ ;  /* 0x0000001f00007819 */ /* 0x000fc800000006ff */
[----:B------:R-:W0:Y:S02]  /*36db0*/  SYNCS.PHASECHK.TRANS64.TRYWAIT P0, [R5+URZ+0x32420], R0 ;  /* 0x03242000050075a7 */ /* 0x000e24000800017f */
[----:B0-----:R-:W-:Y:S05]  /*36dc0*/  @!P0 BRA `(.L_x_4163) ;  /* 0x0000006000308947 */ /* 0x001fea0003800000 */
.L_x_4376:
[----:B------:R-:W-:Y:S05]  /*36dd0*/  BSYNC B0 ;  /* 0x0000000000007941 */ /* 0x000fea0003800000 */
.L_x_4162:
[----:B------:R-:W-:-:S03]  /*36de0*/  UMOV UR4, 0xffffffff ;  /* 0xffffffff00047882 */ /* 0x000fc60000000000 */
[----:B------:R-:W-:Y:S05]  /*36df0*/  BRA.DIV UR4, `(.L_x_4164) ;  /* 0x0000006204387947 */ /* 0x000fea000b800000 */
[----:B------:R-:W0:Y:S02]  /*36e00*/  S2R R0, SR_TID.X ;  /* 0x0000000000007919 */ /* 0x000e240000002100 */
[----:B0-----:R-:W-:-:S04]  /*36e10*/  SHF.R.U32.HI R0, RZ, 0x5, R0 ;  /* 0x00000005ff007819 */ /* 0x001fc80000011600 */
[----:B------:R-:W-:-:S05]  /*36e20*/  LOP3.LUT R0, R0, 0x3, RZ, 0xc0, !PT ;  /* 0x0000000300007812 */ /* 0x000fca00078ec0ff */
[----:B------:R0:W0:Y:S02]  /*36e30*/  SHFL.IDX PT, R14, R0, RZ, 0x1f ;  /* 0x00001fff000e7589 */ /* 0x00002400000e0000 */
.L_x_4379:
[----:B0-----:R-:W-:-:S13]  /*36e40*/  ISETP.NE.AND P0, PT, R14, RZ, PT ;  /* 0x000000ff0e00720c */ /* 0x001fda0003f05270 */
[----:B------:R-:W-:Y:S05]  /*36e50*/  @P0 BRA `(.L_x_3800) ;  /* 0x0000000000880947 */ /* 0x000fea0003800000 */
[----:B------:R-:W-:-:S03]  /*36e60*/  UMOV UR4, 0xffffffff ;  /* 0xffffffff00047882 */ /* 0x000fc60000000000 */
[----:B------:R-:W-:Y:S05]  /*36e70*/  BRA.DIV UR4, `(.L_x_4165) ;  /* 0x00000062044c7947 */ /* 0x000fea000b800000 */
[----:B------:R-:W-:-:S13]  /*36e80*/  ELECT P6, URZ, PT ;  /* 0x00000000003f782f */ /* 0x000fda00038c0000 */
.L_x_4382:
[----:B------:R-:W-:Y:S05]  /*36e90*/  @!P6 BRA `(.L_x_3800) ;  /* 0x000000000078e947 */ /* 0x000fea0003800000 */
[----:B------:R-:W-:-:S06]  /*36ea0*/  ULOP3.LUT UR4, UR38, 0x2, URZ, 0xfc, !UPT ;  /* 0x0000000226047892 */ /* 0x000fcc000f8efc3f */
[----:B------:R-:W-:-:S05]  /*36eb0*/  IMAD.U32 R0, RZ, RZ, UR4 ;  /* 0x00000004ff007e24 */ /* 0x000fca000f8e00ff */
[----:B------:R-:W-:-:S13]  /*36ec0*/  ISETP.NE.AND P0, PT, R0, 0x3, PT ;  /* 0x000000030000780c */ /* 0x000fda0003f05270 */
[----:B------:R-:W-:Y:S05]  /*36ed0*/  @!P0 BRA `(.L_x_4166) ;  /* 0x0000000000048947 */ /* 0x000fea0003800000 */
[----:B------:R-:W-:Y:S01]  /*36ee0*/  BPT.TRAP 0x1 ;  /* 0x000000040000795c */ /* 0x000fe20000300000 */
.L_x_4166:
[----:B------:R-:W-:Y:S01]  /*36ef0*/  IMAD R3, R25, 0x8, R5 ;  /* 0x0000000819037824 */ /* 0x000fe200078e0205 */
[----:B------:R-:W-:Y:S01]  /*36f00*/  SHF.L.U32 R2, R27, 0x1f, RZ ;  /* 0x0000001f1b027819 */ /* 0x000fe200000006ff */
[----:B------:R-:W-:-:S03]  /*36f10*/  VIADD R25, R25, 0x1 ;  /* 0x0000000119197836 */ /* 0x000fc60000000000 */
[----:B------:R-:W0:Y:S02]  /*36f20*/  SYNCS.PHASECHK.TRANS64.TRYWAIT P1, [R3+URZ+0x32440], R2 ;  /* 0x03244002030075a7 */ /* 0x000e24000802017f */
[----:B------:R-:W-:-:S04]  /*36f30*/  ISETP.NE.AND P2, PT, R25, 0x2, PT ;  /* 0x000000021900780c */ /* 0x000fc80003f45270 */
[----:B------:R-:W-:Y:S01]  /*36f40*/  SEL R0, RZ, 0x1, P2 ;  /* 0x00000001ff007807 */ /* 0x000fe20001000000 */
[----:B0-----:R-:W-:Y:S08]  /*36f50*/  @!P1 BRA `(.L_x_4167) ;  /* 0x0000006000349947 */ /* 0x001ff00003800000 */
.L_x_4383:
[----:B------:R-:W-:Y:S02]  /*36f60*/  SEL R25, R25, RZ, P2 ;  /* 0x000000ff19197207 */ /* 0x000fe40001000000 */
[----:B------:R-:W-:Y:S01]  /*36f70*/  LOP3.LUT R0, R27, R0, RZ, 0x3c, !PT ;  /* 0x000000001b007212 */ /* 0x000fe200078e3cff */
[----:B------:R-:W-:Y:S06]  /*36f80*/  @!P0 BRA `(.L_x_4168) ;  /* 0x0000000000048947 */ /* 0x000fec0003800000 */
[----:B------:R-:W-:Y:S01]  /*36f90*/  BPT.TRAP 0x1 ;  /* 0x000000040000795c */ /* 0x000fe20000300000 */
.L_x_4168:
[----:B------:R-:W-:Y:S01]  /*36fa0*/  IMAD R25, R25, 0x8, R5 ;  /* 0x0000000819197824 */ /* 0x000fe200078e0205 */
[----:B------:R-:W-:-:S04]  /*36fb0*/  SHF.L.U32 R0, R0, 0x1f, RZ ;  /* 0x0000001f00007819 */ /* 0x000fc800000006ff */
[----:B------:R-:W0:Y:S02]  /*36fc0*/  SYNCS.PHASECHK.TRANS64.TRYWAIT P1, [R25+URZ+0x32440], R0 ;  /* 0x03244000190075a7 */ /* 0x000e24000802017f */
[----:B0-----:R-:W-:Y:S05]  /*36fd0*/  @!P1 BRA `(.L_x_4169) ;  /* 0x0000006000289947 */ /* 0x001fea0003800000 */
.L_x_4384:
[----:B------:R-:W-:Y:S05]  /*36fe0*/  @!P0 BRA `(.L_x_4170) ;  /* 0x0000000000048947 */ /* 0x000fea0003800000 */
[----:B------:R-:W-:Y:S01]  /*36ff0*/  BPT.TRAP 0x1 ;  /* 0x000000040000795c */ /* 0x000fe20000300000 */
.L_x_4170:
[----:B------:R-:W0:Y:S02]  /*37000*/  SYNCS.PHASECHK.TRANS64.TRYWAIT P1, [R3+URZ+0x32460], R2 ;  /* 0x03246002030075a7 */ /* 0x000e24000802017f */
[----:B0-----:R-:W-:Y:S05]  /*37010*/  @!P1 BRA `(.L_x_4171) ;  /* 0x00000060002c9947 */ /* 0x001fea0003800000 */
.L_x_4385:
[----:B------:R-:W-:Y:S05]  /*37020*/  @!P0 BRA `(.L_x_4172) ;  /* 0x0000000000048947 */ /* 0x000fea0003800000 */
[----:B------:R-:W-:Y:S01]  /*37030*/  BPT.TRAP 0x1 ;  /* 0x000000040000795c */ /* 0x000fe20000300000 */
.L_x_4172:
[----:B------:R0:W0:Y:S02]  /*37040*/  SYNCS.PHASECHK.TRANS64.TRYWAIT P0, [R25+URZ+0x32460], R0 ;  /* 0x03246000190075a7 */ /* 0x000024000800017f */
[----:B0-----:R-:W-:Y:S05]  /*37050*/  @!P0 NANOSLEEP.SYNCS 0x989680 ;  /* 0x009896800000895d */ /* 0x001fea0003900000 */
[----:B------:R-:W0:Y:S02]  /*37060*/  @!P0 SYNCS.PHASECHK.TRANS64 P0, [R25+URZ+0x32460], R0 ;  /* 0x03246000190085a7 */ /* 0x000e24000800007f */
[----:B0-----:R-:W-:Y:S05]  /*37070*/  @!P0 BRA `(.L_x_4172) ;  /* 0xfffffffc00f08947 */ /* 0x001fea000383ffff */
.L_x_3800:
[----:B------:R-:W-:Y:S05]  /*37080*/  BSYNC B9 ;  /* 0x0000000000097941 */ /* 0x000fea0003800000 */
.L_x_3797:
[----:B------:R-:W-:Y:S05]  /*37090*/  EXIT ;  /* 0x000000000000794d */ /* 0x000fea0003800000 */
.L_x_3826:
[----:B0-----:R0:W1:Y:S02]  /*370a0*/  SYNCS.PHASECHK.TRANS64.TRYWAIT P6, [R70+URZ+0x32490], R83 ;  /* 0x03249053460075a7 */ /* 0x00106400080c017f */
[----:B-1----:R-:W-:Y:S05]  /*370b0*/  @!P6 NANOSLEEP.SYNCS 0x989680 ;  /* 0x009896800000e95d */ /* 0x002fea0003900000 */
[----:B------:R-:W1:Y:S02]  /*370c0*/  @!P6 SYNCS.PHASECHK.TRANS64 P6, [R70+URZ+0x32490], R83 ;  /* 0x032490534600e5a7 */ /* 0x000e6400080c007f */
[----:B-1----:R-:W-:Y:S05]  /*370d0*/  @!P6 BRA `(.L_x_3826) ;  /* 0xfffffffc00f0e947 */ /* 0x002fea000383ffff */
[----:B------:R-:W-:Y:S05]  /*370e0*/  BRA `(.L_x_4173) ;  /* 0xfffffcbc00e87947 */ /* 0x000fea000383ffff */
.L_x_3827:
        /* <DEDUP_REMOVED lines=8> */
.L_x_4175:
[----:B------:R-:W-:Y:S05]  /*37170*/  BSYNC B1 ;  /* 0x0000000000017941 */ /* 0x000fea0003800000 */
.L_x_4174:
        /* <DEDUP_REMOVED lines=8> */
.L_x_4176:
[----:B------:R-:W-:Y:S05]  /*37200*/  BRA `(.L_x_4177) ;  /* 0xfffffcbc00b47947 */ /* 0x000fea000383ffff */
.L_x_3836:
[----:B------:R-:W-:Y:S01]  /*37210*/  BSSY B1, `(.L_x_4178) ;  /* 0x0000008000017945 */ /* 0x000fe20003800000 */
[----:B------:R-:W-:Y:S02]  /*37220*/  IMAD.MOV.U32 R13, RZ, RZ, R82 ;  /* 0x000000ffff0d7224 */ /* 0x000fe400078e0052 */
[----:B------:R-:W-:Y:S02]  /*37230*/  IMAD.MOV.U32 R12, RZ, RZ, 0x1 ;  /* 0x00000001ff0c7424 */ /* 0x000fe400078e00ff */
[----:B0---4-:R-:W-:Y:S02]  /*37240*/  IMAD.MOV.U32 R11, RZ, RZ, 0x1c1f ;  /* 0x00001c1fff0b7424 */ /* 0x011fe400078e00ff */
[----:B------:R-:W-:-:S07]  /*37250*/  IMAD.MOV.U32 R15, RZ, RZ, -0x1 ;  /* 0xffffffffff0f7424 */ /* 0x000fce00078e00ff */
[----:B-123--:R-:W-:Y:S05]  /*37260*/  WARPSYNC.COLLECTIVE R15, `(.L_x_4179) ;  /* 0x000000000f087348 */ /* 0x00efea0003c00000 */
[----:B---3--:R0:W3:Y:S02]  /*37270*/  SHFL.IDX P6, R14, R13, R12, R11 ;  /* 0x0000000c0d0e7389 */ /* 0x0080e400000c000b */
[----:B0123--:R-:W-:Y:S01]  /*37280*/  ENDCOLLECTIVE ;  /* 0x000000000000791b */ /* 0x00ffe20003800000 */
.L_x_4179:
[----:B------:R-:W-:Y:S05]  /*37290*/  BSYNC B1 ;  /* 0x0000000000017941 */ /* 0x000fea0003800000 */
.L_x_4178:
        /* <DEDUP_REMOVED lines=8> */
.L_x_4180:
[----:B------:R-:W-:Y:S05]  /*37320*/  BRA `(.L_x_4181) ;  /* 0xfffffcc400247947 */ /* 0x000fea000383ffff */
.L_x_3850:
[----:B-1----:R1:W2:Y:S02]  /*37330*/  SYNCS.PHASECHK.TRANS64.TRYWAIT P4, [R70+URZ+0x32490], R83 ;  /* 0x03249053460075a7 */ /* 0x0022a4000808017f */
[----:B--2---:R-:W-:Y:S05]  /*37340*/  @!P4 NANOSLEEP.SYNCS 0x989680 ;  /* 0x009896800000c95d */ /* 0x004fea0003900000 */
[----:B------:R-:W2:Y:S02]  /*37350*/  @!P4 SYNCS.PHASECHK.TRANS64 P4, [R70+URZ+0x32490], R83 ;  /* 0x032490534600c5a7 */ /* 0x000ea4000808007f */
[----:B--2---:R-:W-:Y:S05]  /*37360*/  @!P4 BRA `(.L_x_3850) ;  /* 0xfffffffc00f0c947 */ /* 0x004fea000383ffff */
[----:B------:R-:W-:Y:S05]  /*37370*/  BRA `(.L_x_4182) ;  /* 0xfffffcd000807947 */ /* 0x000fea000383ffff */
.L_x_3851:
        /* <DEDUP_REMOVED lines=8> */
.L_x_4184:
[----:B------:R-:W-:Y:S05]  /*37400*/  BSYNC B1 ;  /* 0x0000000000017941 */ /* 0x000fea0003800000 */
.L_x_4183:
        /* <DEDUP_REMOVED lines=8> */
.L_x_4185:
[----:B------:R-:W-:Y:S01]  /*37490*/  IMAD.MOV.U32 R74, RZ, RZ, R14 ;  /* 0x000000ffff4a7224 */ /* 0x000fe200078e000e */
[----:B------:R-:W-:Y:S06]  /*374a0*/  BRA `(.L_x_4186) ;  /* 0xfffffcd0004c7947 */ /* 0x000fec000383ffff */
.L_x_3856:
[----:B------:R-:W-:Y:S01]  /*374b0*/  BSSY B1, `(.L_x_4187) ;  /* 0x0000008000017945 */ /* 0x000fe20003800000 */
[----:B----4-:R-:W-:Y:S01]  /*374c0*/  MOV R13, R82 ;  /* 0x00000052000d7202 */ /* 0x010fe20000000f00 */
[----:B------:R-:W-:Y:S02]  /*374d0*/  IMAD.MOV.U32 R12, RZ, RZ, 0x1 ;  /* 0x00000001ff0c7424 */ /* 0x000fe400078e00ff */
[----:B------:R-:W-:Y:S02]  /*374e0*/  IMAD.MOV.U32 R11, RZ, RZ, 0x1c1f ;  /* 0x00001c1fff0b7424 */ /* 0x000fe400078e00ff */
[----:B------:R-:W-:-:S07]  /*374f0*/  IMAD.MOV.U32 R15, RZ, RZ, -0x1 ;  /* 0xffffffffff0f7424 */ /* 0x000fce00078e00ff */
[----:B0123--:R-:W-:Y:S05]  /*37500*/  WARPSYNC.COLLECTIVE R15, `(.L_x_4188) ;  /* 0x000000000f087348 */ /* 0x00ffea0003c00000 */
[----:B------:R4:W0:Y:S02]  /*37510*/  SHFL.IDX P6, R14, R13, R12, R11 ;  /* 0x0000000c0d0e7389 */ /* 0x00082400000c000b */
[----:B01234-:R-:W-:Y:S01]  /*37520*/  ENDCOLLECTIVE ;  /* 0x000000000000791b */ /* 0x01ffe20003800000 */
.L_x_4188:
[----:B------:R-:W-:Y:S05]  /*37530*/  BSYNC B1 ;  /* 0x0000000000017941 */ /* 0x000fea0003800000 */
.L_x_4187:
        /* <DEDUP_REMOVED lines=8> */
.L_x_4189:
[----:B------:R-:W-:Y:S05]  /*375c0*/  BRA `(.L_x_4190) ;  /* 0xfffffcd400d47947 */ /* 0x000fea000383ffff */
.L_x_3861:
[----:B-1----:R1:W2:Y:S02]  /*375d0*/  SYNCS.PHASECHK.TRANS64.TRYWAIT P3, [R70+URZ+0x32490], R83 ;  /* 0x03249053460075a7 */ /* 0x0022a4000806017f */
[----:B--2---:R-:W-:Y:S05]  /*375e0*/  @!P3 NANOSLEEP.SYNCS 0x989680 ;  /* 0x009896800000b95d */ /* 0x004fea0003900000 */
[----:B------:R-:W2:Y:S02]  /*375f0*/  @!P3 SYNCS.PHASECHK.TRANS64 P3, [R70+URZ+0x32490], R83 ;  /* 0x032490534600b5a7 */ /* 0x000ea4000806007f */
[----:B--2---:R-:W-:Y:S05]  /*37600*/  @!P3 BRA `(.L_x_3861) ;  /* 0xfffffffc00f0b947 */ /* 0x004fea000383ffff */
[----:B------:R-:W-:Y:S05]  /*37610*/  BRA `(.L_x_4191) ;  /* 0xfffffcdc00b47947 */ /* 0x000fea000383ffff */
.L_x_3862:
        /* <DEDUP_REMOVED lines=8> */
.L_x_4193:
[----:B------:R-:W-:Y:S05]  /*376a0*/  BSYNC B1 ;  /* 0x0000000000017941 */ /* 0x000fea0003800000 */
.L_x_4192:
        /* <DEDUP_REMOVED lines=8> */
.L_x_4194:
[----:B------:R-:W-:Y:S05]  /*37730*/  BRA `(.L_x_4195) ;  /* 0xfffffcdc00dc7947 */ /* 0x000fea000383ffff */
.L_x_3865:
[----:B------:R-:W-:Y:S01]  /*37740*/  BSSY B1, `(.L_x_4196) ;  /* 0x0000008000017945 */ /* 0x000fe20003800000 */
[----:B------:R-:W-:Y:S02]  /*37750*/  IMAD.MOV.U32 R13, RZ, RZ, R10 ;  /* 0x000000ffff0d7224 */ /* 0x000fe400078e000a */
[----:B------:R-:W-:Y:S02]  /*37760*/  IMAD.MOV.U32 R12, RZ, RZ, 0x1 ;  /* 0x00000001ff0c7424 */ /* 0x000fe400078e00ff */
[----:B------:R-:W-:Y:S02]  /*37770*/  IMAD.MOV.U32 R11, RZ, RZ, 0x1c1f ;  /* 0x00001c1fff0b7424 */ /* 0x000fe400078e00ff */
[----:B----4-:R-:W-:-:S07]  /*37780*/  IMAD.MOV.U32 R15, RZ, RZ, -0x1 ;  /* 0xffffffffff0f7424 */ /* 0x010fce00078e00ff */
[----:B0123--:R-:W-:Y:S05]  /*37790*/  WARPSYNC.COLLECTIVE R15, `(.L_x_4197) ;  /* 0x000000000f087348 */ /* 0x00ffea0003c00000 */
[----:B---3--:R3:W4:Y:S02]  /*377a0*/  SHFL.IDX P6, R14, R13, R12, R11 ;  /* 0x0000000c0d0e7389 */ /* 0x00872400000c000b */
[----:B01234-:R-:W-:Y:S01]  /*377b0*/  ENDCOLLECTIVE ;  /* 0x000000000000791b */ /* 0x01ffe20003800000 */
.L_x_4197:
[----:B------:R-:W-:Y:S05]  /*377c0*/  BSYNC B1 ;  /* 0x0000000000017941 */ /* 0x000fea0003800000 */
.L_x_4196:
        /* <DEDUP_REMOVED lines=8> */
.L_x_4198:
[----:B------:R-:W-:Y:S05]  /*37850*/  BRA `(.L_x_4199) ;  /* 0xfffffcdc00dc7947 */ /* 0x000fea000383ffff */
.L_x_3869:
[----:B------:R0:W0:Y:S02]  /*37860*/  SYNCS.PHASECHK.TRANS64.TRYWAIT P4, [R70+URZ+0x324b0], R83 ;  /* 0x0324b053460075a7 */ /* 0x000024000808017f */
[----:B0-----:R-:W-:Y:S05]  /*37870*/  @!P4 NANOSLEEP.SYNCS 0x989680 ;  /* 0x009896800000c95d */ /* 0x001fea0003900000 */
[----:B------:R-:W0:Y:S02]  /*37880*/  @!P4 SYNCS.PHASECHK.TRANS64 P4, [R70+URZ+0x324b0], R83 ;  /* 0x0324b0534600c5a7 */ /* 0x000e24000808007f */
[----:B0-----:R-:W-:Y:S05]  /*37890*/  @!P4 BRA `(.L_x_3869) ;  /* 0xfffffffc00f0c947 */ /* 0x001fea000383ffff */
[----:B------:R-:W-:Y:S05]  /*378a0*/  BRA `(.L_x_4200) ;  /* 0xfffffce000507947 */ /* 0x000fea000383ffff */
.L_x_3885:
[----:B------:R0:W5:Y:S01]  /*378b0*/  LDL R13, [R1+0x474] ;  /* 0x00047400010d7983 */ /* 0x0001620000100800 */
[----:B------:R-:W-:Y:S01]  /*378c0*/  BSSY B0, `(.L_x_4201) ;  /* 0x0000007000007945 */ /* 0x000fe20003800000 */
[----:B------:R-:W-:Y:S02]  /*378d0*/  IMAD.MOV.U32 R12, RZ, RZ, RZ ;  /* 0x000000ffff0c7224 */ /* 0x000fe400078e00ff */
[----:B------:R-:W-:Y:S02]  /*378e0*/  IMAD.MOV.U32 R11, RZ, RZ, 0x1f ;  /* 0x0000001fff0b7424 */ /* 0x000fe400078e00ff */
[----:B------:R-:W-:-:S07]  /*378f0*/  IMAD.MOV.U32 R15, RZ, RZ, -0x1 ;  /* 0xffffffffff0f7424 */ /* 0x000fce00078e00ff */
[----:B0-2--5:R-:W-:Y:S05]  /*37900*/  WARPSYNC.COLLECTIVE R15, `(.L_x_4202) ;  /* 0x000000000f087348 */ /* 0x025fea0003c00000 */
[----:B-----5:R1:W3:Y:S02]  /*37910*/  SHFL.IDX P6, R14, R13, R12, R11 ;  /* 0x0000000c0d0e7389 */ /* 0x0202e400000c000b */
[----:B0123--:R-:W-:Y:S01]  /*37920*/  ENDCOLLECTIVE ;  /* 0x000000000000791b */ /* 0x00ffe20003800000 */
.L_x_4202:
[----:B------:R-:W-:Y:S05]  /*37930*/  BSYNC B0 ;  /* 0x0000000000007941 */ /* 0x000fea0003800000 */
.L_x_4201:
[----:B------:R-:W-:Y:S05]  /*37940*/  BRA `(.L_x_4203) ;  /* 0xfffffcf000c47947 */ /* 0x000fea000383ffff */
.L_x_3897:
        /* <DEDUP_REMOVED lines=8> */
.L_x_4205:
[----:B------:R-:W-:Y:S05]  /*379d0*/  BSYNC B1 ;  /* 0x0000000000017941 */ /* 0x000fea0003800000 */
.L_x_4204:
        /* <DEDUP_REMOVED lines=8> */
.L_x_4206:
[----:B------:R-:W-:Y:S02]  /*37a60*/  IMAD.MOV.U32 R13, RZ, RZ, R7 ;  /* 0x000000ffff0d7224 */ /* 0x000fe400078e0007 */
[----:B------:R-:W-:-:S07]  /*37a70*/  IMAD.MOV.U32 R2, RZ, RZ, R14 ;  /* 0x000000ffff027224 */ /* 0x000fce00078e000e */
[----:B------:R-:W-:Y:S05]  /*37a80*/  WARPSYNC.COLLECTIVE R15, `(.L_x_4207) ;  /* 0x000000000f087348 */ /* 0x000fea0003c00000 */
[----:B------:R0:W1:Y:S02]  /*37a90*/  SHFL.IDX P6, R14, R13, R12, R11 ;  /* 0x0000000c0d0e7389 */ /* 0x00006400000c000b */
[----:B01----:R-:W-:Y:S01]  /*37aa0*/  ENDCOLLECTIVE ;  /* 0x000000000000791b */ /* 0x003fe20003800000 */
.L_x_4207:
[----:B------:R-:W-:Y:S02]  /*37ab0*/  IMAD.MOV.U32 R13, RZ, RZ, R8 ;  /* 0x000000ffff0d7224 */ /* 0x000fe400078e0008 */
[----:B------:R-:W-:-:S07]  /*37ac0*/  IMAD.MOV.U32 R5, RZ, RZ, R14 ;  /* 0x000000ffff057224 */ /* 0x000fce00078e000e */
[----:B------:R-:W-:Y:S05]  /*37ad0*/  WARPSYNC.COLLECTIVE R15, `(.L_x_4208) ;  /* 0x000000000f087348 */ /* 0x000fea0003c00000 */
[----:B------:R0:W1:Y:S02]  /*37ae0*/  SHFL.IDX P6, R14, R13, R12, R11 ;  /* 0x0000000c0d0e7389 */ /* 0x00006400000c000b */
[----:B01----:R-:W-:Y:S01]  /*37af0*/  ENDCOLLECTIVE ;  /* 0x000000000000791b */ /* 0x003fe20003800000 */
.L_x_4208:
[----:B------:R-:W-:Y:S05]  /*37b00*/  BRA `(.L_x_4209) ;  /* 0xfffffcfc00b07947 */ /* 0x000fea000383ffff */
.L_x_3900:
[----:B------:R-:W-:Y:S01]  /*37b10*/  BSSY B1, `(.L_x_4210) ;  /* 0x0000008000017945 */ /* 0x000fe20003800000 */
[----:B------:R-:W-:Y:S01]  /*37b20*/  IMAD.MOV.U32 R13, RZ, RZ, R6 ;  /* 0x000000ffff0d7224 */ /* 0x000fe200078e0006 */
[----:B------:R-:W-:Y:S01]  /*37b30*/  MOV R12, 0x1 ;  /* 0x00000001000c7802 */ /* 0x000fe20000000f00 */
[----:B------:R-:W-:Y:S02]  /*37b40*/  IMAD.MOV.U32 R11, RZ, RZ, 0x1c1f ;  /* 0x00001c1fff0b7424 */ /* 0x000fe400078e00ff */
[----:B------:R-:W-:-:S07]  /*37b50*/  IMAD.MOV.U32 R15, RZ, RZ, -0x1 ;  /* 0xffffffffff0f7424 */ /* 0x000fce00078e00ff */
[----:B0---4-:R-:W-:Y:S05]  /*37b60*/  WARPSYNC.COLLECTIVE R15, `(.L_x_4211) ;  /* 0x000000000f087348 */ /* 0x011fea0003c00000 */
[----:B----4-:R1:W2:Y:S02]  /*37b70*/  SHFL.IDX P6, R14, R13, R12, R11 ;  /* 0x0000000c0d0e7389 */ /* 0x0102a400000c000b */
[----:B012---:R-:W-:Y:S01]  /*37b80*/  ENDCOLLECTIVE ;  /* 0x000000000000791b */ /* 0x007fe20003800000 */
.L_x_4211:
[----:B------:R-:W-:Y:S05]  /*37b90*/  BSYNC B1 ;  /* 0x0000000000017941 */ /* 0x000fea0003800000 */
.L_x_4210:
        /* <DEDUP_REMOVED lines=8> */
.L_x_4212:
[----:B------:R-:W-:Y:S02]  /*37c20*/  IMAD.MOV.U32 R13, RZ, RZ, R7 ;  /* 0x000000ffff0d7224 */ /* 0x000fe400078e0007 */
[----:B------:R-:W-:-:S07]  /*37c30*/  IMAD.MOV.U32 R4, RZ, RZ, R14 ;  /* 0x000000ffff047224 */ /* 0x000fce00078e000e */
[----:B------:R-:W-:Y:S05]  /*37c40*/  WARPSYNC.COLLECTIVE R15, `(.L_x_4213) ;  /* 0x000000000f087348 */ /* 0x000fea0003c00000 */
[----:B------:R0:W1:Y:S02]  /*37c50*/  SHFL.IDX P6, R14, R13, R12, R11 ;  /* 0x0000000c0d0e7389 */ /* 0x00006400000c000b */
[----:B01----:R-:W-:Y:S01]  /*37c60*/  ENDCOLLECTIVE ;  /* 0x000000000000791b */ /* 0x003fe20003800000 */
.L_x_4213:
[----:B------:R-:W-:Y:S01]  /*37c70*/  MOV R13, R8 ;  /* 0x00000008000d7202 */ /* 0x000fe20000000f00 */
[----:B------:R-:W-:-:S07]  /*37c80*/  IMAD.MOV.U32 R7, RZ, RZ, R14 ;  /* 0x000000ffff077224 */ /* 0x000fce00078e000e */
[----:B------:R-:W-:Y:S05]  /*37c90*/  WARPSYNC.COLLECTIVE R15, `(.L_x_4214) ;  /* 0x000000000f087348 */ /* 0x000fea0003c00000 */
[----:B------:R0:W1:Y:S02]  /*37ca0*/  SHFL.IDX P6, R14, R13, R12, R11 ;  /* 0x0000000c0d0e7389 */ /* 0x00006400000c000b */
[----:B01----:R-:W-:Y:S01]  /*37cb0*/  ENDCOLLECTIVE ;  /* 0x000000000000791b */ /* 0x003fe20003800000 */
.L_x_4214:
[----:B------:R-:W-:Y:S05]  /*37cc0*/  BRA `(.L_x_4215) ;  /* 0xfffffd00000c7947 */ /* 0x000fea000383ffff */
.L_x_3904:
[----:B------:R0:W0:Y:S02]  /*37cd0*/  SYNCS.PHASECHK.TRANS64.TRYWAIT P0, [R148+URZ+0x32400], R13 ;  /* 0x0324000d940075a7 */ /* 0x000024000800017f */
[----:B0-----:R-:W-:Y:S05]  /*37ce0*/  @!P0 NANOSLEEP.SYNCS 0x989680 ;  /* 0x009896800000895d */ /* 0x001fea0003900000 */
[----:B------:R-:W0:Y:S02]  /*37cf0*/  @!P0 SYNCS.PHASECHK.TRANS64 P0, [R148+URZ+0x32400], R13 ;  /* 0x0324000d940085a7 */ /* 0x000e24000800007f */
[----:B0-----:R-:W-:Y:S05]  /*37d00*/  @!P0 BRA `(.L_x_3904) ;  /* 0xfffffffc00f08947 */ /* 0x001fea000383ffff */
[----:B------:R-:W-:Y:S05]  /*37d10*/  BRA `(.L_x_4216) ;  /* 0xfffffd00008c7947 */ /* 0x000fea000383ffff */
.L_x_3912:
[----:B------:R-:W0:Y:S01]  /*37d20*/  LDC R59, c[0x0][0x3f4] ;  /* 0x0000fd00ff3b7b82 */ /* 0x000e220000000800 */
        /* <DEDUP_REMOVED lines=8> */
.L_x_4218:
[----:B------:R-:W-:Y:S05]  /*37db0*/  BSYNC B1 ;  /* 0x0000000000017941 */ /* 0x000fea0003800000 */
.L_x_4217:
        /* <DEDUP_REMOVED lines=10> */
.L_x_4219:
[----:B------:R-:W-:Y:S02]  /*37e60*/  ISETP.GE.OR P1, PT, R0, R53, P0 ;  /* 0x000000350000720c */ /* 0x000fe40000726670 */
[----:B------:R-:W-:-:S11]  /*37e70*/  MOV R13, R26 ;  /* 0x0000001a000d7202 */ /* 0x000fd60000000f00 */
[C---:B------:R-:W-:Y:S01]  /*37e80*/  @!P1 IMAD.SHL.U32 R5, R22.reuse, 0x2, RZ ;  /* 0x0000000216059824 */ /* 0x040fe200078e00ff */
[----:B------:R-:W-:Y:S01]  /*37e90*/  @!P1 SHF.L.U64.HI R21, R22, 0x1, R23 ;  /* 0x0000000116159819 */ /* 0x000fe20000010217 */
[----:B------:R-:W-:-:S07]  /*37ea0*/  IMAD.MOV.U32 R3, RZ, RZ, R14 ;  /* 0x000000ffff037224 */ /* 0x000fce00078e000e */
[----:B------:R-:W-:Y:S05]  /*37eb0*/  WARPSYNC.COLLECTIVE R15, `(.L_x_4220) ;  /* 0x000000000f087348 */ /* 0x000fea0003c00000 */
[----:B------:R0:W1:Y:S02]  /*37ec0*/  SHFL.IDX P6, R14, R13, R12, R11 ;  /* 0x0000000c0d0e7389 */ /* 0x00006400000c000b */
[----:B01----:R-:W-:Y:S01]  /*37ed0*/  ENDCOLLECTIVE ;  /* 0x000000000000791b */ /* 0x003fe20003800000 */
.L_x_4220:
[----:B------:R-:W-:-:S05]  /*37ee0*/  @!P1 IADD3 R6, P2, R3, R5, RZ ;  /* 0x0000000503069210 */ /* 0x000fca0007f5e0ff */
[----:B------:R-:W-:Y:S02]  /*37ef0*/  @!P1 IMAD.X R7, R2, 0x1, R21, P2 ;  /* 0x0000000102079824 */ /* 0x000fe400010e0615 */
[----:B------:R-:W-:Y:S02]  /*37f00*/  IMAD.MOV.U32 R13, RZ, RZ, R27 ;  /* 0x000000ffff0d7224 */ /* 0x000fe400078e001b */
[----:B------:R-:W-:-:S07]  /*37f10*/  IMAD.MOV.U32 R4, RZ, RZ, R14 ;  /* 0x000000ffff047224 */ /* 0x000fce00078e000e */
[----:B------:R-:W-:Y:S05]  /*37f20*/  WARPSYNC.COLLECTIVE R15, `(.L_x_4221) ;  /* 0x000000000f087348 */ /* 0x000fea0003c00000 */
[----:B------:R0:W1:Y:S02]  /*37f30*/  SHFL.IDX P6, R14, R13, R12, R11 ;  /* 0x0000000c0d0e7389 */ /* 0x00006400000c000b */
[----:B01----:R-:W-:Y:S01]  /*37f40*/  ENDCOLLECTIVE ;  /* 0x000000000000791b */ /* 0x003fe20003800000 */
.L_x_4221:
[----:B------:R-:W2:Y:S01]  /*37f50*/  @!P1 LD.E.128 R8, desc[UR44][R6.64] ;  /* 0x0000002c06089980 */ /* 0x000ea2000c101d00 */
[----:B------:R-:W-:-:S05]  /*37f60*/  @!P1 IADD3 R14, P2, R14, R5, RZ ;  /* 0x000000050e0e9210 */ /* 0x000fca0007f5e0ff */
[----:B------:R-:W-:-:S04]  /*37f70*/  @!P1 IMAD.X R3, R4, 0x1, R21, P2 ;  /* 0x0000000104039824 */ /* 0x000fc800010e0615 */
[----:B------:R-:W-:-:S05]  /*37f80*/  @!P1 IMAD.MOV.U32 R15, RZ, RZ, R3 ;  /* 0x000000ffff0f9224 */ /* 0x000fca00078e0003 */
[----:B------:R0:W5:Y:S01]  /*37f90*/  @!P1 LD.E.128 R4, desc[UR44][R14.64] ;  /* 0x0000002c0e049980 */ /* 0x000162000c101d00 */
[----:B------:R-:W-:Y:S01]  /*37fa0*/  CS2R R56, SRZ ;  /* 0x0000000000387805 */ /* 0x000fe2000001ff00 */
[----:B------:R-:W-:Y:S01]  /*37fb0*/  IMAD.MOV.U32 R13, RZ, RZ, R24 ;  /* 0x000000ffff0d7224 */ /* 0x000fe200078e0018 */
[----:B------:R-:W-:Y:S01]  /*37fc0*/  CS2R R54, SRZ ;  /* 0x0000000000367805 */ /* 0x000fe2000001ff00 */
[----:B------:R-:W-:Y:S01]  /*37fd0*/  IMAD.MOV.U32 R12, RZ, RZ, 0x1 ;  /* 0x00000001ff0c7424 */ /* 0x000fe200078e00ff */
[----:B------:R-:W-:Y:S01]  /*37fe0*/  CS2R R20, SRZ ;  /* 0x0000000000147805 */ /* 0x000fe2000001ff00 */
[----:B0-----:R-:W-:Y:S02]  /*37ff0*/  IMAD.MOV.U32 R15, RZ, RZ, -0x1 ;  /* 0xffffffffff0f7424 */ /* 0x001fe400078e00ff */
[----:B--2---:R-:W-:Y:S01]  /*38000*/  @!P1 IMAD.MOV.U32 R57, RZ, RZ, R11 ;  /* 0x000000ffff399224 */ /* 0x004fe200078e000b */
[----:B------:R-:W-:Y:S01]  /*38010*/  @!P1 MOV R56, R10 ;  /* 0x0000000a00389202 */ /* 0x000fe20000000f00 */
[----:B------:R-:W-:-:S02]  /*38020*/  IMAD.MOV.U32 R11, RZ, RZ, 0x1c1f ;  /* 0x00001c1fff0b7424 */ /* 0x000fc400078e00ff */
[----:B------:R-:W-:Y:S02]  /*38030*/  @!P1 IMAD.MOV.U32 R54, RZ, RZ, R8 ;  /* 0x000000ffff369224 */ /* 0x000fe400078e0008 */
[----:B------:R-:W-:-:S07]  /*38040*/  @!P1 IMAD.MOV.U32 R55, RZ, RZ, R9 ;  /* 0x000000ffff379224 */ /* 0x000fce00078e0009 */
[----:B-----5:R-:W-:Y:S05]  /*38050*/  WARPSYNC.COLLECTIVE R15, `(.L_x_4222) ;  /* 0x000000000f087348 */ /* 0x020fea0003c00000 */
[----:B------:R0:W1:Y:S02]  /*38060*/  SHFL.IDX P6, R14, R13, R12, R11 ;  /* 0x0000000c0d0e7389 */ /* 0x00006400000c000b */
[----:B01---5:R-:W-:Y:S01]  /*38070*/  ENDCOLLECTIVE ;  /* 0x000000000000791b */ /* 0x023fe20003800000 */
.L_x_4222:
[----:B------:R-:W-:Y:S02]  /*38080*/  IMAD.MOV.U32 R2, RZ, RZ, R54 ;  /* 0x000000ffff027224 */ /* 0x000fe400078e0036 */
[----:B------:R-:W-:Y:S02]  /*38090*/  IMAD.MOV.U32 R3, RZ, RZ, R55 ;  /* 0x000000ffff037224 */ /* 0x000fe400078e0037 */
[----:B------:R-:W-:Y:S01]  /*380a0*/  IMAD.MOV.U32 R8, RZ, RZ, R56 ;  /* 0x000000ffff087224 */ /* 0x000fe200078e0038 */
[----:B------:R-:W-:Y:S01]  /*380b0*/  PRMT R65, R65, 0x5410, R2 ;  /* 0x0000541041417816 */ /* 0x000fe20000000002 */
[----:B------:R-:W-:Y:S01]  /*380c0*/  IMAD.MOV.U32 R9, RZ, RZ, R57 ;  /* 0x000000ffff097224 */ /* 0x000fe200078e0039 */
[----:B------:R-:W-:Y:S02]  /*380d0*/  PRMT R60, R3, 0x7610, R60 ;  /* 0x00007610033c7816 */ /* 0x000fe4000000003c */
[----:B------:R-:W-:Y:S02]  /*380e0*/  CS2R R2, SRZ ;  /* 0x0000000000027805 */ /* 0x000fe4000001ff00 */
[----:B------:R-:W-:-:S02]  /*380f0*/  PRMT R28, R8, 0x5410, R9 ;  /* 0x00005410081c7816 */ /* 0x000fc40000000009 */
[----:B------:R-:W-:Y:S01]  /*38100*/  CS2R R8, SRZ ;  /* 0x0000000000087805 */ /* 0x000fe2000001ff00 */
[----:B------:R-:W-:Y:S02]  /*38110*/  IMAD.MOV.U32 R13, RZ, RZ, R25 ;  /* 0x000000ffff0d7224 */ /* 0x000fe400078e0019 */
[----:B------:R-:W-:Y:S02]  /*38120*/  @!P1 IMAD.MOV.U32 R2, RZ, RZ, R4 ;  /* 0x000000ffff029224 */ /* 0x000fe400078e0004 */
[----:B------:R-:W-:Y:S02]  /*38130*/  @!P1 IMAD.MOV.U32 R3, RZ, RZ, R5 ;  /* 0x000000ffff039224 */ /* 0x000fe400078e0005 */
[----:B------:R-:W-:Y:S02]  /*38140*/  @!P1 IMAD.MOV.U32 R20, RZ, RZ, R6 ;  /* 0x000000ffff149224 */ /* 0x000fe400078e0006 */
[----:B------:R-:W-:Y:S02]  /*38150*/  @!P1 IMAD.MOV.U32 R21, RZ, RZ, R7 ;  /* 0x000000ffff159224 */ /* 0x000fe400078e0007 */
[----:B------:R-:W-:-:S07]  /*38160*/  IMAD.MOV.U32 R24, RZ, RZ, R14 ;  /* 0x000000ffff187224 */ /* 0x000fce00078e000e */
[----:B------:R-:W-:Y:S05]  /*38170*/  WARPSYNC.COLLECTIVE R15, `(.L_x_4223) ;  /* 0x000000000f087348 */ /* 0x000fea0003c00000 */
[----:B------:R0:W1:Y:S02]  /*38180*/  SHFL.IDX P6, R14, R13, R12, R11 ;  /* 0x0000000c0d0e7389 */ /* 0x00006400000c000b */
[----:B01----:R-:W-:Y:S01]  /*38190*/  ENDCOLLECTIVE ;  /* 0x000000000000791b */ /* 0x003fe20003800000 */
.L_x_4223:
[----:B------:R-:W-:Y:S02]  /*381a0*/  IMAD.MOV.U32 R4, RZ, RZ, R2 ;  /* 0x000000ffff047224 */ /* 0x000fe400078e0002 */
[----:B------:R-:W-:Y:S02]  /*381b0*/  IMAD.MOV.U32 R5, RZ, RZ, R3 ;  /* 0x000000ffff057224 */ /* 0x000fe400078e0003 */
[----:B------:R-:W-:Y:S01]  /*381c0*/  IMAD.MOV.U32 R6, RZ, RZ, R20 ;  /* 0x000000ffff067224 */ /* 0x000fe200078e0014 */
[----:B------:R-:W-:Y:S01]  /*381d0*/  PRMT R58, R58, 0x5410, R4 ;  /* 0x000054103a3a7816 */ /* 0x000fe20000000004 */
[----:B------:R-:W-:Y:S01]  /*381e0*/  IMAD.MOV.U32 R7, RZ, RZ, R21 ;  /* 0x000000ffff077224 */ /* 0x000fe200078e0015 */
[----:B------:R-:W-:Y:S02]  /*381f0*/  PRMT R61, R5, 0x7610, R61 ;  /* 0x00007610053d7816 */ /* 0x000fe4000000003d */
[----:B------:R-:W-:Y:S02]  /*38200*/  PRMT R65, R6, 0x7610, R65 ;  /* 0x0000761006417816 */ /* 0x000fe40000000041 */
[----:B------:R-:W-:Y:S01]  /*38210*/  PRMT R79, R7, 0x7610, R79 ;  /* 0x00007610074f7816 */ /* 0x000fe2000000004f */
[----:B------:R-:W-:-:S02]  /*38220*/  IMAD.MOV.U32 R13, RZ, RZ, R26 ;  /* 0x000000ffff0d7224 */ /* 0x000fc400078e001a */
[----:B------:R-:W-:-:S07]  /*38230*/  IMAD.MOV.U32 R25, RZ, RZ, R14 ;  /* 0x000000ffff197224 */ /* 0x000fce00078e000e */
[----:B------:R-:W-:Y:S05]  /*38240*/  WARPSYNC.COLLECTIVE R15, `(.L_x_4224) ;  /* 0x000000000f087348 */ /* 0x000fea0003c00000 */
[----:B------:R0:W1:Y:S02]  /*38250*/  SHFL.IDX P6, R14, R13, R12, R11 ;  /* 0x0000000c0d0e7389 */ /* 0x00006400000c000b */
[----:B01----:R-:W-:Y:S01]  /*38260*/  ENDCOLLECTIVE ;  /* 0x000000000000791b */ /* 0x003fe20003800000 */
.L_x_4224:
[----:B------:R-:W-:Y:S01]  /*38270*/  MOV R13, R27 ;  /* 0x0000001b000d7202 */ /* 0x000fe20000000f00 */
[----:B------:R-:W-:-:S07]  /*38280*/  IMAD.MOV.U32 R26, RZ, RZ, R14 ;  /* 0x000000ffff1a7224 */ /* 0x000fce00078e000e */
[----:B------:R-:W-:Y:S05]  /*38290*/  WARPSYNC.COLLECTIVE R15, `(.L_x_4225) ;  /* 0x000000000f087348 */ /* 0x000fea0003c00000 */
[----:B------:R0:W1:Y:S02]  /*382a0*/  SHFL.IDX P6, R14, R13, R12, R11 ;  /* 0x0000000c0d0e7389 */ /* 0x00006400000c000b */
[----:B01----:R-:W-:Y:S01]  /*382b0*/  ENDCOLLECTIVE ;  /* 0x000000000000791b */ /* 0x003fe20003800000 */
.L_x_4225:
[----:B------:R-:W-:Y:S05]  /*382c0*/  BRA `(.L_x_4226) ;  /* 0xfffffd0c00b87947 */ /* 0x000fea000383ffff */
.L_x_3916:
[----:B0-----:R0:W1:Y:S02]  /*382d0*/  SYNCS.PHASECHK.TRANS64.TRYWAIT P1, [R148+URZ+0x32400], R13 ;  /* 0x0324000d940075a7 */ /* 0x001064000802017f */
[----:B-1----:R-:W-:Y:S05]  /*382e0*/  @!P1 NANOSLEEP.SYNCS 0x989680 ;  /* 0x009896800000995d */ /* 0x002fea0003900000 */
[----:B------:R-:W1:Y:S02]  /*382f0*/  @!P1 SYNCS.PHASECHK.TRANS64 P1, [R148+URZ+0x32400], R13 ;  /* 0x0324000d940095a7 */ /* 0x000e64000802007f */
[----:B-1----:R-:W-:Y:S05]  /*38300*/  @!P1 BRA `(.L_x_3916) ;  /* 0xfffffffc00f09947 */ /* 0x002fea000383ffff */
[----:B------:R-:W-:Y:S05]  /*38310*/  BRA `(.L_x_4227) ;  /* 0xfffffd1000147947 */ /* 0x000fea000383ffff */
.L_x_3930:
[----:B0-----:R0:W1:Y:S02]  /*38320*/  SYNCS.PHASECHK.TRANS64.TRYWAIT P0, [R2+URZ], R7 ;  /* 0x00000007020075a7 */ /* 0x001064000800017f */
[----:B-1----:R-:W-:Y:S05]  /*38330*/  @!P0 NANOSLEEP.SYNCS 0x989680 ;  /* 0x009896800000895d */ /* 0x002fea0003900000 */
[----:B------:R-:W1:Y:S02]  /*38340*/  @!P0 SYNCS.PHASECHK.TRANS64 P0, [R2+URZ], R7 ;  /* 0x00000007020085a7 */ /* 0x000e64000800007f */
[----:B-1----:R-:W-:Y:S05]  /*38350*/  @!P0 BRA `(.L_x_3930) ;  /* 0xfffffffc00f08947 */ /* 0x002fea000383ffff */
[----:B------:R-:W-:Y:S05]  /*38360*/  BRA `(.L_x_3929) ;  /* 0xfffffd2400a47947 */ /* 0x000fea000383ffff */
.L_x_3937:
[----:B0-----:R0:W1:Y:S02]  /*38370*/  SYNCS.PHASECHK.TRANS64.TRYWAIT P0, [R14+URZ], R15 ;  /* 0x0000000f0e0075a7 */ /* 0x001064000800017f */
[----:B-1----:R-:W-:Y:S05]  /*38380*/  @!P0 NANOSLEEP.SYNCS 0x989680 ;  /* 0x009896800000895d */ /* 0x002fea0003900000 */
[----:B------:R-:W1:Y:S02]  /*38390*/  @!P0 SYNCS.PHASECHK.TRANS64 P0, [R14+URZ], R15 ;  /* 0x0000000f0e0085a7 */ /* 0x000e64000800007f */
[----:B-1----:R-:W-:Y:S05]  /*383a0*/  @!P0 BRA `(.L_x_3937) ;  /* 0xfffffffc00f08947 */ /* 0x002fea000383ffff */
[----:B------:R-:W-:Y:S05]  /*383b0*/  BRA `(.L_x_3936) ;  /* 0xfffffd2800c87947 */ /* 0x000fea000383ffff */
.L_x_3964:
[----:B-1----:R1:W2:Y:S02]  /*383c0*/  SYNCS.PHASECHK.TRANS64.TRYWAIT P0, [R10+URZ], R11 ;  /* 0x0000000b0a0075a7 */ /* 0x0022a4000800017f */
[----:B--2---:R-:W-:Y:S05]  /*383d0*/  @!P0 NANOSLEEP.SYNCS 0x989680 ;  /* 0x009896800000895d */ /* 0x004fea0003900000 */
[----:B------:R-:W2:Y:S02]  /*383e0*/  @!P0 SYNCS.PHASECHK.TRANS64 P0, [R10+URZ], R11 ;  /* 0x0000000b0a0085a7 */ /* 0x000ea4000800007f */
[----:B--2---:R-:W-:Y:S05]  /*383f0*/  @!P0 BRA `(.L_x_3964) ;  /* 0xfffffffc00f08947 */ /* 0x004fea000383ffff */
[----:B------:R-:W-:Y:S05]  /*38400*/  BRA `(.L_x_3963) ;  /* 0xfffffdd800bc7947 */ /* 0x000fea000383ffff */
.L_x_3971:
[----:B-1----:R1:W2:Y:S02]  /*38410*/  SYNCS.PHASECHK.TRANS64.TRYWAIT P0, [R8+URZ], R9 ;  /* 0x00000009080075a7 */ /* 0x0022a4000800017f */
[----:B--2---:R-:W-:Y:S05]  /*38420*/  @!P0 NANOSLEEP.SYNCS 0x989680 ;  /* 0x009896800000895d */ /* 0x004fea0003900000 */
[----:B------:R-:W2:Y:S02]  /*38430*/  @!P0 SYNCS.PHASECHK.TRANS64 P0, [R8+URZ], R9 ;  /* 0x00000009080085a7 */ /* 0x000ea4000800007f */
[----:B--2---:R-:W-:Y:S05]  /*38440*/  @!P0 BRA `(.L_x_3971) ;  /* 0xfffffffc00f08947 */ /* 0x004fea000383ffff */
[----:B------:R-:W-:Y:S05]  /*38450*/  BRA `(.L_x_3970) ;  /* 0xfffffddc00f87947 */ /* 0x000fea000383ffff */
.L_x_3984:
[----:B-1----:R1:W2:Y:S02]  /*38460*/  SYNCS.PHASECHK.TRANS64.TRYWAIT P0, [R8+URZ], R9 ;  /* 0x00000009080075a7 */ /* 0x0022a4000800017f */
[----:B--2---:R-:W-:Y:S05]  /*38470*/  @!P0 NANOSLEEP.SYNCS 0x989680 ;  /* 0x009896800000895d */ /* 0x004fea0003900000 */
[----:B------:R-:W2:Y:S02]  /*38480*/  @!P0 SYNCS.PHASECHK.TRANS64 P0, [R8+URZ], R9 ;  /* 0x00000009080085a7 */ /* 0x000ea4000800007f */
[----:B--2---:R-:W-:Y:S05]  /*38490*/  @!P0 BRA `(.L_x_3984) ;  /* 0xfffffffc00f08947 */ /* 0x004fea000383ffff */
[----:B------:R-:W-:Y:S05]  /*384a0*/  BRA `(.L_x_3983) ;  /* 0xfffffe7800947947 */ /* 0x000fea000383ffff */
.L_x_3991:
[----:B-1----:R1:W2:Y:S02]  /*384b0*/  SYNCS.PHASECHK.TRANS64.TRYWAIT P0, [R8+URZ], R9 ;  /* 0x00000009080075a7 */ /* 0x0022a4000800017f */
[----:B--2---:R-:W-:Y:S05]  /*384c0*/  @!P0 NANOSLEEP.SYNCS 0x989680 ;  /* 0x009896800000895d */ /* 0x004fea0003900000 */
[----:B------:R-:W2:Y:S02]  /*384d0*/  @!P0 SYNCS.PHASECHK.TRANS64 P0, [R8+URZ], R9 ;  /* 0x00000009080085a7 */ /* 0x000ea4000800007f */
[----:B--2---:R-:W-:Y:S05]  /*384e0*/  @!P0 BRA `(.L_x_3991) ;  /* 0xfffffffc00f08947 */ /* 0x004fea000383ffff */
[----:B------:R-:W-:Y:S05]  /*384f0*/  BRA `(.L_x_3990) ;  /* 0xfffffe7c00d07947 */ /* 0x000fea000383ffff */
.L_x_4020:
[----:B------:R-:W-:Y:S01]  /*38500*/  MOV R13, R3 ;  /* 0x00000003000d7202 */ /* 0x000fe20000000f00 */
[----:B------:R-:W-:Y:S02]  /*38510*/  IMAD.MOV.U32 R12, RZ, RZ, RZ ;  /* 0x000000ffff0c7224 */ /* 0x000fe400078e00ff */
[----:B------:R-:W-:Y:S02]  /*38520*/  IMAD.MOV.U32 R11, RZ, RZ, 0x181f ;  /* 0x0000181fff0b7424 */ /* 0x000fe400078e00ff */
[----:B------:R-:W-:-:S07]  /*38530*/  IMAD.MOV.U32 R15, RZ, RZ, -0x1 ;  /* 0xffffffffff0f7424 */ /* 0x000fce00078e00ff */
[----:B-1--4-:R-:W-:Y:S05]  /*38540*/  WARPSYNC.COLLECTIVE R15, `(.L_x_4228) ;  /* 0x000000000f087348 */ /* 0x012fea0003c00000 */
[----:B------:R0:W2:Y:S02]  /*38550*/  SHFL.IDX P6, R14, R13, R12, R11 ;  /* 0x0000000c0d0e7389 */ /* 0x0000a400000c000b */
[----:B012-4-:R-:W-:Y:S01]  /*38560*/  ENDCOLLECTIVE ;  /* 0x000000000000791b */ /* 0x017fe20003800000 */
.L_x_4228:
[----:B------:R-:W-:Y:S02]  /*38570*/  IMAD.MOV.U32 R13, RZ, RZ, R2 ;  /* 0x000000ffff0d7224 */ /* 0x000fe400078e0002 */
[----:B------:R-:W-:-:S07]  /*38580*/  IMAD.MOV.U32 R0, RZ, RZ, R14 ;  /* 0x000000ffff007224 */ /* 0x000fce00078e000e */
[----:B------:R-:W-:Y:S05]  /*38590*/  WARPSYNC.COLLECTIVE R15, `(.L_x_4229) ;  /* 0x000000000f087348 */ /* 0x000fea0003c00000 */
[----:B------:R0:W1:Y:S02]  /*385a0*/  SHFL.IDX P6, R14, R13, R12, R11 ;  /* 0x0000000c0d0e7389 */ /* 0x00006400000c000b */
[----:B01----:R-:W-:Y:S01]  /*385b0*/  ENDCOLLECTIVE ;  /* 0x000000000000791b */ /* 0x003fe20003800000 */
.L_x_4229:
[----:B------:R-:W-:Y:S05]  /*385c0*/  BRA `(.L_x_4230) ;  /* 0xffffff6400607947 */ /* 0x000fea000383ffff */
.L_x_4023:
[----:B------:R-:W-:Y:S01]  /*385d0*/  BSSY B1, `(.L_x_4231) ;  /* 0x0000008000017945 */ /* 0x000fe20003800000 */
[----:B------:R-:W-:Y:S02]  /*385e0*/  IMAD.MOV.U32 R13, RZ, RZ, R3 ;  /* 0x000000ffff0d7224 */ /* 0x000fe400078e0003 */
[----:B------:R-:W-:Y:S02]  /*385f0*/  IMAD.MOV.U32 R12, RZ, RZ, 0x1 ;  /* 0x00000001ff0c7424 */ /* 0x000fe400078e00ff */
[----:B------:R-:W-:Y:S02]  /*38600*/  IMAD.MOV.U32 R11, RZ, RZ, 0x181f ;  /* 0x0000181fff0b7424 */ /* 0x000fe400078e00ff */
[----:B--2---:R-:W-:-:S07]  /*38610*/  IMAD.MOV.U32 R15, RZ, RZ, -0x1 ;  /* 0xffffffffff0f7424 */ /* 0x004fce00078e00ff */
[----:B01-34-:R-:W-:Y:S05]  /*38620*/  WARPSYNC.COLLECTIVE R15, `(.L_x_4232) ;  /* 0x000000000f087348 */ /* 0x01bfea0003c00000 */
[----:B---3--:R2:W3:Y:S02]  /*38630*/  SHFL.IDX P6, R14, R13, R12, R11 ;  /* 0x0000000c0d0e7389 */ /* 0x0084e400000c000b */
[----:B01234-:R-:W-:Y:S01]  /*38640*/  ENDCOLLECTIVE ;  /* 0x000000000000791b */ /* 0x01ffe20003800000 */
.L_x_4232:
[----:B------:R-:W-:Y:S05]  /*38650*/  BSYNC B1 ;  /* 0x0000000000017941 */ /* 0x000fea0003800000 */
.L_x_4231:
        /* <DEDUP_REMOVED lines=8> */
.L_x_4233:
[----:B------:R-:W-:Y:S05]  /*386e0*/  BRA `(.L_x_4234) ;  /* 0xffffff6400847947 */ /* 0x000fea000383ffff */
.L_x_4026:
[----:B------:R-:W-:Y:S01]  /*386f0*/  BSSY B1, `(.L_x_4235) ;  /* 0x0000008000017945 */ /* 0x000fe20003800000 */
[----:B------:R-:W-:Y:S02]  /*38700*/  IMAD.MOV.U32 R13, RZ, RZ, R3 ;  /* 0x000000ffff0d7224 */ /* 0x000fe400078e0003 */
[----:B------:R-:W-:Y:S02]  /*38710*/  IMAD.MOV.U32 R12, RZ, RZ, 0x2 ;  /* 0x00000002ff0c7424 */ /* 0x000fe400078e00ff */
[----:B------:R-:W-:Y:S02]  /*38720*/  IMAD.MOV.U32 R11, RZ, RZ, 0x181f ;  /* 0x0000181fff0b7424 */ /* 0x000fe400078e00ff */
[----:B0-----:R-:W-:-:S07]  /*38730*/  IMAD.MOV.U32 R15, RZ, RZ, -0x1 ;  /* 0xffffffffff0f7424 */ /* 0x001fce00078e00ff */
[----:B-1234-:R-:W-:Y:S05]  /*38740*/  WARPSYNC.COLLECTIVE R15, `(.L_x_4236) ;  /* 0x000000000f087348 */ /* 0x01efea0003c00000 */
[----:B---3--:R0:W3:Y:S02]  /*38750*/  SHFL.IDX P6, R14, R13, R12, R11 ;  /* 0x0000000c0d0e7389 */ /* 0x0080e400000c000b */
[----:B01234-:R-:W-:Y:S01]  /*38760*/  ENDCOLLECTIVE ;  /* 0x000000000000791b */ /* 0x01ffe20003800000 */
.L_x_4236:
[----:B------:R-:W-:Y:S05]  /*38770*/  BSYNC B1 ;  /* 0x0000000000017941 */ /* 0x000fea0003800000 */
.L_x_4235:
        /* <DEDUP_REMOVED lines=8> */
.L_x_4237:
[----:B------:R-:W-:Y:S05]  /*38800*/  BRA `(.L_x_4238) ;  /* 0xffffff6400a47947 */ /* 0x000fea000383ffff */
.L_x_4029:
[----:B------:R-:W-:Y:S01]  /*38810*/  BSSY B1, `(.L_x_4239) ;  /* 0x0000008000017945 */ /* 0x000fe20003800000 */
[----:B------:R-:W-:Y:S02]  /*38820*/  IMAD.MOV.U32 R13, RZ, RZ, R3 ;  /* 0x000000ffff0d7224 */ /* 0x000fe400078e0003 */
[----:B------:R-:W-:Y:S02]  /*38830*/  IMAD.MOV.U32 R12, RZ, RZ, 0x3 ;  /* 0x00000003ff0c7424 */ /* 0x000fe400078e00ff */
[----:B------:R-:W-:Y:S02]  /*38840*/  IMAD.MOV.U32 R11, RZ, RZ, 0x181f ;  /* 0x0000181fff0b7424 */ /* 0x000fe400078e00ff */
[----:B0-----:R-:W-:-:S07]  /*38850*/  IMAD.MOV.U32 R15, RZ, RZ, -0x1 ;  /* 0xffffffffff0f7424 */ /* 0x001fce00078e00ff */
[----:B-1234-:R-:W-:Y:S05]  /*38860*/  WARPSYNC.COLLECTIVE R15, `(.L_x_4240) ;  /* 0x000000000f087348 */ /* 0x01efea0003c00000 */
[----:B------:R0:W0:Y:S02]  /*38870*/  SHFL.IDX P6, R14, R13, R12, R11 ;  /* 0x0000000c0d0e7389 */ /* 0x00002400000c000b */
[----:B01234-:R-:W-:Y:S01]  /*38880*/  ENDCOLLECTIVE ;  /* 0x000000000000791b */ /* 0x01ffe20003800000 */
.L_x_4240:
[----:B------:R-:W-:Y:S05]  /*38890*/  BSYNC B1 ;  /* 0x0000000000017941 */ /* 0x000fea0003800000 */
.L_x_4239:
        /* <DEDUP_REMOVED lines=8> */
.L_x_4241:
[----:B------:R-:W-:Y:S05]  /*38920*/  BRA `(.L_x_4242) ;  /* 0xffffff6400c47947 */ /* 0x000fea000383ffff */
.L_x_4054:
[----:B------:R-:W0:Y:S01]  /*38930*/  S2R R12, SR_TID.X ;  /* 0x00000000000c7919 */ /* 0x000e220000002100 */
[----:B------:R-:W-:Y:S01]  /*38940*/  BSSY B1, `(.L_x_4243) ;  /* 0x000000a000017945 */ /* 0x000fe20003800000 */
[----:B------:R-:W-:Y:S02]  /*38950*/  IMAD.MOV.U32 R11, RZ, RZ, 0x1f ;  /* 0x0000001fff0b7424 */ /* 0x000fe400078e00ff */
[----:B------:R-:W-:Y:S01]  /*38960*/  IMAD.MOV.U32 R15, RZ, RZ, -0x1 ;  /* 0xffffffffff0f7424 */ /* 0x000fe200078e00ff */
[----:B0-----:R-:W-:-:S04]  /*38970*/  SHF.R.U32.HI R12, RZ, 0x5, R12 ;  /* 0x00000005ff0c7819 */ /* 0x001fc8000001160c */
[----:B------:R-:W-:-:S04]  /*38980*/  LOP3.LUT R12, R12, 0x3, RZ, 0xc0, !PT ;  /* 0x000000030c0c7812 */ /* 0x000fc800078ec0ff */
[----:B-1----:R-:W-:Y:S01]  /*38990*/  MOV R13, R12 ;  /* 0x0000000c000d7202 */ /* 0x002fe20000000f00 */
[----:B------:R-:W-:-:S07]  /*389a0*/  IMAD.MOV.U32 R12, RZ, RZ, RZ ;  /* 0x000000ffff0c7224 */ /* 0x000fce00078e00ff */
[----:B------:R-:W-:Y:S05]  /*389b0*/  WARPSYNC.COLLECTIVE R15, `(.L_x_4244) ;  /* 0x000000000f087348 */ /* 0x000fea0003c00000 */
[----:B------:R0:W1:Y:S02]  /*389c0*/  SHFL.IDX P6, R14, R13, R12, R11 ;  /* 0x0000000c0d0e7389 */ /* 0x00006400000c000b */
[----:B01----:R-:W-:Y:S01]  /*389d0*/  ENDCOLLECTIVE ;  /* 0x000000000000791b */ /* 0x003fe20003800000 */
.L_x_4244:
[----:B------:R-:W-:Y:S05]  /*389e0*/  BSYNC B1 ;  /* 0x0000000000017941 */ /* 0x000fea0003800000 */
.L_x_4243:
[----:B------:R-:W-:Y:S05]  /*389f0*/  BRA `(.L_x_4245) ;  /* 0xffffff7c00dc7947 */ /* 0x000fea000383ffff */
.L_x_4056:
[----:B------:R-:W-:Y:S01]  /*38a00*/  BSSY B1, `(.L_x_4246) ;  /* 0x0000006000017945 */ /* 0x000fe20003800000 */
[----:B------:R-:W-:-:S07]  /*38a10*/  IMAD.MOV.U32 R15, RZ, RZ, -0x1 ;  /* 0xffffffffff0f7424 */ /* 0x000fce00078e00ff */
[----:B01----:R-:W-:Y:S05]  /*38a20*/  WARPSYNC.COLLECTIVE R15, `(.L_x_4247) ;  /* 0x000000000f0c7348 */ /* 0x003fea0003c00000 */
[----:B------:R-:W-:Y:S02]  /*38a30*/  ELECT P6, UR62, PT ;  /* 0x00000000003e782f */ /* 0x000fe400038c0000 */
[----:B------:R-:W-:Y:S01]  /*38a40*/  MOV R14, UR62 ;  /* 0x0000003e000e7c02 */ /* 0x000fe20008000f00 */
[----:B01----:R-:W-:Y:S10]  /*38a50*/  ENDCOLLECTIVE ;  /* 0x000000000000791b */ /* 0x003ff40003800000 */
.L_x_4247:
[----:B------:R-:W-:Y:S05]  /*38a60*/  BSYNC B1 ;  /* 0x0000000000017941 */ /* 0x000fea0003800000 */
.L_x_4246:
[----:B------:R-:W-:Y:S05]  /*38a70*/  BRA `(.L_x_4055) ;  /* 0xffffff7c00d47947 */ /* 0x000fea000383ffff */
.L_x_4058:
[----:B0-----:R0:W2:Y:S02]  /*38a80*/  SYNCS.PHASECHK.TRANS64.TRYWAIT P0, [R23+URZ+0x32420], R6 ;  /* 0x03242006170075a7 */ /* 0x0010a4000800017f */
[----:B--2---:R-:W-:Y:S05]  /*38a90*/  @!P0 NANOSLEEP.SYNCS 0x989680 ;  /* 0x009896800000895d */ /* 0x004fea0003900000 */
[----:B------:R-:W2:Y:S02]  /*38aa0*/  @!P0 SYNCS.PHASECHK.TRANS64 P0, [R23+URZ+0x32420], R6 ;  /* 0x03242006170085a7 */ /* 0x000ea4000800007f */
[----:B--2---:R-:W-:Y:S05]  /*38ab0*/  @!P0 BRA `(.L_x_4058) ;  /* 0xfffffffc00f08947 */ /* 0x004fea000383ffff */
[----:B------:R-:W-:Y:S05]  /*38ac0*/  BRA `(.L_x_4248) ;  /* 0xffffff7c00e47947 */ /* 0x000fea000383ffff */
.L_x_4062:
[----:B0-----:R0:W2:Y:S02]  /*38ad0*/  SYNCS.PHASECHK.TRANS64.TRYWAIT P0, [R3+URZ+0x324a0], R6 ;  /* 0x0324a006030075a7 */ /* 0x0010a4000800017f */
[----:B--2---:R-:W-:Y:S05]  /*38ae0*/  @!P0 NANOSLEEP.SYNCS 0x989680 ;  /* 0x009896800000895d */ /* 0x004fea0003900000 */
[----:B------:R-:W2:Y:S02]  /*38af0*/  @!P0 SYNCS.PHASECHK.TRANS64 P0, [R3+URZ+0x324a0], R6 ;  /* 0x0324a006030085a7 */ /* 0x000ea4000800007f */
[----:B--2---:R-:W-:Y:S05]  /*38b00*/  @!P0 BRA `(.L_x_4062) ;  /* 0xfffffffc00f08947 */ /* 0x004fea000383ffff */
[----:B------:R-:W-:Y:S05]  /*38b10*/  BRA `(.L_x_4249) ;  /* 0xffffff7c00fc7947 */ /* 0x000fea000383ffff */
.L_x_4067:
[----:B--2---:R2:W3:Y:S02]  /*38b20*/  SYNCS.PHASECHK.TRANS64.TRYWAIT P0, [R3+URZ+0x324c0], R6 ;  /* 0x0324c006030075a7 */ /* 0x0044e4000800017f */
[----:B---3--:R-:W-:Y:S05]  /*38b30*/  @!P0 NANOSLEEP.SYNCS 0x989680 ;  /* 0x009896800000895d */ /* 0x008fea0003900000 */
[----:B------:R-:W3:Y:S02]  /*38b40*/  @!P0 SYNCS.PHASECHK.TRANS64 P0, [R3+URZ+0x324c0], R6 ;  /* 0x0324c006030085a7 */ /* 0x000ee4000800007f */
[----:B---3--:R-:W-:Y:S05]  /*38b50*/  @!P0 BRA `(.L_x_4067) ;  /* 0xfffffffc00f08947 */ /* 0x008fea000383ffff */
[----:B------:R-:W-:Y:S05]  /*38b60*/  BRA `(.L_x_4250) ;  /* 0xffffff8000787947 */ /* 0x000fea000383ffff */
.L_x_4077:
[----:B--2---:R2:W3:Y:S02]  /*38b70*/  SYNCS.PHASECHK.TRANS64.TRYWAIT P1, [R10+URZ+0x324a0], R2 ;  /* 0x0324a0020a0075a7 */ /* 0x0044e4000802017f */
[----:B---3--:R-:W-:Y:S05]  /*38b80*/  @!P1 NANOSLEEP.SYNCS 0x989680 ;  /* 0x009896800000995d */ /* 0x008fea0003900000 */
[----:B------:R-:W3:Y:S02]  /*38b90*/  @!P1 SYNCS.PHASECHK.TRANS64 P1, [R10+URZ+0x324a0], R2 ;  /* 0x0324a0020a0095a7 */ /* 0x000ee4000802007f */
[----:B---3--:R-:W-:Y:S05]  /*38ba0*/  @!P1 BRA `(.L_x_4077) ;  /* 0xfffffffc00f09947 */ /* 0x008fea000383ffff */
[----:B------:R-:W-:Y:S05]  /*38bb0*/  BRA `(.L_x_4251) ;  /* 0xffffff8400ec7947 */ /* 0x000fea000383ffff */
.L_x_4082:
[----:B0-----:R0:W1:Y:S02]  /*38bc0*/  SYNCS.PHASECHK.TRANS64.TRYWAIT P1, [R10+URZ+0x324c0], R2 ;  /* 0x0324c0020a0075a7 */ /* 0x001064000802017f */
[----:B-1----:R-:W-:Y:S05]  /*38bd0*/  @!P1 NANOSLEEP.SYNCS 0x989680 ;  /* 0x009896800000995d */ /* 0x002fea0003900000 */
[----:B------:R-:W1:Y:S02]  /*38be0*/  @!P1 SYNCS.PHASECHK.TRANS64 P1, [R10+URZ+0x324c0], R2 ;  /* 0x0324c0020a0095a7 */ /* 0x000e64000802007f */
[----:B-1----:R-:W-:Y:S05]  /*38bf0*/  @!P1 BRA `(.L_x_4082) ;  /* 0xfffffffc00f09947 */ /* 0x002fea000383ffff */
[----:B------:R-:W-:Y:S05]  /*38c00*/  BRA `(.L_x_4252) ;  /* 0xffffff8800647947 */ /* 0x000fea000383ffff */
.L_x_4106:
[----:B------:R-:W0:Y:S01]  /*38c10*/  S2R R20, SR_TID.X ;  /* 0x0000000000147919 */ /* 0x000e220000002100 */
[----:B------:R-:W-:Y:S01]  /*38c20*/  BSSY B0, `(.L_x_4253) ;  /* 0x000000a000007945 */ /* 0x000fe20003800000 */
[----:B------:R-:W-:Y:S02]  /*38c30*/  IMAD.MOV.U32 R12, RZ, RZ, RZ ;  /* 0x000000ffff0c7224 */ /* 0x000fe400078e00ff */
[----:B------:R-:W-:Y:S01]  /*38c40*/  IMAD.MOV.U32 R15, RZ, RZ, -0x1 ;  /* 0xffffffffff0f7424 */ /* 0x000fe200078e00ff */
[----:B0-----:R-:W-:-:S04]  /*38c50*/  SHF.R.U32.HI R11, RZ, 0x5, R20 ;  /* 0x00000005ff0b7819 */ /* 0x001fc80000011614 */
[----:B------:R-:W-:-:S05]  /*38c60*/  LOP3.LUT R11, R11, 0x3, RZ, 0xc0, !PT ;  /* 0x000000030b0b7812 */ /* 0x000fca00078ec0ff */
[----:B------:R-:W-:Y:S02]  /*38c70*/  IMAD.MOV.U32 R13, RZ, RZ, R11 ;  /* 0x000000ffff0d7224 */ /* 0x000fe400078e000b */
[----:B------:R-:W-:-:S07]  /*38c80*/  IMAD.MOV.U32 R11, RZ, RZ, 0x1f ;  /* 0x0000001fff0b7424 */ /* 0x000fce00078e00ff */
[----:B--2---:R-:W-:Y:S05]  /*38c90*/  WARPSYNC.COLLECTIVE R15, `(.L_x_4254) ;  /* 0x000000000f087348 */ /* 0x004fea0003c00000 */
[----:B------:R0:W1:Y:S02]  /*38ca0*/  SHFL.IDX P6, R14, R13, R12, R11 ;  /* 0x0000000c0d0e7389 */ /* 0x00006400000c000b */
[----:B012---:R-:W-:Y:S01]  /*38cb0*/  ENDCOLLECTIVE ;  /* 0x000000000000791b */ /* 0x007fe20003800000 */
.L_x_4254:
[----:B------:R-:W-:Y:S05]  /*38cc0*/  BSYNC B0 ;  /* 0x0000000000007941 */ /* 0x000fea0003800000 */
.L_x_4253:
[----:B------:R-:W-:Y:S05]  /*38cd0*/  BRA `(.L_x_4255) ;  /* 0xffffff9800e47947 */ /* 0x000fea000383ffff */
.L_x_4109:
[----:B-1----:R1:W2:Y:S02]  /*38ce0*/  SYNCS.PHASECHK.TRANS64.TRYWAIT P0, [R17+URZ+0x32440], R0 ;  /* 0x03244000110075a7 */ /* 0x0022a4000800017f */
[----:B--2---:R-:W-:Y:S05]  /*38cf0*/  @!P0 NANOSLEEP.SYNCS 0x989680 ;  /* 0x009896800000895d */ /* 0x004fea0003900000 */
[----:B------:R-:W2:Y:S02]  /*38d00*/  @!P0 SYNCS.PHASECHK.TRANS64 P0, [R17+URZ+0x32440], R0 ;  /* 0x03244000110085a7 */ /* 0x000ea4000800007f */
[----:B--2---:R-:W-:Y:S05]  /*38d10*/  @!P0 BRA `(.L_x_4109) ;  /* 0xfffffffc00f08947 */ /* 0x004fea000383ffff */
[----:B------:R-:W-:Y:S05]  /*38d20*/  BRA `(.L_x_4256) ;  /* 0xffffff9800fc7947 */ /* 0x000fea000383ffff */
.L_x_4110:
        /* <DEDUP_REMOVED lines=8> */
.L_x_4258:
[----:B------:R-:W-:Y:S05]  /*38db0*/  BSYNC B0 ;  /* 0x0000000000007941 */ /* 0x000fea0003800000 */
.L_x_4257:
        /* <DEDUP_REMOVED lines=9> */
.L_x_4259:
[----:B------:R-:W-:Y:S01]  /*38e50*/  IMAD.MOV.U32 R13, RZ, RZ, R4 ;  /* 0x000000ffff0d7224 */ /* 0x000fe200078e0004 */
[----:B------:R-:W-:Y:S01]  /*38e60*/  MOV R12, 0x1 ;  /* 0x00000001000c7802 */ /* 0x000fe20000000f00 */
[----:B------:R-:W-:-:S07]  /*38e70*/  IMAD.MOV.U32 R3, RZ, RZ, R14 ;  /* 0x000000ffff037224 */ /* 0x000fce00078e000e */
[----:B------:R-:W-:Y:S05]  /*38e80*/  WARPSYNC.COLLECTIVE R15, `(.L_x_4260) ;  /* 0x000000000f087348 */ /* 0x000fea0003c00000 */
[----:B------:R0:W1:Y:S02]  /*38e90*/  SHFL.IDX P6, R14, R13, R12, R11 ;  /* 0x0000000c0d0e7389 */ /* 0x00006400000c000b */
[----:B01----:R-:W-:Y:S01]  /*38ea0*/  ENDCOLLECTIVE ;  /* 0x000000000000791b */ /* 0x003fe20003800000 */
.L_x_4260:
        /* <DEDUP_REMOVED lines=15> */
.L_x_4261:
[----:B------:R-:W-:Y:S02]  /*38fa0*/  @P0 IMAD R6, R5, 0x2, R23 ;  /* 0x0000000205060824 */ /* 0x000fe400078e0217 */
[----:B------:R-:W-:Y:S02]  /*38fb0*/  IMAD.MOV.U32 R13, RZ, RZ, R4 ;  /* 0x000000ffff0d7224 */ /* 0x000fe400078e0004 */
[----:B------:R-:W-:Y:S02]  /*38fc0*/  IMAD.MOV.U32 R12, RZ, RZ, 0x2 ;  /* 0x00000002ff0c7424 */ /* 0x000fe400078e00ff */
[----:B------:R-:W-:-:S07]  /*38fd0*/  IMAD.MOV.U32 R3, RZ, RZ, R14 ;  /* 0x000000ffff037224 */ /* 0x000fce00078e000e */
[----:B------:R-:W-:Y:S05]  /*38fe0*/  WARPSYNC.COLLECTIVE R15, `(.L_x_4262) ;  /* 0x000000000f087348 */ /* 0x000fea0003c00000 */
[----:B------:R0:W1:Y:S02]  /*38ff0*/  SHFL.IDX P6, R14, R13, R12, R11 ;  /* 0x0000000c0d0e7389 */ /* 0x00006400000c000b */
[----:B01----:R-:W-:Y:S01]  /*39000*/  ENDCOLLECTIVE ;  /* 0x000000000000791b */ /* 0x003fe20003800000 */
.L_x_4262:
        /* <DEDUP_REMOVED lines=15> */
.L_x_4263:
[----:B------:R-:W-:Y:S02]  /*39100*/  @P0 IMAD R6, R5, 0x2, R23 ;  /* 0x0000000205060824 */ /* 0x000fe400078e0217 */
[----:B------:R-:W-:Y:S02]  /*39110*/  IMAD.MOV.U32 R13, RZ, RZ, R4 ;  /* 0x000000ffff0d7224 */ /* 0x000fe400078e0004 */
[----:B------:R-:W-:Y:S02]  /*39120*/  IMAD.MOV.U32 R12, RZ, RZ, 0x3 ;  /* 0x00000003ff0c7424 */ /* 0x000fe400078e00ff */
[----:B------:R-:W-:-:S07]  /*39130*/  IMAD.MOV.U32 R3, RZ, RZ, R14 ;  /* 0x000000ffff037224 */ /* 0x000fce00078e000e */
[----:B------:R-:W-:Y:S05]  /*39140*/  WARPSYNC.COLLECTIVE R15, `(.L_x_4264) ;  /* 0x000000000f087348 */ /* 0x000fea0003c00000 */
[----:B------:R0:W1:Y:S02]  /*39150*/  SHFL.IDX P6, R14, R13, R12, R11 ;  /* 0x0000000c0d0e7389 */ /* 0x00006400000c000b */
[----:B01----:R-:W-:Y:S01]  /*39160*/  ENDCOLLECTIVE ;  /* 0x000000000000791b */ /* 0x003fe20003800000 */
.L_x_4264:
        /* <DEDUP_REMOVED lines=15> */
.L_x_4265:
[----:B------:R-:W-:Y:S02]  /*39260*/  @P0 IMAD R6, R5, 0x2, R23 ;  /* 0x0000000205060824 */ /* 0x000fe400078e0217 */
[----:B------:R-:W-:Y:S02]  /*39270*/  IMAD.MOV.U32 R13, RZ, RZ, R4 ;  /* 0x000000ffff0d7224 */ /* 0x000fe400078e0004 */
[----:B------:R-:W-:Y:S02]  /*39280*/  IMAD.MOV.U32 R12, RZ, RZ, 0x4 ;  /* 0x00000004ff0c7424 */ /* 0x000fe400078e00ff */
[----:B------:R-:W-:-:S07]  /*39290*/  IMAD.MOV.U32 R3, RZ, RZ, R14 ;  /* 0x000000ffff037224 */ /* 0x000fce00078e000e */
[----:B------:R-:W-:Y:S05]  /*392a0*/  WARPSYNC.COLLECTIVE R15, `(.L_x_4266) ;  /* 0x000000000f087348 */ /* 0x000fea0003c00000 */
[----:B------:R0:W1:Y:S02]  /*392b0*/  SHFL.IDX P6, R14, R13, R12, R11 ;  /* 0x0000000c0d0e7389 */ /* 0x00006400000c000b */
[----:B01----:R-:W-:Y:S01]  /*392c0*/  ENDCOLLECTIVE ;  /* 0x000000000000791b */ /* 0x003fe20003800000 */
.L_x_4266:
        /* <DEDUP_REMOVED lines=15> */
.L_x_4267:
[----:B------:R-:W-:Y:S02]  /*393c0*/  @P0 IMAD R6, R5, 0x2, R23 ;  /* 0x0000000205060824 */ /* 0x000fe400078e0217 */
[----:B------:R-:W-:Y:S02]  /*393d0*/  IMAD.MOV.U32 R13, RZ, RZ, R4 ;  /* 0x000000ffff0d7224 */ /* 0x000fe400078e0004 */
[----:B------:R-:W-:Y:S02]  /*393e0*/  IMAD.MOV.U32 R12, RZ, RZ, 0x5 ;  /* 0x00000005ff0c7424 */ /* 0x000fe400078e00ff */
[----:B------:R-:W-:-:S07]  /*393f0*/  IMAD.MOV.U32 R3, RZ, RZ, R14 ;  /* 0x000000ffff037224 */ /* 0x000fce00078e000e */
[----:B------:R-:W-:Y:S05]  /*39400*/  WARPSYNC.COLLECTIVE R15, `(.L_x_4268) ;  /* 0x000000000f087348 */ /* 0x000fea0003c00000 */
[----:B------:R0:W1:Y:S02]  /*39410*/  SHFL.IDX P6, R14, R13, R12, R11 ;  /* 0x0000000c0d0e7389 */ /* 0x00006400000c000b */
[----:B01----:R-:W-:Y:S01]  /*39420*/  ENDCOLLECTIVE ;  /* 0x000000000000791b */ /* 0x003fe20003800000 */
.L_x_4268:
        /* <DEDUP_REMOVED lines=10> */
.L_x_4269:
[----:B------:R-:W-:Y:S01]  /*394d0*/  @!PT LDS RZ, [RZ] ;  /* 0x00000000fffff984 */ /* 0x000fe20000000800 */
[----:B------:R-:W-:Y:S01]  /*394e0*/  @!PT LDS RZ, [RZ] ;  /* 0x00000000fffff984 */ /* 0x000fe20000000800 */
[----:B------:R-:W-:Y:S01]  /*394f0*/  @!PT LDS RZ, [RZ] ;  /* 0x00000000fffff984 */ /* 0x000fe20000000800 */
[----:B------:R0:W-:Y:S01]  /*39500*/  @P0 LDGSTS.E.BYPASS.LTC128B.128 [R6+0x1e400], desc[UR44][R2.64], !P2 ;  /* 0x1e40000002060fae */ /* 0x0001e2000d101d6c */
[----:B------:R-:W-:Y:S01]  /*39510*/  IMAD.MOV.U32 R0, RZ, RZ, R14 ;  /* 0x000000ffff007224 */ /* 0x000fe200078e000e */
[----:B------:R-:W-:Y:S06]  /*39520*/  BRA `(.L_x_4270) ;  /* 0xffffff98006c7947 */ /* 0x000fec000383ffff */
.L_x_4115:
[----:B------:R-:W-:Y:S01]  /*39530*/  IMAD.MOV.U32 R13, RZ, RZ, R3 ;  /* 0x000000ffff0d7224 */ /* 0x000fe200078e0003 */
[----:B------:R-:W-:Y:S01]  /*39540*/  MOV R12, RZ ;  /* 0x000000ff000c7202 */ /* 0x000fe20000000f00 */
[----:B------:R-:W-:Y:S02]  /*39550*/  IMAD.MOV.U32 R11, RZ, RZ, 0x181f ;  /* 0x0000181fff0b7424 */ /* 0x000fe400078e00ff */
[----:B------:R-:W-:Y:S02]  /*39560*/  IMAD.MOV.U32 R15, RZ, RZ, -0x1 ;  /* 0xffffffffff0f7424 */ /* 0x000fe400078e00ff */
[----:B-----5:R-:W-:Y:S02]  /*39570*/  IMAD R2, R9, R6, RZ ;  /* 0x0000000609027224 */ /* 0x020fe400078e02ff */
[----:B------:R-:W-:-:S07]  /*39580*/  IMAD.IADD R36, R8, 0x1, R36 ;  /* 0x0000000108247824 */ /* 0x000fce00078e0224 */
[----:B------:R-:W-:Y:S05]  /*39590*/  WARPSYNC.COLLECTIVE R15, `(.L_x_4271) ;  /* 0x000000000f087348 */ /* 0x000fea0003c00000 */
[----:B------:R0:W1:Y:S02]  /*395a0*/  SHFL.IDX P6, R14, R13, R12, R11 ;  /* 0x0000000c0d0e7389 */ /* 0x00006400000c000b */
[----:B01----:R-:W-:Y:S01]  /*395b0*/  ENDCOLLECTIVE ;  /* 0x000000000000791b */ /* 0x003fe20003800000 */
.L_x_4271:
[C---:B------:R-:W-:Y:S01]  /*395c0*/  VIADD R10, R36.reuse, 0x10 ;  /* 0x00000010240a7836 */ /* 0x040fe20000000000 */
[C---:B------:R-:W-:Y:S01]  /*395d0*/  ISETP.GE.AND P0, PT, R36.reuse, R2, PT ;  /* 0x000000022400720c */ /* 0x040fe20003f06270 */
[C---:B------:R-:W-:Y:S02]  /*395e0*/  VIADD R6, R36.reuse, 0x20 ;  /* 0x0000002024067836 */ /* 0x040fe40000000000 */
[----:B------:R-:W-:Y:S01]  /*395f0*/  VIADD R8, R36, 0x30 ;  /* 0x0000003024087836 */ /* 0x000fe20000000000 */
[----:B------:R0:W-:Y:S04]  /*39600*/  STL [R1+0x468], R10 ;  /* 0x0004680a01007387 */ /* 0x0001e80000100800 */
[----:B------:R0:W-:Y:S01]  /*39610*/  STL [R1+0x46c], R6 ;  /* 0x00046c0601007387 */ /* 0x0001e20000100800 */
[----:B------:R-:W-:-:S03]  /*39620*/  IMAD.MOV.U32 R13, RZ, RZ, R0 ;  /* 0x000000ffff0d7224 */ /* 0x000fc600078e0000 */
[----:B------:R0:W-:Y:S01]  /*39630*/  STL [R1+0x470], R8 ;  /* 0x0004700801007387 */ /* 0x0001e20000100800 */
[----:B------:R-:W-:-:S07]  /*39640*/  IMAD.MOV.U32 R4, RZ, RZ, R14 ;  /* 0x000000ffff047224 */ /* 0x000fce00078e000e */
[----:B0-----:R-:W-:Y:S05]  /*39650*/  WARPSYNC.COLLECTIVE R15, `(.L_x_4272) ;  /* 0x000000000f087348 */ /* 0x001fea0003c00000 */
[----:B------:R1:W2:Y:S02]  /*39660*/  SHFL.IDX P6, R14, R13, R12, R11 ;  /* 0x0000000c0d0e7389 */ /* 0x0002a400000c000b */
[----:B012---:R-:W-:Y:S01]  /*39670*/  ENDCOLLECTIVE ;  /* 0x000000000000791b */ /* 0x007fe20003800000 */
.L_x_4272:
[----:B------:R-:W-:Y:S02]  /*39680*/  IMAD.MOV.U32 R13, RZ, RZ, R3 ;  /* 0x000000ffff0d7224 */ /* 0x000fe400078e0003 */
[----:B------:R-:W-:Y:S02]  /*39690*/  IMAD.MOV.U32 R12, RZ, RZ, 0x1 ;  /* 0x00000001ff0c7424 */ /* 0x000fe400078e00ff */
[----:B------:R-:W-:-:S07]  /*396a0*/  IMAD.MOV.U32 R5, RZ, RZ, R14 ;  /* 0x000000ffff057224 */ /* 0x000fce00078e000e */
[----:B------:R-:W-:Y:S05]  /*396b0*/  WARPSYNC.COLLECTIVE R15, `(.L_x_4273) ;  /* 0x000000000f087348 */ /* 0x000fea0003c00000 */
[----:B------:R0:W1:Y:S02]  /*396c0*/  SHFL.IDX P6, R14, R13, R12, R11 ;  /* 0x0000000c0d0e7389 */ /* 0x00006400000c000b */
[----:B01----:R-:W-:Y:S01]  /*396d0*/  ENDCOLLECTIVE ;  /* 0x000000000000791b */ /* 0x003fe20003800000 */
.L_x_4273:
        /* <DEDUP_REMOVED lines=15> */
.L_x_4274:
[----:B------:R-:W-:Y:S02]  /*397d0*/  IMAD.MOV.U32 R13, RZ, RZ, R3 ;  /* 0x000000ffff0d7224 */ /* 0x000fe400078e0003 */
[----:B------:R-:W-:Y:S02]  /*397e0*/  IMAD.MOV.U32 R12, RZ, RZ, 0x2 ;  /* 0x00000002ff0c7424 */ /* 0x000fe400078e00ff */
[----:B------:R-:W-:-:S07]  /*397f0*/  IMAD.MOV.U32 R5, RZ, RZ, R14 ;  /* 0x000000ffff057224 */ /* 0x000fce00078e000e */
[----:B------:R-:W-:Y:S05]  /*39800*/  WARPSYNC.COLLECTIVE R15, `(.L_x_4275) ;  /* 0x000000000f087348 */ /* 0x000fea0003c00000 */
[----:B------:R0:W1:Y:S02]  /*39810*/  SHFL.IDX P6, R14, R13, R12, R11 ;  /* 0x0000000c0d0e7389 */ /* 0x00006400000c000b */
[----:B01----:R-:W-:Y:S01]  /*39820*/  ENDCOLLECTIVE ;  /* 0x000000000000791b */ /* 0x003fe20003800000 */
.L_x_4275:
        /* <DEDUP_REMOVED lines=15> */
.L_x_4276:
[----:B------:R-:W-:Y:S01]  /*39920*/  MOV R13, R3 ;  /* 0x00000003000d7202 */ /* 0x000fe20000000f00 */
[----:B------:R-:W-:Y:S02]  /*39930*/  IMAD.MOV.U32 R12, RZ, RZ, 0x3 ;  /* 0x00000003ff0c7424 */ /* 0x000fe400078e00ff */
[----:B------:R-:W-:-:S07]  /*39940*/  IMAD.MOV.U32 R5, RZ, RZ, R14 ;  /* 0x000000ffff057224 */ /* 0x000fce00078e000e */
[----:B------:R-:W-:Y:S05]  /*39950*/  WARPSYNC.COLLECTIVE R15, `(.L_x_4277) ;  /* 0x000000000f087348 */ /* 0x000fea0003c00000 */
[----:B------:R0:W1:Y:S02]  /*39960*/  SHFL.IDX P6, R14, R13, R12, R11 ;  /* 0x0000000c0d0e7389 */ /* 0x00006400000c000b */
[----:B01----:R-:W-:Y:S01]  /*39970*/  ENDCOLLECTIVE ;  /* 0x000000000000791b */ /* 0x003fe20003800000 */
.L_x_4277:
        /* <DEDUP_REMOVED lines=10> */
.L_x_4278:
[----:B------:R-:W-:Y:S01]  /*39a20*/  @!PT LDS RZ, [RZ] ;  /* 0x00000000fffff984 */ /* 0x000fe20000000800 */
[----:B------:R-:W-:Y:S01]  /*39a30*/  @!PT LDS RZ, [RZ] ;  /* 0x00000000fffff984 */ /* 0x000fe20000000800 */
[----:B------:R-:W-:Y:S01]  /*39a40*/  @!PT LDS RZ, [RZ] ;  /* 0x00000000fffff984 */ /* 0x000fe20000000800 */
[----:B------:R0:W-:Y:S01]  /*39a50*/  @!P0 LDGSTS.E.BYPASS.LTC128B.128 [R26+0x19400], desc[UR44][R4.64], !P1 ;  /* 0x19400000041a8fae */ /* 0x0001e2000c901d6c */
[----:B------:R-:W-:Y:S01]  /*39a60*/  ISETP.GE.AND P0, PT, R8, R2, PT ;  /* 0x000000020800720c */ /* 0x000fe20003f06270 */
[----:B------:R-:W-:-:S05]  /*39a70*/  VIADD R8, R36, 0x40 ;  /* 0x0000004024087836 */ /* 0x000fca0000000000 */
[----:B------:R1:W-:Y:S01]  /*39a80*/  STL [R1+0x474], R8 ;  /* 0x0004740801007387 */ /* 0x0003e20000100800 */
[----:B------:R-:W-:Y:S02]  /*39a90*/  IMAD.MOV.U32 R13, RZ, RZ, R3 ;  /* 0x000000ffff0d7224 */ /* 0x000fe400078e0003 */
[----:B------:R-:W-:Y:S02]  /*39aa0*/  IMAD.MOV.U32 R12, RZ, RZ, 0x4 ;  /* 0x00000004ff0c7424 */ /* 0x000fe400078e00ff */
[----:B0-----:R-:W-:-:S07]  /*39ab0*/  IMAD.MOV.U32 R4, RZ, RZ, R14 ;  /* 0x000000ffff047224 */ /* 0x001fce00078e000e */
[----:B-1----:R-:W-:Y:S05]  /*39ac0*/  WARPSYNC.COLLECTIVE R15, `(.L_x_4279) ;  /* 0x000000000f087348 */ /* 0x002fea0003c00000 */
[----:B------:R0:W2:Y:S02]  /*39ad0*/  SHFL.IDX P6, R14, R13, R12, R11 ;  /* 0x0000000c0d0e7389 */ /* 0x0000a400000c000b */
[----:B012---:R-:W-:Y:S01]  /*39ae0*/  ENDCOLLECTIVE ;  /* 0x000000000000791b */ /* 0x007fe20003800000 */
.L_x_4279:
        /* <DEDUP_REMOVED lines=10> */
.L_x_4280:
        /* <DEDUP_REMOVED lines=8> */
[----:B------:R-:W-:Y:S01]  /*39c10*/  IMAD.MOV.U32 R12, RZ, RZ, 0x5 ;  /* 0x00000005ff0c7424 */ /* 0x000fe200078e00ff */
[----:B0-----:R-:W-:-:S07]  /*39c20*/  MOV R4, R14 ;  /* 0x0000000e00047202 */ /* 0x001fce0000000f00 */
[----:B-1----:R-:W-:Y:S05]  /*39c30*/  WARPSYNC.COLLECTIVE R15, `(.L_x_4281) ;  /* 0x000000000f087348 */ /* 0x002fea0003c00000 */
[----:B------:R0:W2:Y:S02]  /*39c40*/  SHFL.IDX P6, R14, R13, R12, R11 ;  /* 0x0000000c0d0e7389 */ /* 0x0000a400000c000b */
[----:B012---:R-:W-:Y:S01]  /*39c50*/  ENDCOLLECTIVE ;  /* 0x000000000000791b */ /* 0x007fe20003800000 */
.L_x_4281:
[----:B------:R-:W-:-:S05]  /*39c60*/  @!P0 LEA R5, P2, R7, R4, 0x1 ;  /* 0x0000000407058211 */ /* 0x000fca00078408ff */
[----:B------:R-:W-:-:S05]  /*39c70*/  @!P0 IMAD.X R4, RZ, RZ, R6, P2 ;  /* 0x000000ffff048224 */ /* 0x000fca00010e0606 */
        /* <DEDUP_REMOVED lines=14> */
.L_x_4282:
[----:B------:R0:W-:Y:S01]  /*39d60*/  STL [R1+0x480], R8 ;  /* 0x0004800801007387 */ /* 0x0001e20000100800 */
[----:B------:R-:W-:Y:S01]  /*39d70*/  IMAD.MOV.U32 R13, RZ, RZ, R3 ;  /* 0x000000ffff0d7224 */ /* 0x000fe200078e0003 */
[----:B------:R-:W-:Y:S01]  /*39d80*/  MOV R12, 0x6 ;  /* 0x00000006000c7802 */ /* 0x000fe20000000f00 */
[----:B------:R-:W-:-:S07]  /*39d90*/  IMAD.MOV.U32 R4, RZ, RZ, R14 ;  /* 0x000000ffff047224 */ /* 0x000fce00078e000e */
[----:B0-----:R-:W-:Y:S05]  /*39da0*/  WARPSYNC.COLLECTIVE R15, `(.L_x_4283) ;  /* 0x000000000f087348 */ /* 0x001fea0003c00000 */
[----:B------:R1:W2:Y:S02]  /*39db0*/  SHFL.IDX P6, R14, R13, R12, R11 ;  /* 0x0000000c0d0e7389 */ /* 0x0002a400000c000b */
[----:B012---:R-:W-:Y:S01]  /*39dc0*/  ENDCOLLECTIVE ;  /* 0x000000000000791b */ /* 0x007fe20003800000 */
.L_x_4283:
        /* <DEDUP_REMOVED lines=10> */
.L_x_4284:
        /* <DEDUP_REMOVED lines=11> */
.L_x_4285:
        /* <DEDUP_REMOVED lines=10> */
.L_x_4286:
[----:B------:R-:W-:Y:S01]  /*39fc0*/  @!PT LDS RZ, [RZ] ;  /* 0x00000000fffff984 */ /* 0x000fe20000000800 */
[----:B------:R-:W-:Y:S01]  /*39fd0*/  @!PT LDS RZ, [RZ] ;  /* 0x00000000fffff984 */ /* 0x000fe20000000800 */
[----:B------:R-:W-:Y:S01]  /*39fe0*/  @!PT LDS RZ, [RZ] ;  /* 0x00000000fffff984 */ /* 0x000fe20000000800 */
[----:B------:R0:W-:Y:S01]  /*39ff0*/  @!P0 LDGSTS.E.BYPASS.LTC128B.128 [R26+0x1b400], desc[UR44][R4.64], !P1 ;  /* 0x1b400000041a8fae */ /* 0x0001e2000c901d6c */
[----:B------:R-:W-:Y:S01]  /*3a000*/  IMAD.MOV.U32 R0, RZ, RZ, R14 ;  /* 0x000000ffff007224 */ /* 0x000fe200078e000e */
[----:B------:R-:W-:Y:S06]  /*3a010*/  BRA `(.L_x_4287) ;  /* 0xffffff9800cc7947 */ /* 0x000fec000383ffff */
.L_x_4119:
        /* <DEDUP_REMOVED lines=33> */
.L_x_4289:
[----:B------:R-:W-:Y:S05]  /*3a230*/  BSYNC B0 ;  /* 0x0000000000007941 */ /* 0x000fea0003800000 */
.L_x_4288:
[----:B------:R-:W-:Y:S01]  /*3a240*/  IMAD.MOV.U32 R13, RZ, RZ, R4 ;  /* 0x000000ffff0d7224 */ /* 0x000fe200078e0004 */
[----:B------:R-:W-:Y:S01]  /*3a250*/  LOP3.LUT R22, R22, 0xffdfffff, RZ, 0xc0, !PT ;  /* 0xffdfffff16167812 */ /* 0x000fe200078ec0ff */
[----:B------:R-:W-:Y:S02]  /*3a260*/  IMAD.MOV.U32 R12, RZ, RZ, RZ ;  /* 0x000000ffff0c7224 */ /* 0x000fe400078e00ff */
[----:B------:R-:W-:Y:S01]  /*3a270*/  IMAD.MOV.U32 R11, RZ, RZ, 0x181f ;  /* 0x0000181fff0b7424 */ /* 0x000fe200078e00ff */
[----:B------:R-:W-:Y:S01]  /*3a280*/  @P5 LOP3.LUT R22, R22, 0x200000, RZ, 0xfc, !PT ;  /* 0x0020000016165812 */ /* 0x000fe200078efcff */
[----:B------:R-:W-:Y:S02]  /*3a290*/  IMAD.MOV.U32 R15, RZ, RZ, -0x1 ;  /* 0xffffffffff0f7424 */ /* 0x000fe400078e00ff */
[----:B------:R-:W-:Y:S01]  /*3a2a0*/  IMAD.MOV.U32 R2, RZ, RZ, R14 ;  /* 0x000000ffff027224 */ /* 0x000fe200078e000e */
[----:B------:R-:W-:-:S13]  /*3a2b0*/  LOP3.LUT P5, RZ, R22, 0x200, RZ, 0xc0, !PT ;  /* 0x0000020016ff7812 */ /* 0x000fda00078ac0ff */
[----:B------:R-:W-:Y:S05]  /*3a2c0*/  WARPSYNC.COLLECTIVE R15, `(.L_x_4290) ;  /* 0x000000000f087348 */ /* 0x000fea0003c00000 */
[----:B------:R0:W1:Y:S02]  /*3a2d0*/  SHFL.IDX P6, R14, R13, R12, R11 ;  /* 0x0000000c0d0e7389 */ /* 0x00006400000c000b */
[----:B01----:R-:W-:Y:S01]  /*3a2e0*/  ENDCOLLECTIVE ;  /* 0x000000000000791b */ /* 0x003fe20003800000 */
.L_x_4290:
[----:B------:R-:W-:-:S04]  /*3a2f0*/  LOP3.LUT R22, R22, 0xffefffff, RZ, 0xc0, !PT ;  /* 0xffefffff16167812 */ /* 0x000fc800078ec0ff */
[----:B------:R-:W-:-:S04]  /*3a300*/  @P0 LOP3.LUT R22, R22, 0x100000, RZ, 0xfc, !PT ;  /* 0x0010000016160812 */ /* 0x000fc800078efcff */
[----:B------:R-:W-:Y:S02]  /*3a310*/  LOP3.LUT P0, RZ, R22, 0x400, RZ, 0xc0, !PT ;  /* 0x0000040016ff7812 */ /* 0x000fe4000780c0ff */
[----:B------:R-:W-:Y:S01]  /*3a320*/  MOV R13, R0 ;  /* 0x00000000000d7202 */ /* 0x000fe20000000f00 */
[----:B------:R-:W-:Y:S02]  /*3a330*/  IMAD.MOV.U32 R12, RZ, RZ, 0x1 ;  /* 0x00000001ff0c7424 */ /* 0x000fe400078e00ff */
[----:B------:R-:W-:-:S08]  /*3a340*/  IMAD.MOV.U32 R3, RZ, RZ, R14 ;  /* 0x000000ffff037224 */ /* 0x000fd000078e000e */
[----:B------:R-:W-:-:S05]  /*3a350*/  @!P0 LEA R3, P6, R7, R3, 0x1 ;  /* 0x0000000307038211 */ /* 0x000fca00078c08ff */
[----:B------:R-:W-:-:S05]  /*3a360*/  @!P0 IMAD.X R2, RZ, RZ, R2, P6 ;  /* 0x000000ffff028224 */ /* 0x000fca00030e0602 */
[----:B------:R-:W-:-:S07]  /*3a370*/  @!P0 LOP3.LUT R3, R3, R2, RZ, 0x3c, !PT ;  /* 0x0000000203038212 */ /* 0x000fce00078e3cff */
[----:B------:R-:W-:Y:S05]  /*3a380*/  WARPSYNC.COLLECTIVE R15, `(.L_x_4291) ;  /* 0x000000000f087348 */ /* 0x000fea0003c00000 */
[----:B------:R0:W1:Y:S02]  /*3a390*/  SHFL.IDX P6, R14, R13, R12, R11 ;  /* 0x0000000c0d0e7389 */ /* 0x00006400000c000b */
[----:B01----:R-:W-:Y:S01]  /*3a3a0*/  ENDCOLLECTIVE ;  /* 0x000000000000791b */ /* 0x003fe20003800000 */
.L_x_4291:
        /* <DEDUP_REMOVED lines=15> */
.L_x_4292:
[----:B------:R-:W-:Y:S02]  /*3a4a0*/  IMAD.MOV.U32 R13, RZ, RZ, R0 ;  /* 0x000000ffff0d7224 */ /* 0x000fe400078e0000 */
[----:B------:R-:W-:Y:S02]  /*3a4b0*/  IMAD.MOV.U32 R12, RZ, RZ, 0x2 ;  /* 0x00000002ff0c7424 */ /* 0x000fe400078e00ff */
        /* <DEDUP_REMOVED lines=10> */
.L_x_4293:
        /* <DEDUP_REMOVED lines=12> */
.L_x_4294:
[----:B------:R-:W-:Y:S02]  /*3a620*/  IMAD.MOV.U32 R13, RZ, RZ, R0 ;  /* 0x000000ffff0d7224 */ /* 0x000fe400078e0000 */
[----:B------:R-:W-:Y:S02]  /*3a630*/  IMAD.MOV.U32 R12, RZ, RZ, 0x3 ;  /* 0x00000003ff0c7424 */ /* 0x000fe400078e00ff */
[----:B------:R-:W-:-:S05]  /*3a640*/  IMAD.MOV.U32 R2, RZ, RZ, R14 ;  /* 0x000000ffff027224 */ /* 0x000fca00078e000e */
[----:B------:R-:W-:-:S04]  /*3a650*/  @!P0 LEA R2, P6, R7, R2, 0x1 ;  /* 0x0000000207028211 */ /* 0x000fc800078c08ff */
[----:B------:R-:W-:-:S05]  /*3a660*/  @!P0 IADD3.X R3, RZ, R6, RZ, P6, !PT ;  /* 0x00000006ff038210 */ /* 0x000fca00037fe4ff */
[----:B------:R-:W-:Y:S01]  /*3a670*/  @!PT LDS RZ, [RZ] ;  /* 0x00000000fffff984 */ /* 0x000fe20000000800 */
[----:B------:R-:W-:Y:S01]  /*3a680*/  @!PT LDS RZ, [RZ] ;  /* 0x00000000fffff984 */ /* 0x000fe20000000800 */
[----:B------:R-:W-:Y:S01]  /*3a690*/  @!PT LDS RZ, [RZ] ;  /* 0x00000000fffff984 */ /* 0x000fe20000000800 */
[----:B------:R0:W-:Y:S04]  /*3a6a0*/  @!P0 LDGSTS.E.BYPASS.LTC128B.128 [R26+0x23400], desc[UR44][R2.64], !P4 ;  /* 0x23400000021a8fae */ /* 0x0001e8000e101d6c */
[----:B0-----:R-:W-:Y:S05]  /*3a6b0*/  WARPSYNC.COLLECTIVE R15, `(.L_x_4295) ;  /* 0x000000000f087348 */ /* 0x001fea0003c00000 */
[----:B------:R1:W2:Y:S02]  /*3a6c0*/  SHFL.IDX P6, R14, R13, R12, R11 ;  /* 0x0000000c0d0e7389 */ /* 0x0002a400000c000b */
[----:B012---:R-:W-:Y:S01]  /*3a6d0*/  ENDCOLLECTIVE ;  /* 0x000000000000791b */ /* 0x007fe20003800000 */
.L_x_4295:
        /* <DEDUP_REMOVED lines=12> */
.L_x_4296:
        /* <DEDUP_REMOVED lines=12> */
.L_x_4297:
        /* <DEDUP_REMOVED lines=12> */
.L_x_4298:
[----:B------:R-:W-:Y:S02]  /*3a920*/  IMAD.MOV.U32 R13, RZ, RZ, R0 ;  /* 0x000000ffff0d7224 */ /* 0x000fe400078e0000 */
[----:B------:R-:W-:Y:S01]  /*3a930*/  IMAD.MOV.U32 R12, RZ, RZ, 0x5 ;  /* 0x00000005ff0c7424 */ /* 0x000fe200078e00ff */
[----:B------:R-:W-:-:S04]  /*3a940*/  MOV R2, R14 ;  /* 0x0000000e00027202 */ /* 0x000fc80000000f00 */
        /* <DEDUP_REMOVED lines=9> */
.L_x_4299:
        /* <DEDUP_REMOVED lines=12> */
.L_x_4300:
        /* <DEDUP_REMOVED lines=12> */
.L_x_4301:
[----:B------:R-:W-:Y:S01]  /*3ab60*/  @!PT LDS RZ, [RZ] ;  /* 0x00000000fffff984 */ /* 0x000fe20000000800 */
[----:B------:R-:W-:Y:S01]  /*3ab70*/  @!PT LDS RZ, [RZ] ;  /* 0x00000000fffff984 */ /* 0x000fe20000000800 */
[----:B------:R-:W-:Y:S01]  /*3ab80*/  @!PT LDS RZ, [RZ] ;  /* 0x00000000fffff984 */ /* 0x000fe20000000800 */
[----:B------:R0:W-:Y:S04]  /*3ab90*/  @!P5 LDGSTS.E.BYPASS.LTC128B.128 [R26+0x28c00], desc[UR44][R2.64+0x80], !P3 ;  /* 0x28c00080021adfae */ /* 0x0001e8000d901d6c */
[----:B------:R0:W-:Y:S04]  /*3aba0*/  @!P5 LDGSTS.E.BYPASS.LTC128B.128 [R26+0x2cc00], desc[UR44][R2.64+0x100], !P2 ;  /* 0x2cc00100021adfae */ /* 0x0001e8000d101d6c */
[----:B------:R0:W-:Y:S01]  /*3abb0*/  @!P5 LDGSTS.E.BYPASS.LTC128B.128 [R26+0x30c00], desc[UR44][R2.64+0x180], !P1 ;  /* 0x30c00180021adfae */ /* 0x0001e2000c901d6c */
[----:B------:R-:W-:Y:S01]  /*3abc0*/  MOV R13, R4 ;  /* 0x00000004000d7202 */ /* 0x000fe20000000f00 */
[----:B------:R-:W-:-:S07]  /*3abd0*/  IMAD.MOV.U32 R6, RZ, RZ, R14 ;  /* 0x000000ffff067224 */ /* 0x000fce00078e000e */
[----:B0-----:R-:W-:Y:S05]  /*3abe0*/  WARPSYNC.COLLECTIVE R15, `(.L_x_4302) ;  /* 0x000000000f087348 */ /* 0x001fea0003c00000 */
[----:B------:R1:W2:Y:S02]  /*3abf0*/  SHFL.IDX P6, R14, R13, R12, R11 ;  /* 0x0000000c0d0e7389 */ /* 0x0002a400000c000b */
[----:B012---:R-:W-:Y:S01]  /*3ac00*/  ENDCOLLECTIVE ;  /* 0x000000000000791b */ /* 0x007fe20003800000 */
.L_x_4302:
[----:B------:R-:W-:Y:S02]  /*3ac10*/  IMAD.MOV.U32 R13, RZ, RZ, R0 ;  /* 0x000000ffff0d7224 */ /* 0x000fe400078e0000 */
[----:B------:R-:W-:Y:S02]  /*3ac20*/  IMAD.MOV.U32 R12, RZ, RZ, 0x7 ;  /* 0x00000007ff0c7424 */ /* 0x000fe400078e00ff */
[----:B------:R-:W-:-:S07]  /*3ac30*/  IMAD.MOV.U32 R2, RZ, RZ, R14 ;  /* 0x000000ffff027224 */ /* 0x000fce00078e000e */
[----:B------:R-:W-:Y:S05]  /*3ac40*/  WARPSYNC.COLLECTIVE R15, `(.L_x_4303) ;  /* 0x000000000f087348 */ /* 0x000fea0003c00000 */
[----:B------:R0:W1:Y:S02]  /*3ac50*/  SHFL.IDX P6, R14, R13, R12, R11 ;  /* 0x0000000c0d0e7389 */ /* 0x00006400000c000b */
[----:B01----:R-:W-:Y:S01]  /*3ac60*/  ENDCOLLECTIVE ;  /* 0x000000000000791b */ /* 0x003fe20003800000 */
.L_x_4303:
        /* <DEDUP_REMOVED lines=14> */
.L_x_4304:
[----:B------:R-:W-:Y:S01]  /*3ad50*/  IMAD.MOV.U32 R2, RZ, RZ, R14 ;  /* 0x000000ffff027224 */ /* 0x000fe200078e000e */
[----:B------:R-:W-:Y:S06]  /*3ad60*/  BRA `(.L_x_4305) ;  /* 0xffffff9800387947 */ /* 0x000fec000383ffff */
.L_x_4124:
[----:B0-----:R0:W1:Y:S02]  /*3ad70*/  SYNCS.PHASECHK.TRANS64.TRYWAIT P0, [R23+URZ+0x32420], R0 ;  /* 0x03242000170075a7 */ /* 0x001064000800017f */
[----:B-1----:R-:W-:Y:S05]  /*3ad80*/  @!P0 NANOSLEEP.SYNCS 0x989680 ;  /* 0x009896800000895d */ /* 0x002fea0003900000 */
[----:B------:R-:W1:Y:S02]  /*3ad90*/  @!P0 SYNCS.PHASECHK.TRANS64 P0, [R23+URZ+0x32420], R0 ;  /* 0x03242000170085a7 */ /* 0x000e64000800007f */
[----:B-1----:R-:W-:Y:S05]  /*3ada0*/  @!P0 BRA `(.L_x_4124) ;  /* 0xfffffffc00f08947 */ /* 0x002fea000383ffff */
[----:B------:R-:W-:Y:S05]  /*3adb0*/  BRA `(.L_x_4306) ;  /* 0xffffff9800ac7947 */ /* 0x000fea000383ffff */
.L_x_4127:
[----:B0-----:R0:W1:Y:S02]  /*3adc0*/  SYNCS.PHASECHK.TRANS64.TRYWAIT P0, [R17+URZ+0x32460], R0 ;  /* 0x03246000110075a7 */ /* 0x001064000800017f */
[----:B-1----:R-:W-:Y:S05]  /*3add0*/  @!P0 NANOSLEEP.SYNCS 0x989680 ;  /* 0x009896800000895d */ /* 0x002fea0003900000 */
[----:B------:R-:W1:Y:S02]  /*3ade0*/  @!P0 SYNCS.PHASECHK.TRANS64 P0, [R17+URZ+0x32460], R0 ;  /* 0x03246000110085a7 */ /* 0x000e64000800007f */
[----:B-1----:R-:W-:Y:S05]  /*3adf0*/  @!P0 BRA `(.L_x_4127) ;  /* 0xfffffffc00f08947 */ /* 0x002fea000383ffff */
[----:B------:R-:W-:Y:S05]  /*3ae00*/  BRA `(.L_x_4307) ;  /* 0xffffff9800bc7947 */ /* 0x000fea000383ffff */
.L_x_4128:
        /* <DEDUP_REMOVED lines=8> */
.L_x_4309:
[----:B------:R-:W-:Y:S05]  /*3ae90*/  BSYNC B0 ;  /* 0x0000000000007941 */ /* 0x000fea0003800000 */
.L_x_4308:
        /* <DEDUP_REMOVED lines=13> */
.L_x_4310:
[----:B------:R-:W-:Y:S01]  /*3af70*/  IMAD.MOV.U32 R13, RZ, RZ, R6 ;  /* 0x000000ffff0d7224 */ /* 0x000fe200078e0006 */
[----:B------:R-:W-:Y:S01]  /*3af80*/  MOV R12, 0x1 ;  /* 0x00000001000c7802 */ /* 0x000fe20000000f00 */
[----:B------:R-:W-:-:S05]  /*3af90*/  IMAD.SHL.U32 R8, R8, 0x8, RZ ;  /* 0x0000000808087824 */ /* 0x000fca00078e00ff */
[----:B------:R-:W-:-:S05]  /*3afa0*/  LOP3.LUT R8, R8, 0x38, RZ, 0xc0, !PT ;  /* 0x0000003808087812 */ /* 0x000fca00078ec0ff */
[----:B------:R-:W-:-:S05]  /*3afb0*/  IMAD.SHL.U32 R0, R8, 0x2, RZ ;  /* 0x0000000208007824 */ /* 0x000fca00078e00ff */
[----:B------:R-:W-:-:S13]  /*3afc0*/  IADD3 R2, P0, R14, R0, RZ ;  /* 0x000000000e027210 */ /* 0x000fda0007f1e0ff */
[----:B------:R-:W-:Y:S05]  /*3afd0*/  WARPSYNC.COLLECTIVE R15, `(.L_x_4311) ;  /* 0x000000000f087348 */ /* 0x000fea0003c00000 */
[----:B------:R0:W1:Y:S02]  /*3afe0*/  SHFL.IDX P6, R14, R13, R12, R11 ;  /* 0x0000000c0d0e7389 */ /* 0x00006400000c000b */
[----:B01----:R-:W-:Y:S01]  /*3aff0*/  ENDCOLLECTIVE ;  /* 0x000000000000791b */ /* 0x003fe20003800000 */
.L_x_4311:
        /* <DEDUP_REMOVED lines=17> */
.L_x_4312:
[----:B------:R-:W-:Y:S02]  /*3b110*/  IMAD.MOV.U32 R13, RZ, RZ, R6 ;  /* 0x000000ffff0d7224 */ /* 0x000fe400078e0006 */
[----:B------:R-:W-:Y:S01]  /*3b120*/  IMAD.MOV.U32 R12, RZ, RZ, 0x2 ;  /* 0x00000002ff0c7424 */ /* 0x000fe200078e00ff */
[----:B------:R-:W-:-:S13]  /*3b130*/  IADD3 R2, P3, R14, R0, RZ ;  /* 0x000000000e027210 */ /* 0x000fda0007f7e0ff */
[----:B------:R-:W-:Y:S05]  /*3b140*/  WARPSYNC.COLLECTIVE R15, `(.L_x_4313) ;  /* 0x000000000f087348 */ /* 0x000fea0003c00000 */
[----:B------:R0:W1:Y:S02]  /*3b150*/  SHFL.IDX P6, R14, R13, R12, R11 ;  /* 0x0000000c0d0e7389 */ /* 0x00006400000c000b */
[----:B01----:R-:W-:Y:S01]  /*3b160*/  ENDCOLLECTIVE ;  /* 0x000000000000791b */ /* 0x003fe20003800000 */
.L_x_4313:
        /* <DEDUP_REMOVED lines=17> */
.L_x_4314:
[----:B------:R-:W-:Y:S02]  /*3b280*/  IMAD.MOV.U32 R13, RZ, RZ, R6 ;  /* 0x000000ffff0d7224 */ /* 0x000fe400078e0006 */
[----:B------:R-:W-:Y:S01]  /*3b290*/  IMAD.MOV.U32 R12, RZ, RZ, 0x3 ;  /* 0x00000003ff0c7424 */ /* 0x000fe200078e00ff */
[----:B------:R-:W-:-:S13]  /*3b2a0*/  IADD3 R2, P3, R14, R0, RZ ;  /* 0x000000000e027210 */ /* 0x000fda0007f7e0ff */
[----:B------:R-:W-:Y:S05]  /*3b2b0*/  WARPSYNC.COLLECTIVE R15, `(.L_x_4315) ;  /* 0x000000000f087348 */ /* 0x000fea0003c00000 */
[----:B------:R0:W1:Y:S02]  /*3b2c0*/  SHFL.IDX P6, R14, R13, R12, R11 ;  /* 0x0000000c0d0e7389 */ /* 0x00006400000c000b */
[----:B01----:R-:W-:Y:S01]  /*3b2d0*/  ENDCOLLECTIVE ;  /* 0x000000000000791b */ /* 0x003fe20003800000 */
.L_x_4315:
        /* <DEDUP_REMOVED lines=17> */
.L_x_4316:
[----:B------:R-:W-:Y:S02]  /*3b3f0*/  IMAD.MOV.U32 R13, RZ, RZ, R6 ;  /* 0x000000ffff0d7224 */ /* 0x000fe400078e0006 */
[----:B------:R-:W-:Y:S01]  /*3b400*/  IMAD.MOV.U32 R12, RZ, RZ, 0x4 ;  /* 0x00000004ff0c7424 */ /* 0x000fe200078e00ff */
[----:B------:R-:W-:-:S13]  /*3b410*/  IADD3 R2, P3, R14, R0, RZ ;  /* 0x000000000e027210 */ /* 0x000fda0007f7e0ff */
[----:B------:R-:W-:Y:S05]  /*3b420*/  WARPSYNC.COLLECTIVE R15, `(.L_x_4317) ;  /* 0x000000000f087348 */ /* 0x000fea0003c00000 */
[----:B------:R0:W1:Y:S02]  /*3b430*/  SHFL.IDX P6, R14, R13, R12, R11 ;  /* 0x0000000c0d0e7389 */ /* 0x00006400000c000b */
[----:B01----:R-:W-:Y:S01]  /*3b440*/  ENDCOLLECTIVE ;  /* 0x000000000000791b */ /* 0x003fe20003800000 */
.L_x_4317:
        /* <DEDUP_REMOVED lines=17> */
.L_x_4318:
[----:B------:R-:W-:Y:S02]  /*3b560*/  IMAD.MOV.U32 R13, RZ, RZ, R6 ;  /* 0x000000ffff0d7224 */ /* 0x000fe400078e0006 */
[----:B------:R-:W-:Y:S01]  /*3b570*/  IMAD.MOV.U32 R12, RZ, RZ, 0x5 ;  /* 0x00000005ff0c7424 */ /* 0x000fe200078e00ff */
[----:B------:R-:W-:-:S13]  /*3b580*/  IADD3 R2, P3, R14, R0, RZ ;  /* 0x000000000e027210 */ /* 0x000fda0007f7e0ff */
[----:B------:R-:W-:Y:S05]  /*3b590*/  WARPSYNC.COLLECTIVE R15, `(.L_x_4319) ;  /* 0x000000000f087348 */ /* 0x000fea0003c00000 */
[----:B------:R0:W1:Y:S02]  /*3b5a0*/  SHFL.IDX P6, R14, R13, R12, R11 ;  /* 0x0000000c0d0e7389 */ /* 0x00006400000c000b */
[----:B01----:R-:W-:Y:S01]  /*3b5b0*/  ENDCOLLECTIVE ;  /* 0x000000000000791b */ /* 0x003fe20003800000 */
.L_x_4319:
[----:B------:R-:W-:Y:S01]  /*3b5c0*/  IMAD.X R3, RZ, RZ, R3, P3 ;  /* 0x000000ffff037224 */ /* 0x000fe200018e0603 */
[----:B------:R-:W-:Y:S02]  /*3b5d0*/  ISETP.LT.OR P3, PT, R31, 0x41, P4 ;  /* 0x000000411f00780c */ /* 0x000fe40002761670 */
[----:B------:R-:W-:-:S11]  /*3b5e0*/  MOV R13, R5 ;  /* 0x00000005000d7202 */ /* 0x000fd60000000f00 */
        /* <DEDUP_REMOVED lines=9> */
.L_x_4320:
        /* <DEDUP_REMOVED lines=9> */
.L_x_4135:
[----:B0-----:R0:W1:Y:S02]  /*3b710*/  SYNCS.PHASECHK.TRANS64.TRYWAIT P0, [R4+URZ+0x32440], R21 ;  /* 0x03244015040075a7 */ /* 0x001064000800017f */
[----:B-1----:R-:W-:Y:S05]  /*3b720*/  @!P0 NANOSLEEP.SYNCS 0x989680 ;  /* 0x009896800000895d */ /* 0x002fea0003900000 */
[----:B------:R-:W1:Y:S02]  /*3b730*/  @!P0 SYNCS.PHASECHK.TRANS64 P0, [R4+URZ+0x32440], R21 ;  /* 0x03244015040085a7 */ /* 0x000e64000800007f */
[----:B-1----:R-:W-:Y:S05]  /*3b740*/  @!P0 BRA `(.L_x_4135) ;  /* 0xfffffffc00f08947 */ /* 0x002fea000383ffff */
[----:B------:R-:W-:Y:S05]  /*3b750*/  BRA `(.L_x_4322) ;  /* 0xffffff9c00547947 */ /* 0x000fea000383ffff */
.L_x_4136:
        /* <DEDUP_REMOVED lines=8> */
.L_x_4324:
[----:B------:R-:W-:Y:S05]  /*3b7e0*/  BSYNC B1 ;  /* 0x0000000000017941 */ /* 0x000fea0003800000 */
.L_x_4323:
        /* <DEDUP_REMOVED lines=9> */
.L_x_4325:
[----:B------:R-:W-:Y:S02]  /*3b880*/  IMAD.MOV.U32 R13, RZ, RZ, R9 ;  /* 0x000000ffff0d7224 */ /* 0x000fe400078e0009 */
[----:B------:R-:W-:Y:S02]  /*3b890*/  IMAD.MOV.U32 R12, RZ, RZ, 0x1 ;  /* 0x00000001ff0c7424 */ /* 0x000fe400078e00ff */
[----:B------:R-:W-:-:S07]  /*3b8a0*/  IMAD.MOV.U32 R2, RZ, RZ, R14 ;  /* 0x000000ffff027224 */ /* 0x000fce00078e000e */
[----:B------:R-:W-:Y:S05]  /*3b8b0*/  WARPSYNC.COLLECTIVE R15, `(.L_x_4326) ;  /* 0x000000000f087348 */ /* 0x000fea0003c00000 */
[----:B------:R0:W1:Y:S02]  /*3b8c0*/  SHFL.IDX P6, R14, R13, R12, R11 ;  /* 0x0000000c0d0e7389 */ /* 0x00006400000c000b */
[----:B01----:R-:W-:Y:S01]  /*3b8d0*/  ENDCOLLECTIVE ;  /* 0x000000000000791b */ /* 0x003fe20003800000 */
.L_x_4326:
        /* <DEDUP_REMOVED lines=11> */
.L_x_4327:
[----:B------:R-:W-:Y:S02]  /*3b990*/  IMAD.MOV.U32 R13, RZ, RZ, R9 ;  /* 0x000000ffff0d7224 */ /* 0x000fe400078e0009 */
[----:B------:R-:W-:Y:S02]  /*3b9a0*/  IMAD.MOV.U32 R12, RZ, RZ, 0x2 ;  /* 0x00000002ff0c7424 */ /* 0x000fe400078e00ff */
[----:B------:R-:W-:-:S07]  /*3b9b0*/  IMAD.MOV.U32 R2, RZ, RZ, R14 ;  /* 0x000000ffff027224 */ /* 0x000fce00078e000e */
[----:B------:R-:W-:Y:S05]  /*3b9c0*/  WARPSYNC.COLLECTIVE R15, `(.L_x_4328) ;  /* 0x000000000f087348 */ /* 0x000fea0003c00000 */
[----:B------:R0:W1:Y:S02]  /*3b9d0*/  SHFL.IDX P6, R14, R13, R12, R11 ;  /* 0x0000000c0d0e7389 */ /* 0x00006400000c000b */
[----:B01----:R-:W-:Y:S01]  /*3b9e0*/  ENDCOLLECTIVE ;  /* 0x000000000000791b */ /* 0x003fe20003800000 */
.L_x_4328:
        /* <DEDUP_REMOVED lines=11> */
.L_x_4329:
[----:B------:R-:W-:Y:S02]  /*3baa0*/  IMAD.MOV.U32 R13, RZ, RZ, R9 ;  /* 0x000000ffff0d7224 */ /* 0x000fe400078e0009 */
[----:B------:R-:W-:Y:S02]  /*3bab0*/  IMAD.MOV.U32 R12, RZ, RZ, 0x3 ;  /* 0x00000003ff0c7424 */ /* 0x000fe400078e00ff */
[----:B------:R-:W-:-:S07]  /*3bac0*/  IMAD.MOV.U32 R2, RZ, RZ, R14 ;  /* 0x000000ffff027224 */ /* 0x000fce00078e000e */
[----:B------:R-:W-:Y:S05]  /*3bad0*/  WARPSYNC.COLLECTIVE R15, `(.L_x_4330) ;  /* 0x000000000f087348 */ /* 0x000fea0003c00000 */
[----:B------:R0:W1:Y:S02]  /*3bae0*/  SHFL.IDX P6, R14, R13, R12, R11 ;  /* 0x0000000c0d0e7389 */ /* 0x00006400000c000b */
[----:B01----:R-:W-:Y:S01]  /*3baf0*/  ENDCOLLECTIVE ;  /* 0x000000000000791b */ /* 0x003fe20003800000 */
.L_x_4330:
        /* <DEDUP_REMOVED lines=11> */
.L_x_4331:
[----:B------:R-:W-:Y:S02]  /*3bbb0*/  IMAD.MOV.U32 R13, RZ, RZ, R9 ;  /* 0x000000ffff0d7224 */ /* 0x000fe400078e0009 */
[----:B------:R-:W-:Y:S02]  /*3bbc0*/  IMAD.MOV.U32 R12, RZ, RZ, 0x4 ;  /* 0x00000004ff0c7424 */ /* 0x000fe400078e00ff */
[----:B------:R-:W-:-:S07]  /*3bbd0*/  IMAD.MOV.U32 R2, RZ, RZ, R14 ;  /* 0x000000ffff027224 */ /* 0x000fce00078e000e */
[----:B------:R-:W-:Y:S05]  /*3bbe0*/  WARPSYNC.COLLECTIVE R15, `(.L_x_4332) ;  /* 0x000000000f087348 */ /* 0x000fea0003c00000 */
[----:B------:R0:W1:Y:S02]  /*3bbf0*/  SHFL.IDX P6, R14, R13, R12, R11 ;  /* 0x0000000c0d0e7389 */ /* 0x00006400000c000b */
[----:B01----:R-:W-:Y:S01]  /*3bc00*/  ENDCOLLECTIVE ;  /* 0x000000000000791b */ /* 0x003fe20003800000 */
.L_x_4332:
        /* <DEDUP_REMOVED lines=11> */
.L_x_4333:
[----:B------:R-:W-:Y:S02]  /*3bcc0*/  IMAD.MOV.U32 R13, RZ, RZ, R9 ;  /* 0x000000ffff0d7224 */ /* 0x000fe400078e0009 */
[----:B------:R-:W-:Y:S02]  /*3bcd0*/  IMAD.MOV.U32 R12, RZ, RZ, 0x5 ;  /* 0x00000005ff0c7424 */ /* 0x000fe400078e00ff */
[----:B------:R-:W-:-:S07]  /*3bce0*/  IMAD.MOV.U32 R2, RZ, RZ, R14 ;  /* 0x000000ffff027224 */ /* 0x000fce00078e000e */
[----:B------:R-:W-:Y:S05]  /*3bcf0*/  WARPSYNC.COLLECTIVE R15, `(.L_x_4334) ;  /* 0x000000000f087348 */ /* 0x000fea0003c00000 */
[----:B------:R0:W1:Y:S02]  /*3bd00*/  SHFL.IDX P6, R14, R13, R12, R11 ;  /* 0x0000000c0d0e7389 */ /* 0x00006400000c000b */
[----:B01----:R-:W-:Y:S01]  /*3bd10*/  ENDCOLLECTIVE ;  /* 0x000000000000791b */ /* 0x003fe20003800000 */
.L_x_4334:
        /* <DEDUP_REMOVED lines=11> */
.L_x_4335:
[----:B------:R-:W-:Y:S01]  /*3bdd0*/  IMAD.MOV.U32 R2, RZ, RZ, R14 ;  /* 0x000000ffff027224 */ /* 0x000fe200078e000e */
[----:B------:R-:W-:Y:S06]  /*3bde0*/  BRA `(.L_x_4336) ;  /* 0xffffff9800847947 */ /* 0x000fec000383ffff */
.L_x_4141:
[----:B---3--:R3:W4:Y:S02]  /*3bdf0*/  SYNCS.PHASECHK.TRANS64.TRYWAIT P0, [R4+URZ+0x32460], R21 ;  /* 0x03246015040075a7 */ /* 0x008724000800017f */
[----:B----4-:R-:W-:Y:S05]  /*3be00*/  @!P0 NANOSLEEP.SYNCS 0x989680 ;  /* 0x009896800000895d */ /* 0x010fea0003900000 */
[----:B------:R-:W4:Y:S02]  /*3be10*/  @!P0 SYNCS.PHASECHK.TRANS64 P0, [R4+URZ+0x32460], R21 ;  /* 0x03246015040085a7 */ /* 0x000f24000800007f */
[----:B----4-:R-:W-:Y:S05]  /*3be20*/  @!P0 BRA `(.L_x_4141) ;  /* 0xfffffffc00f08947 */ /* 0x010fea000383ffff */
[----:B------:R-:W-:Y:S05]  /*3be30*/  BRA `(.L_x_4337) ;  /* 0xffffff9800d47947 */ /* 0x000fea000383ffff */
.L_x_4142:
[----:B------:R-:W-:Y:S01]  /*3be40*/  BSSY B1, `(.L_x_4338) ;  /* 0x0000008000017945 */ /* 0x000fe20003800000 */
[----:B------:R-:W-:Y:S01]  /*3be50*/  IMAD.MOV.U32 R13, RZ, RZ, R7 ;  /* 0x000000ffff0d7224 */ /* 0x000fe200078e0007 */
[----:B------:R-:W-:Y:S01]  /*3be60*/  MOV R11, 0x181f ;  /* 0x0000181f000b7802 */ /* 0x000fe20000000f00 */
[----:B------:R-:W-:Y:S02]  /*3be70*/  IMAD.MOV.U32 R12, RZ, RZ, RZ ;  /* 0x000000ffff0c7224 */ /* 0x000fe400078e00ff */
[----:B------:R-:W-:-:S07]  /*3be80*/  IMAD.MOV.U32 R15, RZ, RZ, -0x1 ;  /* 0xffffffffff0f7424 */ /* 0x000fce00078e00ff */
[----:B0123--:R-:W-:Y:S05]  /*3be90*/  WARPSYNC.COLLECTIVE R15, `(.L_x_4339) ;  /* 0x000000000f087348 */ /* 0x00ffea0003c00000 */
[----:B------:R4:W0:Y:S02]  /*3bea0*/  SHFL.IDX P6, R14, R13, R12, R11 ;  /* 0x0000000c0d0e7389 */ /* 0x00082400000c000b */
[----:B01234-:R-:W-:Y:S01]  /*3beb0*/  ENDCOLLECTIVE ;  /* 0x000000000000791b */ /* 0x01ffe20003800000 */
.L_x_4339:
[----:B------:R-:W-:Y:S05]  /*3bec0*/  BSYNC B1 ;  /* 0x0000000000017941 */ /* 0x000fea0003800000 */
.L_x_4338:
        /* <DEDUP_REMOVED lines=9> */
.L_x_4340:
[----:B------:R-:W-:Y:S02]  /*3bf60*/  IMAD.MOV.U32 R13, RZ, RZ, R7 ;  /* 0x000000ffff0d7224 */ /* 0x000fe400078e0007 */
[----:B------:R-:W-:Y:S01]  /*3bf70*/  IMAD.MOV.U32 R12, RZ, RZ, 0x1 ;  /* 0x00000001ff0c7424 */ /* 0x000fe200078e00ff */
[----:B------:R-:W-:-:S13]  /*3bf80*/  IADD3 R2, P0, R14, R0, RZ ;  /* 0x000000000e027210 */ /* 0x000fda0007f1e0ff */
[----:B------:R-:W-:Y:S05]  /*3bf90*/  WARPSYNC.COLLECTIVE R15, `(.L_x_4341) ;  /* 0x000000000f087348 */ /* 0x000fea0003c00000 */
[----:B------:R0:W1:Y:S02]  /*3bfa0*/  SHFL.IDX P6, R14, R13, R12, R11 ;  /* 0x0000000c0d0e7389 */ /* 0x00006400000c000b */
[----:B01----:R-:W-:Y:S01]  /*3bfb0*/  ENDCOLLECTIVE ;  /* 0x000000000000791b */ /* 0x003fe20003800000 */
.L_x_4341:
        /* <DEDUP_REMOVED lines=13> */
.L_x_4342:
[----:B------:R-:W-:Y:S02]  /*3c090*/  IMAD.MOV.U32 R13, RZ, RZ, R7 ;  /* 0x000000ffff0d7224 */ /* 0x000fe400078e0007 */
[----:B------:R-:W-:Y:S01]  /*3c0a0*/  IMAD.MOV.U32 R12, RZ, RZ, 0x2 ;  /* 0x00000002ff0c7424 */ /* 0x000fe200078e00ff */
[----:B------:R-:W-:-:S13]  /*3c0b0*/  IADD3 R2, P0, R14, R0, RZ ;  /* 0x000000000e027210 */ /* 0x000fda0007f1e0ff */
[----:B------:R-:W-:Y:S05]  /*3c0c0*/  WARPSYNC.COLLECTIVE R15, `(.L_x_4343) ;  /* 0x000000000f087348 */ /* 0x000fea0003c00000 */
[----:B------:R0:W1:Y:S02]  /*3c0d0*/  SHFL.IDX P6, R14, R13, R12, R11 ;  /* 0x0000000c0d0e7389 */ /* 0x00006400000c000b */
[----:B01----:R-:W-:Y:S01]  /*3c0e0*/  ENDCOLLECTIVE ;  /* 0x000000000000791b */ /* 0x003fe20003800000 */
.L_x_4343:
        /* <DEDUP_REMOVED lines=13> */
.L_x_4344:
[----:B------:R-:W-:Y:S02]  /*3c1c0*/  IMAD.MOV.U32 R13, RZ, RZ, R7 ;  /* 0x000000ffff0d7224 */ /* 0x000fe400078e0007 */
[----:B------:R-:W-:Y:S01]  /*3c1d0*/  IMAD.MOV.U32 R12, RZ, RZ, 0x3 ;  /* 0x00000003ff0c7424 */ /* 0x000fe200078e00ff */
[----:B------:R-:W-:-:S13]  /*3c1e0*/  IADD3 R2, P0, R14, R0, RZ ;  /* 0x000000000e027210 */ /* 0x000fda0007f1e0ff */
[----:B------:R-:W-:Y:S05]  /*3c1f0*/  WARPSYNC.COLLECTIVE R15, `(.L_x_4345) ;  /* 0x000000000f087348 */ /* 0x000fea0003c00000 */
[----:B------:R0:W1:Y:S02]  /*3c200*/  SHFL.IDX P6, R14, R13, R12, R11 ;  /* 0x0000000c0d0e7389 */ /* 0x00006400000c000b */
[----:B01----:R-:W-:Y:S01]  /*3c210*/  ENDCOLLECTIVE ;  /* 0x000000000000791b */ /* 0x003fe20003800000 */
.L_x_4345:
        /* <DEDUP_REMOVED lines=13> */
.L_x_4346:
[----:B------:R-:W-:Y:S02]  /*3c2f0*/  IMAD.MOV.U32 R13, RZ, RZ, R7 ;  /* 0x000000ffff0d7224 */ /* 0x000fe400078e0007 */
[----:B------:R-:W-:Y:S01]  /*3c300*/  IMAD.MOV.U32 R12, RZ, RZ, 0x4 ;  /* 0x00000004ff0c7424 */ /* 0x000fe200078e00ff */
[----:B------:R-:W-:-:S13]  /*3c310*/  IADD3 R2, P0, R14, R0, RZ ;  /* 0x000000000e027210 */ /* 0x000fda0007f1e0ff */
[----:B------:R-:W-:Y:S05]  /*3c320*/  WARPSYNC.COLLECTIVE R15, `(.L_x_4347) ;  /* 0x000000000f087348 */ /* 0x000fea0003c00000 */
[----:B------:R0:W1:Y:S02]  /*3c330*/  SHFL.IDX P6, R14, R13, R12, R11 ;  /* 0x0000000c0d0e7389 */ /* 0x00006400000c000b */
[----:B01----:R-:W-:Y:S01]  /*3c340*/  ENDCOLLECTIVE ;  /* 0x000000000000791b */ /* 0x003fe20003800000 */
.L_x_4347:
        /* <DEDUP_REMOVED lines=13> */
.L_x_4348:
[----:B------:R-:W-:Y:S02]  /*3c420*/  IMAD.MOV.U32 R13, RZ, RZ, R7 ;  /* 0x000000ffff0d7224 */ /* 0x000fe400078e0007 */
[----:B------:R-:W-:Y:S01]  /*3c430*/  IMAD.MOV.U32 R12, RZ, RZ, 0x5 ;  /* 0x00000005ff0c7424 */ /* 0x000fe200078e00ff */
[----:B------:R-:W-:-:S13]  /*3c440*/  IADD3 R2, P0, R14, R0, RZ ;  /* 0x000000000e027210 */ /* 0x000fda0007f1e0ff */
[----:B------:R-:W-:Y:S05]  /*3c450*/  WARPSYNC.COLLECTIVE R15, `(.L_x_4349) ;  /* 0x000000000f087348 */ /* 0x000fea0003c00000 */
[----:B------:R0:W1:Y:S02]  /*3c460*/  SHFL.IDX P6, R14, R13, R12, R11 ;  /* 0x0000000c0d0e7389 */ /* 0x00006400000c000b */
[----:B01----:R-:W-:Y:S01]  /*3c470*/  ENDCOLLECTIVE ;  /* 0x000000000000791b */ /* 0x003fe20003800000 */
.L_x_4349:
        /* <DEDUP_REMOVED lines=13> */
.L_x_4350:
[----:B------:R-:W-:Y:S05]  /*3c550*/  BRA `(.L_x_4351) ;  /* 0xffffff9800207947 */ /* 0x000fea000383ffff */
.L_x_4150:
[----:B------:R-:W-:Y:S01]  /*3c560*/  BSSY B0, `(.L_x_4352) ;  /* 0x0000008000007945 */ /* 0x000fe20003800000 */
[----:B-1----:R-:W-:Y:S01]  /*3c570*/  MOV R13, R16 ;  /* 0x00000010000d7202 */ /* 0x002fe20000000f00 */
[----:B------:R-:W-:Y:S02]  /*3c580*/  IMAD.MOV.U32 R12, RZ, RZ, RZ ;  /* 0x000000ffff0c7224 */ /* 0x000fe400078e00ff */
[----:B------:R-:W-:Y:S02]  /*3c590*/  IMAD.MOV.U32 R11, RZ, RZ, 0x1f ;  /* 0x0000001fff0b7424 */ /* 0x000fe400078e00ff */
[----:B------:R-:W-:-:S07]  /*3c5a0*/  IMAD.MOV.U32 R15, RZ, RZ, -0x1 ;  /* 0xffffffffff0f7424 */ /* 0x000fce00078e00ff */
[----:B0-23--:R-:W-:Y:S05]  /*3c5b0*/  WARPSYNC.COLLECTIVE R15, `(.L_x_4353) ;  /* 0x000000000f087348 */ /* 0x00dfea0003c00000 */
[----:B------:R1:W4:Y:S02]  /*3c5c0*/  SHFL.IDX P6, R14, R13, R12, R11 ;  /* 0x0000000c0d0e7389 */ /* 0x00032400000c000b */
[----:B01234-:R-:W-:Y:S01]  /*3c5d0*/  ENDCOLLECTIVE ;  /* 0x000000000000791b */ /* 0x01ffe20003800000 */
.L_x_4353:
[----:B------:R-:W-:Y:S05]  /*3c5e0*/  BSYNC B0 ;  /* 0x0000000000007941 */ /* 0x000fea0003800000 */
.L_x_4352:
        /* <DEDUP_REMOVED lines=9> */
.L_x_4354:
[----:B------:R-:W-:Y:S02]  /*3c680*/  ULDC UR4, c[0x0][0xd3c] ;  /* 0x00034f0000047ab9 */ /* 0x000fe40000000800 */
[----:B------:R-:W-:-:S13]  /*3c690*/  ISETP.GE.OR P1, PT, R5, UR4, !P0 ;  /* 0x0000000405007c0c */ /* 0x000fda000c726670 */
[----:B------:R-:W0:Y:S01]  /*3c6a0*/  @!P1 LDC.64 R2, c[0x0][0xd80] ;  /* 0x00036000ff029b82 */ /* 0x000e220000000a00 */
[----:B------:R-:W-:Y:S02]  /*3c6b0*/  IMAD.MOV.U32 R11, RZ, RZ, RZ ;  /* 0x000000ffff0b7224 */ /* 0x000fe400078e00ff */
[----:B------:R-:W-:Y:S02]  /*3c6c0*/  IMAD.MOV.U32 R4, RZ, RZ, R14 ;  /* 0x000000ffff047224 */ /* 0x000fe400078e000e */
[----:B0-----:R-:W-:-:S06]  /*3c6d0*/  @!P1 IMAD.WIDE R2, R5, 0x4, R2 ;  /* 0x0000000405029825 */ /* 0x001fcc00078e0202 */
[----:B------:R-:W2:Y:S01]  /*3c6e0*/  @!P1 LDG.E R2, desc[UR44][R2.64] ;  /* 0x0000002c02029981 */ /* 0x000ea2000c1e1900 */
[----:B------:R-:W-:Y:S02]  /*3c6f0*/  MOV R5, RZ ;  /* 0x000000ff00057202 */ /* 0x000fe40000000f00 */
        /* <DEDUP_REMOVED lines=10> */
.L_x_4355:
[----:B------:R-:W-:Y:S01]  /*3c7a0*/  IMAD.MOV.U32 R12, RZ, RZ, 0x2 ;  /* 0x00000002ff0c7424 */ /* 0x000fe200078e00ff */
[----:B------:R-:W-:-:S05]  /*3c7b0*/  SEL R6, R14, RZ, P1 ;  /* 0x000000ff0e067207 */ /* 0x000fca0000800000 */
[----:B------:R-:W-:-:S04]  /*3c7c0*/  IMAD.IADD R6, R5, 0x1, R6 ;  /* 0x0000000105067824 */ /* 0x000fc800078e0206 */
[----:B------:R-:W-:-:S07]  /*3c7d0*/  IMAD.MOV.U32 R13, RZ, RZ, R6 ;  /* 0x000000ffff0d7224 */ /* 0x000fce00078e0006 */
[----:B------:R-:W-:Y:S05]  /*3c7e0*/  WARPSYNC.COLLECTIVE R15, `(.L_x_4356) ;  /* 0x000000000f087348 */ /* 0x000fea0003c00000 */
[----:B------:R0:W1:Y:S02]  /*3c7f0*/  SHFL.UP P6, R14, R13, R12, R11 ;  /* 0x0400000c0d0e7389 */ /* 0x00006400000c000b */
[----:B01----:R-:W-:Y:S01]  /*3c800*/  ENDCOLLECTIVE ;  /* 0x000000000000791b */ /* 0x003fe20003800000 */
.L_x_4356:
[----:B------:R-:W-:Y:S01]  /*3c810*/  IMAD.MOV.U32 R12, RZ, RZ, 0x4 ;  /* 0x00000004ff0c7424 */ /* 0x000fe200078e00ff */
[----:B------:R-:W-:-:S05]  /*3c820*/  SEL R7, R14, RZ, P2 ;  /* 0x000000ff0e077207 */ /* 0x000fca0001000000 */
[----:B------:R-:W-:-:S04]  /*3c830*/  IMAD.IADD R7, R6, 0x1, R7 ;  /* 0x0000000106077824 */ /* 0x000fc800078e0207 */
[----:B------:R-:W-:-:S07]  /*3c840*/  IMAD.MOV.U32 R13, RZ, RZ, R7 ;  /* 0x000000ffff0d7224 */ /* 0x000fce00078e0007 */
[----:B------:R-:W-:Y:S05]  /*3c850*/  WARPSYNC.COLLECTIVE R15, `(.L_x_4357) ;  /* 0x000000000f087348 */ /* 0x000fea0003c00000 */
[----:B------:R0:W1:Y:S02]  /*3c860*/  SHFL.UP P6, R14, R13, R12, R11 ;  /* 0x0400000c0d0e7389 */ /* 0x00006400000c000b */
[----:B01----:R-:W-:Y:S01]  /*3c870*/  ENDCOLLECTIVE ;  /* 0x000000000000791b */ /* 0x003fe20003800000 */
.L_x_4357:
[----:B------:R-:W-:Y:S01]  /*3c880*/  IMAD.MOV.U32 R12, RZ, RZ, 0x8 ;  /* 0x00000008ff0c7424 */ /* 0x000fe200078e00ff */
[----:B------:R-:W-:-:S05]  /*3c890*/  SEL R2, R14, RZ, P3 ;  /* 0x000000ff0e027207 */ /* 0x000fca0001800000 */
[----:B------:R-:W-:-:S05]  /*3c8a0*/  IMAD.IADD R2, R7, 0x1, R2 ;  /* 0x0000000107027824 */ /* 0x000fca00078e0202 */
[----:B------:R-:W-:-:S07]  /*3c8b0*/  MOV R13, R2 ;  /* 0x00000002000d7202 */ /* 0x000fce0000000f00 */
[----:B------:R-:W-:Y:S05]  /*3c8c0*/  WARPSYNC.COLLECTIVE R15, `(.L_x_4358) ;  /* 0x000000000f087348 */ /* 0x000fea0003c00000 */
[----:B------:R0:W1:Y:S02]  /*3c8d0*/  SHFL.UP P6, R14, R13, R12, R11 ;  /* 0x0400000c0d0e7389 */ /* 0x00006400000c000b */
[----:B01----:R-:W-:Y:S01]  /*3c8e0*/  ENDCOLLECTIVE ;  /* 0x000000000000791b */ /* 0x003fe20003800000 */
.L_x_4358:
[----:B------:R-:W-:Y:S01]  /*3c8f0*/  IMAD.MOV.U32 R12, RZ, RZ, 0x10 ;  /* 0x00000010ff0c7424 */ /* 0x000fe200078e00ff */
[----:B------:R-:W-:-:S05]  /*3c900*/  SEL R3, R14, RZ, P4 ;  /* 0x000000ff0e037207 */ /* 0x000fca0002000000 */
[----:B------:R-:W-:-:S04]  /*3c910*/  IMAD.IADD R3, R2, 0x1, R3 ;  /* 0x0000000102037824 */ /* 0x000fc800078e0203 */
[----:B------:R-:W-:-:S07]  /*3c920*/  IMAD.MOV.U32 R13, RZ, RZ, R3 ;  /* 0x000000ffff0d7224 */ /* 0x000fce00078e0003 */
[----:B------:R-:W-:Y:S05]  /*3c930*/  WARPSYNC.COLLECTIVE R15, `(.L_x_4359) ;  /* 0x000000000f087348 */ /* 0x000fea0003c00000 */
[----:B------:R0:W1:Y:S02]  /*3c940*/  SHFL.UP P6, R14, R13, R12, R11 ;  /* 0x0400000c0d0e7389 */ /* 0x00006400000c000b */
[----:B01----:R-:W-:Y:S01]  /*3c950*/  ENDCOLLECTIVE ;  /* 0x000000000000791b */ /* 0x003fe20003800000 */
.L_x_4359:
        /* <DEDUP_REMOVED lines=8> */
.L_x_4360:
[----:B------:R-:W-:Y:S05]  /*3c9e0*/  BRA `(.L_x_4361) ;  /* 0xffffff98007c7947 */ /* 0x000fea000383ffff */
.L_x_4155:
[----:B------:R-:W-:Y:S01]  /*3c9f0*/  BSSY B0, `(.L_x_4362) ;  /* 0x0000008000007945 */ /* 0x000fe20003800000 */
[----:B-1---5:R-:W-:Y:S01]  /*3ca00*/  IMAD.MOV.U32 R13, RZ, RZ, R5 ;  /* 0x000000ffff0d7224 */ /* 0x022fe200078e0005 */
[----:B------:R-:W-:Y:S01]  /*3ca10*/  MOV R11, RZ ;  /* 0x000000ff000b7202 */ /* 0x000fe20000000f00 */
[----:B------:R-:W-:Y:S02]  /*3ca20*/  IMAD.MOV.U32 R12, RZ, RZ, 0x1 ;  /* 0x00000001ff0c7424 */ /* 0x000fe400078e00ff */
[----:B------:R-:W-:-:S07]  /*3ca30*/  IMAD.MOV.U32 R15, RZ, RZ, -0x1 ;  /* 0xffffffffff0f7424 */ /* 0x000fce00078e00ff */
[----:B0-----:R-:W-:Y:S05]  /*3ca40*/  WARPSYNC.COLLECTIVE R15, `(.L_x_4363) ;  /* 0x000000000f087348 */ /* 0x001fea0003c00000 */
[----:B------:R1:W2:Y:S02]  /*3ca50*/  SHFL.UP P6, R14, R13, R12, R11 ;  /* 0x0400000c0d0e7389 */ /* 0x0002a400000c000b */
[----:B012---:R-:W-:Y:S01]  /*3ca60*/  ENDCOLLECTIVE ;  /* 0x000000000000791b */ /* 0x007fe20003800000 */
.L_x_4363:
[----:B------:R-:W-:Y:S05]  /*3ca70*/  BSYNC B0 ;  /* 0x0000000000007941 */ /* 0x000fea0003800000 */
.L_x_4362:
        /* <DEDUP_REMOVED lines=8> */
.L_x_4364:
[----:B------:R-:W-:Y:S01]  /*3cb00*/  IMAD.MOV.U32 R12, RZ, RZ, 0x4 ;  /* 0x00000004ff0c7424 */ /* 0x000fe200078e00ff */
[----:B------:R-:W-:-:S05]  /*3cb10*/  SEL R2, R14, RZ, P2 ;  /* 0x000000ff0e027207 */ /* 0x000fca0001000000 */
[----:B------:R-:W-:-:S04]  /*3cb20*/  IMAD.IADD R2, R13, 0x1, R2 ;  /* 0x000000010d027824 */ /* 0x000fc800078e0202 */
[----:B------:R-:W-:-:S07]  /*3cb30*/  IMAD.MOV.U32 R13, RZ, RZ, R2 ;  /* 0x000000ffff0d7224 */ /* 0x000fce00078e0002 */
[----:B------:R-:W-:Y:S05]  /*3cb40*/  WARPSYNC.COLLECTIVE R15, `(.L_x_4365) ;  /* 0x000000000f087348 */ /* 0x000fea0003c00000 */
[----:B------:R0:W1:Y:S02]  /*3cb50*/  SHFL.UP P6, R14, R13, R12, R11 ;  /* 0x0400000c0d0e7389 */ /* 0x00006400000c000b */
[----:B01----:R-:W-:Y:S01]  /*3cb60*/  ENDCOLLECTIVE ;  /* 0x000000000000791b */ /* 0x003fe20003800000 */
.L_x_4365:
[----:B------:R-:W-:Y:S02]  /*3cb70*/  MOV R12, 0x8 ;  /* 0x00000008000c7802 */ /* 0x000fe40000000f00 */
[----:B------:R-:W-:-:S05]  /*3cb80*/  SEL R3, R14, RZ, P3 ;  /* 0x000000ff0e037207 */ /* 0x000fca0001800000 */
[----:B------:R-:W-:-:S04]  /*3cb90*/  IMAD.IADD R3, R2, 0x1, R3 ;  /* 0x0000000102037824 */ /* 0x000fc800078e0203 */
[----:B------:R-:W-:-:S07]  /*3cba0*/  IMAD.MOV.U32 R13, RZ, RZ, R3 ;  /* 0x000000ffff0d7224 */ /* 0x000fce00078e0003 */
[----:B------:R-:W-:Y:S05]  /*3cbb0*/  WARPSYNC.COLLECTIVE R15, `(.L_x_4366) ;  /* 0x000000000f087348 */ /* 0x000fea0003c00000 */
[----:B------:R0:W1:Y:S02]  /*3cbc0*/  SHFL.UP P6, R14, R13, R12, R11 ;  /* 0x0400000c0d0e7389 */ /* 0x00006400000c000b */
[----:B01----:R-:W-:Y:S01]  /*3cbd0*/  ENDCOLLECTIVE ;  /* 0x000000000000791b */ /* 0x003fe20003800000 */
.L_x_4366:
[----:B------:R-:W-:Y:S01]  /*3cbe0*/  IMAD.MOV.U32 R12, RZ, RZ, 0x10 ;  /* 0x00000010ff0c7424 */ /* 0x000fe200078e00ff */
[----:B------:R-:W-:-:S05]  /*3cbf0*/  SEL R4, R14, RZ, P4 ;  /* 0x000000ff0e047207 */ /* 0x000fca0002000000 */
[----:B------:R-:W-:-:S04]  /*3cc00*/  IMAD.IADD R4, R3, 0x1, R4 ;  /* 0x0000000103047824 */ /* 0x000fc800078e0204 */
[----:B------:R-:W-:-:S07]  /*3cc10*/  IMAD.MOV.U32 R13, RZ, RZ, R4 ;  /* 0x000000ffff0d7224 */ /* 0x000fce00078e0004 */
[----:B------:R-:W-:Y:S05]  /*3cc20*/  WARPSYNC.COLLECTIVE R15, `(.L_x_4367) ;  /* 0x000000000f087348 */ /* 0x000fea0003c00000 */
[----:B------:R0:W1:Y:S02]  /*3cc30*/  SHFL.UP P6, R14, R13, R12, R11 ;  /* 0x0400000c0d0e7389 */ /* 0x00006400000c000b */
[----:B01----:R-:W-:Y:S01]  /*3cc40*/  ENDCOLLECTIVE ;  /* 0x000000000000791b */ /* 0x003fe20003800000 */
.L_x_4367:
        /* <DEDUP_REMOVED lines=8> */
.L_x_4368:
[----:B------:R-:W-:Y:S05]  /*3ccd0*/  BRA `(.L_x_4369) ;  /* 0xffffff98005c7947 */ /* 0x000fea000383ffff */
.L_x_4157:
[----:B------:R-:W-:Y:S01]  /*3cce0*/  BSSY B0, `(.L_x_4370) ;  /* 0x0000006000007945 */ /* 0x000fe20003800000 */
[----:B------:R-:W-:Y:S01]  /*3ccf0*/  PLOP3.LUT P6, PT, P6, PT, PT, 0x8, 0x0 ;  /* 0x000000000000781c */ /* 0x000fe200037ce170 */
[----:B------:R-:W-:-:S12]  /*3cd00*/  IMAD.MOV.U32 R15, RZ, RZ, -0x1 ;  /* 0xffffffffff0f7424 */ /* 0x000fd800078e00ff */
[----:B01----:R-:W-:Y:S05]  /*3cd10*/  WARPSYNC.COLLECTIVE R15, `(.L_x_4371) ;  /* 0x000000000f087348 */ /* 0x003fea0003c00000 */
[----:B------:R-:W-:Y:S01]  /*3cd20*/  VOTE.ANY R14, PT, P6 ;  /* 0x00000000000e7806 */ /* 0x000fe200030e0100 */
[----:B01----:R-:W-:Y:S06]  /*3cd30*/  ENDCOLLECTIVE ;  /* 0x000000000000791b */ /* 0x003fec0003800000 */
.L_x_4371:
[----:B------:R-:W-:Y:S05]  /*3cd40*/  BSYNC B0 ;  /* 0x0000000000007941 */ /* 0x000fea0003800000 */
.L_x_4370:
[----:B------:R-:W-:Y:S02]  /*3cd50*/  IMAD.MOV.U32 R3, RZ, RZ, R14 ;  /* 0x000000ffff037224 */ /* 0x000fe400078e000e */
[----:B------:R-:W-:Y:S02]  /*3cd60*/  IMAD.MOV.U32 R13, RZ, RZ, R5 ;  /* 0x000000ffff0d7224 */ /* 0x000fe400078e0005 */
[----:B------:R-:W0:Y:S01]  /*3cd70*/  POPC R4, R3 ;  /* 0x0000000300047309 */ /* 0x000e220000000000 */
[----:B------:R-:W-:Y:S02]  /*3cd80*/  IMAD.MOV.U32 R11, RZ, RZ, 0x1f ;  /* 0x0000001fff0b7424 */ /* 0x000fe400078e00ff */
[----:B------:R-:W-:Y:S01]  /*3cd90*/  IMAD.MOV.U32 R15, RZ, RZ, -0x1 ;  /* 0xffffffffff0f7424 */ /* 0x000fe200078e00ff */
[----:B0-----:R-:W-:-:S07]  /*3cda0*/  MOV R12, R4 ;  /* 0x00000004000c7202 */ /* 0x001fce0000000f00 */
[----:B------:R-:W-:Y:S05]  /*3cdb0*/  WARPSYNC.COLLECTIVE R15, `(.L_x_4372) ;  /* 0x000000000f087348 */ /* 0x000fea0003c00000 */
[----:B------:R0:W1:Y:S02]  /*3cdc0*/  SHFL.IDX P6, R14, R13, R12, R11 ;  /* 0x0000000c0d0e7389 */ /* 0x00006400000c000b */
[----:B01----:R-:W-:Y:S01]  /*3cdd0*/  ENDCOLLECTIVE ;  /* 0x000000000000791b */ /* 0x003fe20003800000 */
.L_x_4372:
[----:B------:R-:W-:Y:S01]  /*3cde0*/  IMAD.MOV.U32 R5, RZ, RZ, R14 ;  /* 0x000000ffff057224 */ /* 0x000fe200078e000e */
[----:B------:R-:W-:Y:S06]  /*3cdf0*/  BRA `(.L_x_4373) ;  /* 0xffffff98004c7947 */ /* 0x000fec000383ffff */
.L_x_4159:
[----:B------:R-:W-:Y:S01]  /*3ce00*/  BSSY B0, `(.L_x_4374) ;  /* 0x0000007000007945 */ /* 0x000fe20003800000 */
[----:B-1----:R-:W-:Y:S02]  /*3ce10*/  IMAD.MOV.U32 R13, RZ, RZ, R2 ;  /* 0x000000ffff0d7224 */ /* 0x002fe400078e0002 */
[----:B------:R-:W-:Y:S02]  /*3ce20*/  IMAD.MOV.U32 R11, RZ, RZ, 0x1f ;  /* 0x0000001fff0b7424 */ /* 0x000fe400078e00ff */
[----:B------:R-:W-:-:S07]  /*3ce30*/  IMAD.MOV.U32 R15, RZ, RZ, -0x1 ;  /* 0xffffffffff0f7424 */ /* 0x000fce00078e00ff */
[----:B0-23--:R-:W-:Y:S05]  /*3ce40*/  WARPSYNC.COLLECTIVE R15, `(.L_x_4375) ;  /* 0x000000000f087348 */ /* 0x00dfea0003c00000 */
[----:B------:R1:W4:Y:S02]  /*3ce50*/  SHFL.IDX P6, R14, R13, R12, R11 ;  /* 0x0000000c0d0e7389 */ /* 0x00032400000c000b */
[----:B01234-:R-:W-:Y:S01]  /*3ce60*/  ENDCOLLECTIVE ;  /* 0x000000000000791b */ /* 0x01ffe20003800000 */
.L_x_4375:
[----:B------:R-:W-:Y:S05]  /*3ce70*/  BSYNC B0 ;  /* 0x0000000000007941 */ /* 0x000fea0003800000 */
.L_x_4374:
[----:B------:R-:W-:Y:S05]  /*3ce80*/  BRA `(.L_x_4158) ;  /* 0xffffff9800447947 */ /* 0x000fea000383ffff */
.L_x_4163:
[----:B------:R0:W0:Y:S02]  /*3ce90*/  SYNCS.PHASECHK.TRANS64.TRYWAIT P0, [R5+URZ+0x32420], R0 ;  /* 0x03242000050075a7 */ /* 0x000024000800017f */
[----:B0-----:R-:W-:Y:S05]  /*3cea0*/  @!P0 NANOSLEEP.SYNCS 0x989680 ;  /* 0x009896800000895d */ /* 0x001fea0003900000 */
[----:B------:R-:W0:Y:S02]  /*3ceb0*/  @!P0 SYNCS.PHASECHK.TRANS64 P0, [R5+URZ+0x32420], R0 ;  /* 0x03242000050085a7 */ /* 0x000e24000800007f */
[----:B0-----:R-:W-:Y:S05]  /*3cec0*/  @!P0 BRA `(.L_x_4163) ;  /* 0xfffffffc00f08947 */ /* 0x001fea000383ffff */
[----:B------:R-:W-:Y:S05]  /*3ced0*/  BRA `(.L_x_4376) ;  /* 0xffffff9c00bc7947 */ /* 0x000fea000383ffff */
.L_x_4164:
[----:B------:R-:W0:Y:S01]  /*3cee0*/  S2R R2, SR_TID.X ;  /* 0x0000000000027919 */ /* 0x000e220000002100 */
[----:B------:R-:W-:Y:S01]  /*3cef0*/  BSSY B0, `(.L_x_4377) ;  /* 0x000000a000007945 */ /* 0x000fe20003800000 */
[----:B------:R-:W-:Y:S02]  /*3cf00*/  IMAD.MOV.U32 R12, RZ, RZ, RZ ;  /* 0x000000ffff0c7224 */ /* 0x000fe400078e00ff */
[----:B------:R-:W-:Y:S02]  /*3cf10*/  IMAD.MOV.U32 R11, RZ, RZ, 0x1f ;  /* 0x0000001fff0b7424 */ /* 0x000fe400078e00ff */
[----:B------:R-:W-:Y:S01]  /*3cf20*/  IMAD.MOV.U32 R15, RZ, RZ, -0x1 ;  /* 0xffffffffff0f7424 */ /* 0x000fe200078e00ff */
[----:B0-----:R-:W-:-:S04]  /*3cf30*/  SHF.R.U32.HI R2, RZ, 0x5, R2 ;  /* 0x00000005ff027819 */ /* 0x001fc80000011602 */
[----:B------:R-:W-:-:S05]  /*3cf40*/  LOP3.LUT R2, R2, 0x3, RZ, 0xc0, !PT ;  /* 0x0000000302027812 */ /* 0x000fca00078ec0ff */
[----:B-1----:R-:W-:-:S07]  /*3cf50*/  IMAD.MOV.U32 R13, RZ, RZ, R2 ;  /* 0x000000ffff0d7224 */ /* 0x002fce00078e0002 */
[----:B--234-:R-:W-:Y:S05]  /*3cf60*/  WARPSYNC.COLLECTIVE R15, `(.L_x_4378) ;  /* 0x000000000f087348 */ /* 0x01cfea0003c00000 */
[----:B------:R0:W1:Y:S02]  /*3cf70*/  SHFL.IDX P6, R14, R13, R12, R11 ;  /* 0x0000000c0d0e7389 */ /* 0x00006400000c000b */
[----:B01234-:R-:W-:Y:S01]  /*3cf80*/  ENDCOLLECTIVE ;  /* 0x000000000000791b */ /* 0x01ffe20003800000 */
.L_x_4378:
[----:B------:R-:W-:Y:S05]  /*3cf90*/  BSYNC B0 ;  /* 0x0000000000007941 */ /* 0x000fea0003800000 */
.L_x_4377:
[----:B------:R-:W-:Y:S05]  /*3cfa0*/  BRA `(.L_x_4379) ;  /* 0xffffff9c00a47947 */ /* 0x000fea000383ffff */
.L_x_4165:
[----:B------:R-:W-:Y:S01]  /*3cfb0*/  BSSY B0, `(.L_x_4380) ;  /* 0x0000006000007945 */ /* 0x000fe20003800000 */
[----:B------:R-:W-:-:S07]  /*3cfc0*/  MOV R15, 0xffffffff ;  /* 0xffffffff000f7802 */ /* 0x000fce0000000f00 */
[----:B-1234-:R-:W-:Y:S05]  /*3cfd0*/  WARPSYNC.COLLECTIVE R15, `(.L_x_4381) ;  /* 0x000000000f0c7348 */ /* 0x01efea0003c00000 */
[----:B------:R-:W-:Y:S02]  /*3cfe0*/  ELECT P6, UR62, PT ;  /* 0x00000000003e782f */ /* 0x000fe400038c0000 */
[----:B------:R-:W-:Y:S01]  /*3cff0*/  MOV R14, UR62 ;  /* 0x0000003e000e7c02 */ /* 0x000fe20008000f00 */
[----:B-1234-:R-:W-:Y:S10]  /*3d000*/  ENDCOLLECTIVE ;  /* 0x000000000000791b */ /* 0x01eff40003800000 */
.L_x_4381:
[----:B------:R-:W-:Y:S05]  /*3d010*/  BSYNC B0 ;  /* 0x0000000000007941 */ /* 0x000fea0003800000 */
.L_x_4380:
[----:B------:R-:W-:Y:S05]  /*3d020*/  BRA `(.L_x_4382) ;  /* 0xffffff9c00987947 */ /* 0x000fea000383ffff */
.L_x_4167:
[----:B------:R0:W0:Y:S02]  /*3d030*/  SYNCS.PHASECHK.TRANS64.TRYWAIT P1, [R3+URZ+0x32440], R2 ;  /* 0x03244002030075a7 */ /* 0x000024000802017f */
[----:B0-----:R-:W-:Y:S05]  /*3d040*/  @!P1 NANOSLEEP.SYNCS 0x989680 ;  /* 0x009896800000995d */ /* 0x001fea0003900000 */
[----:B------:R-:W0:Y:S02]  /*3d050*/  @!P1 SYNCS.PHASECHK.TRANS64 P1, [R3+URZ+0x32440], R2 ;  /* 0x03244002030095a7 */ /* 0x000e24000802007f */
[----:B0-----:R-:W-:Y:S05]  /*3d060*/  @!P1 BRA `(.L_x_4167) ;  /* 0xfffffffc00f09947 */ /* 0x001fea000383ffff */
[----:B------:R-:W-:Y:S05]  /*3d070*/  BRA `(.L_x_4383) ;  /* 0xffffff9c00b87947 */ /* 0x000fea000383ffff */
.L_x_4169:
[----:B------:R0:W0:Y:S02]  /*3d080*/  SYNCS.PHASECHK.TRANS64.TRYWAIT P1, [R25+URZ+0x32440], R0 ;  /* 0x03244000190075a7 */ /* 0x000024000802017f */
[----:B0-----:R-:W-:Y:S05]  /*3d090*/  @!P1 NANOSLEEP.SYNCS 0x989680 ;  /* 0x009896800000995d */ /* 0x001fea0003900000 */
[----:B------:R-:W0:Y:S02]  /*3d0a0*/  @!P1 SYNCS.PHASECHK.TRANS64 P1, [R25+URZ+0x32440], R0 ;  /* 0x03244000190095a7 */ /* 0x000e24000802007f */
[----:B0-----:R-:W-:Y:S05]  /*3d0b0*/  @!P1 BRA `(.L_x_4169) ;  /* 0xfffffffc00f09947 */ /* 0x001fea000383ffff */
[----:B------:R-:W-:Y:S05]  /*3d0c0*/  BRA `(.L_x_4384) ;  /* 0xffffff9c00c47947 */ /* 0x000fea000383ffff */
.L_x_4171:
[----:B------:R0:W0:Y:S02]  /*3d0d0*/  SYNCS.PHASECHK.TRANS64.TRYWAIT P1, [R3+URZ+0x32460], R2 ;  /* 0x03246002030075a7 */ /* 0x000024000802017f */
[----:B0-----:R-:W-:Y:S05]  /*3d0e0*/  @!P1 NANOSLEEP.SYNCS 0x989680 ;  /* 0x009896800000995d */ /* 0x001fea0003900000 */
[----:B------:R-:W0:Y:S02]  /*3d0f0*/  @!P1 SYNCS.PHASECHK.TRANS64 P1, [R3+URZ+0x32460], R2 ;  /* 0x03246002030095a7 */ /* 0x000e24000802007f */
[----:B0-----:R-:W-:Y:S05]  /*3d100*/  @!P1 BRA `(.L_x_4171) ;  /* 0xfffffffc00f09947 */ /* 0x001fea000383ffff */
[----:B------:R-:W-:Y:S05]  /*3d110*/  BRA `(.L_x_4385) ;  /* 0xffffff9c00c07947 */ /* 0x000fea000383ffff */
        .type           $_ZN7cutlass13device_kernelIN5flash11enable_sm90INS1_16FlashAttnFwdSm90INS1_25CollectiveMainloopFwdSm90ILi2EN4cute5tupleIJNS5_1CILi1EEES8_S8_EEENS6_IJNS7_ILi128EEENS7_ILi96EEENS7_ILi64EEEEEELi256ENS_6half_tEfNS_4arch4Sm90ELb0ELb1ELb1ELb1ELb1ELb1ELb1ELb1ELb0ELb1ELb0ELb0EEENS1_21CollectiveEpilogueFwdINS6_IJSA_NS7_ILi256EEESB_EEES9_SE_SG_Li256ELb1ELb1ELb0ELb0EEENS1_36VarlenDynamicPersistentTileSchedulerILi128ELi96ELi256ELi128ELb0ELb1ELb1ELb1ELb0ELb1EEEEEEEEEvNT_6ParamsE$_ZZN5flash25CollectiveMainloopFwdSm90ILi2EN4cute5tupleIJNS1_1CILi1EEES4_S4_EEENS2_IJNS3_ILi128EEENS3_ILi96EEENS3_ILi64EEEEEELi256EN7cutlass6half_tEfNSA_4arch4Sm90ELb0ELb1ELb1ELb1ELb1ELb1ELb1ELb1ELb0ELb1ELb0ELb0EE3mmaINS_16FlashAttnFwdSm90ISE_NS_21CollectiveEpilogueFwdINS2_IJS6_NS3_ILi256EEES7_EEES5_SB_SD_Li256ELb1ELb1ELb0ELb0EEENS_36VarlenDynamicPersistentTileSchedulerILi128ELi96ELi256ELi128ELb0ELb1ELb1ELb1ELb0ELb1EEEE13SharedStorageENS1_6TensorINS1_11ArrayEngineIfLm128EEENS1_6LayoutINS2_IJNS2_IJNS3_ILi2EEEST_NS3_ILi32EEEEEES4_S4_EEENS2_IJNS2_IJS4_ST_NS3_ILi4EEEEEENS3_ILi0EEESZ_EEEEEEENS_7SoftmaxILi2ELi0EEEEEbRKNSE_6ParamsENSA_13PipelineAsyncILi2EEES19_RNSA_13PipelineStateILj2EEERT0_RT1_iRiRKNS_16SeqlenInfoQKNewKILb1ELb1EEENS2_IJiiiiEEERT_ENKUliT_T0_T1_E_clIZSF_ISO_S12_S14_EbS17_S19_S19_S1C_S1E_S1G_iS1H_S1L_S1M_S1O_EUlRS1P_iE0_NS3_ILb1EEES1W_EEDaiS1P_S1Q_S1R_,@function
        .size           $_ZN7cutlass13device_kernelIN5flash11enable_sm90INS1_16FlashAttnFwdSm90INS1_25CollectiveMainloopFwdSm90ILi2EN4cute5tupleIJNS5_1CILi1EEES8_S8_EEENS6_IJNS7_ILi128EEENS7_ILi96EEENS7_ILi64EEEEEELi256ENS_6half_tEfNS_4arch4Sm90ELb0ELb1ELb1ELb1ELb1ELb1ELb1ELb1ELb0ELb1ELb0ELb0EEENS1_21CollectiveEpilogueFwdINS6_IJSA_NS7_ILi256EEESB_EEES9_SE_SG_Li256ELb1ELb1ELb0ELb0EEENS1_36VarlenDynamicPersistentTileSchedulerILi128ELi96ELi256ELi128ELb0ELb1ELb1ELb1ELb0ELb1EEEEEEEEEvNT_6ParamsE$_ZZN5flash25CollectiveMainloopFwdSm90ILi2EN4cute5tupleIJNS1_1CILi1EEES4_S4_EEENS2_IJNS3_ILi128EEENS3_ILi96EEENS3_ILi64EEEEEELi256EN7cutlass6half_tEfNSA_4arch4Sm90ELb0ELb1ELb1ELb1ELb1ELb1ELb1ELb1ELb0ELb1ELb0ELb0EE3mmaINS_16FlashAttnFwdSm90ISE_NS_21CollectiveEpilogueFwdINS2_IJS6_NS3_ILi256EEES7_EEES5_SB_SD_Li256ELb1ELb1ELb0ELb0EEENS_36VarlenDynamicPersistentTileSchedulerILi128ELi96ELi256ELi128ELb0ELb1ELb1ELb1ELb0ELb1EEEE13SharedStorageENS1_6TensorINS1_11ArrayEngineIfLm128EEENS1_6LayoutINS2_IJNS2_IJNS3_ILi2EEEST_NS3_ILi32EEEEEES4_S4_EEENS2_IJNS2_IJS4_ST_NS3_ILi4EEEEEENS3_ILi0EEESZ_EEEEEEENS_7SoftmaxILi2ELi0EEEEEbRKNSE_6ParamsENSA_13PipelineAsyncILi2EEES19_RNSA_13PipelineStateILj2EEERT0_RT1_iRiRKNS_16SeqlenInfoQKNewKILb1ELb1EEENS2_IJiiiiEEERT_ENKUliT_T0_T1_E_clIZSF_ISO_S12_S14_EbS17_S19_S19_S1C_S1E_S1G_iS1H_S1L_S1M_S1O_EUlRS1P_iE0_NS3_ILb1EEES1W_EEDaiS1P_S1Q_S1R_,(.L_x_6461 - $_ZN7cutlass13device_kernelIN5flash11enable_sm90INS1_16FlashAttnFwdSm90INS1_25CollectiveMainloopFwdSm90ILi2EN4cute5tupleIJNS5_1CILi1EEES8_S8_EEENS6_IJNS7_ILi128EEENS7_ILi96EEENS7_ILi64EEEEEELi256ENS_6half_tEfNS_4arch4Sm90ELb0ELb1ELb1ELb1ELb1ELb1ELb1ELb1ELb0ELb1ELb0ELb0EEENS1_21CollectiveEpilogueFwdINS6_IJSA_NS7_ILi256EEESB_EEES9_SE_SG_Li256ELb1ELb1ELb0ELb0EEENS1_36VarlenDynamicPersistentTileSchedulerILi128ELi96ELi256ELi128ELb0ELb1ELb1ELb1ELb0ELb1EEEEEEEEEvNT_6ParamsE$_ZZN5flash25CollectiveMainloopFwdSm90ILi2EN4cute5tupleIJNS1_1CILi1EEES4_S4_EEENS2_IJNS3_ILi128EEENS3_ILi96EEENS3_ILi64EEEEEELi256EN7cutlass6half_tEfNSA_4arch4Sm90ELb0ELb1ELb1ELb1ELb1ELb1ELb1ELb1ELb0ELb1ELb0ELb0EE3mmaINS_16FlashAttnFwdSm90ISE_NS_21CollectiveEpilogueFwdINS2_IJS6_NS3_ILi256EEES7_EEES5_SB_SD_Li256ELb1ELb1ELb0ELb0EEENS_36VarlenDynamicPersistentTileSchedulerILi128ELi96ELi256ELi128ELb0ELb1ELb1ELb1ELb0ELb1EEEE13SharedStorageENS1_6TensorINS1_11ArrayEngineIfLm128EEENS1_6LayoutINS2_IJNS2_IJNS3_ILi2EEEST_NS3_ILi32EEEEEES4_S4_EEENS2_IJNS2_IJS4_ST_NS3_ILi4EEEEEENS3_ILi0EEESZ_EEEEEEENS_7SoftmaxILi2ELi0EEEEEbRKNSE_6ParamsENSA_13PipelineAsyncILi2EEES19_RNSA_13PipelineStateILj2EEERT0_RT1_iRiRKNS_16SeqlenInfoQKNewKILb1ELb1EEENS2_IJiiiiEEERT_ENKUliT_T0_T1_E_clIZSF_ISO_S12_S14_EbS17_S19_S19_S1C_S1E_S1G_iS1H_S1L_S1M_S1O_EUlRS1P_iE0_NS3_ILb1EEES1W_EEDaiS1P_S1Q_S1R_)
$_ZN7cutlass13device_kernelIN5flash11enable_sm90INS1_16FlashAttnFwdSm90INS1_25CollectiveMainloopFwdSm90ILi2EN4cute5tupleIJNS5_1CILi1EEES8_S8_EEENS6_IJNS7_ILi128EEENS7_ILi96EEENS7_ILi64EEEEEELi256ENS_6half_tEfNS_4arch4Sm90ELb0ELb1ELb1ELb1ELb1ELb1ELb1ELb1ELb0ELb1ELb0ELb0EEENS1_21CollectiveEpilogueFwdINS6_IJSA_NS7_ILi256EEESB_EEES9_SE_SG_Li256ELb1ELb1ELb0ELb0EEENS1_36VarlenDynamicPersistentTileSchedulerILi128ELi96ELi256ELi128ELb0ELb1ELb1ELb1ELb0ELb1EEEEEEEEEvNT_6ParamsE$_ZZN5flash25CollectiveMainloopFwdSm90ILi2EN4cute5tupleIJNS1_1CILi1EEES4_S4_EEENS2_IJNS3_ILi128EEENS3_ILi96EEENS3_ILi64EEEEEELi256EN7cutlass6half_tEfNSA_4arch4Sm90ELb0ELb1ELb1ELb1ELb1ELb1ELb1ELb1ELb0ELb1ELb0ELb0EE3mmaINS_16FlashAttnFwdSm90ISE_NS_21CollectiveEpilogueFwdINS2_IJS6_NS3_ILi256EEES7_EEES5_SB_SD_Li256ELb1ELb1ELb0ELb0EEENS_36VarlenDynamicPersistentTileSchedulerILi128ELi96ELi256ELi128ELb0ELb1ELb1ELb1ELb0ELb1EEEE13SharedStorageENS1_6TensorINS1_11ArrayEngineIfLm128EEENS1_6LayoutINS2_IJNS2_IJNS3_ILi2EEEST_NS3_ILi32EEEEEES4_S4_EEENS2_IJNS2_IJS4_ST_NS3_ILi4EEEEEENS3_ILi0EEESZ_EEEEEEENS_7SoftmaxILi2ELi0EEEEEbRKNSE_6ParamsENSA_13PipelineAsyncILi2EEES19_RNSA_13PipelineStateILj2EEERT0_RT1_iRiRKNS_16SeqlenInfoQKNewKILb1ELb1EEENS2_IJiiiiEEERT_ENKUliT_T0_T1_E_clIZSF_ISO_S12_S14_EbS17_S19_S19_S1C_S1E_S1G_iS1H_S1L_S1M_S1O_EUlRS1P_iE0_NS3_ILb1EEES1W_EEDaiS1P_S1Q_S1R_:
[----:B------:R-:W-:Y:S02]  /*3d120*/  ULDC UR4, c[0x0][0x20] ;  /* 0x0000080000047ab9 */ /* 0x000fe40000000800 */
[----:B------:R-:W-:-:S09]  /*3d130*/  UIADD3 UR4, -UR4, UR5, URZ ;  /* 0x0000000504047290 */ /* 0x000fd2000fffe13f */
[----:B------:R-:W2:Y:S04]  /*3d140*/  LDL.64 R6, [UR4+0x18] ;  /* 0x00001804ff067983 */ /* 0x000ea80008100a00 */
[----:B------:R-:W3:Y:S01]  /*3d150*/  LDL.64 R4, [UR4] ;  /* 0x00000004ff047983 */ /* 0x000ee20008100a00 */
[----:B------:R-:W-:-:S03]  /*3d160*/  ULDC.64 UR6, c[0x0][0x208] ;  /* 0x0000820000067ab9 */ /* 0x000fc60000000a00 */
[----:B--2---:R-:W2:Y:S04]  /*3d170*/  LD.E R2, desc[UR6][R6.64] ;  /* 0x0000000606027980 */ /* 0x004ea8000c101900 */
[----:B---3--:R0:W5:Y:S04]  /*3d180*/  LD.E R10, desc[UR6][R4.64] ;  /* 0x00000006040a7980 */ /* 0x008168000c101900 */
[----:B------:R0:W5:Y:S01]  /*3d190*/  LD.E R11, desc[UR6][R4.64+0x4] ;  /* 0x00000406040b7980 */ /* 0x000162000c101900 */
[----:B------:R-:W-:Y:S01]  /*3d1a0*/  BSSY B0, `(.L_x_4386) ;  /* 0x0000007000007945 */ /* 0x000fe20003800000 */
[----:B------:R-:W-:Y:S01]  /*3d1b0*/  IMAD.MOV.U32 R3, RZ, RZ, R41 ;  /* 0x000000ffff037224 */ /* 0x000fe200078e0029 */
[----:B--2---:R-:W-:-:S04]  /*3d1c0*/  LOP3.LUT R2, R2, 0x1, RZ, 0xfc, !PT ;  /* 0x0000000102027812 */ /* 0x004fc800078efcff */
[----:B------:R-:W-:Y:S01]  /*3d1d0*/  ISETP.NE.AND P0, PT, R2, 0x3, PT ;  /* 0x000000030200780c */ /* 0x000fe20003f05270 */
[----:B------:R-:W-:-:S12]  /*3d1e0*/  IMAD.MOV.U32 R2, RZ, RZ, R30 ;  /* 0x000000ffff027224 */ /* 0x000fd800078e001e */
[----:B0-----:R-:W-:Y:S05]  /*3d1f0*/  @!P0 BRA `(.L_x_4387) ;  /* 0x0000000000048947 */ /* 0x001fea0003800000 */
[----:B------:R-:W-:Y:S01]  /*3d200*/  BPT.TRAP 0x1 ;  /* 0x000000040000795c */ /* 0x000fe20000300000 */
.L_x_4387:
[----:B------:R-:W-:Y:S05]  /*3d210*/  BSYNC B0 ;  /* 0x0000000000007941 */ /* 0x000fea0003800000 */
.L_x_4386:
[----:B------:R-:W2:Y:S01]  /*3d220*/  LD.E.64 R8, desc[UR6][R6.64+0x18] ;  /* 0x0000180606087980 */ /* 0x000ea2000c101b00 */
[----:B-----5:R-:W-:Y:S02]  /*3d230*/  SHF.L.U32 R13, R11, 0x1f, RZ ;  /* 0x0000001f0b0d7819 */ /* 0x020fe400000006ff */
[----:B--2---:R-:W-:-:S05]  /*3d240*/  MOV R9, R8 ;  /* 0x0000000800097202 */ /* 0x004fca0000000f00 */
[----:B------:R-:W-:-:S04]  /*3d250*/  IMAD R10, R10, 0x8, R9 ;  /* 0x000000080a0a7824 */ /* 0x000fc800078e0209 */
[----:B------:R0:W1:Y:S01]  /*3d260*/  SYNCS.PHASECHK.TRANS64.TRYWAIT P0, [R10+URZ], R13 ;  /* 0x0000000d0a0075a7 */ /* 0x000062000800017f */
[----:B------:R-:W2:Y:S04]  /*3d270*/  LD.E R11, desc[UR6][R6.64] ;  /* 0x00000006060b7980 */ /* 0x000ea8000c101900 */
[----:B------:R0:W5:Y:S04]  /*3d280*/  LD.E R8, desc[UR6][R4.64] ;  /* 0x0000000604087980 */ /* 0x000168000c101900 */
[----:B------:R0:W5:Y:S01]  /*3d290*/  LD.E R9, desc[UR6][R4.64+0x4] ;  /* 0x0000040604097980 */ /* 0x000162000c101900 */
[----:B------:R-:W-:Y:S01]  /*3d2a0*/  BSSY B0, `(.L_x_4388) ;  /* 0x0000005000007945 */ /* 0x000fe20003800000 */
[----:B--2---:R-:W-:-:S04]  /*3d2b0*/  LOP3.LUT R11, R11, 0x1, RZ, 0xfc, !PT ;  /* 0x000000010b0b7812 */ /* 0x004fc800078efcff */
[----:B------:R-:W-:-:S13]  /*3d2c0*/  ISETP.NE.AND P1, PT, R11, 0x3, PT ;  /* 0x000000030b00780c */ /* 0x000fda0003f25270 */
[----:B01----:R-:W-:Y:S05]  /*3d2d0*/  @!P1 BRA `(.L_x_4389) ;  /* 0x0000000000049947 */ /* 0x003fea0003800000 */
[----:B------:R-:W-:Y:S01]  /*3d2e0*/  BPT.TRAP 0x1 ;  /* 0x000000040000795c */ /* 0x000fe20000300000 */
.L_x_4389:
[----:B------:R-:W-:Y:S05]  /*3d2f0*/  BSYNC B0 ;  /* 0x0000000000007941 */ /* 0x000fea0003800000 */
.L_x_4388:
        /* <DEDUP_REMOVED lines=8> */
.L_x_4391:
[----:B------:R-:W-:Y:S05]  /*3d380*/  BSYNC B0 ;  /* 0x0000000000007941 */ /* 0x000fea0003800000 */
.L_x_4390:
[----:B0----5:R-:W2:Y:S04]  /*3d390*/  LDL.64 R8, [UR4] ;  /* 0x00000004ff087983 */ /* 0x021ea80008100a00 */
[----:B------:R-:W3:Y:S04]  /*3d3a0*/  LDL.64 R6, [UR4+0x28] ;  /* 0x00002804ff067983 */ /* 0x000ee80008100a00 */
[----:B------:R-:W4:Y:S04]  /*3d3b0*/  LDL.64 R4, [UR4+0x20] ;  /* 0x00002004ff047983 */ /* 0x000f280008100a00 */
[----:B------:R-:W4:Y:S04]  /*3d3c0*/  LDL.64 R10, [UR4+0x8] ;  /* 0x00000804ff0a7983 */ /* 0x000f280008100a00 */
[----:B--2---:R-:W2:Y:S04]  /*3d3d0*/  LD.E R9, desc[UR6][R8.64] ;  /* 0x0000000608097980 */ /* 0x004ea8000c101900 */
[----:B---3--:R-:W2:Y:S01]  /*3d3e0*/  LD.E.64 R12, desc[UR6][R6.64] ;  /* 0x00000006060c7980 */ /* 0x008ea2000c101b00 */
[----:B------:R-:W-:Y:S05]  /*3d3f0*/  WARPSYNC.ALL ;  /* 0x0000000000007948 */ /* 0x000fea0003800000 */
[----:B----4-:R0:W-:Y:S04]  /*3d400*/  ST.E desc[UR6][R10.64], RZ ;  /* 0x000000ff0a007985 */ /* 0x0101e8000c101906 */
[----:B------:R-:W3:Y:S01]  /*3d410*/  LD.E.64 R6, desc[UR6][R4.64] ;  /* 0x0000000604067980 */ /* 0x000ee2000c101b00 */
[----:B--2---:R-:W-:Y:S01]  /*3d420*/  IMAD R8, R9, 0x300, R12 ;  /* 0x0000030009087824 */ /* 0x004fe200078e020c */
[----:B------:R-:W-:Y:S01]  /*3d430*/  WARPGROUP.ARRIVE ;  /* 0x00000000000079c5 */ /* 0x000fe20000000000 */
[----:B------:R-:W-:-:S02]  /*3d440*/  IMAD.MOV.U32 R9, RZ, RZ, R13 ;  /* 0x000000ffff097224 */ /* 0x000fc400078e000d */
[----:B------:R-:W-:Y:S01]  /*3d450*/  IMAD.MOV.U32 R14, RZ, RZ, 0x1 ;  /* 0x00000001ff0e7424 */ /* 0x000fe200078e00ff */
        /* <DEDUP_REMOVED lines=10> */
[----:B------:R-:W-:-:S03]  /*3d500*/  WARPGROUP.ARRIVE ;  /* 0x00000000000079c5 */ /* 0x000fc60000000000 */
        /* <DEDUP_REMOVED lines=10> */
[----:B------:R-:W-:-:S03]  /*3d5b0*/  WARPGROUP.ARRIVE ;  /* 0x00000000000079c5 */ /* 0x000fc60000000000 */
[----:B------:R-:W-:Y:S02]  /*3d5c0*/  R2UR UR10, R12 ;  /* 0x000000000c0a72ca */ /* 0x000fe400000e0000 */
[----:B--2---:R-:W-:Y:S02]  /*3d5d0*/  IADD3 R6, R6, 0x4, RZ ;  /* 0x0000000406067810 */ /* 0x004fe40007ffe0ff */
[----:B------:R-:W-:Y:S02]  /*3d5e0*/  R2UR UR9, R7 ;  /* 0x00000000070972ca */ /* 0x000fe400000e0000 */
[----:B------:R-:W-:-:S13]  /*3d5f0*/  R2UR UR8, R6 ;  /* 0x00000000060872ca */ /* 0x000fda00000e0000 */
[----:B------:R-:W-:Y:S03]  /*3d600*/  HGMMA.64x96x16.F32 R24, gdesc[UR8], R24, gsb0 ;  /* 0x01600000081879f0 */ /* 0x000fe60008000818 */
[----:B------:R-:W-:Y:S02]  /*3d610*/  WARPGROUP.DEPBAR.LE gsb0, 0x0 ;  /* 0x00008000000079c5 */ /* 0x000fe40000010000 */
[----:B------:R0:W-:Y:S04]  /*3d620*/  ST.E desc[UR6][R10.64], R14 ;  /* 0x0000000e0a007985 */ /* 0x0001e8000c101906 */
[----:B------:R-:W2:Y:S01]  /*3d630*/  LD.E.64 R6, desc[UR6][R4.64] ;  /* 0x0000000604067980 */ /* 0x000ea2000c101b00 */
[----:B------:R-:W-:Y:S01]  /*3d640*/  VIADD R8, R8, 0x6 ;  /* 0x0000000608087836 */ /* 0x000fe20000000000 */
[----:B------:R-:W-:Y:S01]  /*3d650*/  WARPGROUP.ARRIVE ;  /* 0x00000000000079c5 */ /* 0x000fe20000000000 */
[----:B------:R-:W-:-:S03]  /*3d660*/  IMAD.MOV.U32 R9, RZ, RZ, R13 ;  /* 0x000000ffff097224 */ /* 0x000fc600078e000d */
        /* <DEDUP_REMOVED lines=8> */
[----:B------:R-:W2:Y:S04]  /*3d6f0*/  LDL.64 R6, [UR4+0x38] ;  /* 0x00003804ff067983 */ /* 0x000ea80008100a00 */
[----:B------:R-:W3:Y:S04]  /*3d700*/  LDL.64 R4, [UR4+0x30] ;  /* 0x00003004ff047983 */ /* 0x000ee80008100a00 */
[----:B--2---:R-:W2:Y:S01]  /*3d710*/  LD.E R6, desc[UR6][R6.64] ;  /* 0x0000000606067980 */ /* 0x004ea2000c101900 */
[----:B---3--:R-:W-:Y:S01]  /*3d720*/  MOV R4, R4 ;  /* 0x0000000400047202 */ /* 0x008fe20000000f00 */
[----:B------:R-:W-:Y:S01]  /*3d730*/  BSSY B0, `(.L_x_4393) ;  /* 0x0000007000007945 */ /* 0x000fe20003800000 */
[----:B--2---:R-:W-:-:S04]  /*3d740*/  LEA.HI R8, R6, R6, RZ, 0x1 ;  /* 0x0000000606087211 */ /* 0x004fc800078f08ff */
[----:B------:R-:W-:-:S05]  /*3d750*/  LOP3.LUT R9, R8, 0xfffffffe, RZ, 0xc0, !PT ;  /* 0xfffffffe08097812 */ /* 0x000fca00078ec0ff */
[----:B------:R-:W-:-:S05]  /*3d760*/  IMAD.IADD R9, R6, 0x1, -R9 ;  /* 0x0000000106097824 */ /* 0x000fca00078e0a09 */
[----:B------:R-:W-:-:S04]  /*3d770*/  SHF.L.U32 R9, R9, 0x1f, RZ ;  /* 0x0000001f09097819 */ /* 0x000fc800000006ff */
[----:B------:R-:W1:Y:S02]  /*3d780*/  SYNCS.PHASECHK.TRANS64.TRYWAIT P0, [R4+URZ+0x32410], R9 ;  /* 0x03241009040075a7 */ /* 0x000e64000800017f */
[----:B01----:R-:W-:Y:S05]  /*3d790*/  @!P0 BRA `(.L_x_4394) ;  /* 0x000000b400b88947 */ /* 0x003fea0003800000 */
.L_x_4420:
[----:B------:R-:W-:Y:S05]  /*3d7a0*/  BSYNC B0 ;  /* 0x0000000000007941 */ /* 0x000fea0003800000 */
.L_x_4393:
[----:B------:R-:W2:Y:S04]  /*3d7b0*/  LDL.64 R6, [UR4+0x40] ;  /* 0x00004004ff067983 */ /* 0x000ea80008100a00 */
[----:B0-----:R-:W3:Y:S04]  /*3d7c0*/  LDL.64 R4, [UR4] ;  /* 0x00000004ff047983 */ /* 0x001ee80008100a00 */
[----:B--2---:R-:W2:Y:S04]  /*3d7d0*/  LD.E R8, desc[UR6][R6.64] ;  /* 0x0000000606087980 */ /* 0x004ea8000c101900 */
[----:B---3--:R0:W5:Y:S04]  /*3d7e0*/  LD.E R10, desc[UR6][R4.64] ;  /* 0x00000006040a7980 */ /* 0x008168000c101900 */
[----:B------:R0:W5:Y:S01]  /*3d7f0*/  LD.E R11, desc[UR6][R4.64+0x4] ;  /* 0x00000406040b7980 */ /* 0x000162000c101900 */
[----:B------:R-:W-:Y:S01]  /*3d800*/  BSSY B0, `(.L_x_4395) ;  /* 0x0000005000007945 */ /* 0x000fe20003800000 */
[----:B--2---:R-:W-:-:S04]  /*3d810*/  LOP3.LUT R8, R8, 0x1, RZ, 0xfc, !PT ;  /* 0x0000000108087812 */ /* 0x004fc800078efcff */
[----:B------:R-:W-:-:S13]  /*3d820*/  ISETP.NE.AND P0, PT, R8, 0x3, PT ;  /* 0x000000030800780c */ /* 0x000fda0003f05270 */
[----:B0-----:R-:W-:Y:S05]  /*3d830*/  @!P0 BRA `(.L_x_4396) ;  /* 0x0000000000048947 */ /* 0x001fea0003800000 */
[----:B------:R-:W-:Y:S01]  /*3d840*/  BPT.TRAP 0x1 ;  /* 0x000000040000795c */ /* 0x000fe20000300000 */
.L_x_4396:
[----:B------:R-:W-:Y:S05]  /*3d850*/  BSYNC B0 ;  /* 0x0000000000007941 */ /* 0x000fea0003800000 */
.L_x_4395:
        /* <DEDUP_REMOVED lines=13> */
.L_x_4398:
[----:B------:R-:W-:Y:S05]  /*3d930*/  BSYNC B0 ;  /* 0x0000000000007941 */ /* 0x000fea0003800000 */
.L_x_4397:
        /* <DEDUP_REMOVED lines=8> */
.L_x_4400:
[----:B------:R-:W-:Y:S05]  /*3d9c0*/  BSYNC B0 ;  /* 0x0000000000007941 */ /* 0x000fea0003800000 */
.L_x_4399:
[----:B------:R-:W2:Y:S04]  /*3d9d0*/  LDL.64 R12, [UR4] ;  /* 0x00000004ff0c7983 */ /* 0x000ea80008100a00 */
[----:B------:R-:W0:Y:S04]  /*3d9e0*/  LDL.64 R10, [UR4+0x58] ;  /* 0x00005804ff0a7983 */ /* 0x000e280008100a00 */
[----:B------:R-:W3:Y:S04]  /*3d9f0*/  LDL.64 R6, [UR4+0x48] ;  /* 0x00004804ff067983 */ /* 0x000ee80008100a00 */
[----:B------:R-:W4:Y:S04]  /*3da00*/  LDL.64 R4, [UR4+0x50] ;  /* 0x00005004ff047983 */ /* 0x000f280008100a00 */
[----:B--2---:R-:W2:Y:S04]  /*3da10*/  LD.E R13, desc[UR6][R12.64] ;  /* 0x000000060c0d7980 */ /* 0x004ea8000c101900 */
[----:B0----5:R-:W2:Y:S04]  /*3da20*/  LD.E.64 R8, desc[UR6][R10.64] ;  /* 0x000000060a087980 */ /* 0x021ea8000c101b00 */
[----:B---3--:R-:W3:Y:S04]  /*3da30*/  LD.E R18, desc[UR6][R6.64] ;  /* 0x0000000606127980 */ /* 0x008ee8000c101900 */
[----:B----4-:R-:W4:Y:S01]  /*3da40*/  LD.E.64 R14, desc[UR6][R4.64] ;  /* 0x00000006040e7980 */ /* 0x010f22000c101b00 */
[----:B------:R-:W-:Y:S05]  /*3da50*/  WARPSYNC.ALL ;  /* 0x0000000000007948 */ /* 0x000fea0003800000 */
[----:B------:R-:W-:Y:S01]  /*3da60*/  WARPGROUP.ARRIVE ;  /* 0x00000000000079c5 */ /* 0x000fe20000000000 */
[----:B------:R-:W-:-:S02]  /*3da70*/  IMAD.MOV.U32 R19, RZ, RZ, 0x1 ;  /* 0x00000001ff137424 */ /* 0x000fc400078e00ff */
[----:B--2---:R-:W-:Y:S01]  /*3da80*/  IMAD R8, R13, 0xc00, R8 ;  /* 0x00000c000d087824 */ /* 0x004fe200078e0208 */
[----:B------:R-:W-:Y:S02]  /*3da90*/  R2UR UR11, R9 ;  /* 0x00000000090b72ca */ /* 0x000fe400000e0000 */
[----:B---3--:R-:W-:Y:S02]  /*3daa0*/  ISETP.NE.U32.AND P0, PT, R18, RZ, PT ;  /* 0x000000ff1200720c */ /* 0x008fe40003f05070 */
[----:B------:R-:W-:Y:S02]  /*3dab0*/  R2UR UR10, R8 ;  /* 0x00000000080a72ca */ /* 0x000fe400000e0000 */
[----:B----4-:R-:W-:Y:S02]  /*3dac0*/  R2UR UR8, R14 ;  /* 0x000000000e0872ca */ /* 0x010fe400000e0000 */
[----:B------:R-:W-:-:S07]  /*3dad0*/  R2UR UR9, R15 ;  /* 0x000000000f0972ca */ /* 0x000fce00000e0000 */
[----:B------:R-:W-:-:S06]  /*3dae0*/  VOTEU.ANY UP0, P0 ;  /* 0x00000000003f7886 */ /* 0x000fcc0000000100 */
[----:B------:R-:W-:Y:S03]  /*3daf0*/  HGMMA.64x96x16.F32 R24, gdesc[UR8], R24, UP0, gsb0 ;  /* 0x01600000081879f0 */ /* 0x000fe6000b800818 */
[----:B------:R-:W-:Y:S02]  /*3db00*/  WARPGROUP.DEPBAR.LE gsb0, 0x0 ;  /* 0x00008000000079c5 */ /* 0x000fe40000010000 */
[----:B------:R0:W-:Y:S04]  /*3db10*/  ST.E desc[UR6][R6.64], R19 ;  /* 0x0000001306007985 */ /* 0x0001e8000c101906 */
[----:B------:R-:W2:Y:S01]  /*3db20*/  LD.E.64 R10, desc[UR6][R4.64] ;  /* 0x00000006040a7980 */ /* 0x000ea2000c101b00 */
[----:B------:R-:W-:Y:S01]  /*3db30*/  VIADD R12, R8, 0x2 ;  /* 0x00000002080c7836 */ /* 0x000fe20000000000 */
[----:B------:R-:W-:Y:S01]  /*3db40*/  MOV R13, R9 ;  /* 0x00000009000d7202 */ /* 0x000fe20000000f00 */
[----:B------:R-:W-:-:S03]  /*3db50*/  WARPGROUP.ARRIVE ;  /* 0x00000000000079c5 */ /* 0x000fc60000000000 */
        /* <DEDUP_REMOVED lines=45> */
[----:B------:R-:W-:Y:S01]  /*3de30*/  IMAD.MOV.U32 R13, RZ, RZ, R9 ;  /* 0x000000ffff0d7224 */ /* 0x000fe200078e0009 */
[----:B------:R-:W-:Y:S01]  /*3de40*/  IADD3 R12, R8, 0x302, RZ ;  /* 0x00000302080c7810 */ /* 0x000fe20007ffe0ff */
        /* <DEDUP_REMOVED lines=118> */
[----:B------:R-:W-:Y:S01]  /*3e5b0*/  IADD3 R10, R8, 0x906, RZ ;  /* 0x00000906080a7810 */ /* 0x000fe20007ffe0ff */
[----:B------:R-:W-:Y:S01]  /*3e5c0*/  IMAD.MOV.U32 R11, RZ, RZ, R9 ;  /* 0x000000ffff0b7224 */ /* 0x000fe200078e0009 */
[----:B------:R-:W-:-:S02]  /*3e5d0*/  WARPGROUP.ARRIVE ;  /* 0x00000000000079c5 */ /* 0x000fc40000000000 */
        /* <DEDUP_REMOVED lines=9> */
[----:B------:R-:W2:Y:S04]  /*3e670*/  LDL.64 R10, [UR4+0x18] ;  /* 0x00001804ff0a7983 */ /* 0x000ea80008100a00 */
[----:B------:R-:W3:Y:S01]  /*3e680*/  LDL.64 R8, [UR4] ;  /* 0x00000004ff087983 */ /* 0x000ee20008100a00 */
[----:B------:R-:W1:Y:S02]  /*3e690*/  S2R R4, SR_TID.X ;  /* 0x0000000000047919 */ /* 0x000e640000002100 */
[----:B-1----:R-:W-:-:S04]  /*3e6a0*/  SHF.R.U32.HI R5, RZ, 0x7, R4 ;  /* 0x00000007ff057819 */ /* 0x002fc80000011604 */
[----:B------:R-:W-:-:S05]  /*3e6b0*/  IADD3 R5, -R5, 0xb, RZ ;  /* 0x0000000b05057810 */ /* 0x000fca0007ffe1ff */
[----:B------:R0:W-:Y:S06]  /*3e6c0*/  BAR.ARV R5, 0x100 ;  /* 0x000400050000751d */ /* 0x0001ec0000002000 */
[----:B--2---:R-:W2:Y:S04]  /*3e6d0*/  LD.E R12, desc[UR6][R10.64] ;  /* 0x000000060a0c7980 */ /* 0x004ea8000c101900 */
[----:B---3--:R0:W5:Y:S01]  /*3e6e0*/  LD.E R8, desc[UR6][R8.64] ;  /* 0x0000000608087980 */ /* 0x008162000c101900 */
[----:B------:R-:W-:Y:S01]  /*3e6f0*/  BSSY B0, `(.L_x_4402) ;  /* 0x0000005000007945 */ /* 0x000fe20003800000 */
[----:B--2---:R-:W-:-:S04]  /*3e700*/  LOP3.LUT R12, R12, 0x1, RZ, 0xfc, !PT ;  /* 0x000000010c0c7812 */ /* 0x004fc800078efcff */
[----:B------:R-:W-:-:S13]  /*3e710*/  ISETP.NE.AND P0, PT, R12, 0x3, PT ;  /* 0x000000030c00780c */ /* 0x000fda0003f05270 */
[----:B0-----:R-:W-:Y:S05]  /*3e720*/  @!P0 BRA `(.L_x_4403) ;  /* 0x0000000000048947 */ /* 0x001fea0003800000 */
[----:B------:R-:W-:Y:S01]  /*3e730*/  BPT.TRAP 0x1 ;  /* 0x000000040000795c */ /* 0x000fe20000300000 */
.L_x_4403:
[----:B------:R-:W-:Y:S05]  /*3e740*/  BSYNC B0 ;  /* 0x0000000000007941 */ /* 0x000fea0003800000 */
.L_x_4402:
[----:B------:R-:W2:Y:S04]  /*3e750*/  LD.E.64 R6, desc[UR6][R10.64+0x20] ;  /* 0x000020060a067980 */ /* 0x000ea8000c101b00 */
[----:B------:R-:W3:Y:S01]  /*3e760*/  LD.E R5, desc[UR6][R10.64+0xc] ;  /* 0x00000c060a057980 */ /* 0x000ee2000c101900 */
[----:B--2---:R-:W-:-:S05]  /*3e770*/  MOV R7, R6 ;  /* 0x0000000600077202 */ /* 0x004fca0000000f00 */
[----:B-----5:R-:W-:-:S05]  /*3e780*/  IMAD R8, R8, 0x8, R7 ;  /* 0x0000000808087824 */ /* 0x020fca00078e0207 */
[----:B---3--:R-:W-:-:S04]  /*3e790*/  PRMT R5, R5, 0x654, R8 ;  /* 0x0000065405057816 */ /* 0x008fc80000000008 */
[----:B------:R0:W-:Y:S01]  /*3e7a0*/  SYNCS.ARRIVE.TRANS64.RED.A1T0 RZ, [R5+URZ], RZ ;  /* 0x000000ff05ff79a7 */ /* 0x0001e2000810043f */
[----:B------:R-:W2:Y:S04]  /*3e7b0*/  LDL.64 R8, [UR4+0x68] ;  /* 0x00006804ff087983 */ /* 0x000ea80008100a00 */
        /* <DEDUP_REMOVED lines=8> */
[----:B--2---:R-:W2:Y:S01]  /*3e840*/  LD.E.64 R12, desc[UR6][R8.64] ;  /* 0x00000006080c7980 */ /* 0x004ea2000c101b00 */
[----:B----4-:R-:W-:-:S03]  /*3e850*/  ISETP.NE.AND P0, PT, R5, 0x1, PT ;  /* 0x000000010500780c */ /* 0x010fc60003f05270 */
[----:B------:R-:W4:Y:S10]  /*3e860*/  LD.E R8, desc[UR6][R2.64+0x18] ;  /* 0x0000180602087980 */ /* 0x000f34000c101900 */
[----:B------:R-:W4:Y:S04]  /*3e870*/  @P0 LD.E R73, desc[UR6][R2.64+0x28] ;  /* 0x0000280602490980 */ /* 0x000f28000c101900 */
[----:B------:R-:W4:Y:S04]  /*3e880*/  @P0 LD.E R72, desc[UR6][R2.64+0x2c] ;  /* 0x00002c0602480980 */ /* 0x000f28000c101900 */
[----:B--2---:R-:W2:Y:S01]  /*3e890*/  LD.E R15, desc[UR6][R12.64] ;  /* 0x000000060c0f7980 */ /* 0x004ea2000c101900 */
[----:B---3--:R-:W-:-:S02]  /*3e8a0*/  LOP3.LUT R20, RZ, R20, RZ, 0x33, !PT ;  /* 0x00000014ff147212 */ /* 0x008fc400078e33ff */
[----:B----4-:R-:W-:Y:S01]  /*3e8b0*/  ISETP.GE.AND P1, PT, R8, 0x1, PT ;  /* 0x000000010800780c */ /* 0x010fe20003f26270 */
[----:B------:R-:W-:Y:S01]  /*3e8c0*/  BSSY B0, `(.L_x_4404) ;  /* 0x00000a7000007945 */ /* 0x000fe20003800000 */
[-C--:B--2---:R-:W-:Y:S01]  /*3e8d0*/  FMUL.FTZ R12, R31, R15.reuse ;  /* 0x0000000f1f0c7220 */ /* 0x084fe20000410000 */
[-C--:B------:R-:W-:Y:S01]  /*3e8e0*/  FMUL.FTZ R31, R47, R15.reuse ;  /* 0x0000000f2f1f7220 */ /* 0x080fe20000410000 */
[----:B------:R-:W-:Y:S01]  /*3e8f0*/  SHF.R.S32.HI R47, RZ, 0x1f, R78 ;  /* 0x0000001fff2f7819 */ /* 0x000fe2000001144e */
[----:B------:R-:W-:-:S03]  /*3e900*/  FMUL.FTZ R74, R48, R15 ;  /* 0x0000000f304a7220 */ /* 0x000fc60000410000 */
[----:B------:R-:W-:Y:S01]  /*3e910*/  LEA.HI R48, R47, R78, RZ, 0x7 ;  /* 0x0000004e2f307211 */ /* 0x000fe200078f38ff */
[----:B------:R-:W-:-:S03]  /*3e920*/  FMUL.FTZ R75, R49, R15 ;  /* 0x0000000f314b7220 */ /* 0x000fc60000410000 */
[----:B------:R-:W-:Y:S01]  /*3e930*/  LOP3.LUT R49, R48, 0xffffff80, RZ, 0xc0, !PT ;  /* 0xffffff8030317812 */ /* 0x000fe200078ec0ff */
[----:B------:R-:W-:-:S04]  /*3e940*/  FMUL.FTZ R13, R34, R15 ;  /* 0x0000000f220d7220 */ /* 0x000fc80000410000 */
[----:B------:R-:W-:Y:S02]  /*3e950*/  IMAD.IADD R49, R78, 0x1, -R49 ;  /* 0x000000014e317824 */ /* 0x000fe400078e0a31 */
[-C--:B------:R-:W-:Y:S01]  /*3e960*/  FMUL.FTZ R34, R50, R15.reuse ;  /* 0x0000000f32227220 */ /* 0x080fe20000410000 */
[-C--:B------:R-:W-:Y:S02]  /*3e970*/  FMUL.FTZ R76, R52, R15.reuse ;  /* 0x0000000f344c7220 */ /* 0x080fe40000410000 */
[----:B------:R-:W-:Y:S01]  /*3e980*/  SHF.R.S32.HI R50, RZ, 0x1f, R49 ;  /* 0x0000001fff327819 */ /* 0x000fe20000011431 */
[----:B------:R-:W-:Y:S01]  /*3e990*/  FMUL.FTZ R10, R27, R15 ;  /* 0x0000000f1b0a7220 */ /* 0x000fe20000410000 */
[----:B------:R-:W-:Y:S02]  /*3e9a0*/  LEA.HI R47, R47, R78, RZ, 0x2 ;  /* 0x0000004e2f2f7211 */ /* 0x000fe400078f10ff */
[C---:B------:R-:W-:Y:S01]  /*3e9b0*/  LEA.HI R52, R50.reuse, R49, RZ, 0x2 ;  /* 0x0000003132347211 */ /* 0x040fe200078f10ff */
[-C--:B------:R-:W-:Y:S01]  /*3e9c0*/  FMUL.FTZ R14, R35, R15.reuse ;  /* 0x0000000f230e7220 */ /* 0x080fe20000410000 */
[-C--:B------:R-:W-:Y:S01]  /*3e9d0*/  FMUL.FTZ R27, R43, R15.reuse ;  /* 0x0000000f2b1b7220 */ /* 0x080fe20000410000 */
[-C--:B------:R-:W-:Y:S01]  /*3e9e0*/  FMUL.FTZ R77, R53, R15.reuse ;  /* 0x0000000f354d7220 */ /* 0x080fe20000410000 */
[-C--:B------:R-:W-:Y:S01]  /*3e9f0*/  FMUL.FTZ R35, R51, R15.reuse ;  /* 0x0000000f33237220 */ /* 0x080fe20000410000 */
[----:B------:R-:W-:Y:S01]  /*3ea00*/  FMUL.FTZ R43, R59, R15 ;  /* 0x0000000f3b2b7220 */ /* 0x000fe20000410000 */
[----:B------:R-:W-:-:S02]  /*3ea10*/  LEA.HI R53, R50, R49, RZ, 0x5 ;  /* 0x0000003132357211 */ /* 0x000fc400078f28ff */
[----:B------:R-:W-:Y:S02]  /*3ea20*/  LOP3.LUT R51, R47, 0xfffffffc, RZ, 0xc0, !PT ;  /* 0xfffffffc2f337812 */ /* 0x000fe400078ec0ff */
[--C-:B------:R-:W-:Y:S02]  /*3ea30*/  SHF.R.S32.HI R50, RZ, 0x2, R52.reuse ;  /* 0x00000002ff327819 */ /* 0x100fe40000011434 */
[----:B------:R-:W-:Y:S01]  /*3ea40*/  SHF.R.S32.HI R59, RZ, 0x1f, R52 ;  /* 0x0000001fff3b7819 */ /* 0x000fe20000011434 */
[----:B------:R-:W-:Y:S01]  /*3ea50*/  IMAD.IADD R78, R78, 0x1, -R51 ;  /* 0x000000014e4e7824 */ /* 0x000fe200078e0a33 */
[----:B------:R-:W-:Y:S02]  /*3ea60*/  SHF.R.S32.HI R51, RZ, 0x7, R48 ;  /* 0x00000007ff337819 */ /* 0x000fe40000011430 */
[----:B------:R-:W-:Y:S02]  /*3ea70*/  LEA.HI R59, R59, R50, RZ, 0x3 ;  /* 0x000000323b3b7211 */ /* 0x000fe400078f18ff */
[----:B------:R-:W-:-:S02]  /*3ea80*/  SHF.R.S32.HI R53, RZ, 0x5, R53 ;  /* 0x00000005ff357819 */ /* 0x000fc40000011435 */
[----:B------:R-:W-:Y:S02]  /*3ea90*/  LOP3.LUT R59, R59, 0xfffffff8, RZ, 0xc0, !PT ;  /* 0xfffffff83b3b7812 */ /* 0x000fe400078ec0ff */
[----:B------:R-:W-:Y:S01]  /*3eaa0*/  LEA.HI R48, R48, R51, RZ, 0x1 ;  /* 0x0000003330307211 */ /* 0x000fe200078f08ff */
[----:B------:R-:W-:Y:S01]  /*3eab0*/  IMAD R80, R80, 0x8, R53 ;  /* 0x0000000850507824 */ /* 0x000fe200078e0235 */
[----:B------:R-:W-:Y:S01]  /*3eac0*/  LEA.HI R53, R78, R78, RZ, 0x1 ;  /* 0x0000004e4e357211 */ /* 0x000fe200078f08ff */
[----:B------:R-:W-:Y:S01]  /*3ead0*/  IMAD.IADD R59, R50, 0x1, -R59 ;  /* 0x00000001323b7824 */ /* 0x000fe200078e0a3b */
[----:B------:R-:W-:Y:S02]  /*3eae0*/  LOP3.LUT R48, R48, 0x3fffffe, RZ, 0xc0, !PT ;  /* 0x03fffffe30307812 */ /* 0x000fe400078ec0ff */
[----:B------:R-:W-:Y:S02]  /*3eaf0*/  LOP3.LUT R53, R53, 0x1ffffffe, RZ, 0xc0, !PT ;  /* 0x1ffffffe35357812 */ /* 0x000fe400078ec0ff */
[----:B------:R-:W-:Y:S01]  /*3eb00*/  LEA R59, R80, R59, 0x4 ;  /* 0x0000003b503b7211 */ /* 0x000fe200078e20ff */
[----:B------:R-:W-:-:S02]  /*3eb10*/  IMAD.IADD R48, R51, 0x1, -R48 ;  /* 0x0000000133307824 */ /* 0x000fc400078e0a30 */
[-C--:B------:R-:W-:Y:S01]  /*3eb20*/  FMUL.FTZ R9, R24, R15.reuse ;  /* 0x0000000f18097220 */ /* 0x080fe20000410000 */
[-C--:B------:R-:W-:Y:S01]  /*3eb30*/  FMUL.FTZ R24, R39, R15.reuse ;  /* 0x0000000f27187220 */ /* 0x080fe20000410000 */
[-C--:B------:R-:W-:Y:S01]  /*3eb40*/  FMUL.FTZ R39, R55, R15.reuse ;  /* 0x0000000f37277220 */ /* 0x080fe20000410000 */
[-C--:B------:R-:W-:Y:S01]  /*3eb50*/  FMUL.FTZ R55, R56, R15.reuse ;  /* 0x0000000f38377220 */ /* 0x080fe20000410000 */
[----:B------:R-:W-:Y:S02]  /*3eb60*/  IMAD.IADD R53, R78, 0x1, -R53 ;  /* 0x000000014e357824 */ /* 0x000fe400078e0a35 */
[-C--:B------:R-:W-:Y:S01]  /*3eb70*/  FMUL.FTZ R56, R57, R15.reuse ;  /* 0x0000000f39387220 */ /* 0x080fe20000410000 */
[----:B------:R-:W-:Y:S02]  /*3eb80*/  IMAD R48, R48, 0x40, R59 ;  /* 0x0000004030307824 */ /* 0x000fe400078e023b */
[-C--:B------:R-:W-:Y:S01]  /*3eb90*/  FMUL.FTZ R57, R60, R15.reuse ;  /* 0x0000000f3c397220 */ /* 0x080fe20000410000 */
[----:B------:R-:W-:Y:S01]  /*3eba0*/  FMUL.FTZ R60, R66, R15 ;  /* 0x0000000f423c7220 */ /* 0x000fe20000410000 */
[----:B------:R-:W-:-:S04]  /*3ebb0*/  IMAD R66, R53, 0x8, R48 ;  /* 0x0000000835427824 */ /* 0x000fc800078e0230 */
[----:B------:R-:W-:Y:S01]  /*3ebc0*/  @P0 IMAD.HI.U32 R73, R66, R73, RZ ;  /* 0x0000004942490227 */ /* 0x000fe200078e00ff */
[----:B------:R-:W-:-:S04]  /*3ebd0*/  LOP3.LUT R52, R52, 0x7ffffffc, RZ, 0xc0, !PT ;  /* 0x7ffffffc34347812 */ /* 0x000fc800078ec0ff */
[----:B------:R-:W-:Y:S01]  /*3ebe0*/  @P0 SHF.R.U32.HI R66, RZ, R72, R73 ;  /* 0x00000048ff420219 */ /* 0x000fe20000011649 */
[----:B------:R-:W-:Y:S02]  /*3ebf0*/  IMAD R48, R0, -0x60, RZ ;  /* 0xffffffa000307824 */ /* 0x000fe400078e02ff */
[-C--:B------:R-:W-:Y:S02]  /*3ec00*/  FMUL.FTZ R5, R26, R15.reuse ;  /* 0x0000000f1a057220 */ /* 0x080fe40000410000 */
[----:B------:R-:W0:Y:S01]  /*3ec10*/  SHFL.IDX PT, R50, R66, RZ, 0x1c1f ;  /* 0x001c1fff42327589 */ /* 0x000e2200000e0000 */
        /* <DEDUP_REMOVED lines=9> */
[----:B------:R-:W-:Y:S02]  /*3ecb0*/  VIADD R49, R48, 0x1 ;  /* 0x0000000130317836 */ /* 0x000fe40000000000 */
        /* <DEDUP_REMOVED lines=19> */
[----:B------:R-:W-:Y:S01]  /*3edf0*/  IMAD R49, R52, -0x2, R49 ;  /* 0xfffffffe34317824 */ /* 0x000fe200078e0231 */
[----:B------:R-:W1:Y:S01]  /*3ee00*/  MUFU.TANH R9, R9 ;  /* 0x0000000900097308 */ /* 0x000e620000002400 */
[----:B------:R-:W-:-:S03]  /*3ee10*/  IMAD R15, R0, -0x60, R7 ;  /* 0xffffffa0000f7824 */ /* 0x000fc600078e0207 */
[----:B------:R-:W-:-:S04]  /*3ee20*/  IADD3 R51, -R6, R49, R7 ;  /* 0x0000003106337210 */ /* 0x000fc80007ffe107 */
[----:B------:R-:W2:Y:S01]  /*3ee30*/  MUFU.TANH R25, R25 ;  /* 0x0000001900197308 */ /* 0x000ea20000002400 */
[----:B------:R-:W-:-:S07]  /*3ee40*/  IMAD R67, R52, -0x2, R15 ;  /* 0xfffffffe34437824 */ /* 0x000fce00078e020f */
        /* <DEDUP_REMOVED lines=47> */
[----:B------:R-:W-:Y:S01]  /*3f140*/  IMAD.IADD R71, R51, 0x1, R20 ;  /* 0x0000000133477824 */ /* 0x000fe200078e0214 */
[----:B0-----:R-:W-:Y:S01]  /*3f150*/  VIADDMNMX R59, R50, R70, R67, PT ;  /* 0x00000046323b7246 */ /* 0x001fe20003800143 */
[----:B------:R-:W-:-:S02]  /*3f160*/  IMAD R72, R0, -0x60, R19 ;  /* 0xffffffa000487824 */ /* 0x000fc400078e0213 */
[----:B------:R-:W-:Y:S02]  /*3f170*/  VIADD R73, R49, 0xffffffff ;  /* 0xffffffff31497836 */ /* 0x000fe40000000000 */
        /* <DEDUP_REMOVED lines=10> */
[----:B------:R-:W2:Y:S04]  /*3f220*/  LD.E R0, desc[UR6][R2.64+0x1c] ;  /* 0x00001c0602007980 */ /* 0x000ea8000c101900 */
[----:B------:R-:W3:Y:S01]  /*3f230*/  LD.E R19, desc[UR6][R2.64+0x20] ;  /* 0x0000200602137980 */ /* 0x000ee2000c101900 */
[----:B--2---:R-:W-:-:S05]  /*3f240*/  IMAD.HI.U32 R0, R15, R0, RZ ;  /* 0x000000000f007227 */ /* 0x004fca00078e00ff */
[----:B---3--:R-:W-:-:S07]  /*3f250*/  SHF.R.U32.HI R15, RZ, R19, R0 ;  /* 0x00000013ff0f7219 */ /* 0x008fce0000011600 */
.L_x_4409:
[----:B------:R-:W-:Y:S05]  /*3f260*/  BSYNC B2 ;  /* 0x0000000000027941 */ /* 0x000fea0003800000 */
.L_x_4408:
[----:B------:R-:W-:Y:S01]  /*3f270*/  LOP3.LUT R15, RZ, R15, RZ, 0x33, !PT ;  /* 0x0000000fff0f7212 */ /* 0x000fe200078e33ff */
[----:B------:R-:W-:Y:S06]  /*3f280*/  BRA `(.L_x_4410) ;  /* 0x0000000000187947 */ /* 0x000fec0003800000 */
.L_x_4407:
[----:B------:R-:W-:-:S13]  /*3f290*/  ISETP.NE.AND P0, PT, R8, 0x1, PT ;  /* 0x000000010800780c */ /* 0x000fda0003f05270 */
[----:B------:R-:W-:Y:S05]  /*3f2a0*/  @!P0 BRA `(.L_x_4410) ;  /* 0x0000000000108947 */ /* 0x000fea0003800000 */
[----:B------:R-:W2:Y:S04]  /*3f2b0*/  LD.E R0, desc[UR6][R2.64+0x1c] ;  /* 0x00001c0602007980 */ /* 0x000ea8000c101900 */
[----:B------:R-:W3:Y:S01]  /*3f2c0*/  LD.E R20, desc[UR6][R2.64+0x20] ;  /* 0x0000200602147980 */ /* 0x000ee2000c101900 */
[----:B--2---:R-:W-:-:S05]  /*3f2d0*/  IMAD.HI.U32 R15, R15, R0, RZ ;  /* 0x000000000f0f7227 */ /* 0x004fca00078e00ff */
[----:B---3--:R-:W-:-:S07]  /*3f2e0*/  SHF.R.U32.HI R15, RZ, R20, R15 ;  /* 0x00000014ff0f7219 */ /* 0x008fce000001160f */
.L_x_4410:
[----:B------:R-:W-:Y:S05]  /*3f2f0*/  BSYNC B1 ;  /* 0x0000000000017941 */ /* 0x000fea0003800000 */
.L_x_4406:
[----:B------:R-:W-:-:S05]  /*3f300*/  IMAD R15, R8, R15, R73 ;  /* 0x0000000f080f7224 */ /* 0x000fca00078e0249 */
[----:B------:R-:W-:Y:S02]  /*3f310*/  VIMNMX R18, R18, R15, !PT ;  /* 0x0000000f12127248 */ /* 0x000fe40007fe0100 */
[----:B------:R-:W-:-:S07]  /*3f320*/  VIADDMNMX R59, R15, R8, R59, PT ;  /* 0x000000080f3b7246 */ /* 0x000fce000380013b */
.L_x_4405:
[----:B------:R-:W-:Y:S05]  /*3f330*/  BSYNC B0 ;  /* 0x0000000000007941 */ /* 0x000fea0003800000 */
.L_x_4404:
[C---:B------:R-:W-:Y:S01]  /*3f340*/  ISETP.GE.AND P0, PT, R72.reuse, 0x2, PT ;  /* 0x000000024800780c */ /* 0x040fe20003f06270 */
[----:B------:R-:W0:Y:S01]  /*3f350*/  SHFL.IDX PT, R66, R66, 0x1, 0x1c1f ;  /* 0x003c1f0042427f89 */ /* 0x000e2200000e0000 */
[----:B------:R-:W-:Y:S01]  /*3f360*/  ISETP.GE.AND P4, PT, R72, 0xa, PT ;  /* 0x0000000a4800780c */ /* 0x000fe20003f86270 */
[----:B------:R-:W-:Y:S01]  /*3f370*/  BSSY B0, `(.L_x_4411) ;  /* 0x000008e000007945 */ /* 0x000fe20003800000 */
[----:B------:R-:W-:Y:S02]  /*3f380*/  ISETP.GT.AND P2, PT, R18, 0x1, !P0 ;  /* 0x000000011200780c */ /* 0x000fe40004744270 */
[----:B------:R-:W-:Y:S02]  /*3f390*/  ISETP.GE.AND P1, PT, R72, 0x9, PT ;  /* 0x000000094800780c */ /* 0x000fe40003f26270 */
[----:B------:R-:W-:Y:S02]  /*3f3a0*/  ISETP.LT.OR P2, PT, R59, 0x2, P2 ;  /* 0x000000023b00780c */ /* 0x000fe40001741670 */
[----:B------:R-:W-:-:S02]  /*3f3b0*/  P2R R78, PR, RZ, 0x10 ;  /* 0x00000010ff4e7803 */ /* 0x000fc40000000000 */
[----:B------:R-:W-:Y:S02]  /*3f3c0*/  FSEL R25, R25, -INF , !P2 ;  /* 0xff80000019197808 */ /* 0x000fe40005000000 */
[C---:B------:R-:W-:Y:S02]  /*3f3d0*/  ISETP.GT.AND P2, PT, R18.reuse, 0x9, !P4 ;  /* 0x000000091200780c */ /* 0x040fe40006744270 */
[----:B------:R-:W-:Y:S02]  /*3f3e0*/  ISETP.GT.AND P3, PT, R18, 0x8, !P1 ;  /* 0x000000081200780c */ /* 0x000fe40004f64270 */
[----:B------:R-:W-:Y:S02]  /*3f3f0*/  ISETP.LT.OR P2, PT, R59, 0xa, P2 ;  /* 0x0000000a3b00780c */ /* 0x000fe40001741670 */
[----:B------:R-:W-:Y:S02]  /*3f400*/  ISETP.GE.AND P4, PT, R72, 0x11, PT ;  /* 0x000000114800780c */ /* 0x000fe40003f86270 */
[----:B------:R-:W-:-:S02]  /*3f410*/  FSEL R29, R29, -INF , !P2 ;  /* 0xff8000001d1d7808 */ /* 0x000fc40005000000 */
[C---:B------:R-:W-:Y:S02]  /*3f420*/  ISETP.LT.OR P3, PT, R59.reuse, 0x9, P3 ;  /* 0x000000093b00780c */ /* 0x040fe40001f61670 */
[----:B------:R-:W-:Y:S02]  /*3f430*/  ISETP.GT.AND P2, PT, R18, 0x10, !P4 ;  /* 0x000000101200780c */ /* 0x000fe40006744270 */
[----:B------:R-:W-:Y:S02]  /*3f440*/  FSEL R28, R28, -INF , !P3 ;  /* 0xff8000001c1c7808 */ /* 0x000fe40005800000 */
        /* <DEDUP_REMOVED lines=85> */
[----:B------:R-:W-:Y:S02]  /*3f9a0*/  ISETP.GE.AND P5, PT, R72, 0x59, PT ;  /* 0x000000594800780c */ /* 0x000fe40003fa6270 */
[----:B0-----:R-:W-:Y:S02]  /*3f9b0*/  IADD3 R65, R71, R66, RZ ;  /* 0x0000004247417210 */ /* 0x001fe40007ffe0ff */
        /* <DEDUP_REMOVED lines=8> */
[----:B------:R-:W-:Y:S02]  /*3fa40*/  ISETP.GE.AND P6, PT, R72, 0x5a, PT ;  /* 0x0000005a4800780c */ /* 0x000fe40003fc6270 */
[----:B------:R-:W-:Y:S02]  /*3fa50*/  VIADDMNMX R9, R66, R70, R67, PT ;  /* 0x0000004642097246 */ /* 0x000fe40003800143 */
        /* <DEDUP_REMOVED lines=18> */
.L_x_4416:
[----:B------:R-:W-:Y:S05]  /*3fb80*/  BSYNC B2 ;  /* 0x0000000000027941 */ /* 0x000fea0003800000 */
.L_x_4415:
[----:B------:R-:W-:Y:S01]  /*3fb90*/  LOP3.LUT R7, RZ, R7, RZ, 0x33, !PT ;  /* 0x00000007ff077212 */ /* 0x000fe200078e33ff */
[----:B------:R-:W-:Y:S06]  /*3fba0*/  BRA `(.L_x_4417) ;  /* 0x0000000000187947 */ /* 0x000fec0003800000 */
.L_x_4414:
[----:B------:R-:W-:-:S13]  /*3fbb0*/  ISETP.NE.AND P6, PT, R8, 0x1, PT ;  /* 0x000000010800780c */ /* 0x000fda0003fc5270 */
[----:B------:R-:W-:Y:S05]  /*3fbc0*/  @!P6 BRA `(.L_x_4417) ;  /* 0x000000000010e947 */ /* 0x000fea0003800000 */
[----:B------:R-:W2:Y:S04]  /*3fbd0*/  LD.E R6, desc[UR6][R2.64+0x1c] ;  /* 0x00001c0602067980 */ /* 0x000ea8000c101900 */
[----:B------:R-:W3:Y:S01]  /*3fbe0*/  LD.E R56, desc[UR6][R2.64+0x20] ;  /* 0x0000200602387980 */ /* 0x000ee2000c101900 */
[----:B--2---:R-:W-:-:S05]  /*3fbf0*/  IMAD.HI.U32 R7, R7, R6, RZ ;  /* 0x0000000607077227 */ /* 0x004fca00078e00ff */
[----:B---3--:R-:W-:-:S07]  /*3fc00*/  SHF.R.U32.HI R7, RZ, R56, R7 ;  /* 0x00000038ff077219 */ /* 0x008fce0000011607 */
.L_x_4417:
[----:B------:R-:W-:Y:S05]  /*3fc10*/  BSYNC B1 ;  /* 0x0000000000017941 */ /* 0x000fea0003800000 */
.L_x_4413:
[----:B------:R-:W-:-:S05]  /*3fc20*/  IMAD R2, R8, R7, R73 ;  /* 0x0000000708027224 */ /* 0x000fca00078e0249 */
[----:B------:R-:W-:Y:S02]  /*3fc30*/  VIADDMNMX R9, R2, R8, R9, PT ;  /* 0x0000000802097246 */ /* 0x000fe40003800109 */
[----:B------:R-:W-:-:S07]  /*3fc40*/  VIMNMX R65, R65, R2, !PT ;  /* 0x0000000241417248 */ /* 0x000fce0007fe0100 */
.L_x_4412:
[----:B------:R-:W-:Y:S05]  /*3fc50*/  BSYNC B0 ;  /* 0x0000000000007941 */ /* 0x000fea0003800000 */
.L_x_4411:
[----:B------:R-:W2:Y:S01]  /*3fc60*/  LDL.64 R2, [UR4+0x70] ;  /* 0x00007004ff027983 */ /* 0x000ea20008100a00 */
[C---:B------:R-:W-:Y:S02]  /*3fc70*/  ISETP.GT.AND P0, PT, R65.reuse, 0x1, !P0 ;  /* 0x000000014100780c */ /* 0x040fe40004704270 */
[----:B------:R-:W-:Y:S01]  /*3fc80*/  ISETP.GT.AND P1, PT, R65, 0x8, !P1 ;  /* 0x000000084100780c */ /* 0x000fe20004f24270 */
[----:B------:R-:W-:Y:S01]  /*3fc90*/  STL [R1+0x4a0], R16 ;  /* 0x0004a01001007387 */ /* 0x000fe20000100800 */
        /* <DEDUP_REMOVED lines=66> */
[C---:B------:R-:W-:Y:S02]  /*400c0*/  ISETP.GT.AND P0, PT, R65.reuse, RZ, !P6 ;  /* 0x000000ff4100720c */ /* 0x040fe40007704270 */
[----:B------:R-:W-:Y:S02]  /*400d0*/  ISETP.GT.AND P2, PT, R65, 0x49, !P2 ;  /* 0x000000494100780c */ /* 0x000fe40005744270 */
[----:B------:R-:W-:Y:S02]  /*400e0*/  ISETP.LT.OR P0, PT, R9, 0x1, P0 ;  /* 0x000000010900780c */ /* 0x000fe40000701670 */
[----:B------:R-:W-:Y:S02]  /*400f0*/  ISETP.GT.AND P3, PT, R65, 0x50, !P3 ;  /* 0x000000504100780c */ /* 0x000fe40005f64270 */
[----:B------:R-:W-:-:S02]  /*40100*/  FSEL R24, R5, -INF , !P0 ;  /* 0xff80000005187808 */ /* 0x000fc40004000000 */
        /* <DEDUP_REMOVED lines=16> */
[----:B------:R-:W-:Y:S02]  /*40210*/  ISETP.GT.AND P0, PT, R65, 0x48, !P1 ;  /* 0x000000484100780c */ /* 0x000fe40004f04270 */
[----:B------:R-:W-:Y:S02]  /*40220*/  FMNMX.FTZ R5, R39, R6, !PT ;  /* 0x0000000627057209 */ /* 0x000fe40007810000 */
[C---:B------:R-:W-:Y:S02]  /*40230*/  ISETP.LT.OR P0, PT, R9.reuse, 0x49, P0 ;  /* 0x000000490900780c */ /* 0x040fe40000701670 */
[----:B------:R-:W-:Y:S02]  /*40240*/  FMNMX.FTZ R6, R42, R5, !PT ;  /* 0x000000052a067209 */ /* 0x000fe40007810000 */
[----:B------:R-:W-:-:S02]  /*40250*/  ISETP.LT.OR P2, PT, R9, 0x4a, P2 ;  /* 0x0000004a0900780c */ /* 0x000fc40001741670 */
[----:B------:R-:W-:Y:S02]  /*40260*/  FSEL R46, R46, -INF , !P0 ;  /* 0xff8000002e2e7808 */ /* 0x000fe40004000000 */
[----:B------:R-:W-:Y:S02]  /*40270*/  FMNMX.FTZ R5, R43, R6, !PT ;  /* 0x000000062b057209 */ /* 0x000fe40007810000 */
[----:B------:R-:W-:Y:S02]  /*40280*/  ISETP.LT.OR P3, PT, R9, 0x51, P3 ;  /* 0x000000510900780c */ /* 0x000fe40001f61670 */
[----:B------:R-:W-:Y:S02]  /*40290*/  FSEL R47, R47, -INF , !P2 ;  /* 0xff8000002f2f7808 */ /* 0x000fe40005000000 */
[----:B------:R-:W-:Y:S02]  /*402a0*/  FMNMX.FTZ R6, R46, R5, !PT ;  /* 0x000000052e067209 */ /* 0x000fe40007810000 */
[----:B------:R-:W-:-:S02]  /*402b0*/  ISETP.GT.AND P5, PT, R65, 0x58, !P5 ;  /* 0x000000584100780c */ /* 0x000fc40006fa4270 */
[----:B------:R-:W-:Y:S02]  /*402c0*/  ISETP.LT.OR P4, PT, R9, 0x52, P4 ;  /* 0x000000520900780c */ /* 0x000fe40002781670 */
[----:B------:R-:W-:Y:S02]  /*402d0*/  FSEL R5, R60, -INF , !P3 ;  /* 0xff8000003c057808 */ /* 0x000fe40005800000 */
[----:B------:R-:W-:Y:S02]  /*402e0*/  FMNMX.FTZ R6, R47, R6, !PT ;  /* 0x000000062f067209 */ /* 0x000fe40007810000 */
[----:B------:R-:W-:Y:S02]  /*402f0*/  ISETP.GT.AND P0, PT, R65, 0x59, !P6 ;  /* 0x000000594100780c */ /* 0x000fe40007704270 */
[----:B------:R-:W-:Y:S02]  /*40300*/  ISETP.LT.OR P5, PT, R9, 0x59, P5 ;  /* 0x000000590900780c */ /* 0x000fe40002fa1670 */
[----:B------:R-:W-:-:S02]  /*40310*/  FSEL R60, R61, -INF , !P4 ;  /* 0xff8000003d3c7808 */ /* 0x000fc40006000000 */
[----:B------:R-:W-:Y:S02]  /*40320*/  FMNMX.FTZ R7, R5, R6, !PT ;  /* 0x0000000605077209 */ /* 0x000fe40007810000 */
[----:B------:R-:W-:Y:S02]  /*40330*/  ISETP.LT.OR P0, PT, R9, 0x5a, P0 ;  /* 0x0000005a0900780c */ /* 0x000fe40000701670 */
[----:B------:R-:W-:Y:S02]  /*40340*/  FSEL R61, R62, -INF , !P5 ;  /* 0xff8000003e3d7808 */ /* 0x000fe40006800000 */
[----:B------:R-:W-:Y:S02]  /*40350*/  FMNMX.FTZ R6, R60, R7, !PT ;  /* 0x000000073c067209 */ /* 0x000fe40007810000 */
[----:B------:R-:W-:Y:S02]  /*40360*/  FSEL R62, R63, -INF , !P0 ;  /* 0xff8000003f3e7808 */ /* 0x000fe40004000000 */
[----:B------:R-:W-:-:S04]  /*40370*/  FMNMX.FTZ R7, R61, R6, !PT ;  /* 0x000000063d077209 */ /* 0x000fc80007810000 */
[----:B------:R-:W-:-:S05]  /*40380*/  FMNMX.FTZ R9, R62, R7, !PT ;  /* 0x000000073e097209 */ /* 0x000fca0007810000 */
[----:B--2---:R0:W-:Y:S04]  /*40390*/  ST.E desc[UR6][R2.64+0x4], R9 ;  /* 0x0000040902007985 */ /* 0x0041e8000c101906 */
[----:B------:R-:W2:Y:S01]  /*403a0*/  LD.E R12, desc[UR6][R2.64+0x4] ;  /* 0x00000406020c7980 */ /* 0x000ea2000c101900 */
        /* <DEDUP_REMOVED lines=22> */
[----:B0-----:R-:W-:-:S05]  /*40510*/  FMNMX.FTZ R9, R18, R7, !PT ;  /* 0x0000000712097209 */ /* 0x001fca0007810000 */
[----:B------:R-:W0:Y:S02]  /*40520*/  SHFL.BFLY PT, R6, R9, 0x2, 0x1f ;  /* 0x0c401f0009067f89 */ /* 0x000e2400000e0000 */
[----:B0-----:R-:W-:Y:S02]  /*40530*/  FMNMX.FTZ R8, R9, R6, !PT ;  /* 0x0000000609087209 */ /* 0x001fe40007810000 */
[----:B------:R-:W-:Y:S04]  /*40540*/  ST.E desc[UR6][R2.64], R9 ;  /* 0x0000000902007985 */ /* 0x000fe8000c101906 */
[----:B--2---:R-:W0:Y:S02]  /*40550*/  SHFL.BFLY PT, R7, R12, 0x2, 0x1f ;  /* 0x0c401f000c077f89 */ /* 0x004e2400000e0000 */
[----:B0-----:R-:W-:-:S02]  /*40560*/  FMNMX.FTZ R26, R12, R7, !PT ;  /* 0x000000070c1a7209 */ /* 0x001fc40007810000 */
[----:B------:R-:W0:Y:S04]  /*40570*/  SHFL.BFLY PT, R7, R8, 0x1, 0x1f ;  /* 0x0c201f0008077f89 */ /* 0x000e2800000e0000 */
[----:B------:R-:W1:Y:S01]  /*40580*/  SHFL.BFLY PT, R27, R26, 0x1, 0x1f ;  /* 0x0c201f001a1b7f89 */ /* 0x000e6200000e0000 */
[----:B0-----:R-:W-:Y:S02]  /*40590*/  FMNMX.FTZ R11, R8, R7, !PT ;  /* 0x00000007080b7209 */ /* 0x001fe40007810000 */
[----:B-1----:R-:W-:-:S03]  /*405a0*/  FMNMX.FTZ R27, R26, R27, !PT ;  /* 0x0000001b1a1b7209 */ /* 0x002fc60007810000 */
[----:B------:R-:W-:Y:S04]  /*405b0*/  ST.E desc[UR6][R2.64], R11 ;  /* 0x0000000b02007985 */ /* 0x000fe8000c101906 */
[----:B------:R0:W-:Y:S04]  /*405c0*/  ST.E desc[UR6][R2.64+0x4], R27 ;  /* 0x0000041b02007985 */ /* 0x0001e8000c101906 */
[----:B------:R-:W2:Y:S04]  /*405d0*/  LDL.64 R6, [UR4+0x70] ;  /* 0x00007004ff067983 */ /* 0x000ea80008100a00 */
[----:B--2---:R-:W2:Y:S04]  /*405e0*/  LD.E R63, desc[UR6][R6.64+0x20] ;  /* 0x00002006063f7980 */ /* 0x004ea8000c101900 */
[----:B------:R-:W2:Y:S04]  /*405f0*/  LD.E R12, desc[UR6][R6.64] ;  /* 0x00000006060c7980 */ /* 0x000ea8000c101900 */
[----:B------:R-:W0:Y:S01]  /*40600*/  LD.E R68, desc[UR6][R6.64+0x4] ;  /* 0x0000040606447980 */ /* 0x000e22000c101900 */
[C---:B--2---:R-:W-:Y:S01]  /*40610*/  FMUL.FTZ R8, R12.reuse, R63 ;  /* 0x0000003f0c087220 */ /* 0x044fe20000410000 */
[----:B------:R-:W-:Y:S01]  /*40620*/  FSETP.NEU.FTZ.AND P0, PT, R12, -INF , PT ;  /* 0xff8000000c00780b */ /* 0x000fe20003f1d000 */
[----:B0-----:R-:W-:-:S03]  /*40630*/  FMUL.FTZ R2, R63, R68 ;  /* 0x000000443f027220 */ /* 0x001fc60000410000 */
[----:B------:R-:W-:Y:S02]  /*40640*/  FSEL R66, R8, RZ, P0 ;  /* 0x000000ff08427208 */ /* 0x000fe40000000000 */
[----:B------:R-:W-:-:S03]  /*40650*/  FSETP.NEU.FTZ.AND P0, PT, R68, -INF , PT ;  /* 0xff8000004400780b */ /* 0x000fc60003f1d000 */
[-CC-:B------:R-:W-:Y:S01]  /*40660*/  FFMA.FTZ R25, R25, R63.reuse, -R66.reuse ;  /* 0x0000003f19197223 */ /* 0x180fe20000010842 */
[----:B------:R-:W-:Y:S01]  /*40670*/  FSEL R2, R2, RZ, P0 ;  /* 0x000000ff02027208 */ /* 0x000fe20000000000 */
[-C--:B------:R-:W-:Y:S02]  /*40680*/  FFMA.FTZ R168, R64, R63.reuse, -R66 ;  /* 0x0000003f40a87223 */ /* 0x080fe40000010842 */
[----:B------:R0:W-:Y:S02]  /*40690*/  MUFU.EX2 R27, R25 ;  /* 0x00000019001b7308 */ /* 0x0001e40000000800 */
[-C--:B------:R-:W-:Y:S01]  /*406a0*/  FFMA.FTZ R169, R59, R63.reuse, -R2 ;  /* 0x0000003f3ba97223 */ /* 0x080fe20000010802 */
[-C--:B------:R-:W-:Y:S01]  /*406b0*/  FFMA.FTZ R26, R28, R63.reuse, -R66 ;  /* 0x0000003f1c1a7223 */ /* 0x080fe20000010842 */
[-CC-:B0-----:R-:W-:Y:S01]  /*406c0*/  FFMA.FTZ R25, R24, R63.reuse, -R2.reuse ;  /* 0x0000003f18197223 */ /* 0x181fe20000010802 */
[----:B------:R-:W-:-:S03]  /*406d0*/  FFMA.FTZ R24, R57, R63, -R2 ;  /* 0x0000003f39187223 */ /* 0x000fc60000010802 */
[----:B------:R-:W0:Y:S01]  /*406e0*/  MUFU.EX2 R168, R168 ;  /* 0x000000a800a87308 */ /* 0x000e220000000800 */
[-C--:B------:R-:W-:Y:S01]  /*406f0*/  FFMA.FTZ R170, R29, R63.reuse, -R66 ;  /* 0x0000003f1daa7223 */ /* 0x080fe20000010842 */
[-C--:B------:R-:W-:Y:S01]  /*40700*/  FFMA.FTZ R171, R58, R63.reuse, -R2 ;  /* 0x0000003f3aab7223 */ /* 0x080fe20000010802 */
[----:B------:R-:W-:-:S05]  /*40710*/  FFMA.FTZ R223, R54, R63, -R66 ;  /* 0x0000003f36df7223 */ /* 0x000fca0000010842 */
[----:B------:R-:W-:Y:S01]  /*40720*/  MUFU.EX2 R25, R25 ;  /* 0x0000001900197308 */ /* 0x000fe20000000800 */
[----:B------:R-:W-:-:S07]  /*40730*/  FFMA.FTZ R219, R56, R63, -R2 ;  /* 0x0000003f38db7223 */ /* 0x000fce0000010802 */
[----:B------:R-:W1:Y:S01]  /*40740*/  MUFU.EX2 R169, R169 ;  /* 0x000000a900a97308 */ /* 0x000e620000000800 */
[----:B------:R-:W-:-:S07]  /*40750*/  FFMA.FTZ R224, R52, R63, -R66 ;  /* 0x0000003f34e07223 */ /* 0x000fce0000010842 */
[----:B------:R-:W2:Y:S01]  /*40760*/  MUFU.EX2 R26, R26 ;  /* 0x0000001a001a7308 */ /* 0x000ea20000000800 */
[----:B------:R-:W-:-:S07]  /*40770*/  FFMA.FTZ R220, R55, R63, -R2 ;  /* 0x0000003f37dc7223 */ /* 0x000fce0000010802 */
[----:B------:R-:W-:Y:S01]  /*40780*/  MUFU.EX2 R24, R24 ;  /* 0x0000001800187308 */ /* 0x000fe20000000800 */
[----:B------:R-:W-:-:S07]  /*40790*/  FFMA.FTZ R221, R53, R63, -R66 ;  /* 0x0000003f35dd7223 */ /* 0x000fce0000010842 */
[----:B------:R-:W3:Y:S01]  /*407a0*/  MUFU.EX2 R170, R170 ;  /* 0x000000aa00aa7308 */ /* 0x000ee20000000800 */
[----:B------:R-:W-:-:S07]  /*407b0*/  FFMA.FTZ R204, R21, R63, -R2 ;  /* 0x0000003f15cc7223 */ /* 0x000fce0000010802 */
[----:B------:R-:W4:Y:S01]  /*407c0*/  MUFU.EX2 R171, R171 ;  /* 0x000000ab00ab7308 */ /* 0x000f220000000800 */
[-CC-:B------:R-:W-:Y:S01]  /*407d0*/  FFMA.FTZ R226, R19, R63.reuse, -R66.reuse ;  /* 0x0000003f13e27223 */ /* 0x180fe20000010842 */
[----:B------:R-:W-:Y:S01]  /*407e0*/  FFMA.FTZ R18, R18, R63, -R66 ;  /* 0x0000003f12127223 */ /* 0x000fe20000010842 */
[----:B0-----:R-:W-:-:S05]  /*407f0*/  FADD.FTZ R3, R168, R27 ;  /* 0x0000001ba8037221 */ /* 0x001fca0000010000 */
[----:B------:R-:W0:Y:S01]  /*40800*/  MUFU.EX2 R223, R223 ;  /* 0x000000df00df7308 */ /* 0x000e220000000800 */
[-CC-:B------:R-:W-:Y:S01]  /*40810*/  FFMA.FTZ R222, R51, R63.reuse, -R66.reuse ;  /* 0x0000003f33de7223 */ /* 0x180fe20000010842 */
[----:B------:R-:W-:Y:S01]  /*40820*/  FFMA.FTZ R0, R0, R63, -R66 ;  /* 0x0000003f00007223 */ /* 0x000fe20000010842 */
[----:B-1----:R-:W-:-:S05]  /*40830*/  FADD.FTZ R19, R25, R169 ;  /* 0x000000a919137221 */ /* 0x002fca0000010000 */
[----:B------:R-:W1:Y:S01]  /*40840*/  MUFU.EX2 R219, R219 ;  /* 0x000000db00db7308 */ /* 0x000e620000000800 */
[----:B------:R-:W-:Y:S01]  /*40850*/  FFMA.FTZ R205, R14, R63, -R2 ;  /* 0x0000003f0ecd7223 */ /* 0x000fe20000010802 */
[----:B--2---:R-:W-:-:S06]  /*40860*/  FADD.FTZ R3, R26, R3 ;  /* 0x000000031a037221 */ /* 0x004fcc0000010000 */
[----:B------:R-:W2:Y:S01]  /*40870*/  MUFU.EX2 R224, R224 ;  /* 0x000000e000e07308 */ /* 0x000ea20000000800 */
[----:B------:R-:W-:-:S07]  /*40880*/  FFMA.FTZ R9, R50, R63, -R66 ;  /* 0x0000003f32097223 */ /* 0x000fce0000010842 */
[----:B------:R-:W2:Y:S01]  /*40890*/  MUFU.EX2 R220, R220 ;  /* 0x000000dc00dc7308 */ /* 0x000ea20000000800 */
[----:B------:R-:W-:Y:S01]  /*408a0*/  FFMA.FTZ R202, R20, R63, -R66 ;  /* 0x0000003f14ca7223 */ /* 0x000fe20000010842 */
[----:B---3--:R-:W-:-:S06]  /*408b0*/  FADD.FTZ R20, R170, R3 ;  /* 0x00000003aa147221 */ /* 0x008fcc0000010000 */
[----:B------:R-:W3:Y:S01]  /*408c0*/  MUFU.EX2 R221, R221 ;  /* 0x000000dd00dd7308 */ /* 0x000ee20000000800 */
[----:B------:R-:W-:-:S07]  /*408d0*/  FFMA.FTZ R8, R48, R63, -R66 ;  /* 0x0000003f30087223 */ /* 0x000fce0000010842 */
[----:B------:R4:W-:Y:S08]  /*408e0*/  MUFU.EX2 R16, R18 ;  /* 0x0000001200107308 */ /* 0x0009f00000000800 */
[----:B------:R-:W3:Y:S01]  /*408f0*/  MUFU.EX2 R204, R204 ;  /* 0x000000cc00cc7308 */ /* 0x000ee20000000800 */
[----:B----4-:R-:W-:-:S07]  /*40900*/  FADD.FTZ R18, R24, R19 ;  /* 0x0000001318127221 */ /* 0x010fce0000010000 */
[----:B------:R4:W-:Y:S01]  /*40910*/  MUFU.EX2 R213, R0 ;  /* 0x0000000000d57308 */ /* 0x0009e20000000800 */
[----:B------:R-:W-:Y:S01]  /*40920*/  FADD.FTZ R18, R171, R18 ;  /* 0x00000012ab127221 */ /* 0x000fe20000010000 */
[----:B0-----:R-:W-:-:S06]  /*40930*/  FADD.FTZ R3, R223, R20 ;  /* 0x00000014df037221 */ /* 0x001fcc0000010000 */
[----:B------:R-:W0:Y:S01]  /*40940*/  MUFU.EX2 R222, R222 ;  /* 0x000000de00de7308 */ /* 0x000e220000000800 */
[-CC-:B----4-:R-:W-:Y:S01]  /*40950*/  FFMA.FTZ R0, R13, R63.reuse, -R2.reuse ;  /* 0x0000003f0d007223 */ /* 0x190fe20000010802 */
[-C--:B------:R-:W-:Y:S01]  /*40960*/  FFMA.FTZ R13, R10, R63.reuse, -R2 ;  /* 0x0000003f0a0d7223 */ /* 0x080fe20000010802 */
[----:B------:R-:W-:-:S05]  /*40970*/  FFMA.FTZ R12, R49, R63, -R66 ;  /* 0x0000003f310c7223 */ /* 0x000fca0000010842 */
[----:B------:R-:W4:Y:S01]  /*40980*/  MUFU.EX2 R205, R205 ;  /* 0x000000cd00cd7308 */ /* 0x000f220000000800 */
[-C--:B------:R-:W-:Y:S01]  /*40990*/  FFMA.FTZ R225, R15, R63.reuse, -R66 ;  /* 0x0000003f0fe17223 */ /* 0x080fe20000010842 */
[----:B-1----:R-:W-:Y:S01]  /*409a0*/  FADD.FTZ R19, R219, R18 ;  /* 0x00000012db137221 */ /* 0x002fe20000010000 */
[----:B------:R-:W-:-:S05]  /*409b0*/  FFMA.FTZ R15, R30, R63, -R2 ;  /* 0x0000003f1e0f7223 */ /* 0x000fca0000010802 */
[----:B------:R-:W1:Y:S01]  /*409c0*/  MUFU.EX2 R9, R9 ;  /* 0x0000000900097308 */ /* 0x000e620000000800 */
[----:B--2---:R-:W-:Y:S01]  /*409d0*/  FADD.FTZ R20, R224, R3 ;  /* 0x00000003e0147221 */ /* 0x004fe20000010000 */
[----:B------:R-:W-:-:S06]  /*409e0*/  FADD.FTZ R19, R220, R19 ;  /* 0x00000013dc137221 */ /* 0x000fcc0000010000 */
[----:B------:R-:W2:Y:S01]  /*409f0*/  MUFU.EX2 R0, R0 ;  /* 0x0000000000007308 */ /* 0x000ea20000000800 */
[-C--:B------:R-:W-:Y:S01]  /*40a00*/  FFMA.FTZ R11, R45, R63.reuse, -R66 ;  /* 0x0000003f2d0b7223 */ /* 0x080fe20000010842 */
[----:B------:R-:W-:Y:S01]  /*40a10*/  FFMA.FTZ R14, R31, R63, -R2 ;  /* 0x0000003f1f0e7223 */ /* 0x000fe20000010802 */
[----:B---3--:R-:W-:-:S05]  /*40a20*/  FADD.FTZ R3, R221, R20 ;  /* 0x00000014dd037221 */ /* 0x008fca0000010000 */
[----:B------:R-:W3:Y:S01]  /*40a30*/  MUFU.EX2 R8, R8 ;  /* 0x0000000800087308 */ /* 0x000ee20000000800 */
[----:B------:R-:W-:Y:S01]  /*40a40*/  FADD.FTZ R20, R204, R19 ;  /* 0x00000013cc147221 */ /* 0x000fe20000010000 */
[----:B------:R-:W-:-:S06]  /*40a50*/  FFMA.FTZ R178, R44, R63, -R66 ;  /* 0x0000003f2cb27223 */ /* 0x000fcc0000010842 */
[----:B------:R-:W3:Y:S01]  /*40a60*/  MUFU.EX2 R13, R13 ;  /* 0x0000000d000d7308 */ /* 0x000ee20000000800 */
[----:B------:R-:W-:Y:S01]  /*40a70*/  FFMA.FTZ R197, R34, R63, -R2 ;  /* 0x0000003f22c57223 */ /* 0x000fe20000010802 */
[----:B0-----:R-:W-:-:S06]  /*40a80*/  FADD.FTZ R28, R222, R3 ;  /* 0x00000003de1c7221 */ /* 0x001fcc0000010000 */
[----:B------:R-:W0:Y:S01]  /*40a90*/  MUFU.EX2 R12, R12 ;  /* 0x0000000c000c7308 */ /* 0x000e220000000800 */
[----:B----4-:R-:W-:Y:S01]  /*40aa0*/  FADD.FTZ R3, R205, R20 ;  /* 0x00000014cd037221 */ /* 0x010fe20000010000 */
[----:B------:R-:W-:-:S06]  /*40ab0*/  FFMA.FTZ R177, R41, R63, -R66 ;  /* 0x0000003f29b17223 */ /* 0x000fcc0000010842 */
[----:B------:R-:W4:Y:S01]  /*40ac0*/  MUFU.EX2 R15, R15 ;  /* 0x0000000f000f7308 */ /* 0x000f220000000800 */
[----:B------:R-:W-:Y:S01]  /*40ad0*/  FFMA.FTZ R196, R35, R63, -R2 ;  /* 0x0000003f23c47223 */ /* 0x000fe20000010802 */
[----:B-1----:R-:W-:Y:S01]  /*40ae0*/  FADD.FTZ R19, R9, R28 ;  /* 0x0000001c09137221 */ /* 0x002fe20000010000 */
[----:B--2---:R-:W-:-:S05]  /*40af0*/  FADD.FTZ R28, R0, R3 ;  /* 0x00000003001c7221 */ /* 0x004fca0000010000 */
[----:B------:R-:W1:Y:S01]  /*40b00*/  MUFU.EX2 R11, R11 ;  /* 0x0000000b000b7308 */ /* 0x000e620000000800 */
[-C--:B------:R-:W-:Y:S01]  /*40b10*/  FFMA.FTZ R195, R37, R63.reuse, -R66 ;  /* 0x0000003f25c37223 */ /* 0x080fe20000010842 */
[----:B------:R-:W-:-:S06]  /*40b20*/  FFMA.FTZ R10, R38, R63, -R2 ;  /* 0x0000003f260a7223 */ /* 0x000fcc0000010802 */
[----:B------:R-:W2:Y:S01]  /*40b30*/  MUFU.EX2 R14, R14 ;  /* 0x0000000e000e7308 */ /* 0x000ea20000000800 */
[----:B---3--:R-:W-:Y:S01]  /*40b40*/  FADD.FTZ R3, R8, R19 ;  /* 0x0000001308037221 */ /* 0x008fe20000010000 */
[----:B------:R-:W-:-:S06]  /*40b50*/  FADD.FTZ R28, R13, R28 ;  /* 0x0000001c0d1c7221 */ /* 0x000fcc0000010000 */
[----:B------:R-:W3:Y:S01]  /*40b60*/  MUFU.EX2 R178, R178 ;  /* 0x000000b200b27308 */ /* 0x000ee20000000800 */
[-C--:B------:R-:W-:Y:S01]  /*40b70*/  FFMA.FTZ R179, R40, R63.reuse, -R66 ;  /* 0x0000003f28b37223 */ /* 0x080fe20000010842 */
[----:B------:R-:W-:-:S06]  /*40b80*/  FFMA.FTZ R198, R39, R63, -R2 ;  /* 0x0000003f27c67223 */ /* 0x000fcc0000010802 */
[----:B------:R-:W3:Y:S01]  /*40b90*/  MUFU.EX2 R197, R197 ;  /* 0x000000c500c57308 */ /* 0x000ee20000000800 */
[----:B0-----:R-:W-:Y:S01]  /*40ba0*/  FADD.FTZ R30, R12, R3 ;  /* 0x000000030c1e7221 */ /* 0x001fe20000010000 */
[----:B----4-:R-:W-:-:S06]  /*40bb0*/  FADD.FTZ R3, R15, R28 ;  /* 0x0000001c0f037221 */ /* 0x010fcc0000010000 */
[----:B------:R-:W0:Y:S01]  /*40bc0*/  MUFU.EX2 R177, R177 ;  /* 0x000000b100b17308 */ /* 0x000e220000000800 */
[-C--:B------:R-:W-:Y:S01]  /*40bd0*/  FFMA.FTZ R200, R36, R63.reuse, -R66 ;  /* 0x0000003f24c87223 */ /* 0x080fe20000010842 */
[----:B------:R-:W-:-:S06]  /*40be0*/  FFMA.FTZ R203, R42, R63, -R2 ;  /* 0x0000003f2acb7223 */ /* 0x000fcc0000010802 */
[----:B------:R-:W4:Y:S01]  /*40bf0*/  MUFU.EX2 R196, R196 ;  /* 0x000000c400c47308 */ /* 0x000f220000000800 */
[----:B-1----:R-:W-:Y:S01]  /*40c00*/  FADD.FTZ R21, R11, R30 ;  /* 0x0000001e0b157221 */ /* 0x002fe20000010000 */
[----:B--2---:R-:W-:-:S06]  /*40c10*/  FADD.FTZ R28, R14, R3 ;  /* 0x000000030e1c7221 */ /* 0x004fcc0000010000 */
[----:B------:R-:W1:Y:S01]  /*40c20*/  MUFU.EX2 R195, R195 ;  /* 0x000000c300c37308 */ /* 0x000e620000000800 */
[-C--:B------:R-:W-:Y:S01]  /*40c30*/  FFMA.FTZ R199, R33, R63.reuse, -R66 ;  /* 0x0000003f21c77223 */ /* 0x080fe20000010842 */
[----:B------:R-:W-:-:S06]  /*40c40*/  FFMA.FTZ R18, R43, R63, -R2 ;  /* 0x0000003f2b127223 */ /* 0x000fcc0000010802 */
[----:B------:R-:W2:Y:S01]  /*40c50*/  MUFU.EX2 R10, R10 ;  /* 0x0000000a000a7308 */ /* 0x000ea20000000800 */
[----:B---3--:R-:W-:Y:S01]  /*40c60*/  FADD.FTZ R30, R178, R21 ;  /* 0x00000015b21e7221 */ /* 0x008fe20000010000 */
[----:B------:R-:W-:-:S06]  /*40c70*/  FADD.FTZ R3, R197, R28 ;  /* 0x0000001cc5037221 */ /* 0x000fcc0000010000 */
[----:B------:R-:W3:Y:S01]  /*40c80*/  MUFU.EX2 R179, R179 ;  /* 0x000000b300b37308 */ /* 0x000ee20000000800 */
[----:B------:R-:W-:-:S07]  /*40c90*/  FFMA.FTZ R20, R46, R63, -R2 ;  /* 0x0000003f2e147223 */ /* 0x000fce0000010802 */
        /* <DEDUP_REMOVED lines=10> */
[----:B------:R-:W-:-:S07]  /*40d40*/  FFMA.FTZ R174, R5, R63, -R2 ;  /* 0x0000003f05ae7223 */ /* 0x000fce0000010802 */
        /* <DEDUP_REMOVED lines=9> */
[----:B------:R-:W-:-:S07]  /*40de0*/  FFMA.FTZ R176, R61, R63, -R2 ;  /* 0x0000003f3db07223 */ /* 0x000fce0000010802 */
        /* <DEDUP_REMOVED lines=8> */
[----:B------:R-:W3:Y:S08]  /*40e70*/  MUFU.EX2 R225, R225 ;  /* 0x000000e100e17308 */ /* 0x000ef00000000800 */
[----:B------:R-:W3:Y:S01]  /*40e80*/  MUFU.EX2 R21, R21 ;  /* 0x0000001500157308 */ /* 0x000ee20000000800 */
[----:B0-----:R-:W-:Y:S01]  /*40e90*/  FADD.FTZ R3, R201, R2 ;  /* 0x00000002c9037221 */ /* 0x001fe20000010000 */
[----:B----4-:R-:W-:-:S06]  /*40ea0*/  FADD.FTZ R5, R19, R28 ;  /* 0x0000001c13057221 */ /* 0x010fcc0000010000 */
[----:B------:R-:W0:Y:S01]  /*40eb0*/  MUFU.EX2 R176, R176 ;  /* 0x000000b000b07308 */ /* 0x000e220000000800 */
[----:B-1----:R-:W-:Y:S01]  /*40ec0*/  FADD.FTZ R2, R226, R3 ;  /* 0x00000003e2027221 */ /* 0x002fe20000010000 */
[----:B--2---:R-:W-:-:S06]  /*40ed0*/  FADD.FTZ R28, R174, R5 ;  /* 0x00000005ae1c7221 */ /* 0x004fcc0000010000 */
[----:B------:R-:W1:Y:S01]  /*40ee0*/  MUFU.EX2 R175, R175 ;  /* 0x000000af00af7308 */ /* 0x000e620000000800 */
[----:B---3--:R-:W-:Y:S01]  /*40ef0*/  FADD.FTZ R2, R225, R2 ;  /* 0x00000002e1027221 */ /* 0x008fe20000010000 */
[----:B------:R-:W-:-:S03]  /*40f00*/  FADD.FTZ R3, R21, R28 ;  /* 0x0000001c15037221 */ /* 0x000fc60000010000 */
[----:B------:R-:W-:Y:S01]  /*40f10*/  FADD.FTZ R2, R213, R2 ;  /* 0x00000002d5027221 */ /* 0x000fe20000010000 */
[----:B0-----:R-:W-:-:S03]  /*40f20*/  FADD.FTZ R28, R176, R3 ;  /* 0x00000003b01c7221 */ /* 0x001fc60000010000 */
[----:B------:R-:W-:Y:S01]  /*40f30*/  FADD.FTZ R33, R16, R2 ;  /* 0x0000000210217221 */ /* 0x000fe20000010000 */
[----:B-1----:R-:W-:-:S04]  /*40f40*/  FADD.FTZ R35, R175, R28 ;  /* 0x0000001caf237221 */ /* 0x002fc80000010000 */
[----:B------:R-:W-:Y:S04]  /*40f50*/  ST.E desc[UR6][R6.64+0x10], R33 ;  /* 0x0000102106007985 */ /* 0x000fe8000c101906 */
[----:B------:R0:W-:Y:S04]  /*40f60*/  ST.E desc[UR6][R6.64+0x14], R35 ;  /* 0x0000142306007985 */ /* 0x0001e8000c101906 */
[----:B------:R-:W2:Y:S04]  /*40f70*/  LDL.64 R30, [UR4] ;  /* 0x00000004ff1e7983 */ /* 0x000ea80008100a00 */
[----:B------:R-:W3:Y:S04]  /*40f80*/  LDL.64 R28, [UR4+0x98] ;  /* 0x00009804ff1c7983 */ /* 0x000ee80008100a00 */
[----:B------:R-:W4:Y:S01]  /*40f90*/  LDL.64 R2, [UR4+0x80] ;  /* 0x00008004ff027983 */ /* 0x000f220008100a00 */
[----:B------:R-:W-:-:S03]  /*40fa0*/  LEA.HI R32, R4, 0x8, RZ, 0x19 ;  /* 0x0000000804207811 */ /* 0x000fc600078fc8ff */
[----:B0-----:R-:W4:Y:S02]  /*40fb0*/  LDL.64 R6, [UR4+0x88] ;  /* 0x00008804ff067983 */ /* 0x001f240008100a00 */
[----:B------:R0:W-:Y:S06]  /*40fc0*/  BAR.SYNC.DEFER_BLOCKING R32, 0x100 ;  /* 0x000400200000751d */ /* 0x0001ec0000010000 */
[----:B--2---:R-:W2:Y:S04]  /*40fd0*/  LD.E R31, desc[UR6][R30.64] ;  /* 0x000000061e1f7980 */ /* 0x004ea8000c101900 */
[----:B---3--:R-:W2:Y:S04]  /*40fe0*/  LD.E.64 R4, desc[UR6][R28.64] ;  /* 0x000000061c047980 */ /* 0x008ea8000c101b00 */
[----:B----4-:R-:W3:Y:S04]  /*40ff0*/  LD.E R37, desc[UR6][R2.64] ;  /* 0x0000000602257980 */ /* 0x010ee8000c101900 */
        /* <DEDUP_REMOVED lines=73> */
[----:B--2---:R-:W-:-:S03]  /*41490*/  IMAD R4, R31, 0xc00, R4 ;  /* 0x00000c001f047824 */ /* 0x004fc600078e0204 */
[----:B------:R-:W2:Y:S04]  /*414a0*/  LD.E R103, desc[UR6][R2.64+0x170] ;  /* 0x0001700602677980 */ /* 0x000ea8000c101900 */
[----:B---3--:R-:W-:Y:S04]  /*414b0*/  ST.E desc[UR6][R2.64], R37 ;  /* 0x0000002502007985 */ /* 0x008fe8000c101906 */
[----:B----4-:R-:W-:Y:S04]  /*414c0*/  ST.E desc[UR6][R2.64+0x4], R39 ;  /* 0x0000042702007985 */ /* 0x010fe8000c101906 */
        /* <DEDUP_REMOVED lines=15> */
[----:B------:R-:W2:Y:S04]  /*415c0*/  LD.E R31, desc[UR6][R2.64+0x50] ;  /* 0x00005006021f7980 */ /* 0x000ea8000c101900 */
[----:B0-----:R-:W2:Y:S04]  /*415d0*/  LD.E R33, desc[UR6][R2.64+0x58] ;  /* 0x0000580602217980 */ /* 0x001ea8000c101900 */
[----:B-1----:R-:W2:Y:S04]  /*415e0*/  LD.E R35, desc[UR6][R2.64+0x60] ;  /* 0x0000600602237980 */ /* 0x002ea8000c101900 */
[----:B------:R-:W2:Y:S04]  /*415f0*/  LD.E R37, desc[UR6][R2.64+0x68] ;  /* 0x0000680602257980 */ /* 0x000ea8000c101900 */
[----:B------:R-:W2:Y:S04]  /*41600*/  LD.E R39, desc[UR6][R2.64+0x70] ;  /* 0x0000700602277980 */ /* 0x000ea8000c101900 */
        /* <DEDUP_REMOVED lines=49> */
[----:B------:R-:W-:Y:S02]  /*41920*/  R2UR UR11, R5 ;  /* 0x00000000050b72ca */ /* 0x000fe400000e0000 */
[----:B------:R-:W-:Y:S02]  /*41930*/  F2FP.F16.F32.PACK_AB R168, R27, R168 ;  /* 0x000000a81ba8723e */ /* 0x000fe400000000ff */
        /* <DEDUP_REMOVED lines=25> */
[----:B------:R-:W-:Y:S04]  /*41ad0*/  ST.E desc[UR6][R2.64+0x60], R35 ;  /* 0x0000602302007985 */ /* 0x000fe8000c101906 */
[----:B------:R-:W-:Y:S04]  /*41ae0*/  ST.E desc[UR6][R2.64+0x68], R37 ;  /* 0x0000682502007985 */ /* 0x000fe8000c101906 */
[----:B------:R-:W-:Y:S04]  /*41af0*/  ST.E desc[UR6][R2.64+0x70], R39 ;  /* 0x0000702702007985 */ /* 0x000fe8000c101906 */
        /* <DEDUP_REMOVED lines=86> */
[----:B------:R-:W-:Y:S01]  /*42060*/  ST.E desc[UR6][R6.64], RZ ;  /* 0x000000ff06007985 */ /* 0x000fe2000c101906 */
[----:B0-----:R-:W-:-:S06]  /*42070*/  WARPGROUP.ARRIVE ;  /* 0x00000000000079c5 */ /* 0x001fcc0000000000 */
[----:B------:R-:W-:Y:S03]  /*42080*/  HGMMA.64x256x16.F32 R24, R168, gdesc[UR8].tnspB, RZ, !UPT, gsb0 ;  /* 0x43e00008a8187df0 */ /* 0x000fe6000c0008ff */
[----:B------:R-:W-:Y:S02]  /*42090*/  WARPGROUP.DEPBAR.LE gsb0, 0x0 ;  /* 0x00008000000079c5 */ /* 0x000fe40000010000 */
[----:B------:R0:W-:Y:S01]  /*420a0*/  ST.E desc[UR6][R2.64], R24 ;  /* 0x0000001802007985 */ /* 0x0001e2000c101906 */
[----:B------:R-:W-:Y:S01]  /*420b0*/  F2FP.F16.F32.PACK_AB R168, R224, R223 ;  /* 0x000000dfe0a8723e */ /* 0x000fe200000000ff */
[----:B------:R-:W-:Y:S02]  /*420c0*/  IMAD.MOV.U32 R224, RZ, RZ, 0x1 ;  /* 0x00000001ffe07424 */ /* 0x000fe400078e00ff */
[----:B------:R1:W-:Y:S04]  /*420d0*/  ST.E desc[UR6][R2.64+0x4], R25 ;  /* 0x0000041902007985 */ /* 0x0003e8000c101906 */
[----:B------:R2:W-:Y:S01]  /*420e0*/  ST.E desc[UR6][R2.64+0x8], R26 ;  /* 0x0000081a02007985 */ /* 0x0005e2000c101906 */
[----:B0-----:R-:W-:-:S02]  /*420f0*/  VIADD R24, R4, 0x80 ;  /* 0x0000008004187836 */ /* 0x001fc40000000000 */
[----:B-1----:R-:W-:Y:S01]  /*42100*/  IMAD.MOV.U32 R25, RZ, RZ, R5 ;  /* 0x000000ffff197224 */ /* 0x002fe200078e0005 */
[----:B------:R0:W-:Y:S02]  /*42110*/  ST.E desc[UR6][R2.64+0xc], R27 ;  /* 0x00000c1b02007985 */ /* 0x0001e4000c101906 */
[----:B------:R-:W-:Y:S02]  /*42120*/  R2UR UR10, R24 ;  /* 0x00000000180a72ca */ /* 0x000fe400000e0000 */
[----:B------:R1:W-:Y:S01]  /*42130*/  ST.E desc[UR6][R2.64+0x10], R28 ;  /* 0x0000101c02007985 */ /* 0x0003e2000c101906 */
[----:B------:R-:W-:-:S03]  /*42140*/  R2UR UR11, R25 ;  /* 0x00000000190b72ca */ /* 0x000fc600000e0000 */
        /* <DEDUP_REMOVED lines=124> */
[----:B------:R-:W4:Y:S04]  /*42910*/  LD.E R24, desc[UR6][R2.64] ;  /* 0x0000000602187980 */ /* 0x000f28000c101900 */
[----:B------:R-:W4:Y:S04]  /*42920*/  LD.E R25, desc[UR6][R2.64+0x4] ;  /* 0x0000040602197980 */ /* 0x000f28000c101900 */
[----:B--2---:R-:W2:Y:S04]  /*42930*/  LD.E R26, desc[UR6][R2.64+0x8] ;  /* 0x00000806021a7980 */ /* 0x004ea8000c101900 */
[----:B0-----:R-:W2:Y:S04]  /*42940*/  LD.E R27, desc[UR6][R2.64+0xc] ;  /* 0x00000c06021b7980 */ /* 0x001ea8000c101900 */
[----:B-1----:R-:W2:Y:S04]  /*42950*/  LD.E R28, desc[UR6][R2.64+0x10] ;  /* 0x00001006021c7980 */ /* 0x002ea8000c101900 */
[----:B---3--:R-:W2:Y:S04]  /*42960*/  LD.E R29, desc[UR6][R2.64+0x14] ;  /* 0x00001406021d7980 */ /* 0x008ea8000c101900 */
        /* <DEDUP_REMOVED lines=122> */
[----:B------:R-:W-:-:S02]  /*43110*/  IMAD.MOV.U32 R170, RZ, RZ, R213 ;  /* 0x000000ffffaa7224 */ /* 0x000fc400078e00d5 */
[----:B------:R-:W-:Y:S02]  /*43120*/  IMAD.MOV.U32 R171, RZ, RZ, R16 ;  /* 0x000000ffffab7224 */ /* 0x000fe400078e0010 */
[----:B------:R-:W-:Y:S01]  /*43130*/  IMAD.MOV.U32 R223, RZ, RZ, R170 ;  /* 0x000000ffffdf7224 */ /* 0x000fe200078e00aa */
[----:B------:R-:W-:Y:S01]  /*43140*/  F2FP.F16.F32.PACK_AB R170, R222, R221 ;  /* 0x000000dddeaa723e */ /* 0x000fe200000000ff */
[----:B------:R-:W-:Y:S01]  /*43150*/  IMAD.MOV.U32 R222, RZ, RZ, R171 ;  /* 0x000000ffffde7224 */ /* 0x000fe200078e00ab */
[----:B------:R-:W-:Y:S01]  /*43160*/  F2FP.F16.F32.PACK_AB R169, R220, R219 ;  /* 0x000000dbdca9723e */ /* 0x000fe200000000ff */
[----:B------:R0:W5:Y:S01]  /*43170*/  LDL.LU R16, [R1+0x4a0] ;  /* 0x0004a00001107983 */ /* 0x0001620000300800 */
[----:B------:R-:W-:-:S04]  /*43180*/  F2FP.F16.F32.PACK_AB R171, R205, R204 ;  /* 0x000000cccdab723e */ /* 0x000fc800000000ff */
[----:B--2---:R-:W-:-:S06]  /*43190*/  WARPGROUP.ARRIVE ;  /* 0x00000000000079c5 */ /* 0x004fcc0000000000 */
[----:B------:R-:W-:Y:S03]  /*431a0*/  HGMMA.64x256x16.F32 R24, R168, gdesc[UR8].tnspB, R24, gsb0 ;  /* 0x43e00008a8187df0 */ /* 0x000fe60008000818 */
[----:B------:R-:W-:Y:S02]  /*431b0*/  WARPGROUP.DEPBAR.LE gsb0, 0x0 ;  /* 0x00008000000079c5 */ /* 0x000fe40000010000 */
[----:B------:R1:W-:Y:S04]  /*431c0*/  ST.E desc[UR6][R2.64], R24 ;  /* 0x0000001802007985 */ /* 0x0003e8000c101906 */
[----:B------:R2:W-:Y:S04]  /*431d0*/  ST.E desc[UR6][R2.64+0x4], R25 ;  /* 0x0000041902007985 */ /* 0x0005e8000c101906 */
[----:B------:R3:W-:Y:S01]  /*431e0*/  ST.E desc[UR6][R2.64+0x8], R26 ;  /* 0x0000081a02007985 */ /* 0x0007e2000c101906 */
[----:B-1----:R-:W-:Y:S01]  /*431f0*/  VIADD R24, R4, 0x100 ;  /* 0x0000010004187836 */ /* 0x002fe20000000000 */
[----:B--2---:R-:W-:-:S02]  /*43200*/  MOV R25, R5 ;  /* 0x0000000500197202 */ /* 0x004fc40000000f00 */
[----:B------:R1:W-:Y:S02]  /*43210*/  ST.E desc[UR6][R2.64+0xc], R27 ;  /* 0x00000c1b02007985 */ /* 0x0003e4000c101906 */
[----:B------:R-:W-:Y:S02]  /*43220*/  R2UR UR10, R24 ;  /* 0x00000000180a72ca */ /* 0x000fe400000e0000 */
        /* <DEDUP_REMOVED lines=128> */
[----:B---3--:R-:W3:Y:S04]  /*43a30*/  LD.E R26, desc[UR6][R2.64+0x8] ;  /* 0x00000806021a7980 */ /* 0x008ee8000c101900 */
[----:B-1----:R-:W3:Y:S04]  /*43a40*/  LD.E R27, desc[UR6][R2.64+0xc] ;  /* 0x00000c06021b7980 */ /* 0x002ee8000c101900 */
[----:B--2---:R-:W3:Y:S04]  /*43a50*/  LD.E R28, desc[UR6][R2.64+0x10] ;  /* 0x00001006021c7980 */ /* 0x004ee8000c101900 */
[----:B----4-:R-:W3:Y:S04]  /*43a60*/  LD.E R29, desc[UR6][R2.64+0x14] ;  /* 0x00001406021d7980 */ /* 0x010ee8000c101900 */
        /* <DEDUP_REMOVED lines=122> */
[----:B------:R-:W-:-:S02]  /*44210*/  F2FP.F16.F32.PACK_AB R168, R8, R9 ;  /* 0x0000000908a8723e */ /* 0x000fc400000000ff */
[----:B------:R-:W-:Y:S02]  /*44220*/  F2FP.F16.F32.PACK_AB R170, R11, R12 ;  /* 0x0000000c0baa723e */ /* 0x000fe400000000ff */
[----:B------:R-:W-:Y:S02]  /*44230*/  F2FP.F16.F32.PACK_AB R169, R13, R0 ;  /* 0x000000000da9723e */ /* 0x000fe400000000ff */
[----:B------:R-:W-:-:S04]  /*44240*/  F2FP.F16.F32.PACK_AB R171, R14, R15 ;  /* 0x0000000f0eab723e */ /* 0x000fc800000000ff */
[----:B---3--:R-:W-:-:S06]  /*44250*/  WARPGROUP.ARRIVE ;  /* 0x00000000000079c5 */ /* 0x008fcc0000000000 */
[----:B------:R-:W-:Y:S03]  /*44260*/  HGMMA.64x256x16.F32 R24, R168, gdesc[UR8].tnspB, R24, gsb0 ;  /* 0x43e00008a8187df0 */ /* 0x000fe60008000818 */
[----:B------:R-:W-:Y:S02]  /*44270*/  WARPGROUP.DEPBAR.LE gsb0, 0x0 ;  /* 0x00008000000079c5 */ /* 0x000fe40000010000 */
        /* <DEDUP_REMOVED lines=129> */
[----:B0-----:R-:W4:Y:S04]  /*44a90*/  LD.E R24, desc[UR6][R2.64] ;  /* 0x0000000602187980 */ /* 0x001f28000c101900 */
[----:B-1----:R-:W4:Y:S04]  /*44aa0*/  LD.E R25, desc[UR6][R2.64+0x4] ;  /* 0x0000040602197980 */ /* 0x002f28000c101900 */
[----:B--2---:R-:W2:Y:S04]  /*44ab0*/  LD.E R26, desc[UR6][R2.64+0x8] ;  /* 0x00000806021a7980 */ /* 0x004ea8000c101900 */
        /* <DEDUP_REMOVED lines=132> */
[----:B------:R-:W-:-:S04]  /*45300*/  F2FP.F16.F32.PACK_AB R171, R198, R10 ;  /* 0x0000000ac6ab723e */ /* 0x000fc800000000ff */
[----:B--2---:R-:W-:-:S06]  /*45310*/  WARPGROUP.ARRIVE ;  /* 0x00000000000079c5 */ /* 0x004fcc0000000000 */
        /* <DEDUP_REMOVED lines=666> */
[----:B0-----:R-:W2:Y:S04]  /*47cc0*/  LD.E R86, desc[UR6][R2.64+0x1fc] ;  /* 0x0001fc0602567980 */ /* 0x001ea8000c101900 */
        /* <DEDUP_REMOVED lines=255> */
[----:B0-----:R-:W2:Y:S04]  /*48cc0*/  LDL.64 R6, [UR4+0x40] ;  /* 0x00004004ff067983 */ /* 0x001ea80008100a00 */
[----:B------:R-:W3:Y:S01]  /*48cd0*/  LDL.64 R4, [UR4] ;  /* 0x00000004ff047983 */ /* 0x000ee20008100a00 */
[----:B------:R-:W0:Y:S03]  /*48ce0*/  S2R R213, SR_TID.X ;  /* 0x0000000000d57919 */ /* 0x000e260000002100 */
[----:B--2---:R-:W2:Y:S04]  /*48cf0*/  LD.E R0, desc[UR6][R6.64] ;  /* 0x0000000606007980 */ /* 0x004ea8000c101900 */
[----:B---3--:R1:W5:Y:S01]  /*48d00*/  LD.E R4, desc[UR6][R4.64] ;  /* 0x0000000604047980 */ /* 0x008362000c101900 */
[----:B0-----:R-:W-:Y:S01]  /*48d10*/  SHF.R.U32.HI R213, RZ, 0x7, R213 ;  /* 0x00000007ffd57819 */ /* 0x001fe200000116d5 */
[----:B------:R-:W-:Y:S04]  /*48d20*/  BSSY B0, `(.L_x_4418) ;  /* 0x0000006000007945 */ /* 0x000fe80003800000 */
[----:B------:R-:W-:Y:S01]  /*48d30*/  VIADD R213, R213, 0x8 ;  /* 0x00000008d5d57836 */ /* 0x000fe20000000000 */
[----:B--2---:R-:W-:-:S04]  /*48d40*/  LOP3.LUT R0, R0, 0x1, RZ, 0xfc, !PT ;  /* 0x0000000100007812 */ /* 0x004fc800078efcff */
[----:B------:R-:W-:-:S13]  /*48d50*/  ISETP.NE.AND P0, PT, R0, 0x3, PT ;  /* 0x000000030000780c */ /* 0x000fda0003f05270 */
[----:B-1----:R-:W-:Y:S05]  /*48d60*/  @!P0 BRA `(.L_x_4419) ;  /* 0x0000000000048947 */ /* 0x002fea0003800000 */
[----:B------:R-:W-:Y:S01]  /*48d70*/  BPT.TRAP 0x1 ;  /* 0x000000040000795c */ /* 0x000fe20000300000 */
.L_x_4419:
[----:B------:R-:W-:Y:S05]  /*48d80*/  BSYNC B0 ;  /* 0x0000000000007941 */ /* 0x000fea0003800000 */
.L_x_4418:
[----:B------:R-:W2:Y:S04]  /*48d90*/  LD.E.64 R2, desc[UR6][R6.64+0x20] ;  /* 0x0000200606027980 */ /* 0x000ea8000c101b00 */
[----:B------:R-:W3:Y:S01]  /*48da0*/  LD.E R0, desc[UR6][R6.64+0xc] ;  /* 0x00000c0606007980 */ /* 0x000ee2000c101900 */
[----:B------:R-:W-:Y:S02]  /*48db0*/  MOV R5, 0xa4f0 ;  /* 0x0000a4f000057802 */ /* 0x000fe40000000f00 */
[----:B--2---:R-:W-:-:S03]  /*48dc0*/  MOV R3, R2 ;  /* 0x0000000200037202 */ /* 0x004fc60000000f00 */
[----:B------:R-:W-:Y:S02]  /*48dd0*/  IMAD.MOV.U32 R2, RZ, RZ, R5 ;  /* 0x000000ffff027224 */ /* 0x000fe400078e0005 */
[----:B-----5:R-:W-:-:S05]  /*48de0*/  IMAD R3, R4, 0x8, R3 ;  /* 0x0000000804037824 */ /* 0x020fca00078e0203 */
[----:B---3--:R-:W-:Y:S01]  /*48df0*/  PRMT R0, R0, 0x654, R3 ;  /* 0x0000065400007816 */ /* 0x008fe20000000003 */
[----:B------:R-:W-:-:S03]  /*48e00*/  IMAD.MOV.U32 R3, RZ, RZ, 0x0 ;  /* 0x00000000ff037424 */ /* 0x000fc600078e00ff */
[----:B------:R0:W-:Y:S02]  /*48e10*/  SYNCS.ARRIVE.TRANS64.RED.A1T0 RZ, [R0+URZ], RZ ;  /* 0x000000ff00ff79a7 */ /* 0x0001e4000810043f */
[----:B0-----:R-:W-:Y:S05]  /*48e20*/  RET.REL.NODEC R2 `(_ZN7cutlass13device_kernelIN5flash11enable_sm90INS1_16FlashAttnFwdSm90INS1_25CollectiveMainloopFwdSm90ILi2EN4cute5tupleIJNS5_1CILi1EEES8_S8_EEENS6_IJNS7_ILi128EEENS7_ILi96EEENS7_ILi64EEEEEELi256ENS_6half_tEfNS_4arch4Sm90ELb0ELb1ELb1ELb1ELb1ELb1ELb1ELb1ELb0ELb1ELb0ELb0EEENS1_21CollectiveEpilogueFwdINS6_IJSA_NS7_ILi256EEESB_EEES9_SE_SG_Li256ELb1ELb1ELb0ELb0EEENS1_36VarlenDynamicPersistentTileSchedulerILi128ELi96ELi256ELi128ELb0ELb1ELb1ELb1ELb0ELb1EEEEEEEEEvNT_6ParamsE) ;  /* 0xfffffb7002747950 */ /* 0x001fea0003c3ffff */
.L_x_4392:
[----:B0-----:R0:W1:Y:S02]  /*48e30*/  SYNCS.PHASECHK.TRANS64.TRYWAIT P0, [R8+URZ], R9 ;  /* 0x00000009080075a7 */ /* 0x001064000800017f */
[----:B-1----:R-:W-:Y:S05]  /*48e40*/  @!P0 NANOSLEEP.SYNCS 0x989680 ;  /* 0x009896800000895d */ /* 0x002fea0003900000 */
[----:B------:R-:W1:Y:S02]  /*48e50*/  @!P0 SYNCS.PHASECHK.TRANS64 P0, [R8+URZ], R9 ;  /* 0x00000009080085a7 */ /* 0x000e64000800007f */
[----:B-1----:R-:W-:Y:S05]  /*48e60*/  @!P0 BRA `(.L_x_4392) ;  /* 0xfffffffc00f08947 */ /* 0x002fea000383ffff */
[----:B------:R-:W-:Y:S05]  /*48e70*/  BRA `(.L_x_4391) ;  /* 0xffffff4400407947 */ /* 0x000fea000383ffff */
.L_x_4394:
[----:B0-----:R0:W1:Y:S02]  /*48e80*/  SYNCS.PHASECHK.TRANS64.TRYWAIT P0, [R4+URZ+0x32410], R9 ;  /* 0x03241009040075a7 */ /* 0x001064000800017f */
[----:B-1----:R-:W-:Y:S05]  /*48e90*/  @!P0 NANOSLEEP.SYNCS 0x989680 ;  /* 0x009896800000895d */ /* 0x002fea0003900000 */
[----:B------:R-:W1:Y:S02]  /*48ea0*/  @!P0 SYNCS.PHASECHK.TRANS64 P0, [R4+URZ+0x32410], R9 ;  /* 0x03241009040085a7 */ /* 0x000e64000800007f */
[----:B-1----:R-:W-:Y:S05]  /*48eb0*/  @!P0 BRA `(.L_x_4394) ;  /* 0xfffffffc00f08947 */ /* 0x002fea000383ffff */
[----:B------:R-:W-:Y:S05]  /*48ec0*/  BRA `(.L_x_4420) ;  /* 0xffffff4800347947 */ /* 0x000fea000383ffff */
.L_x_4401:
[----:B0-----:R0:W1:Y:S02]  /*48ed0*/  SYNCS.PHASECHK.TRANS64.TRYWAIT P0, [R8+URZ], R9 ;  /* 0x00000009080075a7 */ /* 0x001064000800017f */
[----:B-1----:R-:W-:Y:S05]  /*48ee0*/  @!P0 NANOSLEEP.SYNCS 0x989680 ;  /* 0x009896800000895d */ /* 0x002fea0003900000 */
[----:B------:R-:W1:Y:S02]  /*48ef0*/  @!P0 SYNCS.PHASECHK.TRANS64 P0, [R8+URZ], R9 ;  /* 0x00000009080085a7 */ /* 0x000e64000800007f */
[----:B-1----:R-:W-:Y:S05]  /*48f00*/  @!P0 BRA `(.L_x_4401) ;  /* 0xfffffffc00f08947 */ /* 0x002fea000383ffff */
[----:B------:R-:W-:Y:S05]  /*48f10*/  BRA `(.L_x_4400) ;  /* 0xffffff4800a87947 */ /* 0x000fea000383ffff */
.L_x_4421:
        /* <DEDUP_REMOVED lines=14> */
.L_x_6461:


//--------------------- .text._ZN7cutlass13device_kernelIN5flash11enable_sm90INS1_16FlashAttnFwdSm90INS1_25CollectiveMainloopFwdSm90ILi2EN4cute5tupleIJNS5_1CILi1EEES8_S8_EEENS6_IJNS7_ILi128EEENS7_ILi96EEENS7_ILi64EEEEEELi256ENS_6half_tEfNS_4arch4Sm90ELb1ELb0ELb1ELb0ELb1ELb0ELb0ELb1ELb0ELb1ELb0ELb0EEENS1_21CollectiveEpilogueFwdINS6_IJSA_NS7_ILi256EEESB_EEES9_SE_SG_Li256ELb0ELb1ELb0ELb0EEENS1_30DynamicPersistentTileSchedulerILi256ELi128ELb0ELb1ELb1EEEEEEEEEvNT_6ParamsE --------------------------
	.section	.text._ZN7cutlass13device_kernelIN5flash11enable_sm90INS1_16FlashAttnFwdSm90INS1_25CollectiveMainloopFwdSm90ILi2EN4cute5tupleIJNS5_1CILi1EEES8_S8_EEENS6_IJNS7_ILi128EEENS7_ILi96EEENS7_ILi64EEEEEELi256ENS_6half_tEfNS_4arch4Sm90ELb1ELb0ELb1ELb0ELb1ELb0ELb0ELb1ELb0ELb1ELb0ELb0EEENS1_21CollectiveEpilogueFwdINS6_IJSA_NS7_ILi256EEESB_EEES9_SE_SG_Li256ELb0ELb1ELb0ELb0EEENS1_30DynamicPersistentTileSchedulerILi256ELi128ELb0ELb1ELb1EEEEEEEEEvNT_6ParamsE,"ax",@progbits
	.align	128
.text._ZN7cutlass13device_kernelIN5flash11enable_sm90INS1_16FlashAttnFwdSm90INS1_25CollectiveMainloopFwdSm90ILi2EN4cute5tupleIJNS5_1CILi1EEES8_S8_EEENS6_IJNS7_ILi128EEENS7_ILi96EEENS7_ILi64EEEEEELi256ENS_6half_tEfNS_4arch4Sm90ELb1ELb0ELb1ELb0ELb1ELb0ELb0ELb1ELb0ELb1ELb0ELb0EEENS1_21CollectiveEpilogueFwdINS6_IJSA_NS7_ILi256EEESB_EEES9_SE_SG_Li256ELb0ELb1ELb0ELb0EEENS1_30DynamicPersistentTileSchedulerILi256ELi128ELb0ELb1ELb1EEEEEEEEEvNT_6ParamsE:
        .type           _ZN7cutlass13device_kernelIN5flash11enable_sm90INS1_16FlashAttnFwdSm90INS1_25CollectiveMainloopFwdSm90ILi2EN4cute5tupleIJNS5_1CILi1EEES8_S8_EEENS6_IJNS7_ILi128EEENS7_ILi96EEENS7_ILi64EEEEEELi256ENS_6half_tEfNS_4arch4Sm90ELb1ELb0ELb1ELb0ELb1ELb0ELb0ELb1ELb0ELb1ELb0ELb0EEENS1_21CollectiveEpilogueFwdINS6_IJSA_NS7_ILi256EEESB_EEES9_SE_SG_Li256ELb0ELb1ELb0ELb0EEENS1_30DynamicPersistentTileSchedulerILi256ELi128ELb0ELb1ELb1EEEEEEEEEvNT_6ParamsE,@function
        .size           _ZN7cutlass13device_kernelIN5flash11enable_sm90INS1_16FlashAttnFwdSm90INS1_25CollectiveMainloopFwdSm90ILi2EN4cute5tupleIJNS5_1CILi1EEES8_S8_EEENS6_IJNS7_ILi128EEENS7_ILi96EEENS7_ILi64EEEEEELi256ENS_6half_tEfNS_4arch4Sm90ELb1ELb0ELb1ELb0ELb1ELb0ELb0ELb1ELb0ELb1ELb0ELb0EEENS1_21CollectiveEpilogueFwdINS6_IJSA_NS7_ILi256EEESB_EEES9_SE_SG_Li256ELb0ELb1ELb0ELb0EEENS1_30DynamicPersistentTileSchedulerILi256ELi128ELb0ELb1ELb1EEEEEEEEEvNT_6ParamsE,(.L_x_6463 - _ZN7cutlass13device_kernelIN5flash11enable_sm90INS1_16FlashAttnFwdSm90INS1_25CollectiveMainloopFwdSm90ILi2EN4cute5tupleIJNS5_1CILi1EEES8_S8_EEENS6_IJNS7_ILi128EEENS7_ILi96EEENS7_ILi64EEEEEELi256ENS_6half_tEfNS_4arch4Sm90ELb1ELb0ELb1ELb0ELb1ELb0ELb0ELb1ELb0ELb1ELb0ELb0EEENS1_21CollectiveEpilogueFwdINS6_IJSA_NS7_ILi256EEESB_EEES9_SE_SG_Li256ELb0ELb1ELb0ELb0EEENS1_30DynamicPersistentTileSchedulerILi256ELi128ELb0ELb1ELb1EEEEEEEEEvNT_6ParamsE)
        .other          _ZN7cutlass13device_kernelIN5flash11enable_sm90INS1_16FlashAttnFwdSm90INS1_25CollectiveMainloopFwdSm90ILi2EN4cute5tupleIJNS5_1CILi1EEES8_S8_EEENS6_IJNS7_ILi128EEENS7_ILi96EEENS7_ILi64EEEEEELi256ENS_6half_tEfNS_4arch4Sm90ELb1ELb0ELb1ELb0ELb1ELb0ELb0ELb1ELb0ELb1ELb0ELb0EEENS1_21CollectiveEpilogueFwdINS6_IJSA_NS7_ILi256EEESB_EEES9_SE_SG_Li256ELb0ELb1ELb0ELb0EEENS1_30DynamicPersistentTileSchedulerILi256ELi128ELb0ELb1ELb1EEEEEEEEEvNT_6ParamsE,@"STO_CUDA_ENTRY STV_DEFAULT"
_ZN7cutlass13device_kernelIN5flash11enable_sm90INS1_16FlashAttnFwdSm90INS1_25CollectiveMainloopFwdSm90ILi2EN4cute5tupleIJNS5_1CILi1EEES8_S8_EEENS6_IJNS7_ILi128EEENS7_ILi96EEENS7_ILi64EEEEEELi256ENS_6half_tEfNS_4arch4Sm90ELb1ELb0ELb1ELb0ELb1ELb0ELb0ELb1ELb0ELb1ELb0ELb0EEENS1_21CollectiveEpilogueFwdINS6_IJSA_NS7_ILi256EEESB_EEES9_SE_SG_Li256ELb0ELb1ELb0ELb0EEENS1_30DynamicPersistentTileSchedulerILi256ELi128ELb0ELb1ELb1EEEEEEEEEvNT_6ParamsE:
        /* <DEDUP_REMOVED lines=45> */
.L_x_4422:
        /* <DEDUP_REMOVED lines=22> */
.L_x_4423:
        /* <DEDUP_REMOVED lines=18> */
.L_x_4424:
        /* <DEDUP_REMOVED lines=22> */
.L_x_4425:
        /* <DEDUP_REMOVED lines=23> */
.L_x_4426:
        /* <DEDUP_REMOVED lines=8> */
.L_x_4428:
[----:B------:R-:W-:-:S08]  /*08a0*/  NOP ;  /* 0x0000000000007918 */ /* 0x000fd00000000000 */
[----:B------:R-:W0:Y:S02]  /*08b0*/  USETMAXREG.TRY_ALLOC.CTAPOOL UP0, 0xe8 ;  /* 0x000000e8000079c8 */ /* 0x000e240008000600 */
[----:B0-----:R-:W-:-:S13]  /*08c0*/  PLOP3.LUT P0, PT, PT, PT, UP0, 0x80, 0x0 ;  /* 0x000000000000781c */ /* 0x001fda0003f0f008 */
[----:B------:R-:W-:Y:S05]  /*08d0*/  @!P0 BRA `(.L_x_4428) ;  /* 0xfffffffc00f08947 */ /* 0x000fea000383ffff */
[----:B------:R-:W0:Y:S01]  /*08e0*/  S2R R0, SR_TID.X ;  /* 0x0000000000007919 */ /* 0x000e220000002100 */
[----:B------:R-:W1:Y:S08]  /*08f0*/  S2UR UR4, SR_CTAID.X ;  /* 0x00000000000479c3 */ /* 0x000e700000002500 */
[----:B------:R-:W-:Y:S08]  /*0900*/  BAR.ARV 0x4, 0x180 ;  /* 0x0106000000007b1d */ /* 0x000ff00000002000 */
[----:B------:R-:W-:Y:S06]  /*0910*/  BAR.ARV 0x8, 0x180 ;  /* 0x0206000000007b1d */ /* 0x000fec0000002000 */
[----:B0-----:R-:W-:-:S04]  /*0920*/  SHF.R.U32.HI R0, RZ, 0x7, R0 ;  /* 0x00000007ff007819 */ /* 0x001fc80000011600 */
[----:B------:R-:W-:Y:S02]  /*0930*/  ISETP.NE.AND P0, PT, R0, 0x1, PT ;  /* 0x000000010000780c */ /* 0x000fe40003f05270 */
[----:B------:R-:W1:Y:S11]  /*0940*/  LDC R0, c[0x0][0xc38] ;  /* 0x00030e00ff007b82 */ /* 0x000e760000000800 */
[----:B------:R-:W-:Y:S06]  /*0950*/  @!P0 BAR.ARV 0x9, 0x100 ;  /* 0x0244000000008b1d */ /* 0x000fec0000002000 */
[----:B-1----:R-:W-:-:S13]  /*0960*/  ISETP.LE.AND P0, PT, R0, UR4, PT ;  /* 0x0000000400007c0c */ /* 0x002fda000bf03270 */
[----:B------:R-:W-:Y:S05]  /*0970*/  @P0 EXIT ;  /* 0x000000000000094d */ /* 0x000fea0003800000 */
[----:B------:R-:W0:Y:S01]  /*0980*/  S2R R2, SR_TID.X ;  /* 0x0000000000027919 */ /* 0x000e220000002100 */
[----:B------:R-:W-:Y:S01]  /*0990*/  ULOP3.LUT UR44, UR45, 0x1, URZ, 0xfc, !UPT ;  /* 0x000000012d2c7892 */ /* 0x000fe2000f8efc3f */
[----:B------:R-:W-:Y:S01]  /*09a0*/  UMOV UR38, URZ ;  /* 0x0000003f00267c82 */ /* 0x000fe20008000000 */
[----:B------:R-:W-:Y:S01]  /*09b0*/  UMOV UR37, URZ ;  /* 0x0000003f00257c82 */ /* 0x000fe20008000000 */
[----:B------:R-:W-:Y:S01]  /*09c0*/  UMOV UR36, URZ ;  /* 0x0000003f00247c82 */ /* 0x000fe20008000000 */
[----:B0-----:R-:W-:-:S05]  /*09d0*/  VIADD R214, R2, 0xffffff80 ;  /* 0xffffff8002d67836 */ /* 0x001fca0000000000 */
[----:B------:R-:W-:-:S04]  /*09e0*/  SHF.R.S32.HI R3, RZ, 0x1f, R214 ;  /* 0x0000001fff037819 */ /* 0x000fc800000114d6 */
[CC--:B------:R-:W-:Y:S02]  /*09f0*/  LEA.HI R0, R3.reuse, R214.reuse, RZ, 0x7 ;  /* 0x000000d603007211 */ /* 0x0c0fe400078f38ff */
[CC--:B------:R-:W-:Y:S02]  /*0a00*/  LEA.HI R2, R3.reuse, R214.reuse, RZ, 0x4 ;  /* 0x000000d603027211 */ /* 0x0c0fe400078f20ff */
[----:B------:R-:W-:Y:S02]  /*0a10*/  LOP3.LUT R5, R0, 0xffffff80, RZ, 0xc0, !PT ;  /* 0xffffff8000057812 */ /* 0x000fe400078ec0ff */
[----:B------:R-:W-:Y:S02]  /*0a20*/  SHF.R.S32.HI R7, RZ, 0x4, R2 ;  /* 0x00000004ff077819 */ /* 0x000fe40000011402 */
[----:B------:R-:W-:Y:S01]  /*0a30*/  LEA.HI R4, R3, R214, RZ, 0x5 ;  /* 0x000000d603047211 */ /* 0x000fe200078f28ff */
[----:B------:R-:W-:Y:S01]  /*0a40*/  IMAD.IADD R206, R214, 0x1, -R5 ;  /* 0x00000001d6ce7824 */ /* 0x000fe200078e0a05 */
[----:B------:R-:W-:-:S02]  /*0a50*/  LOP3.LUT R5, R2, 0x3fffff0, RZ, 0xc0, !PT ;  /* 0x03fffff002057812 */ /* 0x000fc400078ec0ff */
[----:B------:R-:W-:Y:S01]  /*0a60*/  LEA.HI R2, R2, R7, RZ, 0x1 ;  /* 0x0000000702027211 */ /* 0x000fe200078f08ff */
[----:B------:R-:W-:Y:S01]  /*0a70*/  IMAD.SHL.U32 R4, R4, 0x20, RZ ;  /* 0x0000002004047824 */ /* 0x000fe200078e00ff */
[----:B------:R-:W-:Y:S02]  /*0a80*/  SHF.R.S32.HI R9, RZ, 0x1f, R206 ;  /* 0x0000001fff097819 */ /* 0x000fe400000114ce */
[----:B------:R-:W-:Y:S02]  /*0a90*/  LOP3.LUT R2, R2, 0x1ffffffe, RZ, 0xc0, !PT ;  /* 0x1ffffffe02027812 */ /* 0x000fe400078ec0ff */
[----:B------:R-:W-:Y:S02]  /*0aa0*/  LEA.HI R6, R9, R206, RZ, 0x2 ;  /* 0x000000ce09067211 */ /* 0x000fe400078f10ff */
[----:B------:R-:W-:Y:S01]  /*0ab0*/  LEA.HI R10, R3, R214, RZ, 0x2 ;  /* 0x000000d6030a7211 */ /* 0x000fe200078f10ff */
[----:B------:R-:W-:Y:S01]  /*0ac0*/  IMAD.IADD R2, R7, 0x1, -R2 ;  /* 0x0000000107027824 */ /* 0x000fe200078e0a02 */
[----:B------:R-:W-:-:S02]  /*0ad0*/  SHF.R.S32.HI R8, RZ, 0x2, R6 ;  /* 0x00000002ff087819 */ /* 0x000fc40000011406 */
[----:B------:R-:W-:Y:S02]  /*0ae0*/  SHF.R.S32.HI R11, RZ, 0x1f, R6 ;  /* 0x0000001fff0b7819 */ /* 0x000fe40000011406 */
[----:B------:R-:W-:Y:S02]  /*0af0*/  LOP3.LUT R7, R10, 0xfffffffc, RZ, 0xc0, !PT ;  /* 0xfffffffc0a077812 */ /* 0x000fe400078ec0ff */
[----:B------:R-:W-:Y:S02]  /*0b00*/  LEA.HI R11, R11, R8, RZ, 0x3 ;  /* 0x000000080b0b7211 */ /* 0x000fe400078f18ff */
[----:B------:R-:W-:Y:S01]  /*0b10*/  SHF.R.S32.HI R207, RZ, 0x7, R0 ;  /* 0x00000007ffcf7819 */ /* 0x000fe20000011400 */
[----:B------:R-:W-:Y:S01]  /*0b20*/  IMAD.IADD R7, R214, 0x1, -R7 ;  /* 0x00000001d6077824 */ /* 0x000fe200078e0a07 */
[----:B------:R-:W-:Y:S02]  /*0b30*/  LEA.HI R3, R3, R214, RZ, 0x3 ;  /* 0x000000d603037211 */ /* 0x000fe400078f18ff */
[----:B------:R-:W-:-:S02]  /*0b40*/  LOP3.LUT R4, R4, 0xfffffc00, RZ, 0xc0, !PT ;  /* 0xfffffc0004047812 */ /* 0x000fc400078ec0ff */
[----:B------:R-:W-:Y:S02]  /*0b50*/  IADD3 R5, R214, -R5, RZ ;  /* 0x80000005d6057210 */ /* 0x000fe40007ffe0ff */
[----:B------:R-:W-:Y:S02]  /*0b60*/  LOP3.LUT R11, R11, 0xfffffff8, RZ, 0xc0, !PT ;  /* 0xfffffff80b0b7812 */ /* 0x000fe400078ec0ff */
[----:B------:R-:W-:Y:S01]  /*0b70*/  LEA.HI R0, R0, R207, RZ, 0x1 ;  /* 0x000000cf00007211 */ /* 0x000fe200078f08ff */
[----:B------:R-:W-:Y:S01]  /*0b80*/  IMAD R5, R5, 0x40, R4 ;  /* 0x0000004005057824 */ /* 0x000fe200078e0204 */
[----:B------:R-:W-:Y:S01]  /*0b90*/  LOP3.LUT R23, R3, 0xfffffff8, RZ, 0xc0, !PT ;  /* 0xfffffff803177812 */ /* 0x000fe200078ec0ff */
[----:B------:R-:W-:Y:S01]  /*0ba0*/  IMAD.IADD R8, R8, 0x1, -R11 ;  /* 0x0000000108087824 */ /* 0x000fe200078e0a0b */
[----:B------:R-:W-:Y:S01]  /*0bb0*/  LEA.HI R9, R9, R206, RZ, 0x5 ;  /* 0x000000ce09097211 */ /* 0x000fe200078f28ff */
[----:B------:R-:W-:Y:S01]  /*0bc0*/  IMAD R209, R2, 0x8, R5 ;  /* 0x0000000802d17824 */ /* 0x000fe200078e0205 */
[----:B------:R-:W-:Y:S01]  /*0bd0*/  LOP3.LUT R0, R0, 0x3fffffe, RZ, 0xc0, !PT ;  /* 0x03fffffe00007812 */ /* 0x000fe200078ec0ff */
[----:B------:R-:W-:Y:S01]  /*0be0*/  IMAD.IADD R23, R214, 0x1, -R23 ;  /* 0x00000001d6177824 */ /* 0x000fe200078e0a17 */
[----:B------:R-:W-:-:S02]  /*0bf0*/  SHF.R.S32.HI R9, RZ, 0x5, R9 ;  /* 0x00000005ff097819 */ /* 0x000fc40000011409 */
[----:B------:R-:W-:Y:S01]  /*0c00*/  LEA.HI R4, R7, R7, RZ, 0x1 ;  /* 0x0000000707047211 */ /* 0x000fe200078f08ff */
[----:B------:R-:W-:Y:S01]  /*0c10*/  IMAD.IADD R0, R207, 0x1, -R0 ;  /* 0x00000001cf007824 */ /* 0x000fe200078e0a00 */
[----:B------:R-:W-:Y:S01]  /*0c20*/  LEA R9, R9, R8, 0x4 ;  /* 0x0000000809097211 */ /* 0x000fe200078e20ff */
[----:B------:R-:W-:Y:S01]  /*0c30*/  IMAD.SHL.U32 R2, R23, 0x8, RZ ;  /* 0x0000000817027824 */ /* 0x000fe200078e00ff */
[----:B------:R-:W-:Y:S02]  /*0c40*/  LOP3.LUT R4, R4, 0x1ffffffe, RZ, 0xc0, !PT ;  /* 0x1ffffffe04047812 */ /* 0x000fe400078ec0ff */
[----:B------:R-:W-:Y:S01]  /*0c50*/  LEA R208, R0, R9, 0x6 ;  /* 0x0000000900d07211 */ /* 0x000fe200078e30ff */
[----:B------:R-:W-:Y:S01]  /*0c60*/  VIADD R19, R2, 0x40 ;  /* 0x0000004002137836 */ /* 0x000fe20000000000 */
[----:B------:R-:W-:Y:S01]  /*0c70*/  LOP3.LUT R17, R6, 0x7ffffffc, RZ, 0xc0, !PT ;  /* 0x7ffffffc06117812 */ /* 0x000fe200078ec0ff */
[C---:B------:R-:W-:Y:S01]  /*0c80*/  VIADD R18, R2.reuse, 0x80 ;  /* 0x0000008002127836 */ /* 0x040fe20000000000 */
[----:B------:R-:W-:Y:S01]  /*0c90*/  SHF.R.S32.HI R205, RZ, 0x3, R3 ;  /* 0x00000003ffcd7819 */ /* 0x000fe20000011403 */
[----:B------:R-:W-:Y:S01]  /*0ca0*/  VIADD R22, R2, 0xc0 ;  /* 0x000000c002167836 */ /* 0x000fe20000000000 */
[----:B------:R-:W-:Y:S01]  /*0cb0*/  SHF.R.S32.HI R213, RZ, 0x1f, R2 ;  /* 0x0000001fffd57819 */ /* 0x000fe20000011402 */
[----:B------:R-:W-:Y:S01]  /*0cc0*/  IMAD.IADD R7, R7, 0x1, -R4 ;  /* 0x0000000107077824 */ /* 0x000fe200078e0a04 */
[----:B------:R-:W-:-:S02]  /*0cd0*/  SHF.R.S32.HI R212, RZ, 0x1f, R19 ;  /* 0x0000001fffd47819 */ /* 0x000fc40000011413 */
[----:B------:R-:W-:Y:S01]  /*0ce0*/  SHF.R.S32.HI R211, RZ, 0x1f, R18 ;  /* 0x0000001fffd37819 */ /* 0x000fe20000011412 */
[----:B------:R-:W-:Y:S01]  /*0cf0*/  IMAD R16, R7, 0x8, R208 ;  /* 0x0000000807107824 */ /* 0x000fe200078e02d0 */
[----:B------:R-:W-:Y:S02]  /*0d00*/  SHF.R.S32.HI R210, RZ, 0x1f, R22 ;  /* 0x0000001fffd27819 */ /* 0x000fe40000011416 */
[----:B------:R-:W-:-:S07]  /*0d10*/  IADD3 R17, R206, -R17, RZ ;  /* 0x80000011ce117210 */ /* 0x000fce0007ffe0ff */
.L_x_4485:
        /* <DEDUP_REMOVED lines=21> */
.L_x_4429:
[----:B------:R-:W-:Y:S01]  /*0e70*/  ULDC UR8, c[0x0][0xc54] ;  /* 0x0003150000087ab9 */ /* 0x000fe20000000800 */
[----:B------:R-:W-:Y:S01]  /*0e80*/  UMOV UR4, UR9 ;  /* 0x0000000900047c82 */ /* 0x000fe20008000000 */
[----:B------:R-:W-:-:S11]  /*0e90*/  UISETP.NE.AND UP0, UPT, UR8, 0x1, UPT ;  /* 0x000000010800788c */ /* 0x000fd6000bf05270 */
[----:B------:R-:W-:Y:S02]  /*0ea0*/  @UP0 ULDC.64 UR10, c[0x0][0xc58] ;  /* 0x00031600000a0ab9 */ /* 0x000fe40000000a00 */
[----:B------:R-:W-:-:S04]  /*0eb0*/  UIMAD.WIDE.U32 UR6, UR9, UR10, URZ ;  /* 0x0000000a090672a5 */ /* 0x000fc8000f8e003f */
[----:B------:R-:W-:-:S04]  /*0ec0*/  @UP0 USHF.R.U32.HI UR4, URZ, UR11, UR7 ;  /* 0x0000000b3f040299 */ /* 0x000fc80008011607 */
[----:B------:R-:W-:-:S12]  /*0ed0*/  UIMAD UR6, UR4, UR8, URZ ;  /* 0x00000008040672a4 */ /* 0x000fd8000f8e023f */
.L_x_4430:
[----:B------:R-:W-:Y:S01]  /*0ee0*/  ULOP3.LUT UR4, URZ, UR4, URZ, 0x33, !UPT ;  /* 0x000000043f047292 */ /* 0x000fe2000f8e333f */
[----:B------:R-:W-:Y:S01]  /*0ef0*/  PLOP3.LUT P0, PT, PT, PT, PT, 0x80, 0x0 ;  /* 0x000000000000781c */ /* 0x000fe20003f0f070 */
[----:B------:R-:W-:Y:S01]  /*0f00*/  UIADD3 UR10, UR9, -UR6, URZ ;  /* 0x80000006090a7290 */ /* 0x000fe2000fffe03f */
[----:B------:R-:W-:Y:S01]  /*0f10*/  IMAD.MOV.U32 R3, RZ, RZ, RZ ;  /* 0x000000ffff037224 */ /* 0x000fe200078e00ff */
[----:B------:R-:W-:Y:S01]  /*0f20*/  ULDC UR7, c[0x0][0x448] ;  /* 0x0001120000077ab9 */ /* 0x000fe20000000800 */
[----:B------:R-:W-:Y:S01]  /*0f30*/  ULDC UR6, c[0x0][0xc3c] ;  /* 0x00030f0000067ab9 */ /* 0x000fe20000000800 */
[----:B------:R-:W-:Y:S01]  /*0f40*/  UISETP.NE.AND UP2, UPT, UR7, 0x1, UPT ;  /* 0x000000010700788c */ /* 0x000fe2000bf45270 */
[----:B------:R-:W-:Y:S01]  /*0f50*/  IMAD.MOV.U32 R4, RZ, RZ, RZ ;  /* 0x000000ffff047224 */ /* 0x000fe200078e00ff */
[----:B------:R-:W-:Y:S01]  /*0f60*/  UIADD3 UR4, UR4, UR6, URZ ;  /* 0x0000000604047290 */ /* 0x000fe2000fffe03f */
[----:B------:R-:W-:Y:S01]  /*0f70*/  IMAD.MOV.U32 R0, RZ, RZ, RZ ;  /* 0x000000ffff007224 */ /* 0x000fe200078e00ff */
[----:B------:R-:W-:Y:S01]  /*0f80*/  ULDC.64 UR12, c[0x0][0x418] ;  /* 0x00010600000c7ab9 */ /* 0x000fe20000000a00 */
[----:B------:R-:W-:Y:S01]  /*0f90*/  ULDC UR42, c[0x0][0x424] ;  /* 0x00010900002a7ab9 */ /* 0x000fe20000000800 */
[----:B------:R-:W-:Y:S01]  /*0fa0*/  UISETP.NE.U32.AND UP0, UPT, UR12, URZ, UPT ;  /* 0x0000003f0c00728c */ /* 0x000fe2000bf05070 */
[----:B------:R-:W-:Y:S01]  /*0fb0*/  CS2R R174, SRZ ;  /* 0x0000000000ae7805 */ /* 0x000fe2000001ff00 */
[----:B------:R-:W-:Y:S01]  /*0fc0*/  USHF.L.U32 UR43, UR4, 0x7, URZ ;  /* 0x00000007042b7899 */ /* 0x000fe2000800063f */
[----:B------:R-:W-:Y:S01]  /*0fd0*/  CS2R R148, SRZ ;  /* 0x0000000000947805 */ /* 0x000fe2000001ff00 */
[----:B------:R-:W-:Y:S01]  /*0fe0*/  UISETP.NE.AND.EX UP0, UPT, UR13, URZ, UPT, UP0 ;  /* 0x0000003f0d00728c */ /* 0x000fe2000bf05300 */
[----:B------:R-:W-:Y:S01]  /*0ff0*/  CS2R R172, SRZ ;  /* 0x0000000000ac7805 */ /* 0x000fe2000001ff00 */
[----:B------:R-:W-:Y:S01]  /*1000*/  UIADD3 UR4, UR43, 0x7f, URZ ;  /* 0x0000007f2b047890 */ /* 0x000fe2000fffe03f */
[----:B------:R-:W-:Y:S01]  /*1010*/  CS2R R144, SRZ ;  /* 0x0000000000907805 */ /* 0x000fe2000001ff00 */
[----:B------:R-:W-:Y:S01]  /*1020*/  ULDC UR8, c[0x0][0x288] ;  /* 0x0000a20000087ab9 */ /* 0x000fe20000000800 */
[----:B------:R-:W-:Y:S01]  /*1030*/  @UP2 ULDC UR6, c[0x0][0x44c] ;  /* 0x0001130000062ab9 */ /* 0x000fe20000000800 */
[----:B------:R-:W-:Y:S01]  /*1040*/  UIADD3 UR8, -UR8, 0x60, URZ ;  /* 0x0000006008087890 */ /* 0x000fe2000fffe13f */
[----:B------:R-:W-:Y:S01]  /*1050*/  CS2R R170, SRZ ;  /* 0x0000000000aa7805 */ /* 0x000fe2000001ff00 */
[----:B------:R-:W-:Y:S01]  /*1060*/  UIMAD.WIDE.U32 UR6, UR4, UR6, URZ ;  /* 0x00000006040672a5 */ /* 0x000fe2000f8e003f */
[----:B------:R-:W-:Y:S01]  /*1070*/  CS2R R140, SRZ ;  /* 0x00000000008c7805 */ /* 0x000fe2000001ff00 */
[----:B------:R-:W-:Y:S01]  /*1080*/  USEL UR42, UR42, 0x1, UP0 ;  /* 0x000000012a2a7887 */ /* 0x000fe20008000000 */
[----:B------:R-:W-:Y:S01]  /*1090*/  CS2R R128, SRZ ;  /* 0x0000000000807805 */ /* 0x000fe2000001ff00 */
[----:B------:R-:W-:Y:S01]  /*10a0*/  ULDC UR9, c[0x0][0x2f0] ;  /* 0x0000bc0000097ab9 */ /* 0x000fe20000000800 */
[----:B------:R-:W-:Y:S01]  /*10b0*/  @UP2 ULDC UR12, c[0x0][0x450] ;  /* 0x00011400000c2ab9 */ /* 0x000fe20000000800 */
[----:B------:R-:W-:Y:S01]  /*10c0*/  UIMAD UR8, UR42, UR9, UR8 ;  /* 0x000000092a0872a4 */ /* 0x000fe2000f8e0208 */
[----:B------:R-:W-:Y:S01]  /*10d0*/  CS2R R108, SRZ ;  /* 0x00000000006c7805 */ /* 0x000fe2000001ff00 */
[----:B------:R-:W-:Y:S01]  /*10e0*/  @UP2 USHF.R.U32.HI UR4, URZ, UR12, UR7 ;  /* 0x0000000c3f042299 */ /* 0x000fe20008011607 */
[----:B------:R-:W-:Y:S01]  /*10f0*/  CS2R R136, SRZ ;  /* 0x0000000000887805 */ /* 0x000fe2000001ff00 */
[----:B------:R-:W-:Y:S01]  /*1100*/  UIMAD UR6, UR42, UR9, 0x5f ;  /* 0x0000005f2a0674a4 */ /* 0x000fe2000f8e0209 */
[----:B------:R-:W-:Y:S01]  /*1110*/  CS2R R104, SRZ ;  /* 0x0000000000687805 */ /* 0x000fe2000001ff00 */
[----:B------:R-:W-:Y:S01]  /*1120*/  UIADD3 UR8, UR8, UR4, URZ ;  /* 0x0000000408087290 */ /* 0x000fe2000fffe03f */
[----:B------:R-:W-:Y:S01]  /*1130*/  CS2R R100, SRZ ;  /* 0x0000000000647805 */ /* 0x000fe2000001ff00 */
[----:B------:R-:W-:Y:S01]  /*1140*/  UIMAD.WIDE UR6, UR6, 0x2aaaaaab, URZ ;  /* 0x2aaaaaab060678a5 */ /* 0x000fe2000f8e023f */
[----:B------:R-:W-:Y:S01]  /*1150*/  CS2R R132, SRZ ;  /* 0x0000000000847805 */ /* 0x000fe2000001ff00 */
[----:B------:R-:W-:Y:S01]  /*1160*/  UIMAD.WIDE UR8, UR8, 0x2aaaaaab, URZ ;  /* 0x2aaaaaab080878a5 */ /* 0x000fe2000f8e023f */
[----:B------:R-:W-:Y:S01]  /*1170*/  CS2R R96, SRZ ;  /* 0x0000000000607805 */ /* 0x000fe2000001ff00 */
[----:B------:R-:W-:Y:S01]  /*1180*/  ULDC UR11, c[0x0][0xc54] ;  /* 0x00031500000b7ab9 */ /* 0x000fe20000000800 */
[----:B------:R-:W-:Y:S01]  /*1190*/  USHF.R.U32.HI UR4, URZ, 0x1f, UR7 ;  /* 0x0000001f3f047899 */ /* 0x000fe20008011607 */
[----:B------:R-:W-:Y:S01]  /*11a0*/  CS2R R92, SRZ ;  /* 0x00000000005c7805 */ /* 0x000fe2000001ff00 */
[----:B------:R-:W-:Y:S01]  /*11b0*/  UIMAD UR11, UR5, UR11, UR10 ;  /* 0x0000000b050b72a4 */ /* 0x000fe2000f8e020a */
[----:B------:R-:W-:Y:S01]  /*11c0*/  MOV R204, RZ ;  /* 0x000000ff00cc7202 */ /* 0x000fe20000000f00 */
[----:B------:R-:W-:Y:S01]  /*11d0*/  USHF.R.U32.HI UR5, URZ, 0x1f, UR9 ;  /* 0x0000001f3f057899 */ /* 0x000fe20008011609 */
[----:B------:R-:W-:Y:S01]  /*11e0*/  CS2R R88, SRZ ;  /* 0x0000000000587805 */ /* 0x000fe2000001ff00 */
[----:B------:R-:W-:Y:S01]  /*11f0*/  ULEA.HI.SX32 UR7, UR7, UR4, 0x1c ;  /* 0x0000000407077291 */ /* 0x000fe2000f8fe23f */
[----:B------:R-:W-:Y:S01]  /*1200*/  CS2R R84, SRZ ;  /* 0x0000000000547805 */ /* 0x000fe2000001ff00 */
[----:B------:R-:W-:Y:S01]  /*1210*/  ULEA.HI.SX32 UR9, UR9, UR5, 0x1c ;  /* 0x0000000509097291 */ /* 0x000fe2000f8fe23f */
[----:B------:R-:W-:Y:S01]  /*1220*/  CS2R R124, SRZ ;  /* 0x00000000007c7805 */ /* 0x000fe2000001ff00 */
[----:B------:R-:W-:Y:S01]  /*1230*/  ULDC UR39, c[0x0][0xc48] ;  /* 0x0003120000277ab9 */ /* 0x000fe20000000800 */
[----:B------:R-:W-:Y:S01]  /*1240*/  UMOV UR41, UR11 ;  /* 0x0000000b00297c82 */ /* 0x000fe20008000000 */
[----:B------:R-:W-:Y:S01]  /*1250*/  UISETP.LT.AND UP0, UPT, UR7, UR9, UPT ;  /* 0x000000090700728c */ /* 0x000fe2000bf01270 */
[----:B------:R-:W-:Y:S01]  /*1260*/  CS2R R80, SRZ ;  /* 0x0000000000507805 */ /* 0x000fe2000001ff00 */
[----:B------:R-:W-:Y:S01]  /*1270*/  UISETP.NE.AND UP1, UPT, UR39, 0x1, UPT ;  /* 0x000000012700788c */ /* 0x000fe2000bf25270 */
[----:B------:R-:W-:Y:S01]  /*1280*/  CS2R R76, SRZ ;  /* 0x00000000004c7805 */ /* 0x000fe2000001ff00 */
[----:B------:R-:W-:Y:S01]  /*1290*/  USEL UR40, UR7, UR9, UP0 ;  /* 0x0000000907287287 */ /* 0x000fe20008000000 */
[----:B------:R-:W-:Y:S01]  /*12a0*/  CS2R R176, SRZ ;  /* 0x0000000000b07805 */ /* 0x000fe2000001ff00 */
[----:B------:R-:W-:Y:S01]  /*12b0*/  UP2UR UR46, UPR, URZ, 0x4 ;  /* 0x000000043f2e7883 */ /* 0x000fe20008000000 */
[----:B------:R-:W-:Y:S01]  /*12c0*/  IMAD.MOV.U32 R200, RZ, RZ, RZ ;  /* 0x000000ffffc87224 */ /* 0x000fe200078e00ff */
[----:B------:R-:W-:Y:S01]  /*12d0*/  UISETP.GE.AND UP0, UPT, UR40, 0x1, UPT ;  /* 0x000000012800788c */ /* 0x000fe2000bf06270 */
[----:B------:R-:W-:-:S02]  /*12e0*/  CS2R R72, SRZ ;  /* 0x0000000000487805 */ /* 0x000fc4000001ff00 */
[----:B------:R-:W-:Y:S02]  /*12f0*/  CS2R R68, SRZ ;  /* 0x0000000000447805 */ /* 0x000fe4000001ff00 */
[----:B------:R-:W-:Y:S02]  /*1300*/  CS2R R198, SRZ ;  /* 0x0000000000c67805 */ /* 0x000fe4000001ff00 */
[----:B------:R-:W-:Y:S01]  /*1310*/  CS2R R64, SRZ ;  /* 0x0000000000407805 */ /* 0x000fe2000001ff00 */
[----:B------:R-:W-:Y:S01]  /*1320*/  @UP1 ULDC UR10, c[0x0][0xc4c] ;  /* 0x00031300000a1ab9 */ /* 0x000fe20000000800 */
[----:B------:R-:W-:Y:S01]  /*1330*/  PLOP3.LUT P1, PT, PT, PT, UP0, 0x80, 0x0 ;  /* 0x000000000000781c */ /* 0x000fe20003f2f008 */
[----:B------:R-:W-:Y:S01]  /*1340*/  UIMAD.WIDE.U32 UR4, UR11, UR10, URZ ;  /* 0x0000000a0b0472a5 */ /* 0x000fe2000f8e003f */
[----:B------:R-:W-:Y:S01]  /*1350*/  CS2R R60, SRZ ;  /* 0x00000000003c7805 */ /* 0x000fe2000001ff00 */
[----:B------:R-:W-:Y:S01]  /*1360*/  @UP1 ULDC UR6, c[0x0][0xc50] ;  /* 0x0003140000061ab9 */ /* 0x000fe20000000800 */
[----:B------:R-:W-:Y:S01]  /*1370*/  CS2R R56, SRZ ;  /* 0x0000000000387805 */ /* 0x000fe2000001ff00 */
[----:B------:R-:W-:Y:S01]  /*1380*/  @UP1 USHF.R.U32.HI UR41, URZ, UR6, UR5 ;  /* 0x000000063f291299 */ /* 0x000fe20008011605 */
[----:B------:R-:W-:-:S02]  /*1390*/  CS2R R52, SRZ ;  /* 0x0000000000347805 */ /* 0x000fc4000001ff00 */
[----:B------:R-:W-:Y:S02]  /*13a0*/  CS2R R196, SRZ ;  /* 0x0000000000c47805 */ /* 0x000fe4000001ff00 */
[----:B------:R-:W-:Y:S01]  /*13b0*/  CS2R R48, SRZ ;  /* 0x0000000000307805 */ /* 0x000fe2000001ff00 */
[----:B------:R-:W-:Y:S01]  /*13c0*/  UIADD3 UR4, -UR41, URZ, URZ ;  /* 0x0000003f29047290 */ /* 0x000fe2000fffe13f */
[----:B------:R-:W-:Y:S02]  /*13d0*/  CS2R R44, SRZ ;  /* 0x00000000002c7805 */ /* 0x000fe4000001ff00 */
[----:B------:R-:W-:Y:S02]  /*13e0*/  CS2R R40, SRZ ;  /* 0x0000000000287805 */ /* 0x000fe4000001ff00 */
[----:B------:R-:W-:Y:S01]  /*13f0*/  CS2R R36, SRZ ;  /* 0x0000000000247805 */ /* 0x000fe2000001ff00 */
[----:B------:R-:W-:Y:S01]  /*1400*/  UIMAD UR39, UR39, UR4, UR11 ;  /* 0x00000004272772a4 */ /* 0x000fe2000f8e020b */
        /* <DEDUP_REMOVED lines=56> */
[----:B------:R-:W-:Y:S01]  /*1790*/  IMAD.U32 R7, RZ, RZ, UR5 ;  /* 0x00000005ff077e24 */ /* 0x000fe2000f8e00ff */
[----:B------:R-:W-:Y:S01]  /*17a0*/  MOV R12, 0x1 ;  /* 0x00000001000c7802 */ /* 0x000fe20000000f00 */
[----:B------:R-:W-:-:S02]  /*17b0*/  IMAD.U32 R11, RZ, RZ, UR7 ;  /* 0x00000007ff0b7e24 */ /* 0x000fc4000f8e00ff */
[----:B------:R-:W-:Y:S02]  /*17c0*/  IMAD.MOV.U32 R8, RZ, RZ, 0x70 ;  /* 0x00000070ff087424 */ /* 0x000fe400078e00ff */
[----:B0-----:R-:W-:-:S07]  /*17d0*/  IMAD.MOV.U32 R13, RZ, RZ, RZ ;  /* 0x000000ffff0d7224 */ /* 0x001fce00078e00ff */
[----:B------:R-:W-:-:S07]  /*17e0*/  LEPC R20, `(.L_x_4432) ;  /* 0x000000001014794e */ /* 0x000fce0000000000 */
[----:B-1----:R-:W-:Y:S05]  /*17f0*/  CALL.ABS.NOINC R14 ;  /* 0x000000000e007343 */ /* 0x002fea0003c00000 */
.L_x_4432:
        /* <DEDUP_REMOVED lines=10> */
.L_x_4549:
[----:B0-----:R-:W-:Y:S01]  /*18a0*/  IMAD.U32 R0, RZ, RZ, UR44 ;  /* 0x0000002cff007e24 */ /* 0x001fe2000f8e00ff */
[----:B------:R-:W-:Y:S05]  /*18b0*/  WARPSYNC.ALL ;  /* 0x0000000000007948 */ /* 0x000fea0003800000 */
[----:B------:R0:W-:Y:S01]  /*18c0*/  BAR.SYNC.DEFER_BLOCKING R7, 0x100 ;  /* 0x000400070000751d */ /* 0x0001e20000010000 */
[----:B------:R-:W-:-:S13]  /*18d0*/  ISETP.NE.AND P0, PT, R0, 0x3, PT ;  /* 0x000000030000780c */ /* 0x000fda0003f05270 */
[----:B0-----:R-:W-:Y:S05]  /*18e0*/  @!P0 BRA `(.L_x_4434) ;  /* 0x0000000000048947 */ /* 0x001fea0003800000 */
[----:B------:R-:W-:Y:S01]  /*18f0*/  BPT.TRAP 0x1 ;  /* 0x000000040000795c */ /* 0x000fe20000300000 */
.L_x_4434:
[----:B------:R-:W-:Y:S01]  /*1900*/  ULEA UR22, UR36, UR47, 0x3 ;  /* 0x0000002f24167291 */ /* 0x000fe2000f8e183f */
[----:B------:R-:W-:-:S04]  /*1910*/  MOV R8, UR37 ;  /* 0x0000002500087c02 */ /* 0x000fc80008000f00 */
[----:B------:R-:W-:-:S04]  /*1920*/  SHF.L.U32 R8, R8, 0x1f, RZ ;  /* 0x0000001f08087819 */ /* 0x000fc800000006ff */
[----:B------:R0:W1:Y:S01]  /*1930*/  SYNCS.PHASECHK.TRANS64.TRYWAIT P1, [UR22+0x22830], R8 ;  /* 0x02283008ff0075a7 */ /* 0x0000620008020156 */
[----:B------:R-:W-:Y:S05]  /*1940*/  @!P0 BRA `(.L_x_4435) ;  /* 0x0000000000048947 */ /* 0x000fea0003800000 */
[----:B------:R-:W-:Y:S01]  /*1950*/  BPT.TRAP 0x1 ;  /* 0x000000040000795c */ /* 0x000fe20000300000 */
.L_x_4435:
[----:B-1----:R-:W-:Y:S05]  /*1960*/  @P1 BRA `(.L_x_4436) ;  /* 0x0000000000081947 */ /* 0x002fea0003800000 */
[----:B------:R-:W1:Y:S02]  /*1970*/  SYNCS.PHASECHK.TRANS64.TRYWAIT P1, [UR22+0x22830], R8 ;  /* 0x02283008ff0075a7 */ /* 0x000e640008020156 */
[----:B-1----:R-:W-:Y:S05]  /*1980*/  @!P1 BRA `(.L_x_4437) ;  /* 0x000000e000e49947 */ /* 0x002fea0003800000 */
.L_x_4436:
        /* <DEDUP_REMOVED lines=38> */
.L_x_4438:
[----:B------:R-:W-:Y:S01]  /*1bf0*/  UISETP.NE.AND UP0, UPT, UR46, URZ, UPT ;  /* 0x0000003f2e00728c */ /* 0x000fe2000bf05270 */
[----:B------:R-:W-:Y:S01]  /*1c00*/  VIADD R4, R16, UR43 ;  /* 0x0000002b10047c36 */ /* 0x000fe20008000000 */
[----:B------:R-:W-:Y:S01]  /*1c10*/  ULDC UR11, c[0x0][0x2f0] ;  /* 0x0000bc00000b7ab9 */ /* 0x000fe20000000800 */
[----:B------:R-:W-:Y:S01]  /*1c20*/  ULDC UR7, c[0x0][0x9d8] ;  /* 0x0002760000077ab9 */ /* 0x000fe20000000800 */
[----:B------:R-:W-:Y:S01]  /*1c30*/  ULDC UR14, c[0x0][0x288] ;  /* 0x0000a200000e7ab9 */ /* 0x000fe20000000800 */
[----:B------:R-:W-:Y:S01]  /*1c40*/  FMUL.FTZ R27, R27, UR7 ;  /* 0x000000071b1b7c20 */ /* 0x000fe20008410000 */
[----:B------:R-:W-:Y:S01]  /*1c50*/  PLOP3.LUT P1, PT, PT, PT, UP0, 0x80, 0x0 ;  /* 0x000000000000781c */ /* 0x000fe20003f2f008 */
[----:B------:R-:W-:Y:S01]  /*1c60*/  FMUL.FTZ R26, R26, UR7 ;  /* 0x000000071a1a7c20 */ /* 0x000fe20008410000 */
[----:B------:R-:W-:Y:S01]  /*1c70*/  PLOP3.LUT P2, PT, PT, PT, UP0, 0x80, 0x0 ;  /* 0x000000000000781c */ /* 0x000fe20003f4f008 */
[----:B------:R-:W-:Y:S01]  /*1c80*/  FMUL.FTZ R30, R30, UR7 ;  /* 0x000000071e1e7c20 */ /* 0x000fe20008410000 */
[----:B------:R-:W-:Y:S01]  /*1c90*/  FMUL.FTZ R31, R31, UR7 ;  /* 0x000000071f1f7c20 */ /* 0x000fe20008410000 */
[----:B------:R-:W-:Y:S01]  /*1ca0*/  @UP0 ULDC UR6, c[0x0][0x44c] ;  /* 0x0001130000060ab9 */ /* 0x000fe20000000800 */
[----:B------:R-:W3:Y:S01]  /*1cb0*/  MUFU.TANH R20, R26 ;  /* 0x0000001a00147308 */ /* 0x000ee20000002400 */
[----:B------:R-:W-:Y:S01]  /*1cc0*/  FMUL.FTZ R34, R34, UR7 ;  /* 0x0000000722227c20 */ /* 0x000fe20008410000 */
[----:B------:R-:W-:Y:S01]  /*1cd0*/  FMUL.FTZ R35, R35, UR7 ;  /* 0x0000000723237c20 */ /* 0x000fe20008410000 */
[----:B------:R-:W-:Y:S01]  /*1ce0*/  FMUL.FTZ R25, R25, UR7 ;  /* 0x0000000719197c20 */ /* 0x000fe20008410000 */
[----:B------:R-:W-:Y:S01]  /*1cf0*/  FMUL.FTZ R38, R38, UR7 ;  /* 0x0000000726267c20 */ /* 0x000fe20008410000 */
[----:B------:R-:W-:Y:S01]  /*1d00*/  FMUL.FTZ R39, R39, UR7 ;  /* 0x0000000727277c20 */ /* 0x000fe20008410000 */
[----:B------:R-:W-:Y:S01]  /*1d10*/  FMUL.FTZ R28, R28, UR7 ;  /* 0x000000071c1c7c20 */ /* 0x000fe20008410000 */
[----:B-1----:R-:W-:Y:S01]  /*1d20*/  @P1 IMAD.HI.U32 R3, R4, UR6, RZ ;  /* 0x0000000604031c27 */ /* 0x002fe2000f8e00ff */
[----:B------:R-:W-:Y:S01]  /*1d30*/  @UP0 ULDC UR6, c[0x0][0x450] ;  /* 0x0001140000060ab9 */ /* 0x000fe20000000800 */
[----:B------:R-:W1:Y:S02]  /*1d40*/  MUFU.TANH R27, R27 ;  /* 0x0000001b001b7308 */ /* 0x000e640000002400 */
[----:B------:R-:W-:Y:S01]  /*1d50*/  FMUL.FTZ R42, R42, UR7 ;  /* 0x000000072a2a7c20 */ /* 0x000fe20008410000 */
[----:B------:R-:W-:Y:S01]  /*1d60*/  FMUL.FTZ R43, R43, UR7 ;  /* 0x000000072b2b7c20 */ /* 0x000fe20008410000 */
[----:B------:R-:W-:Y:S01]  /*1d70*/  @P2 SHF.R.U32.HI R4, RZ, UR6, R3 ;  /* 0x00000006ff042c19 */ /* 0x000fe20008011603 */
[----:B------:R-:W-:Y:S01]  /*1d80*/  UMOV UR6, 0xffffffa0 ;  /* 0xffffffa000067882 */ /* 0x000fe20000000000 */
[----:B------:R-:W-:Y:S01]  /*1d90*/  FMUL.FTZ R32, R32, UR7 ;  /* 0x0000000720207c20 */ /* 0x000fe20008410000 */
[----:B------:R-:W-:Y:S01]  /*1da0*/  UIMAD UR6, UR40, UR6, 0x60 ;  /* 0x00000060280674a4 */ /* 0x000fe2000f8e0206 */
[----:B------:R-:W-:Y:S01]  /*1db0*/  FMUL.FTZ R40, R40, UR7 ;  /* 0x0000000728287c20 */ /* 0x000fe20008410000 */
[----:B------:R-:W4:Y:S01]  /*1dc0*/  SHFL.IDX PT, R3, R4, 0x1, 0x1c1f ;  /* 0x003c1f0004037f89 */ /* 0x000f2200000e0000 */
[----:B------:R-:W5:Y:S01]  /*1dd0*/  MUFU.TANH R30, R30 ;  /* 0x0000001e001e7308 */ /* 0x000f620000002400 */
[----:B------:R-:W-:Y:S01]  /*1de0*/  UIMAD UR6, UR42, UR11, UR6 ;  /* 0x0000000b2a0672a4 */ /* 0x000fe2000f8e0206 */
[----:B------:R-:W-:Y:S01]  /*1df0*/  FMUL.FTZ R46, R46, UR7 ;  /* 0x000000072e2e7c20 */ /* 0x000fe20008410000 */
[----:B------:R-:W-:Y:S01]  /*1e00*/  FMUL.FTZ R41, R41, UR7 ;  /* 0x0000000729297c20 */ /* 0x000fe20008410000 */
[----:B------:R-:W-:Y:S01]  /*1e10*/  FMUL.FTZ R36, R36, UR7 ;  /* 0x0000000724247c20 */ /* 0x000fe20008410000 */
[----:B------:R-:W-:Y:S01]  /*1e20*/  FMUL.FTZ R47, R47, UR7 ;  /* 0x000000072f2f7c20 */ /* 0x000fe20008410000 */
[----:B------:R-:W-:Y:S01]  /*1e30*/  FMUL.FTZ R50, R50, UR7 ;  /* 0x0000000732327c20 */ /* 0x000fe20008410000 */
[----:B------:R-:W-:Y:S01]  /*1e40*/  IMAD.U32 R6, RZ, RZ, UR6 ;  /* 0x00000006ff067e24 */ /* 0x000fe2000f8e00ff */
[----:B------:R-:W-:Y:S01]  /*1e50*/  MUFU.TANH R31, R31 ;  /* 0x0000001f001f7308 */ /* 0x000fe20000002400 */
[----:B------:R-:W-:Y:S01]  /*1e60*/  FMUL.FTZ R51, R51, UR7 ;  /* 0x0000000733337c20 */ /* 0x000fe20008410000 */
[----:B------:R-:W-:Y:S01]  /*1e70*/  FMUL.FTZ R54, R54, UR7 ;  /* 0x0000000736367c20 */ /* 0x000fe20008410000 */
[----:B------:R-:W-:-:S02]  /*1e80*/  IMAD R5, R17, -0x2, R6 ;  /* 0xfffffffe11057824 */ /* 0x000fc400078e0206 */
[----:B------:R-:W-:Y:S01]  /*1e90*/  FMUL.FTZ R55, R55, UR7 ;  /* 0x0000000737377c20 */ /* 0x000fe20008410000 */
[----:B------:R-:W-:Y:S02]  /*1ea0*/  IMAD.U32 R6, RZ, RZ, UR14 ;  /* 0x0000000eff067e24 */ /* 0x000fe4000f8e00ff */
[----:B------:R-:W-:Y:S01]  /*1eb0*/  FMUL.FTZ R58, R58, UR7 ;  /* 0x000000073a3a7c20 */ /* 0x000fe20008410000 */
[----:B------:R-:W-:Y:S01]  /*1ec0*/  FMUL.FTZ R59, R59, UR7 ;  /* 0x000000073b3b7c20 */ /* 0x000fe20008410000 */
[----:B------:R-:W0:Y:S01]  /*1ed0*/  MUFU.TANH R34, R34 ;  /* 0x0000002200227308 */ /* 0x000e220000002400 */
[----:B------:R-:W-:Y:S01]  /*1ee0*/  FMUL.FTZ R62, R62, UR7 ;  /* 0x000000073e3e7c20 */ /* 0x000fe20008410000 */
[----:B------:R-:W-:Y:S01]  /*1ef0*/  IADD3 R6, R5, 0x1, -R6 ;  /* 0x0000000105067810 */ /* 0x000fe20007ffe806 */
[----:B------:R-:W-:Y:S01]  /*1f00*/  FMUL.FTZ R63, R63, UR7 ;  /* 0x000000073f3f7c20 */ /* 0x000fe20008410000 */
[----:B------:R-:W-:Y:S01]  /*1f10*/  FMUL.FTZ R66, R66, UR7 ;  /* 0x0000000742427c20 */ /* 0x000fe20008410000 */
[----:B------:R-:W-:Y:S01]  /*1f20*/  FMUL.FTZ R67, R67, UR7 ;  /* 0x0000000743437c20 */ /* 0x000fe20008410000 */
[----:B------:R-:W-:Y:S01]  /*1f30*/  FMUL.FTZ R70, R70, UR7 ;  /* 0x0000000746467c20 */ /* 0x000fe20008410000 */
[-CC-:B----4-:R-:W-:Y:S01]  /*1f40*/  VIADDMNMX R3, R3, R6.reuse, R5.reuse, PT ;  /* 0x0000000603037246 */ /* 0x190fe20003800105 */
[----:B------:R1:W-:Y:S01]  /*1f50*/  MUFU.TANH R11, R25 ;  /* 0x00000019000b7308 */ /* 0x0003e20000002400 */
[----:B------:R-:W-:Y:S01]  /*1f60*/  FMUL.FTZ R71, R71, UR7 ;  /* 0x0000000747477c20 */ /* 0x000fe20008410000 */
[----:B------:R-:W4:Y:S01]  /*1f70*/  SHFL.IDX PT, R4, R4, RZ, 0x1c1f ;  /* 0x001c1fff04047589 */ /* 0x000f2200000e0000 */
[C---:B------:R-:W-:Y:S01]  /*1f80*/  ISETP.GT.AND P1, PT, R3.reuse, RZ, PT ;  /* 0x000000ff0300720c */ /* 0x040fe20003f24270 */
[----:B------:R-:W-:Y:S01]  /*1f90*/  FMUL.FTZ R24, R24, UR7 ;  /* 0x0000000718187c20 */ /* 0x000fe20008410000 */
[----:B------:R-:W-:Y:S01]  /*1fa0*/  ISETP.GT.AND P2, PT, R3, 0x1, PT ;  /* 0x000000010300780c */ /* 0x000fe20003f44270 */
[----:B------:R-:W-:Y:S01]  /*1fb0*/  FMUL.FTZ R29, R29, UR7 ;  /* 0x000000071d1d7c20 */ /* 0x000fe20008410000 */
[----:B------:R-:W-:Y:S01]  /*1fc0*/  ISETP.GT.AND P3, PT, R3, 0x8, PT ;  /* 0x000000080300780c */ /* 0x000fe20003f64270 */
[----:B------:R-:W-:Y:S01]  /*1fd0*/  MUFU.TANH R35, R35 ;  /* 0x0000002300237308 */ /* 0x000fe20000002400 */
[----:B---3--:R-:W-:Y:S01]  /*1fe0*/  FSEL R20, R20, -INF , P1 ;  /* 0xff80000014147808 */ /* 0x008fe20000800000 */
[----:B------:R-:W-:Y:S01]  /*1ff0*/  FMUL.FTZ R33, R33, UR7 ;  /* 0x0000000721217c20 */ /* 0x000fe20008410000 */
[----:B-1----:R-:W-:Y:S01]  /*2000*/  FSEL R25, R27, -INF , P2 ;  /* 0xff8000001b197808 */ /* 0x002fe20001000000 */
[----:B------:R-:W-:Y:S01]  /*2010*/  FMUL.FTZ R37, R37, UR7 ;  /* 0x0000000725257c20 */ /* 0x000fe20008410000 */
[----:B------:R-:W-:Y:S01]  /*2020*/  ISETP.GT.AND P1, PT, R3, 0x9, PT ;  /* 0x000000090300780c */ /* 0x000fe20003f24270 */
[----:B------:R-:W-:Y:S01]  /*2030*/  ULDC UR10, c[0x0][0x988] ;  /* 0x00026200000a7ab9 */ /* 0x000fe20000000800 */
[----:B-----5:R-:W-:Y:S01]  /*2040*/  FSEL R26, R30, -INF , P3 ;  /* 0xff8000001e1a7808 */ /* 0x020fe20001800000 */
[----:B------:R-:W1:Y:S01]  /*2050*/  MUFU.TANH R38, R38 ;  /* 0x0000002600267308 */ /* 0x000e620000002400 */
[----:B------:R-:W-:Y:S01]  /*2060*/  FMNMX.FTZ R9, R20, R25, !PT ;  /* 0x0000001914097209 */ /* 0x000fe20007810000 */
[----:B------:R-:W-:Y:S01]  /*2070*/  FMUL.FTZ R49, R49, UR7 ;  /* 0x0000000731317c20 */ /* 0x000fe20008410000 */
[----:B------:R-:W-:Y:S01]  /*2080*/  ISETP.GT.AND P2, PT, R3, 0x10, PT ;  /* 0x000000100300780c */ /* 0x000fe20003f44270 */
[----:B------:R-:W-:Y:S01]  /*2090*/  FMUL.FTZ R44, R44, UR7 ;  /* 0x000000072c2c7c20 */ /* 0x000fe20008410000 */
[----:B------:R-:W-:Y:S01]  /*20a0*/  FMNMX.FTZ R9, R26, R9, !PT ;  /* 0x000000091a097209 */ /* 0x000fe20007810000 */
[----:B------:R-:W-:Y:S01]  /*20b0*/  FMUL.FTZ R45, R45, UR7 ;  /* 0x000000072d2d7c20 */ /* 0x000fe20008410000 */
[----:B0-----:R-:W-:Y:S01]  /*20c0*/  FSEL R30, R34, -INF , P2 ;  /* 0xff800000221e7808 */ /* 0x001fe20001000000 */
[----:B------:R0:W-:Y:S01]  /*20d0*/  MUFU.TANH R12, R28 ;  /* 0x0000001c000c7308 */ /* 0x0001e20000002400 */
[----:B------:R-:W-:Y:S01]  /*20e0*/  ISETP.GT.AND P2, PT, R3, 0x18, PT ;  /* 0x000000180300780c */ /* 0x000fe20003f44270 */
[----:B------:R-:W-:Y:S01]  /*20f0*/  FMUL.FTZ R48, R48, UR7 ;  /* 0x0000000730307c20 */ /* 0x000fe20008410000 */
[----:B----4-:R-:W-:Y:S01]  /*2100*/  VIADDMNMX R6, R4, R6, R5, PT ;  /* 0x0000000604067246 */ /* 0x010fe20003800105 */
[----:B------:R-:W-:Y:S01]  /*2110*/  FMUL.FTZ R52, R52, UR7 ;  /* 0x0000000734347c20 */ /* 0x000fe20008410000 */
[----:B------:R-:W-:Y:S01]  /*2120*/  FMUL.FTZ R53, R53, UR7 ;  /* 0x0000000735357c20 */ /* 0x000fe20008410000 */
[----:B------:R-:W-:Y:S01]  /*2130*/  FMUL.FTZ R56, R56, UR7 ;  /* 0x0000000738387c20 */ /* 0x000fe20008410000 */
[----:B------:R-:W-:Y:S01]  /*2140*/  ISETP.GT.AND P3, PT, R6, 0x8, PT ;  /* 0x000000080600780c */ /* 0x000fe20003f64270 */
[----:B------:R-:W-:Y:S01]  /*2150*/  MUFU.TANH R39, R39 ;  /* 0x0000002700277308 */ /* 0x000fe20000002400 */
[----:B0-----:R-:W-:Y:S01]  /*2160*/  FSEL R28, R31, -INF , P1 ;  /* 0xff8000001f1c7808 */ /* 0x001fe20000800000 */
[----:B------:R-:W-:Y:S01]  /*2170*/  FMUL.FTZ R57, R57, UR7 ;  /* 0x0000000739397c20 */ /* 0x000fe20008410000 */
[----:B------:R-:W-:Y:S01]  /*2180*/  ISETP.GT.AND P1, PT, R3, 0x11, PT ;  /* 0x000000110300780c */ /* 0x000fe20003f24270 */
[----:B------:R-:W-:Y:S01]  /*2190*/  FMUL.FTZ R60, R60, UR7 ;  /* 0x000000073c3c7c20 */ /* 0x000fe20008410000 */
[----:B------:R-:W-:Y:S01]  /*21a0*/  FMNMX.FTZ R9, R28, R9, !PT ;  /* 0x000000091c097209 */ /* 0x000fe20007810000 */
[----:B------:R-:W-:Y:S01]  /*21b0*/  FMUL.FTZ R61, R61, UR7 ;  /* 0x000000073d3d7c20 */ /* 0x000fe20008410000 */
[----:B-1----:R-:W-:Y:S01]  /*21c0*/  FSEL R34, R38, -INF , P2 ;  /* 0xff80000026227808 */ /* 0x002fe20001000000 */
[----:B------:R-:W0:Y:S01]  /*21d0*/  MUFU.TANH R42, R42 ;  /* 0x0000002a002a7308 */ /* 0x000e220000002400 */
[----:B------:R-:W-:Y:S01]  /*21e0*/  FMNMX.FTZ R9, R30, R9, !PT ;  /* 0x000000091e097209 */ /* 0x000fe20007810000 */
[----:B------:R-:W-:Y:S01]  /*21f0*/  FMUL.FTZ R64, R64, UR7 ;  /* 0x0000000740407c20 */ /* 0x000fe20008410000 */
[----:B------:R-:W-:Y:S01]  /*2200*/  ISETP.GT.AND P2, PT, R3, 0x20, PT ;  /* 0x000000200300780c */ /* 0x000fe20003f44270 */
[----:B------:R-:W-:Y:S01]  /*2210*/  FMUL.FTZ R65, R65, UR7 ;  /* 0x0000000741417c20 */ /* 0x000fe20008410000 */
[----:B------:R-:W-:Y:S01]  /*2220*/  FMUL.FTZ R68, R68, UR7 ;  /* 0x0000000744447c20 */ /* 0x000fe20008410000 */
[----:B------:R-:W-:Y:S01]  /*2230*/  FMUL.FTZ R69, R69, UR7 ;  /* 0x0000000745457c20 */ /* 0x000fe20008410000 */
[----:B------:R-:W-:Y:S01]  /*2240*/  UIADD3 UR6, UR22, 0x22840, URZ ;  /* 0x0002284016067890 */ /* 0x000fe2000fffe03f */
[----:B------:R1:W-:Y:S03]  /*2250*/  MUFU.TANH R15, R32 ;  /* 0x00000020000f7308 */ /* 0x0003e60000002400 */
[----:B------:R-:W-:-:S05]  /*2260*/  UPRMT UR6, UR50, 0x654, UR6 ;  /* 0x0000065432067896 */ /* 0x000fca0008000006 */
[----:B------:R-:W-:Y:S01]  /*2270*/  MUFU.TANH R43, R43 ;  /* 0x0000002b002b7308 */ /* 0x000fe20000002400 */
[----:B-1----:R-:W-:Y:S02]  /*2280*/  FSEL R32, R35, -INF , P1 ;  /* 0xff80000023207808 */ /* 0x002fe40000800000 */
[C---:B------:R-:W-:Y:S01]  /*2290*/  ISETP.GT.AND P1, PT, R3.reuse, 0x19, PT ;  /* 0x000000190300780c */ /* 0x040fe20003f24270 */
[----:B------:R-:W-:Y:S01]  /*22a0*/  SYNCS.ARRIVE.TRANS64.RED.A1T0 RZ, [UR6], RZ ;  /* 0x000000ffffff79a7 */ /* 0x000fe20008100406 */
[----:B------:R-:W-:Y:S02]  /*22b0*/  FMNMX.FTZ R9, R32, R9, !PT ;  /* 0x0000000920097209 */ /* 0x000fe40007810000 */
[----:B0-----:R-:W-:Y:S01]  /*22c0*/  FSEL R38, R42, -INF , P2 ;  /* 0xff8000002a267808 */ /* 0x001fe20001000000 */
[----:B------:R-:W-:Y:S01]  /*22d0*/  MUFU.TANH R72, R40 ;  /* 0x0000002800487308 */ /* 0x000fe20000002400 */
[----:B------:R-:W-:Y:S02]  /*22e0*/  FMNMX.FTZ R9, R34, R9, !PT ;  /* 0x0000000922097209 */ /* 0x000fe40007810000 */
[----:B------:R-:W-:-:S05]  /*22f0*/  ISETP.GT.AND P2, PT, R3, 0x28, PT ;  /* 0x000000280300780c */ /* 0x000fca0003f44270 */
[----:B------:R-:W0:Y:S08]  /*2300*/  MUFU.TANH R40, R46 ;  /* 0x0000002e00287308 */ /* 0x000e300000002400 */
[----:B------:R-:W-:Y:S08]  /*2310*/  MUFU.TANH R73, R41 ;  /* 0x0000002900497308 */ /* 0x000ff00000002400 */
[----:B------:R1:W-:Y:S01]  /*2320*/  MUFU.TANH R21, R36 ;  /* 0x0000002400157308 */ /* 0x0003e20000002400 */
[----:B0-----:R-:W-:-:S02]  /*2330*/  FSEL R40, R40, -INF , P2 ;  /* 0xff80000028287808 */ /* 0x001fc40001000000 */
[----:B------:R-:W-:-:S05]  /*2340*/  ISETP.GT.AND P2, PT, R3, 0x30, PT ;  /* 0x000000300300780c */ /* 0x000fca0003f44270 */
[----:B------:R-:W0:Y:S01]  /*2350*/  MUFU.TANH R41, R47 ;  /* 0x0000002f00297308 */ /* 0x000e220000002400 */
[----:B-1----:R-:W-:Y:S02]  /*2360*/  FSEL R36, R39, -INF , P1 ;  /* 0xff80000027247808 */ /* 0x002fe40000800000 */
[----:B------:R-:W-:Y:S02]  /*2370*/  ISETP.GT.AND P1, PT, R3, 0x21, PT ;  /* 0x000000210300780c */ /* 0x000fe40003f24270 */
[----:B------:R-:W-:Y:S02]  /*2380*/  FMNMX.FTZ R9, R36, R9, !PT ;  /* 0x0000000924097209 */ /* 0x000fe40007810000 */
[----:B------:R-:W-:Y:S01]  /*2390*/  FSEL R39, R43, -INF , P1 ;  /* 0xff8000002b277808 */ /* 0x000fe20000800000 */
[----:B------:R-:W1:Y:S01]  /*23a0*/  MUFU.TANH R50, R50 ;  /* 0x0000003200327308 */ /* 0x000e620000002400 */
[----:B------:R-:W-:Y:S02]  /*23b0*/  FMNMX.FTZ R10, R38, R9, !PT ;  /* 0x00000009260a7209 */ /* 0x000fe40007810000 */
[----:B------:R-:W-:-:S02]  /*23c0*/  ISETP.GT.AND P1, PT, R3, 0x29, PT ;  /* 0x000000290300780c */ /* 0x000fc40003f24270 */
[----:B------:R-:W-:-:S03]  /*23d0*/  FMNMX.FTZ R9, R39, R10, !PT ;  /* 0x0000000a27097209 */ /* 0x000fc60007810000 */
[----:B------:R-:W3:Y:S01]  /*23e0*/  MUFU.TANH R51, R51 ;  /* 0x0000003300337308 */ /* 0x000ee20000002400 */
[----:B0-----:R-:W-:Y:S02]  /*23f0*/  FSEL R41, R41, -INF , P1 ;  /* 0xff80000029297808 */ /* 0x001fe40000800000 */
[----:B------:R-:W-:Y:S02]  /*2400*/  FMNMX.FTZ R10, R40, R9, !PT ;  /* 0x00000009280a7209 */ /* 0x000fe40007810000 */
[----:B------:R-:W-:Y:S02]  /*2410*/  ISETP.GT.AND P1, PT, R3, 0x31, PT ;  /* 0x000000310300780c */ /* 0x000fe40003f24270 */
[----:B------:R-:W-:Y:S01]  /*2420*/  FMNMX.FTZ R9, R41, R10, !PT ;  /* 0x0000000a29097209 */ /* 0x000fe20007810000 */
[----:B------:R-:W0:Y:S01]  /*2430*/  MUFU.TANH R46, R54 ;  /* 0x00000036002e7308 */ /* 0x000e220000002400 */
[----:B-1----:R-:W-:Y:S02]  /*2440*/  FSEL R42, R50, -INF , P2 ;  /* 0xff800000322a7808 */ /* 0x002fe40001000000 */
[----:B------:R-:W-:-:S02]  /*2450*/  ISETP.GT.AND P2, PT, R3, 0x38, PT ;  /* 0x000000380300780c */ /* 0x000fc40003f44270 */
[----:B------:R-:W-:-:S03]  /*2460*/  FMNMX.FTZ R10, R42, R9, !PT ;  /* 0x000000092a0a7209 */ /* 0x000fc60007810000 */
[----:B------:R-:W1:Y:S01]  /*2470*/  MUFU.TANH R47, R55 ;  /* 0x00000037002f7308 */ /* 0x000e620000002400 */
[----:B---3--:R-:W-:Y:S02]  /*2480*/  FSEL R43, R51, -INF , P1 ;  /* 0xff800000332b7808 */ /* 0x008fe40000800000 */
[----:B------:R-:W-:Y:S02]  /*2490*/  ISETP.GT.AND P1, PT, R3, 0x39, PT ;  /* 0x000000390300780c */ /* 0x000fe40003f24270 */
[----:B------:R-:W-:-:S03]  /*24a0*/  FMNMX.FTZ R9, R43, R10, !PT ;  /* 0x0000000a2b097209 */ /* 0x000fc60007810000 */
[----:B------:R-:W3:Y:S01]  /*24b0*/  MUFU.TANH R58, R58 ;  /* 0x0000003a003a7308 */ /* 0x000ee20000002400 */
[----:B0-----:R-:W-:Y:S02]  /*24c0*/  FSEL R46, R46, -INF , P2 ;  /* 0xff8000002e2e7808 */ /* 0x001fe40001000000 */
[----:B------:R-:W-:Y:S02]  /*24d0*/  ISETP.GT.AND P2, PT, R3, 0x40, PT ;  /* 0x000000400300780c */ /* 0x000fe40003f44270 */
[----:B------:R-:W-:-:S03]  /*24e0*/  FMNMX.FTZ R10, R46, R9, !PT ;  /* 0x000000092e0a7209 */ /* 0x000fc60007810000 */
[----:B------:R-:W0:Y:S01]  /*24f0*/  MUFU.TANH R59, R59 ;  /* 0x0000003b003b7308 */ /* 0x000e220000002400 */
[----:B-1----:R-:W-:Y:S02]  /*2500*/  FSEL R47, R47, -INF , P1 ;  /* 0xff8000002f2f7808 */ /* 0x002fe40000800000 */
[----:B------:R-:W-:Y:S02]  /*2510*/  ISETP.GT.AND P1, PT, R3, 0x41, PT ;  /* 0x000000410300780c */ /* 0x000fe40003f24270 */
        /* <DEDUP_REMOVED lines=31> */
[----:B------:R-:W-:Y:S02]  /*2710*/  ISETP.GT.AND P1, PT, R6, RZ, PT ;  /* 0x000000ff0600720c */ /* 0x000fe40003f24270 */
[----:B------:R-:W-:-:S03]  /*2720*/  FMNMX.FTZ R10, R3, R10, !PT ;  /* 0x0000000a030a7209 */ /* 0x000fc60007810000 */
[----:B------:R-:W0:Y:S01]  /*2730*/  MUFU.TANH R33, R33 ;  /* 0x0000002100217308 */ /* 0x000e220000002400 */
[----:B-1----:R-:W-:Y:S01]  /*2740*/  FSEL R4, R24, -INF , P1 ;  /* 0xff80000018047808 */ /* 0x002fe20000800000 */
[----:B------:R-:W1:Y:S01]  /*2750*/  SHFL.BFLY PT, R9, R10, 0x2, 0x1f ;  /* 0x0c401f000a097f89 */ /* 0x000e6200000e0000 */
[----:B------:R-:W-:-:S05]  /*2760*/  ISETP.GT.AND P1, PT, R6, 0x9, PT ;  /* 0x000000090600780c */ /* 0x000fca0003f24270 */
[----:B------:R-:W4:Y:S08]  /*2770*/  MUFU.TANH R37, R37 ;  /* 0x0000002500257308 */ /* 0x000f300000002400 */
[----:B------:R5:W-:Y:S08]  /*2780*/  MUFU.TANH R66, R49 ;  /* 0x0000003100427308 */ /* 0x000bf00000002400 */
[----:B------:R2:W2:Y:S01]  /*2790*/  MUFU.TANH R35, R44 ;  /* 0x0000002c00237308 */ /* 0x0004a20000002400 */
[----:B-1----:R-:W-:-:S05]  /*27a0*/  FMNMX.FTZ R9, R10, R9, !PT ;  /* 0x000000090a097209 */ /* 0x002fca0007810000 */
[----:B------:R-:W1:Y:S02]  /*27b0*/  SHFL.BFLY PT, R10, R9, 0x1, 0x1f ;  /* 0x0c201f00090a7f89 */ /* 0x000e6400000e0000 */
[----:B------:R-:W2:Y:S08]  /*27c0*/  MUFU.TANH R45, R45 ;  /* 0x0000002d002d7308 */ /* 0x000eb00000002400 */
[----:B------:R-:W2:Y:S08]  /*27d0*/  MUFU.TANH R63, R48 ;  /* 0x00000030003f7308 */ /* 0x000eb00000002400 */
[----:B------:R-:W2:Y:S01]  /*27e0*/  MUFU.TANH R52, R52 ;  /* 0x0000003400347308 */ /* 0x000ea20000002400 */
[----:B-1----:R-:W-:-:S07]  /*27f0*/  FMNMX.FTZ R5, R9, R10, !PT ;  /* 0x0000000a09057209 */ /* 0x002fce0007810000 */
[----:B------:R-:W1:Y:S01]  /*2800*/  MUFU.TANH R53, R53 ;  /* 0x0000003500357308 */ /* 0x000e620000002400 */
[----:B------:R-:W-:Y:S02]  /*2810*/  FSEL R9, R11, -INF , P2 ;  /* 0xff8000000b097808 */ /* 0x000fe40001000000 */
[----:B------:R-:W-:Y:S02]  /*2820*/  FSEL R10, R12, -INF , P3 ;  /* 0xff8000000c0a7808 */ /* 0x000fe40001800000 */
[----:B------:R-:W-:Y:S02]  /*2830*/  FMNMX.FTZ R13, R4, R9, !PT ;  /* 0x00000009040d7209 */ /* 0x000fe40007810000 */
[----:B------:R-:W-:Y:S01]  /*2840*/  ISETP.GT.AND P2, PT, R6, 0x10, PT ;  /* 0x000000100600780c */ /* 0x000fe20003f44270 */
[----:B------:R-:W1:Y:S01]  /*2850*/  MUFU.TANH R56, R56 ;  /* 0x0000003800387308 */ /* 0x000e620000002400 */
[----:B---3--:R-:W-:Y:S02]  /*2860*/  FSEL R11, R29, -INF , P1 ;  /* 0xff8000001d0b7808 */ /* 0x008fe40000800000 */
[----:B------:R-:W-:-:S02]  /*2870*/  FMNMX.FTZ R14, R10, R13, !PT ;  /* 0x0000000d0a0e7209 */ /* 0x000fc40007810000 */
[----:B------:R-:W-:Y:S02]  /*2880*/  FSEL R12, R15, -INF , P2 ;  /* 0xff8000000f0c7808 */ /* 0x000fe40001000000 */
[C---:B------:R-:W-:Y:S01]  /*2890*/  ISETP.GT.AND P1, PT, R6.reuse, 0x11, PT ;  /* 0x000000110600780c */ /* 0x040fe20003f24270 */
[----:B------:R-:W3:Y:S01]  /*28a0*/  MUFU.TANH R57, R57 ;  /* 0x0000003900397308 */ /* 0x000ee20000002400 */
[----:B------:R-:W-:Y:S01]  /*28b0*/  FMNMX.FTZ R15, R11, R14, !PT ;  /* 0x0000000e0b0f7209 */ /* 0x000fe20007810000 */
[C---:B------:R-:W-:Y:S01]  /*28c0*/  FMUL.FTZ R14, R5.reuse, UR10 ;  /* 0x0000000a050e7c20 */ /* 0x040fe20008410000 */
[----:B------:R-:W-:Y:S02]  /*28d0*/  FSETP.NEU.FTZ.AND P2, PT, R5, -INF , PT ;  /* 0xff8000000500780b */ /* 0x000fe40003f5d000 */
[----:B------:R-:W-:Y:S02]  /*28e0*/  ISETP.GT.AND P3, PT, R6, 0x18, PT ;  /* 0x000000180600780c */ /* 0x000fe40003f64270 */
[----:B0-----:R-:W-:Y:S01]  /*28f0*/  FSEL R13, R33, -INF , P1 ;  /* 0xff800000210d7808 */ /* 0x001fe20000800000 */
[----:B------:R-:W0:Y:S01]  /*2900*/  MUFU.TANH R60, R60 ;  /* 0x0000003c003c7308 */ /* 0x000e220000002400 */
[----:B------:R-:W-:-:S02]  /*2910*/  FMNMX.FTZ R24, R12, R15, !PT ;  /* 0x0000000f0c187209 */ /* 0x000fc40007810000 */
[----:B-----5:R-:W-:Y:S02]  /*2920*/  FSEL R49, R14, RZ, P2 ;  /* 0x000000ff0e317208 */ /* 0x020fe40001000000 */
[----:B------:R-:W-:Y:S02]  /*2930*/  FSEL R14, R21, -INF , P3 ;  /* 0xff800000150e7808 */ /* 0x000fe40001800000 */
[----:B------:R-:W-:Y:S01]  /*2940*/  ISETP.GT.AND P1, PT, R6, 0x19, PT ;  /* 0x000000190600780c */ /* 0x000fe20003f24270 */
[--C-:B------:R-:W-:Y:S01]  /*2950*/  FFMA.FTZ R29, R20, UR10, -R49.reuse ;  /* 0x0000000a141d7c23 */ /* 0x100fe20008010831 */
[----:B------:R-:W-:Y:S01]  /*2960*/  FMNMX.FTZ R21, R13, R24, !PT ;  /* 0x000000180d157209 */ /* 0x000fe20007810000 */
[--C-:B------:R-:W-:Y:S01]  /*2970*/  FFMA.FTZ R31, R25, UR10, -R49.reuse ;  /* 0x0000000a191f7c23 */ /* 0x100fe20008010831 */
[----:B------:R-:W-:Y:S01]  /*2980*/  ISETP.GT.AND P2, PT, R6, 0x20, PT ;  /* 0x000000200600780c */ /* 0x000fe20003f44270 */
[----:B------:R5:W-:Y:S01]  /*2990*/  MUFU.EX2 R153, R29 ;  /* 0x0000001d00997308 */ /* 0x000be20000000800 */
[----:B----4-:R-:W-:Y:S01]  /*29a0*/  FSEL R15, R37, -INF , P1 ;  /* 0xff800000250f7808 */ /* 0x010fe20000800000 */
[--C-:B------:R-:W-:Y:S01]  /*29b0*/  FFMA.FTZ R33, R26, UR10, -R49.reuse ;  /* 0x0000000a1a217c23 */ /* 0x100fe20008010831 */
[----:B------:R-:W-:Y:S01]  /*29c0*/  FMNMX.FTZ R24, R14, R21, !PT ;  /* 0x000000150e187209 */ /* 0x000fe20007810000 */
[--C-:B------:R-:W-:Y:S01]  /*29d0*/  FFMA.FTZ R37, R30, UR10, -R49.reuse ;  /* 0x0000000a1e257c23 */ /* 0x100fe20008010831 */
[----:B------:R-:W-:Y:S01]  /*29e0*/  ISETP.GT.AND P1, PT, R6, 0x21, PT ;  /* 0x000000210600780c */ /* 0x000fe20003f24270 */
[--C-:B------:R-:W-:Y:S01]  /*29f0*/  FFMA.FTZ R38, R38, UR10, -R49.reuse ;  /* 0x0000000a26267c23 */ /* 0x100fe20008010831 */
[----:B------:R-:W-:Y:S01]  /*2a00*/  FSEL R20, R72, -INF , P2 ;  /* 0xff80000048147808 */ /* 0x000fe20001000000 */
[----:B------:R4:W-:Y:S01]  /*2a10*/  MUFU.EX2 R48, R31 ;  /* 0x0000001f00307308 */ /* 0x0009e20000000800 */
[----:B------:R-:W-:Y:S01]  /*2a20*/  FMNMX.FTZ R27, R15, R24, !PT ;  /* 0x000000180f1b7209 */ /* 0x000fe20007810000 */
[--C-:B------:R-:W-:Y:S01]  /*2a30*/  FFMA.FTZ R40, R40, UR10, -R49.reuse ;  /* 0x0000000a28287c23 */ /* 0x100fe20008010831 */
[----:B------:R-:W-:Y:S01]  /*2a40*/  ISETP.GT.AND P2, PT, R6, 0x28, PT ;  /* 0x000000280600780c */ /* 0x000fe20003f44270 */
[--C-:B------:R-:W-:Y:S01]  /*2a50*/  FFMA.FTZ R41, R41, UR10, -R49.reuse ;  /* 0x0000000a29297c23 */ /* 0x100fe20008010831 */
[----:B------:R-:W-:Y:S01]  /*2a60*/  FSEL R21, R73, -INF , P1 ;  /* 0xff80000049157808 */ /* 0x000fe20000800000 */
[--C-:B------:R-:W-:Y:S01]  /*2a70*/  FFMA.FTZ R42, R42, UR10, -R49.reuse ;  /* 0x0000000a2a2a7c23 */ /* 0x100fe20008010831 */
[----:B--2---:R-:W-:Y:S01]  /*2a80*/  FMNMX.FTZ R44, R20, R27, !PT ;  /* 0x0000001b142c7209 */ /* 0x004fe20007810000 */
[----:B------:R-:W2:Y:S01]  /*2a90*/  MUFU.TANH R61, R61 ;  /* 0x0000003d003d7308 */ /* 0x000ea20000002400 */
[----:B------:R-:W-:Y:S01]  /*2aa0*/  ISETP.GT.AND P1, PT, R6, 0x29, PT ;  /* 0x000000290600780c */ /* 0x000fe20003f24270 */
[--C-:B------:R-:W-:Y:S01]  /*2ab0*/  FFMA.FTZ R43, R43, UR10, -R49.reuse ;  /* 0x0000000a2b2b7c23 */ /* 0x100fe20008010831 */
[----:B------:R-:W-:Y:S01]  /*2ac0*/  FSEL R24, R35, -INF , P2 ;  /* 0xff80000023187808 */ /* 0x000fe20001000000 */
[--C-:B------:R-:W-:Y:S01]  /*2ad0*/  FFMA.FTZ R35, R28, UR10, -R49.reuse ;  /* 0x0000000a1c237c23 */ /* 0x100fe20008010831 */
[----:B------:R-:W-:Y:S01]  /*2ae0*/  FMNMX.FTZ R27, R21, R44, !PT ;  /* 0x0000002c151b7209 */ /* 0x000fe20007810000 */
[--C-:B------:R-:W-:Y:S01]  /*2af0*/  FFMA.FTZ R46, R46, UR10, -R49.reuse ;  /* 0x0000000a2e2e7c23 */ /* 0x100fe20008010831 */
[----:B------:R-:W-:Y:S01]  /*2b00*/  ISETP.GT.AND P2, PT, R6, 0x30, PT ;  /* 0x000000300600780c */ /* 0x000fe20003f44270 */
[----:B------:R-:W2:Y:S01]  /*2b10*/  MUFU.TANH R64, R64 ;  /* 0x0000004000407308 */ /* 0x000ea20000002400 */
[----:B------:R-:W-:Y:S01]  /*2b20*/  FSEL R25, R45, -INF , P1 ;  /* 0xff8000002d197808 */ /* 0x000fe20000800000 */
[--C-:B------:R-:W-:Y:S01]  /*2b30*/  FFMA.FTZ R45, R32, UR10, -R49.reuse ;  /* 0x0000000a202d7c23 */ /* 0x100fe20008010831 */
[----:B------:R-:W-:Y:S01]  /*2b40*/  FMNMX.FTZ R44, R24, R27, !PT ;  /* 0x0000001b182c7209 */ /* 0x000fe20007810000 */
[--C-:B------:R-:W-:Y:S01]  /*2b50*/  FFMA.FTZ R47, R47, UR10, -R49.reuse ;  /* 0x0000000a2f2f7c23 */ /* 0x100fe20008010831 */
[----:B------:R-:W-:Y:S01]  /*2b60*/  ISETP.GT.AND P1, PT, R6, 0x31, PT ;  /* 0x000000310600780c */ /* 0x000fe20003f24270 */
[--C-:B------:R-:W-:Y:S01]  /*2b70*/  FFMA.FTZ R50, R50, UR10, -R49.reuse ;  /* 0x0000000a32327c23 */ /* 0x100fe20008010831 */
[----:B------:R-:W-:Y:S01]  /*2b80*/  FSEL R26, R63, -INF , P2 ;  /* 0xff8000003f1a7808 */ /* 0x000fe20001000000 */
[----:B------:R3:W-:Y:S01]  /*2b90*/  MUFU.EX2 R155, R33 ;  /* 0x00000021009b7308 */ /* 0x0007e20000000800 */
[----:B-----5:R-:W-:Y:S01]  /*2ba0*/  FMNMX.FTZ R29, R25, R44, !PT ;  /* 0x0000002c191d7209 */ /* 0x020fe20007810000 */
[--C-:B------:R-:W-:Y:S01]  /*2bb0*/  FFMA.FTZ R51, R51, UR10, -R49.reuse ;  /* 0x0000000a33337c23 */ /* 0x100fe20008010831 */
[----:B------:R-:W-:Y:S01]  /*2bc0*/  ISETP.GT.AND P2, PT, R6, 0x38, PT ;  /* 0x000000380600780c */ /* 0x000fe20003f44270 */
[--C-:B------:R-:W-:Y:S01]  /*2bd0*/  FFMA.FTZ R54, R54, UR10, -R49.reuse ;  /* 0x0000000a36367c23 */ /* 0x100fe20008010831 */
[----:B------:R-:W-:Y:S01]  /*2be0*/  FSEL R27, R66, -INF , P1 ;  /* 0xff800000421b7808 */ /* 0x000fe20000800000 */
[--C-:B------:R-:W-:Y:S01]  /*2bf0*/  FFMA.FTZ R55, R55, UR10, -R49.reuse ;  /* 0x0000000a37377c23 */ /* 0x100fe20008010831 */
[----:B------:R-:W-:Y:S01]  /*2c00*/  FMNMX.FTZ R44, R26, R29, !PT ;  /* 0x0000001d1a2c7209 */ /* 0x000fe20007810000 */
[----:B------:R-:W5:Y:S01]  /*2c10*/  MUFU.TANH R65, R65 ;  /* 0x0000004100417308 */ /* 0x000f620000002400 */
[----:B------:R-:W-:Y:S01]  /*2c20*/  ISETP.GT.AND P1, PT, R6, 0x39, PT ;  /* 0x000000390600780c */ /* 0x000fe20003f24270 */
[--C-:B------:R-:W-:Y:S01]  /*2c30*/  FFMA.FTZ R58, R58, UR10, -R49.reuse ;  /* 0x0000000a3a3a7c23 */ /* 0x100fe20008010831 */
[----:B------:R-:W-:Y:S01]  /*2c40*/  FSEL R28, R52, -INF , P2 ;  /* 0xff800000341c7808 */ /* 0x000fe20001000000 */
[--C-:B------:R-:W-:Y:S01]  /*2c50*/  FFMA.FTZ R59, R59, UR10, -R49.reuse ;  /* 0x0000000a3b3b7c23 */ /* 0x100fe20008010831 */
[----:B----4-:R-:W-:Y:S01]  /*2c60*/  FMNMX.FTZ R31, R27, R44, !PT ;  /* 0x0000002c1b1f7209 */ /* 0x010fe20007810000 */
[--C-:B------:R-:W-:Y:S01]  /*2c70*/  FFMA.FTZ R62, R62, UR10, -R49.reuse ;  /* 0x0000000a3e3e7c23 */ /* 0x100fe20008010831 */
[----:B------:R-:W-:Y:S01]  /*2c80*/  ISETP.GT.AND P2, PT, R6, 0x40, PT ;  /* 0x000000400600780c */ /* 0x000fe20003f44270 */
[----:B------:R-:W4:Y:S01]  /*2c90*/  MUFU.TANH R68, R68 ;  /* 0x0000004400447308 */ /* 0x000f220000002400 */
[----:B-1----:R-:W-:Y:S01]  /*2ca0*/  FSEL R29, R53, -INF , P1 ;  /* 0xff800000351d7808 */ /* 0x002fe20000800000 */
[--C-:B------:R-:W-:Y:S01]  /*2cb0*/  FFMA.FTZ R53, R34, UR10, -R49.reuse ;  /* 0x0000000a22357c23 */ /* 0x100fe20008010831 */
[----:B------:R-:W-:Y:S01]  /*2cc0*/  FMNMX.FTZ R44, R28, R31, !PT ;  /* 0x0000001f1c2c7209 */ /* 0x000fe20007810000 */
[----:B------:R-:W-:Y:S01]  /*2cd0*/  FFMA.FTZ R3, R3, UR10, -R49 ;  /* 0x0000000a03037c23 */ /* 0x000fe20008010831 */
[----:B------:R-:W-:-:S02]  /*2ce0*/  ISETP.GT.AND P1, PT, R6, 0x41, PT ;  /* 0x000000410600780c */ /* 0x000fc40003f24270 */
[----:B------:R-:W-:Y:S01]  /*2cf0*/  FSEL R30, R56, -INF , P2 ;  /* 0xff800000381e7808 */ /* 0x000fe20001000000 */
[----:B------:R1:W-:Y:S01]  /*2d00*/  MUFU.EX2 R52, R35 ;  /* 0x0000002300347308 */ /* 0x0003e20000000800 */
[----:B---3--:R-:W-:Y:S02]  /*2d10*/  FMNMX.FTZ R33, R29, R44, !PT ;  /* 0x0000002c1d217209 */ /* 0x008fe40007810000 */
[----:B------:R-:W-:Y:S02]  /*2d20*/  ISETP.GT.AND P2, PT, R6, 0x48, PT ;  /* 0x000000480600780c */ /* 0x000fe40003f44270 */
[----:B------:R-:W-:Y:S01]  /*2d30*/  FSEL R31, R57, -INF , P1 ;  /* 0xff800000391f7808 */ /* 0x000fe20000800000 */
[----:B------:R-:W-:Y:S01]  /*2d40*/  FFMA.FTZ R57, R36, UR10, -R49 ;  /* 0x0000000a24397c23 */ /* 0x000fe20008010831 */
[----:B------:R-:W-:Y:S01]  /*2d50*/  FMNMX.FTZ R44, R30, R33, !PT ;  /* 0x000000211e2c7209 */ /* 0x000fe20007810000 */
[----:B------:R-:W3:Y:S01]  /*2d60*/  MUFU.TANH R69, R69 ;  /* 0x0000004500457308 */ /* 0x000ee20000002400 */
[----:B------:R-:W-:-:S02]  /*2d70*/  ISETP.GT.AND P1, PT, R6, 0x49, PT ;  /* 0x000000490600780c */ /* 0x000fc40003f24270 */
[----:B0-----:R-:W-:Y:S02]  /*2d80*/  FSEL R32, R60, -INF , P2 ;  /* 0xff8000003c207808 */ /* 0x001fe40001000000 */
[----:B-1----:R-:W-:Y:S02]  /*2d90*/  FMNMX.FTZ R35, R31, R44, !PT ;  /* 0x0000002c1f237209 */ /* 0x002fe40007810000 */
[----:B------:R-:W-:Y:S01]  /*2da0*/  ISETP.GT.AND P2, PT, R6, 0x50, PT ;  /* 0x000000500600780c */ /* 0x000fe20003f44270 */
[----:B------:R0:W-:Y:S01]  /*2db0*/  MUFU.EX2 R157, R37 ;  /* 0x00000025009d7308 */ /* 0x0001e20000000800 */
[----:B--2---:R-:W-:Y:S02]  /*2dc0*/  FSEL R33, R61, -INF , P1 ;  /* 0xff8000003d217808 */ /* 0x004fe40000800000 */
[----:B------:R-:W-:Y:S02]  /*2dd0*/  FMNMX.FTZ R44, R32, R35, !PT ;  /* 0x00000023202c7209 */ /* 0x000fe40007810000 */
[----:B------:R-:W-:-:S02]  /*2de0*/  ISETP.GT.AND P1, PT, R6, 0x51, PT ;  /* 0x000000510600780c */ /* 0x000fc40003f24270 */
[----:B------:R-:W-:Y:S01]  /*2df0*/  FSEL R34, R64, -INF , P2 ;  /* 0xff80000040227808 */ /* 0x000fe20001000000 */
[----:B------:R1:W-:Y:S01]  /*2e00*/  MUFU.EX2 R56, R45 ;  /* 0x0000002d00387308 */ /* 0x0003e20000000800 */
[----:B0-----:R-:W-:Y:S01]  /*2e10*/  FMNMX.FTZ R37, R33, R44, !PT ;  /* 0x0000002c21257209 */ /* 0x001fe20007810000 */
[----:B------:R-:W-:Y:S01]  /*2e20*/  FADD.FTZ R64, R153, R48 ;  /* 0x0000003099407221 */ /* 0x000fe20000010000 */
[----:B------:R-:W-:Y:S02]  /*2e30*/  ISETP.GT.AND P2, PT, R6, 0x58, PT ;  /* 0x000000580600780c */ /* 0x000fe40003f44270 */
[----:B-----5:R-:W-:Y:S02]  /*2e40*/  FSEL R35, R65, -INF , P1 ;  /* 0xff80000041237808 */ /* 0x020fe40000800000 */
[----:B------:R-:W-:Y:S01]  /*2e50*/  FMNMX.FTZ R44, R34, R37, !PT ;  /* 0x00000025222c7209 */ /* 0x000fe20007810000 */
[----:B------:R-:W-:Y:S01]  /*2e60*/  MUFU.EX2 R161, R38 ;  /* 0x0000002600a17308 */ /* 0x000fe20000000800 */
[----:B------:R-:W-:-:S02]  /*2e70*/  ISETP.GT.AND P1, PT, R6, 0x59, PT ;  /* 0x000000590600780c */ /* 0x000fc40003f24270 */
[----:B----4-:R-:W-:Y:S02]  /*2e80*/  FSEL R36, R68, -INF , P2 ;  /* 0xff80000044247808 */ /* 0x010fe40001000000 */
[----:B-1----:R-:W-:Y:S01]  /*2e90*/  FMNMX.FTZ R45, R35, R44, !PT ;  /* 0x0000002c232d7209 */ /* 0x002fe20007810000 */
[----:B------:R-:W-:Y:S01]  /*2ea0*/  FFMA.FTZ R44, R39, UR10, -R49 ;  /* 0x0000000a272c7c23 */ /* 0x000fe20008010831 */
[----:B---3--:R-:W-:Y:S01]  /*2eb0*/  FSEL R37, R69, -INF , P1 ;  /* 0xff80000045257808 */ /* 0x008fe20000800000 */
[----:B------:R-:W-:Y:S01]  /*2ec0*/  MUFU.EX2 R53, R53 ;  /* 0x0000003500357308 */ /* 0x000fe20000000800 */
[----:B------:R-:W-:Y:S02]  /*2ed0*/  FMNMX.FTZ R6, R36, R45, !PT ;  /* 0x0000002d24067209 */ /* 0x000fe40007810000 */
[----:B------:R-:W-:Y:S02]  /*2ee0*/  F2FP.F16.F32.PACK_AB R153, R48, R153 ;  /* 0x000000993099723e */ /* 0x000fe400000000ff */
[----:B------:R-:W-:-:S03]  /*2ef0*/  FMNMX.FTZ R6, R37, R6, !PT ;  /* 0x0000000625067209 */ /* 0x000fc60007810000 */
[----:B------:R-:W0:Y:S02]  /*2f00*/  MUFU.EX2 R60, R57 ;  /* 0x00000039003c7308 */ /* 0x000e240000000800 */
[----:B------:R-:W1:Y:S06]  /*2f10*/  SHFL.BFLY PT, R39, R6, 0x2, 0x1f ;  /* 0x0c401f0006277f89 */ /* 0x000e6c00000e0000 */
[----:B------:R-:W-:Y:S08]  /*2f20*/  MUFU.EX2 R44, R44 ;  /* 0x0000002c002c7308 */ /* 0x000ff00000000800 */
[----:B------:R-:W-:Y:S01]  /*2f30*/  MUFU.EX2 R40, R40 ;  /* 0x0000002800287308 */ /* 0x000fe20000000800 */
[----:B0-----:R-:W-:-:S07]  /*2f40*/  F2FP.F16.F32.PACK_AB R159, R60, R53 ;  /* 0x000000353c9f723e */ /* 0x001fce00000000ff */
[----:B------:R-:W0:Y:S01]  /*2f50*/  MUFU.EX2 R41, R41 ;  /* 0x0000002900297308 */ /* 0x000e220000000800 */
[----:B-1----:R-:W-:-:S05]  /*2f60*/  FMNMX.FTZ R39, R6, R39, !PT ;  /* 0x0000002706277209 */ /* 0x002fca0007810000 */
[----:B------:R-:W1:Y:S02]  /*2f70*/  SHFL.BFLY PT, R6, R39, 0x1, 0x1f ;  /* 0x0c201f0027067f89 */ /* 0x000e6400000e0000 */
[----:B------:R-:W-:Y:S08]  /*2f80*/  MUFU.EX2 R42, R42 ;  /* 0x0000002a002a7308 */ /* 0x000ff00000000800 */
[----:B------:R-:W2:Y:S01]  /*2f90*/  MUFU.EX2 R43, R43 ;  /* 0x0000002b002b7308 */ /* 0x000ea20000000800 */
[----:B0-----:R-:W-:-:S07]  /*2fa0*/  F2FP.F16.F32.PACK_AB R163, R41, R40 ;  /* 0x0000002829a3723e */ /* 0x001fce00000000ff */
[----:B------:R-:W-:Y:S01]  /*2fb0*/  MUFU.EX2 R46, R46 ;  /* 0x0000002e002e7308 */ /* 0x000fe20000000800 */
[----:B-1----:R-:W-:-:S07]  /*2fc0*/  FMNMX.FTZ R6, R39, R6, !PT ;  /* 0x0000000627067209 */ /* 0x002fce0007810000 */
[----:B------:R-:W0:Y:S01]  /*2fd0*/  MUFU.EX2 R47, R47 ;  /* 0x0000002f002f7308 */ /* 0x000e220000000800 */
[----:B--2---:R-:W-:Y:S02]  /*2fe0*/  F2FP.F16.F32.PACK_AB R165, R43, R42 ;  /* 0x0000002a2ba5723e */ /* 0x004fe400000000ff */
[C---:B------:R-:W-:Y:S01]  /*2ff0*/  FSETP.NEU.FTZ.AND P1, PT, R6.reuse, -INF , PT ;  /* 0xff8000000600780b */ /* 0x040fe20003f3d000 */
[----:B------:R-:W-:-:S04]  /*3000*/  FMUL.FTZ R38, R6, UR10 ;  /* 0x0000000a06267c20 */ /* 0x000fc80008410000 */
[----:B------:R-:W-:Y:S01]  /*3010*/  MUFU.EX2 R50, R50 ;  /* 0x0000003200327308 */ /* 0x000fe20000000800 */
        /* <DEDUP_REMOVED lines=27> */
[----:B------:R-:W-:Y:S01]  /*31d0*/  FFMA.FTZ R37, R37, UR10, -R38 ;  /* 0x0000000a25257c23 */ /* 0x000fe20008010826 */
[----:B0-----:R-:W-:-:S03]  /*31e0*/  F2FP.F16.F32.PACK_AB R167, R47, R46 ;  /* 0x0000002e2fa7723e */ /* 0x001fc600000000ff */
[----:B------:R-:W0:Y:S01]  /*31f0*/  MUFU.EX2 R11, R11 ;  /* 0x0000000b000b7308 */ /* 0x000e220000000800 */
[----:B-1----:R-:W-:Y:S01]  /*3200*/  FADD.FTZ R39, R4, R9 ;  /* 0x0000000904277221 */ /* 0x002fe20000010000 */
[----:B------:R-:W-:-:S06]  /*3210*/  F2FP.F16.F32.PACK_AB R152, R9, R4 ;  /* 0x000000040998723e */ /* 0x000fcc00000000ff */
[----:B------:R-:W1:Y:S01]  /*3220*/  MUFU.EX2 R12, R12 ;  /* 0x0000000c000c7308 */ /* 0x000e620000000800 */
[----:B--2---:R-:W-:Y:S01]  /*3230*/  FADD.FTZ R66, R10, R39 ;  /* 0x000000270a427221 */ /* 0x004fe20000010000 */
[----:B------:R-:W-:Y:S01]  /*3240*/  FADD.FTZ R39, R155, R64 ;  /* 0x000000409b277221 */ /* 0x000fe20000010000 */
[----:B------:R-:W-:-:S03]  /*3250*/  F2FP.F16.F32.PACK_AB R155, R52, R155 ;  /* 0x0000009b349b723e */ /* 0x000fc600000000ff */
[----:B------:R-:W-:Y:S02]  /*3260*/  FADD.FTZ R64, R52, R39 ;  /* 0x0000002734407221 */ /* 0x000fe40000010000 */
[----:B------:R-:W2:Y:S01]  /*3270*/  MUFU.EX2 R13, R13 ;  /* 0x0000000d000d7308 */ /* 0x000ea20000000800 */
[----:B0-----:R-:W-:Y:S01]  /*3280*/  FADD.FTZ R45, R11, R66 ;  /* 0x000000420b2d7221 */ /* 0x001fe20000010000 */
[----:B------:R-:W-:Y:S01]  /*3290*/  FADD.FTZ R39, R157, R64 ;  /* 0x000000409d277221 */ /* 0x000fe20000010000 */
[----:B------:R-:W-:Y:S02]  /*32a0*/  F2FP.F16.F32.PACK_AB R154, R11, R10 ;  /* 0x0000000a0b9a723e */ /* 0x000fe400000000ff */
[C---:B------:R-:W-:Y:S01]  /*32b0*/  F2FP.F16.F32.PACK_AB R157, R56.reuse, R157 ;  /* 0x0000009d389d723e */ /* 0x040fe200000000ff */
[----:B------:R-:W-:Y:S02]  /*32c0*/  FADD.FTZ R64, R56, R39 ;  /* 0x0000002738407221 */ /* 0x000fe40000010000 */
[----:B------:R-:W0:Y:S01]  /*32d0*/  MUFU.EX2 R14, R14 ;  /* 0x0000000e000e7308 */ /* 0x000e220000000800 */
[----:B-1----:R-:W-:Y:S01]  /*32e0*/  FADD.FTZ R66, R12, R45 ;  /* 0x0000002d0c427221 */ /* 0x002fe20000010000 */
[----:B------:R-:W-:-:S04]  /*32f0*/  FADD.FTZ R39, R53, R64 ;  /* 0x0000004035277221 */ /* 0x000fc80000010000 */
[----:B------:R-:W-:Y:S02]  /*3300*/  FADD.FTZ R64, R60, R39 ;  /* 0x000000273c407221 */ /* 0x000fe40000010000 */
[----:B------:R-:W1:Y:S01]  /*3310*/  MUFU.EX2 R15, R15 ;  /* 0x0000000f000f7308 */ /* 0x000e620000000800 */
[----:B--2---:R-:W-:Y:S01]  /*3320*/  FADD.FTZ R45, R13, R66 ;  /* 0x000000420d2d7221 */ /* 0x004fe20000010000 */
[----:B------:R-:W-:Y:S01]  /*3330*/  FADD.FTZ R39, R161, R64 ;  /* 0x00000040a1277221 */ /* 0x000fe20000010000 */
[C---:B------:R-:W-:Y:S02]  /*3340*/  F2FP.F16.F32.PACK_AB R161, R44.reuse, R161 ;  /* 0x000000a12ca1723e */ /* 0x040fe400000000ff */
[----:B------:R-:W-:Y:S01]  /*3350*/  F2FP.F16.F32.PACK_AB R156, R13, R12 ;  /* 0x0000000c0d9c723e */ /* 0x000fe200000000ff */
[----:B------:R-:W-:Y:S02]  /*3360*/  FADD.FTZ R39, R44, R39 ;  /* 0x000000272c277221 */ /* 0x000fe40000010000 */
[----:B------:R-:W2:Y:S01]  /*3370*/  MUFU.EX2 R20, R20 ;  /* 0x0000001400147308 */ /* 0x000ea20000000800 */
[----:B0-----:R-:W-:Y:S01]  /*3380*/  FADD.FTZ R66, R14, R45 ;  /* 0x0000002d0e427221 */ /* 0x001fe20000010000 */
[----:B------:R-:W-:-:S06]  /*3390*/  FADD.FTZ R48, R40, R39 ;  /* 0x0000002728307221 */ /* 0x000fcc0000010000 */
        /* <DEDUP_REMOVED lines=9> */
[----:B-1----:R-:W-:Y:S01]  /*3430*/  FADD.FTZ R38, R24, R45 ;  /* 0x0000002d18267221 */ /* 0x002fe20000010000 */
[----:B------:R-:W-:-:S04]  /*3440*/  FADD.FTZ R45, R41, R48 ;  /* 0x00000030292d7221 */ /* 0x000fc80000010000 */
[----:B------:R-:W-:Y:S02]  /*3450*/  FADD.FTZ R10, R42, R45 ;  /* 0x0000002d2a0a7221 */ /* 0x000fe40000010000 */
[----:B------:R-:W1:Y:S01]  /*3460*/  MUFU.EX2 R27, R27 ;  /* 0x0000001b001b7308 */ /* 0x000e620000000800 */
[----:B--2---:R-:W-:Y:S01]  /*3470*/  FADD.FTZ R39, R25, R38 ;  /* 0x0000002619277221 */ /* 0x004fe20000010000 */
[----:B------:R-:W-:Y:S01]  /*3480*/  FADD.FTZ R11, R43, R10 ;  /* 0x0000000a2b0b7221 */ /* 0x000fe20000010000 */
[----:B------:R-:W-:-:S03]  /*3490*/  F2FP.F16.F32.PACK_AB R162, R25, R24 ;  /* 0x0000001819a2723e */ /* 0x000fc600000000ff */
[----:B------:R-:W-:Y:S02]  /*34a0*/  FADD.FTZ R10, R46, R11 ;  /* 0x0000000b2e0a7221 */ /* 0x000fe40000010000 */
[----:B------:R-:W2:Y:S01]  /*34b0*/  MUFU.EX2 R28, R28 ;  /* 0x0000001c001c7308 */ /* 0x000ea20000000800 */
[----:B0-----:R-:W-:Y:S01]  /*34c0*/  FADD.FTZ R4, R26, R39 ;  /* 0x000000271a047221 */ /* 0x001fe20000010000 */
[----:B------:R-:W-:-:S04]  /*34d0*/  FADD.FTZ R11, R47, R10 ;  /* 0x0000000a2f0b7221 */ /* 0x000fc80000010000 */
[----:B------:R-:W-:Y:S02]  /*34e0*/  FADD.FTZ R10, R50, R11 ;  /* 0x0000000b320a7221 */ /* 0x000fe40000010000 */
        /* <DEDUP_REMOVED lines=38> */
[----:B------:R2:W0:Y:S01]  /*3750*/  MUFU.EX2 R175, R3 ;  /* 0x0000000300af7308 */ /* 0x0004220000000800 */
[----:B-1----:R-:W-:Y:S01]  /*3760*/  FADD.FTZ R10, R62, R11 ;  /* 0x0000000b3e0a7221 */ /* 0x002fe20000010000 */
[C---:B--2---:R-:W-:Y:S01]  /*3770*/  FADD.FTZ R3, R37.reuse, R4 ;  /* 0x0000000425037221 */ /* 0x044fe20000010000 */
[----:B------:R-:W-:Y:S02]  /*3780*/  F2FP.F16.F32.PACK_AB R174, R37, R36 ;  /* 0x0000002425ae723e */ /* 0x000fe400000000ff */
[C---:B0-----:R-:W-:Y:S01]  /*3790*/  FADD.FTZ R4, R175.reuse, R10 ;  /* 0x0000000aaf047221 */ /* 0x041fe20000010000 */
[----:B------:R-:W-:Y:S01]  /*37a0*/  F2FP.F16.F32.PACK_AB R175, R175, R62 ;  /* 0x0000003eafaf723e */ /* 0x000fe200000000ff */
[----:B------:R-:W-:Y:S06]  /*37b0*/  @!P0 BRA `(.L_x_4439) ;  /* 0x0000000000048947 */ /* 0x000fec0003800000 */
[----:B------:R-:W-:Y:S01]  /*37c0*/  BPT.TRAP 0x1 ;  /* 0x000000040000795c */ /* 0x000fe20000300000 */
.L_x_4439:
[----:B------:R0:W1:Y:S01]  /*37d0*/  SYNCS.PHASECHK.TRANS64.TRYWAIT P1, [UR22+0x22850], R8 ;  /* 0x02285008ff0075a7 */ /* 0x0000620008020156 */
[----:B------:R-:W-:Y:S05]  /*37e0*/  @!P0 BRA `(.L_x_4440) ;  /* 0x0000000000048947 */ /* 0x000fea0003800000 */
[----:B------:R-:W-:Y:S01]  /*37f0*/  BPT.TRAP 0x1 ;  /* 0x000000040000795c */ /* 0x000fe20000300000 */
.L_x_4440:
[----:B-1----:R-:W-:Y:S05]  /*3800*/  @P1 BRA `(.L_x_4441) ;  /* 0x0000000000081947 */ /* 0x002fea0003800000 */
[----:B------:R-:W1:Y:S02]  /*3810*/  SYNCS.PHASECHK.TRANS64.TRYWAIT P1, [UR22+0x22850], R8 ;  /* 0x02285008ff0075a7 */ /* 0x000e640008020156 */
[----:B-1----:R-:W-:Y:S05]  /*3820*/  @!P1 BRA `(.L_x_4442) ;  /* 0x000000c400549947 */ /* 0x002fea0003800000 */
.L_x_4441:
        /* <DEDUP_REMOVED lines=43> */
.L_x_4443:
[----:B------:R-:W-:Y:S01]  /*3ae0*/  UISETP.NE.AND UP0, UPT, UR46, URZ, UPT ;  /* 0x0000003f2e00728c */ /* 0x000fe2000bf05270 */
[----:B------:R-:W2:Y:S01]  /*3af0*/  S2UR UR18, SR_CgaCtaId ;  /* 0x00000000001279c3 */ /* 0x000ea20000008800 */
[----:B------:R-:W-:Y:S01]  /*3b00*/  UMOV UR15, UR43 ;  /* 0x0000002b000f7c82 */ /* 0x000fe20008000000 */
[----:B------:R-:W-:Y:S02]  /*3b10*/  UIMAD UR11, UR42, UR11, -UR14 ;  /* 0x0000000b2a0b72a4 */ /* 0x000fe4000f8e0a0e */
[----:B------:R-:W-:Y:S02]  /*3b20*/  UIADD3 UR22, UR22, 0x22860, URZ ;  /* 0x0002286016167890 */ /* 0x000fe4000fffe03f */
[----:B------:R-:W-:-:S04]  /*3b30*/  UIADD3 UR23, UR40, -0x2, URZ ;  /* 0xfffffffe28177890 */ /* 0x000fc8000fffe03f */
[----:B------:R-:W-:Y:S01]  /*3b40*/  @UP0 ULDC UR6, c[0x0][0x44c] ;  /* 0x0001130000060ab9 */ /* 0x000fe20000000800 */
[----:B------:R-:W-:Y:S01]  /*3b50*/  @UP0 ULDC UR19, c[0x0][0x450] ;  /* 0x0001140000130ab9 */ /* 0x000fe20000000800 */
[----:B------:R-:W-:-:S04]  /*3b60*/  UIMAD.WIDE.U32 UR6, UR43, UR6, URZ ;  /* 0x000000062b0672a5 */ /* 0x000fc8000f8e003f */
[----:B------:R-:W-:-:S04]  /*3b70*/  @UP0 USHF.R.U32.HI UR15, URZ, UR19, UR7 ;  /* 0x000000133f0f0299 */ /* 0x000fc80008011607 */
[----:B------:R-:W-:-:S04]  /*3b80*/  UIADD3 UR6, UR11, UR15, URZ ;  /* 0x0000000f0b067290 */ /* 0x000fc8000fffe03f */
[----:B------:R-:W-:Y:S02]  /*3b90*/  UIMAD.WIDE UR6, UR6, 0x2aaaaaab, URZ ;  /* 0x2aaaaaab060678a5 */ /* 0x000fe4000f8e023f */
[----:B--2---:R-:W-:Y:S02]  /*3ba0*/  UPRMT UR22, UR18, 0x654, UR22 ;  /* 0x0000065412167896 */ /* 0x004fe40008000016 */
[----:B------:R-:W-:-:S04]  /*3bb0*/  USHF.R.U32.HI UR6, URZ, 0x1f, UR7 ;  /* 0x0000001f3f067899 */ /* 0x000fc80008011607 */
[----:B------:R-:W-:-:S03]  /*3bc0*/  ULEA.HI.SX32 UR6, UR7, UR6, 0x1c ;  /* 0x0000000607067291 */ /* 0x000fc6000f8fe23f */
[----:B------:R-:W-:Y:S01]  /*3bd0*/  SYNCS.ARRIVE.TRANS64.RED.A1T0 RZ, [UR22], RZ ;  /* 0x000000ffffff79a7 */ /* 0x000fe20008100416 */
[----:B------:R-:W-:-:S04]  /*3be0*/  UISETP.LT.AND UP0, UPT, URZ, UR6, UPT ;  /* 0x000000063f00728c */ /* 0x000fc8000bf01270 */
[----:B------:R-:W-:-:S04]  /*3bf0*/  USEL UR22, URZ, UR6, !UP0 ;  /* 0x000000063f167287 */ /* 0x000fc8000c000000 */
[----:B------:R-:W-:-:S06]  /*3c00*/  UISETP.GE.AND UP0, UPT, UR23, UR22, UPT ;  /* 0x000000161700728c */ /* 0x000fcc000bf06270 */
[----:B------:R-:W-:-:S13]  /*3c10*/  PLOP3.LUT P1, PT, PT, PT, UP0, 0x80, 0x0 ;  /* 0x000000000000781c */ /* 0x000fda0003f2f008 */
[----:B------:R-:W-:Y:S05]  /*3c20*/  @!P1 BRA `(.L_x_4444) ;  /* 0x0000002800bc9947 */ /* 0x000fea0003800000 */
[----:B-1----:R-:W-:Y:S01]  /*3c30*/  IMAD.MOV.U32 R9, RZ, RZ, R5 ;  /* 0x000000ffff097224 */ /* 0x002fe200078e0005 */
[----:B0-----:R-:W-:Y:S01]  /*3c40*/  MOV R8, R6 ;  /* 0x0000000600087202 */ /* 0x001fe20000000f00 */
[----:B------:R-:W-:Y:S01]  /*3c50*/  ULDC UR27, c[0x0][0x288] ;  /* 0x0000a200001b7ab9 */ /* 0x000fe20000000800 */
[----:B------:R-:W-:Y:S01]  /*3c60*/  ULDC UR28, c[0x0][0x9d8] ;  /* 0x00027600001c7ab9 */ /* 0x000fe20000000800 */
[----:B------:R-:W-:-:S05]  /*3c70*/  ULDC UR24, c[0x0][0x988] ;  /* 0x0002620000187ab9 */ /* 0x000fca0000000800 */
.L_x_4455:
[----:B------:R-:W-:-:S04]  /*3c80*/  UIADD3 UR36, UR36, 0x1, URZ ;  /* 0x0000000124247890 */ /* 0x000fc8000fffe03f */
[----:B------:R-:W-:-:S04]  /*3c90*/  UISETP.NE.AND UP0, UPT, UR36, 0x2, UPT ;  /* 0x000000022400788c */ /* 0x000fc8000bf05270 */
[----:B------:R-:W-:Y:S02]  /*3ca0*/  USEL UR6, URZ, 0x1, UP0 ;  /* 0x000000013f067887 */ /* 0x000fe40008000000 */
[----:B------:R-:W-:Y:S02]  /*3cb0*/  USEL UR36, UR36, URZ, UP0 ;  /* 0x0000003f24247287 */ /* 0x000fe40008000000 */
[----:B------:R-:W-:Y:S01]  /*3cc0*/  ULOP3.LUT UR37, UR37, UR6, URZ, 0x3c, !UPT ;  /* 0x0000000625257292 */ /* 0x000fe2000f8e3c3f */
[----:B01----:R-:W-:Y:S11]  /*3cd0*/  @!P0 BRA `(.L_x_4445) ;  /* 0x0000000000048947 */ /* 0x003ff60003800000 */
[----:B------:R-:W-:Y:S01]  /*3ce0*/  BPT.TRAP 0x1 ;  /* 0x000000040000795c */ /* 0x000fe20000300000 */
.L_x_4445:
        /* <DEDUP_REMOVED lines=9> */
.L_x_4446:
[----:B-1----:R-:W-:Y:S05]  /*3d80*/  @P1 BRA `(.L_x_4447) ;  /* 0x0000000000081947 */ /* 0x002fea0003800000 */
[----:B------:R-:W1:Y:S02]  /*3d90*/  SYNCS.PHASECHK.TRANS64.TRYWAIT P1, [UR26+0x22830], R7 ;  /* 0x02283007ff0075a7 */ /* 0x000e64000802015a */
[----:B-1----:R-:W-:Y:S05]  /*3da0*/  @!P1 BRA `(.L_x_4448) ;  /* 0x000000c0000c9947 */ /* 0x002fea0003800000 */
.L_x_4447:
        /* <DEDUP_REMOVED lines=26> */
.L_x_4449:
[----:B------:R-:W-:Y:S01]  /*3f50*/  UISETP.NE.AND UP0, UPT, UR46, URZ, UPT ;  /* 0x0000003f2e00728c */ /* 0x000fe2000bf05270 */
[----:B------:R-:W-:Y:S02]  /*3f60*/  VIADD R5, R16, UR43 ;  /* 0x0000002b10057c36 */ /* 0x000fe40008000000 */
[----:B------:R-:W-:Y:S01]  /*3f70*/  FMUL.FTZ R14, R161, UR28 ;  /* 0x0000001ca10e7c20 */ /* 0x000fe20008410000 */
[----:B------:R-:W-:Y:S01]  /*3f80*/  FMUL.FTZ R6, R152, UR28 ;  /* 0x0000001c98067c20 */ /* 0x000fe20008410000 */
[----:B------:R-:W-:Y:S01]  /*3f90*/  FMUL.FTZ R152, R169, UR28 ;  /* 0x0000001ca9987c20 */ /* 0x000fe20008410000 */
[----:B------:R-:W-:Y:S01]  /*3fa0*/  FMUL.FTZ R13, R160, UR28 ;  /* 0x0000001ca00d7c20 */ /* 0x000fe20008410000 */
[----:B------:R-:W-:Y:S01]  /*3fb0*/  PLOP3.LUT P1, PT, PT, PT, UP0, 0x80, 0x0 ;  /* 0x000000000000781c */ /* 0x000fe20003f2f008 */
[----:B------:R-:W2:Y:S01]  /*3fc0*/  LDC R169, c[0x0][0x2f0] ;  /* 0x0000bc00ffa97b82 */ /* 0x000ea20000000800 */
[----:B------:R-:W-:Y:S01]  /*3fd0*/  PLOP3.LUT P2, PT, PT, PT, UP0, 0x80, 0x0 ;  /* 0x000000000000781c */ /* 0x000fe20003f4f008 */
[----:B------:R-:W-:Y:S01]  /*3fe0*/  FMUL.FTZ R160, R167, UR28 ;  /* 0x0000001ca7a07c20 */ /* 0x000fe20008410000 */
[----:B------:R-:W-:Y:S01]  /*3ff0*/  FMUL.FTZ R154, R154, UR28 ;  /* 0x0000001c9a9a7c20 */ /* 0x000fe20008410000 */
[----:B------:R-:W-:Y:S01]  /*4000*/  @UP0 ULDC UR6, c[0x0][0x44c] ;  /* 0x0001130000060ab9 */ /* 0x000fe20000000800 */
[----:B------:R-:W-:-:S02]  /*4010*/  IMAD.MOV.U32 R200, RZ, RZ, -0x2 ;  /* 0xfffffffeffc87424 */ /* 0x000fc400078e00ff */
[----:B------:R-:W-:Y:S01]  /*4020*/  FMUL.FTZ R10, R153, UR28 ;  /* 0x0000001c990a7c20 */ /* 0x000fe20008410000 */
[----:B------:R-:W-:Y:S01]  /*4030*/  FMUL.FTZ R153, R155, UR28 ;  /* 0x0000001c9b997c20 */ /* 0x000fe20008410000 */
[----:B------:R-:W-:Y:S01]  /*4040*/  FMUL.FTZ R155, R158, UR28 ;  /* 0x0000001c9e9b7c20 */ /* 0x000fe20008410000 */
[----:B------:R-:W3:Y:S01]  /*4050*/  MUFU.TANH R154, R154 ;  /* 0x0000009a009a7308 */ /* 0x000ee20000002400 */
[----:B------:R-:W-:Y:S01]  /*4060*/  FMUL.FTZ R11, R156, UR28 ;  /* 0x0000001c9c0b7c20 */ /* 0x000fe20008410000 */
[----:B------:R-:W-:Y:S01]  /*4070*/  FMUL.FTZ R156, R159, UR28 ;  /* 0x0000001c9f9c7c20 */ /* 0x000fe20008410000 */
[----:B------:R-:W-:Y:S01]  /*4080*/  @P1 IMAD.HI.U32 R161, R5, UR6, RZ ;  /* 0x0000000605a11c27 */ /* 0x000fe2000f8e00ff */
[----:B------:R-:W-:-:S03]  /*4090*/  @UP0 ULDC UR6, c[0x0][0x450] ;  /* 0x0001140000060ab9 */ /* 0x000fc60000000800 */
[----:B------:R-:W-:Y:S01]  /*40a0*/  FMUL.FTZ R20, R165, UR28 ;  /* 0x0000001ca5147c20 */ /* 0x000fe20008410000 */
[----:B------:R-:W-:Y:S01]  /*40b0*/  FMUL.FTZ R165, R178, UR28 ;  /* 0x0000001cb2a57c20 */ /* 0x000fe20008410000 */
[----:B------:R-:W-:Y:S01]  /*40c0*/  FMUL.FTZ R158, R162, UR28 ;  /* 0x0000001ca29e7c20 */ /* 0x000fe20008410000 */
[----:B------:R-:W-:Y:S01]  /*40d0*/  @P2 SHF.R.U32.HI R5, RZ, UR6, R161 ;  /* 0x00000006ff052c19 */ /* 0x000fe200080116a1 */
[----:B------:R-:W-:Y:S01]  /*40e0*/  UMOV UR6, 0x1 ;  /* 0x0000000100067882 */ /* 0x000fe20000000000 */
[----:B------:R-:W4:Y:S01]  /*40f0*/  MUFU.TANH R153, R153 ;  /* 0x0000009900997308 */ /* 0x000f220000002400 */
[----:B------:R-:W-:Y:S01]  /*4100*/  UIMAD UR6, UR23, -0x60, UR6 ;  /* 0xffffffa0170678a4 */ /* 0x000fe2000f8e0206 */
[----:B------:R-:W-:Y:S01]  /*4110*/  FMUL.FTZ R12, R157, UR28 ;  /* 0x0000001c9d0c7c20 */ /* 0x000fe20008410000 */
[----:B------:R-:W5:Y:S01]  /*4120*/  SHFL.IDX PT, R167, R5, 0x1, 0x1c1f ;  /* 0x003c1f0005a77f89 */ /* 0x000f6200000e0000 */
[----:B------:R-:W-:Y:S01]  /*4130*/  FMUL.FTZ R157, R163, UR28 ;  /* 0x0000001ca39d7c20 */ /* 0x000fe20008410000 */
[----:B------:R-:W-:Y:S01]  /*4140*/  FMUL.FTZ R159, R166, UR28 ;  /* 0x0000001ca69f7c20 */ /* 0x000fe20008410000 */
[----:B------:R-:W-:Y:S01]  /*4150*/  FMUL.FTZ R162, R170, UR28 ;  /* 0x0000001caaa27c20 */ /* 0x000fe20008410000 */
[----:B------:R-:W-:Y:S01]  /*4160*/  IMAD R200, R17, R200, UR6 ;  /* 0x0000000611c87e24 */ /* 0x000fe2000f8e02c8 */
[----:B------:R-:W0:Y:S01]  /*4170*/  MUFU.TANH R155, R155 ;  /* 0x0000009b009b7308 */ /* 0x000e220000002400 */
[----:B------:R-:W-:Y:S01]  /*4180*/  FMUL.FTZ R161, R171, UR28 ;  /* 0x0000001caba17c20 */ /* 0x000fe20008410000 */
[----:B------:R-:W-:Y:S01]  /*4190*/  FMUL.FTZ R163, R174, UR28 ;  /* 0x0000001caea37c20 */ /* 0x000fe20008410000 */
[----:B--2---:R-:W-:-:S02]  /*41a0*/  IMAD R200, R169, UR42, R200 ;  /* 0x0000002aa9c87c24 */ /* 0x004fc4000f8e02c8 */
        /* <DEDUP_REMOVED lines=13> */
[----:B------:R-:W1:Y:S01]  /*4280*/  SHFL.IDX PT, R5, R5, RZ, 0x1c1f ;  /* 0x001c1fff05057589 */ /* 0x000e6200000e0000 */
[----:B------:R-:W-:Y:S01]  /*4290*/  FMUL.FTZ R183, R180, UR28 ;  /* 0x0000001cb4b77c20 */ /* 0x000fe20008410000 */
[----:B-----5:R-:W-:Y:S01]  /*42a0*/  IADD3 R178, R167, -UR27, R200 ;  /* 0x8000001ba7b27c10 */ /* 0x020fe2000fffe0c8 */
[----:B------:R-:W-:Y:S01]  /*42b0*/  FMUL.FTZ R167, R182, UR28 ;  /* 0x0000001cb6a77c20 */ /* 0x000fe20008410000 */
[----:B------:R-:W-:Y:S01]  /*42c0*/  FMUL.FTZ R180, R188, UR28 ;  /* 0x0000001cbcb47c20 */ /* 0x000fe20008410000 */
[----:B------:R-:W-:Y:S01]  /*42d0*/  FMUL.FTZ R196, R196, UR28 ;  /* 0x0000001cc4c47c20 */ /* 0x000fe20008410000 */
[C---:B------:R-:W-:Y:S01]  /*42e0*/  ISETP.GT.AND P1, PT, R178.reuse, RZ, PT ;  /* 0x000000ffb200720c */ /* 0x040fe20003f24270 */
[----:B------:R-:W5:Y:S01]  /*42f0*/  MUFU.TANH R157, R157 ;  /* 0x0000009d009d7308 */ /* 0x000f620000002400 */
[----:B------:R-:W-:Y:S01]  /*4300*/  ISETP.GT.AND P2, PT, R178, 0x1, PT ;  /* 0x00000001b200780c */ /* 0x000fe20003f44270 */
[----:B------:R-:W-:Y:S01]  /*4310*/  UMOV UR10, UR24 ;  /* 0x00000018000a7c82 */ /* 0x000fe20008000000 */
[----:B---3--:R-:W-:Y:S01]  /*4320*/  FSEL R154, R154, -INF , P1 ;  /* 0xff8000009a9a7808 */ /* 0x008fe20000800000 */
[----:B------:R-:W-:Y:S01]  /*4330*/  FMUL.FTZ R186, R192, UR28 ;  /* 0x0000001cc0ba7c20 */ /* 0x000fe20008410000 */
[----:B------:R-:W-:Y:S01]  /*4340*/  ISETP.GT.AND P1, PT, R178, 0x8, PT ;  /* 0x00000008b200780c */ /* 0x000fe20003f24270 */
[----:B------:R-:W-:Y:S01]  /*4350*/  FMUL.FTZ R192, R197, UR28 ;  /* 0x0000001cc5c07c20 */ /* 0x000fe20008410000 */
[----:B----4-:R-:W-:Y:S01]  /*4360*/  FSEL R153, R153, -INF , P2 ;  /* 0xff80000099997808 */ /* 0x010fe20001000000 */
[----:B------:R-:W3:Y:S01]  /*4370*/  MUFU.TANH R159, R159 ;  /* 0x0000009f009f7308 */ /* 0x000ee20000002400 */
[----:B------:R-:W-:Y:S01]  /*4380*/  FMNMX.FTZ R170, R154, R9, !PT ;  /* 0x000000099aaa7209 */ /* 0x000fe20007810000 */
[----:B------:R-:W-:Y:S01]  /*4390*/  UIADD3 UR6, UR26, 0x22840, URZ ;  /* 0x000228401a067890 */ /* 0x000fe2000fffe03f */
[----:B------:R-:W-:-:S02]  /*43a0*/  ISETP.GT.AND P2, PT, R178, 0x9, PT ;  /* 0x00000009b200780c */ /* 0x000fc40003f44270 */
[----:B0-----:R-:W-:Y:S01]  /*43b0*/  FSEL R155, R155, -INF , P1 ;  /* 0xff8000009b9b7808 */ /* 0x001fe20000800000 */
[----:B------:R-:W-:Y:S01]  /*43c0*/  UPRMT UR6, UR25, 0x654, UR6 ;  /* 0x0000065419067896 */ /* 0x000fe20008000006 */
[----:B------:R-:W-:Y:S01]  /*43d0*/  FMNMX.FTZ R170, R153, R170, !PT ;  /* 0x000000aa99aa7209 */ /* 0x000fe20007810000 */
[----:B------:R-:W0:Y:S01]  /*43e0*/  MUFU.TANH R160, R160 ;  /* 0x000000a000a07308 */ /* 0x000e220000002400 */
[----:B------:R-:W-:Y:S02]  /*43f0*/  ISETP.GT.AND P1, PT, R178, 0x10, PT ;  /* 0x00000010b200780c */ /* 0x000fe40003f24270 */
[----:B--2---:R-:W-:Y:S02]  /*4400*/  FSEL R156, R156, -INF , P2 ;  /* 0xff8000009c9c7808 */ /* 0x004fe40001000000 */
[----:B------:R-:W-:Y:S01]  /*4410*/  FMNMX.FTZ R171, R155, R170, !PT ;  /* 0x000000aa9bab7209 */ /* 0x000fe20007810000 */
[----:B------:R-:W-:Y:S01]  /*4420*/  FMUL.FTZ R170, R187, UR28 ;  /* 0x0000001cbbaa7c20 */ /* 0x000fe20008410000 */
[----:B------:R-:W-:Y:S01]  /*4430*/  ISETP.GT.AND P2, PT, R178, 0x11, PT ;  /* 0x00000011b200780c */ /* 0x000fe20003f44270 */
[----:B------:R-:W2:Y:S01]  /*4440*/  MUFU.TANH R162, R162 ;  /* 0x000000a200a27308 */ /* 0x000ea20000002400 */
[----:B-1----:R-:W-:Y:S01]  /*4450*/  FSEL R158, R158, -INF , P1 ;  /* 0xff8000009e9e7808 */ /* 0x002fe20000800000 */
[----:B------:R-:W-:Y:S01]  /*4460*/  SYNCS.ARRIVE.TRANS64.RED.A1T0 RZ, [UR6], RZ ;  /* 0x000000ffffff79a7 */ /* 0x000fe20008100406 */
[----:B------:R-:W-:-:S02]  /*4470*/  FMNMX.FTZ R171, R156, R171, !PT ;  /* 0x000000ab9cab7209 */ /* 0x000fc40007810000 */
[----:B------:R-:W-:Y:S02]  /*4480*/  ISETP.GT.AND P1, PT, R178, 0x18, PT ;  /* 0x00000018b200780c */ /* 0x000fe40003f24270 */
[----:B-----5:R-:W-:Y:S01]  /*4490*/  FSEL R157, R157, -INF , P2 ;  /* 0xff8000009d9d7808 */ /* 0x020fe20001000000 */
[----:B------:R-:W1:Y:S01]  /*44a0*/  MUFU.TANH R161, R161 ;  /* 0x000000a100a17308 */ /* 0x000e620000002400 */
[----:B------:R-:W-:Y:S02]  /*44b0*/  FMNMX.FTZ R174, R158, R171, !PT ;  /* 0x000000ab9eae7209 */ /* 0x000fe40007810000 */
[C---:B------:R-:W-:Y:S02]  /*44c0*/  ISETP.GT.AND P2, PT, R178.reuse, 0x19, PT ;  /* 0x00000019b200780c */ /* 0x040fe40003f44270 */
[----:B---3--:R-:W-:Y:S02]  /*44d0*/  FSEL R159, R159, -INF , P1 ;  /* 0xff8000009f9f7808 */ /* 0x008fe40000800000 */
[----:B------:R-:W-:Y:S01]  /*44e0*/  FMNMX.FTZ R174, R157, R174, !PT ;  /* 0x000000ae9dae7209 */ /* 0x000fe20007810000 */
[----:B------:R-:W3:Y:S01]  /*44f0*/  MUFU.TANH R163, R163 ;  /* 0x000000a300a37308 */ /* 0x000ee20000002400 */
[----:B------:R-:W-:-:S02]  /*4500*/  ISETP.GT.AND P1, PT, R178, 0x20, PT ;  /* 0x00000020b200780c */ /* 0x000fc40003f24270 */
[----:B0-----:R-:W-:Y:S02]  /*4510*/  FSEL R160, R160, -INF , P2 ;  /* 0xff800000a0a07808 */ /* 0x001fe40001000000 */
[----:B------:R-:W-:Y:S01]  /*4520*/  FMNMX.FTZ R171, R159, R174, !PT ;  /* 0x000000ae9fab7209 */ /* 0x000fe20007810000 */
[----:B------:R-:W-:Y:S01]  /*4530*/  FMUL.FTZ R174, R190, UR28 ;  /* 0x0000001cbeae7c20 */ /* 0x000fe20008410000 */
[----:B------:R-:W-:Y:S01]  /*4540*/  ISETP.GT.AND P2, PT, R178, 0x21, PT ;  /* 0x00000021b200780c */ /* 0x000fe20003f44270 */
[----:B------:R-:W0:Y:S01]  /*4550*/  MUFU.TANH R164, R164 ;  /* 0x000000a400a47308 */ /* 0x000e220000002400 */
[----:B--2---:R-:W-:Y:S01]  /*4560*/  FSEL R162, R162, -INF , P1 ;  /* 0xff800000a2a27808 */ /* 0x004fe20000800000 */
[----:B------:R-:W-:Y:S01]  /*4570*/  FMUL.FTZ R190, R173, UR28 ;  /* 0x0000001cadbe7c20 */ /* 0x000fe20008410000 */
[----:B------:R-:W-:Y:S02]  /*4580*/  FMNMX.FTZ R171, R160, R171, !PT ;  /* 0x000000aba0ab7209 */ /* 0x000fe40007810000 */
[----:B------:R-:W-:-:S02]  /*4590*/  ISETP.GT.AND P1, PT, R178, 0x28, PT ;  /* 0x00000028b200780c */ /* 0x000fc40003f24270 */
[----:B-1----:R-:W-:Y:S01]  /*45a0*/  FSEL R161, R161, -INF , P2 ;  /* 0xff800000a1a17808 */ /* 0x002fe20001000000 */
[----:B------:R-:W1:Y:S01]  /*45b0*/  MUFU.TANH R165, R165 ;  /* 0x000000a500a57308 */ /* 0x000e620000002400 */
[----:B------:R-:W-:Y:S02]  /*45c0*/  FMNMX.FTZ R182, R162, R171, !PT ;  /* 0x000000aba2b67209 */ /* 0x000fe40007810000 */
[C---:B------:R-:W-:Y:S02]  /*45d0*/  ISETP.GT.AND P2, PT, R178.reuse, 0x29, PT ;  /* 0x00000029b200780c */ /* 0x040fe40003f44270 */
[----:B---3--:R-:W-:Y:S02]  /*45e0*/  FSEL R163, R163, -INF , P1 ;  /* 0xff800000a3a37808 */ /* 0x008fe40000800000 */
[----:B------:R-:W-:Y:S01]  /*45f0*/  FMNMX.FTZ R182, R161, R182, !PT ;  /* 0x000000b6a1b67209 */ /* 0x000fe20007810000 */
[----:B------:R-:W2:Y:S01]  /*4600*/  MUFU.TANH R166, R166 ;  /* 0x000000a600a67308 */ /* 0x000ea20000002400 */
[----:B------:R-:W-:-:S02]  /*4610*/  ISETP.GT.AND P1, PT, R178, 0x30, PT ;  /* 0x00000030b200780c */ /* 0x000fc40003f24270 */
[----:B0-----:R-:W-:Y:S02]  /*4620*/  FSEL R164, R164, -INF , P2 ;  /* 0xff800000a4a47808 */ /* 0x001fe40001000000 */
[----:B------:R-:W-:Y:S02]  /*4630*/  FMNMX.FTZ R171, R163, R182, !PT ;  /* 0x000000b6a3ab7209 */ /* 0x000fe40007810000 */
[----:B------:R-:W-:Y:S01]  /*4640*/  ISETP.GT.AND P2, PT, R178, 0x31, PT ;  /* 0x00000031b200780c */ /* 0x000fe20003f44270 */
[----:B------:R-:W0:Y:S01]  /*4650*/  MUFU.TANH R167, R167 ;  /* 0x000000a700a77308 */ /* 0x000e220000002400 */
[----:B-1----:R-:W-:Y:S02]  /*4660*/  FSEL R165, R165, -INF , P1 ;  /* 0xff800000a5a57808 */ /* 0x002fe40000800000 */
[----:B------:R-:W-:Y:S02]  /*4670*/  FMNMX.FTZ R182, R164, R171, !PT ;  /* 0x000000aba4b67209 */ /* 0x000fe40007810000 */
[----:B------:R-:W-:-:S02]  /*4680*/  ISETP.GT.AND P1, PT, R178, 0x38, PT ;  /* 0x00000038b200780c */ /* 0x000fc40003f24270 */
[----:B------:R-:W-:Y:S01]  /*4690*/  FMNMX.FTZ R171, R165, R182, !PT ;  /* 0x000000b6a5ab7209 */ /* 0x000fe20007810000 */
[----:B------:R-:W1:Y:S01]  /*46a0*/  MUFU.TANH R168, R168 ;  /* 0x000000a800a87308 */ /* 0x000e620000002400 */
[----:B--2---:R-:W-:Y:S02]  /*46b0*/  FSEL R166, R166, -INF , P2 ;  /* 0xff800000a6a67808 */ /* 0x004fe40001000000 */
[----:B------:R-:W-:Y:S02]  /*46c0*/  ISETP.GT.AND P2, PT, R178, 0x39, PT ;  /* 0x00000039b200780c */ /* 0x000fe40003f44270 */
[----:B------:R-:W-:-:S03]  /*46d0*/  FMNMX.FTZ R182, R166, R171, !PT ;  /* 0x000000aba6b67209 */ /* 0x000fc60007810000 */
[----:B------:R-:W2:Y:S01]  /*46e0*/  MUFU.TANH R169, R169 ;  /* 0x000000a900a97308 */ /* 0x000ea20000002400 */
        /* <DEDUP_REMOVED lines=8> */
[----:B--2---:R-:W-:Y:S02]  /*4770*/  FSEL R169, R169, -INF , P1 ;  /* 0xff800000a9a97808 */ /* 0x004fe40000800000 */
[----:B------:R-:W-:Y:S02]  /*4780*/  ISETP.GT.AND P1, PT, R178, 0x48, PT ;  /* 0x00000048b200780c */ /* 0x000fe40003f24270 */
[----:B------:R-:W-:-:S03]  /*4790*/  FMNMX.FTZ R171, R169, R182, !PT ;  /* 0x000000b6a9ab7209 */ /* 0x000fc60007810000 */
[----:B------:R2:W3:Y:S01]  /*47a0*/  MUFU.TANH R175, R191 ;  /* 0x000000bf00af7308 */ /* 0x0004e20000002400 */
[----:B0-----:R-:W-:Y:S02]  /*47b0*/  FSEL R170, R170, -INF , P2 ;  /* 0xff800000aaaa7808 */ /* 0x001fe40001000000 */
[----:B------:R-:W-:Y:S02]  /*47c0*/  ISETP.GT.AND P2, PT, R178, 0x49, PT ;  /* 0x00000049b200780c */ /* 0x000fe40003f44270 */
[----:B------:R-:W-:-:S03]  /*47d0*/  FMNMX.FTZ R171, R170, R171, !PT ;  /* 0x000000abaaab7209 */ /* 0x000fc60007810000 */
[----:B------:R0:W4:Y:S01]  /*47e0*/  MUFU.TANH R179, R194 ;  /* 0x000000c200b37308 */ /* 0x0001220000002400 */
[----:B-1----:R-:W-:Y:S01]  /*47f0*/  FSEL R174, R174, -INF , P1 ;  /* 0xff800000aeae7808 */ /* 0x002fe20000800000 */
[----:B--2---:R-:W-:Y:S01]  /*4800*/  FMUL.FTZ R191, R176, UR28 ;  /* 0x0000001cb0bf7c20 */ /* 0x004fe20008410000 */
[----:B------:R-:W-:Y:S02]  /*4810*/  ISETP.GT.AND P1, PT, R178, 0x50, PT ;  /* 0x00000050b200780c */ /* 0x000fe40003f24270 */
[----:B------:R-:W-:-:S03]  /*4820*/  FMNMX.FTZ R182, R174, R171, !PT ;  /* 0x000000abaeb67209 */ /* 0x000fc60007810000 */
[----:B------:R-:W1:Y:S01]  /*4830*/  MUFU.TANH R195, R195 ;  /* 0x000000c300c37308 */ /* 0x000e620000002400 */
[----:B---3--:R-:W-:Y:S01]  /*4840*/  FSEL R175, R175, -INF , P2 ;  /* 0xff800000afaf7808 */ /* 0x008fe20001000000 */
[----:B0-----:R-:W-:Y:S01]  /*4850*/  FMUL.FTZ R194, R172, UR28 ;  /* 0x0000001cacc27c20 */ /* 0x001fe20008410000 */
[----:B------:R-:W-:Y:S02]  /*4860*/  ISETP.GT.AND P2, PT, R178, 0x51, PT ;  /* 0x00000051b200780c */ /* 0x000fe40003f44270 */
[----:B------:R-:W-:-:S03]  /*4870*/  FMNMX.FTZ R182, R175, R182, !PT ;  /* 0x000000b6afb67209 */ /* 0x000fc60007810000 */
[----:B------:R-:W0:Y:S01]  /*4880*/  MUFU.TANH R198, R198 ;  /* 0x000000c600c67308 */ /* 0x000e220000002400 */
[----:B----4-:R-:W-:Y:S02]  /*4890*/  FSEL R171, R179, -INF , P1 ;  /* 0xff800000b3ab7808 */ /* 0x010fe40000800000 */
[----:B------:R-:W-:Y:S02]  /*48a0*/  ISETP.GT.AND P1, PT, R178, 0x58, PT ;  /* 0x00000058b200780c */ /* 0x000fe40003f24270 */
[----:B------:R-:W-:-:S03]  /*48b0*/  FMNMX.FTZ R179, R171, R182, !PT ;  /* 0x000000b6abb37209 */ /* 0x000fc60007810000 */
[----:B------:R-:W2:Y:S01]  /*48c0*/  MUFU.TANH R199, R199 ;  /* 0x000000c700c77308 */ /* 0x000ea20000002400 */
[----:B-1----:R-:W-:Y:S02]  /*48d0*/  FSEL R172, R195, -INF , P2 ;  /* 0xff800000c3ac7808 */ /* 0x002fe40001000000 */
[----:B------:R-:W-:Y:S02]  /*48e0*/  ISETP.GT.AND P2, PT, R178, 0x59, PT ;  /* 0x00000059b200780c */ /* 0x000fe40003f44270 */
[----:B------:R-:W-:-:S03]  /*48f0*/  FMNMX.FTZ R182, R172, R179, !PT ;  /* 0x000000b3acb67209 */ /* 0x000fc60007810000 */
[----:B------:R-:W-:Y:S01]  /*4900*/  MUFU.TANH R6, R6 ;  /* 0x0000000600067308 */ /* 0x000fe20000002400 */
[----:B0-----:R-:W-:-:S04]  /*4910*/  FSEL R173, R198, -INF , P1 ;  /* 0xff800000c6ad7808 */ /* 0x001fc80000800000 */
[----:B------:R-:W-:Y:S01]  /*4920*/  FMNMX.FTZ R179, R173, R182, !PT ;  /* 0x000000b6adb37209 */ /* 0x000fe20007810000 */
[----:B------:R-:W-:Y:S01]  /*4930*/  FMUL.FTZ R182, R177, UR28 ;  /* 0x0000001cb1b67c20 */ /* 0x000fe20008410000 */
[----:B------:R-:W-:Y:S01]  /*4940*/  FMUL.FTZ R177, R181, UR28 ;  /* 0x0000001cb5b17c20 */ /* 0x000fe20008410000 */
[----:B------:R-:W0:Y:S01]  /*4950*/  MUFU.TANH R10, R10 ;  /* 0x0000000a000a7308 */ /* 0x000e220000002400 */
[----:B--2---:R-:W-:Y:S01]  /*4960*/  FSEL R178, R199, -INF , P2 ;  /* 0xff800000c7b27808 */ /* 0x004fe20001000000 */
[----:B------:R-:W-:-:S03]  /*4970*/  FMUL.FTZ R181, R189, UR28 ;  /* 0x0000001cbdb57c20 */ /* 0x000fc60008410000 */
[----:B------:R-:W-:Y:S01]  /*4980*/  FMNMX.FTZ R176, R178, R179, !PT ;  /* 0x000000b3b2b07209 */ /* 0x000fe20007810000 */
[----:B------:R-:W-:Y:S01]  /*4990*/  FMUL.FTZ R179, R184, UR28 ;  /* 0x0000001cb8b37c20 */ /* 0x000fe20008410000 */
[----:B------:R-:W-:Y:S01]  /*49a0*/  IADD3 R184, R5, -UR27, R200 ;  /* 0x8000001b05b87c10 */ /* 0x000fe2000fffe0c8 */
[----:B------:R-:W-:Y:S02]  /*49b0*/  MUFU.TANH R11, R11 ;  /* 0x0000000b000b7308 */ /* 0x000fe40000002400 */
[----:B------:R-:W1:Y:S01]  /*49c0*/  SHFL.BFLY PT, R187, R176, 0x2, 0x1f ;  /* 0x0c401f00b0bb7f89 */ /* 0x000e6200000e0000 */
[C---:B------:R-:W-:Y:S02]  /*49d0*/  ISETP.GT.AND P1, PT, R184.reuse, RZ, PT ;  /* 0x000000ffb800720c */ /* 0x040fe40003f24270 */
[C---:B------:R-:W-:Y:S02]  /*49e0*/  ISETP.GT.AND P2, PT, R184.reuse, 0x1, PT ;  /* 0x00000001b800780c */ /* 0x040fe40003f44270 */
[----:B------:R-:W-:Y:S01]  /*49f0*/  ISETP.GT.AND P3, PT, R184, 0x18, PT ;  /* 0x00000018b800780c */ /* 0x000fe20003f64270 */
[----:B------:R-:W2:Y:S01]  /*4a00*/  MUFU.TANH R12, R12 ;  /* 0x0000000c000c7308 */ /* 0x000ea20000002400 */
[----:B0-----:R-:W-:-:S02]  /*4a10*/  FSEL R10, R10, -INF , P2 ;  /* 0xff8000000a0a7808 */ /* 0x001fc40001000000 */
[----:B------:R-:W-:-:S05]  /*4a20*/  ISETP.GT.AND P2, PT, R184, 0x9, PT ;  /* 0x00000009b800780c */ /* 0x000fca0003f44270 */
[----:B------:R-:W-:Y:S08]  /*4a30*/  MUFU.TANH R13, R13 ;  /* 0x0000000d000d7308 */ /* 0x000ff00000002400 */
[----:B------:R-:W-:Y:S01]  /*4a40*/  MUFU.TANH R14, R14 ;  /* 0x0000000e000e7308 */ /* 0x000fe20000002400 */
[----:B--2---:R-:W-:Y:S02]  /*4a50*/  FSEL R12, R12, -INF , P2 ;  /* 0xff8000000c0c7808 */ /* 0x004fe40001000000 */
[----:B-1----:R-:W-:Y:S01]  /*4a60*/  FMNMX.FTZ R187, R176, R187, !PT ;  /* 0x000000bbb0bb7209 */ /* 0x002fe20007810000 */
[----:B------:R-:W-:Y:S01]  /*4a70*/  FMUL.FTZ R176, R185, UR28 ;  /* 0x0000001cb9b07c20 */ /* 0x000fe20008410000 */
[----:B------:R-:W-:Y:S01]  /*4a80*/  ISETP.GT.AND P2, PT, R184, 0x11, PT ;  /* 0x00000011b800780c */ /* 0x000fe20003f44270 */
[----:B------:R-:W-:-:S02]  /*4a90*/  FMUL.FTZ R185, R193, UR28 ;  /* 0x0000001cc1b97c20 */ /* 0x000fc40008410000 */
[----:B------:R-:W0:Y:S01]  /*4aa0*/  SHFL.BFLY PT, R198, R187, 0x1, 0x1f ;  /* 0x0c201f00bbc67f89 */ /* 0x000e2200000e0000 */
[----:B------:R-:W1:Y:S08]  /*4ab0*/  MUFU.TANH R15, R15 ;  /* 0x0000000f000f7308 */ /* 0x000e700000002400 */
[----:B------:R-:W2:Y:S08]  /*4ac0*/  MUFU.TANH R20, R20 ;  /* 0x0000001400147308 */ /* 0x000eb00000002400 */
[----:B------:R-:W3:Y:S01]  /*4ad0*/  MUFU.TANH R21, R21 ;  /* 0x0000001500157308 */ /* 0x000ee20000002400 */
[----:B-1----:R-:W-:-:S02]  /*4ae0*/  FSEL R15, R15, -INF , P3 ;  /* 0xff8000000f0f7808 */ /* 0x002fc40001800000 */
[----:B------:R-:W-:Y:S02]  /*4af0*/  ISETP.GT.AND P3, PT, R184, 0x20, PT ;  /* 0x00000020b800780c */ /* 0x000fe40003f64270 */
[----:B0-----:R-:W-:-:S03]  /*4b00*/  FMNMX.FTZ R5, R187, R198, !PT ;  /* 0x000000c6bb057209 */ /* 0x001fc60007810000 */
[----:B------:R-:W0:Y:S01]  /*4b10*/  MUFU.TANH R152, R152 ;  /* 0x0000009800987308 */ /* 0x000e220000002400 */
[----:B------:R-:W-:Y:S02]  /*4b20*/  FSEL R187, R6, -INF , P1 ;  /* 0xff80000006bb7808 */ /* 0x000fe40000800000 */
[----:B------:R-:W-:Y:S01]  /*4b30*/  ISETP.GT.AND P1, PT, R184, 0x8, PT ;  /* 0x00000008b800780c */ /* 0x000fe20003f24270 */
[----:B------:R-:W-:Y:S01]  /*4b40*/  FMUL.FTZ R193, R5, UR10 ;  /* 0x0000000a05c17c20 */ /* 0x000fe20008410000 */
[----:B------:R-:W-:Y:S02]  /*4b50*/  FMNMX.FTZ R189, R187, R8, !PT ;  /* 0x00000008bbbd7209 */ /* 0x000fe40007810000 */
[----:B------:R-:W-:Y:S01]  /*4b60*/  FSEL R11, R11, -INF , P1 ;  /* 0xff8000000b0b7808 */ /* 0x000fe20000800000 */
[----:B------:R1:W-:Y:S01]  /*4b70*/  MUFU.TANH R6, R196 ;  /* 0x000000c400067308 */ /* 0x0003e20000002400 */
[----:B------:R-:W-:Y:S02]  /*4b80*/  FMNMX.FTZ R188, R10, R189, !PT ;  /* 0x000000bd0abc7209 */ /* 0x000fe40007810000 */
[----:B------:R-:W-:-:S02]  /*4b90*/  ISETP.GT.AND P1, PT, R184, 0x10, PT ;  /* 0x00000010b800780c */ /* 0x000fc40003f24270 */
[----:B------:R-:W-:Y:S02]  /*4ba0*/  FMNMX.FTZ R189, R11, R188, !PT ;  /* 0x000000bc0bbd7209 */ /* 0x000fe40007810000 */
[----:B------:R-:W-:Y:S01]  /*4bb0*/  FSEL R13, R13, -INF , P1 ;  /* 0xff8000000d0d7808 */ /* 0x000fe20000800000 */
[----:B------:R-:W4:Y:S01]  /*4bc0*/  MUFU.TANH R194, R194 ;  /* 0x000000c200c27308 */ /* 0x000f220000002400 */
[----:B-1----:R-:W-:Y:S02]  /*4bd0*/  FMNMX.FTZ R196, R12, R189, !PT ;  /* 0x000000bd0cc47209 */ /* 0x002fe40007810000 */
[----:B------:R-:W-:Y:S02]  /*4be0*/  FSEL R188, R14, -INF , P2 ;  /* 0xff8000000ebc7808 */ /* 0x000fe40001000000 */
[----:B------:R-:W-:Y:S02]  /*4bf0*/  FMNMX.FTZ R189, R13, R196, !PT ;  /* 0x000000c40dbd7209 */ /* 0x000fe40007810000 */
[----:B------:R-:W-:Y:S01]  /*4c00*/  FSETP.NEU.FTZ.AND P1, PT, R5, -INF , PT ;  /* 0xff8000000500780b */ /* 0x000fe20003f3d000 */
[----:B------:R-:W1:Y:S01]  /*4c10*/  MUFU.TANH R190, R190 ;  /* 0x000000be00be7308 */ /* 0x000e620000002400 */
[----:B------:R-:W-:-:S02]  /*4c20*/  ISETP.GT.AND P2, PT, R184, 0x19, PT ;  /* 0x00000019b800780c */ /* 0x000fc40003f44270 */
[----:B------:R-:W-:Y:S02]  /*4c30*/  FMNMX.FTZ R196, R188, R189, !PT ;  /* 0x000000bdbcc47209 */ /* 0x000fe40007810000 */
[----:B------:R-:W-:Y:S02]  /*4c40*/  FSEL R14, R193, RZ, P1 ;  /* 0x000000ffc10e7208 */ /* 0x000fe40000800000 */
[----:B--2---:R-:W-:Y:S01]  /*4c50*/  FSEL R20, R20, -INF , P2 ;  /* 0xff80000014147808 */ /* 0x004fe20001000000 */
[----:B------:R-:W2:Y:S01]  /*4c60*/  MUFU.TANH R191, R191 ;  /* 0x000000bf00bf7308 */ /* 0x000ea20000002400 */
[----:B------:R-:W-:Y:S01]  /*4c70*/  FMNMX.FTZ R193, R15, R196, !PT ;  /* 0x000000c40fc17209 */ /* 0x000fe20007810000 */
[--C-:B------:R-:W-:Y:S01]  /*4c80*/  FFMA.FTZ R189, R154, UR10, -R14.reuse ;  /* 0x0000000a9abd7c23 */ /* 0x100fe2000801080e */
[----:B------:R-:W-:Y:S01]  /*4c90*/  ISETP.GT.AND P2, PT, R184, 0x21, PT ;  /* 0x00000021b800780c */ /* 0x000fe20003f44270 */
[--C-:B------:R-:W-:Y:S01]  /*4ca0*/  FFMA.FTZ R195, R153, UR10, -R14.reuse ;  /* 0x0000000a99c37c23 */ /* 0x100fe2000801080e */
[----:B---3--:R-:W-:Y:S01]  /*4cb0*/  FSEL R21, R21, -INF , P3 ;  /* 0xff80000015157808 */ /* 0x008fe20001800000 */
[--C-:B------:R-:W-:Y:S01]  /*4cc0*/  FFMA.FTZ R155, R155, UR10, -R14.reuse ;  /* 0x0000000a9b9b7c23 */ /* 0x100fe2000801080e */
[----:B------:R-:W-:Y:S01]  /*4cd0*/  FMNMX.FTZ R154, R20, R193, !PT ;  /* 0x000000c1149a7209 */ /* 0x000fe20007810000 */
[----:B------:R-:W3:Y:S01]  /*4ce0*/  MUFU.TANH R182, R182 ;  /* 0x000000b600b67308 */ /* 0x000ee20000002400 */
[----:B------:R-:W-:Y:S01]  /*4cf0*/  ISETP.GT.AND P3, PT, R184, 0x28, PT ;  /* 0x00000028b800780c */ /* 0x000fe20003f64270 */
[--C-:B------:R-:W-:Y:S01]  /*4d00*/  FFMA.FTZ R156, R156, UR10, -R14.reuse ;  /* 0x0000000a9c9c7c23 */ /* 0x100fe2000801080e */
[----:B0-----:R-:W-:Y:S01]  /*4d10*/  FSEL R152, R152, -INF , P2 ;  /* 0xff80000098987808 */ /* 0x001fe20001000000 */
[--C-:B------:R-:W-:Y:S01]  /*4d20*/  FFMA.FTZ R158, R158, UR10, -R14.reuse ;  /* 0x0000000a9e9e7c23 */ /* 0x100fe2000801080e */
[----:B------:R-:W-:Y:S01]  /*4d30*/  FMNMX.FTZ R193, R21, R154, !PT ;  /* 0x0000009a15c17209 */ /* 0x000fe20007810000 */
[--C-:B------:R-:W-:Y:S01]  /*4d40*/  FFMA.FTZ R157, R157, UR10, -R14.reuse ;  /* 0x0000000a9d9d7c23 */ /* 0x100fe2000801080e */
[----:B----4-:R-:W-:Y:S01]  /*4d50*/  FSEL R153, R194, -INF , P3 ;  /* 0xff800000c2997808 */ /* 0x010fe20001800000 */
[----:B------:R-:W0:Y:S01]  /*4d60*/  MUFU.TANH R183, R183 ;  /* 0x000000b700b77308 */ /* 0x000e220000002400 */
[----:B------:R-:W-:Y:S01]  /*4d70*/  ISETP.GT.AND P2, PT, R184, 0x29, PT ;  /* 0x00000029b800780c */ /* 0x000fe20003f44270 */
[--C-:B------:R-:W-:Y:S01]  /*4d80*/  FFMA.FTZ R159, R159, UR10, -R14.reuse ;  /* 0x0000000a9f9f7c23 */ /* 0x100fe2000801080e */
[----:B------:R-:W-:Y:S01]  /*4d90*/  FMNMX.FTZ R194, R152, R193, !PT ;  /* 0x000000c198c27209 */ /* 0x000fe20007810000 */
[--C-:B------:R-:W-:Y:S01]  /*4da0*/  FFMA.FTZ R160, R160, UR10, -R14.reuse ;  /* 0x0000000aa0a07c23 */ /* 0x100fe2000801080e */
[----:B------:R-:W-:Y:S01]  /*4db0*/  ISETP.GT.AND P3, PT, R184, 0x30, PT ;  /* 0x00000030b800780c */ /* 0x000fe20003f64270 */
[--C-:B------:R-:W-:Y:S01]  /*4dc0*/  FFMA.FTZ R162, R162, UR10, -R14.reuse ;  /* 0x0000000aa2a27c23 */ /* 0x100fe2000801080e */
[----:B-1----:R-:W-:Y:S01]  /*4dd0*/  FSEL R190, R190, -INF , P2 ;  /* 0xff800000bebe7808 */ /* 0x002fe20001000000 */
[----:B------:R-:W1:Y:S01]  /*4de0*/  MUFU.TANH R177, R177 ;  /* 0x000000b100b17308 */ /* 0x000e620000002400 */
[----:B------:R-:W-:Y:S01]  /*4df0*/  FMNMX.FTZ R193, R153, R194, !PT ;  /* 0x000000c299c17209 */ /* 0x000fe20007810000 */
[--C-:B------:R-:W-:Y:S01]  /*4e00*/  FFMA.FTZ R161, R161, UR10, -R14.reuse ;  /* 0x0000000aa1a17c23 */ /* 0x100fe2000801080e */
[----:B------:R-:W-:Y:S01]  /*4e10*/  ISETP.GT.AND P2, PT, R184, 0x31, PT ;  /* 0x00000031b800780c */ /* 0x000fe20003f44270 */
[--C-:B------:R-:W-:Y:S01]  /*4e20*/  FFMA.FTZ R163, R163, UR10, -R14.reuse ;  /* 0x0000000aa3a37c23 */ /* 0x100fe2000801080e */
[----:B--2---:R-:W-:Y:S01]  /*4e30*/  FSEL R191, R191, -INF , P3 ;  /* 0xff800000bfbf7808 */ /* 0x004fe20001800000 */
[--C-:B------:R-:W-:Y:S01]  /*4e40*/  FFMA.FTZ R164, R164, UR10, -R14.reuse ;  /* 0x0000000aa4a47c23 */ /* 0x100fe2000801080e */
[----:B------:R-:W-:Y:S01]  /*4e50*/  FMNMX.FTZ R194, R190, R193, !PT ;  /* 0x000000c1bec27209 */ /* 0x000fe20007810000 */
[----:B------:R-:W2:Y:S01]  /*4e60*/  MUFU.TANH R179, R179 ;  /* 0x000000b300b37308 */ /* 0x000ea20000002400 */
[----:B------:R-:W-:Y:S01]  /*4e70*/  ISETP.GT.AND P3, PT, R184, 0x38, PT ;  /* 0x00000038b800780c */ /* 0x000fe20003f64270 */
[--C-:B------:R-:W-:Y:S01]  /*4e80*/  FFMA.FTZ R165, R165, UR10, -R14.reuse ;  /* 0x0000000aa5a57c23 */ /* 0x100fe2000801080e */
[----:B---3--:R-:W-:Y:S01]  /*4e90*/  FSEL R182, R182, -INF , P2 ;  /* 0xff800000b6b67808 */ /* 0x008fe20001000000 */
[--C-:B------:R-:W-:Y:S01]  /*4ea0*/  FFMA.FTZ R166, R166, UR10, -R14.reuse ;  /* 0x0000000aa6a67c23 */ /* 0x100fe2000801080e */
[----:B------:R-:W-:Y:S01]  /*4eb0*/  FMNMX.FTZ R193, R191, R194, !PT ;  /* 0x000000c2bfc17209 */ /* 0x000fe20007810000 */
[--C-:B------:R-:W-:Y:S01]  /*4ec0*/  FFMA.FTZ R167, R167, UR10, -R14.reuse ;  /* 0x0000000aa7a77c23 */ /* 0x100fe2000801080e */
[----:B------:R-:W-:Y:S01]  /*4ed0*/  ISETP.GT.AND P2, PT, R184, 0x39, PT ;  /* 0x00000039b800780c */ /* 0x000fe20003f44270 */
[----:B------:R-:W3:Y:S01]  /*4ee0*/  MUFU.TANH R176, R176 ;  /* 0x000000b000b07308 */ /* 0x000ee20000002400 */
[----:B0-----:R-:W-:Y:S01]  /*4ef0*/  FSEL R183, R183, -INF , P3 ;  /* 0xff800000b7b77808 */ /* 0x001fe20001800000 */
[--C-:B------:R-:W-:Y:S01]  /*4f00*/  FFMA.FTZ R168, R168, UR10, -R14.reuse ;  /* 0x0000000aa8a87c23 */ /* 0x100fe2000801080e */
[----:B------:R-:W-:Y:S01]  /*4f10*/  FMNMX.FTZ R194, R182, R193, !PT ;  /* 0x000000c1b6c27209 */ /* 0x000fe20007810000 */
[--C-:B------:R-:W-:Y:S01]  /*4f20*/  FFMA.FTZ R169, R169, UR10, -R14.reuse ;  /* 0x0000000aa9a97c23 */ /* 0x100fe2000801080e */
[----:B------:R-:W-:Y:S01]  /*4f30*/  ISETP.GT.AND P3, PT, R184, 0x40, PT ;  /* 0x00000040b800780c */ /* 0x000fe20003f64270 */
[----:B------:R-:W-:Y:S01]  /*4f40*/  FFMA.FTZ R170, R170, UR10, -R14 ;  /* 0x0000000aaaaa7c23 */ /* 0x000fe2000801080e */
[----:B-1----:R-:W-:Y:S01]  /*4f50*/  FSEL R177, R177, -INF , P2 ;  /* 0xff800000b1b17808 */ /* 0x002fe20001000000 */
[----:B------:R-:W0:Y:S01]  /*4f60*/  MUFU.TANH R180, R180 ;  /* 0x000000b400b47308 */ /* 0x000e220000002400 */
[----:B------:R-:W-:-:S02]  /*4f70*/  FMNMX.FTZ R194, R183, R194, !PT ;  /* 0x000000c2b7c27209 */ /* 0x000fc40007810000 */
[C---:B------:R-:W-:Y:S02]  /*4f80*/  ISETP.GT.AND P2, PT, R184.reuse, 0x41, PT ;  /* 0x00000041b800780c */ /* 0x040fe40003f44270 */
[----:B--2---:R-:W-:Y:S02]  /*4f90*/  FSEL R179, R179, -INF , P3 ;  /* 0xff800000b3b37808 */ /* 0x004fe40001800000 */
[----:B------:R-:W-:Y:S01]  /*4fa0*/  FMNMX.FTZ R194, R177, R194, !PT ;  /* 0x000000c2b1c27209 */ /* 0x000fe20007810000 */
[----:B------:R-:W-:Y:S01]  /*4fb0*/  MUFU.TANH R181, R181 ;  /* 0x000000b500b57308 */ /* 0x000fe20000002400 */
[----:B------:R-:W-:Y:S02]  /*4fc0*/  ISETP.GT.AND P3, PT, R184, 0x48, PT ;  /* 0x00000048b800780c */ /* 0x000fe40003f64270 */
[----:B---3--:R-:W-:Y:S02]  /*4fd0*/  FSEL R176, R176, -INF , P2 ;  /* 0xff800000b0b07808 */ /* 0x008fe40001000000 */
[----:B------:R-:W-:-:S02]  /*4fe0*/  FMNMX.FTZ R193, R179, R194, !PT ;  /* 0x000000c2b3c17209 */ /* 0x000fc40007810000 */
[----:B------:R-:W-:Y:S01]  /*4ff0*/  ISETP.GT.AND P2, PT, R184, 0x49, PT ;  /* 0x00000049b800780c */ /* 0x000fe20003f44270 */
[----:B------:R-:W1:Y:S01]  /*5000*/  MUFU.TANH R186, R186 ;  /* 0x000000ba00ba7308 */ /* 0x000e620000002400 */
[----:B0-----:R-:W-:Y:S02]  /*5010*/  FSEL R180, R180, -INF , P3 ;  /* 0xff800000b4b47808 */ /* 0x001fe40001800000 */
[----:B------:R-:W-:-:S05]  /*5020*/  ISETP.GT.AND P3, PT, R184, 0x50, PT ;  /* 0x00000050b800780c */ /* 0x000fca0003f64270 */
[----:B------:R-:W0:Y:S08]  /*5030*/  MUFU.TANH R185, R185 ;  /* 0x000000b900b97308 */ /* 0x000e300000002400 */
[----:B------:R2:W-:Y:S01]  /*5040*/  MUFU.EX2 R154, R195 ;  /* 0x000000c3009a7308 */ /* 0x0005e20000000800 */
[----:B-1----:R-:W-:Y:S02]  /*5050*/  FSEL R186, R186, -INF , P3 ;  /* 0xff800000baba7808 */ /* 0x002fe40001800000 */
[----:B------:R-:W-:-:S05]  /*5060*/  ISETP.GT.AND P3, PT, R184, 0x58, PT ;  /* 0x00000058b800780c */ /* 0x000fca0003f64270 */
[----:B------:R-:W1:Y:S01]  /*5070*/  MUFU.TANH R192, R192 ;  /* 0x000000c000c07308 */ /* 0x000e620000002400 */
[----:B--2---:R-:W-:Y:S02]  /*5080*/  FMNMX.FTZ R195, R176, R193, !PT ;  /* 0x000000c1b0c37209 */ /* 0x004fe40007810000 */
[----:B------:R-:W-:Y:S02]  /*5090*/  FSEL R193, R181, -INF , P2 ;  /* 0xff800000b5c17808 */ /* 0x000fe40001000000 */
[----:B------:R-:W-:Y:S02]  /*50a0*/  FMNMX.FTZ R194, R180, R195, !PT ;  /* 0x000000c3b4c27209 */ /* 0x000fe40007810000 */
[----:B------:R-:W-:Y:S01]  /*50b0*/  ISETP.GT.AND P2, PT, R184, 0x51, PT ;  /* 0x00000051b800780c */ /* 0x000fe20003f44270 */
[----:B------:R-:W-:Y:S01]  /*50c0*/  MUFU.EX2 R189, R189 ;  /* 0x000000bd00bd7308 */ /* 0x000fe20000000800 */
[----:B------:R-:W-:Y:S02]  /*50d0*/  FMNMX.FTZ R181, R193, R194, !PT ;  /* 0x000000c2c1b57209 */ /* 0x000fe40007810000 */
[----:B0-----:R-:W-:-:S02]  /*50e0*/  FSEL R194, R185, -INF , P2 ;  /* 0xff800000b9c27808 */ /* 0x001fc40001000000 */
[----:B------:R-:W-:Y:S02]  /*50f0*/  FMNMX.FTZ R181, R186, R181, !PT ;  /* 0x000000b5bab57209 */ /* 0x000fe40007810000 */
[----:B------:R-:W-:Y:S01]  /*5100*/  FSEL R195, R6, -INF , P3 ;  /* 0xff80000006c37808 */ /* 0x000fe20001800000 */
[----:B------:R-:W-:Y:S01]  /*5110*/  MUFU.EX2 R155, R155 ;  /* 0x0000009b009b7308 */ /* 0x000fe20000000800 */
[----:B------:R-:W-:Y:S01]  /*5120*/  ISETP.GT.AND P2, PT, R184, 0x59, PT ;  /* 0x00000059b800780c */ /* 0x000fe20003f44270 */
[--C-:B------:R-:W-:Y:S01]  /*5130*/  FFMA.FTZ R184, R175, UR10, -R14.reuse ;  /* 0x0000000aafb87c23 */ /* 0x100fe2000801080e */
[----:B------:R-:W-:Y:S01]  /*5140*/  FMNMX.FTZ R6, R194, R181, !PT ;  /* 0x000000b5c2067209 */ /* 0x000fe20007810000 */
[----:B------:R-:W-:Y:S01]  /*5150*/  FFMA.FTZ R175, R173, UR10, -R14 ;  /* 0x0000000aadaf7c23 */ /* 0x000fe2000801080e */
[----:B-1----:R-:W-:Y:S02]  /*5160*/  FSEL R192, R192, -INF , P2 ;  /* 0xff800000c0c07808 */ /* 0x002fe40001000000 */
[----:B------:R-:W-:Y:S01]  /*5170*/  FMNMX.FTZ R181, R195, R6, !PT ;  /* 0x00000006c3b57209 */ /* 0x000fe20007810000 */
[----:B------:R-:W-:Y:S03]  /*5180*/  MUFU.EX2 R156, R156 ;  /* 0x0000009c009c7308 */ /* 0x000fe60000000800 */
[----:B------:R-:W-:-:S05]  /*5190*/  FMNMX.FTZ R181, R192, R181, !PT ;  /* 0x000000b5c0b57209 */ /* 0x000fca0007810000 */
[----:B------:R-:W0:Y:S01]  /*51a0*/  SHFL.BFLY PT, R6, R181, 0x2, 0x1f ;  /* 0x0c401f00b5067f89 */ /* 0x000e2200000e0000 */
[----:B------:R-:W-:Y:S08]  /*51b0*/  MUFU.EX2 R158, R158 ;  /* 0x0000009e009e7308 */ /* 0x000ff00000000800 */
[----:B------:R-:W-:Y:S08]  /*51c0*/  MUFU.EX2 R157, R157 ;  /* 0x0000009d009d7308 */ /* 0x000ff00000000800 */
[----:B------:R-:W-:Y:S01]  /*51d0*/  MUFU.EX2 R159, R159 ;  /* 0x0000009f009f7308 */ /* 0x000fe20000000800 */
[----:B0-----:R-:W-:Y:S01]  /*51e0*/  FMNMX.FTZ R185, R181, R6, !PT ;  /* 0x00000006b5b97209 */ /* 0x001fe20007810000 */
[--C-:B------:R-:W-:Y:S01]  /*51f0*/  FFMA.FTZ R181, R174, UR10, -R14.reuse ;  /* 0x0000000aaeb57c23 */ /* 0x100fe2000801080e */
[----:B------:R-:W-:-:S05]  /*5200*/  FFMA.FTZ R174, R171, UR10, -R14 ;  /* 0x0000000aabae7c23 */ /* 0x000fca000801080e */
[----:B------:R-:W-:Y:S01]  /*5210*/  MUFU.EX2 R160, R160 ;  /* 0x000000a000a07308 */ /* 0x000fe20000000800 */
[----:B------:R-:W0:Y:S07]  /*5220*/  SHFL.BFLY PT, R6, R185, 0x1, 0x1f ;  /* 0x0c201f00b9067f89 */ /* 0x000e2e00000e0000 */
[----:B------:R-:W-:Y:S08]  /*5230*/  MUFU.EX2 R162, R162 ;  /* 0x000000a200a27308 */ /* 0x000ff00000000800 */
[----:B------:R-:W-:Y:S08]  /*5240*/  MUFU.EX2 R161, R161 ;  /* 0x000000a100a17308 */ /* 0x000ff00000000800 */
[----:B------:R-:W-:Y:S01]  /*5250*/  MUFU.EX2 R163, R163 ;  /* 0x000000a300a37308 */ /* 0x000fe20000000800 */
[----:B0-----:R-:W-:Y:S01]  /*5260*/  FMNMX.FTZ R6, R185, R6, !PT ;  /* 0x00000006b9067209 */ /* 0x001fe20007810000 */
[--C-:B------:R-:W-:Y:S01]  /*5270*/  FFMA.FTZ R185, R172, UR10, -R14.reuse ;  /* 0x0000000aacb97c23 */ /* 0x100fe2000801080e */
[----:B------:R-:W-:-:S02]  /*5280*/  FFMA.FTZ R14, R178, UR10, -R14 ;  /* 0x0000000ab20e7c23 */ /* 0x000fc4000801080e */
[C---:B------:R-:W-:Y:S01]  /*5290*/  FSETP.NEU.FTZ.AND P2, PT, R6.reuse, -INF , PT ;  /* 0xff8000000600780b */ /* 0x040fe20003f5d000 */
[----:B------:R-:W-:Y:S02]  /*52a0*/  FMUL.FTZ R196, R6, UR10 ;  /* 0x0000000a06c47c20 */ /* 0x000fe40008410000 */
[----:B------:R-:W-:Y:S03]  /*52b0*/  MUFU.EX2 R164, R164 ;  /* 0x000000a400a47308 */ /* 0x000fe60000000800 */
[----:B------:R-:W-:-:S05]  /*52c0*/  FSEL R196, R196, RZ, P2 ;  /* 0x000000ffc4c47208 */ /* 0x000fca0001000000 */
[----:B------:R-:W-:Y:S01]  /*52d0*/  MUFU.EX2 R165, R165 ;  /* 0x000000a500a57308 */ /* 0x000fe20000000800 */
[--C-:B------:R-:W-:Y:S01]  /*52e0*/  FFMA.FTZ R172, R10, UR10, -R196.reuse ;  /* 0x0000000a0aac7c23 */ /* 0x100fe200080108c4 */
[----:B------:R-:W-:Y:S01]  /*52f0*/  FSEL R10, R5, RZ, P1 ;  /* 0x000000ff050a7208 */ /* 0x000fe20000800000 */
[--C-:B------:R-:W-:Y:S01]  /*5300*/  FFMA.FTZ R171, R187, UR10, -R196.reuse ;  /* 0x0000000abbab7c23 */ /* 0x100fe200080108c4 */
[--C-:B------:R-:W-:Y:S01]  /*5310*/  FFMA.FTZ R11, R11, UR10, -R196.reuse ;  /* 0x0000000a0b0b7c23 */ /* 0x100fe200080108c4 */
[--C-:B------:R-:W-:Y:S01]  /*5320*/  FFMA.FTZ R12, R12, UR10, -R196.reuse ;  /* 0x0000000a0c0c7c23 */ /* 0x100fe200080108c4 */
[--C-:B------:R-:W-:Y:S01]  /*5330*/  FFMA.FTZ R13, R13, UR10, -R196.reuse ;  /* 0x0000000a0d0d7c23 */ /* 0x100fe200080108c4 */
[----:B------:R-:W-:Y:S01]  /*5340*/  FADD.FTZ R10, -R10, R9 ;  /* 0x000000090a0a7221 */ /* 0x000fe20000010100 */
[----:B------:R-:W-:Y:S01]  /*5350*/  FSEL R9, R6, RZ, P2 ;  /* 0x000000ff06097208 */ /* 0x000fe20001000000 */
[----:B------:R-:W-:Y:S01]  /*5360*/  MUFU.EX2 R171, R171 ;  /* 0x000000ab00ab7308 */ /* 0x000fe20000000800 */
[--C-:B------:R-:W-:Y:S01]  /*5370*/  FFMA.FTZ R188, R188, UR10, -R196.reuse ;  /* 0x0000000abcbc7c23 */ /* 0x100fe200080108c4 */
[----:B------:R-:W-:Y:S01]  /*5380*/  FMUL.FTZ R10, R10, UR10 ;  /* 0x0000000a0a0a7c20 */ /* 0x000fe20008410000 */
[----:B------:R-:W-:Y:S01]  /*5390*/  FFMA.FTZ R173, R15, UR10, -R196 ;  /* 0x0000000a0fad7c23 */ /* 0x000fe200080108c4 */
[----:B------:R-:W-:Y:S01]  /*53a0*/  FADD.FTZ R9, -R9, R8 ;  /* 0x0000000809097221 */ /* 0x000fe20000010100 */
[--C-:B------:R-:W-:Y:S01]  /*53b0*/  FFMA.FTZ R198, R20, UR10, -R196.reuse ;  /* 0x0000000a14c67c23 */ /* 0x100fe200080108c4 */
[--C-:B------:R-:W-:Y:S01]  /*53c0*/  FFMA.FTZ R15, R153, UR10, -R196.reuse ;  /* 0x0000000a990f7c23 */ /* 0x100fe200080108c4 */
[--C-:B------:R-:W-:Y:S01]  /*53d0*/  FFMA.FTZ R20, R21, UR10, -R196.reuse ;  /* 0x0000000a15147c23 */ /* 0x100fe200080108c4 */
[----:B------:R-:W-:Y:S01]  /*53e0*/  FMUL.FTZ R8, R9, UR10 ;  /* 0x0000000a09087c20 */ /* 0x000fe20008410000 */
        /* <DEDUP_REMOVED lines=13> */
[----:B------:R-:W-:-:S03]  /*54c0*/  FFMA.FTZ R192, R192, UR10, -R196 ;  /* 0x0000000ac0c07c23 */ /* 0x000fc600080108c4 */
[----:B------:R-:W2:Y:S01]  /*54d0*/  MUFU.EX2 R172, R172 ;  /* 0x000000ac00ac7308 */ /* 0x000ea20000000800 */
[----:B0-----:R-:W-:Y:S01]  /*54e0*/  FFMA.FTZ R153, R10, R4, R189 ;  /* 0x000000040a997223 */ /* 0x001fe200000100bd */
[-C--:B------:R-:W-:Y:S01]  /*54f0*/  FMUL.FTZ R26, R26, R10.reuse ;  /* 0x0000000a1a1a7220 */ /* 0x080fe20000410000 */
[-C--:B------:R-:W-:Y:S01]  /*5500*/  FMUL.FTZ R27, R27, R10.reuse ;  /* 0x0000000a1b1b7220 */ /* 0x080fe20000410000 */
[-C--:B------:R-:W-:Y:S01]  /*5510*/  FMUL.FTZ R30, R30, R10.reuse ;  /* 0x0000000a1e1e7220 */ /* 0x080fe20000410000 */
[----:B------:R-:W-:Y:S01]  /*5520*/  FADD.FTZ R200, R154, R153 ;  /* 0x000000999ac87221 */ /* 0x000fe20000010000 */
[-C--:B------:R-:W-:Y:S01]  /*5530*/  FMUL.FTZ R31, R31, R10.reuse ;  /* 0x0000000a1f1f7220 */ /* 0x080fe20000410000 */
[----:B------:R-:W-:Y:S01]  /*5540*/  FMUL.FTZ R34, R34, R10 ;  /* 0x0000000a22227220 */ /* 0x000fe20000410000 */
[----:B------:R-:W0:Y:S01]  /*5550*/  MUFU.EX2 R11, R11 ;  /* 0x0000000b000b7308 */ /* 0x000e220000000800 */
[----:B-1----:R-:W-:Y:S01]  /*5560*/  FFMA.FTZ R3, R8, R3, R171 ;  /* 0x0000000308037223 */ /* 0x002fe200000100ab */
        /* <DEDUP_REMOVED lines=9> */
[----:B------:R-:W-:Y:S01]  /*5600*/  FADD.FTZ R179, R155, R200 ;  /* 0x000000c89bb37221 */ /* 0x000fe20000010000 */
[----:B------:R-:W-:Y:S01]  /*5610*/  F2FP.F16.F32.PACK_AB R155, R156, R155 ;  /* 0x0000009b9c9b723e */ /* 0x000fe200000000ff */
[-C--:B------:R-:W-:Y:S01]  /*5620*/  FMUL.FTZ R36, R36, R8.reuse ;  /* 0x0000000824247220 */ /* 0x080fe20000410000 */
[-C--:B------:R-:W-:Y:S01]  /*5630*/  FMUL.FTZ R37, R37, R8.reuse ;  /* 0x0000000825257220 */ /* 0x080fe20000410000 */
[----:B------:R-:W-:Y:S01]  /*5640*/  FADD.FTZ R179, R156, R179 ;  /* 0x000000b39cb37221 */ /* 0x000fe20000010000 */
        /* <DEDUP_REMOVED lines=21> */
[----:B------:R-:W-:Y:S01]  /*57a0*/  FMUL.FTZ R68, R68, R8 ;  /* 0x0000000844447220 */ /* 0x000fe20000410000 */
[C---:B------:R-:W-:Y:S01]  /*57b0*/  FADD.FTZ R152, R157.reuse, R152 ;  /* 0x000000989d987221 */ /* 0x040fe20000010000 */
[----:B------:R-:W-:Y:S01]  /*57c0*/  F2FP.F16.F32.PACK_AB R157, R157, R158 ;  /* 0x0000009e9d9d723e */ /* 0x000fe200000000ff */
[----:B------:R-:W2:Y:S01]  /*57d0*/  MUFU.EX2 R198, R198 ;  /* 0x000000c600c67308 */ /* 0x000ea20000000800 */
[-C--:B------:R-:W-:Y:S01]  /*57e0*/  FMUL.FTZ R69, R69, R8.reuse ;  /* 0x0000000845457220 */ /* 0x080fe20000410000 */
[----:B------:R-:W-:Y:S01]  /*57f0*/  FADD.FTZ R179, R159, R152 ;  /* 0x000000989fb37221 */ /* 0x000fe20000010000 */
[----:B------:R-:W-:Y:S01]  /*5800*/  F2FP.F16.F32.PACK_AB R159, R160, R159 ;  /* 0x0000009fa09f723e */ /* 0x000fe200000000ff */
[-C--:B------:R-:W-:Y:S01]  /*5810*/  FMUL.FTZ R72, R72, R8.reuse ;  /* 0x0000000848487220 */ /* 0x080fe20000410000 */
[-C--:B------:R-:W-:Y:S01]  /*5820*/  FMUL.FTZ R73, R73, R8.reuse ;  /* 0x0000000849497220 */ /* 0x080fe20000410000 */
[----:B------:R-:W-:Y:S01]  /*5830*/  FADD.FTZ R179, R160, R179 ;  /* 0x000000b3a0b37221 */ /* 0x000fe20000010000 */
        /* <DEDUP_REMOVED lines=18> */
[----:B----4-:R-:W-:Y:S01]  /*5960*/  FFMA.FTZ R177, R180, UR10, -R196 ;  /* 0x0000000ab4b17c23 */ /* 0x010fe200080108c4 */
[----:B0-----:R-:W-:Y:S01]  /*5970*/  FADD.FTZ R180, R188, R153 ;  /* 0x00000099bcb47221 */ /* 0x001fe20000010000 */
[-C--:B------:R-:W-:Y:S01]  /*5980*/  FMUL.FTZ R105, R105, R8.reuse ;  /* 0x0000000869697220 */ /* 0x080fe20000410000 */
[-C--:B------:R-:W-:Y:S01]  /*5990*/  FMUL.FTZ R108, R108, R8.reuse ;  /* 0x000000086c6c7220 */ /* 0x080fe20000410000 */
[-C--:B------:R-:W-:Y:S01]  /*59a0*/  FMUL.FTZ R109, R109, R8.reuse ;  /* 0x000000086d6d7220 */ /* 0x080fe20000410000 */
[----:B-1----:R-:W-:Y:S01]  /*59b0*/  FADD.FTZ R153, R173, R180 ;  /* 0x000000b4ad997221 */ /* 0x002fe20000010000 */
[----:B------:R-:W-:Y:S01]  /*59c0*/  FADD.FTZ R180, R162, R179 ;  /* 0x000000b3a2b47221 */ /* 0x000fe20000010000 */
[----:B------:R-:W0:Y:S01]  /*59d0*/  MUFU.EX2 R15, R15 ;  /* 0x0000000f000f7308 */ /* 0x000e220000000800 */
[----:B------:R-:W-:Y:S01]  /*59e0*/  FMUL.FTZ R112, R112, R8 ;  /* 0x0000000870707220 */ /* 0x000fe20000410000 */
[----:B--2---:R-:W-:Y:S01]  /*59f0*/  FADD.FTZ R153, R198, R153 ;  /* 0x00000099c6997221 */ /* 0x004fe20000010000 */
[C---:B------:R-:W-:Y:S01]  /*5a00*/  FADD.FTZ R180, R161.reuse, R180 ;  /* 0x000000b4a1b47221 */ /* 0x040fe20000010000 */
[----:B------:R-:W-:Y:S01]  /*5a10*/  F2FP.F16.F32.PACK_AB R161, R161, R162 ;  /* 0x000000a2a1a1723e */ /* 0x000fe200000000ff */
[-C--:B------:R-:W-:Y:S01]  /*5a20*/  FMUL.FTZ R113, R113, R8.reuse ;  /* 0x0000000871717220 */ /* 0x080fe20000410000 */
[----:B---3--:R-:W-:Y:S01]  /*5a30*/  FADD.FTZ R152, R20, R153 ;  /* 0x0000009914987221 */ /* 0x008fe20000010000 */
[----:B------:R-:W-:Y:S01]  /*5a40*/  FADD.FTZ R187, R163, R180 ;  /* 0x000000b4a3bb7221 */ /* 0x000fe20000010000 */
[----:B------:R-:W1:Y:S01]  /*5a50*/  MUFU.EX2 R190, R190 ;  /* 0x000000be00be7308 */ /* 0x000e620000000800 */
[----:B------:R-:W-:Y:S01]  /*5a60*/  F2FP.F16.F32.PACK_AB R153, R154, R189 ;  /* 0x000000bd9a99723e */ /* 0x000fe200000000ff */
[C---:B-----5:R-:W-:Y:S01]  /*5a70*/  FADD.FTZ R152, R21.reuse, R152 ;  /* 0x0000009815987221 */ /* 0x060fe20000010000 */
[----:B------:R-:W-:Y:S01]  /*5a80*/  FADD.FTZ R158, R164, R187 ;  /* 0x000000bba49e7221 */ /* 0x000fe20000010000 */
[----:B------:R-:W-:Y:S01]  /*5a90*/  F2FP.F16.F32.PACK_AB R154, R12, R11 ;  /* 0x0000000b0c9a723e */ /* 0x000fe200000000ff */
[----:B------:R-:W-:Y:S01]  /*5aa0*/  FMUL.FTZ R116, R116, R8 ;  /* 0x0000000874747220 */ /* 0x000fe20000410000 */
[----:B------:R-:W-:Y:S01]  /*5ab0*/  F2FP.F16.F32.PACK_AB R160, R21, R20 ;  /* 0x0000001415a0723e */ /* 0x000fe200000000ff */
[-C--:B------:R-:W-:Y:S01]  /*5ac0*/  FMUL.FTZ R117, R117, R8.reuse ;  /* 0x0000000875757220 */ /* 0x080fe20000410000 */
[----:B------:R-:W2:Y:S01]  /*5ad0*/  MUFU.EX2 R9, R9 ;  /* 0x0000000900097308 */ /* 0x000ea20000000800 */
[----:B0-----:R-:W-:Y:S01]  /*5ae0*/  FADD.FTZ R179, R15, R152 ;  /* 0x000000980fb37221 */ /* 0x001fe20000010000 */
[----:B------:R-:W-:Y:S01]  /*5af0*/  F2FP.F16.F32.PACK_AB R152, R172, R171 ;  /* 0x000000abac98723e */ /* 0x000fe200000000ff */
[-C--:B------:R-:W-:Y:S01]  /*5b00*/  FMUL.FTZ R120, R120, R8.reuse ;  /* 0x0000000878787220 */ /* 0x080fe20000410000 */
[----:B------:R-:W-:Y:S01]  /*5b10*/  F2FP.F16.F32.PACK_AB R163, R164, R163 ;  /* 0x000000a3a4a3723e */ /* 0x000fe200000000ff */
        /* <DEDUP_REMOVED lines=13> */
[----:B------:R-:W-:Y:S01]  /*5bf0*/  F2FP.F16.F32.PACK_AB R156, R188, R13 ;  /* 0x0000000dbc9c723e */ /* 0x000fe200000000ff */
[----:B------:R-:W-:Y:S01]  /*5c00*/  FADD.FTZ R13, R165, R158 ;  /* 0x0000009ea50d7221 */ /* 0x000fe20000010000 */
[----:B------:R-:W-:Y:S01]  /*5c10*/  F2FP.F16.F32.PACK_AB R158, R198, R173 ;  /* 0x000000adc69e723e */ /* 0x000fe200000000ff */
        /* <DEDUP_REMOVED lines=9> */
[----:B------:R-:W-:Y:S01]  /*5cb0*/  FMUL.FTZ R149, R149, R8 ;  /* 0x0000000895957220 */ /* 0x000fe20000410000 */
        /* <DEDUP_REMOVED lines=22> */
[----:B------:R-:W-:Y:S01]  /*5e20*/  FADD.FTZ R12, R4, R13 ;  /* 0x0000000d040c7221 */ /* 0x000fe20000010000 */
        /* <DEDUP_REMOVED lines=64> */
[----:B------:R-:W-:-:S02]  /*6230*/  FMUL.FTZ R151, R151, R10 ;  /* 0x0000000a97977220 */ /* 0x000fc40000410000 */
        /* <DEDUP_REMOVED lines=16> */
[----:B0-----:R-:W-:-:S04]  /*6340*/  FADD.FTZ R3, R195, R4 ;  /* 0x00000004c3037221 */ /* 0x001fc80000010000 */
[C---:B-1----:R-:W-:Y:S01]  /*6350*/  FADD.FTZ R3, R192.reuse, R3 ;  /* 0x00000003c0037221 */ /* 0x042fe20000010000 */
[----:B------:R-:W-:Y:S01]  /*6360*/  F2FP.F16.F32.PACK_AB R174, R192, R195 ;  /* 0x000000c3c0ae723e */ /* 0x000fe200000000ff */
[C---:B--2---:R-:W-:Y:S01]  /*6370*/  FADD.FTZ R4, R14.reuse, R9 ;  /* 0x000000090e047221 */ /* 0x044fe20000010000 */
[----:B------:R-:W-:Y:S01]  /*6380*/  F2FP.F16.F32.PACK_AB R175, R14, R175 ;  /* 0x000000af0eaf723e */ /* 0x000fe200000000ff */
[----:B------:R-:W-:Y:S06]  /*6390*/  @!P0 BRA `(.L_x_4450) ;  /* 0x0000000000048947 */ /* 0x000fec0003800000 */
[----:B------:R-:W-:Y:S01]  /*63a0*/  BPT.TRAP 0x1 ;  /* 0x000000040000795c */ /* 0x000fe20000300000 */
.L_x_4450:
[----:B------:R0:W1:Y:S01]  /*63b0*/  SYNCS.PHASECHK.TRANS64.TRYWAIT P1, [UR26+0x22850], R7 ;  /* 0x02285007ff0075a7 */ /* 0x000062000802015a */
[----:B------:R-:W-:Y:S05]  /*63c0*/  @!P0 BRA `(.L_x_4451) ;  /* 0x0000000000048947 */ /* 0x000fea0003800000 */
[----:B------:R-:W-:Y:S01]  /*63d0*/  BPT.TRAP 0x1 ;  /* 0x000000040000795c */ /* 0x000fe20000300000 */
.L_x_4451:
[----:B------:R-:W-:Y:S01]  /*63e0*/  VIADD R8, R201, 0x8 ;  /* 0x00000008c9087836 */ /* 0x000fe20000000000 */
[----:B-1----:R-:W-:Y:S06]  /*63f0*/  @P1 BRA `(.L_x_4452) ;  /* 0x0000000000081947 */ /* 0x002fec0003800000 */
[----:B------:R-:W1:Y:S02]  /*6400*/  SYNCS.PHASECHK.TRANS64.TRYWAIT P1, [UR26+0x22850], R7 ;  /* 0x02285007ff0075a7 */ /* 0x000e64000802015a */
[----:B-1----:R-:W-:Y:S05]  /*6410*/  @!P1 BRA `(.L_x_4453) ;  /* 0x0000009800889947 */ /* 0x002fea0003800000 */
.L_x_4452:
        /* <DEDUP_REMOVED lines=39> */
.L_x_4454:
[----:B------:R-:W-:Y:S01]  /*6690*/  UISETP.GT.AND UP0, UPT, UR23, UR22, UPT ;  /* 0x000000161700728c */ /* 0x000fe2000bf04270 */
[----:B------:R-:W-:Y:S01]  /*66a0*/  MOV R9, R5 ;  /* 0x0000000500097202 */ /* 0x000fe20000000f00 */
[----:B------:R-:W-:Y:S01]  /*66b0*/  UIADD3 UR26, UR26, 0x22860, URZ ;  /* 0x000228601a1a7890 */ /* 0x000fe2000fffe03f */
[----:B------:R-:W-:Y:S01]  /*66c0*/  IMAD.MOV.U32 R8, RZ, RZ, R6 ;  /* 0x000000ffff087224 */ /* 0x000fe200078e0006 */
[----:B------:R-:W-:Y:S02]  /*66d0*/  UIADD3 UR23, UR23, -0x1, URZ ;  /* 0xffffffff17177890 */ /* 0x000fe4000fffe03f */
[----:B------:R-:W-:Y:S01]  /*66e0*/  PLOP3.LUT P1, PT, PT, PT, UP0, 0x80, 0x0 ;  /* 0x000000000000781c */ /* 0x000fe20003f2f008 */
[----:B------:R-:W-:-:S09]  /*66f0*/  UPRMT UR26, UR25, 0x654, UR26 ;  /* 0x00000654191a7896 */ /* 0x000fd2000800001a */
[----:B------:R-:W-:Y:S03]  /*6700*/  SYNCS.ARRIVE.TRANS64.RED.A1T0 RZ, [UR26], RZ ;  /* 0x000000ffffff79a7 */ /* 0x000fe6000810041a */
[----:B------:R-:W-:Y:S05]  /*6710*/  @P1 BRA `(.L_x_4455) ;  /* 0xffffffd400581947 */ /* 0x000fea000383ffff */
.L_x_4444:
[----:B------:R-:W-:-:S13]  /*6720*/  ISETP.LE.AND P1, PT, RZ, UR23, PT ;  /* 0x00000017ff007c0c */ /* 0x000fda000bf23270 */
[----:B------:R-:W-:Y:S05]  /*6730*/  @!P1 BRA `(.L_x_4456) ;  /* 0x0000002000d49947 */ /* 0x000fea0003800000 */
[----:B01----:R-:W-:Y:S01]  /*6740*/  IMAD.MOV.U32 R8, RZ, RZ, R5 ;  /* 0x000000ffff087224 */ /* 0x003fe200078e0005 */
[----:B------:R-:W-:Y:S01]  /*6750*/  ULDC UR26, c[0x0][0x9d8] ;  /* 0x00027600001a7ab9 */ /* 0x000fe20000000800 */
[----:B------:R-:W-:Y:S01]  /*6760*/  IMAD.MOV.U32 R9, RZ, RZ, R6 ;  /* 0x000000ffff097224 */ /* 0x000fe200078e0006 */
[----:B------:R-:W-:-:S06]  /*6770*/  ULDC UR22, c[0x0][0x988] ;  /* 0x0002620000167ab9 */ /* 0x000fcc0000000800 */
.L_x_4467:
[----:B------:R-:W-:-:S04]  /*6780*/  UIADD3 UR36, UR36, 0x1, URZ ;  /* 0x0000000124247890 */ /* 0x000fc8000fffe03f */
[----:B------:R-:W-:-:S04]  /*6790*/  UISETP.NE.AND UP0, UPT, UR36, 0x2, UPT ;  /* 0x000000022400788c */ /* 0x000fc8000bf05270 */
[----:B------:R-:W-:Y:S02]  /*67a0*/  USEL UR6, URZ, 0x1, UP0 ;  /* 0x000000013f067887 */ /* 0x000fe40008000000 */
[----:B------:R-:W-:Y:S02]  /*67b0*/  USEL UR36, UR36, URZ, UP0 ;  /* 0x0000003f24247287 */ /* 0x000fe40008000000 */
[----:B------:R-:W-:Y:S01]  /*67c0*/  ULOP3.LUT UR37, UR37, UR6, URZ, 0x3c, !UPT ;  /* 0x0000000625257292 */ /* 0x000fe2000f8e3c3f */
[----:B01----:R-:W-:Y:S11]  /*67d0*/  @!P0 BRA `(.L_x_4457) ;  /* 0x0000000000048947 */ /* 0x003ff60003800000 */
[----:B------:R-:W-:Y:S01]  /*67e0*/  BPT.TRAP 0x1 ;  /* 0x000000040000795c */ /* 0x000fe20000300000 */
.L_x_4457:
        /* <DEDUP_REMOVED lines=9> */
.L_x_4458:
[----:B-1----:R-:W-:Y:S05]  /*6880*/  @P1 BRA `(.L_x_4459) ;  /* 0x0000000000081947 */ /* 0x002fea0003800000 */
[----:B------:R-:W1:Y:S02]  /*6890*/  SYNCS.PHASECHK.TRANS64.TRYWAIT P1, [UR25+0x22830], R7 ;  /* 0x02283007ff0075a7 */ /* 0x000e640008020159 */
[----:B-1----:R-:W-:Y:S05]  /*68a0*/  @!P1 BRA `(.L_x_4460) ;  /* 0x00000094007c9947 */ /* 0x002fea0003800000 */
.L_x_4459:
        /* <DEDUP_REMOVED lines=26> */
.L_x_4461:
        /* <DEDUP_REMOVED lines=37> */
[----:B------:R-:W-:Y:S01]  /*6ca0*/  UMOV UR10, UR22 ;  /* 0x00000016000a7c82 */ /* 0x000fe20008000000 */
        /* <DEDUP_REMOVED lines=14> */
[----:B------:R-:W-:-:S02]  /*6d90*/  UIADD3 UR6, UR25, 0x22840, URZ ;  /* 0x0002284019067890 */ /* 0x000fc4000fffe03f */
[----:B------:R-:W2:Y:S01]  /*6da0*/  MUFU.TANH R155, R155 ;  /* 0x0000009b009b7308 */ /* 0x000ea20000002400 */
[----:B---3--:R-:W-:Y:S01]  /*6db0*/  FMNMX.FTZ R173, R21, R6, !PT ;  /* 0x0000000615ad7209 */ /* 0x008fe20007810000 */
[----:B------:R-:W-:-:S06]  /*6dc0*/  UPRMT UR6, UR24, 0x654, UR6 ;  /* 0x0000065418067896 */ /* 0x000fcc0008000006 */
[----:B------:R-:W3:Y:S01]  /*6dd0*/  MUFU.TANH R157, R157 ;  /* 0x0000009d009d7308 */ /* 0x000ee20000002400 */
[----:B----4-:R-:W-:Y:S01]  /*6de0*/  FMNMX.FTZ R6, R152, R173, !PT ;  /* 0x000000ad98067209 */ /* 0x010fe20007810000 */
[----:B------:R-:W-:Y:S01]  /*6df0*/  FMUL.FTZ R173, R189, UR26 ;  /* 0x0000001abdad7c20 */ /* 0x000fe20008410000 */
[----:B------:R-:W-:Y:S05]  /*6e00*/  SYNCS.ARRIVE.TRANS64.RED.A1T0 RZ, [UR6], RZ ;  /* 0x000000ffffff79a7 */ /* 0x000fea0008100406 */
        /* <DEDUP_REMOVED lines=37> */
[----:B----4-:R-:W-:Y:S01]  /*7060*/  FMNMX.FTZ R6, R180, R185, !PT ;  /* 0x000000b9b4067209 */ /* 0x010fe20007810000 */
[----:B------:R-:W-:Y:S01]  /*7070*/  FMUL.FTZ R185, R187, UR26 ;  /* 0x0000001abbb97c20 */ /* 0x000fe20008410000 */
[----:B------:R-:W-:Y:S01]  /*7080*/  FMUL.FTZ R187, R191, UR26 ;  /* 0x0000001abfbb7c20 */ /* 0x000fe20008410000 */
[----:B------:R-:W-:Y:S02]  /*7090*/  FMUL.FTZ R191, R199, UR26 ;  /* 0x0000001ac7bf7c20 */ /* 0x000fe40008410000 */
[----:B------:R-:W4:Y:S02]  /*70a0*/  SHFL.BFLY PT, R189, R6, 0x2, 0x1f ;  /* 0x0c401f0006bd7f89 */ /* 0x000f2400000e0000 */
[----:B------:R-:W5:Y:S08]  /*70b0*/  MUFU.TANH R15, R15 ;  /* 0x0000000f000f7308 */ /* 0x000f700000002400 */
[----:B------:R-:W0:Y:S08]  /*70c0*/  MUFU.TANH R20, R20 ;  /* 0x0000001400147308 */ /* 0x000e300000002400 */
[----:B------:R-:W1:Y:S01]  /*70d0*/  MUFU.TANH R153, R153 ;  /* 0x0000009900997308 */ /* 0x000e620000002400 */
[----:B----4-:R-:W-:Y:S01]  /*70e0*/  FMNMX.FTZ R176, R6, R189, !PT ;  /* 0x000000bd06b07209 */ /* 0x010fe20007810000 */
[----:B------:R-:W-:-:S06]  /*70f0*/  FMUL.FTZ R189, R195, UR26 ;  /* 0x0000001ac3bd7c20 */ /* 0x000fcc0008410000 */
[----:B------:R-:W4:Y:S01]  /*7100*/  MUFU.TANH R154, R154 ;  /* 0x0000009a009a7308 */ /* 0x000f220000002400 */
[----:B------:R-:W2:Y:S07]  /*7110*/  SHFL.BFLY PT, R193, R176, 0x1, 0x1f ;  /* 0x0c201f00b0c17f89 */ /* 0x000eae00000e0000 */
[----:B------:R-:W4:Y:S08]  /*7120*/  MUFU.TANH R156, R156 ;  /* 0x0000009c009c7308 */ /* 0x000f300000002400 */
[----:B------:R-:W4:Y:S08]  /*7130*/  MUFU.TANH R158, R158 ;  /* 0x0000009e009e7308 */ /* 0x000f300000002400 */
[----:B------:R-:W4:Y:S01]  /*7140*/  MUFU.TANH R161, R161 ;  /* 0x000000a100a17308 */ /* 0x000f220000002400 */
[----:B--2---:R-:W-:-:S05]  /*7150*/  FMNMX.FTZ R6, R176, R193, !PT ;  /* 0x000000c1b0067209 */ /* 0x004fca0007810000 */
[C---:B------:R-:W-:Y:S01]  /*7160*/  FADD.FTZ R9, -R6.reuse, R9 ;  /* 0x0000000906097221 */ /* 0x040fe20000010100 */
[----:B------:R-:W-:Y:S01]  /*7170*/  FMUL.FTZ R200, R6, UR10 ;  /* 0x0000000a06c87c20 */ /* 0x000fe20008410000 */
[----:B------:R-:W2:Y:S02]  /*7180*/  MUFU.TANH R162, R162 ;  /* 0x000000a200a27308 */ /* 0x000ea40000002400 */
[----:B------:R-:W-:Y:S01]  /*7190*/  FMUL.FTZ R176, R9, UR10 ;  /* 0x0000000a09b07c20 */ /* 0x000fe20008410000 */
[----:B------:R-:W-:Y:S01]  /*71a0*/  FMNMX.FTZ R9, R11, R8, !PT ;  /* 0x000000080b097209 */ /* 0x000fe20007810000 */
[--C-:B------:R-:W-:Y:S01]  /*71b0*/  FFMA.FTZ R193, R10, UR10, -R200.reuse ;  /* 0x0000000a0ac17c23 */ /* 0x100fe200080108c8 */
[--C-:B------:R-:W-:Y:S01]  /*71c0*/  FFMA.FTZ R196, R5, UR10, -R200.reuse ;  /* 0x0000000a05c47c23 */ /* 0x100fe200080108c8 */
[--C-:B------:R-:W-:Y:S01]  /*71d0*/  FFMA.FTZ R192, R152, UR10, -R200.reuse ;  /* 0x0000000a98c07c23 */ /* 0x100fe200080108c8 */
[----:B---3--:R-:W-:Y:S01]  /*71e0*/  FMNMX.FTZ R10, R12, R9, !PT ;  /* 0x000000090c0a7209 */ /* 0x008fe20007810000 */
[----:B------:R-:W3:Y:S01]  /*71f0*/  MUFU.TANH R164, R164 ;  /* 0x000000a400a47308 */ /* 0x000ee20000002400 */
[--C-:B------:R-:W-:Y:S01]  /*7200*/  FFMA.FTZ R198, R14, UR10, -R200.reuse ;  /* 0x0000000a0ec67c23 */ /* 0x100fe200080108c8 */
[--C-:B------:R-:W-:Y:S01]  /*7210*/  FFMA.FTZ R14, R155, UR10, -R200.reuse ;  /* 0x0000000a9b0e7c23 */ /* 0x100fe200080108c8 */
[----:B-----5:R-:W-:Y:S01]  /*7220*/  FMNMX.FTZ R9, R15, R10, !PT ;  /* 0x0000000a0f097209 */ /* 0x020fe20007810000 */
[--C-:B------:R-:W-:Y:S01]  /*7230*/  FFMA.FTZ R155, R163, UR10, -R200.reuse ;  /* 0x0000000aa39b7c23 */ /* 0x100fe200080108c8 */
[--C-:B------:R-:W-:Y:S01]  /*7240*/  FFMA.FTZ R194, R167, UR10, -R200.reuse ;  /* 0x0000000aa7c27c23 */ /* 0x100fe200080108c8 */
        /* <DEDUP_REMOVED lines=27> */
[----:B------:R-:W-:-:S02]  /*7400*/  FFMA.FTZ R160, R160, UR10, -R200 ;  /* 0x0000000aa0a07c23 */ /* 0x000fc400080108c8 */
[----:B---3--:R-:W-:-:S04]  /*7410*/  FMNMX.FTZ R10, R164, R5, !PT ;  /* 0x00000005a40a7209 */ /* 0x008fc80007810000 */
[----:B0-----:R-:W-:Y:S01]  /*7420*/  FMNMX.FTZ R5, R175, R10, !PT ;  /* 0x0000000aaf057209 */ /* 0x001fe20007810000 */
[----:B------:R-:W0:Y:S03]  /*7430*/  MUFU.TANH R183, R183 ;  /* 0x000000b700b77308 */ /* 0x000e260000002400 */
[----:B-1----:R-:W-:-:S04]  /*7440*/  FMNMX.FTZ R10, R178, R5, !PT ;  /* 0x00000005b20a7209 */ /* 0x002fc80007810000 */
[----:B----4-:R-:W-:Y:S01]  /*7450*/  FMNMX.FTZ R5, R179, R10, !PT ;  /* 0x0000000ab3057209 */ /* 0x010fe20007810000 */
[----:B------:R-:W1:Y:S03]  /*7460*/  MUFU.TANH R184, R184 ;  /* 0x000000b800b87308 */ /* 0x000e660000002400 */
[----:B--2---:R-:W-:-:S05]  /*7470*/  FMNMX.FTZ R10, R182, R5, !PT ;  /* 0x00000005b60a7209 */ /* 0x004fca0007810000 */
        /* <DEDUP_REMOVED lines=14> */
[----:B------:R-:W-:Y:S01]  /*7560*/  MUFU.EX2 R10, R155 ;  /* 0x0000009b000a7308 */ /* 0x000fe20000000800 */
[----:B-1----:R-:W-:-:S07]  /*7570*/  FMNMX.FTZ R152, R190, R5, !PT ;  /* 0x00000005be987209 */ /* 0x002fce0007810000 */
[----:B------:R-:W0:Y:S01]  /*7580*/  MUFU.EX2 R176, R176 ;  /* 0x000000b000b07308 */ /* 0x000e220000000800 */
[----:B--2---:R-:W-:-:S05]  /*7590*/  FMNMX.FTZ R152, R191, R152, !PT ;  /* 0x00000098bf987209 */ /* 0x004fca0007810000 */
[----:B------:R-:W1:Y:S02]  /*75a0*/  SHFL.BFLY PT, R5, R152, 0x2, 0x1f ;  /* 0x0c401f0098057f89 */ /* 0x000e6400000e0000 */
[----:B------:R-:W2:Y:S08]  /*75b0*/  MUFU.EX2 R193, R193 ;  /* 0x000000c100c17308 */ /* 0x000eb00000000800 */
        /* <DEDUP_REMOVED lines=15> */
[-C--:B------:R-:W-:Y:S01]  /*76b0*/  FMUL.FTZ R48, R48, R176.reuse ;  /* 0x000000b030307220 */ /* 0x080fe20000410000 */
[----:B------:R-:W1:Y:S01]  /*76c0*/  MUFU.EX2 R198, R198 ;  /* 0x000000c600c67308 */ /* 0x000e620000000800 */
[-C--:B------:R-:W-:Y:S01]  /*76d0*/  FMUL.FTZ R49, R49, R176.reuse ;  /* 0x000000b031317220 */ /* 0x080fe20000410000 */
[-C--:B------:R-:W-:Y:S01]  /*76e0*/  FMUL.FTZ R52, R52, R176.reuse ;  /* 0x000000b034347220 */ /* 0x080fe20000410000 */
[----:B------:R-:W4:Y:S01]  /*76f0*/  SHFL.BFLY PT, R152, R155, 0x1, 0x1f ;  /* 0x0c201f009b987f89 */ /* 0x000f2200000e0000 */
        /* <DEDUP_REMOVED lines=23> */
[----:B----4-:R-:W-:Y:S01]  /*7870*/  FMNMX.FTZ R5, R155, R152, !PT ;  /* 0x000000989b057209 */ /* 0x010fe20007810000 */
[-C--:B------:R-:W-:Y:S01]  /*7880*/  FMUL.FTZ R93, R93, R176.reuse ;  /* 0x000000b05d5d7220 */ /* 0x080fe20000410000 */
[-C--:B------:R-:W-:Y:S01]  /*7890*/  FMUL.FTZ R96, R96, R176.reuse ;  /* 0x000000b060607220 */ /* 0x080fe20000410000 */
[-C--:B------:R-:W-:Y:S01]  /*78a0*/  FMUL.FTZ R97, R97, R176.reuse ;  /* 0x000000b061617220 */ /* 0x080fe20000410000 */
[-C--:B------:R-:W-:Y:S01]  /*78b0*/  FMUL.FTZ R100, R100, R176.reuse ;  /* 0x000000b064647220 */ /* 0x080fe20000410000 */
[C---:B------:R-:W-:Y:S01]  /*78c0*/  FADD.FTZ R8, -R5.reuse, R8 ;  /* 0x0000000805087221 */ /* 0x040fe20000010100 */
[----:B------:R-:W-:Y:S01]  /*78d0*/  FMUL.FTZ R155, R5, UR10 ;  /* 0x0000000a059b7c20 */ /* 0x000fe20008410000 */
[----:B------:R-:W-:Y:S01]  /*78e0*/  MUFU.EX2 R195, R195 ;  /* 0x000000c300c37308 */ /* 0x000fe20000000800 */
        /* <DEDUP_REMOVED lines=8> */
[----:B------:R-:W-:Y:S01]  /*7970*/  FFMA.FTZ R20, R154, UR10, -R155 ;  /* 0x0000000a9a147c23 */ /* 0x000fe2000801089b */
[----:B--2---:R-:W-:Y:S01]  /*7980*/  FFMA.FTZ R153, R176, R3, R193 ;  /* 0x00000003b0997223 */ /* 0x004fe200000100c1 */
[--C-:B------:R-:W-:Y:S01]  /*7990*/  FFMA.FTZ R159, R156, UR10, -R155.reuse ;  /* 0x0000000a9c9f7c23 */ /* 0x100fe2000801089b */
[--C-:B------:R-:W-:Y:S01]  /*79a0*/  FFMA.FTZ R165, R175, UR10, -R155.reuse ;  /* 0x0000000aafa57c23 */ /* 0x100fe2000801089b */
[----:B------:R-:W-:Y:S01]  /*79b0*/  FFMA.FTZ R180, R158, UR10, -R155 ;  /* 0x0000000a9eb47c23 */ /* 0x000fe2000801089b */
[----:B---3--:R-:W-:Y:S01]  /*79c0*/  FADD.FTZ R152, R196, R153 ;  /* 0x00000099c4987221 */ /* 0x008fe20000010000 */
[--C-:B------:R-:W-:Y:S01]  /*79d0*/  FFMA.FTZ R175, R178, UR10, -R155.reuse ;  /* 0x0000000ab2af7c23 */ /* 0x100fe2000801089b */
[----:B------:R-:W2:Y:S01]  /*79e0*/  MUFU.EX2 R8, R8 ;  /* 0x0000000800087308 */ /* 0x000ea20000000800 */
[--C-:B------:R-:W-:Y:S01]  /*79f0*/  FFMA.FTZ R178, R179, UR10, -R155.reuse ;  /* 0x0000000ab3b27c23 */ /* 0x100fe2000801089b */
[----:B0-----:R-:W-:Y:S01]  /*7a00*/  FADD.FTZ R179, R197, R152 ;  /* 0x00000098c5b37221 */ /* 0x001fe20000010000 */
[--C-:B------:R-:W-:Y:S01]  /*7a10*/  FFMA.FTZ R161, R161, UR10, -R155.reuse ;  /* 0x0000000aa1a17c23 */ /* 0x100fe2000801089b */
[--C-:B------:R-:W-:Y:S01]  /*7a20*/  FFMA.FTZ R162, R162, UR10, -R155.reuse ;  /* 0x0000000aa2a27c23 */ /* 0x100fe2000801089b */
[----:B------:R-:W-:Y:S01]  /*7a30*/  FFMA.FTZ R3, R182, UR10, -R155 ;  /* 0x0000000ab6037c23 */ /* 0x000fe2000801089b */
[----:B-1----:R-:W-:Y:S01]  /*7a40*/  FADD.FTZ R154, R198, R179 ;  /* 0x000000b3c69a7221 */ /* 0x002fe20000010000 */
        /* <DEDUP_REMOVED lines=19> */
[--C-:B------:R-:W-:Y:S01]  /*7b80*/  FFMA.FTZ R4, R183, UR10, -R155.reuse ;  /* 0x0000000ab7047c23 */ /* 0x100fe2000801089b */
[----:B------:R-:W-:Y:S01]  /*7b90*/  FFMA.FTZ R183, R186, UR10, -R155 ;  /* 0x0000000abab77c23 */ /* 0x000fe2000801089b */
[-C--:B------:R-:W-:Y:S01]  /*7ba0*/  FMUL.FTZ R116, R116, R176.reuse ;  /* 0x000000b074747220 */ /* 0x080fe20000410000 */
[-C--:B------:R-:W-:Y:S01]  /*7bb0*/  FMUL.FTZ R117, R117, R176.reuse ;  /* 0x000000b075757220 */ /* 0x080fe20000410000 */
[-C--:B------:R-:W-:Y:S01]  /*7bc0*/  FMUL.FTZ R120, R120, R176.reuse ;  /* 0x000000b078787220 */ /* 0x080fe20000410000 */
[-C--:B------:R-:W-:Y:S01]  /*7bd0*/  FMUL.FTZ R121, R121, R176.reuse ;  /* 0x000000b079797220 */ /* 0x080fe20000410000 */
[----:B------:R-:W0:Y:S01]  /*7be0*/  MUFU.EX2 R157, R157 ;  /* 0x0000009d009d7308 */ /* 0x000e220000000800 */
[----:B-1----:R-:W-:Y:S01]  /*7bf0*/  FADD.FTZ R152, R12, R153 ;  /* 0x000000990c987221 */ /* 0x002fe20000010000 */
[----:B------:R-:W-:Y:S01]  /*7c00*/  FADD.FTZ R153, R21, R154 ;  /* 0x0000009a15997221 */ /* 0x000fe20000010000 */
[-C--:B------:R-:W-:Y:S01]  /*7c10*/  FMUL.FTZ R124, R124, R176.reuse ;  /* 0x000000b07c7c7220 */ /* 0x080fe20000410000 */
[-C--:B------:R-:W-:Y:S01]  /*7c20*/  FMUL.FTZ R125, R125, R176.reuse ;  /* 0x000000b07d7d7220 */ /* 0x080fe20000410000 */
[-C--:B------:R-:W-:Y:S01]  /*7c30*/  FMUL.FTZ R128, R128, R176.reuse ;  /* 0x000000b080807220 */ /* 0x080fe20000410000 */
[----:B------:R-:W-:Y:S01]  /*7c40*/  FADD.FTZ R153, R192, R153 ;  /* 0x00000099c0997221 */ /* 0x000fe20000010000 */
        /* <DEDUP_REMOVED lines=62> */
[----:B------:R-:W-:Y:S01]  /*8030*/  FADD.FTZ R156, R10, R153 ;  /* 0x000000990a9c7221 */ /* 0x000fe20000010000 */
[----:B------:R-:W-:Y:S01]  /*8040*/  F2FP.F16.F32.PACK_AB R153, R11, R8 ;  /* 0x000000080b99723e */ /* 0x000fe200000000ff */
        /* <DEDUP_REMOVED lines=20> */
[----:B------:R-:W-:Y:S01]  /*8190*/  FMUL.FTZ R103, R103, R177 ;  /* 0x000000b167677220 */ /* 0x000fe20000410000 */
        /* <DEDUP_REMOVED lines=82> */
[----:B--2---:R-:W-:Y:S01]  /*86c0*/  FADD.FTZ R8, R190, R9 ;  /* 0x00000009be087221 */ /* 0x004fe20000010000 */
[C---:B0-----:R-:W-:Y:S01]  /*86d0*/  FADD.FTZ R3, R181.reuse, R4 ;  /* 0x00000004b5037221 */ /* 0x041fe20000010000 */
[----:B------:R-:W-:Y:S02]  /*86e0*/  F2FP.F16.F32.PACK_AB R174, R181, R174 ;  /* 0x000000aeb5ae723e */ /* 0x000fe400000000ff */
[C---:B-1----:R-:W-:Y:S01]  /*86f0*/  FADD.FTZ R4, R175.reuse, R8 ;  /* 0x00000008af047221 */ /* 0x042fe20000010000 */
[----:B------:R-:W-:Y:S01]  /*8700*/  F2FP.F16.F32.PACK_AB R175, R175, R190 ;  /* 0x000000beafaf723e */ /* 0x000fe200000000ff */
[----:B------:R-:W-:Y:S06]  /*8710*/  @!P0 BRA `(.L_x_4462) ;  /* 0x0000000000048947 */ /* 0x000fec0003800000 */
[----:B------:R-:W-:Y:S01]  /*8720*/  BPT.TRAP 0x1 ;  /* 0x000000040000795c */ /* 0x000fe20000300000 */
.L_x_4462:
[----:B------:R0:W1:Y:S01]  /*8730*/  SYNCS.PHASECHK.TRANS64.TRYWAIT P1, [UR25+0x22850], R7 ;  /* 0x02285007ff0075a7 */ /* 0x0000620008020159 */
[----:B------:R-:W-:Y:S05]  /*8740*/  @!P0 BRA `(.L_x_4463) ;  /* 0x0000000000048947 */ /* 0x000fea0003800000 */
[----:B------:R-:W-:Y:S01]  /*8750*/  BPT.TRAP 0x1 ;  /* 0x000000040000795c */ /* 0x000fe20000300000 */
.L_x_4463:
[----:B------:R-:W-:Y:S01]  /*8760*/  IADD3 R8, R201, 0x8, RZ ;  /* 0x00000008c9087810 */ /* 0x000fe20007ffe0ff */
[----:B-1----:R-:W-:Y:S06]  /*8770*/  @P1 BRA `(.L_x_4464) ;  /* 0x0000000000081947 */ /* 0x002fec0003800000 */
[----:B------:R-:W1:Y:S02]  /*8780*/  SYNCS.PHASECHK.TRANS64.TRYWAIT P1, [UR25+0x22850], R7 ;  /* 0x02285007ff0075a7 */ /* 0x000e640008020159 */
[----:B-1----:R-:W-:Y:S05]  /*8790*/  @!P1 BRA `(.L_x_4465) ;  /* 0x0000007400d89947 */ /* 0x002fea0003800000 */
.L_x_4464:
        /* <DEDUP_REMOVED lines=39> */
.L_x_4466:
[----:B------:R-:W-:Y:S01]  /*8a10*/  UIADD3 UR25, UR25, 0x22860, URZ ;  /* 0x0002286019197890 */ /* 0x000fe2000fffe03f */
[----:B------:R-:W-:Y:S01]  /*8a20*/  ISETP.LT.AND P1, PT, RZ, UR23, PT ;  /* 0x00000017ff007c0c */ /* 0x000fe2000bf21270 */
[----:B------:R-:W-:Y:S01]  /*8a30*/  UIADD3 UR23, UR23, -0x1, URZ ;  /* 0xffffffff17177890 */ /* 0x000fe2000fffe03f */
[----:B------:R-:W-:Y:S01]  /*8a40*/  IMAD.MOV.U32 R8, RZ, RZ, R5 ;  /* 0x000000ffff087224 */ /* 0x000fe200078e0005 */
[----:B------:R-:W-:Y:S01]  /*8a50*/  UPRMT UR25, UR24, 0x654, UR25 ;  /* 0x0000065418197896 */ /* 0x000fe20008000019 */
[----:B------:R-:W-:-:S08]  /*8a60*/  IMAD.MOV.U32 R9, RZ, RZ, R6 ;  /* 0x000000ffff097224 */ /* 0x000fd000078e0006 */
[----:B------:R-:W-:Y:S01]  /*8a70*/  SYNCS.ARRIVE.TRANS64.RED.A1T0 RZ, [UR25], RZ ;  /* 0x000000ffffff79a7 */ /* 0x000fe20008100419 */
[----:B------:R-:W-:Y:S05]  /*8a80*/  @P1 BRA `(.L_x_4467) ;  /* 0xffffffdc003c1947 */ /* 0x000fea000383ffff */
.L_x_4456:
[----:B01----:R-:W0:Y:S01]  /*8a90*/  SHFL.BFLY PT, R8, R3, 0x2, 0x1f ;  /* 0x0c401f0003087f89 */ /* 0x003e2200000e0000 */
[----:B------:R-:W-:Y:S01]  /*8aa0*/  UIADD3 UR36, UR36, 0x1, URZ ;  /* 0x0000000124247890 */ /* 0x000fe2000fffe03f */
[----:B------:R-:W-:Y:S01]  /*8ab0*/  IMAD.U32 R13, RZ, RZ, UR10 ;  /* 0x0000000aff0d7e24 */ /* 0x000fe2000f8e00ff */
[----:B------:R1:W-:Y:S06]  /*8ac0*/  BAR.ARV R0, 0x100 ;  /* 0x000400000000751d */ /* 0x0003ec0000002000 */
[----:B------:R-:W-:Y:S02]  /*8ad0*/  UISETP.NE.AND UP0, UPT, UR36, 0x2, UPT ;  /* 0x000000022400788c */ /* 0x000fe4000bf05270 */
[----:B------:R-:W-:Y:S06]  /*8ae0*/  BAR.ARV 0x8, 0x180 ;  /* 0x0206000000007b1d */ /* 0x000fec0000002000 */
[----:B-1----:R-:W-:Y:S01]  /*8af0*/  IMAD.MOV.U32 R0, RZ, RZ, RZ ;  /* 0x000000ffff007224 */ /* 0x002fe200078e00ff */
        /* <DEDUP_REMOVED lines=10> */
[----:B------:R-:W-:-:S04]  /*8ba0*/  IMAD.MOV.U32 R4, RZ, RZ, -0x800000 ;  /* 0xff800000ff047424 */ /* 0x000fc800078e00ff */
[----:B------:R-:W1:Y:S01]  /*8bb0*/  SHFL.BFLY PT, R10, R9, 0x1, 0x1f ;  /* 0x0c201f00090a7f89 */ /* 0x000e6200000e0000 */
[----:B0-----:R-:W-:Y:S01]  /*8bc0*/  FADD.FTZ R11, R8, R7 ;  /* 0x00000007080b7221 */ /* 0x001fe20000010000 */
[----:B------:R-:W-:-:S04]  /*8bd0*/  IMAD.MOV.U32 R7, RZ, RZ, RZ ;  /* 0x000000ffff077224 */ /* 0x000fc800078e00ff */
[----:B------:R-:W-:-:S13]  /*8be0*/  FSETP.NE.FTZ.AND P1, PT, R11, RZ, PT ;  /* 0x000000ff0b00720b */ /* 0x000fda0003f35000 */
[----:B------:R-:W0:Y:S01]  /*8bf0*/  @P1 MUFU.RCP R7, R11 ;  /* 0x0000000b00071308 */ /* 0x000e220000001000 */
[----:B-1----:R-:W-:-:S05]  /*8c00*/  FADD.FTZ R10, R9, R10 ;  /* 0x0000000a090a7221 */ /* 0x002fca0000010000 */
[----:B------:R-:W-:Y:S02]  /*8c10*/  FSETP.NE.FTZ.AND P2, PT, R10, RZ, PT ;  /* 0x000000ff0a00720b */ /* 0x000fe40003f55000 */
[----:B------:R-:W1:Y:S01]  /*8c20*/  @P1 MUFU.LG2 R8, R11 ;  /* 0x0000000b00081308 */ /* 0x000e620000000c00 */
[-C--:B0-----:R-:W-:Y:S01]  /*8c30*/  FMUL.FTZ R24, R24, R7.reuse ;  /* 0x0000000718187220 */ /* 0x081fe20000410000 */
[-C--:B------:R-:W-:Y:S01]  /*8c40*/  FMUL.FTZ R25, R25, R7.reuse ;  /* 0x0000000719197220 */ /* 0x080fe20000410000 */
[----:B------:R-:W-:-:S08]  /*8c50*/  FMUL.FTZ R28, R28, R7 ;  /* 0x000000071c1c7220 */ /* 0x000fd00000410000 */
        /* <DEDUP_REMOVED lines=8> */
[----:B------:R0:W2:Y:S01]  /*8ce0*/  @P2 MUFU.RCP R0, R10 ;  /* 0x0000000a00002308 */ /* 0x0000a20000001000 */
        /* <DEDUP_REMOVED lines=54> */
[----:B------:R-:W-:Y:S01]  /*9050*/  MOV R7, UR10 ;  /* 0x0000000a00077c02 */ /* 0x000fe20008000f00 */
[----:B------:R-:W-:Y:S01]  /*9060*/  @P2 FMUL.FTZ R13, R13, 0.69314718246459960938 ;  /* 0x3f3172180d0d2820 */ /* 0x000fe20000410000 */
[----:B-1----:R-:W-:Y:S01]  /*9070*/  @P1 FMUL.FTZ R8, R8, 0.69314718246459960938 ;  /* 0x3f31721808081820 */ /* 0x002fe20000410000 */
[----:B0-----:R-:W-:Y:S01]  /*9080*/  @P2 FMUL.FTZ R10, R9, 0.69314718246459960938 ;  /* 0x3f317218090a2820 */ /* 0x001fe20000410000 */
[-C--:B--2---:R-:W-:Y:S01]  /*9090*/  FMUL.FTZ R32, R27, R0.reuse ;  /* 0x000000001b207220 */ /* 0x084fe20000410000 */
[----:B------:R-:W-:Y:S01]  /*90a0*/  @P1 FMUL.FTZ R7, R7, 0.69314718246459960938 ;  /* 0x3f31721807071820 */ /* 0x000fe20000410000 */
        /* <DEDUP_REMOVED lines=65> */
.L_x_4431:
[----:B------:R-:W0:Y:S08]  /*94c0*/  S2UR UR5, SR_CgaCtaId ;  /* 0x00000000000579c3 */ /* 0x000e300000008800 */
[----:B------:R-:W-:Y:S06]  /*94d0*/  BAR.SYNC.DEFER_BLOCKING 0x5, 0x180 ;  /* 0x0146000000007b1d */ /* 0x000fec0000010000 */
[----:B------:R-:W-:Y:S01]  /*94e0*/  UMOV UR4, 0x400 ;  /* 0x0000040000047882 */ /* 0x000fe20000000000 */
[----:B------:R-:W-:Y:S01]  /*94f0*/  BSSY B0, `(.L_x_4468) ;  /* 0x000028f000007945 */ /* 0x000fe20003800000 */
[----:B0-----:R-:W-:-:S09]  /*9500*/  ULEA UR13, UR5, UR4, 0x18 ;  /* 0x00000004050d7291 */ /* 0x001fd2000f8ec03f */
[----:B------:R-:W0:Y:S02]  /*9510*/  LDS R5, [UR13+0x228d0] ;  /* 0x0228d00dff057984 */ /* 0x000e240008000800 */
[----:B0-----:R-:W-:Y:S01]  /*9520*/  R2UR UR4, R5 ;  /* 0x00000000050472ca */ /* 0x001fe200000e0000 */
[----:B------:R-:W-:Y:S06]  /*9530*/  BAR.ARV 0x4, 0x180 ;  /* 0x0106000000007b1d */ /* 0x000fec0000002000 */
[----:B------:R-:W-:Y:S08]  /*9540*/  @P0 BRA `(.L_x_4469) ;  /* 0x0000001c00500947 */ /* 0x000ff00003800000 */
[----:B------:R-:W0:Y:S01]  /*9550*/  S2UR UR5, SR_SWINHI ;  /* 0x00000000000579c3 */ /* 0x000e220000002f00 */
[----:B------:R-:W-:-:S07]  /*9560*/  IMAD.MOV.U32 R6, RZ, RZ, 0x2 ;  /* 0x00000002ff067424 */ /* 0x000fce00078e00ff */
[----:B------:R-:W-:Y:S01]  /*9570*/  BAR.SYNC.DEFER_BLOCKING 0x1, 0x100 ;  /* 0x0044000000007b1d */ /* 0x000fe20000010000 */
[----:B------:R-:W-:Y:S01]  /*9580*/  IMAD R138, R205, 0x40, R2 ;  /* 0x00000040cd8a7824 */ /* 0x000fe200078e0202 */
[----:B------:R-:W-:Y:S01]  /*9590*/  F2FP.F16.F32.PACK_AB R24, R25, R24 ;  /* 0x000000181918723e */ /* 0x000fe200000000ff */
[----:B------:R-:W-:Y:S01]  /*95a0*/  IMAD.MOV.U32 R139, RZ, RZ, 0x2 ;  /* 0x00000002ff8b7424 */ /* 0x000fe200078e00ff */
[----:B------:R-:W-:Y:S01]  /*95b0*/  F2FP.F16.F32.PACK_AB R25, R32, R26 ;  /* 0x0000001a2019723e */ /* 0x000fe200000000ff */
[----:B------:R-:W-:Y:S01]  /*95c0*/  USHF.R.S32.HI UR10, URZ, 0x1f, UR39 ;  /* 0x0000001f3f0a7899 */ /* 0x000fe20008011427 */
[----:B------:R-:W-:Y:S01]  /*95d0*/  F2FP.F16.F32.PACK_AB R26, R29, R28 ;  /* 0x0000001c1d1a723e */ /* 0x000fe200000000ff */
[----:B------:R-:W-:Y:S01]  /*95e0*/  ULDC.64 UR8, c[0x0][0xb90] ;  /* 0x0002e40000087ab9 */ /* 0x000fe20000000a00 */
[----:B------:R-:W-:Y:S01]  /*95f0*/  F2FP.F16.F32.PACK_AB R27, R27, R30 ;  /* 0x0000001e1b1b723e */ /* 0x000fe200000000ff */
[----:B------:R-:W-:Y:S01]  /*9600*/  USHF.R.S32.HI UR12, URZ, 0x1f, UR41 ;  /* 0x0000001f3f0c7899 */ /* 0x000fe20008011429 */
[----:B------:R-:W-:-:S02]  /*9610*/  F2FP.F16.F32.PACK_AB R30, R61, R185 ;  /* 0x000000b93d1e723e */ /* 0x000fc400000000ff */
[----:B------:R-:W-:Y:S02]  /*9620*/  F2FP.F16.F32.PACK_AB R200, R177, R200 ;  /* 0x000000c8b1c8723e */ /* 0x000fe400000000ff */
[----:B------:R-:W-:Y:S02]  /*9630*/  F2FP.F16.F32.PACK_AB R201, R80, R76 ;  /* 0x0000004c50c9723e */ /* 0x000fe400000000ff */
[----:B------:R-:W-:Y:S02]  /*9640*/  F2FP.F16.F32.PACK_AB R202, R125, R124 ;  /* 0x0000007c7dca723e */ /* 0x000fe400000000ff */
[----:B------:R-:W-:Y:S02]  /*9650*/  F2FP.F16.F32.PACK_AB R203, R88, R84 ;  /* 0x0000005458cb723e */ /* 0x000fe400000000ff */
[----:B------:R-:W-:Y:S01]  /*9660*/  F2FP.F16.F32.PACK_AB R144, R145, R144 ;  /* 0x000000909190723e */ /* 0x000fe200000000ff */
[----:B------:R-:W-:Y:S01]  /*9670*/  UMOV UR6, UR13 ;  /* 0x0000000d00067c82 */ /* 0x000fe20008000000 */
[----:B0-----:R-:W-:Y:S01]  /*9680*/  UMOV UR7, UR5 ;  /* 0x0000000500077c82 */ /* 0x001fe20008000000 */
[----:B------:R-:W-:Y:S01]  /*9690*/  UIMAD UR5, UR10, UR8, URZ ;  /* 0x000000080a0572a4 */ /* 0x000fe2000f8e023f */
[----:B------:R-:W-:Y:S01]  /*96a0*/  IMAD.WIDE R6, R209, R6, UR6 ;  /* 0x00000006d1067e25 */ /* 0x000fe2000f8e0206 */
[----:B------:R-:W-:-:S02]  /*96b0*/  F2FP.F16.F32.PACK_AB R145, R173, R172 ;  /* 0x000000acad91723e */ /* 0x000fc400000000ff */
[----:B------:R-:W-:Y:S01]  /*96c0*/  UIMAD UR5, UR39, UR9, UR5 ;  /* 0x00000009270572a4 */ /* 0x000fe2000f8e0205 */
[----:B------:R-:W-:Y:S01]  /*96d0*/  IMAD.WIDE R138, R138, R139, UR6 ;  /* 0x000000068a8a7e25 */ /* 0x000fe2000f8e028b */
[C---:B------:R-:W-:Y:S01]  /*96e0*/  IADD3 R153, P3, R6.reuse, 0xc060, RZ ;  /* 0x0000c06006997810 */ /* 0x040fe20007f7e0ff */
[----:B------:R-:W-:Y:S01]  /*96f0*/  UIMAD.WIDE.U32 UR6, UR39, UR8, URZ ;  /* 0x00000008270672a5 */ /* 0x000fe2000f8e003f */
[C---:B------:R-:W-:Y:S02]  /*9700*/  IADD3 R157, P4, R6.reuse, 0xc040, RZ ;  /* 0x0000c040069d7810 */ /* 0x040fe40007f9e0ff */
[----:B------:R-:W-:Y:S01]  /*9710*/  LOP3.LUT R152, R153, 0x380, RZ, 0xc0, !PT ;  /* 0x0000038099987812 */ /* 0x000fe200078ec0ff */
[----:B------:R-:W-:Y:S01]  /*9720*/  ULDC.64 UR8, c[0x0][0xb98] ;  /* 0x0002e60000087ab9 */ /* 0x000fe20000000a00 */
[----:B------:R-:W-:Y:S01]  /*9730*/  IADD3 R159, P5, R6, 0xc020, RZ ;  /* 0x0000c020069f7810 */ /* 0x000fe20007fbe0ff */
[----:B------:R-:W-:Y:S01]  /*9740*/  UIADD3 UR7, UR7, UR5, URZ ;  /* 0x0000000507077290 */ /* 0x000fe2000fffe03f */
[----:B------:R-:W-:Y:S01]  /*9750*/  SHF.R.U64 R152, R152, 0x3, RZ ;  /* 0x0000000398987819 */ /* 0x000fe200000012ff */
[----:B------:R-:W-:Y:S01]  /*9760*/  UIMAD UR5, UR12, UR8, URZ ;  /* 0x000000080c0572a4 */ /* 0x000fe2000f8e023f */
[----:B------:R-:W-:Y:S01]  /*9770*/  LOP3.LUT R156, R157, 0x380, RZ, 0xc0, !PT ;  /* 0x000003809d9c7812 */ /* 0x000fe200078ec0ff */
[----:B------:R-:W-:Y:S01]  /*9780*/  UIMAD.WIDE.U32 UR6, UR41, UR8, UR6 ;  /* 0x00000008290672a5 */ /* 0x000fe2000f8e0006 */
[----:B------:R-:W-:Y:S01]  /*9790*/  LOP3.LUT R158, R159, 0x380, RZ, 0xc0, !PT ;  /* 0x000003809f9e7812 */ /* 0x000fe200078ec0ff */
[----:B------:R-:W-:Y:S01]  /*97a0*/  UIMAD UR5, UR41, UR9, UR5 ;  /* 0x00000009290572a4 */ /* 0x000fe2000f8e0205 */
[----:B------:R-:W-:-:S02]  /*97b0*/  IADD3 R111, P2, R6, 0x8020, RZ ;  /* 0x00008020066f7810 */ /* 0x000fc40007f5e0ff */
[----:B------:R-:W-:Y:S01]  /*97c0*/  LOP3.LUT R152, R152, R153, RZ, 0x3c, !PT ;  /* 0x0000009998987212 */ /* 0x000fe200078e3cff */
[----:B------:R-:W-:Y:S01]  /*97d0*/  ULDC.64 UR8, c[0x0][0xae8] ;  /* 0x0002ba0000087ab9 */ /* 0x000fe20000000a00 */
[C---:B------:R-:W-:Y:S01]  /*97e0*/  LOP3.LUT R143, R6.reuse, 0x380, RZ, 0xc0, !PT ;  /* 0x00000380068f7812 */ /* 0x040fe200078ec0ff */
[--C-:B------:R-:W-:Y:S01]  /*97f0*/  IMAD.X R163, RZ, RZ, R7.reuse, P2 ;  /* 0x000000ffffa37224 */ /* 0x100fe200010e0607 */
[----:B------:R-:W-:Y:S02]  /*9800*/  IADD3 R115, P0, R6, 0x8060, RZ ;  /* 0x0000806006737810 */ /* 0x000fe40007f1e0ff */
[----:B------:R-:W-:Y:S02]  /*9810*/  IADD3.X R153, RZ, R7, RZ, P3, !PT ;  /* 0x00000007ff997210 */ /* 0x000fe40001ffe4ff */
[----:B------:R-:W-:Y:S01]  /*9820*/  SHF.R.U64 R156, R156, 0x3, RZ ;  /* 0x000000039c9c7819 */ /* 0x000fe200000012ff */
[----:B------:R-:W-:Y:S01]  /*9830*/  IMAD.X R165, RZ, RZ, R7, P0 ;  /* 0x000000ffffa57224 */ /* 0x000fe200000e0607 */
[----:B------:R-:W-:-:S02]  /*9840*/  SHF.R.U64 R158, R158, 0x3, RZ ;  /* 0x000000039e9e7819 */ /* 0x000fc400000012ff */
[C---:B------:R-:W-:Y:S02]  /*9850*/  IADD3 R117, P6, R6.reuse, 0xc000, RZ ;  /* 0x0000c00006757810 */ /* 0x040fe40007fde0ff */
[C---:B------:R-:W-:Y:S02]  /*9860*/  IADD3 R21, P3, R6.reuse, 0x20, RZ ;  /* 0x0000002006157810 */ /* 0x040fe40007f7e0ff */
[C---:B------:R-:W-:Y:S01]  /*9870*/  IADD3 R113, P1, R6.reuse, 0x8040, RZ ;  /* 0x0000804006717810 */ /* 0x040fe20007f3e0ff */
[--C-:B------:R-:W-:Y:S01]  /*9880*/  IMAD.X R161, RZ, RZ, R7.reuse, P6 ;  /* 0x000000ffffa17224 */ /* 0x100fe200030e0607 */
[----:B------:R-:W-:Y:S01]  /*9890*/  SHF.R.U64 R143, R143, 0x3, RZ ;  /* 0x000000038f8f7819 */ /* 0x000fe200000012ff */
[----:B------:R-:W-:Y:S01]  /*98a0*/  IMAD.X R167, RZ, RZ, R7, P3 ;  /* 0x000000ffffa77224 */ /* 0x000fe200018e0607 */
[----:B------:R-:W-:Y:S02]  /*98b0*/  IADD3 R5, P2, R6, 0x4000, RZ ;  /* 0x0000400006057810 */ /* 0x000fe40007f5e0ff */
[----:B------:R-:W-:-:S02]  /*98c0*/  LOP3.LUT R9, R115, 0x380, RZ, 0xc0, !PT ;  /* 0x0000038073097812 */ /* 0x000fc400078ec0ff */
[----:B------:R-:W-:Y:S01]  /*98d0*/  LOP3.LUT R156, R156, R157, RZ, 0x3c, !PT ;  /* 0x0000009d9c9c7212 */ /* 0x000fe200078e3cff */
[--C-:B------:R-:W-:Y:S01]  /*98e0*/  IMAD.X R157, RZ, RZ, R7.reuse, P4 ;  /* 0x000000ffff9d7224 */ /* 0x100fe200020e0607 */
[----:B------:R-:W-:Y:S01]  /*98f0*/  LOP3.LUT R158, R158, R159, RZ, 0x3c, !PT ;  /* 0x0000009f9e9e7212 */ /* 0x000fe200078e3cff */
[--C-:B------:R-:W-:Y:S01]  /*9900*/  IMAD.X R159, RZ, RZ, R7.reuse, P5 ;  /* 0x000000ffff9f7224 */ /* 0x100fe200028e0607 */
[----:B------:R-:W-:Y:S01]  /*9910*/  IADD3.X R155, RZ, R7, RZ, P1, !PT ;  /* 0x00000007ff9b7210 */ /* 0x000fe20000ffe4ff */
[--C-:B------:R-:W-:Y:S01]  /*9920*/  IMAD.X R147, RZ, RZ, R7.reuse, P2 ;  /* 0x000000ffff937224 */ /* 0x100fe200010e0607 */
[C---:B------:R-:W-:Y:S02]  /*9930*/  IADD3 R12, P4, R6.reuse, 0x8000, RZ ;  /* 0x00008000060c7810 */ /* 0x040fe40007f9e0ff */
[C---:B------:R-:W-:Y:S02]  /*9940*/  IADD3 R107, P5, R6.reuse, 0x4060, RZ ;  /* 0x00004060066b7810 */ /* 0x040fe40007fbe0ff */
[C---:B------:R-:W-:Y:S01]  /*9950*/  IADD3 R103, P6, R6.reuse, 0x4040, RZ ;  /* 0x0000404006677810 */ /* 0x040fe20007fde0ff */
[--C-:B------:R-:W-:Y:S01]  /*9960*/  IMAD.X R169, RZ, RZ, R7.reuse, P4 ;  /* 0x000000ffffa97224 */ /* 0x100fe200020e0607 */
[C---:B------:R-:W-:Y:S01]  /*9970*/  IADD3 R10, P0, R6.reuse, 0x4020, RZ ;  /* 0x00004020060a7810 */ /* 0x040fe20007f1e0ff */
[----:B------:R-:W-:Y:S01]  /*9980*/  IMAD.X R151, RZ, RZ, R7, P5 ;  /* 0x000000ffff977224 */ /* 0x000fe200028e0607 */
[----:B------:R-:W-:-:S02]  /*9990*/  IADD3 R31, P1, R6, 0x40, RZ ;  /* 0x00000040061f7810 */ /* 0x000fc40007f3e0ff */
[----:B------:R-:W-:Y:S01]  /*99a0*/  IADD3 R8, P3, R6, 0x60, RZ ;  /* 0x0000006006087810 */ /* 0x000fe20007f7e0ff */
[--C-:B------:R-:W-:Y:S01]  /*99b0*/  IMAD.X R13, RZ, RZ, R7.reuse, P0 ;  /* 0x000000ffff0d7224 */ /* 0x100fe200000e0607 */
[----:B------:R-:W-:Y:S01]  /*99c0*/  LOP3.LUT R142, R143, R6, RZ, 0x3c, !PT ;  /* 0x000000068f8e7212 */ /* 0x000fe200078e3cff */
[--C-:B------:R-:W-:Y:S01]  /*99d0*/  IMAD.X R11, RZ, RZ, R7.reuse, P1 ;  /* 0x000000ffff0b7224 */ /* 0x100fe200008e0607 */
[----:B------:R-:W-:Y:S01]  /*99e0*/  SHF.R.U64 R6, R9, 0x3, RZ ;  /* 0x0000000309067819 */ /* 0x000fe200000012ff */
[----:B------:R-:W-:Y:S01]  /*99f0*/  IMAD.X R9, RZ, RZ, R7, P3 ;  /* 0x000000ffff097224 */ /* 0x000fe200018e0607 */
[----:B------:R-:W-:Y:S02]  /*9a00*/  LOP3.LUT R102, R5, 0x380, RZ, 0xc0, !PT ;  /* 0x0000038005667812 */ /* 0x000fe400078ec0ff */
[----:B------:R-:W-:Y:S02]  /*9a10*/  LOP3.LUT R14, R117, 0x380, RZ, 0xc0, !PT ;  /* 0x00000380750e7812 */ /* 0x000fe400078ec0ff */
[----:B------:R-:W-:-:S02]  /*9a20*/  LOP3.LUT R164, R6, R115, RZ, 0x3c, !PT ;  /* 0x0000007306a47212 */ /* 0x000fc400078e3cff */
[----:B------:R-:W-:Y:S02]  /*9a30*/  SHF.R.U64 R102, R102, 0x3, RZ ;  /* 0x0000000366667819 */ /* 0x000fe400000012ff */
[----:B------:R-:W-:Y:S02]  /*9a40*/  IADD3 R115, P2, R138, 0x7000, RZ ;  /* 0x000070008a737810 */ /* 0x000fe40007f5e0ff */
[----:B------:R-:W-:Y:S02]  /*9a50*/  SHF.R.U64 R14, R14, 0x3, RZ ;  /* 0x000000030e0e7819 */ /* 0x000fe400000012ff */
[----:B------:R-:W-:Y:S02]  /*9a60*/  LOP3.LUT R146, R102, R5, RZ, 0x3c, !PT ;  /* 0x0000000566927212 */ /* 0x000fe400078e3cff */
[----:B------:R-:W-:Y:S01]  /*9a70*/  LOP3.LUT R114, R115, 0x380, RZ, 0xc0, !PT ;  /* 0x0000038073727812 */ /* 0x000fe200078ec0ff */
[----:B------:R-:W0:Y:S01]  /*9a80*/  LDC R5, c[0x0][0xbe8] ;  /* 0x0002fa00ff057b82 */ /* 0x000e220000000800 */
[----:B------:R-:W-:-:S02]  /*9a90*/  LOP3.LUT R160, R14, R117, RZ, 0x3c, !PT ;  /* 0x000000750ea07212 */ /* 0x000fc400078e3cff */
[-C--:B------:R-:W-:Y:S02]  /*9aa0*/  IADD3.X R15, RZ, R7.reuse, RZ, P6, !PT ;  /* 0x00000007ff0f7210 */ /* 0x080fe400037fe4ff */
[----:B------:R-:W-:Y:S02]  /*9ab0*/  MOV R143, R7 ;  /* 0x00000007008f7202 */ /* 0x000fe40000000f00 */
[----:B------:R-:W-:Y:S02]  /*9ac0*/  LOP3.LUT R14, R111, 0x380, RZ, 0xc0, !PT ;  /* 0x000003806f0e7812 */ /* 0x000fe400078ec0ff */
[----:B------:R-:W-:Y:S02]  /*9ad0*/  LOP3.LUT R7, R12, 0x380, RZ, 0xc0, !PT ;  /* 0x000003800c077812 */ /* 0x000fe400078ec0ff */
[----:B------:R-:W-:Y:S02]  /*9ae0*/  SHF.R.U64 R114, R114, 0x3, RZ ;  /* 0x0000000372727819 */ /* 0x000fe400000012ff */
[----:B------:R-:W-:-:S02]  /*9af0*/  LOP3.LUT R6, R21, 0x380, RZ, 0xc0, !PT ;  /* 0x0000038015067812 */ /* 0x000fc400078ec0ff */
[----:B------:R-:W-:Y:S02]  /*9b00*/  SHF.R.U64 R14, R14, 0x3, RZ ;  /* 0x000000030e0e7819 */ /* 0x000fe400000012ff */
[----:B------:R-:W-:Y:S02]  /*9b10*/  SHF.R.U64 R7, R7, 0x3, RZ ;  /* 0x0000000307077819 */ /* 0x000fe400000012ff */
[----:B------:R-:W-:Y:S01]  /*9b20*/  LOP3.LUT R114, R114, R115, RZ, 0x3c, !PT ;  /* 0x0000007372727212 */ /* 0x000fe200078e3cff */
[----:B------:R-:W-:Y:S01]  /*9b30*/  IMAD.X R115, RZ, RZ, R139, P2 ;  /* 0x000000ffff737224 */ /* 0x000fe200010e068b */
[----:B------:R-:W-:Y:S02]  /*9b40*/  SHF.R.U64 R6, R6, 0x3, RZ ;  /* 0x0000000306067819 */ /* 0x000fe400000012ff */
[----:B------:R-:W-:Y:S02]  /*9b50*/  LOP3.LUT R162, R14, R111, RZ, 0x3c, !PT ;  /* 0x0000006f0ea27212 */ /* 0x000fe400078e3cff */
[----:B------:R-:W-:-:S02]  /*9b60*/  IADD3 R135, P2, R138, 0xe000, RZ ;  /* 0x0000e0008a877810 */ /* 0x000fc40007f5e0ff */
[----:B------:R-:W-:Y:S02]  /*9b70*/  LOP3.LUT R168, R7, R12, RZ, 0x3c, !PT ;  /* 0x0000000c07a87212 */ /* 0x000fe400078e3cff */
[----:B------:R-:W-:Y:S02]  /*9b80*/  LOP3.LUT R14, R107, 0x380, RZ, 0xc0, !PT ;  /* 0x000003806b0e7812 */ /* 0x000fe400078ec0ff */
[----:B------:R-:W-:Y:S02]  /*9b90*/  LOP3.LUT R12, R103, 0x380, RZ, 0xc0, !PT ;  /* 0x00000380670c7812 */ /* 0x000fe400078ec0ff */
[----:B------:R-:W-:Y:S02]  /*9ba0*/  LOP3.LUT R166, R6, R21, RZ, 0x3c, !PT ;  /* 0x0000001506a67212 */ /* 0x000fe400078e3cff */
[----:B------:R-:W-:Y:S02]  /*9bb0*/  LOP3.LUT R7, R10, 0x380, RZ, 0xc0, !PT ;  /* 0x000003800a077812 */ /* 0x000fe400078ec0ff */
[----:B------:R-:W-:-:S02]  /*9bc0*/  LOP3.LUT R6, R31, 0x380, RZ, 0xc0, !PT ;  /* 0x000003801f067812 */ /* 0x000fc400078ec0ff */
[----:B------:R-:W-:Y:S02]  /*9bd0*/  LOP3.LUT R134, R135, 0x380, RZ, 0xc0, !PT ;  /* 0x0000038087867812 */ /* 0x000fe400078ec0ff */
[----:B------:R-:W-:Y:S02]  /*9be0*/  SHF.R.U64 R14, R14, 0x3, RZ ;  /* 0x000000030e0e7819 */ /* 0x000fe400000012ff */
[----:B------:R-:W-:Y:S02]  /*9bf0*/  SHF.R.U64 R12, R12, 0x3, RZ ;  /* 0x000000030c0c7819 */ /* 0x000fe400000012ff */
[----:B------:R-:W-:Y:S02]  /*9c00*/  SHF.R.U64 R7, R7, 0x3, RZ ;  /* 0x0000000307077819 */ /* 0x000fe400000012ff */
[----:B------:R-:W-:Y:S02]  /*9c10*/  SHF.R.U64 R6, R6, 0x3, RZ ;  /* 0x0000000306067819 */ /* 0x000fe400000012ff */
[----:B------:R-:W-:-:S02]  /*9c20*/  SHF.R.U64 R134, R134, 0x3, RZ ;  /* 0x0000000386867819 */ /* 0x000fc400000012ff */
[----:B------:R-:W-:Y:S02]  /*9c30*/  LOP3.LUT R150, R14, R107, RZ, 0x3c, !PT ;  /* 0x0000006b0e967212 */ /* 0x000fe400078e3cff */
[----:B------:R-:W-:Y:S02]  /*9c40*/  LOP3.LUT R14, R12, R103, RZ, 0x3c, !PT ;  /* 0x000000670c0e7212 */ /* 0x000fe400078e3cff */
[----:B------:R-:W-:Y:S02]  /*9c50*/  LOP3.LUT R12, R7, R10, RZ, 0x3c, !PT ;  /* 0x0000000a070c7212 */ /* 0x000fe400078e3cff */
[----:B------:R-:W-:Y:S02]  /*9c60*/  LOP3.LUT R10, R6, R31, RZ, 0x3c, !PT ;  /* 0x0000001f060a7212 */ /* 0x000fe400078e3cff */
[----:B------:R-:W-:Y:S01]  /*9c70*/  LOP3.LUT R134, R134, R135, RZ, 0x3c, !PT ;  /* 0x0000008786867212 */ /* 0x000fe200078e3cff */
[----:B------:R-:W-:Y:S01]  /*9c80*/  IMAD.X R135, RZ, RZ, R139, P2 ;  /* 0x000000ffff877224 */ /* 0x000fe200010e068b */
[----:B------:R-:W-:-:S02]  /*9c90*/  IADD3 R7, P3, R138, 0x1000, RZ ;  /* 0x000010008a077810 */ /* 0x000fc40007f7e0ff */
[----:B------:R-:W-:Y:S02]  /*9ca0*/  LOP3.LUT R31, R8, 0x380, RZ, 0xc0, !PT ;  /* 0x00000380081f7812 */ /* 0x000fe400078ec0ff */
[----:B0-----:R-:W-:Y:S02]  /*9cb0*/  ISETP.NE.AND P2, PT, R5, 0x1, PT ;  /* 0x000000010500780c */ /* 0x001fe40003f45270 */
[----:B------:R-:W-:Y:S02]  /*9cc0*/  LOP3.LUT R6, R7, 0x380, RZ, 0xc0, !PT ;  /* 0x0000038007067812 */ /* 0x000fe400078ec0ff */
[----:B------:R-:W-:Y:S02]  /*9cd0*/  SHF.R.U64 R31, R31, 0x3, RZ ;  /* 0x000000031f1f7819 */ /* 0x000fe400000012ff */
[----:B------:R-:W-:Y:S02]  /*9ce0*/  SHF.R.U64 R6, R6, 0x3, RZ ;  /* 0x0000000306067819 */ /* 0x000fe400000012ff */
[----:B------:R-:W-:-:S02]  /*9cf0*/  LOP3.LUT R8, R31, R8, RZ, 0x3c, !PT ;  /* 0x000000081f087212 */ /* 0x000fc400078e3cff */
[----:B------:R-:W-:Y:S02]  /*9d00*/  MOV R152, R152 ;  /* 0x0000009800987202 */ /* 0x000fe40000000f00 */
[----:B------:R-:W-:Y:S01]  /*9d10*/  LOP3.LUT R6, R6, R7, RZ, 0x3c, !PT ;  /* 0x0000000706067212 */ /* 0x000fe200078e3cff */
[----:B------:R-:W-:Y:S01]  /*9d20*/  IMAD.X R7, RZ, RZ, R139, P3 ;  /* 0x000000ffff077224 */ /* 0x000fe200018e068b */
[----:B------:R-:W-:Y:S02]  /*9d30*/  MOV R153, R8 ;  /* 0x0000000800997202 */ /* 0x000fe40000000f00 */
[----:B------:R-:W-:Y:S02]  /*9d40*/  F2FP.F16.F32.PACK_AB R9, R35, R34 ;  /* 0x000000222309723e */ /* 0x000fe400000000ff */
[----:B------:R-:W-:Y:S01]  /*9d50*/  IADD3 R117, P3, R138, 0x8000, RZ ;  /* 0x000080008a757810 */ /* 0x000fe20007f7e0ff */
[----:B------:R-:W0:Y:S01]  /*9d60*/  @P2 LDC R34, c[0x0][0xbec] ;  /* 0x0002fb00ff222b82 */ /* 0x000e220000000800 */
[----:B------:R-:W-:-:S02]  /*9d70*/  LOP3.LUT R20, R113, 0x380, RZ, 0xc0, !PT ;  /* 0x0000038071147812 */ /* 0x000fc400078ec0ff */
[----:B------:R-:W-:Y:S02]  /*9d80*/  LOP3.LUT R116, R117, 0x380, RZ, 0xc0, !PT ;  /* 0x0000038075747812 */ /* 0x000fe400078ec0ff */
[----:B------:R-:W-:Y:S02]  /*9d90*/  SHF.R.U64 R20, R20, 0x3, RZ ;  /* 0x0000000314147819 */ /* 0x000fe400000012ff */
[----:B------:R-:W-:Y:S01]  /*9da0*/  SHF.R.U64 R116, R116, 0x3, RZ ;  /* 0x0000000374747819 */ /* 0x000fe200000012ff */
[----:B------:R-:W1:Y:S01]  /*9db0*/  @P2 LDC R35, c[0x0][0xbf0] ;  /* 0x0002fc00ff232b82 */ /* 0x000e620000000800 */
[----:B------:R-:W-:Y:S02]  /*9dc0*/  LOP3.LUT R154, R20, R113, RZ, 0x3c, !PT ;  /* 0x00000071149a7212 */ /* 0x000fe400078e3cff */
[----:B------:R-:W-:Y:S02]  /*9dd0*/  LOP3.LUT R116, R116, R117, RZ, 0x3c, !PT ;  /* 0x0000007574747212 */ /* 0x000fe400078e3cff */
[----:B------:R-:W-:-:S02]  /*9de0*/  IADD3 R111, P0, R138, 0x5000, RZ ;  /* 0x000050008a6f7810 */ /* 0x000fc40007f1e0ff */
[----:B------:R-:W-:Y:S02]  /*9df0*/  IADD3.X R117, RZ, R139, RZ, P3, !PT ;  /* 0x0000008bff757210 */ /* 0x000fe40001ffe4ff */
[----:B------:R-:W-:Y:S02]  /*9e00*/  IADD3 R29, P3, R138, 0xf000, RZ ;  /* 0x0000f0008a1d7810 */ /* 0x000fe40007f7e0ff */
[----:B------:R-:W-:Y:S02]  /*9e10*/  LOP3.LUT R110, R111, 0x380, RZ, 0xc0, !PT ;  /* 0x000003806f6e7812 */ /* 0x000fe400078ec0ff */
[----:B------:R-:W-:Y:S02]  /*9e20*/  MOV R154, R154 ;  /* 0x0000009a009a7202 */ /* 0x000fe40000000f00 */
[----:B------:R-:W-:Y:S02]  /*9e30*/  LOP3.LUT R28, R29, 0x380, RZ, 0xc0, !PT ;  /* 0x000003801d1c7812 */ /* 0x000fe400078ec0ff */
[----:B------:R-:W-:-:S02]  /*9e40*/  MOV R155, R10 ;  /* 0x0000000a009b7202 */ /* 0x000fc40000000f00 */
[----:B------:R-:W-:Y:S01]  /*9e50*/  F2FP.F16.F32.PACK_AB R10, R37, R179 ;  /* 0x000000b3250a723e */ /* 0x000fe200000000ff */
[----:B------:R-:W-:Y:S01]  /*9e60*/  VIADD R37, R16, UR43 ;  /* 0x0000002b10257c36 */ /* 0x000fe20008000000 */
[----:B------:R-:W-:Y:S01]  /*9e70*/  MOV R31, R142 ;  /* 0x0000008e001f7202 */ /* 0x000fe20000000f00 */
[----:B------:R-:W-:Y:S01]  /*9e80*/  IMAD.X R143, RZ, RZ, R139, P3 ;  /* 0x000000ffff8f7224 */ /* 0x000fe200018e068b */
[----:B------:R-:W-:Y:S01]  /*9e90*/  SHF.R.U64 R110, R110, 0x3, RZ ;  /* 0x000000036e6e7819 */ /* 0x000fe200000012ff */
[----:B0-----:R-:W-:Y:S01]  /*9ea0*/  @P2 IMAD.HI.U32 R34, R37, R34, RZ ;  /* 0x0000002225222227 */ /* 0x001fe200078e00ff */
[----:B------:R-:W-:Y:S01]  /*9eb0*/  SHF.R.U64 R28, R28, 0x3, RZ ;  /* 0x000000031c1c7819 */ /* 0x000fe200000012ff */
[----:B------:R0:W-:Y:S01]  /*9ec0*/  STSM.16.M88.4 [R31], R24 ;  /* 0x000000181f007844 */ /* 0x0001e20000000200 */
[----:B------:R-:W-:Y:S02]  /*9ed0*/  IADD3 R113, P1, R138, 0x6000, RZ ;  /* 0x000060008a717810 */ /* 0x000fe40007f3e0ff */
[----:B------:R-:W-:-:S02]  /*9ee0*/  MOV R150, R150 ;  /* 0x0000009600967202 */ /* 0x000fc40000000f00 */
[----:B------:R-:W-:Y:S02]  /*9ef0*/  MOV R166, R166 ;  /* 0x000000a600a67202 */ /* 0x000fe40000000f00 */
[----:B------:R-:W-:Y:S02]  /*9f00*/  MOV R32, R14 ;  /* 0x0000000e00207202 */ /* 0x000fe40000000f00 */
[----:B------:R-:W-:Y:S02]  /*9f10*/  MOV R151, R12 ;  /* 0x0000000c00977202 */ /* 0x000fe40000000f00 */
[----:B------:R-:W-:Y:S01]  /*9f20*/  F2FP.F16.F32.PACK_AB R8, R33, R178 ;  /* 0x000000b22108723e */ /* 0x000fe200000000ff */
[----:B------:R-:W-:Y:S01]  /*9f30*/  IMAD.MOV.U32 R33, RZ, RZ, R37 ;  /* 0x000000ffff217224 */ /* 0x000fe200078e0025 */
[----:B------:R-:W-:Y:S02]  /*9f40*/  F2FP.F16.F32.PACK_AB R11, R39, R38 ;  /* 0x00000026270b723e */ /* 0x000fe400000000ff */
[----:B------:R-:W-:Y:S01]  /*9f50*/  LOP3.LUT R110, R110, R111, RZ, 0x3c, !PT ;  /* 0x0000006f6e6e7212 */ /* 0x000fe200078e3cff */
[----:B------:R-:W-:Y:S01]  /*9f60*/  IMAD.X R111, RZ, RZ, R139, P0 ;  /* 0x000000ffff6f7224 */ /* 0x000fe200000e068b */
[----:B------:R-:W-:Y:S01]  /*9f70*/  F2FP.F16.F32.PACK_AB R12, R41, R180 ;  /* 0x000000b4290c723e */ /* 0x000fe200000000ff */
[----:B------:R2:W-:Y:S01]  /*9f80*/  STSM.16.M88.4 [R166], R8 ;  /* 0x00000008a6007844 */ /* 0x0005e20000000200 */
[----:B------:R-:W-:-:S02]  /*9f90*/  F2FP.F16.F32.PACK_AB R13, R43, R42 ;  /* 0x0000002a2b0d723e */ /* 0x000fc400000000ff */
[----:B------:R-:W-:Y:S02]  /*9fa0*/  F2FP.F16.F32.PACK_AB R14, R45, R181 ;  /* 0x000000b52d0e723e */ /* 0x000fe400000000ff */
[----:B------:R-:W-:Y:S02]  /*9fb0*/  F2FP.F16.F32.PACK_AB R15, R47, R46 ;  /* 0x0000002e2f0f723e */ /* 0x000fe400000000ff */
[----:B------:R-:W-:Y:S02]  /*9fc0*/  LOP3.LUT R142, R28, R29, RZ, 0x3c, !PT ;  /* 0x0000001d1c8e7212 */ /* 0x000fe400078e3cff */
[----:B0-----:R-:W-:Y:S01]  /*9fd0*/  F2FP.F16.F32.PACK_AB R24, R49, R182 ;  /* 0x000000b63118723e */ /* 0x001fe200000000ff */
[----:B------:R0:W-:Y:S01]  /*9fe0*/  STSM.16.M88.4 [R155], R12 ;  /* 0x0000000c9b007844 */ /* 0x0001e20000000200 */
[----:B------:R-:W-:Y:S02]  /*9ff0*/  F2FP.F16.F32.PACK_AB R25, R51, R50 ;  /* 0x000000323319723e */ /* 0x000fe400000000ff */
[----:B------:R-:W-:-:S02]  /*a000*/  F2FP.F16.F32.PACK_AB R26, R53, R183 ;  /* 0x000000b7351a723e */ /* 0x000fc400000000ff */
[----:B------:R-:W-:Y:S02]  /*a010*/  F2FP.F16.F32.PACK_AB R27, R55, R54 ;  /* 0x00000036371b723e */ /* 0x000fe400000000ff */
[----:B------:R-:W-:Y:S02]  /*a020*/  LOP3.LUT R112, R113, 0x380, RZ, 0xc0, !PT ;  /* 0x0000038071707812 */ /* 0x000fe400078ec0ff */
[----:B------:R-:W-:Y:S01]  /*a030*/  IADD3 R127, P0, R138, 0xc000, RZ ;  /* 0x0000c0008a7f7810 */ /* 0x000fe20007f1e0ff */
[----:B------:R-:W-:Y:S01]  /*a040*/  STSM.16.M88.4 [R153], R24 ;  /* 0x0000001899007844 */ /* 0x000fe20000000200 */
[----:B------:R-:W-:Y:S02]  /*a050*/  MOV R146, R146 ;  /* 0x0000009200927202 */ /* 0x000fe40000000f00 */
[----:B------:R-:W-:Y:S02]  /*a060*/  F2FP.F16.F32.PACK_AB R28, R57, R184 ;  /* 0x000000b8391c723e */ /* 0x000fe400000000ff */
[----:B------:R-:W-:-:S02]  /*a070*/  F2FP.F16.F32.PACK_AB R29, R59, R58 ;  /* 0x0000003a3b1d723e */ /* 0x000fc400000000ff */
[----:B------:R-:W-:Y:S02]  /*a080*/  F2FP.F16.F32.PACK_AB R31, R63, R62 ;  /* 0x0000003e3f1f723e */ /* 0x000fe400000000ff */
[----:B-1----:R-:W-:Y:S02]  /*a090*/  @P2 SHF.R.U32.HI R33, RZ, R35, R34 ;  /* 0x00000023ff212219 */ /* 0x002fe40000011622 */
[----:B------:R-:W-:Y:S01]  /*a0a0*/  SHF.R.U64 R112, R112, 0x3, RZ ;  /* 0x0000000370707819 */ /* 0x000fe200000012ff */
[----:B------:R1:W-:Y:S01]  /*a0b0*/  STSM.16.M88.4 [R146], R28 ;  /* 0x0000001c92007844 */ /* 0x0003e20000000200 */
[----:B------:R-:W-:Y:S02]  /*a0c0*/  LOP3.LUT R126, R127, 0x380, RZ, 0xc0, !PT ;  /* 0x000003807f7e7812 */ /* 0x000fe400078ec0ff */
[----:B--2---:R-:W-:Y:S02]  /*a0d0*/  F2FP.F16.F32.PACK_AB R8, R65, R186 ;  /* 0x000000ba4108723e */ /* 0x004fe400000000ff */
[----:B------:R-:W-:-:S02]  /*a0e0*/  F2FP.F16.F32.PACK_AB R9, R67, R66 ;  /* 0x000000424309723e */ /* 0x000fc400000000ff */
[----:B------:R-:W-:Y:S02]  /*a0f0*/  F2FP.F16.F32.PACK_AB R10, R69, R187 ;  /* 0x000000bb450a723e */ /* 0x000fe400000000ff */
[----:B------:R-:W-:Y:S02]  /*a100*/  F2FP.F16.F32.PACK_AB R11, R71, R70 ;  /* 0x00000046470b723e */ /* 0x000fe400000000ff */
[----:B0-----:R-:W-:Y:S02]  /*a110*/  F2FP.F16.F32.PACK_AB R12, R73, R188 ;  /* 0x000000bc490c723e */ /* 0x001fe400000000ff */
[----:B------:R-:W-:Y:S01]  /*a120*/  F2FP.F16.F32.PACK_AB R13, R75, R74 ;  /* 0x0000004a4b0d723e */ /* 0x000fe200000000ff */
[----:B------:R-:W-:Y:S01]  /*a130*/  STSM.16.M88.4 [R151], R8 ;  /* 0x0000000897007844 */ /* 0x000fe20000000200 */
[----:B------:R-:W-:Y:S02]  /*a140*/  F2FP.F16.F32.PACK_AB R14, R77, R189 ;  /* 0x000000bd4d0e723e */ /* 0x000fe400000000ff */
[----:B-1----:R-:W-:-:S02]  /*a150*/  IADD3 R28, -R33, RZ, RZ ;  /* 0x000000ff211c7210 */ /* 0x002fc40007ffe1ff */
[----:B------:R-:W-:Y:S02]  /*a160*/  F2FP.F16.F32.PACK_AB R15, R79, R78 ;  /* 0x0000004e4f0f723e */ /* 0x000fe400000000ff */
[----:B------:R-:W-:Y:S01]  /*a170*/  LOP3.LUT R112, R112, R113, RZ, 0x3c, !PT ;  /* 0x0000007170707212 */ /* 0x000fe200078e3cff */
[----:B------:R-:W-:Y:S01]  /*a180*/  IMAD.X R113, RZ, RZ, R139, P1 ;  /* 0x000000ffff717224 */ /* 0x000fe200008e068b */
[----:B------:R-:W-:Y:S01]  /*a190*/  SHF.R.U64 R126, R126, 0x3, RZ ;  /* 0x000000037e7e7819 */ /* 0x000fe200000012ff */
[----:B------:R-:W-:Y:S01]  /*a1a0*/  IMAD R35, R5, R28, R37 ;  /* 0x0000001c05237224 */ /* 0x000fe200078e0225 */
[----:B------:R-:W-:Y:S01]  /*a1b0*/  F2FP.F16.F32.PACK_AB R24, R81, R190 ;  /* 0x000000be5118723e */ /* 0x000fe200000000ff */
[----:B------:R0:W-:Y:S01]  /*a1c0*/  STSM.16.M88.4 [R32], R12 ;  /* 0x0000000c20007844 */ /* 0x0001e20000000200 */
[----:B------:R-:W-:Y:S02]  /*a1d0*/  F2FP.F16.F32.PACK_AB R25, R83, R82 ;  /* 0x000000525319723e */ /* 0x000fe400000000ff */
[----:B------:R-:W-:-:S02]  /*a1e0*/  F2FP.F16.F32.PACK_AB R26, R85, R191 ;  /* 0x000000bf551a723e */ /* 0x000fc400000000ff */
[----:B------:R-:W-:Y:S02]  /*a1f0*/  F2FP.F16.F32.PACK_AB R27, R87, R86 ;  /* 0x00000056571b723e */ /* 0x000fe400000000ff */
[----:B------:R-:W-:Y:S02]  /*a200*/  IADD3 R131, P1, R138, 0xd000, RZ ;  /* 0x0000d0008a837810 */ /* 0x000fe40007f3e0ff */
[----:B------:R-:W-:Y:S01]  /*a210*/  LOP3.LUT R126, R126, R127, RZ, 0x3c, !PT ;  /* 0x0000007f7e7e7212 */ /* 0x000fe200078e3cff */
[----:B------:R-:W-:Y:S01]  /*a220*/  IMAD.X R127, RZ, RZ, R139, P0 ;  /* 0x000000ffff7f7224 */ /* 0x000fe200000e068b */
[----:B------:R1:W-:Y:S01]  /*a230*/  STSM.16.M88.4 [R150], R24 ;  /* 0x0000001896007844 */ /* 0x0003e20000000200 */
[----:B------:R-:W-:Y:S02]  /*a240*/  LOP3.LUT R130, R131, 0x380, RZ, 0xc0, !PT ;  /* 0x0000038083827812 */ /* 0x000fe400078ec0ff */
[C---:B------:R-:W-:Y:S01]  /*a250*/  IADD3 R21, P4, R138.reuse, 0x2000, RZ ;  /* 0x000020008a157810 */ /* 0x040fe20007f9e0ff */
[----:B0-----:R-:W-:Y:S01]  /*a260*/  IMAD.U32 R14, RZ, RZ, UR5 ;  /* 0x00000005ff0e7e24 */ /* 0x001fe2000f8e00ff */
[----:B------:R-:W-:Y:S01]  /*a270*/  SHF.R.S32.HI R13, RZ, 0x1f, R33 ;  /* 0x0000001fff0d7819 */ /* 0x000fe20000011421 */
[----:B------:R-:W-:Y:S01]  /*a280*/  ULDC UR5, c[0x0][0xa88] ;  /* 0x0002a20000057ab9 */ /* 0x000fe20000000800 */
[----:B------:R-:W-:-:S02]  /*a290*/  IADD3 R103, P5, R138, 0x3000, RZ ;  /* 0x000030008a677810 */ /* 0x000fc40007fbe0ff */
[----:B------:R-:W-:Y:S02]  /*a2a0*/  IADD3 R107, P6, R138, 0x4000, RZ ;  /* 0x000040008a6b7810 */ /* 0x000fe40007fde0ff */
[----:B------:R-:W-:Y:S02]  /*a2b0*/  SHF.R.S32.HI R12, RZ, 0x1f, R35 ;  /* 0x0000001fff0c7819 */ /* 0x000fe40000011423 */
[----:B------:R-:W-:Y:S02]  /*a2c0*/  SHF.R.U64 R130, R130, 0x3, RZ ;  /* 0x0000000382827819 */ /* 0x000fe400000012ff */
[----:B-1----:R-:W-:Y:S01]  /*a2d0*/  IADD3 R24, P0, R33, UR6, RZ ;  /* 0x0000000621187c10 */ /* 0x002fe2000ff1e0ff */
[----:B------:R-:W-:Y:S01]  /*a2e0*/  VIADD R27, R208, UR43 ;  /* 0x0000002bd01b7c36 */ /* 0x000fe20008000000 */
[----:B------:R-:W-:Y:S02]  /*a2f0*/  LOP3.LUT R20, R21, 0x380, RZ, 0xc0, !PT ;  /* 0x0000038015147812 */ /* 0x000fe400078ec0ff */
[----:B------:R-:W-:Y:S01]  /*a300*/  IADD3.X R25, R13, UR7, R14, P0, !PT ;  /* 0x000000070d197c10 */ /* 0x000fe200087fe40e */
[----:B------:R-:W-:Y:S01]  /*a310*/  ULDC.64 UR6, c[0x0][0xb88] ;  /* 0x0002e20000067ab9 */ /* 0x000fe20000000a00 */
[----:B------:R-:W-:Y:S01]  /*a320*/  LOP3.LUT R102, R103, 0x380, RZ, 0xc0, !PT ;  /* 0x0000038067667812 */ /* 0x000fe200078ec0ff */
[----:B------:R-:W-:Y:S01]  /*a330*/  IMAD R12, R12, UR6, RZ ;  /* 0x000000060c0c7c24 */ /* 0x000fe2000f8e02ff */
[----:B------:R-:W-:Y:S01]  /*a340*/  LOP3.LUT R106, R107, 0x380, RZ, 0xc0, !PT ;  /* 0x000003806b6a7812 */ /* 0x000fe200078ec0ff */
[----:B------:R-:W-:Y:S01]  /*a350*/  IMAD.WIDE.U32 R24, R35, UR6, R24 ;  /* 0x0000000623187c25 */ /* 0x000fe2000f8e0018 */
[----:B------:R-:W-:-:S02]  /*a360*/  LOP3.LUT R130, R130, R131, RZ, 0x3c, !PT ;  /* 0x0000008382827212 */ /* 0x000fc400078e3cff */
[----:B------:R-:W-:Y:S01]  /*a370*/  MOV R168, R168 ;  /* 0x000000a800a87202 */ /* 0x000fe20000000f00 */
[----:B------:R-:W-:Y:S01]  /*a380*/  IMAD R35, R35, UR7, R12 ;  /* 0x0000000723237c24 */ /* 0x000fe2000f8e020c */
[----:B------:R-:W-:Y:S01]  /*a390*/  F2FP.F16.F32.PACK_AB R28, R89, R192 ;  /* 0x000000c0591c723e */ /* 0x000fe200000000ff */
[----:B------:R-:W-:Y:S01]  /*a3a0*/  ULDC.64 UR6, c[0x0][0xb50] ;  /* 0x0002d40000067ab9 */ /* 0x000fe20000000a00 */
[----:B------:R-:W-:Y:S02]  /*a3b0*/  F2FP.F16.F32.PACK_AB R29, R91, R90 ;  /* 0x0000005a5b1d723e */ /* 0x000fe400000000ff */
[----:B------:R-:W-:Y:S02]  /*a3c0*/  F2FP.F16.F32.PACK_AB R30, R93, R193 ;  /* 0x000000c15d1e723e */ /* 0x000fe400000000ff */
[----:B------:R-:W-:Y:S02]  /*a3d0*/  F2FP.F16.F32.PACK_AB R31, R95, R94 ;  /* 0x0000005e5f1f723e */ /* 0x000fe400000000ff */
[----:B------:R-:W-:-:S02]  /*a3e0*/  LOP3.LUT R131, R138, 0x380, RZ, 0xc0, !PT ;  /* 0x000003808a837812 */ /* 0x000fc400078ec0ff */
[----:B------:R-:W-:Y:S01]  /*a3f0*/  MOV R162, R162 ;  /* 0x000000a200a27202 */ /* 0x000fe20000000f00 */
[----:B------:R-:W-:Y:S01]  /*a400*/  STSM.16.M88.4 [R168], R28 ;  /* 0x0000001ca8007844 */ /* 0x000fe20000000200 */
[----:B------:R-:W-:Y:S02]  /*a410*/  F2FP.F16.F32.PACK_AB R8, R97, R194 ;  /* 0x000000c26108723e */ /* 0x000fe400000000ff */
[----:B------:R-:W-:Y:S02]  /*a420*/  F2FP.F16.F32.PACK_AB R9, R99, R98 ;  /* 0x000000626309723e */ /* 0x000fe400000000ff */
[----:B------:R-:W-:Y:S02]  /*a430*/  F2FP.F16.F32.PACK_AB R10, R101, R195 ;  /* 0x000000c3650a723e */ /* 0x000fe400000000ff */
[----:B------:R-:W-:Y:S01]  /*a440*/  F2FP.F16.F32.PACK_AB R11, R40, R36 ;  /* 0x00000024280b723e */ /* 0x000fe200000000ff */
[----:B------:R-:W-:Y:S01]  /*a450*/  IMAD R40, R5, UR5, RZ ;  /* 0x0000000505287c24 */ /* 0x000fe2000f8e02ff */
[----:B------:R-:W-:-:S02]  /*a460*/  SHF.R.U64 R20, R20, 0x3, RZ ;  /* 0x0000000314147819 */ /* 0x000fc400000012ff */
[----:B------:R-:W-:Y:S01]  /*a470*/  SHF.R.U64 R102, R102, 0x3, RZ ;  /* 0x0000000366667819 */ /* 0x000fe200000012ff */
[----:B------:R0:W-:Y:S01]  /*a480*/  STSM.16.M88.4 [R162], R8 ;  /* 0x00000008a2007844 */ /* 0x0001e20000000200 */
[----:B------:R-:W-:Y:S02]  /*a490*/  SHF.R.U64 R106, R106, 0x3, RZ ;  /* 0x000000036a6a7819 */ /* 0x000fe400000012ff */
[----:B------:R-:W-:Y:S02]  /*a4a0*/  SHF.R.U64 R131, R131, 0x3, RZ ;  /* 0x0000000383837819 */ /* 0x000fe400000012ff */
[----:B------:R-:W-:Y:S01]  /*a4b0*/  LOP3.LUT R20, R20, R21, RZ, 0x3c, !PT ;  /* 0x0000001514147212 */ /* 0x000fe200078e3cff */
[--C-:B------:R-:W-:Y:S01]  /*a4c0*/  IMAD.X R21, RZ, RZ, R139.reuse, P4 ;  /* 0x000000ffff157224 */ /* 0x100fe200020e068b */
[----:B------:R-:W-:Y:S02]  /*a4d0*/  LOP3.LUT R102, R102, R103, RZ, 0x3c, !PT ;  /* 0x0000006766667212 */ /* 0x000fe400078e3cff */
[----:B------:R-:W-:Y:S01]  /*a4e0*/  LOP3.LUT R106, R106, R107, RZ, 0x3c, !PT ;  /* 0x0000006b6a6a7212 */ /* 0x000fe200078e3cff */
[----:B------:R-:W-:Y:S01]  /*a4f0*/  IMAD.X R107, RZ, RZ, R139, P6 ;  /* 0x000000ffff6b7224 */ /* 0x000fe200030e068b */
[----:B------:R-:W-:-:S02]  /*a500*/  IADD3.X R103, RZ, R139, RZ, P5, !PT ;  /* 0x0000008bff677210 */ /* 0x000fc40002ffe4ff */
[----:B------:R-:W-:Y:S02]  /*a510*/  LOP3.LUT P0, RZ, R206, 0x3, RZ, 0xc0, !PT ;  /* 0x00000003ceff7812 */ /* 0x000fe4000780c0ff */
[C---:B------:R-:W-:Y:S01]  /*a520*/  IADD3 R119, P4, R138.reuse, 0x9000, RZ ;  /* 0x000090008a777810 */ /* 0x040fe20007f9e0ff */
[----:B0-----:R-:W-:Y:S01]  /*a530*/  IMAD.IADD R11, R25, 0x1, R35 ;  /* 0x00000001190b7824 */ /* 0x001fe200078e0223 */
[C---:B------:R-:W-:Y:S01]  /*a540*/  IADD3 R121, P5, R138.reuse, 0xa000, RZ ;  /* 0x0000a0008a797810 */ /* 0x040fe20007fbe0ff */
[----:B------:R-:W-:Y:S01]  /*a550*/  VIADD R9, R27, 0x8 ;  /* 0x000000081b097836 */ /* 0x000fe20000000000 */
[----:B------:R-:W-:Y:S02]  /*a560*/  IADD3 R123, P6, R138, 0xb000, RZ ;  /* 0x0000b0008a7b7810 */ /* 0x000fe40007fde0ff */
[----:B------:R-:W-:Y:S02]  /*a570*/  LEA R26, P3, R24, UR6, 0x2 ;  /* 0x00000006181a7c11 */ /* 0x000fe4000f8610ff */
[----:B------:R-:W-:-:S02]  /*a580*/  LOP3.LUT R138, R131, R138, RZ, 0x3c, !PT ;  /* 0x0000008a838a7212 */ /* 0x000fc400078e3cff */
[----:B------:R-:W-:Y:S01]  /*a590*/  IADD3.X R131, RZ, R139, RZ, P1, !PT ;  /* 0x0000008bff837210 */ /* 0x000fe20000ffe4ff */
[----:B------:R-:W-:Y:S01]  /*a5a0*/  SHFL.IDX PT, R36, R26, RZ, 0x1c1f ;  /* 0x001c1fff1a247589 */ /* 0x000fe200000e0000 */
[----:B------:R-:W-:Y:S02]  /*a5b0*/  F2FP.F16.F32.PACK_AB R12, R105, R196 ;  /* 0x000000c4690c723e */ /* 0x000fe400000000ff */
[----:B------:R-:W-:Y:S01]  /*a5c0*/  F2FP.F16.F32.PACK_AB R13, R48, R44 ;  /* 0x0000002c300d723e */ /* 0x000fe200000000ff */
[----:B------:R-:W-:Y:S01]  /*a5d0*/  SHFL.IDX PT, R38, R26, 0x1, 0x1c1f ;  /* 0x003c1f001a267f89 */ /* 0x000fe200000e0000 */
[----:B------:R-:W-:Y:S02]  /*a5e0*/  F2FP.F16.F32.PACK_AB R14, R109, R197 ;  /* 0x000000c56d0e723e */ /* 0x000fe400000000ff */
[----:B------:R-:W-:Y:S02]  /*a5f0*/  F2FP.F16.F32.PACK_AB R15, R56, R52 ;  /* 0x00000034380f723e */ /* 0x000fe400000000ff */
[----:B------:R-:W-:-:S02]  /*a600*/  ISETP.GE.OR P1, PT, R27, R40, P0 ;  /* 0x000000281b00720c */ /* 0x000fc40000726670 */
[----:B------:R-:W-:Y:S01]  /*a610*/  LEA.HI.X R27, R24, UR7, R11, 0x2, P3 ;  /* 0x00000007181b7c11 */ /* 0x000fe200098f140b */
[----:B------:R0:W-:Y:S01]  /*a620*/  STSM.16.M88.4 [R154], R12 ;  /* 0x0000000c9a007844 */ /* 0x0001e20000000200 */
[----:B------:R-:W-:Y:S02]  /*a630*/  ISETP.GE.OR P0, PT, R9, R40, P0 ;  /* 0x000000280900720c */ /* 0x000fe40000706670 */
[----:B------:R-:W-:Y:S01]  /*a640*/  MOV R164, R164 ;  /* 0x000000a400a47202 */ /* 0x000fe20000000f00 */
[----:B------:R-:W1:Y:S01]  /*a650*/  SHFL.IDX PT, R37, R27, RZ, 0x1c1f ;  /* 0x001c1fff1b257589 */ /* 0x000e6200000e0000 */
[----:B------:R-:W-:Y:S02]  /*a660*/  F2FP.F16.F32.PACK_AB R8, R175, R198 ;  /* 0x000000c6af08723e */ /* 0x000fe400000000ff */
[----:B------:R-:W-:Y:S01]  /*a670*/  F2FP.F16.F32.PACK_AB R9, R64, R60 ;  /* 0x0000003c4009723e */ /* 0x000fe200000000ff */
[----:B------:R2:W3:Y:S01]  /*a680*/  SHFL.IDX PT, R39, R27, 0x1, 0x1c1f ;  /* 0x003c1f001b277f89 */ /* 0x0004e200000e0000 */
[----:B------:R-:W-:-:S02]  /*a690*/  F2FP.F16.F32.PACK_AB R10, R176, R199 ;  /* 0x000000c7b00a723e */ /* 0x000fc400000000ff */
[----:B------:R-:W-:Y:S02]  /*a6a0*/  F2FP.F16.F32.PACK_AB R11, R72, R68 ;  /* 0x00000044480b723e */ /* 0x000fe400000000ff */
[----:B------:R-:W-:Y:S02]  /*a6b0*/  MOV R160, R160 ;  /* 0x000000a000a07202 */ /* 0x000fe40000000f00 */
[----:B------:R-:W-:Y:S01]  /*a6c0*/  MOV R158, R158 ;  /* 0x0000009e009e7202 */ /* 0x000fe20000000f00 */
[----:B------:R-:W-:Y:S01]  /*a6d0*/  STSM.16.M88.4 [R164], R8 ;  /* 0x00000008a4007844 */ /* 0x000fe20000000200 */
[----:B0-----:R-:W-:Y:S02]  /*a6e0*/  F2FP.F16.F32.PACK_AB R12, R129, R204 ;  /* 0x000000cc810c723e */ /* 0x001fe400000000ff */
[----:B------:R-:W-:Y:S01]  /*a6f0*/  F2FP.F16.F32.PACK_AB R13, R96, R92 ;  /* 0x0000005c600d723e */ /* 0x000fe200000000ff */
[----:B------:R-:W-:Y:S01]  /*a700*/  STSM.16.M88.4 [R160], R200 ;  /* 0x000000c8a0007844 */ /* 0x000fe20000000200 */
[----:B------:R-:W-:-:S02]  /*a710*/  F2FP.F16.F32.PACK_AB R14, R133, R132 ;  /* 0x00000084850e723e */ /* 0x000fc400000000ff */
[----:B------:R-:W-:Y:S02]  /*a720*/  F2FP.F16.F32.PACK_AB R15, R104, R100 ;  /* 0x00000064680f723e */ /* 0x000fe400000000ff */
[----:B------:R-:W-:Y:S02]  /*a730*/  MOV R156, R156 ;  /* 0x0000009c009c7202 */ /* 0x000fe40000000f00 */
[----:B------:R-:W-:Y:S01]  /*a740*/  F2FP.F16.F32.PACK_AB R24, R137, R136 ;  /* 0x000000888918723e */ /* 0x000fe200000000ff */
[----:B------:R-:W-:Y:S01]  /*a750*/  STSM.16.M88.4 [R158], R12 ;  /* 0x0000000c9e007844 */ /* 0x000fe20000000200 */
[----:B------:R-:W-:Y:S02]  /*a760*/  F2FP.F16.F32.PACK_AB R25, R128, R108 ;  /* 0x0000006c8019723e */ /* 0x000fe400000000ff */
[----:B------:R-:W-:Y:S02]  /*a770*/  F2FP.F16.F32.PACK_AB R26, R141, R140 ;  /* 0x0000008c8d1a723e */ /* 0x000fe400000000ff */
[----:B--2---:R-:W-:-:S02]  /*a780*/  F2FP.F16.F32.PACK_AB R27, R171, R170 ;  /* 0x000000aaab1b723e */ /* 0x004fc400000000ff */
[----:B------:R-:W-:Y:S02]  /*a790*/  F2FP.F16.F32.PACK_AB R146, R149, R148 ;  /* 0x000000949592723e */ /* 0x000fe400000000ff */
[----:B------:R-:W-:Y:S01]  /*a7a0*/  F2FP.F16.F32.PACK_AB R147, R0, R174 ;  /* 0x000000ae0093723e */ /* 0x000fe200000000ff */
[----:B------:R-:W-:Y:S01]  /*a7b0*/  STSM.16.M88.4 [R156], R24 ;  /* 0x000000189c007844 */ /* 0x000fe20000000200 */
[----:B------:R-:W-:Y:S01]  /*a7c0*/  UIMAD UR5, UR10, UR8, URZ ;  /* 0x000000080a0572a4 */ /* 0x000fe2000f8e023f */
[----:B------:R-:W-:Y:S02]  /*a7d0*/  LOP3.LUT R118, R119, 0x380, RZ, 0xc0, !PT ;  /* 0x0000038077767812 */ /* 0x000fe400078ec0ff */
[----:B------:R-:W-:Y:S01]  /*a7e0*/  STSM.16.M88.4 [R152], R144 ;  /* 0x0000009098007844 */ /* 0x000fe20000000200 */
[----:B------:R-:W-:Y:S01]  /*a7f0*/  LEA R0, R23, R205, 0x5 ;  /* 0x000000cd17007211 */ /* 0x000fe200078e28ff */
[----:B------:R-:W-:Y:S01]  /*a800*/  UIMAD.WIDE.U32 UR6, UR39, UR8, URZ ;  /* 0x00000008270672a5 */ /* 0x000fe2000f8e003f */
[----:B------:R-:W-:Y:S01]  /*a810*/  LOP3.LUT R120, R121, 0x380, RZ, 0xc0, !PT ;  /* 0x0000038079787812 */ /* 0x000fe200078ec0ff */
[----:B------:R-:W-:Y:S01]  /*a820*/  BAR.SYNC.DEFER_BLOCKING 0x1, 0x100 ;  /* 0x0044000000007b1d */ /* 0x000fe20000010000 */
[----:B------:R-:W-:Y:S01]  /*a830*/  UIMAD UR5, UR39, UR9, UR5 ;  /* 0x00000009270572a4 */ /* 0x000fe2000f8e0205 */
[----:B------:R-:W-:-:S02]  /*a840*/  LOP3.LUT R122, R123, 0x380, RZ, 0xc0, !PT ;  /* 0x000003807b7a7812 */ /* 0x000fc400078ec0ff */
[----:B------:R-:W-:Y:S02]  /*a850*/  SHF.R.U64 R118, R118, 0x3, RZ ;  /* 0x0000000376767819 */ /* 0x000fe400000012ff */
[----:B------:R-:W-:Y:S01]  /*a860*/  ULDC.64 UR10, c[0x0][0xaf0] ;  /* 0x0002bc00000a7ab9 */ /* 0x000fe20000000a00 */
[----:B------:R-:W-:Y:S01]  /*a870*/  SHF.R.U64 R120, R120, 0x3, RZ ;  /* 0x0000000378787819 */ /* 0x000fe200000012ff */
[----:B-1----:R-:W-:Y:S01]  /*a880*/  @!P1 ST.E desc[UR48][R36.64], R4 ;  /* 0x0000000424009985 */ /* 0x002fe2000c101930 */
[----:B------:R-:W-:Y:S01]  /*a890*/  UIMAD UR8, UR12, UR10, URZ ;  /* 0x0000000a0c0872a4 */ /* 0x000fe2000f8e023f */
[----:B------:R-:W-:Y:S02]  /*a8a0*/  SHF.R.U64 R122, R122, 0x3, RZ ;  /* 0x000000037a7a7819 */ /* 0x000fe400000012ff */
[----:B---3--:R0:W-:Y:S01]  /*a8b0*/  @!P0 ST.E desc[UR48][R38.64], R3 ;  /* 0x0000000326008985 */ /* 0x0081e2000c101930 */
[----:B------:R-:W-:Y:S01]  /*a8c0*/  UIADD3 UR7, UR7, UR5, URZ ;  /* 0x0000000507077290 */ /* 0x000fe2000fffe03f */
[----:B------:R-:W-:-:S02]  /*a8d0*/  LOP3.LUT R118, R118, R119, RZ, 0x3c, !PT ;  /* 0x0000007776767212 */ /* 0x000fc400078e3cff */
[----:B------:R1:W5:Y:S01]  /*a8e0*/  LD.E.128 R28, desc[UR48][R6.64] ;  /* 0x00000030061c7980 */ /* 0x000362000c101d00 */
[----:B------:R-:W-:Y:S02]  /*a8f0*/  LOP3.LUT R120, R120, R121, RZ, 0x3c, !PT ;  /* 0x0000007978787212 */ /* 0x000fe400078e3cff */
[----:B------:R-:W-:Y:S01]  /*a900*/  LOP3.LUT R122, R122, R123, RZ, 0x3c, !PT ;  /* 0x0000007b7a7a7212 */ /* 0x000fe200078e3cff */
[----:B------:R2:W5:Y:S01]  /*a910*/  LD.E.128 R32, desc[UR48][R20.64] ;  /* 0x0000003014207980 */ /* 0x000562000c101d00 */
[----:B------:R-:W-:Y:S01]  /*a920*/  UIMAD UR5, UR41, UR11, UR8 ;  /* 0x0000000b290572a4 */ /* 0x000fe2000f8e0208 */
[--C-:B------:R-:W-:Y:S01]  /*a930*/  IMAD.X R119, RZ, RZ, R139.reuse, P4 ;  /* 0x000000ffff777224 */ /* 0x100fe200020e068b */
[----:B------:R-:W-:Y:S01]  /*a940*/  UIMAD.WIDE.U32 UR6, UR41, UR10, UR6 ;  /* 0x0000000a290672a5 */ /* 0x000fe2000f8e0006 */
[--C-:B------:R-:W-:Y:S01]  /*a950*/  IMAD.X R121, RZ, RZ, R139.reuse, P5 ;  /* 0x000000ffff797224 */ /* 0x100fe200028e068b */
[----:B------:R-:W-:Y:S01]  /*a960*/  ULDC.64 UR8, c[0x0][0xae0] ;  /* 0x0002b80000087ab9 */ /* 0x000fe20000000a00 */
[----:B-1----:R-:W1:Y:S01]  /*a970*/  @P2 LDC R7, c[0x0][0xbec] ;  /* 0x0002fb00ff072b82 */ /* 0x002e620000000800 */
[----:B------:R-:W-:Y:S01]  /*a980*/  IMAD.X R123, RZ, RZ, R139, P6 ;  /* 0x000000ffff7b7224 */ /* 0x000fe200030e068b */
[----:B------:R-:W5:Y:S04]  /*a990*/  LD.E.128 R100, desc[UR48][R102.64] ;  /* 0x0000003066647980 */ /* 0x000f68000c101d00 */
[----:B------:R-:W5:Y:S02]  /*a9a0*/  LD.E.128 R104, desc[UR48][R106.64] ;  /* 0x000000306a687980 */ /* 0x000f64000c101d00 */
[----:B--2---:R-:W2:Y:S01]  /*a9b0*/  @P2 LDC R21, c[0x0][0xbf0] ;  /* 0x0002fc00ff152b82 */ /* 0x004ea20000000800 */
[----:B------:R-:W-:Y:S01]  /*a9c0*/  VIADD R20, R0, UR43 ;  /* 0x0000002b00147c36 */ /* 0x000fe20008000000 */
[----:B------:R-:W-:Y:S01]  /*a9d0*/  UIADD3 UR5, UR7, UR5, URZ ;  /* 0x0000000507057290 */ /* 0x000fe2000fffe03f */
[----:B------:R-:W-:Y:S01]  /*a9e0*/  IMAD.U32 R6, RZ, RZ, UR6 ;  /* 0x00000006ff067e24 */ /* 0x000fe2000f8e00ff */
[----:B------:R-:W5:Y:S01]  /*a9f0*/  LD.E.128 R136, desc[UR48][R138.64] ;  /* 0x000000308a887980 */ /* 0x000f62000c101d00 */
[----:B0-----:R-:W-:-:S03]  /*aa00*/  IMAD.MOV.U32 R3, RZ, RZ, R20 ;  /* 0x000000ffff037224 */ /* 0x001fc600078e0014 */
[----:B------:R-:W5:Y:S04]  /*aa10*/  LD.E.128 R108, desc[UR48][R110.64] ;  /* 0x000000306e6c7980 */ /* 0x000f68000c101d00 */
[----:B------:R0:W5:Y:S01]  /*aa20*/  LD.E.128 R8, desc[UR48][R112.64] ;  /* 0x0000003070087980 */ /* 0x000162000c101d00 */
[----:B-1----:R-:W-:-:S03]  /*aa30*/  @P2 IMAD.HI.U32 R0, R20, R7, RZ ;  /* 0x0000000714002227 */ /* 0x002fc600078e00ff */
[----:B------:R0:W5:Y:S04]  /*aa40*/  LD.E.128 R12, desc[UR48][R114.64] ;  /* 0x00000030720c7980 */ /* 0x000168000c101d00 */
[----:B------:R0:W5:Y:S01]  /*aa50*/  LD.E.128 R48, desc[UR48][R116.64] ;  /* 0x0000003074307980 */ /* 0x000162000c101d00 */
[----:B--2---:R-:W-:-:S03]  /*aa60*/  @P2 SHF.R.U32.HI R3, RZ, R21, R0 ;  /* 0x00000015ff032219 */ /* 0x004fc60000011600 */
[----:B------:R0:W5:Y:S01]  /*aa70*/  LD.E.128 R44, desc[UR48][R118.64] ;  /* 0x00000030762c7980 */ /* 0x000162000c101d00 */
[--C-:B------:R-:W-:Y:S01]  /*aa80*/  SHF.R.S32.HI R0, RZ, 0x1f, R3.reuse ;  /* 0x0000001fff007819 */ /* 0x100fe20000011403 */
[----:B------:R-:W-:Y:S01]  /*aa90*/  IMAD.MOV R4, RZ, RZ, -R3 ;  /* 0x000000ffff047224 */ /* 0x000fe200078e0a03 */
[----:B------:R-:W-:Y:S01]  /*aaa0*/  MOV R7, UR7 ;  /* 0x0000000700077c02 */ /* 0x000fe20008000f00 */
[----:B------:R-:W-:Y:S01]  /*aab0*/  IMAD.U32 R7, RZ, RZ, UR5 ;  /* 0x00000005ff077e24 */ /* 0x000fe2000f8e00ff */
[----:B------:R0:W5:Y:S01]  /*aac0*/  LD.E.128 R24, desc[UR48][R120.64] ;  /* 0x0000003078187980 */ /* 0x000162000c101d00 */
[----:B------:R-:W-:Y:S01]  /*aad0*/  IMAD R0, R0, UR8, RZ ;  /* 0x0000000800007c24 */ /* 0x000fe2000f8e02ff */
[----:B------:R-:W-:Y:S01]  /*aae0*/  ULDC.64 UR6, c[0x0][0xad8] ;  /* 0x0002b60000067ab9 */ /* 0x000fe20000000a00 */
[----:B------:R-:W-:Y:S01]  /*aaf0*/  IMAD R21, R5, R4, R20 ;  /* 0x0000000405157224 */ /* 0x000fe200078e0214 */
[----:B------:R0:W5:Y:S01]  /*ab00*/  LD.E.128 R36, desc[UR48][R122.64] ;  /* 0x000000307a247980 */ /* 0x000162000c101d00 */
[----:B------:R-:W-:-:S03]  /*ab10*/  IMAD R41, R3, UR9, R0 ;  /* 0x0000000903297c24 */ /* 0x000fc6000f8e0200 */
[----:B------:R-:W5:Y:S01]  /*ab20*/  LD.E.128 R124, desc[UR48][R126.64] ;  /* 0x000000307e7c7980 */ /* 0x000f62000c101d00 */
[----:B------:R-:W-:-:S03]  /*ab30*/  SHF.R.S32.HI R0, RZ, 0x1f, R21 ;  /* 0x0000001fff007819 */ /* 0x000fc60000011415 */
[----:B------:R-:W5:Y:S01]  /*ab40*/  LD.E.128 R128, desc[UR48][R130.64] ;  /* 0x0000003082807980 */ /* 0x000f62000c101d00 */
[----:B------:R-:W-:-:S03]  /*ab50*/  IMAD.WIDE.U32 R4, R3, UR8, R6 ;  /* 0x0000000803047c25 */ /* 0x000fc6000f8e0006 */
        /* <DEDUP_REMOVED lines=10> */
[----:B------:R-:W-:Y:S01]  /*ac00*/  VIADD R53, R205, UR43 ;  /* 0x0000002bcd357c36 */ /* 0x000fe20008000000 */
[----:B------:R-:W-:Y:S01]  /*ac10*/  UIADD3 UR5, UR13, 0x22820, URZ ;  /* 0x000228200d057890 */ /* 0x000fe2000fffe03f */
[C---:B------:R-:W-:Y:S02]  /*ac20*/  IMAD R7, R21.reuse, UR7, R0 ;  /* 0x0000000715077c24 */ /* 0x040fe4000f8e0200 */
[----:B------:R-:W-:Y:S01]  /*ac30*/  IMAD.WIDE.U32 R4, R21, UR6, R4 ;  /* 0x0000000615047c25 */ /* 0x000fe2000f8e0004 */
[C---:B------:R-:W-:Y:S01]  /*ac40*/  ISETP.GE.AND P2, PT, R53.reuse, R40, PT ;  /* 0x000000283500720c */ /* 0x040fe20003f46270 */
[----:B------:R-:W-:Y:S02]  /*ac50*/  ULDC.64 UR6, c[0x0][0xa80] ;  /* 0x0002a00000067ab9 */ /* 0x000fe40000000a00 */
[----:B------:R-:W-:Y:S01]  /*ac60*/  VIADD R3, R53, 0x20 ;  /* 0x0000002035037836 */ /* 0x000fe20000000000 */
[----:B------:R-:W-:Y:S01]  /*ac70*/  LEA R0, P3, R4, UR6, 0x1 ;  /* 0x0000000604007c11 */ /* 0x000fe2000f8608ff */
[----:B------:R-:W-:Y:S01]  /*ac80*/  IMAD.IADD R5, R5, 0x1, R7 ;  /* 0x0000000105057824 */ /* 0x000fe200078e0207 */
[----:B------:R-:W-:-:S02]  /*ac90*/  UPRMT UR5, URZ, 0x654, UR5 ;  /* 0x000006543f057896 */ /* 0x000fc40008000005 */
[-C--:B------:R-:W-:Y:S02]  /*aca0*/  ISETP.GE.AND P1, PT, R3, R40.reuse, PT ;  /* 0x000000280300720c */ /* 0x080fe40003f26270 */
[----:B------:R-:W-:Y:S02]  /*acb0*/  IADD3 R3, R53, 0x40, RZ ;  /* 0x0000004035037810 */ /* 0x000fe40007ffe0ff */
[----:B------:R-:W-:Y:S01]  /*acc0*/  LEA.HI.X R41, R4, UR7, R5, 0x1, P3 ;  /* 0x0000000704297c11 */ /* 0x000fe200098f0c05 */
[----:B-1----:R0:W1:Y:S01]  /*acd0*/  SHFL.IDX PT, R43, R0, RZ, 0x181f ;  /* 0x00181fff002b7589 */ /* 0x00206200000e0000 */
[----:B------:R-:W-:Y:S01]  /*ace0*/  ISETP.GE.AND P0, PT, R3, R40, PT ;  /* 0x000000280300720c */ /* 0x000fe20003f06270 */
[----:B------:R-:W-:Y:S01]  /*acf0*/  SYNCS.ARRIVE.TRANS64.RED.A1T0 RZ, [UR5], RZ ;  /* 0x000000ffffff79a7 */ /* 0x000fe20008100405 */
[----:B------:R-:W-:Y:S01]  /*ad00*/  BSSY B1, `(.L_x_4470) ;  /* 0x0000014000017945 */ /* 0x000fe20003800000 */
[----:B------:R0:W2:Y:S03]  /*ad10*/  SHFL.IDX PT, R3, R41, RZ, 0x181f ;  /* 0x00181fff29037589 */ /* 0x0000a600000e0000 */
        /* <DEDUP_REMOVED lines=18> */
.L_x_4471:
[----:B------:R-:W-:Y:S05]  /*ae40*/  BSYNC B1 ;  /* 0x0000000000017941 */ /* 0x000fea0003800000 */
.L_x_4470:
        /* <DEDUP_REMOVED lines=14> */
[----:B-----5:R3:W-:Y:S01]  /*af30*/  @!P4 ST.E.128 desc[UR48][R4.64], R28 ;  /* 0x0000001c0400c985 */ /* 0x0207e2000c101d30 */
[----:B------:R-:W-:-:S02]  /*af40*/  @!P1 LEA R42, P5, R22, R43, 0x1 ;  /* 0x0000002b162a9211 */ /* 0x000fc400078a08ff */
[-C--:B------:R-:W-:Y:S01]  /*af50*/  @!P2 LEA.HI.X R21, R18, R3.reuse, R211, 0x1, P6 ;  /* 0x000000031215a211 */ /* 0x080fe200030f0cd3 */
[----:B------:R3:W-:Y:S01]  /*af60*/  @!P3 ST.E.128 desc[UR48][R6.64], R108 ;  /* 0x0000006c0600b985 */ /* 0x0007e2000c101d30 */
[----:B------:R-:W-:-:S03]  /*af70*/  @!P1 LEA.HI.X R43, R22, R3, R210, 0x1, P5 ;  /* 0x00000003162b9211 */ /* 0x000fc600028f0cd2 */
[----:B------:R3:W-:Y:S04]  /*af80*/  @!P2 ST.E.128 desc[UR48][R20.64], R44 ;  /* 0x0000002c1400a985 */ /* 0x0007e8000c101d30 */
[----:B------:R3:W-:Y:S02]  /*af90*/  @!P1 ST.E.128 desc[UR48][R42.64], R128 ;  /* 0x000000802a009985 */ /* 0x0007e4000c101d30 */
.L_x_4473:
[----:B------:R-:W-:Y:S05]  /*afa0*/  BSYNC B1 ;  /* 0x0000000000017941 */ /* 0x000fea0003800000 */
.L_x_4472:
        /* <DEDUP_REMOVED lines=10> */
[CC--:B------:R-:W-:Y:S02]  /*b050*/  @!P2 LEA R6, P5, R19.reuse, R29.reuse, 0x1 ;  /* 0x0000001d1306a211 */ /* 0x0c0fe400078a08ff */
        /* <DEDUP_REMOVED lines=10> */
.L_x_4475:
[----:B------:R-:W-:Y:S05]  /*b100*/  BSYNC B1 ;  /* 0x0000000000017941 */ /* 0x000fea0003800000 */
.L_x_4474:
[----:B0-----:R-:W-:Y:S01]  /*b110*/  VIADD R3, R53, 0x60 ;  /* 0x0000006035037836 */ /* 0x001fe20000000000 */
[----:B--2-4-:R-:W0:Y:S04]  /*b120*/  SHFL.IDX PT, R41, R41, 0x3, 0x181f ;  /* 0x00781f0029297f89 */ /* 0x014e2800000e0000 */
[----:B------:R-:W-:Y:S01]  /*b130*/  ISETP.GE.AND P0, PT, R3, R40, PT ;  /* 0x000000280300720c */ /* 0x000fe20003f06270 */
[----:B------:R2:W4:-:S12]  /*b140*/  SHFL.IDX PT, R11, R0, 0x3, 0x181f ;  /* 0x00781f00000b7f89 */ /* 0x00051800000e0000 */
[----:B--2---:R-:W-:Y:S05]  /*b150*/  @P0 BRA `(.L_x_4476) ;  /* 0x0000000c00200947 */ /* 0x004fea0003800000 */
[----:B------:R-:W-:Y:S02]  /*b160*/  ULDC UR5, c[0x0][0xac8] ;  /* 0x0002b20000057ab9 */ /* 0x000fe40000000800 */
[----:B------:R-:W-:Y:S02]  /*b170*/  ISETP.GE.AND P3, PT, R2, UR5, PT ;  /* 0x0000000502007c0c */ /* 0x000fe4000bf66270 */
[----:B------:R-:W-:Y:S02]  /*b180*/  ISETP.GE.AND P4, PT, R19, UR5, PT ;  /* 0x0000000513007c0c */ /* 0x000fe4000bf86270 */
[----:B------:R-:W-:-:S09]  /*b190*/  ISETP.GE.AND P5, PT, R18, UR5, PT ;  /* 0x0000000512007c0c */ /* 0x000fd2000bfa6270 */
[-C--:B----4-:R-:W-:Y:S02]  /*b1a0*/  @!P3 LEA R4, P0, R2, R11.reuse, 0x1 ;  /* 0x0000000b0204b211 */ /* 0x090fe400078008ff */
        /* <DEDUP_REMOVED lines=14> */
.L_x_4469:
        /* <DEDUP_REMOVED lines=20> */
[----:B------:R-:W-:Y:S01]  /*b3d0*/  MOV R4, R6 ;  /* 0x0000000600047202 */ /* 0x000fe20000000f00 */
        /* <DEDUP_REMOVED lines=29> */
.L_x_4478:
[----:B------:R-:W-:Y:S05]  /*b5b0*/  BSYNC B1 ;  /* 0x0000000000017941 */ /* 0x000fea0003800000 */
.L_x_4477:
[----:B------:R-:W-:Y:S01]  /*b5c0*/  ULDC.64 UR10, c[0x0][0xae8] ;  /* 0x0002ba00000a7ab9 */ /* 0x000fe20000000a00 */
[----:B------:R-:W-:Y:S01]  /*b5d0*/  IADD3 R8, R8, UR43, RZ ;  /* 0x0000002b08087c10 */ /* 0x000fe2000fffe0ff */
[----:B------:R-:W-:Y:S01]  /*b5e0*/  UIMAD UR5, UR8, UR10, URZ ;  /* 0x0000000a080572a4 */ /* 0x000fe2000f8e023f */
[----:B------:R-:W-:Y:S01]  /*b5f0*/  BSSY B1, `(.L_x_4479) ;  /* 0x000003c000017945 */ /* 0x000fe20003800000 */
[----:B------:R-:W-:Y:S02]  /*b600*/  UIMAD.WIDE.U32 UR6, UR39, UR10, URZ ;  /* 0x0000000a270672a5 */ /* 0x000fe4000f8e003f */
[----:B------:R-:W-:Y:S01]  /*b610*/  UIMAD UR5, UR39, UR11, UR5 ;  /* 0x0000000b270572a4 */ /* 0x000fe2000f8e0205 */
[----:B0-----:R-:W-:Y:S02]  /*b620*/  @P1 IMAD.HI.U32 R0, R8, R9, RZ ;  /* 0x0000000908001227 */ /* 0x001fe400078e00ff */
[----:B------:R-:W-:Y:S01]  /*b630*/  ULDC.64 UR10, c[0x0][0xaf0] ;  /* 0x0002bc00000a7ab9 */ /* 0x000fe20000000a00 */
[----:B------:R-:W-:Y:S01]  /*b640*/  UIADD3 UR7, UR7, UR5, URZ ;  /* 0x0000000507077290 */ /* 0x000fe2000fffe03f */
[----:B--2---:R-:W-:Y:S01]  /*b650*/  IMAD.MOV.U32 R3, RZ, RZ, R8 ;  /* 0x000000ffff037224 */ /* 0x004fe200078e0008 */
[----:B------:R-:W-:Y:S01]  /*b660*/  UIMAD UR5, UR9, UR10, URZ ;  /* 0x0000000a090572a4 */ /* 0x000fe2000f8e023f */
        /* <DEDUP_REMOVED lines=9> */
[----:B------:R-:W-:Y:S01]  /*b700*/  IMAD R7, R10, R7, R8 ;  /* 0x000000070a077224 */ /* 0x000fe200078e0208 */
[----:B------:R-:W-:Y:S01]  /*b710*/  MOV R5, UR5 ;  /* 0x0000000500057c02 */ /* 0x000fe20008000f00 */
[----:B------:R-:W-:Y:S01]  /*b720*/  IMAD.U32 R4, RZ, RZ, UR6 ;  /* 0x00000006ff047e24 */ /* 0x000fe2000f8e00ff */
[----:B------:R-:W-:Y:S01]  /*b730*/  ULDC.64 UR6, c[0x0][0xad8] ;  /* 0x0002b60000067ab9 */ /* 0x000fe20000000a00 */
[C---:B------:R-:W-:Y:S01]  /*b740*/  IMAD R9, R3.reuse, UR9, R0 ;  /* 0x0000000903097c24 */ /* 0x040fe2000f8e0200 */
[----:B------:R-:W-:Y:S01]  /*b750*/  SHF.R.S32.HI R0, RZ, 0x1f, R7 ;  /* 0x0000001fff007819 */ /* 0x000fe20000011407 */
[----:B------:R-:W-:Y:S01]  /*b760*/  IMAD.WIDE.U32 R4, R3, UR8, R4 ;  /* 0x0000000803047c25 */ /* 0x000fe2000f8e0004 */
[----:B------:R-:W-:-:S03]  /*b770*/  ULDC UR5, c[0x0][0xa88] ;  /* 0x0002a20000057ab9 */ /* 0x000fc60000000800 */
        /* <DEDUP_REMOVED lines=9> */
[----:B------:R-:W-:Y:S02]  /*b810*/  IADD3 R3, R5, R3, RZ ;  /* 0x0000000305037210 */ /* 0x000fe40007ffe0ff */
[----:B------:R-:W-:Y:S02]  /*b820*/  LEA R6, P3, R4, UR6, 0x1 ;  /* 0x0000000604067c11 */ /* 0x000fe4000f8608ff */
[-C--:B------:R-:W-:Y:S01]  /*b830*/  ISETP.GE.AND P1, PT, R0, R9.reuse, PT ;  /* 0x000000090000720c */ /* 0x080fe20003f26270 */
[----:B------:R-:W-:Y:S01]  /*b840*/  VIADD R0, R8, 0x40 ;  /* 0x0000004008007836 */ /* 0x000fe20000000000 */
[----:B------:R-:W-:Y:S01]  /*b850*/  LEA.HI.X R7, R4, UR7, R3, 0x1, P3 ;  /* 0x0000000704077c11 */ /* 0x000fe200098f0c03 */
[----:B------:R0:W1:Y:S03]  /*b860*/  SHFL.IDX PT, R5, R6, RZ, 0x181f ;  /* 0x00181fff06057589 */ /* 0x00006600000e0000 */
[----:B------:R-:W-:Y:S01]  /*b870*/  ISETP.GE.AND P0, PT, R0, R9, PT ;  /* 0x000000090000720c */ /* 0x000fe20003f06270 */
[----:B------:R0:W2:Y:S01]  /*b880*/  SHFL.IDX PT, R3, R7, RZ, 0x181f ;  /* 0x00181fff07037589 */ /* 0x0000a200000e0000 */
[----:B------:R-:W-:Y:S11]  /*b890*/  @P2 BRA `(.L_x_4480) ;  /* 0x0000000000442947 */ /* 0x000ff60003800000 */
        /* <DEDUP_REMOVED lines=17> */
.L_x_4480:
[----:B------:R-:W-:Y:S05]  /*b9b0*/  BSYNC B1 ;  /* 0x0000000000017941 */ /* 0x000fea0003800000 */
.L_x_4479:
        /* <DEDUP_REMOVED lines=21> */
.L_x_4482:
[----:B------:R-:W-:Y:S05]  /*bb10*/  BSYNC B1 ;  /* 0x0000000000017941 */ /* 0x000fea0003800000 */
.L_x_4481:
        /* <DEDUP_REMOVED lines=21> */
.L_x_4484:
[----:B------:R-:W-:Y:S05]  /*bc70*/  BSYNC B1 ;  /* 0x0000000000017941 */ /* 0x000fea0003800000 */
.L_x_4483:
[----:B------:R-:W-:Y:S01]  /*bc80*/  VIADD R0, R8, 0x60 ;  /* 0x0000006008007836 */ /* 0x000fe20000000000 */
[----:B0-----:R0:W0:Y:S04]  /*bc90*/  SHFL.IDX PT, R3, R7, 0x3, 0x181f ;  /* 0x00781f0007037f89 */ /* 0x00102800000e0000 */
[----:B------:R-:W-:Y:S01]  /*bca0*/  ISETP.GE.AND P0, PT, R0, R9, PT ;  /* 0x000000090000720c */ /* 0x000fe20003f06270 */
[----:B-1-3--:R1:W3:-:S12]  /*bcb0*/  SHFL.IDX PT, R5, R6, 0x3, 0x181f ;  /* 0x00781f0006057f89 */ /* 0x00a2d800000e0000 */
[----:B-1----:R-:W-:Y:S05]  /*bcc0*/  @P0 BRA `(.L_x_4476) ;  /* 0x0000000000440947 */ /* 0x002fea0003800000 */
[----:B------:R-:W-:Y:S02]  /*bcd0*/  ULDC UR5, c[0x0][0xac8] ;  /* 0x0002b20000057ab9 */ /* 0x000fe40000000800 */
[----:B------:R-:W-:Y:S02]  /*bce0*/  ISETP.GE.AND P3, PT, R2, UR5, PT ;  /* 0x0000000502007c0c */ /* 0x000fe4000bf66270 */
[----:B------:R-:W-:Y:S02]  /*bcf0*/  ISETP.GE.AND P2, PT, R19, UR5, PT ;  /* 0x0000000513007c0c */ /* 0x000fe4000bf46270 */
[----:B------:R-:W-:Y:S02]  /*bd00*/  ISETP.GE.AND P1, PT, R18, UR5, PT ;  /* 0x0000000512007c0c */ /* 0x000fe4000bf26270 */
[----:B------:R-:W-:-:S07]  /*bd10*/  ISETP.GE.AND P0, PT, R22, UR5, PT ;  /* 0x0000000516007c0c */ /* 0x000fce000bf06270 */
[-C--:B--234-:R-:W-:Y:S02]  /*bd20*/  @!P3 LEA R6, P6, R2, R5.reuse, 0x1 ;  /* 0x000000050206b211 */ /* 0x09cfe400078c08ff */
        /* <DEDUP_REMOVED lines=11> */
.L_x_4476:
[----:B------:R-:W-:Y:S05]  /*bde0*/  BSYNC B0 ;  /* 0x0000000000007941 */ /* 0x000fea0003800000 */
.L_x_4468:
[----:B------:R-:W-:Y:S02]  /*bdf0*/  ULDC UR5, c[0x0][0xc38] ;  /* 0x00030e0000057ab9 */ /* 0x000fe40000000800 */
[----:B------:R-:W-:-:S06]  /*be00*/  UISETP.GE.AND UP0, UPT, UR4, UR5, UPT ;  /* 0x000000050400728c */ /* 0x000fcc000bf06270 */
[----:B------:R-:W-:-:S13]  /*be10*/  PLOP3.LUT P0, PT, PT, PT, UP0, 0x80, 0x0 ;  /* 0x000000000000781c */ /* 0x000fda0003f0f008 */
[----:B------:R-:W-:Y:S05]  /*be20*/  @!P0 BRA `(.L_x_4485) ;  /* 0xffffff4c00bc8947 */ /* 0x000fea000383ffff */
[----:B------:R-:W-:Y:S05]  /*be30*/  EXIT ;  /* 0x000000000000794d */ /* 0x000fea0003800000 */
.L_x_4427:
[----:B------:R-:W-:-:S08]  /*be40*/  NOP ;  /* 0x0000000000007918 */ /* 0x000fd00000000000 */
[----:B------:R-:W0:-:S00]  /*be50*/  USETMAXREG.DEALLOC.CTAPOOL 0x28 ;  /* 0x00000028000079c8 */ /* 0x000e0000080e0500 */
[----:B0-----:R-:W-:-:S06]  /*be60*/  LOP3.LUT R0, R0, 0x3, RZ, 0xc0, !PT ;  /* 0x0000000300007812 */ /* 0x001fcc00078ec0ff */
[----:B------:R-:W0:Y:S01]  /*be70*/  S2UR UR5, SR_CTAID.X ;  /* 0x00000000000579c3 */ /* 0x000e220000002500 */
[----:B------:R-:W-:Y:S01]  /*be80*/  LOP3.LUT R17, R17, 0xfffffdff, RZ, 0xc0, !PT ;  /* 0xfffffdff11117812 */ /* 0x000fe200078ec0ff */
[----:B------:R-:W-:Y:S01]  /*be90*/  STL [R1], RZ ;  /* 0x000000ff01007387 */ /* 0x000fe20000100800 */
[----:B------:R-:W-:Y:S02]  /*bea0*/  IMAD.MOV.U32 R25, RZ, RZ, 0x1 ;  /* 0x00000001ff197424 */ /* 0x000fe400078e00ff */
[----:B------:R-:W-:Y:S01]  /*beb0*/  IMAD.MOV.U32 R18, RZ, RZ, RZ ;  /* 0x000000ffff127224 */ /* 0x000fe200078e00ff */
[----:B------:R1:W2:Y:S02]  /*bec0*/  SHFL.IDX PT, R2, R0, RZ, 0x1f ;  /* 0x00001fff00027589 */ /* 0x0002a400000e0000 */
[----:B-1----:R-:W0:Y:S01]  /*bed0*/  LDC R0, c[0x0][0xc38] ;  /* 0x00030e00ff007b82 */ /* 0x002e220000000800 */
[----:B--2---:R-:W-:-:S13]  /*bee0*/  ISETP.NE.AND P0, PT, R2, RZ, PT ;  /* 0x000000ff0200720c */ /* 0x004fda0003f05270 */
[----:B------:R-:W-:Y:S01]  /*bef0*/  @P0 LOP3.LUT R17, R17, 0x200, RZ, 0xfc, !PT ;  /* 0x0000020011110812 */ /* 0x000fe200078efcff */
[----:B------:R-:W-:Y:S06]  /*bf00*/  @P0 BAR.ARV 0x4, 0x180 ;  /* 0x0106000000000b1d */ /* 0x000fec0000002000 */
[----:B0-----:R-:W-:-:S13]  /*bf10*/  ISETP.LE.AND P0, PT, R0, UR5, PT ;  /* 0x0000000500007c0c */ /* 0x001fda000bf03270 */
[----:B------:R-:W-:Y:S05]  /*bf20*/  @P0 BRA `(.L_x_4486) ;  /* 0x00000038007c0947 */ /* 0x000fea0003800000 */
[----:B------:R-:W0:Y:S01]  /*bf30*/  S2R R8, SR_TID.X ;  /* 0x0000000000087919 */ /* 0x000e220000002100 */
[----:B------:R-:W-:Y:S01]  /*bf40*/  ULDC UR4, c[0x0][0x320] ;  /* 0x0000c80000047ab9 */ /* 0x000fe20000000800 */
[----:B------:R-:W-:Y:S01]  /*bf50*/  LOP3.LUT R17, R17, 0xffffffef, RZ, 0xc0, !PT ;  /* 0xffffffef11117812 */ /* 0x000fe200078ec0ff */
[----:B------:R-:W1:Y:S01]  /*bf60*/  S2UR UR8, SR_CgaCtaId ;  /* 0x00000000000879c3 */ /* 0x000e620000008800 */
[----:B------:R-:W-:Y:S01]  /*bf70*/  ULDC.64 UR36, c[0x0][0x2f0] ;  /* 0x0000bc0000247ab9 */ /* 0x000fe20000000a00 */
[----:B------:R-:W-:Y:S01]  /*bf80*/  ULDC.64 UR6, c[0x0][0x418] ;  /* 0x0001060000067ab9 */ /* 0x000fe20000000a00 */
[----:B------:R-:W-:Y:S01]  /*bf90*/  ULDC UR9, c[0x0][0x2b8] ;  /* 0x0000ae0000097ab9 */ /* 0x000fe20000000800 */
[----:B------:R-:W-:Y:S01]  /*bfa0*/  UISETP.NE.U32.AND UP0, UPT, UR6, URZ, UPT ;  /* 0x0000003f0600728c */ /* 0x000fe2000bf05070 */
[----:B------:R-:W-:Y:S01]  /*bfb0*/  IMAD.U32 R31, RZ, RZ, UR5 ;  /* 0x00000005ff1f7e24 */ /* 0x000fe2000f8e00ff */
[----:B------:R-:W-:Y:S01]  /*bfc0*/  ULDC UR38, c[0x0][0x288] ;  /* 0x0000a20000267ab9 */ /* 0x000fe20000000800 */
[----:B------:R-:W-:Y:S01]  /*bfd0*/  ULDC UR6, c[0x0][0x448] ;  /* 0x0001120000067ab9 */ /* 0x000fe20000000800 */
[----:B------:R-:W-:Y:S01]  /*bfe0*/  UISETP.NE.AND.EX UP0, UPT, UR7, URZ, UPT, UP0 ;  /* 0x0000003f0700728c */ /* 0x000fe2000bf05300 */
[----:B------:R-:W-:Y:S01]  /*bff0*/  IMAD.MOV.U32 R25, RZ, RZ, 0x1 ;  /* 0x00000001ff197424 */ /* 0x000fe200078e00ff */
[----:B------:R-:W-:Y:S01]  /*c000*/  ULOP3.LUT UR44, UR45, 0x2, URZ, 0xfc, !UPT ;  /* 0x000000022d2c7892 */ /* 0x000fe2000f8efc3f */
[----:B------:R-:W-:Y:S01]  /*c010*/  IMAD.MOV.U32 R18, RZ, RZ, RZ ;  /* 0x000000ffff127224 */ /* 0x000fe200078e00ff */
[----:B------:R-:W-:Y:S01]  /*c020*/  UMOV UR7, 0x400 ;  /* 0x0000040000077882 */ /* 0x000fe20000000000 */
[----:B------:R-:W-:Y:S01]  /*c030*/  ULDC UR46, c[0x0][0xc] ;  /* 0x00000300002e7ab9 */ /* 0x000fe20000000800 */
[----:B-1----:R-:W-:Y:S01]  /*c040*/  ULEA UR7, UR8, UR7, 0x18 ;  /* 0x0000000708077291 */ /* 0x002fe2000f8ec03f */
[C---:B0-----:R-:W-:Y:S01]  /*c050*/  IMAD.SHL.U32 R28, R8.reuse, 0x8, RZ ;  /* 0x00000008081c7824 */ /* 0x041fe200078e00ff */
[----:B------:R-:W-:-:S04]  /*c060*/  LOP3.LUT R7, R8, 0x7f, RZ, 0xc0, !PT ;  /* 0x0000007f08077812 */ /* 0x000fc800078ec0ff */
[----:B------:R-:W-:Y:S02]  /*c070*/  MOV R16, UR7 ;  /* 0x0000000700107c02 */ /* 0x000fe40008000f00 */
[C---:B------:R-:W-:Y:S02]  /*c080*/  LOP3.LUT R0, R28.reuse, 0x1f8, RZ, 0xc0, !PT ;  /* 0x000001f81c007812 */ /* 0x040fe400078ec0ff */
[----:B------:R-:W-:Y:S02]  /*c090*/  LOP3.LUT R6, R28, 0x38, RZ, 0xc0, !PT ;  /* 0x000000381c067812 */ /* 0x000fe400078ec0ff */
[----:B------:R-:W-:Y:S02]  /*c0a0*/  LOP3.LUT R3, R0, 0x38, R8, 0x78, !PT ;  /* 0x0000003800037812 */ /* 0x000fe400078e7808 */
[C---:B------:R-:W-:Y:S02]  /*c0b0*/  LOP3.LUT R0, R6.reuse, 0x40, RZ, 0xfc, !PT ;  /* 0x0000004006007812 */ /* 0x040fe400078efcff */
[----:B------:R-:W-:-:S02]  /*c0c0*/  LOP3.LUT R2, R6, 0x80, RZ, 0xfc, !PT ;  /* 0x0000008006027812 */ /* 0x000fc400078efcff */
[----:B------:R-:W-:Y:S02]  /*c0d0*/  ISETP.GE.AND P2, PT, R0, UR4, PT ;  /* 0x0000000400007c0c */ /* 0x000fe4000bf46270 */
[----:B------:R-:W-:Y:S02]  /*c0e0*/  ISETP.GE.AND P1, PT, R2, UR4, PT ;  /* 0x0000000402007c0c */ /* 0x000fe4000bf26270 */
[C---:B------:R-:W-:Y:S02]  /*c0f0*/  ISETP.GE.AND P0, PT, R6.reuse, UR4, PT ;  /* 0x0000000406007c0c */ /* 0x040fe4000bf06270 */
[----:B------:R-:W-:Y:S02]  /*c100*/  SEL R2, RZ, 0xffffffff, P2 ;  /* 0xffffffffff027807 */ /* 0x000fe40001000000 */
[----:B------:R-:W-:Y:S02]  /*c110*/  LOP3.LUT R4, R6, 0xc0, RZ, 0xfc, !PT ;  /* 0x000000c006047812 */ /* 0x000fe400078efcff */
[----:B------:R-:W-:-:S02]  /*c120*/  LOP3.LUT R28, R3, 0x200, R28, 0xf8, !PT ;  /* 0x00000200031c7812 */ /* 0x000fc400078ef81c */
[----:B------:R-:W-:Y:S02]  /*c130*/  SEL R0, RZ, 0x1, P0 ;  /* 0x00000001ff007807 */ /* 0x000fe40000000000 */
[----:B------:R-:W-:Y:S01]  /*c140*/  @P2 LOP3.LUT R17, R17, 0x10, RZ, 0xfc, !PT ;  /* 0x0000001011112812 */ /* 0x000fe200078efcff */
[----:B------:R-:W-:Y:S01]  /*c150*/  IMAD R32, R28, 0x2, R16 ;  /* 0x000000021c207824 */ /* 0x000fe200078e0210 */
[----:B------:R-:W-:Y:S02]  /*c160*/  SHF.L.U32 R3, R2, 0x1, RZ ;  /* 0x0000000102037819 */ /* 0x000fe400000006ff */
[----:B------:R-:W-:Y:S02]  /*c170*/  LOP3.LUT R17, R17, 0xfffffff7, RZ, 0xc0, !PT ;  /* 0xfffffff711117812 */ /* 0x000fe400078ec0ff */
[----:B------:R-:W-:Y:S02]  /*c180*/  LOP3.LUT R0, R3, 0x2, R0, 0xe2, !PT ;  /* 0x0000000203007812 */ /* 0x000fe400078ee200 */
[----:B------:R-:W-:-:S02]  /*c190*/  @P1 LOP3.LUT R17, R17, 0x8, RZ, 0xfc, !PT ;  /* 0x0000000811111812 */ /* 0x000fc400078efcff */
[----:B------:R-:W-:Y:S02]  /*c1a0*/  SEL R3, RZ, 0x4, P1 ;  /* 0x00000004ff037807 */ /* 0x000fe40000800000 */
[----:B------:R-:W-:Y:S02]  /*c1b0*/  LOP3.LUT R17, R17, 0xffffffdf, RZ, 0xc0, !PT ;  /* 0xffffffdf11117812 */ /* 0x000fe400078ec0ff */
[----:B------:R-:W-:Y:S01]  /*c1c0*/  ISETP.GE.AND P1, PT, R6, UR37, PT ;  /* 0x0000002506007c0c */ /* 0x000fe2000bf26270 */
[----:B------:R-:W-:Y:S01]  /*c1d0*/  UIMAD UR37, UR6, UR38, URZ ;  /* 0x00000026062572a4 */ /* 0x000fe2000f8e023f */
[----:B------:R-:W-:Y:S02]  /*c1e0*/  @P0 LOP3.LUT R17, R17, 0x20, RZ, 0xfc, !PT ;  /* 0x0000002011110812 */ /* 0x000fe400078efcff */
[----:B------:R-:W-:Y:S01]  /*c1f0*/  ISETP.GE.AND P0, PT, R4, UR4, PT ;  /* 0x0000000404007c0c */ /* 0x000fe2000bf06270 */
[----:B------:R-:W-:Y:S01]  /*c200*/  ULDC UR4, c[0x0][0x424] ;  /* 0x0001090000047ab9 */ /* 0x000fe20000000800 */
[----:B------:R-:W-:Y:S01]  /*c210*/  LOP3.LUT R17, R17, 0xfffffffb, RZ, 0xc0, !PT ;  /* 0xfffffffb11117812 */ /* 0x000fe200078ec0ff */
[----:B------:R-:W-:Y:S01]  /*c220*/  USEL UR4, UR4, 0x1, UP0 ;  /* 0x0000000104047887 */ /* 0x000fe20008000000 */
[----:B------:R-:W-:Y:S01]  /*c230*/  LOP3.LUT R5, R0, R3, RZ, 0xfc, !PT ;  /* 0x0000000300057212 */ /* 0x000fe200078efcff */
[----:B------:R-:W-:Y:S01]  /*c240*/  IMAD.SHL.U32 R0, R8, 0x10, RZ ;  /* 0x0000001008007824 */ /* 0x000fe200078e00ff */
[----:B------:R-:W-:Y:S01]  /*c250*/  SHF.R.U32.HI R33, RZ, 0x3, R7 ;  /* 0x00000003ff217819 */ /* 0x000fe20000011607 */
[----:B------:R-:W-:Y:S01]  /*c260*/  UIMAD UR36, UR4, UR36, URZ ;  /* 0x00000024042472a4 */ /* 0x000fe2000f8e023f */
[----:B------:R-:W-:Y:S01]  /*c270*/  SEL R35, RZ, 0x8, P0 ;  /* 0x00000008ff237807 */ /* 0x000fe20000000000 */
[----:B------:R0:W-:Y:S01]  /*c280*/  STL [R1+0x4], R5 ;  /* 0x0000040501007387 */ /* 0x0001e20000100800 */
[----:B------:R-:W-:Y:S01]  /*c290*/  LOP3.LUT R0, R33, 0x70, R0, 0xf8, !PT ;  /* 0x0000007021007812 */ /* 0x000fe200078ef800 */
[----:B------:R-:W-:Y:S01]  /*c2a0*/  UIADD3 UR4, UR36, 0x5f, URZ ;  /* 0x0000005f24047890 */ /* 0x000fe2000fffe03f */
[----:B------:R-:W-:Y:S01]  /*c2b0*/  LOP3.LUT R35, R5, R35, RZ, 0xfc, !PT ;  /* 0x0000002305237212 */ /* 0x000fe200078efcff */
[----:B------:R0:W-:Y:S01]  /*c2c0*/  STL [R1], RZ ;  /* 0x000000ff01007387 */ /* 0x0001e20000100800 */
[----:B------:R-:W-:Y:S01]  /*c2d0*/  @P0 LOP3.LUT R17, R17, 0x4, RZ, 0xfc, !PT ;  /* 0x0000000411110812 */ /* 0x000fe200078efcff */
[----:B------:R-:W-:-:S02]  /*c2e0*/  UIMAD.WIDE UR4, UR4, 0x2aaaaaab, URZ ;  /* 0x2aaaaaab040478a5 */ /* 0x000fc4000f8e023f */
[----:B------:R-:W-:Y:S01]  /*c2f0*/  UIADD3 UR38, UR36, 0x60, -UR38 ;  /* 0x0000006024267890 */ /* 0x000fe2000fffe826 */
[----:B------:R-:W-:Y:S01]  /*c300*/  LOP3.LUT R17, R17, 0xfffffffe, RZ, 0xc0, !PT ;  /* 0xfffffffe11117812 */ /* 0x000fe200078ec0ff */
[----:B------:R-:W-:-:S03]  /*c310*/  USHF.R.U32.HI UR39, URZ, 0x1f, UR5 ;  /* 0x0000001f3f277899 */ /* 0x000fc60008011605 */
[----:B------:R-:W-:Y:S01]  /*c320*/  @P1 LOP3.LUT R17, R17, 0x1, RZ, 0xfc, !PT ;  /* 0x0000000111111812 */ /* 0x000fe200078efcff */
[----:B------:R-:W-:Y:S01]  /*c330*/  ULEA.HI.SX32 UR39, UR5, UR39, 0x1c ;  /* 0x0000002705277291 */ /* 0x000fe2000f8fe23f */
[----:B------:R-:W-:Y:S02]  /*c340*/  ISETP.GE.AND P1, PT, R6, UR9, PT ;  /* 0x0000000906007c0c */ /* 0x000fe4000bf26270 */
[----:B------:R-:W-:-:S11]  /*c350*/  LOP3.LUT R17, R17, 0xfffffeff, RZ, 0xc0, !PT ;  /* 0xfffffeff11117812 */ /* 0x000fd600078ec0ff */
[----:B0-----:R-:W-:-:S07]  /*c360*/  @P1 LOP3.LUT R17, R17, 0x100, RZ, 0xfc, !PT ;  /* 0x0000010011111812 */ /* 0x001fce00078efcff */
.L_x_4535:
        /* <DEDUP_REMOVED lines=22> */
.L_x_4487:
[----:B------:R-:W-:Y:S01]  /*c4d0*/  ULDC UR8, c[0x0][0xc54] ;  /* 0x0003150000087ab9 */ /* 0x000fe20000000800 */
[----:B------:R-:W-:Y:S01]  /*c4e0*/  UMOV UR6, UR7 ;  /* 0x0000000700067c82 */ /* 0x000fe20008000000 */
[----:B------:R-:W-:-:S11]  /*c4f0*/  UISETP.NE.AND UP0, UPT, UR8, 0x1, UPT ;  /* 0x000000010800788c */ /* 0x000fd6000bf05270 */
[----:B------:R-:W-:Y:S02]  /*c500*/  @UP0 ULDC.64 UR10, c[0x0][0xc58] ;  /* 0x00031600000a0ab9 */ /* 0x000fe40000000a00 */
[----:B------:R-:W-:-:S04]  /*c510*/  UIMAD.WIDE.U32 UR4, UR7, UR10, URZ ;  /* 0x0000000a070472a5 */ /* 0x000fc8000f8e003f */
[----:B------:R-:W-:-:S04]  /*c520*/  @UP0 USHF.R.U32.HI UR6, URZ, UR11, UR5 ;  /* 0x0000000b3f060299 */ /* 0x000fc80008011605 */
[----:B------:R-:W-:-:S12]  /*c530*/  UIMAD UR4, UR6, UR8, URZ ;  /* 0x00000008060472a4 */ /* 0x000fd8000f8e023f */
.L_x_4488:
        /* <DEDUP_REMOVED lines=25> */
[----:B------:R-:W-:Y:S01]  /*c6d0*/  UP2UR UR47, UPR, URZ, 0x4 ;  /* 0x000000043f2f7883 */ /* 0x000fe20008000000 */
[----:B------:R-:W-:Y:S01]  /*c6e0*/  BSSY B7, `(.L_x_4489) ;  /* 0x000030a000077945 */ /* 0x000fe20003800000 */
[----:B------:R-:W-:-:S04]  /*c6f0*/  USHF.L.U32 UR6, UR42, 0x7, URZ ;  /* 0x000000072a067899 */ /* 0x000fc8000800063f */
[----:B------:R-:W-:Y:S01]  /*c700*/  UIADD3 UR6, UR6, 0x7f, URZ ;  /* 0x0000007f06067890 */ /* 0x000fe2000fffe03f */
[----:B------:R-:W-:Y:S01]  /*c710*/  @UP2 ULDC UR4, c[0x0][0x44c] ;  /* 0x0001130000042ab9 */ /* 0x000fe20000000800 */
[----:B------:R-:W-:Y:S02]  /*c720*/  @UP2 ULDC UR7, c[0x0][0x450] ;  /* 0x0001140000072ab9 */ /* 0x000fe40000000800 */
[----:B------:R-:W-:-:S04]  /*c730*/  UIMAD.WIDE.U32 UR4, UR6, UR4, URZ ;  /* 0x00000004060472a5 */ /* 0x000fc8000f8e003f */
[----:B------:R-:W-:-:S04]  /*c740*/  @UP2 USHF.R.U32.HI UR6, URZ, UR7, UR5 ;  /* 0x000000073f062299 */ /* 0x000fc80008011605 */
[----:B------:R-:W-:-:S04]  /*c750*/  UIADD3 UR4, UR38, UR6, URZ ;  /* 0x0000000626047290 */ /* 0x000fc8000fffe03f */
[----:B------:R-:W-:-:S04]  /*c760*/  UIMAD.WIDE UR4, UR4, 0x2aaaaaab, URZ ;  /* 0x2aaaaaab040478a5 */ /* 0x000fc8000f8e023f */
[----:B------:R-:W-:-:S04]  /*c770*/  USHF.R.U32.HI UR4, URZ, 0x1f, UR5 ;  /* 0x0000001f3f047899 */ /* 0x000fc80008011605 */
[----:B------:R-:W-:-:S04]  /*c780*/  ULEA.HI.SX32 UR4, UR5, UR4, 0x1c ;  /* 0x0000000405047291 */ /* 0x000fc8000f8fe23f */
[----:B------:R-:W-:-:S04]  /*c790*/  UISETP.LT.AND UP0, UPT, UR39, UR4, UPT ;  /* 0x000000042700728c */ /* 0x000fc8000bf01270 */
[----:B------:R-:W-:-:S06]  /*c7a0*/  USEL UR43, UR39, UR4, UP0 ;  /* 0x00000004272b7287 */ /* 0x000fcc0008000000 */
[----:B------:R-:W-:-:S13]  /*c7b0*/  ISETP.LT.AND P0, PT, RZ, UR43, PT ;  /* 0x0000002bff007c0c */ /* 0x000fda000bf01270 */
[----:B0-----:R-:W-:Y:S05]  /*c7c0*/  @P0 BRA `(.L_x_4490) ;  /* 0x0000000000440947 */ /* 0x001fea0003800000 */
        /* <DEDUP_REMOVED lines=17> */
.L_x_4490:
[----:B------:R-:W-:Y:S01]  /*c8e0*/  IADD3 R0, R16, 0x1c400, RZ ;  /* 0x0001c40010007810 */ /* 0x000fe20007ffe0ff */
[----:B------:R-:W-:Y:S03]  /*c8f0*/  BSSY B6, `(.L_x_4492) ;  /* 0x0000013000067945 */ /* 0x000fe60003800000 */
        /* <DEDUP_REMOVED lines=18> */
.L_x_4493:
[----:B------:R-:W-:Y:S05]  /*ca20*/  BSYNC B6 ;  /* 0x0000000000067941 */ /* 0x000fea0003800000 */
.L_x_4492:
        /* <DEDUP_REMOVED lines=20> */
.L_x_4496:
[----:B------:R0:W1:Y:S01]  /*cb70*/  LDC.64 R2, c[0x4][R19] ;  /* 0x0100000013027b82 */ /* 0x0000620000000a00 */
[----:B------:R-:W-:Y:S01]  /*cb80*/  ULDC.64 UR4, c[0x4][0x98] ;  /* 0x0100260000047ab9 */ /* 0x000fe20000000a00 */
[----:B------:R-:W-:Y:S01]  /*cb90*/  ULDC.64 UR6, c[0x4][0xa0] ;  /* 0x0100280000067ab9 */ /* 0x000fe20000000a00 */
[----:B------:R-:W-:Y:S01]  /*cba0*/  MOV R4, UR4 ;  /* 0x0000000400047c02 */ /* 0x000fe20008000f00 */
        /* <DEDUP_REMOVED lines=10> */
[----:B-1----:R-:W-:Y:S05]  /*cc50*/  CALL.ABS.NOINC R2 ;  /* 0x0000000002007343 */ /* 0x002fea0003c00000 */
.L_x_4495:
[----:B------:R-:W-:Y:S05]  /*cc60*/  BSYNC B6 ;  /* 0x0000000000067941 */ /* 0x000fea0003800000 */
.L_x_4494:
        /* <DEDUP_REMOVED lines=8> */
[----:B------:R-:W-:Y:S01]  /*ccf0*/  MOV R2, UR4 ;  /* 0x0000000400027c02 */ /* 0x000fe20008000f00 */
[----:B------:R-:W-:Y:S01]  /*cd00*/  IMAD.U32 R3, RZ, RZ, UR5 ;  /* 0x00000005ff037e24 */ /* 0x000fe2000f8e00ff */
[----:B------:R-:W-:-:S04]  /*cd10*/  ULDC UR4, c[0x0][0xc48] ;  /* 0x0003120000047ab9 */ /* 0x000fc80000000800 */
[----:B------:R1:W5:Y:S01]  /*cd20*/  @P0 LDG.E R27, desc[UR48][R2.64] ;  /* 0x00000030021b0981 */ /* 0x000362000c1e1900 */
[----:B------:R-:W-:Y:S01]  /*cd30*/  UMOV UR5, 0xffffffff ;  /* 0xffffffff00057882 */ /* 0x000fe20000000000 */
[----:B------:R-:W-:Y:S02]  /*cd40*/  IMAD.U32 R0, RZ, RZ, UR43 ;  /* 0x0000002bff007e24 */ /* 0x000fe4000f8e00ff */
[----:B------:R-:W-:Y:S02]  /*cd50*/  IMAD.U32 R19, RZ, RZ, UR4 ;  /* 0x00000004ff137e24 */ /* 0x000fe4000f8e00ff */
[----:B------:R-:W-:Y:S01]  /*cd60*/  VIADD R0, R0, 0xffffffff ;  /* 0xffffffff00007836 */ /* 0x000fe20000000000 */
[----:B------:R-:W-:Y:S06]  /*cd70*/  BRA.DIV UR5, `(.L_x_4497) ;  /* 0x0000003205787947 */ /* 0x000fec000b800000 */
.L_x_4551:
[----:B-1----:R-:W1:Y:S01]  /*cd80*/  S2R R2, SR_TID.X ;  /* 0x0000000000027919 */ /* 0x002e620000002100 */
[----:B0-----:R-:W-:Y:S02]  /*cd90*/  ISETP.NE.AND P1, PT, R10, 0x1, PT ;  /* 0x000000010a00780c */ /* 0x001fe40003f25270 */
[----:B-----5:R-:W-:Y:S02]  /*cda0*/  SHF.R.S32.HI R29, RZ, 0x1f, R27 ;  /* 0x0000001fff1d7819 */ /* 0x020fe4000001141b */
[----:B------:R-:W-:Y:S02]  /*cdb0*/  LOP3.LUT R17, R17, 0xffffff7f, RZ, 0xc0, !PT ;  /* 0xffffff7f11117812 */ /* 0x000fe400078ec0ff */
[----:B------:R-:W-:-:S07]  /*cdc0*/  MOV R24, RZ ;  /* 0x000000ff00187202 */ /* 0x000fce0000000f00 */
[----:B------:R-:W0:Y:S01]  /*cdd0*/  @P1 LDC R3, c[0x0][0x434] ;  /* 0x00010d00ff031b82 */ /* 0x000e220000000800 */
[----:B------:R-:W-:-:S07]  /*cde0*/  @P1 LOP3.LUT R17, R17, 0x80, RZ, 0xfc, !PT ;  /* 0x0000008011111812 */ /* 0x000fce00078efcff */
[----:B------:R-:W2:Y:S01]  /*cdf0*/  @P1 LDC R5, c[0x0][0x438] ;  /* 0x00010e00ff051b82 */ /* 0x000ea20000000800 */
[----:B-1----:R-:W-:-:S04]  /*ce00*/  SHF.L.U32 R8, R2, 0x4, RZ ;  /* 0x0000000402087819 */ /* 0x002fc800000006ff */
[----:B------:R-:W-:-:S05]  /*ce10*/  LOP3.LUT R8, R33, 0x70, R8, 0xf8, !PT ;  /* 0x0000007021087812 */ /* 0x000fca00078ef808 */
[----:B------:R-:W-:-:S04]  /*ce20*/  IMAD R7, R0, 0x60, R8 ;  /* 0x0000006000077824 */ /* 0x000fc800078e0208 */
[C---:B------:R-:W-:Y:S01]  /*ce30*/  IMAD.IADD R34, R7.reuse, 0x1, R30 ;  /* 0x0000000107227824 */ /* 0x040fe200078e021e */
[----:B------:R-:W-:-:S03]  /*ce40*/  ISETP.GE.AND P0, PT, R7, UR36, PT ;  /* 0x0000002407007c0c */ /* 0x000fc6000bf06270 */
[----:B0-----:R-:W-:Y:S01]  /*ce50*/  @P1 IMAD.HI.U32 R2, R34, R3, RZ ;  /* 0x0000000322021227 */ /* 0x001fe200078e00ff */
[----:B------:R-:W-:-:S03]  /*ce60*/  ISETP.GT.U32.OR P0, PT, R8, 0x5f, P0 ;  /* 0x0000005f0800780c */ /* 0x000fc60000704470 */
[----:B------:R-:W-:Y:S01]  /*ce70*/  IMAD.MOV.U32 R9, RZ, RZ, R34 ;  /* 0x000000ffff097224 */ /* 0x000fe200078e0022 */
[----:B--2---:R-:W-:-:S09]  /*ce80*/  @P1 SHF.R.U32.HI R9, RZ, R5, R2 ;  /* 0x00000005ff091219 */ /* 0x004fd20000011602 */
        /* <DEDUP_REMOVED lines=25> */
.L_x_4498:
[----:B------:R-:W-:Y:S01]  /*d020*/  IMAD R22, R18, 0x8, R16 ;  /* 0x0000000812167824 */ /* 0x000fe200078e0210 */
[----:B------:R-:W-:Y:S01]  /*d030*/  SHF.L.U32 R3, R25, 0x1f, RZ ;  /* 0x0000001f19037819 */ /* 0x000fe200000006ff */
[----:B------:R-:W-:Y:S03]  /*d040*/  BSSY B0, `(.L_x_4499) ;  /* 0x0000003000007945 */ /* 0x000fe60003800000 */
[----:B------:R-:W0:Y:S02]  /*d050*/  SYNCS.PHASECHK.TRANS64.TRYWAIT P0, [R22+URZ+0x22840], R3 ;  /* 0x02284003160075a7 */ /* 0x000e24000800017f */
[----:B0-----:R-:W-:Y:S05]  /*d060*/  @!P0 BRA `(.L_x_4500) ;  /* 0x0000002c00e88947 */ /* 0x001fea0003800000 */
.L_x_4552:
[----:B------:R-:W-:Y:S05]  /*d070*/  BSYNC B0 ;  /* 0x0000000000007941 */ /* 0x000fea0003800000 */
.L_x_4499:
        /* <DEDUP_REMOVED lines=16> */
[----:B------:R-:W-:Y:S01]  /*d180*/  IMAD.WIDE.U32 R2, R19, UR4, R2 ;  /* 0x0000000413027c25 */ /* 0x000fe2000f8e0002 */
[----:B-1----:R-:W-:-:S03]  /*d190*/  SHF.L.U32 R8, R6, 0x3, RZ ;  /* 0x0000000306087819 */ /* 0x002fc600000006ff */
[----:B------:R-:W-:Y:S01]  /*d1a0*/  IMAD R5, R19, UR5, R4 ;  /* 0x0000000513057c24 */ /* 0x000fe2000f8e0204 */
[----:B------:R-:W-:Y:S02]  /*d1b0*/  ULDC.64 UR4, c[0x0][0x2e8] ;  /* 0x0000ba0000047ab9 */ /* 0x000fe40000000a00 */
[----:B------:R-:W-:Y:S01]  /*d1c0*/  LEA R4, P0, R2, UR4, 0x1 ;  /* 0x0000000402047c11 */ /* 0x000fe2000f8008ff */
[----:B------:R-:W-:Y:S01]  /*d1d0*/  IMAD.IADD R5, R3, 0x1, R5 ;  /* 0x0000000103057824 */ /* 0x000fe200078e0205 */
[----:B------:R-:W-:Y:S01]  /*d1e0*/  UMOV UR4, 0xffffffff ;  /* 0xffffffff00047882 */ /* 0x000fe20000000000 */
[----:B------:R-:W-:Y:S01]  /*d1f0*/  IMAD.MOV.U32 R3, RZ, RZ, -0x60 ;  /* 0xffffffa0ff037424 */ /* 0x000fe200078e00ff */
[----:B------:R-:W-:Y:S02]  /*d200*/  LOP3.LUT R8, R8, 0x38, RZ, 0xc0, !PT ;  /* 0x0000003808087812 */ /* 0x000fe400078ec0ff */
[----:B------:R-:W-:Y:S01]  /*d210*/  LEA.HI.X R5, R2, UR5, R5, 0x1, P0 ;  /* 0x0000000502057c11 */ /* 0x000fe200080f0c05 */
[----:B------:R-:W-:-:S04]  /*d220*/  IMAD R0, R0, R3, UR36 ;  /* 0x0000002400007e24 */ /* 0x000fc8000f8e0203 */
        /* <DEDUP_REMOVED lines=14> */
[----:B------:R-:W-:Y:S02]  /*d310*/  @P0 LEA R9, R0, R16, 0x1 ;  /* 0x0000001000090211 */ /* 0x000fe400078e08ff */
        /* <DEDUP_REMOVED lines=23> */
[----:B------:R0:W3:Y:S02]  /*d490*/  SHFL.IDX PT, R14, R4, 0x5, 0x181f ;  /* 0x00b81f00040e7f89 */ /* 0x0000e400000e0000 */
[----:B-1----:R-:W-:-:S05]  /*d4a0*/  @P0 IADD3.X R3, RZ, R6, RZ, P1, !PT ;  /* 0x00000006ff030210 */ /* 0x002fca0000ffe4ff */
[----:B------:R0:W-:Y:S04]  /*d4b0*/  @P0 LDGSTS.E.BYPASS.LTC128B.128 [R7+0x1e400], desc[UR48][R2.64], !P2 ;  /* 0x1e40000002070fae */ /* 0x0001e8000d101d70 */
.L_x_4566:
        /* <DEDUP_REMOVED lines=10> */
.L_x_4502:
        /* <DEDUP_REMOVED lines=11> */
.L_x_4503:
[----:B------:R-:W-:Y:S01]  /*d610*/  IADD3 R0, R16, 0x18400, RZ ;  /* 0x0001840010007810 */ /* 0x000fe20007ffe0ff */
        /* <DEDUP_REMOVED lines=22> */
.L_x_4505:
[----:B------:R-:W-:Y:S05]  /*d780*/  BSYNC B6 ;  /* 0x0000000000067941 */ /* 0x000fea0003800000 */
.L_x_4504:
[----:B0-----:R-:W0:Y:S01]  /*d790*/  S2R R2, SR_TID.X ;  /* 0x0000000000027919 */ /* 0x001e220000002100 */
[----:B------:R-:W-:Y:S01]  /*d7a0*/  UISETP.NE.AND UP0, UPT, UR47, URZ, UPT ;  /* 0x0000003f2f00728c */ /* 0x000fe2000bf05270 */
[----:B------:R-:W-:Y:S01]  /*d7b0*/  IMAD.U32 R0, RZ, RZ, UR42 ;  /* 0x0000002aff007e24 */ /* 0x000fe2000f8e00ff */
[----:B------:R-:W-:Y:S01]  /*d7c0*/  R2UR UR6, R26 ;  /* 0x000000001a0672ca */ /* 0x000fe200000e0000 */
[----:B------:R-:W-:Y:S01]  /*d7d0*/  ULDC.64 UR8, c[0x0][0x2d8] ;  /* 0x0000b60000087ab9 */ /* 0x000fe20000000a00 */
[----:B------:R-:W-:Y:S01]  /*d7e0*/  R2UR UR7, R19 ;  /* 0x00000000130772ca */ /* 0x000fe200000e0000 */
[----:B------:R-:W2:Y:S01]  /*d7f0*/  S2R R20, SR_TID.X ;  /* 0x0000000000147919 */ /* 0x000ea20000002100 */
[----:B------:R-:W-:Y:S02]  /*d800*/  PLOP3.LUT P0, PT, PT, PT, UP0, 0x80, 0x0 ;  /* 0x000000000000781c */ /* 0x000fe40003f0f008 */
[----:B------:R-:W-:-:S03]  /*d810*/  LOP3.LUT P5, RZ, R17, 0x100, RZ, 0xc0, !PT ;  /* 0x0000010011ff7812 */ /* 0x000fc600078ac0ff */
[----:B------:R-:W-:-:S04]  /*d820*/  @UP0 ULDC UR4, c[0x0][0x44c] ;  /* 0x0001130000040ab9 */ /* 0x000fc80000000800 */
[----:B------:R-:W-:-:S04]  /*d830*/  UIMAD UR6, UR6, UR8, URZ ;  /* 0x00000008060672a4 */ /* 0x000fc8000f8e023f */
[----:B------:R-:W-:Y:S02]  /*d840*/  UIMAD UR7, UR7, UR9, UR6 ;  /* 0x00000009070772a4 */ /* 0x000fe4000f8e0206 */
[----:B------:R-:W-:Y:S01]  /*d850*/  USHF.R.S32.HI UR6, URZ, 0x1f, UR41 ;  /* 0x0000001f3f067899 */ /* 0x000fe20008011429 */
[----:B0-----:R-:W-:-:S04]  /*d860*/  SHF.L.U32 R2, R2, 0x4, RZ ;  /* 0x0000000402027819 */ /* 0x001fc800000006ff */
[----:B------:R-:W-:Y:S01]  /*d870*/  LOP3.LUT R2, R33, 0x70, R2, 0xf8, !PT ;  /* 0x0000007021027812 */ /* 0x000fe200078ef802 */
[----:B--2---:R-:W-:-:S04]  /*d880*/  IMAD.SHL.U32 R8, R20, 0x8, RZ ;  /* 0x0000000814087824 */ /* 0x004fc800078e00ff */
[----:B------:R-:W-:Y:S01]  /*d890*/  IMAD R0, R0, 0x80, R2 ;  /* 0x0000008000007824 */ /* 0x000fe200078e0202 */
        /* <DEDUP_REMOVED lines=19> */
[----:B------:R-:W-:Y:S01]  /*d9d0*/  MOV R9, UR8 ;  /* 0x0000000800097c02 */ /* 0x000fe20008000f00 */
        /* <DEDUP_REMOVED lines=16> */
[----:B------:R-:W-:-:S03]  /*dae0*/  IMAD.U32 R4, RZ, RZ, UR42 ;  /* 0x0000002aff047e24 */ /* 0x000fc6000f8e00ff */
[----:B------:R-:W2:Y:S02]  /*daf0*/  SHFL.IDX PT, R2, R5, RZ, 0x181f ;  /* 0x00181fff05027589 */ /* 0x000ea400000e0000 */
[----:B------:R-:W-:Y:S02]  /*db00*/  LEA R4, R4, R33, 0x7 ;  /* 0x0000002104047211 */ /* 0x000fe400078e38ff */
[----:B------:R-:W-:Y:S02]  /*db10*/  SHFL.IDX PT, R6, R5, 0x1, 0x181f ;  /* 0x00381f0005067f89 */ /* 0x000fe400000e0000 */
[C---:B------:R-:W-:Y:S01]  /*db20*/  ISETP.GE.AND P0, PT, R4.reuse, UR37, PT ;  /* 0x0000002504007c0c */ /* 0x040fe2000bf06270 */
[----:B------:R-:W-:-:S12]  /*db30*/  VIADD R7, R4, 0x10 ;  /* 0x0000001004077836 */ /* 0x000fd80000000000 */
[----:B0-----:R-:W-:-:S05]  /*db40*/  @!P0 LEA R14, P1, R8, R14, 0x1 ;  /* 0x0000000e080e8211 */ /* 0x001fca00078208ff */
[----:B--2---:R-:W-:Y:S02]  /*db50*/  @!P0 IMAD.X R3, RZ, RZ, R2, P1 ;  /* 0x000000ffff038224 */ /* 0x004fe400008e0602 */
[----:B------:R-:W-:Y:S02]  /*db60*/  @!P0 IMAD.MOV.U32 R2, RZ, RZ, R14 ;  /* 0x000000ffff028224 */ /* 0x000fe400078e000e */
[----:B------:R-:W0:Y:S04]  /*db70*/  SHFL.IDX PT, R14, R0, 0x1, 0x181f ;  /* 0x00381f00000e7f89 */ /* 0x000e2800000e0000 */
[----:B------:R0:W-:Y:S01]  /*db80*/  @!P0 LDGSTS.E.BYPASS.LTC128B.128 [R32+0x18400], desc[UR48][R2.64], !P5 ;  /* 0x1840000002208fae */ /* 0x0001e2000e901d70 */
[----:B------:R-:W-:Y:S02]  /*db90*/  ISETP.GE.AND P0, PT, R7, UR37, PT ;  /* 0x0000002507007c0c */ /* 0x000fe4000bf06270 */
[----:B------:R-:W-:-:S11]  /*dba0*/  IADD3 R7, R4, 0x20, RZ ;  /* 0x0000002004077810 */ /* 0x000fd60007ffe0ff */
        /* <DEDUP_REMOVED lines=39> */
.L_x_4583:
[----:B------:R-:W-:-:S04]  /*de20*/  IADD3 R4, R4, 0x70, RZ ;  /* 0x0000007004047810 */ /* 0x000fc80007ffe0ff */
        /* <DEDUP_REMOVED lines=9> */
.L_x_4507:
        /* <DEDUP_REMOVED lines=18> */
.L_x_4584:
[----:B------:R-:W-:Y:S05]  /*dfe0*/  BSYNC B0 ;  /* 0x0000000000007941 */ /* 0x000fea0003800000 */
.L_x_4508:
[----:B------:R-:W-:-:S05]  /*dff0*/  IMAD.U32 R0, RZ, RZ, UR44 ;  /* 0x0000002cff007e24 */ /* 0x000fca000f8e00ff */
[----:B------:R-:W-:-:S13]  /*e000*/  ISETP.NE.AND P0, PT, R0, 0x3, PT ;  /* 0x000000030000780c */ /* 0x000fda0003f05270 */
[----:B------:R-:W-:Y:S05]  /*e010*/  @!P0 BRA `(.L_x_4510) ;  /* 0x0000000000048947 */ /* 0x000fea0003800000 */
[----:B------:R-:W-:Y:S01]  /*e020*/  BPT.TRAP 0x1 ;  /* 0x000000040000795c */ /* 0x000fe20000300000 */
.L_x_4510:
[----:B0-----:R-:W-:Y:S01]  /*e030*/  SHF.L.U32 R3, R25, 0x1f, RZ ;  /* 0x0000001f19037819 */ /* 0x001fe200000006ff */
[----:B------:R-:W-:Y:S03]  /*e040*/  BSSY B0, `(.L_x_4511) ;  /* 0x0000003000007945 */ /* 0x000fe60003800000 */
[----:B------:R-:W0:Y:S02]  /*e050*/  SYNCS.PHASECHK.TRANS64.TRYWAIT P0, [R22+URZ+0x22860], R3 ;  /* 0x02286003160075a7 */ /* 0x000e24000800017f */
[----:B0-----:R-:W-:Y:S05]  /*e060*/  @!P0 BRA `(.L_x_4512) ;  /* 0x0000002c00f48947 */ /* 0x001fea0003800000 */
.L_x_4585:
[----:B------:R-:W-:Y:S05]  /*e070*/  BSYNC B0 ;  /* 0x0000000000007941 */ /* 0x000fea0003800000 */
.L_x_4511:
[----:B------:R-:W-:Y:S01]  /*e080*/  ULDC.64 UR4, c[0x0][0x328] ;  /* 0x0000ca0000047ab9 */ /* 0x000fe20000000a00 */
[----:B------:R-:W-:Y:S01]  /*e090*/  IMAD R4, R18, 0x6000, R28 ;  /* 0x0000600012047824 */ /* 0x000fe200078e021c */
[----:B------:R-:W-:Y:S01]  /*e0a0*/  LOP3.LUT P4, RZ, R35, 0x8, RZ, 0xc0, !PT ;  /* 0x0000000823ff7812 */ /* 0x000fe2000788c0ff */
[----:B0-----:R-:W-:-:S04]  /*e0b0*/  IMAD R3, R36, UR4, RZ ;  /* 0x0000000424037c24 */ /* 0x001fc8000f8e02ff */
[C---:B------:R-:W-:Y:S02]  /*e0c0*/  IMAD R5, R34.reuse, UR5, R3 ;  /* 0x0000000522057c24 */ /* 0x040fe4000f8e0203 */
        /* <DEDUP_REMOVED lines=23> */
[----:B------:R-:W-:-:S04]  /*e240*/  LOP3.LUT R2, R2, 0x38, RZ, 0xc0, !PT ;  /* 0x0000003802027812 */ /* 0x000fc800078ec0ff */
[----:B------:R-:W-:-:S04]  /*e250*/  SHF.L.U32 R0, R2, 0x1, RZ ;  /* 0x0000000102007819 */ /* 0x000fc800000006ff */
        /* <DEDUP_REMOVED lines=41> */
[----:B------:R-:W2:Y:S01]  /*e4f0*/  SHFL.IDX PT, R14, R5, 0x4, 0x181f ;  /* 0x00981f00050e7f89 */ /* 0x000ea200000e0000 */
[----:B0-----:R-:W-:Y:S02]  /*e500*/  IADD3.X R3, RZ, R3, RZ, P3, !PT ;  /* 0x00000003ff037210 */ /* 0x001fe40001ffe4ff */
        /* <DEDUP_REMOVED lines=21> */
.L_x_4599:
        /* <DEDUP_REMOVED lines=15> */
.L_x_4514:
        /* <DEDUP_REMOVED lines=11> */
.L_x_4515:
[----:B------:R-:W-:Y:S01]  /*e800*/  UISETP.GE.AND UP0, UPT, UR43, 0x2, UPT ;  /* 0x000000022b00788c */ /* 0x000fe2000bf06270 */
[----:B------:R0:W-:Y:S05]  /*e810*/  SYNCS.ARRIVE.TRANS64.A1T0 RZ, [R22+URZ+0x22850], RZ ;  /* 0x022850ff16ff79a7 */ /* 0x0001ea000810003f */
[----:B------:R-:W-:-:S13]  /*e820*/  PLOP3.LUT P0, PT, PT, PT, UP0, 0x40, 0x0 ;  /* 0x000000000000781c */ /* 0x000fda0003f0e808 */
[----:B0-----:R-:W-:Y:S05]  /*e830*/  @P0 BRA `(.L_x_4516) ;  /* 0x0000000c00740947 */ /* 0x001fea0003800000 */
[----:B------:R-:W-:Y:S01]  /*e840*/  UIADD3 UR4, UR43, -0x2, URZ ;  /* 0xfffffffe2b047890 */ /* 0x000fe2000fffe03f */
[----:B------:R-:W-:Y:S05]  /*e850*/  BSSY B0, `(.L_x_4516) ;  /* 0x00000db000007945 */ /* 0x000fea0003800000 */
[----:B------:R-:W-:-:S07]  /*e860*/  IMAD.U32 R20, RZ, RZ, UR4 ;  /* 0x00000004ff147e24 */ /* 0x000fce000f8e00ff */
.L_x_4529:
[----:B0-----:R-:W0:Y:S01]  /*e870*/  S2R R2, SR_TID.X ;  /* 0x0000000000027919 */ /* 0x001e220000002100 */
[----:B------:R-:W2:Y:S01]  /*e880*/  LDC R3, c[0x0][0x430] ;  /* 0x00010c00ff037b82 */ /* 0x000ea20000000800 */
[----:B------:R-:W-:Y:S01]  /*e890*/  IMAD R8, R20, 0x60, R30 ;  /* 0x0000006014087824 */ /* 0x000fe200078e021e */
[----:B------:R-:W-:Y:S02]  /*e8a0*/  IADD3 R18, R18, 0x1, RZ ;  /* 0x0000000112127810 */ /* 0x000fe40007ffe0ff */
[----:B--2---:R-:W-:Y:S02]  /*e8b0*/  ISETP.NE.AND P0, PT, R3, 0x1, PT ;  /* 0x000000010300780c */ /* 0x004fe40003f05270 */
[----:B0-----:R-:W-:-:S04]  /*e8c0*/  SHF.L.U32 R2, R2, 0x4, RZ ;  /* 0x0000000402027819 */ /* 0x001fc800000006ff */
[----:B------:R-:W-:-:S07]  /*e8d0*/  LOP3.LUT R2, R33, 0x70, R2, 0xf8, !PT ;  /* 0x0000007021027812 */ /* 0x000fce00078ef802 */
[----:B------:R-:W0:Y:S01]  /*e8e0*/  @P0 LDC R3, c[0x0][0x434] ;  /* 0x00010d00ff030b82 */ /* 0x000e220000000800 */
[C---:B------:R-:W-:Y:S01]  /*e8f0*/  ISETP.GT.U32.AND P1, PT, R2.reuse, 0x5f, PT ;  /* 0x0000005f0200780c */ /* 0x040fe20003f24070 */
[----:B------:R-:W-:-:S04]  /*e900*/  IMAD.IADD R8, R2, 0x1, R8 ;  /* 0x0000000102087824 */ /* 0x000fc800078e0208 */
[----:B------:R-:W-:Y:S02]  /*e910*/  IMAD.MOV.U32 R9, RZ, RZ, R8 ;  /* 0x000000ffff097224 */ /* 0x000fe400078e0008 */
[----:B------:R-:W2:Y:S08]  /*e920*/  @P0 LDC R7, c[0x0][0x438] ;  /* 0x00010e00ff070b82 */ /* 0x000eb00000000800 */
        /* <DEDUP_REMOVED lines=24> */
[----:B------:R-:W-:Y:S01]  /*eab0*/  IMAD R5, R5, UR4, R8 ;  /* 0x0000000405057c24 */ /* 0x000fe2000f8e0208 */
[----:B------:R-:W-:-:S02]  /*eac0*/  IADD3 R20, R20, -0x1, RZ ;  /* 0xffffffff14147810 */ /* 0x000fc40007ffe0ff */
[----:B------:R-:W-:Y:S01]  /*ead0*/  ISETP.GT.AND P2, PT, R2, RZ, PT ;  /* 0x000000ff0200720c */ /* 0x000fe20003f44270 */
[----:B0-----:R-:W-:-:S12]  /*eae0*/  @!P1 BRA `(.L_x_4517) ;  /* 0x0000000000049947 */ /* 0x001fd80003800000 */
[----:B------:R-:W-:Y:S01]  /*eaf0*/  BPT.TRAP 0x1 ;  /* 0x000000040000795c */ /* 0x000fe20000300000 */
.L_x_4517:
[----:B------:R-:W-:Y:S01]  /*eb00*/  IMAD R10, R18, 0x8, R16 ;  /* 0x00000008120a7824 */ /* 0x000fe200078e0210 */
[----:B------:R-:W-:Y:S01]  /*eb10*/  SHF.L.U32 R24, R25, 0x1f, RZ ;  /* 0x0000001f19187819 */ /* 0x000fe200000006ff */
[----:B------:R-:W-:Y:S01]  /*eb20*/  BSSY B1, `(.L_x_4518) ;  /* 0x0000004000017945 */ /* 0x000fe20003800000 */
[----:B-1----:R-:W-:Y:S02]  /*eb30*/  SHF.R.S32.HI R22, RZ, 0x1f, R5 ;  /* 0x0000001fff167819 */ /* 0x002fe40000011405 */
[----:B------:R-:W0:Y:S02]  /*eb40*/  SYNCS.PHASECHK.TRANS64.TRYWAIT P0, [R10+URZ+0x22840], R24 ;  /* 0x022840180a0075a7 */ /* 0x000e24000800017f */
[----:B0-----:R-:W-:Y:S05]  /*eb50*/  @!P0 BRA `(.L_x_4519) ;  /* 0x0000002c00908947 */ /* 0x001fea0003800000 */
.L_x_4600:
[----:B------:R-:W-:Y:S05]  /*eb60*/  BSYNC B1 ;  /* 0x0000000000017941 */ /* 0x000fea0003800000 */
.L_x_4518:
        /* <DEDUP_REMOVED lines=29> */
[----:B------:R-:W1:Y:S01]  /*ed40*/  SHFL.IDX PT, R14, R9, 0x2, 0x181f ;  /* 0x00581f00090e7f89 */ /* 0x000e6200000e0000 */
[----:B--2---:R-:W-:Y:S02]  /*ed50*/  IADD3.X R3, RZ, R3, RZ, P0, !PT ;  /* 0x00000003ff037210 */ /* 0x004fe400007fe4ff */
[----:B---3--:R-:W-:-:S03]  /*ed60*/  IADD3 R6, P0, R6, R0, RZ ;  /* 0x0000000006067210 */ /* 0x008fc60007f1e0ff */
[----:B------:R2:W-:Y:S02]  /*ed70*/  LDGSTS.E.BYPASS.LTC128B.128 [R8+0x1c400], desc[UR48][R2.64], !P1 ;  /* 0x1c40000002087fae */ /* 0x0005e4000c901d70 */
        /* <DEDUP_REMOVED lines=15> */
[----:B------:R3:W1:Y:S01]  /*ee70*/  SHFL.IDX PT, R14, R9, 0x5, 0x181f ;  /* 0x00b81f00090e7f89 */ /* 0x00066200000e0000 */
[----:B--2---:R-:W-:-:S05]  /*ee80*/  IADD3.X R3, RZ, R3, RZ, P0, !PT ;  /* 0x00000003ff037210 */ /* 0x004fca00007fe4ff */
[----:B----4-:R3:W-:Y:S04]  /*ee90*/  LDGSTS.E.BYPASS.LTC128B.128 [R8+0x1e400], desc[UR48][R2.64], !P1 ;  /* 0x1e40000002087fae */ /* 0x0107e8000c901d70 */
.L_x_4614:
        /* <DEDUP_REMOVED lines=8> */
.L_x_4521:
        /* <DEDUP_REMOVED lines=11> */
.L_x_4522:
[----:B------:R1:W-:Y:S01]  /*efd0*/  SYNCS.ARRIVE.TRANS64.A1T0 RZ, [R10+URZ+0x22830], RZ ;  /* 0x022830ff0aff79a7 */ /* 0x0003e2000810003f */
[----:B------:R-:W-:Y:S05]  /*efe0*/  @!P3 BRA `(.L_x_4523) ;  /* 0x000000000004b947 */ /* 0x000fea0003800000 */
[----:B------:R-:W-:Y:S01]  /*eff0*/  BPT.TRAP 0x1 ;  /* 0x000000040000795c */ /* 0x000fe20000300000 */
.L_x_4523:
[----:B------:R-:W2:Y:S01]  /*f000*/  SYNCS.PHASECHK.TRANS64.TRYWAIT P0, [R10+URZ+0x22860], R24 ;  /* 0x022860180a0075a7 */ /* 0x000ea2000800017f */
[----:B------:R-:W-:Y:S04]  /*f010*/  BSSY B1, `(.L_x_4524) ;  /* 0x0000002000017945 */ /* 0x000fe80003800000 */
[----:B--2---:R-:W-:Y:S05]  /*f020*/  @!P0 BRA `(.L_x_4525) ;  /* 0x0000003000008947 */ /* 0x004fea0003800000 */
.L_x_4615:
[----:B------:R-:W-:Y:S05]  /*f030*/  BSYNC B1 ;  /* 0x0000000000017941 */ /* 0x000fea0003800000 */
.L_x_4524:
        /* <DEDUP_REMOVED lines=19> */
[----:B------:R-:W-:-:S04]  /*f170*/  ULDC.64 UR4, c[0x0][0x318] ;  /* 0x0000c60000047ab9 */ /* 0x000fc80000000a00 */
[----:B------:R-:W-:Y:S02]  /*f180*/  IADD3 R23, R23, R3, RZ ;  /* 0x0000000317177210 */ /* 0x000fe40007ffe0ff */
[----:B------:R-:W-:Y:S01]  /*f190*/  LEA R21, P0, R2, UR4, 0x1 ;  /* 0x0000000402157c11 */ /* 0x000fe2000f8008ff */
[----:B------:R-:W-:-:S03]  /*f1a0*/  UMOV UR4, 0xffffffff ;  /* 0xffffffff00047882 */ /* 0x000fc60000000000 */
[----:B------:R-:W-:Y:S01]  /*f1b0*/  LEA.HI.X R23, R2, UR5, R23, 0x1, P0 ;  /* 0x0000000502177c11 */ /* 0x000fe200080f0c17 */
[----:B------:R-:W-:Y:S08]  /*f1c0*/  BRA.DIV UR4, `(.L_x_4526) ;  /* 0x0000002e04ac7947 */ /* 0x000ff0000b800000 */
[----:B------:R-:W3:Y:S01]  /*f1d0*/  SHFL.IDX PT, R14, R21, RZ, 0x181f ;  /* 0x00181fff150e7589 */ /* 0x000ee200000e0000 */
[----:B------:R-:W-:-:S03]  /*f1e0*/  LEA R22, R22, R16, 0x1 ;  /* 0x0000001016167211 */ /* 0x000fc600078e08ff */
        /* <DEDUP_REMOVED lines=41> */
.L_x_4629:
        /* <DEDUP_REMOVED lines=11> */
.L_x_4527:
        /* <DEDUP_REMOVED lines=11> */
.L_x_4528:
[----:B------:R0:W-:Y:S01]  /*f5e0*/  SYNCS.ARRIVE.TRANS64.A1T0 RZ, [R10+URZ+0x22850], RZ ;  /* 0x022850ff0aff79a7 */ /* 0x0001e2000810003f */
[----:B------:R-:W-:Y:S05]  /*f5f0*/  @P2 BRA `(.L_x_4529) ;  /* 0xfffffff0009c2947 */ /* 0x000fea000383ffff */
[----:B------:R-:W-:Y:S05]  /*f600*/  BSYNC B0 ;  /* 0x0000000000007941 */ /* 0x000fea0003800000 */
.L_x_4516:
[----:B------:R-:W2:Y:S01]  /*f610*/  S2R R0, SR_TID.X ;  /* 0x0000000000007919 */ /* 0x000ea20000002100 */
[----:B------:R-:W-:Y:S01]  /*f620*/  VIADD R18, R18, 0x1 ;  /* 0x0000000112127836 */ /* 0x000fe20000000000 */
[----:B------:R-:W-:Y:S04]  /*f630*/  BSSY B0, `(.L_x_4530) ;  /* 0x0000013000007945 */ /* 0x000fe80003800000 */
[----:B------:R-:W-:-:S04]  /*f640*/  ISETP.NE.AND P0, PT, R18, 0x2, PT ;  /* 0x000000021200780c */ /* 0x000fc80003f05270 */
[----:B------:R-:W-:Y:S02]  /*f650*/  SEL R18, R18, RZ, P0 ;  /* 0x000000ff12127207 */ /* 0x000fe40000000000 */
[----:B--2---:R-:W-:Y:S02]  /*f660*/  LOP3.LUT R2, R0, 0x7f, RZ, 0xc0, !PT ;  /* 0x0000007f00027812 */ /* 0x004fe400078ec0ff */
[----:B------:R-:W-:Y:S02]  /*f670*/  SEL R0, RZ, 0x1, P0 ;  /* 0x00000001ff007807 */ /* 0x000fe40000000000 */
        /* <DEDUP_REMOVED lines=14> */
.L_x_4531:
[----:B------:R-:W-:Y:S05]  /*f760*/  BSYNC B0 ;  /* 0x0000000000007941 */ /* 0x000fea0003800000 */
.L_x_4530:
[----:B------:R-:W-:-:S07]  /*f770*/  LOP3.LUT R25, R25, R0, RZ, 0x3c, !PT ;  /* 0x0000000019197212 */ /* 0x000fce00078e3cff */
.L_x_4491:
[----:B------:R-:W-:Y:S05]  /*f780*/  BSYNC B7 ;  /* 0x0000000000077941 */ /* 0x000fea0003800000 */
.L_x_4489:
[----:B------:R-:W-:-:S13]  /*f790*/  LOP3.LUT P1, RZ, R17, 0x200, RZ, 0xc0, !PT ;  /* 0x0000020011ff7812 */ /* 0x000fda000782c0ff */
[----:B------:R-:W-:Y:S05]  /*f7a0*/  @!P1 BRA `(.L_x_4532) ;  /* 0x0000000000249947 */ /* 0x000fea0003800000 */
[----:B------:R-:W-:Y:S05]  /*f7b0*/  WARPSYNC.ALL ;  /* 0x0000000000007948 */ /* 0x000fea0003800000 */
[----:B------:R-:W2:Y:S08]  /*f7c0*/  S2UR UR5, SR_CgaCtaId ;  /* 0x00000000000579c3 */ /* 0x000eb00000008800 */
[----:B------:R-:W-:Y:S06]  /*f7d0*/  BAR.SYNC.DEFER_BLOCKING 0x5, 0x180 ;  /* 0x0146000000007b1d */ /* 0x000fec0000010000 */
[----:B------:R-:W-:-:S02]  /*f7e0*/  UMOV UR4, 0x400 ;  /* 0x0000040000047882 */ /* 0x000fc40000000000 */
[----:B--2---:R-:W-:-:S06]  /*f7f0*/  ULEA UR4, UR5, UR4, 0x18 ;  /* 0x0000000405047291 */ /* 0x004fcc000f8ec03f */
[----:B------:R-:W-:-:S05]  /*f800*/  MOV R16, UR4 ;  /* 0x0000000400107c02 */ /* 0x000fca0008000f00 */
[----:B------:R2:W3:Y:S01]  /*f810*/  LDS R31, [R16+0x228d0] ;  /* 0x0228d000101f7984 */ /* 0x0004e20000000800 */
[----:B------:R-:W-:Y:S06]  /*f820*/  BAR.ARV 0x4, 0x180 ;  /* 0x0106000000007b1d */ /* 0x000fec0000002000 */
[----:B------:R-:W-:Y:S05]  /*f830*/  BRA `(.L_x_4533) ;  /* 0x00000000002c7947 */ /* 0x000fea0003800000 */
.L_x_4532:
[----:B------:R-:W-:-:S03]  /*f840*/  UMOV UR4, 0xffffffff ;  /* 0xffffffff00047882 */ /* 0x000fc60000000000 */
[----:B------:R-:W-:Y:S05]  /*f850*/  BRA.DIV UR4, `(.L_x_4534) ;  /* 0x0000002e04d07947 */ /* 0x000fea000b800000 */
[----:B------:R2:W3:Y:S02]  /*f860*/  SHFL.IDX PT, R14, R31, RZ, 0x1f ;  /* 0x00001fff1f0e7589 */ /* 0x0004e400000e0000 */
.L_x_4632:
        /* <DEDUP_REMOVED lines=8> */
.L_x_4533:
[----:B------:R-:W-:Y:S02]  /*f8f0*/  ULDC UR4, c[0x0][0xc38] ;  /* 0x00030e0000047ab9 */ /* 0x000fe40000000800 */
[----:B---3--:R-:W-:-:S13]  /*f900*/  ISETP.GE.AND P0, PT, R31, UR4, PT ;  /* 0x000000041f007c0c */ /* 0x008fda000bf06270 */
[----:B------:R-:W-:Y:S05]  /*f910*/  @!P0 BRA `(.L_x_4535) ;  /* 0xffffffc800948947 */ /* 0x000fea000383ffff */
.L_x_4486:
        /* <DEDUP_REMOVED lines=12> */
.L_x_4633:
[----:B------:R-:W-:Y:S05]  /*f9e0*/  BSYNC B0 ;  /* 0x0000000000007941 */ /* 0x000fea0003800000 */
.L_x_4536:
[----:B------:R-:W-:-:S03]  /*f9f0*/  UMOV UR4, 0xffffffff ;  /* 0xffffffff00047882 */ /* 0x000fc60000000000 */
[----:B------:R-:W-:Y:S05]  /*fa00*/  BRA.DIV UR4, `(.L_x_4538) ;  /* 0x0000002e04a07947 */ /* 0x000fea000b800000 */
[----:B---3--:R-:W3:Y:S02]  /*fa10*/  S2R R0, SR_TID.X ;  /* 0x0000000000007919 */ /* 0x008ee40000002100 */
[----:B---3--:R-:W-:-:S04]  /*fa20*/  SHF.R.U32.HI R0, RZ, 0x5, R0 ;  /* 0x00000005ff007819 */ /* 0x008fc80000011600 */
[----:B------:R-:W-:-:S05]  /*fa30*/  LOP3.LUT R0, R0, 0x3, RZ, 0xc0, !PT ;  /* 0x0000000300007812 */ /* 0x000fca00078ec0ff */
[----:B------:R3:W4:Y:S02]  /*fa40*/  SHFL.IDX PT, R14, R0, RZ, 0x1f ;  /* 0x00001fff000e7589 */ /* 0x00072400000e0000 */
.L_x_4636:
[----:B----4-:R-:W-:Y:S01]  /*fa50*/  ISETP.NE.AND P0, PT, R14, RZ, PT ;  /* 0x000000ff0e00720c */ /* 0x010fe20003f05270 */
[----:B------:R-:W-:-:S12]  /*fa60*/  BSSY B0, `(.L_x_4539) ;  /* 0x0000024000007945 */ /* 0x000fd80003800000 */
[----:B------:R-:W-:Y:S05]  /*fa70*/  @P0 BRA `(.L_x_4540) ;  /* 0x0000000000880947 */ /* 0x000fea0003800000 */
[----:B------:R-:W-:-:S03]  /*fa80*/  UMOV UR4, 0xffffffff ;  /* 0xffffffff00047882 */ /* 0x000fc60000000000 */
[----:B------:R-:W-:Y:S05]  /*fa90*/  BRA.DIV UR4, `(.L_x_4541) ;  /* 0x0000002e04b07947 */ /* 0x000fea000b800000 */
[----:B------:R-:W-:-:S13]  /*faa0*/  ELECT P6, URZ, PT ;  /* 0x00000000003f782f */ /* 0x000fda00038c0000 */
.L_x_4639:
[----:B------:R-:W-:Y:S05]  /*fab0*/  @!P6 BRA `(.L_x_4540) ;  /* 0x000000000078e947 */ /* 0x000fea0003800000 */
[----:B------:R-:W-:-:S06]  /*fac0*/  ULOP3.LUT UR4, UR45, 0x2, URZ, 0xfc, !UPT ;  /* 0x000000022d047892 */ /* 0x000fcc000f8efc3f */
[----:B---3--:R-:W-:-:S05]  /*fad0*/  IMAD.U32 R0, RZ, RZ, UR4 ;  /* 0x00000004ff007e24 */ /* 0x008fca000f8e00ff */
[----:B------:R-:W-:-:S13]  /*fae0*/  ISETP.NE.AND P0, PT, R0, 0x3, PT ;  /* 0x000000030000780c */ /* 0x000fda0003f05270 */
[----:B------:R-:W-:Y:S05]  /*faf0*/  @!P0 BRA `(.L_x_4542) ;  /* 0x0000000000048947 */ /* 0x000fea0003800000 */
[----:B------:R-:W-:Y:S01]  /*fb00*/  BPT.TRAP 0x1 ;  /* 0x000000040000795c */ /* 0x000fe20000300000 */
.L_x_4542:
[C---:B------:R-:W-:Y:S01]  /*fb10*/  LEA R3, R18.reuse, R5, 0x3 ;  /* 0x0000000512037211 */ /* 0x040fe200078e18ff */
[----:B------:R-:W-:Y:S01]  /*fb20*/  VIADD R18, R18, 0x1 ;  /* 0x0000000112127836 */ /* 0x000fe20000000000 */
[----:B------:R-:W-:-:S04]  /*fb30*/  SHF.L.U32 R2, R25, 0x1f, RZ ;  /* 0x0000001f19027819 */ /* 0x000fc800000006ff */
[----:B------:R-:W3:Y:S01]  /*fb40*/  SYNCS.PHASECHK.TRANS64.TRYWAIT P1, [R3+URZ+0x22840], R2 ;  /* 0x02284002030075a7 */ /* 0x000ee2000802017f */
[----:B------:R-:W-:-:S04]  /*fb50*/  ISETP.NE.AND P2, PT, R18, 0x2, PT ;  /* 0x000000021200780c */ /* 0x000fc80003f45270 */
[----:B------:R-:W-:Y:S01]  /*fb60*/  SEL R0, RZ, 0x1, P2 ;  /* 0x00000001ff007807 */ /* 0x000fe20001000000 */
[----:B---3--:R-:W-:Y:S08]  /*fb70*/  @!P1 BRA `(.L_x_4543) ;  /* 0x0000002c00989947 */ /* 0x008ff00003800000 */
.L_x_4640:
[----:B------:R-:W-:Y:S02]  /*fb80*/  SEL R18, R18, RZ, P2 ;  /* 0x000000ff12127207 */ /* 0x000fe40001000000 */
[----:B------:R-:W-:Y:S01]  /*fb90*/  LOP3.LUT R0, R25, R0, RZ, 0x3c, !PT ;  /* 0x0000000019007212 */ /* 0x000fe200078e3cff */
[----:B------:R-:W-:Y:S06]  /*fba0*/  @!P0 BRA `(.L_x_4544) ;  /* 0x0000000000048947 */ /* 0x000fec0003800000 */
[----:B------:R-:W-:Y:S01]  /*fbb0*/  BPT.TRAP 0x1 ;  /* 0x000000040000795c */ /* 0x000fe20000300000 */
.L_x_4544:
[----:B------:R-:W-:Y:S01]  /*fbc0*/  IMAD R5, R18, 0x8, R5 ;  /* 0x0000000812057824 */ /* 0x000fe200078e0205 */
[----:B------:R-:W-:-:S04]  /*fbd0*/  SHF.L.U32 R0, R0, 0x1f, RZ ;  /* 0x0000001f00007819 */ /* 0x000fc800000006ff */
[----:B------:R-:W4:Y:S02]  /*fbe0*/  SYNCS.PHASECHK.TRANS64.TRYWAIT P1, [R5+URZ+0x22840], R0 ;  /* 0x02284000050075a7 */ /* 0x000f24000802017f */
[----:B----4-:R-:W-:Y:S05]  /*fbf0*/  @!P1 BRA `(.L_x_4545) ;  /* 0x0000002c008c9947 */ /* 0x010fea0003800000 */
.L_x_4641:
[----:B------:R-:W-:Y:S05]  /*fc00*/  @!P0 BRA `(.L_x_4546) ;  /* 0x0000000000048947 */ /* 0x000fea0003800000 */
[----:B------:R-:W-:Y:S01]  /*fc10*/  BPT.TRAP 0x1 ;  /* 0x000000040000795c */ /* 0x000fe20000300000 */
.L_x_4546:
[----:B------:R-:W0:Y:S02]  /*fc20*/  SYNCS.PHASECHK.TRANS64.TRYWAIT P1, [R3+URZ+0x22860], R2 ;  /* 0x02286002030075a7 */ /* 0x000e24000802017f */
[----:B0-----:R-:W-:Y:S05]  /*fc30*/  @!P1 BRA `(.L_x_4547) ;  /* 0x0000002c00909947 */ /* 0x001fea0003800000 */
.L_x_4642:
[----:B------:R-:W-:Y:S05]  /*fc40*/  @!P0 BRA `(.L_x_4548) ;  /* 0x0000000000048947 */ /* 0x000fea0003800000 */
[----:B------:R-:W-:Y:S01]  /*fc50*/  BPT.TRAP 0x1 ;  /* 0x000000040000795c */ /* 0x000fe20000300000 */
.L_x_4548:
[----:B------:R0:W0:Y:S02]  /*fc60*/  SYNCS.PHASECHK.TRANS64.TRYWAIT P0, [R5+URZ+0x22860], R0 ;  /* 0x02286000050075a7 */ /* 0x000024000800017f */
[----:B0-----:R-:W-:Y:S05]  /*fc70*/  @!P0 NANOSLEEP.SYNCS 0x989680 ;  /* 0x009896800000895d */ /* 0x001fea0003900000 */
[----:B------:R-:W0:Y:S02]  /*fc80*/  @!P0 SYNCS.PHASECHK.TRANS64 P0, [R5+URZ+0x22860], R0 ;  /* 0x02286000050085a7 */ /* 0x000e24000800007f */
[----:B0-----:R-:W-:Y:S05]  /*fc90*/  @!P0 BRA `(.L_x_4548) ;  /* 0xfffffffc00f08947 */ /* 0x001fea000383ffff */
.L_x_4540:
[----:B------:R-:W-:Y:S05]  /*fca0*/  BSYNC B0 ;  /* 0x0000000000007941 */ /* 0x000fea0003800000 */
.L_x_4539:
[----:B------:R-:W-:Y:S05]  /*fcb0*/  EXIT ;  /* 0x000000000000794d */ /* 0x000fea0003800000 */
.L_x_4433:
[----:B0-----:R-:W-:-:S04]  /*fcc0*/  IMAD.U32 R3, RZ, RZ, UR47 ;  /* 0x0000002fff037e24 */ /* 0x001fc8000f8e00ff */
[----:B------:R0:W1:Y:S03]  /*fcd0*/  SYNCS.PHASECHK.TRANS64.TRYWAIT P0, [R3+URZ+0x22800], R0 ;  /* 0x02280000030075a7 */ /* 0x000066000800017f */
[----:B-1----:R-:W-:Y:S05]  /*fce0*/  @!P0 NANOSLEEP.SYNCS 0x989680 ;  /* 0x009896800000895d */ /* 0x002fea0003900000 */
[----:B------:R-:W1:Y:S02]  /*fcf0*/  @!P0 SYNCS.PHASECHK.TRANS64 P0, [R3+URZ+0x22800], R0 ;  /* 0x02280000030085a7 */ /* 0x000e64000800007f */
[----:B-1----:R-:W-:Y:S05]  /*fd00*/  @!P0 BRA `(.L_x_4433) ;  /* 0xfffffffc00ec8947 */ /* 0x002fea000383ffff */
[----:B------:R-:W-:Y:S05]  /*fd10*/  BRA `(.L_x_4549) ;  /* 0xffffff1800e07947 */ /* 0x000fea000383ffff */
.L_x_4437:
[----:B-1----:R-:W-:-:S04]  /*fd20*/  IMAD.U32 R3, RZ, RZ, UR22 ;  /* 0x00000016ff037e24 */ /* 0x002fc8000f8e00ff */
[----:B------:R1:W2:Y:S03]  /*fd30*/  SYNCS.PHASECHK.TRANS64.TRYWAIT P1, [R3+URZ+0x22830], R8 ;  /* 0x02283008030075a7 */ /* 0x0002a6000802017f */
[----:B--2---:R-:W-:Y:S05]  /*fd40*/  @!P1 NANOSLEEP.SYNCS 0x989680 ;  /* 0x009896800000995d */ /* 0x004fea0003900000 */
[----:B------:R-:W2:Y:S02]  /*fd50*/  @!P1 SYNCS.PHASECHK.TRANS64 P1, [R3+URZ+0x22830], R8 ;  /* 0x02283008030095a7 */ /* 0x000ea4000802007f */
[----:B--2---:R-:W-:Y:S05]  /*fd60*/  @!P1 BRA `(.L_x_4437) ;  /* 0xfffffffc00ec9947 */ /* 0x004fea000383ffff */
[----:B------:R-:W-:Y:S05]  /*fd70*/  BRA `(.L_x_4436) ;  /* 0xffffff1c00047947 */ /* 0x000fea000383ffff */
.L_x_4442:
[----:B-1----:R-:W-:-:S04]  /*fd80*/  MOV R9, UR22 ;  /* 0x0000001600097c02 */ /* 0x002fc80008000f00 */
[----:B------:R1:W2:Y:S03]  /*fd90*/  SYNCS.PHASECHK.TRANS64.TRYWAIT P1, [R9+URZ+0x22850], R8 ;  /* 0x02285008090075a7 */ /* 0x0002a6000802017f */
[----:B--2---:R-:W-:Y:S05]  /*fda0*/  @!P1 NANOSLEEP.SYNCS 0x989680 ;  /* 0x009896800000995d */ /* 0x004fea0003900000 */
[----:B------:R-:W2:Y:S02]  /*fdb0*/  @!P1 SYNCS.PHASECHK.TRANS64 P1, [R9+URZ+0x22850], R8 ;  /* 0x02285008090095a7 */ /* 0x000ea4000802007f */
[----:B--2---:R-:W-:Y:S05]  /*fdc0*/  @!P1 BRA `(.L_x_4442) ;  /* 0xfffffffc00ec9947 */ /* 0x004fea000383ffff */
[----:B------:R-:W-:Y:S05]  /*fdd0*/  BRA `(.L_x_4441) ;  /* 0xffffff3800947947 */ /* 0x000fea000383ffff */
.L_x_4448:
[----:B-1----:R-:W-:-:S04]  /*fde0*/  IMAD.U32 R0, RZ, RZ, UR26 ;  /* 0x0000001aff007e24 */ /* 0x002fc8000f8e00ff */
[----:B------:R1:W2:Y:S03]  /*fdf0*/  SYNCS.PHASECHK.TRANS64.TRYWAIT P1, [R0+URZ+0x22830], R7 ;  /* 0x02283007000075a7 */ /* 0x0002a6000802017f */
[----:B--2---:R-:W-:Y:S05]  /*fe00*/  @!P1 NANOSLEEP.SYNCS 0x989680 ;  /* 0x009896800000995d */ /* 0x004fea0003900000 */
[----:B------:R-:W2:Y:S02]  /*fe10*/  @!P1 SYNCS.PHASECHK.TRANS64 P1, [R0+URZ+0x22830], R7 ;  /* 0x02283007000095a7 */ /* 0x000ea4000802007f */
[----:B--2---:R-:W-:Y:S05]  /*fe20*/  @!P1 BRA `(.L_x_4448) ;  /* 0xfffffffc00ec9947 */ /* 0x004fea000383ffff */
[----:B------:R-:W-:Y:S05]  /*fe30*/  BRA `(.L_x_4447) ;  /* 0xffffff3c00dc7947 */ /* 0x000fea000383ffff */
.L_x_4453:
[----:B-1----:R-:W-:-:S04]  /*fe40*/  IMAD.U32 R10, RZ, RZ, UR26 ;  /* 0x0000001aff0a7e24 */ /* 0x002fc8000f8e00ff */
[----:B------:R1:W2:Y:S03]  /*fe50*/  SYNCS.PHASECHK.TRANS64.TRYWAIT P1, [R10+URZ+0x22850], R7 ;  /* 0x022850070a0075a7 */ /* 0x0002a6000802017f */
[----:B--2---:R-:W-:Y:S05]  /*fe60*/  @!P1 NANOSLEEP.SYNCS 0x989680 ;  /* 0x009896800000995d */ /* 0x004fea0003900000 */
[----:B------:R-:W2:Y:S02]  /*fe70*/  @!P1 SYNCS.PHASECHK.TRANS64 P1, [R10+URZ+0x22850], R7 ;  /* 0x022850070a0095a7 */ /* 0x000ea4000802007f */
[----:B--2---:R-:W-:Y:S05]  /*fe80*/  @!P1 BRA `(.L_x_4453) ;  /* 0xfffffffc00ec9947 */ /* 0x004fea000383ffff */
[----:B------:R-:W-:Y:S05]  /*fe90*/  BRA `(.L_x_4452) ;  /* 0xffffff6400607947 */ /* 0x000fea000383ffff */
.L_x_4460:
[----:B-1----:R-:W-:-:S04]  /*fea0*/  IMAD.U32 R0, RZ, RZ, UR25 ;  /* 0x00000019ff007e24 */ /* 0x002fc8000f8e00ff */
[----:B------:R1:W2:Y:S03]  /*feb0*/  SYNCS.PHASECHK.TRANS64.TRYWAIT P1, [R0+URZ+0x22830], R7 ;  /* 0x02283007000075a7 */ /* 0x0002a6000802017f */
[----:B--2---:R-:W-:Y:S05]  /*fec0*/  @!P1 NANOSLEEP.SYNCS 0x989680 ;  /* 0x009896800000995d */ /* 0x004fea0003900000 */
[----:B------:R-:W2:Y:S02]  /*fed0*/  @!P1 SYNCS.PHASECHK.TRANS64 P1, [R0+URZ+0x22830], R7 ;  /* 0x02283007000095a7 */ /* 0x000ea4000802007f */
[----:B--2---:R-:W-:Y:S05]  /*fee0*/  @!P1 BRA `(.L_x_4460) ;  /* 0xfffffffc00ec9947 */ /* 0x004fea000383ffff */
[----:B------:R-:W-:Y:S05]  /*fef0*/  BRA `(.L_x_4459) ;  /* 0xffffff68006c7947 */ /* 0x000fea000383ffff */
.L_x_4465:
[----:B-1----:R-:W-:-:S04]  /*ff00*/  IMAD.U32 R10, RZ, RZ, UR25 ;  /* 0x00000019ff0a7e24 */ /* 0x002fc8000f8e00ff */
[----:B------:R1:W2:Y:S03]  /*ff10*/  SYNCS.PHASECHK.TRANS64.TRYWAIT P1, [R10+URZ+0x22850], R7 ;  /* 0x022850070a0075a7 */ /* 0x0002a6000802017f */
[----:B--2---:R-:W-:Y:S05]  /*ff20*/  @!P1 NANOSLEEP.SYNCS 0x989680 ;  /* 0x009896800000995d */ /* 0x004fea0003900000 */
[----:B------:R-:W2:Y:S02]  /*ff30*/  @!P1 SYNCS.PHASECHK.TRANS64 P1, [R10+URZ+0x22850], R7 ;  /* 0x022850070a0095a7 */ /* 0x000ea4000802007f */
[----:B--2---:R-:W-:Y:S05]  /*ff40*/  @!P1 BRA `(.L_x_4465) ;  /* 0xfffffffc00ec9947 */ /* 0x004fea000383ffff */
[----:B------:R-:W-:Y:S05]  /*ff50*/  BRA `(.L_x_4464) ;  /* 0xffffff8800107947 */ /* 0x000fea000383ffff */
.L_x_4497:
[----:B------:R-:W2:Y:S01]  /*ff60*/  S2R R20, SR_TID.X ;  /* 0x0000000000147919 */ /* 0x000ea20000002100 */
[----:B------:R-:W-:Y:S02]  /*ff70*/  IMAD.MOV.U32 R12, RZ, RZ, RZ ;  /* 0x000000ffff0c7224 */ /* 0x000fe400078e00ff */
[----:B------:R-:W-:Y:S02]  /*ff80*/  IMAD.MOV.U32 R11, RZ, RZ, 0x1f ;  /* 0x0000001fff0b7424 */ /* 0x000fe400078e00ff */
[----:B------:R-:W-:Y:S01]  /*ff90*/  IMAD.MOV.U32 R15, RZ, RZ, -0x1 ;  /* 0xffffffffff0f7424 */ /* 0x000fe200078e00ff */
[----:B--2---:R-:W-:-:S04]  /*ffa0*/  SHF.R.U32.HI R20, RZ, 0x5, R20 ;  /* 0x00000005ff147819 */ /* 0x004fc80000011614 */
[----:B------:R-:W-:-:S04]  /*ffb0*/  LOP3.LUT R20, R20, 0x3, RZ, 0xc0, !PT ;  /* 0x0000000314147812 */ /* 0x000fc800078ec0ff */
[----:B------:R-:W-:-:S07]  /*ffc0*/  MOV R13, R20 ;  /* 0x00000014000d7202 */ /* 0x000fce0000000f00 */
[----:B01---5:R-:W-:Y:S05]  /*ffd0*/  WARPSYNC.COLLECTIVE R15, `(.L_x_4550) ;  /* 0x000000000f087348 */ /* 0x023fea0003c00000 */
[----:B------:R2:W3:Y:S02]  /*ffe0*/  SHFL.IDX P6, R14, R13, R12, R11 ;  /* 0x0000000c0d0e7389 */ /* 0x0004e400000c000b */
[----:B0123-5:R-:W-:Y:S01]  /*fff0*/  ENDCOLLECTIVE ;  /* 0x000000000000791b */ /* 0x02ffe20003800000 */
.L_x_4550:
[----:B------:R-:W-:Y:S05]  /*10000*/  BRA `(.L_x_4551) ;  /* 0xffffffcc005c7947 */ /* 0x000fea000383ffff */
.L_x_4500:
[----:B0-----:R0:W1:Y:S02]  /*10010*/  SYNCS.PHASECHK.TRANS64.TRYWAIT P0, [R22+URZ+0x22840], R3 ;  /* 0x02284003160075a7 */ /* 0x001064000800017f */
[----:B-1----:R-:W-:Y:S05]  /*10020*/  @!P0 NANOSLEEP.SYNCS 0x989680 ;  /* 0x009896800000895d */ /* 0x002fea0003900000 */
[----:B------:R-:W1:Y:S02]  /*10030*/  @!P0 SYNCS.PHASECHK.TRANS64 P0, [R22+URZ+0x22840], R3 ;  /* 0x02284003160085a7 */ /* 0x000e64000800007f */
[----:B-1----:R-:W-:Y:S05]  /*10040*/  @!P0 BRA `(.L_x_4500) ;  /* 0xfffffffc00f08947 */ /* 0x002fea000383ffff */
[----:B------:R-:W-:Y:S05]  /*10050*/  BRA `(.L_x_4552) ;  /* 0xffffffd000047947 */ /* 0x000fea000383ffff */
.L_x_4501:
        /* <DEDUP_REMOVED lines=8> */
.L_x_4554:
[----:B------:R-:W-:Y:S05]  /*100e0*/  BSYNC B0 ;  /* 0x0000000000007941 */ /* 0x000fea0003800000 */
.L_x_4553:
[----:B------:R-:W-:Y:S01]  /*100f0*/  IMAD.MOV.U32 R13, RZ, RZ, R4 ;  /* 0x000000ffff0d7224 */ /* 0x000fe200078e0004 */
[----:B------:R-:W-:Y:S01]  /*10100*/  MOV R12, RZ ;  /* 0x000000ff000c7202 */ /* 0x000fe20000000f00 */
[----:B------:R-:W-:Y:S02]  /*10110*/  IMAD.MOV.U32 R11, RZ, RZ, 0x181f ;  /* 0x0000181fff0b7424 */ /* 0x000fe400078e00ff */
[----:B------:R-:W-:Y:S02]  /*10120*/  IMAD.MOV.U32 R15, RZ, RZ, -0x1 ;  /* 0xffffffffff0f7424 */ /* 0x000fe400078e00ff */
[----:B------:R-:W-:Y:S02]  /*10130*/  IMAD.MOV.U32 R2, RZ, RZ, R14 ;  /* 0x000000ffff027224 */ /* 0x000fe400078e000e */
[----:B------:R-:W-:-:S07]  /*10140*/  @P0 IMAD R7, R0, 0x2, R16 ;  /* 0x0000000200070824 */ /* 0x000fce00078e0210 */
[----:B------:R-:W-:Y:S05]  /*10150*/  WARPSYNC.COLLECTIVE R15, `(.L_x_4555) ;  /* 0x000000000f087348 */ /* 0x000fea0003c00000 */
[----:B------:R0:W1:Y:S02]  /*10160*/  SHFL.IDX P6, R14, R13, R12, R11 ;  /* 0x0000000c0d0e7389 */ /* 0x00006400000c000b */
[----:B01----:R-:W-:Y:S01]  /*10170*/  ENDCOLLECTIVE ;  /* 0x000000000000791b */ /* 0x003fe20003800000 */
.L_x_4555:
[----:B------:R-:W-:Y:S02]  /*10180*/  IMAD.MOV.U32 R13, RZ, RZ, R5 ;  /* 0x000000ffff0d7224 */ /* 0x000fe400078e0005 */
[----:B------:R-:W-:Y:S01]  /*10190*/  IMAD.MOV.U32 R12, RZ, RZ, 0x1 ;  /* 0x00000001ff0c7424 */ /* 0x000fe200078e00ff */
[----:B------:R-:W-:-:S05]  /*101a0*/  @P0 LEA R14, P1, R8, R14, 0x1 ;  /* 0x0000000e080e0211 */ /* 0x000fca00078208ff */
[----:B------:R-:W-:Y:S01]  /*101b0*/  @P0 IMAD.X R3, RZ, RZ, R2, P1 ;  /* 0x000000ffff030224 */ /* 0x000fe200008e0602 */
[----:B------:R-:W-:-:S07]  /*101c0*/  @P0 MOV R2, R14 ;  /* 0x0000000e00020202 */ /* 0x000fce0000000f00 */
[----:B------:R-:W-:Y:S05]  /*101d0*/  WARPSYNC.COLLECTIVE R15, `(.L_x_4556) ;  /* 0x000000000f087348 */ /* 0x000fea0003c00000 */
[----:B------:R0:W1:Y:S02]  /*101e0*/  SHFL.IDX P6, R14, R13, R12, R11 ;  /* 0x0000000c0d0e7389 */ /* 0x00006400000c000b */
[----:B01----:R-:W-:Y:S01]  /*101f0*/  ENDCOLLECTIVE ;  /* 0x000000000000791b */ /* 0x003fe20003800000 */
.L_x_4556:
        /* <DEDUP_REMOVED lines=11> */
.L_x_4557:
[----:B------:R-:W-:Y:S02]  /*102b0*/  IMAD.MOV.U32 R13, RZ, RZ, R5 ;  /* 0x000000ffff0d7224 */ /* 0x000fe400078e0005 */
[----:B------:R-:W-:Y:S01]  /*102c0*/  IMAD.MOV.U32 R12, RZ, RZ, 0x2 ;  /* 0x00000002ff0c7424 */ /* 0x000fe200078e00ff */
[----:B------:R-:W-:-:S13]  /*102d0*/  @P0 LEA R2, P1, R8, R14, 0x1 ;  /* 0x0000000e08020211 */ /* 0x000fda00078208ff */
[----:B------:R-:W-:Y:S05]  /*102e0*/  WARPSYNC.COLLECTIVE R15, `(.L_x_4558) ;  /* 0x000000000f087348 */ /* 0x000fea0003c00000 */
[----:B------:R0:W1:Y:S02]  /*102f0*/  SHFL.IDX P6, R14, R13, R12, R11 ;  /* 0x0000000c0d0e7389 */ /* 0x00006400000c000b */
[----:B01----:R-:W-:Y:S01]  /*10300*/  ENDCOLLECTIVE ;  /* 0x000000000000791b */ /* 0x003fe20003800000 */
.L_x_4558:
[----:B------:R-:W-:-:S05]  /*10310*/  @P0 IADD3.X R3, RZ, R6, RZ, P1, !PT ;  /* 0x00000006ff030210 */ /* 0x000fca0000ffe4ff */
[----:B------:R-:W-:Y:S01]  /*10320*/  @!PT LDS RZ, [RZ] ;  /* 0x00000000fffff984 */ /* 0x000fe20000000800 */
[----:B------:R-:W-:Y:S01]  /*10330*/  @!PT LDS RZ, [RZ] ;  /* 0x00000000fffff984 */ /* 0x000fe20000000800 */
[----:B------:R-:W-:Y:S01]  /*10340*/  @!PT LDS RZ, [RZ] ;  /* 0x00000000fffff984 */ /* 0x000fe20000000800 */
[----:B------:R0:W-:Y:S01]  /*10350*/  @P0 LDGSTS.E.BYPASS.LTC128B.128 [R9+0x1cc00], desc[UR48][R2.64], !P2 ;  /* 0x1cc0000002090fae */ /* 0x0001e2000d101d70 */
[----:B------:R-:W-:Y:S02]  /*10360*/  ISETP.GE.AND P0, PT, R23, 0x21, PT ;  /* 0x000000211700780c */ /* 0x000fe40003f06270 */
[----:B------:R-:W-:-:S11]  /*10370*/  MOV R13, R4 ;  /* 0x00000004000d7202 */ /* 0x000fd60000000f00 */
[----:B------:R-:W-:Y:S02]  /*10380*/  @P0 IMAD R7, R0, 0x2, R16 ;  /* 0x0000000200070824 */ /* 0x000fe400078e0210 */
[----:B0-----:R-:W-:-:S07]  /*10390*/  IMAD.MOV.U32 R6, RZ, RZ, R14 ;  /* 0x000000ffff067224 */ /* 0x001fce00078e000e */
[----:B------:R-:W-:Y:S05]  /*103a0*/  WARPSYNC.COLLECTIVE R15, `(.L_x_4559) ;  /* 0x000000000f087348 */ /* 0x000fea0003c00000 */
[----:B------:R0:W1:Y:S02]  /*103b0*/  SHFL.IDX P6, R14, R13, R12, R11 ;  /* 0x0000000c0d0e7389 */ /* 0x00006400000c000b */
[----:B01----:R-:W-:Y:S01]  /*103c0*/  ENDCOLLECTIVE ;  /* 0x000000000000791b */ /* 0x003fe20003800000 */
.L_x_4559:
[----:B------:R-:W-:Y:S02]  /*103d0*/  IMAD.MOV.U32 R13, RZ, RZ, R5 ;  /* 0x000000ffff0d7224 */ /* 0x000fe400078e0005 */
[----:B------:R-:W-:Y:S01]  /*103e0*/  IMAD.MOV.U32 R12, RZ, RZ, 0x3 ;  /* 0x00000003ff0c7424 */ /* 0x000fe200078e00ff */
[----:B------:R-:W-:-:S13]  /*103f0*/  @P0 LEA R2, P1, R8, R14, 0x1 ;  /* 0x0000000e08020211 */ /* 0x000fda00078208ff */
[----:B------:R-:W-:Y:S05]  /*10400*/  WARPSYNC.COLLECTIVE R15, `(.L_x_4560) ;  /* 0x000000000f087348 */ /* 0x000fea0003c00000 */
[----:B------:R0:W1:Y:S02]  /*10410*/  SHFL.IDX P6, R14, R13, R12, R11 ;  /* 0x0000000c0d0e7389 */ /* 0x00006400000c000b */
[----:B01----:R-:W-:Y:S01]  /*10420*/  ENDCOLLECTIVE ;  /* 0x000000000000791b */ /* 0x003fe20003800000 */
.L_x_4560:
[----:B------:R-:W-:-:S05]  /*10430*/  @P0 IMAD.X R3, RZ, RZ, R6, P1 ;  /* 0x000000ffff030224 */ /* 0x000fca00008e0606 */
[----:B------:R-:W-:Y:S01]  /*10440*/  @!PT LDS RZ, [RZ] ;  /* 0x00000000fffff984 */ /* 0x000fe20000000800 */
[----:B------:R-:W-:Y:S01]  /*10450*/  @!PT LDS RZ, [RZ] ;  /* 0x00000000fffff984 */ /* 0x000fe20000000800 */
[----:B------:R-:W-:Y:S01]  /*10460*/  @!PT LDS RZ, [RZ] ;  /* 0x00000000fffff984 */ /* 0x000fe20000000800 */
[----:B------:R0:W-:Y:S01]  /*10470*/  @P0 LDGSTS.E.BYPASS.LTC128B.128 [R7+0x1d400], desc[UR48][R2.64], !P2 ;  /* 0x1d40000002070fae */ /* 0x0001e2000d101d70 */
[----:B------:R-:W-:Y:S01]  /*10480*/  ISETP.GE.AND P0, PT, R23, 0x31, PT ;  /* 0x000000311700780c */ /* 0x000fe20003f06270 */
[----:B------:R-:W-:-:S12]  /*10490*/  IMAD.MOV.U32 R13, RZ, RZ, R4 ;  /* 0x000000ffff0d7224 */ /* 0x000fd800078e0004 */
[----:B------:R-:W-:Y:S01]  /*104a0*/  @P0 IMAD R9, R0, 0x2, R16 ;  /* 0x0000000200090824 */ /* 0x000fe200078e0210 */
[----:B0-----:R-:W-:-:S07]  /*104b0*/  MOV R6, R14 ;  /* 0x0000000e00067202 */ /* 0x001fce0000000f00 */
[----:B------:R-:W-:Y:S05]  /*104c0*/  WARPSYNC.COLLECTIVE R15, `(.L_x_4561) ;  /* 0x000000000f087348 */ /* 0x000fea0003c00000 */
[----:B------:R0:W1:Y:S02]  /*104d0*/  SHFL.IDX P6, R14, R13, R12, R11 ;  /* 0x0000000c0d0e7389 */ /* 0x00006400000c000b */
[----:B01----:R-:W-:Y:S01]  /*104e0*/  ENDCOLLECTIVE ;  /* 0x000000000000791b */ /* 0x003fe20003800000 */
.L_x_4561:
[----:B------:R-:W-:Y:S01]  /*104f0*/  IMAD.MOV.U32 R13, RZ, RZ, R5 ;  /* 0x000000ffff0d7224 */ /* 0x000fe200078e0005 */
[----:B------:R-:W-:Y:S02]  /*10500*/  MOV R12, 0x4 ;  /* 0x00000004000c7802 */ /* 0x000fe40000000f00 */
[----:B------:R-:W-:-:S13]  /*10510*/  @P0 LEA R2, P1, R8, R14, 0x1 ;  /* 0x0000000e08020211 */ /* 0x000fda00078208ff */
[----:B------:R-:W-:Y:S05]  /*10520*/  WARPSYNC.COLLECTIVE R15, `(.L_x_4562) ;  /* 0x000000000f087348 */ /* 0x000fea0003c00000 */
[----:B------:R0:W1:Y:S02]  /*10530*/  SHFL.IDX P6, R14, R13, R12, R11 ;  /* 0x0000000c0d0e7389 */ /* 0x00006400000c000b */
[----:B01----:R-:W-:Y:S01]  /*10540*/  ENDCOLLECTIVE ;  /* 0x000000000000791b */ /* 0x003fe20003800000 */
.L_x_4562:
        /* <DEDUP_REMOVED lines=12> */
.L_x_4563:
[----:B------:R-:W-:Y:S01]  /*10610*/  MOV R13, R5 ;  /* 0x00000005000d7202 */ /* 0x000fe20000000f00 */
[----:B------:R-:W-:Y:S01]  /*10620*/  IMAD.MOV.U32 R12, RZ, RZ, 0x5 ;  /* 0x00000005ff0c7424 */ /* 0x000fe200078e00ff */
[----:B------:R-:W-:-:S13]  /*10630*/  @P0 LEA R2, P1, R8, R14, 0x1 ;  /* 0x0000000e08020211 */ /* 0x000fda00078208ff */
[----:B------:R-:W-:Y:S05]  /*10640*/  WARPSYNC.COLLECTIVE R15, `(.L_x_4564) ;  /* 0x000000000f087348 */ /* 0x000fea0003c00000 */
[----:B------:R0:W1:Y:S02]  /*10650*/  SHFL.IDX P6, R14, R13, R12, R11 ;  /* 0x0000000c0d0e7389 */ /* 0x00006400000c000b */
[----:B01----:R-:W-:Y:S01]  /*10660*/  ENDCOLLECTIVE ;  /* 0x000000000000791b */ /* 0x003fe20003800000 */
.L_x_4564:
        /* <DEDUP_REMOVED lines=10> */
.L_x_4565:
[----:B------:R-:W-:Y:S05]  /*10710*/  BRA `(.L_x_4566) ;  /* 0xffffffcc00687947 */ /* 0x000fea000383ffff */
.L_x_4506:
[----:B------:R-:W-:Y:S01]  /*10720*/  IMAD.MOV.U32 R13, RZ, RZ, R5 ;  /* 0x000000ffff0d7224 */ /* 0x000fe200078e0005 */
[----:B------:R-:W-:Y:S01]  /*10730*/  MOV R12, RZ ;  /* 0x000000ff000c7202 */ /* 0x000fe20000000f00 */
[----:B------:R-:W-:Y:S01]  /*10740*/  IMAD.MOV.U32 R11, RZ, RZ, 0x181f ;  /* 0x0000181fff0b7424 */ /* 0x000fe200078e00ff */
[----:B------:R-:W-:Y:S01]  /*10750*/  MOV R4, UR42 ;  /* 0x0000002a00047c02 */ /* 0x000fe20008000f00 */
[----:B------:R-:W-:-:S04]  /*10760*/  IMAD.MOV.U32 R15, RZ, RZ, -0x1 ;  /* 0xffffffffff0f7424 */ /* 0x000fc800078e00ff */
[----:B------:R-:W-:-:S07]  /*10770*/  IMAD R4, R4, 0x80, R33 ;  /* 0x0000008004047824 */ /* 0x000fce00078e0221 */
[----:B-1----:R-:W-:Y:S05]  /*10780*/  WARPSYNC.COLLECTIVE R15, `(.L_x_4567) ;  /* 0x000000000f087348 */ /* 0x002fea0003c00000 */
[----:B------:R0:W2:Y:S02]  /*10790*/  SHFL.IDX P6, R14, R13, R12, R11 ;  /* 0x0000000c0d0e7389 */ /* 0x0000a400000c000b */
[----:B012---:R-:W-:Y:S01]  /*107a0*/  ENDCOLLECTIVE ;  /* 0x000000000000791b */ /* 0x007fe20003800000 */
.L_x_4567:
[C---:B------:R-:W-:Y:S01]  /*107b0*/  VIADD R6, R4.reuse, 0x10 ;  /* 0x0000001004067836 */ /* 0x040fe20000000000 */
[----:B------:R-:W-:Y:S01]  /*107c0*/  ISETP.GE.AND P0, PT, R4, UR37, PT ;  /* 0x0000002504007c0c */ /* 0x000fe2000bf06270 */
[----:B------:R-:W-:Y:S02]  /*107d0*/  IMAD.MOV.U32 R13, RZ, RZ, R0 ;  /* 0x000000ffff0d7224 */ /* 0x000fe400078e0000 */
[----:B------:R-:W-:-:S10]  /*107e0*/  IMAD.MOV.U32 R2, RZ, RZ, R14 ;  /* 0x000000ffff027224 */ /* 0x000fd400078e000e */
[----:B------:R-:W-:Y:S05]  /*107f0*/  WARPSYNC.COLLECTIVE R15, `(.L_x_4568) ;  /* 0x000000000f087348 */ /* 0x000fea0003c00000 */
[----:B------:R0:W1:Y:S02]  /*10800*/  SHFL.IDX P6, R14, R13, R12, R11 ;  /* 0x0000000c0d0e7389 */ /* 0x00006400000c000b */
[----:B01----:R-:W-:Y:S01]  /*10810*/  ENDCOLLECTIVE ;  /* 0x000000000000791b */ /* 0x003fe20003800000 */
.L_x_4568:
        /* <DEDUP_REMOVED lines=8> */
.L_x_4569:
        /* <DEDUP_REMOVED lines=10> */
.L_x_4570:
[----:B------:R-:W-:Y:S02]  /*10940*/  IMAD.MOV.U32 R13, RZ, RZ, R5 ;  /* 0x000000ffff0d7224 */ /* 0x000fe400078e0005 */
[----:B------:R-:W-:Y:S01]  /*10950*/  IMAD.MOV.U32 R12, RZ, RZ, 0x2 ;  /* 0x00000002ff0c7424 */ /* 0x000fe200078e00ff */
[----:B------:R-:W-:-:S13]  /*10960*/  @!P0 LEA R2, P1, R8, R14, 0x1 ;  /* 0x0000000e08028211 */ /* 0x000fda00078208ff */
[----:B------:R-:W-:Y:S05]  /*10970*/  WARPSYNC.COLLECTIVE R15, `(.L_x_4571) ;  /* 0x000000000f087348 */ /* 0x000fea0003c00000 */
[----:B------:R0:W1:Y:S02]  /*10980*/  SHFL.IDX P6, R14, R13, R12, R11 ;  /* 0x0000000c0d0e7389 */ /* 0x00006400000c000b */
[----:B01----:R-:W-:Y:S01]  /*10990*/  ENDCOLLECTIVE ;  /* 0x000000000000791b */ /* 0x003fe20003800000 */
.L_x_4571:
[----:B------:R-:W-:Y:S01]  /*109a0*/  @!P0 IMAD.X R3, RZ, RZ, R6, P1 ;  /* 0x000000ffff038224 */ /* 0x000fe200008e0606 */
[----:B------:R-:W-:-:S04]  /*109b0*/  IADD3 R6, R4, 0x20, RZ ;  /* 0x0000002004067810 */ /* 0x000fc80007ffe0ff */
        /* <DEDUP_REMOVED lines=10> */
.L_x_4572:
[----:B------:R-:W-:Y:S02]  /*10a60*/  IMAD.MOV.U32 R13, RZ, RZ, R5 ;  /* 0x000000ffff0d7224 */ /* 0x000fe400078e0005 */
[----:B------:R-:W-:Y:S01]  /*10a70*/  IMAD.MOV.U32 R12, RZ, RZ, 0x3 ;  /* 0x00000003ff0c7424 */ /* 0x000fe200078e00ff */
[----:B------:R-:W-:-:S13]  /*10a80*/  @!P0 LEA R2, P1, R8, R14, 0x1 ;  /* 0x0000000e08028211 */ /* 0x000fda00078208ff */
[----:B------:R-:W-:Y:S05]  /*10a90*/  WARPSYNC.COLLECTIVE R15, `(.L_x_4573) ;  /* 0x000000000f087348 */ /* 0x000fea0003c00000 */
[----:B------:R0:W1:Y:S02]  /*10aa0*/  SHFL.IDX P6, R14, R13, R12, R11 ;  /* 0x0000000c0d0e7389 */ /* 0x00006400000c000b */
[----:B01----:R-:W-:Y:S01]  /*10ab0*/  ENDCOLLECTIVE ;  /* 0x000000000000791b */ /* 0x003fe20003800000 */
.L_x_4573:
[----:B------:R-:W-:Y:S01]  /*10ac0*/  @!P0 IADD3.X R3, RZ, R6, RZ, P1, !PT ;  /* 0x00000006ff038210 */ /* 0x000fe20000ffe4ff */
[----:B------:R-:W-:-:S04]  /*10ad0*/  VIADD R6, R4, 0x30 ;  /* 0x0000003004067836 */ /* 0x000fc80000000000 */
        /* <DEDUP_REMOVED lines=10> */
.L_x_4574:
[----:B------:R-:W-:Y:S02]  /*10b80*/  IMAD.MOV.U32 R13, RZ, RZ, R5 ;  /* 0x000000ffff0d7224 */ /* 0x000fe400078e0005 */
[----:B------:R-:W-:Y:S01]  /*10b90*/  IMAD.MOV.U32 R12, RZ, RZ, 0x4 ;  /* 0x00000004ff0c7424 */ /* 0x000fe200078e00ff */
[----:B------:R-:W-:-:S13]  /*10ba0*/  @!P0 LEA R2, P1, R8, R14, 0x1 ;  /* 0x0000000e08028211 */ /* 0x000fda00078208ff */
[----:B------:R-:W-:Y:S05]  /*10bb0*/  WARPSYNC.COLLECTIVE R15, `(.L_x_4575) ;  /* 0x000000000f087348 */ /* 0x000fea0003c00000 */
[----:B------:R0:W1:Y:S02]  /*10bc0*/  SHFL.IDX P6, R14, R13, R12, R11 ;  /* 0x0000000c0d0e7389 */ /* 0x00006400000c000b */
[----:B01----:R-:W-:Y:S01]  /*10bd0*/  ENDCOLLECTIVE ;  /* 0x000000000000791b */ /* 0x003fe20003800000 */
.L_x_4575:
[----:B------:R-:W-:Y:S02]  /*10be0*/  @!P0 IMAD.X R3, RZ, RZ, R6, P1 ;  /* 0x000000ffff038224 */ /* 0x000fe400008e0606 */
[----:B------:R-:W-:-:S03]  /*10bf0*/  VIADD R6, R4, 0x40 ;  /* 0x0000004004067836 */ /* 0x000fc60000000000 */
[----:B------:R-:W-:Y:S01]  /*10c00*/  @!PT LDS RZ, [RZ] ;  /* 0x00000000fffff984 */ /* 0x000fe20000000800 */
[----:B------:R-:W-:Y:S01]  /*10c10*/  @!PT LDS RZ, [RZ] ;  /* 0x00000000fffff984 */ /* 0x000fe20000000800 */
[----:B------:R-:W-:Y:S01]  /*10c20*/  @!PT LDS RZ, [RZ] ;  /* 0x00000000fffff984 */ /* 0x000fe20000000800 */
[----:B------:R0:W-:Y:S02]  /*10c30*/  @!P0 LDGSTS.E.BYPASS.LTC128B.128 [R32+0x19c00], desc[UR48][R2.64], !P5 ;  /* 0x19c0000002208fae */ /* 0x0001e4000e901d70 */
[----:B------:R-:W-:Y:S01]  /*10c40*/  ISETP.GE.AND P0, PT, R6, UR37, PT ;  /* 0x0000002506007c0c */ /* 0x000fe2000bf06270 */
[----:B------:R-:W-:Y:S01]  /*10c50*/  IMAD.MOV.U32 R13, RZ, RZ, R0 ;  /* 0x000000ffff0d7224 */ /* 0x000fe200078e0000 */
[----:B------:R-:W-:-:S11]  /*10c60*/  MOV R6, R14 ;  /* 0x0000000e00067202 */ /* 0x000fd60000000f00 */
[----:B0-----:R-:W-:Y:S05]  /*10c70*/  WARPSYNC.COLLECTIVE R15, `(.L_x_4576) ;  /* 0x000000000f087348 */ /* 0x001fea0003c00000 */
[----:B------:R1:W2:Y:S02]  /*10c80*/  SHFL.IDX P6, R14, R13, R12, R11 ;  /* 0x0000000c0d0e7389 */ /* 0x0002a400000c000b */
[----:B012---:R-:W-:Y:S01]  /*10c90*/  ENDCOLLECTIVE ;  /* 0x000000000000791b */ /* 0x007fe20003800000 */
.L_x_4576:
[----:B------:R-:W-:Y:S01]  /*10ca0*/  IMAD.MOV.U32 R13, RZ, RZ, R5 ;  /* 0x000000ffff0d7224 */ /* 0x000fe200078e0005 */
[----:B------:R-:W-:Y:S02]  /*10cb0*/  MOV R12, 0x5 ;  /* 0x00000005000c7802 */ /* 0x000fe40000000f00 */
[----:B------:R-:W-:-:S13]  /*10cc0*/  @!P0 LEA R2, P1, R8, R14, 0x1 ;  /* 0x0000000e08028211 */ /* 0x000fda00078208ff */
[----:B------:R-:W-:Y:S05]  /*10cd0*/  WARPSYNC.COLLECTIVE R15, `(.L_x_4577) ;  /* 0x000000000f087348 */ /* 0x000fea0003c00000 */
[----:B------:R0:W1:Y:S02]  /*10ce0*/  SHFL.IDX P6, R14, R13, R12, R11 ;  /* 0x0000000c0d0e7389 */ /* 0x00006400000c000b */
[----:B01----:R-:W-:Y:S01]  /*10cf0*/  ENDCOLLECTIVE ;  /* 0x000000000000791b */ /* 0x003fe20003800000 */
.L_x_4577:
        /* <DEDUP_REMOVED lines=12> */
.L_x_4578:
[----:B------:R-:W-:Y:S01]  /*10dc0*/  MOV R13, R5 ;  /* 0x00000005000d7202 */ /* 0x000fe20000000f00 */
[----:B------:R-:W-:Y:S01]  /*10dd0*/  IMAD.MOV.U32 R12, RZ, RZ, 0x6 ;  /* 0x00000006ff0c7424 */ /* 0x000fe200078e00ff */
[----:B------:R-:W-:-:S13]  /*10de0*/  @!P0 LEA R2, P1, R8, R14, 0x1 ;  /* 0x0000000e08028211 */ /* 0x000fda00078208ff */
[----:B------:R-:W-:Y:S05]  /*10df0*/  WARPSYNC.COLLECTIVE R15, `(.L_x_4579) ;  /* 0x000000000f087348 */ /* 0x000fea0003c00000 */
[----:B------:R0:W1:Y:S02]  /*10e00*/  SHFL.IDX P6, R14, R13, R12, R11 ;  /* 0x0000000c0d0e7389 */ /* 0x00006400000c000b */
[----:B01----:R-:W-:Y:S01]  /*10e10*/  ENDCOLLECTIVE ;  /* 0x000000000000791b */ /* 0x003fe20003800000 */
.L_x_4579:
        /* <DEDUP_REMOVED lines=12> */
.L_x_4580:
[----:B------:R-:W-:Y:S01]  /*10ee0*/  MOV R13, R5 ;  /* 0x00000005000d7202 */ /* 0x000fe20000000f00 */
[----:B------:R-:W-:Y:S01]  /*10ef0*/  IMAD.MOV.U32 R12, RZ, RZ, 0x7 ;  /* 0x00000007ff0c7424 */ /* 0x000fe200078e00ff */
[----:B------:R-:W-:-:S13]  /*10f00*/  @!P0 LEA R2, P1, R8, R14, 0x1 ;  /* 0x0000000e08028211 */ /* 0x000fda00078208ff */
[----:B------:R-:W-:Y:S05]  /*10f10*/  WARPSYNC.COLLECTIVE R15, `(.L_x_4581) ;  /* 0x000000000f087348 */ /* 0x000fea0003c00000 */
[----:B------:R0:W1:Y:S02]  /*10f20*/  SHFL.IDX P6, R14, R13, R12, R11 ;  /* 0x0000000c0d0e7389 */ /* 0x00006400000c000b */
[----:B01----:R-:W-:Y:S01]  /*10f30*/  ENDCOLLECTIVE ;  /* 0x000000000000791b */ /* 0x003fe20003800000 */
.L_x_4581:
        /* <DEDUP_REMOVED lines=10> */
.L_x_4582:
[----:B------:R-:W-:Y:S05]  /*10fe0*/  BRA `(.L_x_4583) ;  /* 0xffffffcc008c7947 */ /* 0x000fea000383ffff */
.L_x_4509:
[----:B0-----:R0:W2:Y:S02]  /*10ff0*/  SYNCS.PHASECHK.TRANS64.TRYWAIT P0, [R16+URZ+0x22820], R3 ;  /* 0x02282003100075a7 */ /* 0x0010a4000800017f */
[----:B--2---:R-:W-:Y:S05]  /*11000*/  @!P0 NANOSLEEP.SYNCS 0x989680 ;  /* 0x009896800000895d */ /* 0x004fea0003900000 */
[----:B------:R-:W2:Y:S02]  /*11010*/  @!P0 SYNCS.PHASECHK.TRANS64 P0, [R16+URZ+0x22820], R3 ;  /* 0x02282003100085a7 */ /* 0x000ea4000800007f */
[----:B--2---:R-:W-:Y:S05]  /*11020*/  @!P0 BRA `(.L_x_4509) ;  /* 0xfffffffc00f08947 */ /* 0x004fea000383ffff */
[----:B------:R-:W-:Y:S05]  /*11030*/  BRA `(.L_x_4584) ;  /* 0xffffffcc00e87947 */ /* 0x000fea000383ffff */
.L_x_4512:
[----:B0-----:R0:W2:Y:S02]  /*11040*/  SYNCS.PHASECHK.TRANS64.TRYWAIT P0, [R22+URZ+0x22860], R3 ;  /* 0x02286003160075a7 */ /* 0x0010a4000800017f */
[----:B--2---:R-:W-:Y:S05]  /*11050*/  @!P0 NANOSLEEP.SYNCS 0x989680 ;  /* 0x009896800000895d */ /* 0x004fea0003900000 */
[----:B------:R-:W2:Y:S02]  /*11060*/  @!P0 SYNCS.PHASECHK.TRANS64 P0, [R22+URZ+0x22860], R3 ;  /* 0x02286003160085a7 */ /* 0x000ea4000800007f */
[----:B--2---:R-:W-:Y:S05]  /*11070*/  @!P0 BRA `(.L_x_4512) ;  /* 0xfffffffc00f08947 */ /* 0x004fea000383ffff */
[----:B------:R-:W-:Y:S05]  /*11080*/  BRA `(.L_x_4585) ;  /* 0xffffffcc00f87947 */ /* 0x000fea000383ffff */
.L_x_4513:
        /* <DEDUP_REMOVED lines=8> */
.L_x_4587:
[----:B------:R-:W-:Y:S05]  /*11110*/  BSYNC B0 ;  /* 0x0000000000007941 */ /* 0x000fea0003800000 */
.L_x_4586:
[----:B------:R0:W5:Y:S01]  /*11120*/  LDL R7, [R1+0x4] ;  /* 0x0000040001077983 */ /* 0x0001620000100800 */
[----:B------:R-:W-:Y:S01]  /*11130*/  IMAD.MOV.U32 R13, RZ, RZ, R5 ;  /* 0x000000ffff0d7224 */ /* 0x000fe200078e0005 */
[----:B------:R-:W-:Y:S01]  /*11140*/  MOV R12, RZ ;  /* 0x000000ff000c7202 */ /* 0x000fe20000000f00 */
[----:B------:R-:W-:Y:S01]  /*11150*/  IMAD.MOV.U32 R11, RZ, RZ, 0x181f ;  /* 0x0000181fff0b7424 */ /* 0x000fe200078e00ff */
[----:B------:R-:W1:Y:S01]  /*11160*/  S2R R8, SR_TID.X ;  /* 0x0000000000087919 */ /* 0x000e620000002100 */
[----:B------:R-:W-:Y:S01]  /*11170*/  IMAD.MOV.U32 R15, RZ, RZ, -0x1 ;  /* 0xffffffffff0f7424 */ /* 0x000fe200078e00ff */
[----:B------:R-:W-:Y:S01]  /*11180*/  LOP3.LUT P1, RZ, R35, 0x2, RZ, 0xc0, !PT ;  /* 0x0000000223ff7812 */ /* 0x000fe2000782c0ff */
[----:B------:R-:W-:Y:S02]  /*11190*/  IMAD.MOV.U32 R3, RZ, RZ, R14 ;  /* 0x000000ffff037224 */ /* 0x000fe400078e000e */
[----:B0-----:R-:W-:-:S10]  /*111a0*/  IMAD R4, R4, 0x2, R16 ;  /* 0x0000000204047824 */ /* 0x001fd400078e0210 */
[----:B-1---5:R-:W-:Y:S05]  /*111b0*/  WARPSYNC.COLLECTIVE R15, `(.L_x_4588) ;  /* 0x000000000f087348 */ /* 0x022fea0003c00000 */
[----:B------:R0:W2:Y:S02]  /*111c0*/  SHFL.IDX P6, R14, R13, R12, R11 ;  /* 0x0000000c0d0e7389 */ /* 0x0000a400000c000b */
[----:B012--5:R-:W-:Y:S01]  /*111d0*/  ENDCOLLECTIVE ;  /* 0x000000000000791b */ /* 0x027fe20003800000 */
.L_x_4588:
[----:B------:R-:W-:Y:S01]  /*111e0*/  IMAD.MOV.U32 R13, RZ, RZ, R6 ;  /* 0x000000ffff0d7224 */ /* 0x000fe200078e0006 */
[----:B------:R-:W-:Y:S01]  /*111f0*/  MOV R12, 0x1 ;  /* 0x00000001000c7802 */ /* 0x000fe20000000f00 */
[----:B------:R-:W-:-:S05]  /*11200*/  IMAD.SHL.U32 R8, R8, 0x8, RZ ;  /* 0x0000000808087824 */ /* 0x000fca00078e00ff */
[----:B------:R-:W-:-:S04]  /*11210*/  LOP3.LUT R8, R8, 0x38, RZ, 0xc0, !PT ;  /* 0x0000003808087812 */ /* 0x000fc800078ec0ff */
[----:B------:R-:W-:-:S04]  /*11220*/  SHF.L.U32 R0, R8, 0x1, RZ ;  /* 0x0000000108007819 */ /* 0x000fc800000006ff */
[----:B------:R-:W-:-:S13]  /*11230*/  IADD3 R2, P0, R14, R0, RZ ;  /* 0x000000000e027210 */ /* 0x000fda0007f1e0ff */
[----:B------:R-:W-:Y:S05]  /*11240*/  WARPSYNC.COLLECTIVE R15, `(.L_x_4589) ;  /* 0x000000000f087348 */ /* 0x000fea0003c00000 */
[----:B------:R0:W1:Y:S02]  /*11250*/  SHFL.IDX P6, R14, R13, R12, R11 ;  /* 0x0000000c0d0e7389 */ /* 0x00006400000c000b */
[----:B01----:R-:W-:Y:S01]  /*11260*/  ENDCOLLECTIVE ;  /* 0x000000000000791b */ /* 0x003fe20003800000 */
.L_x_4589:
        /* <DEDUP_REMOVED lines=19> */
.L_x_4590:
[----:B------:R-:W-:Y:S01]  /*113a0*/  MOV R13, R6 ;  /* 0x00000006000d7202 */ /* 0x000fe20000000f00 */
[----:B------:R-:W-:Y:S01]  /*113b0*/  IMAD.MOV.U32 R12, RZ, RZ, 0x2 ;  /* 0x00000002ff0c7424 */ /* 0x000fe200078e00ff */
[----:B------:R-:W-:-:S13]  /*113c0*/  IADD3 R2, P3, R14, R0, RZ ;  /* 0x000000000e027210 */ /* 0x000fda0007f7e0ff */
[----:B------:R-:W-:Y:S05]  /*113d0*/  WARPSYNC.COLLECTIVE R15, `(.L_x_4591) ;  /* 0x000000000f087348 */ /* 0x000fea0003c00000 */
[----:B------:R0:W1:Y:S02]  /*113e0*/  SHFL.IDX P6, R14, R13, R12, R11 ;  /* 0x0000000c0d0e7389 */ /* 0x00006400000c000b */
[----:B01----:R-:W-:Y:S01]  /*113f0*/  ENDCOLLECTIVE ;  /* 0x000000000000791b */ /* 0x003fe20003800000 */
.L_x_4591:
        /* <DEDUP_REMOVED lines=17> */
.L_x_4592:
[----:B------:R-:W-:Y:S02]  /*11510*/  IMAD.MOV.U32 R13, RZ, RZ, R6 ;  /* 0x000000ffff0d7224 */ /* 0x000fe400078e0006 */
[----:B------:R-:W-:Y:S01]  /*11520*/  IMAD.MOV.U32 R12, RZ, RZ, 0x3 ;  /* 0x00000003ff0c7424 */ /* 0x000fe200078e00ff */
[----:B------:R-:W-:-:S13]  /*11530*/  IADD3 R2, P3, R14, R0, RZ ;  /* 0x000000000e027210 */ /* 0x000fda0007f7e0ff */
[----:B------:R-:W-:Y:S05]  /*11540*/  WARPSYNC.COLLECTIVE R15, `(.L_x_4593) ;  /* 0x000000000f087348 */ /* 0x000fea0003c00000 */
[----:B------:R0:W1:Y:S02]  /*11550*/  SHFL.IDX P6, R14, R13, R12, R11 ;  /* 0x0000000c0d0e7389 */ /* 0x00006400000c000b */
[----:B01----:R-:W-:Y:S01]  /*11560*/  ENDCOLLECTIVE ;  /* 0x000000000000791b */ /* 0x003fe20003800000 */
.L_x_4593:
[----:B------:R-:W-:Y:S02]  /*11570*/  IADD3.X R3, RZ, R3, RZ, P3, !PT ;  /* 0x00000003ff037210 */ /* 0x000fe40001ffe4ff */
[----:B------:R-:W-:Y:S02]  /*11580*/  ISETP.LT.OR P3, PT, R23, 0x21, !P2 ;  /* 0x000000211700780c */ /* 0x000fe40005761670 */
        /* <DEDUP_REMOVED lines=15> */
.L_x_4594:
[----:B------:R-:W-:Y:S02]  /*11680*/  IMAD.MOV.U32 R13, RZ, RZ, R6 ;  /* 0x000000ffff0d7224 */ /* 0x000fe400078e0006 */
[----:B------:R-:W-:Y:S01]  /*11690*/  IMAD.MOV.U32 R12, RZ, RZ, 0x4 ;  /* 0x00000004ff0c7424 */ /* 0x000fe200078e00ff */
[----:B------:R-:W-:-:S13]  /*116a0*/  IADD3 R2, P3, R14, R0, RZ ;  /* 0x000000000e027210 */ /* 0x000fda0007f7e0ff */
[----:B------:R-:W-:Y:S05]  /*116b0*/  WARPSYNC.COLLECTIVE R15, `(.L_x_4595) ;  /* 0x000000000f087348 */ /* 0x000fea0003c00000 */
[----:B------:R0:W1:Y:S02]  /*116c0*/  SHFL.IDX P6, R14, R13, R12, R11 ;  /* 0x0000000c0d0e7389 */ /* 0x00006400000c000b */
[----:B01----:R-:W-:Y:S01]  /*116d0*/  ENDCOLLECTIVE ;  /* 0x000000000000791b */ /* 0x003fe20003800000 */
.L_x_4595:
        /* <DEDUP_REMOVED lines=17> */
.L_x_4596:
[----:B------:R-:W-:Y:S01]  /*117f0*/  IMAD.MOV.U32 R13, RZ, RZ, R6 ;  /* 0x000000ffff0d7224 */ /* 0x000fe200078e0006 */
[----:B------:R-:W-:Y:S02]  /*11800*/  MOV R12, 0x5 ;  /* 0x00000005000c7802 */ /* 0x000fe40000000f00 */
[----:B------:R-:W-:-:S13]  /*11810*/  IADD3 R2, P3, R14, R0, RZ ;  /* 0x000000000e027210 */ /* 0x000fda0007f7e0ff */
[----:B------:R-:W-:Y:S05]  /*11820*/  WARPSYNC.COLLECTIVE R15, `(.L_x_4597) ;  /* 0x000000000f087348 */ /* 0x000fea0003c00000 */
[----:B------:R0:W1:Y:S02]  /*11830*/  SHFL.IDX P6, R14, R13, R12, R11 ;  /* 0x0000000c0d0e7389 */ /* 0x00006400000c000b */
[----:B01----:R-:W-:Y:S01]  /*11840*/  ENDCOLLECTIVE ;  /* 0x000000000000791b */ /* 0x003fe20003800000 */
.L_x_4597:
        /* <DEDUP_REMOVED lines=12> */
.L_x_4598:
        /* <DEDUP_REMOVED lines=9> */
.L_x_4519:
[----:B0-----:R0:W1:Y:S02]  /*119a0*/  SYNCS.PHASECHK.TRANS64.TRYWAIT P0, [R10+URZ+0x22840], R24 ;  /* 0x022840180a0075a7 */ /* 0x001064000800017f */
[----:B-1----:R-:W-:Y:S05]  /*119b0*/  @!P0 NANOSLEEP.SYNCS 0x989680 ;  /* 0x009896800000895d */ /* 0x002fea0003900000 */
[----:B------:R-:W1:Y:S02]  /*119c0*/  @!P0 SYNCS.PHASECHK.TRANS64 P0, [R10+URZ+0x22840], R24 ;  /* 0x022840180a0085a7 */ /* 0x000e64000800007f */
[----:B-1----:R-:W-:Y:S05]  /*119d0*/  @!P0 BRA `(.L_x_4519) ;  /* 0xfffffffc00f08947 */ /* 0x002fea000383ffff */
[----:B------:R-:W-:Y:S05]  /*119e0*/  BRA `(.L_x_4600) ;  /* 0xffffffd0005c7947 */ /* 0x000fea000383ffff */
.L_x_4520:
        /* <DEDUP_REMOVED lines=8> */
.L_x_4602:
[----:B------:R-:W-:Y:S05]  /*11a70*/  BSYNC B1 ;  /* 0x0000000000017941 */ /* 0x000fea0003800000 */
.L_x_4601:
[----:B------:R-:W-:Y:S01]  /*11a80*/  MOV R13, R9 ;  /* 0x00000009000d7202 */ /* 0x000fe20000000f00 */
        /* <DEDUP_REMOVED lines=8> */
.L_x_4603:
[----:B------:R-:W-:Y:S02]  /*11b10*/  IMAD.MOV.U32 R13, RZ, RZ, R21 ;  /* 0x000000ffff0d7224 */ /* 0x000fe400078e0015 */
[----:B------:R-:W-:Y:S01]  /*11b20*/  IMAD.MOV.U32 R12, RZ, RZ, 0x1 ;  /* 0x00000001ff0c7424 */ /* 0x000fe200078e00ff */
[----:B------:R-:W-:-:S13]  /*11b30*/  IADD3 R2, P0, R14, R0, RZ ;  /* 0x000000000e027210 */ /* 0x000fda0007f1e0ff */
[----:B------:R-:W-:Y:S05]  /*11b40*/  WARPSYNC.COLLECTIVE R15, `(.L_x_4604) ;  /* 0x000000000f087348 */ /* 0x000fea0003c00000 */
[----:B------:R0:W1:Y:S02]  /*11b50*/  SHFL.IDX P6, R14, R13, R12, R11 ;  /* 0x0000000c0d0e7389 */ /* 0x00006400000c000b */
[----:B01----:R-:W-:Y:S01]  /*11b60*/  ENDCOLLECTIVE ;  /* 0x000000000000791b */ /* 0x003fe20003800000 */
.L_x_4604:
[----:B------:R-:W-:-:S05]  /*11b70*/  IADD3.X R3, RZ, R3, RZ, P0, !PT ;  /* 0x00000003ff037210 */ /* 0x000fca00007fe4ff */
        /* <DEDUP_REMOVED lines=9> */
.L_x_4605:
[----:B------:R-:W-:Y:S01]  /*11c10*/  MOV R13, R21 ;  /* 0x00000015000d7202 */ /* 0x000fe20000000f00 */
[----:B------:R-:W-:Y:S02]  /*11c20*/  IMAD.MOV.U32 R12, RZ, RZ, 0x2 ;  /* 0x00000002ff0c7424 */ /* 0x000fe400078e00ff */
[----:B------:R-:W-:-:S07]  /*11c30*/  IMAD.MOV.U32 R6, RZ, RZ, R14 ;  /* 0x000000ffff067224 */ /* 0x000fce00078e000e */
[----:B------:R-:W-:Y:S05]  /*11c40*/  WARPSYNC.COLLECTIVE R15, `(.L_x_4606) ;  /* 0x000000000f087348 */ /* 0x000fea0003c00000 */
[----:B------:R0:W1:Y:S02]  /*11c50*/  SHFL.IDX P6, R14, R13, R12, R11 ;  /* 0x0000000c0d0e7389 */ /* 0x00006400000c000b */
[----:B01----:R-:W-:Y:S01]  /*11c60*/  ENDCOLLECTIVE ;  /* 0x000000000000791b */ /* 0x003fe20003800000 */
.L_x_4606:
        /* <DEDUP_REMOVED lines=11> */
.L_x_4607:
[----:B------:R-:W-:Y:S02]  /*11d20*/  IMAD.MOV.U32 R13, RZ, RZ, R21 ;  /* 0x000000ffff0d7224 */ /* 0x000fe400078e0015 */
[----:B------:R-:W-:Y:S01]  /*11d30*/  IMAD.MOV.U32 R12, RZ, RZ, 0x3 ;  /* 0x00000003ff0c7424 */ /* 0x000fe200078e00ff */
[----:B------:R-:W-:-:S13]  /*11d40*/  IADD3 R2, P0, R14, R0, RZ ;  /* 0x000000000e027210 */ /* 0x000fda0007f1e0ff */
[----:B------:R-:W-:Y:S05]  /*11d50*/  WARPSYNC.COLLECTIVE R15, `(.L_x_4608) ;  /* 0x000000000f087348 */ /* 0x000fea0003c00000 */
[----:B------:R0:W1:Y:S02]  /*11d60*/  SHFL.IDX P6, R14, R13, R12, R11 ;  /* 0x0000000c0d0e7389 */ /* 0x00006400000c000b */
[----:B01----:R-:W-:Y:S01]  /*11d70*/  ENDCOLLECTIVE ;  /* 0x000000000000791b */ /* 0x003fe20003800000 */
.L_x_4608:
[----:B------:R-:W-:-:S05]  /*11d80*/  IADD3.X R3, RZ, R3, RZ, P0, !PT ;  /* 0x00000003ff037210 */ /* 0x000fca00007fe4ff */
        /* <DEDUP_REMOVED lines=9> */
.L_x_4609:
[----:B------:R-:W-:Y:S02]  /*11e20*/  IMAD.MOV.U32 R13, RZ, RZ, R21 ;  /* 0x000000ffff0d7224 */ /* 0x000fe400078e0015 */
[----:B------:R-:W-:Y:S01]  /*11e30*/  IMAD.MOV.U32 R12, RZ, RZ, 0x4 ;  /* 0x00000004ff0c7424 */ /* 0x000fe200078e00ff */
[----:B------:R-:W-:-:S13]  /*11e40*/  IADD3 R2, P0, R14, R0, RZ ;  /* 0x000000000e027210 */ /* 0x000fda0007f1e0ff */
[----:B------:R-:W-:Y:S05]  /*11e50*/  WARPSYNC.COLLECTIVE R15, `(.L_x_4610) ;  /* 0x000000000f087348 */ /* 0x000fea0003c00000 */
[----:B------:R0:W1:Y:S02]  /*11e60*/  SHFL.IDX P6, R14, R13, R12, R11 ;  /* 0x0000000c0d0e7389 */ /* 0x00006400000c000b */
[----:B01----:R-:W-:Y:S01]  /*11e70*/  ENDCOLLECTIVE ;  /* 0x000000000000791b */ /* 0x003fe20003800000 */
.L_x_4610:
        /* <DEDUP_REMOVED lines=10> */
.L_x_4611:
[----:B------:R-:W-:Y:S01]  /*11f20*/  IMAD.MOV.U32 R13, RZ, RZ, R21 ;  /* 0x000000ffff0d7224 */ /* 0x000fe200078e0015 */
[----:B------:R-:W-:Y:S02]  /*11f30*/  MOV R12, 0x5 ;  /* 0x00000005000c7802 */ /* 0x000fe40000000f00 */
[----:B------:R-:W-:-:S13]  /*11f40*/  IADD3 R2, P0, R14, R0, RZ ;  /* 0x000000000e027210 */ /* 0x000fda0007f1e0ff */
[----:B------:R-:W-:Y:S05]  /*11f50*/  WARPSYNC.COLLECTIVE R15, `(.L_x_4612) ;  /* 0x000000000f087348 */ /* 0x000fea0003c00000 */
[----:B------:R0:W1:Y:S02]  /*11f60*/  SHFL.IDX P6, R14, R13, R12, R11 ;  /* 0x0000000c0d0e7389 */ /* 0x00006400000c000b */
[----:B01----:R-:W-:Y:S01]  /*11f70*/  ENDCOLLECTIVE ;  /* 0x000000000000791b */ /* 0x003fe20003800000 */
.L_x_4612:
        /* <DEDUP_REMOVED lines=10> */
.L_x_4613:
[----:B------:R-:W-:Y:S05]  /*12020*/  BRA `(.L_x_4614) ;  /* 0xffffffcc009c7947 */ /* 0x000fea000383ffff */
.L_x_4525:
[----:B--2---:R2:W3:Y:S02]  /*12030*/  SYNCS.PHASECHK.TRANS64.TRYWAIT P0, [R10+URZ+0x22860], R24 ;  /* 0x022860180a0075a7 */ /* 0x0044e4000800017f */
[----:B---3--:R-:W-:Y:S05]  /*12040*/  @!P0 NANOSLEEP.SYNCS 0x989680 ;  /* 0x009896800000895d */ /* 0x008fea0003900000 */
[----:B------:R-:W3:Y:S02]  /*12050*/  @!P0 SYNCS.PHASECHK.TRANS64 P0, [R10+URZ+0x22860], R24 ;  /* 0x022860180a0085a7 */ /* 0x000ee4000800007f */
[----:B---3--:R-:W-:Y:S05]  /*12060*/  @!P0 BRA `(.L_x_4525) ;  /* 0xfffffffc00f08947 */ /* 0x008fea000383ffff */
[----:B------:R-:W-:Y:S05]  /*12070*/  BRA `(.L_x_4615) ;  /* 0xffffffcc00ec7947 */ /* 0x000fea000383ffff */
.L_x_4526:
[----:B------:R-:W-:Y:S01]  /*12080*/  BSSY B1, `(.L_x_4616) ;  /* 0x0000008000017945 */ /* 0x000fe20003800000 */
[----:B------:R-:W-:Y:S01]  /*12090*/  IMAD.MOV.U32 R13, RZ, RZ, R23 ;  /* 0x000000ffff0d7224 */ /* 0x000fe200078e0017 */
[----:B------:R-:W-:Y:S01]  /*120a0*/  MOV R12, RZ ;  /* 0x000000ff000c7202 */ /* 0x000fe20000000f00 */
[----:B------:R-:W-:Y:S02]  /*120b0*/  IMAD.MOV.U32 R11, RZ, RZ, 0x181f ;  /* 0x0000181fff0b7424 */ /* 0x000fe400078e00ff */
[----:B------:R-:W-:-:S07]  /*120c0*/  IMAD.MOV.U32 R15, RZ, RZ, -0x1 ;  /* 0xffffffffff0f7424 */ /* 0x000fce00078e00ff */
[----:B012---:R-:W-:Y:S05]  /*120d0*/  WARPSYNC.COLLECTIVE R15, `(.L_x_4617) ;  /* 0x000000000f087348 */ /* 0x007fea0003c00000 */
[----:B------:R3:W4:Y:S02]  /*120e0*/  SHFL.IDX P6, R14, R13, R12, R11 ;  /* 0x0000000c0d0e7389 */ /* 0x00072400000c000b */
[----:B01234-:R-:W-:Y:S01]  /*120f0*/  ENDCOLLECTIVE ;  /* 0x000000000000791b */ /* 0x01ffe20003800000 */
.L_x_4617:
[----:B------:R-:W-:Y:S05]  /*12100*/  BSYNC B1 ;  /* 0x0000000000017941 */ /* 0x000fea0003800000 */
.L_x_4616:
        /* <DEDUP_REMOVED lines=9> */
.L_x_4618:
[----:B------:R-:W-:Y:S02]  /*121a0*/  IMAD.MOV.U32 R13, RZ, RZ, R23 ;  /* 0x000000ffff0d7224 */ /* 0x000fe400078e0017 */
[----:B------:R-:W-:Y:S01]  /*121b0*/  IMAD.MOV.U32 R12, RZ, RZ, 0x1 ;  /* 0x00000001ff0c7424 */ /* 0x000fe200078e00ff */
[----:B------:R-:W-:-:S13]  /*121c0*/  IADD3 R2, P0, R14, R0, RZ ;  /* 0x000000000e027210 */ /* 0x000fda0007f1e0ff */
[----:B------:R-:W-:Y:S05]  /*121d0*/  WARPSYNC.COLLECTIVE R15, `(.L_x_4619) ;  /* 0x000000000f087348 */ /* 0x000fea0003c00000 */
[----:B------:R0:W1:Y:S02]  /*121e0*/  SHFL.IDX P6, R14, R13, R12, R11 ;  /* 0x0000000c0d0e7389 */ /* 0x00006400000c000b */
[----:B01----:R-:W-:Y:S01]  /*121f0*/  ENDCOLLECTIVE ;  /* 0x000000000000791b */ /* 0x003fe20003800000 */
.L_x_4619:
        /* <DEDUP_REMOVED lines=13> */
.L_x_4620:
[----:B------:R-:W-:Y:S01]  /*122d0*/  IMAD.MOV.U32 R13, RZ, RZ, R23 ;  /* 0x000000ffff0d7224 */ /* 0x000fe200078e0017 */
[----:B------:R-:W-:Y:S02]  /*122e0*/  MOV R12, 0x2 ;  /* 0x00000002000c7802 */ /* 0x000fe40000000f00 */
[----:B------:R-:W-:-:S13]  /*122f0*/  IADD3 R2, P0, R14, R0, RZ ;  /* 0x000000000e027210 */ /* 0x000fda0007f1e0ff */
[----:B------:R-:W-:Y:S05]  /*12300*/  WARPSYNC.COLLECTIVE R15, `(.L_x_4621) ;  /* 0x000000000f087348 */ /* 0x000fea0003c00000 */
[----:B------:R0:W1:Y:S02]  /*12310*/  SHFL.IDX P6, R14, R13, R12, R11 ;  /* 0x0000000c0d0e7389 */ /* 0x00006400000c000b */
[----:B01----:R-:W-:Y:S01]  /*12320*/  ENDCOLLECTIVE ;  /* 0x000000000000791b */ /* 0x003fe20003800000 */
.L_x_4621:
        /* <DEDUP_REMOVED lines=13> */
.L_x_4622:
[----:B------:R-:W-:Y:S01]  /*12400*/  MOV R13, R23 ;  /* 0x00000017000d7202 */ /* 0x000fe20000000f00 */
[----:B------:R-:W-:Y:S01]  /*12410*/  IMAD.MOV.U32 R12, RZ, RZ, 0x3 ;  /* 0x00000003ff0c7424 */ /* 0x000fe200078e00ff */
[----:B------:R-:W-:-:S13]  /*12420*/  IADD3 R2, P0, R14, R0, RZ ;  /* 0x000000000e027210 */ /* 0x000fda0007f1e0ff */
[----:B------:R-:W-:Y:S05]  /*12430*/  WARPSYNC.COLLECTIVE R15, `(.L_x_4623) ;  /* 0x000000000f087348 */ /* 0x000fea0003c00000 */
[----:B------:R0:W1:Y:S02]  /*12440*/  SHFL.IDX P6, R14, R13, R12, R11 ;  /* 0x0000000c0d0e7389 */ /* 0x00006400000c000b */
[----:B01----:R-:W-:Y:S01]  /*12450*/  ENDCOLLECTIVE ;  /* 0x000000000000791b */ /* 0x003fe20003800000 */
.L_x_4623:
        /* <DEDUP_REMOVED lines=13> */
.L_x_4624:
[----:B------:R-:W-:Y:S02]  /*12530*/  IMAD.MOV.U32 R13, RZ, RZ, R23 ;  /* 0x000000ffff0d7224 */ /* 0x000fe400078e0017 */
[----:B------:R-:W-:Y:S01]  /*12540*/  IMAD.MOV.U32 R12, RZ, RZ, 0x4 ;  /* 0x00000004ff0c7424 */ /* 0x000fe200078e00ff */
[----:B------:R-:W-:-:S13]  /*12550*/  IADD3 R2, P0, R14, R0, RZ ;  /* 0x000000000e027210 */ /* 0x000fda0007f1e0ff */
[----:B------:R-:W-:Y:S05]  /*12560*/  WARPSYNC.COLLECTIVE R15, `(.L_x_4625) ;  /* 0x000000000f087348 */ /* 0x000fea0003c00000 */
[----:B------:R0:W1:Y:S02]  /*12570*/  SHFL.IDX P6, R14, R13, R12, R11 ;  /* 0x0000000c0d0e7389 */ /* 0x00006400000c000b */
[----:B01----:R-:W-:Y:S01]  /*12580*/  ENDCOLLECTIVE ;  /* 0x000000000000791b */ /* 0x003fe20003800000 */
.L_x_4625:
[----:B------:R-:W-:-:S05]  /*12590*/  IADD3.X R3, RZ, R5, RZ, P0, !PT ;  /* 0x00000005ff037210 */ /* 0x000fca00007fe4ff */
        /* <DEDUP_REMOVED lines=12> */
.L_x_4626:
[----:B------:R-:W-:Y:S02]  /*12660*/  IMAD.MOV.U32 R13, RZ, RZ, R23 ;  /* 0x000000ffff0d7224 */ /* 0x000fe400078e0017 */
[----:B------:R-:W-:Y:S01]  /*12670*/  IMAD.MOV.U32 R12, RZ, RZ, 0x5 ;  /* 0x00000005ff0c7424 */ /* 0x000fe200078e00ff */
[----:B------:R-:W-:-:S13]  /*12680*/  IADD3 R2, P0, R14, R0, RZ ;  /* 0x000000000e027210 */ /* 0x000fda0007f1e0ff */
[----:B------:R-:W-:Y:S05]  /*12690*/  WARPSYNC.COLLECTIVE R15, `(.L_x_4627) ;  /* 0x000000000f087348 */ /* 0x000fea0003c00000 */
[----:B------:R0:W1:Y:S02]  /*126a0*/  SHFL.IDX P6, R14, R13, R12, R11 ;  /* 0x0000000c0d0e7389 */ /* 0x00006400000c000b */
[----:B01----:R-:W-:Y:S01]  /*126b0*/  ENDCOLLECTIVE ;  /* 0x000000000000791b */ /* 0x003fe20003800000 */
.L_x_4627:
        /* <DEDUP_REMOVED lines=13> */
.L_x_4628:
[----:B------:R-:W-:Y:S05]  /*12790*/  BRA `(.L_x_4629) ;  /* 0xffffffcc00387947 */ /* 0x000fea000383ffff */
.L_x_4534:
[----:B------:R-:W-:Y:S01]  /*127a0*/  BSSY B0, `(.L_x_4630) ;  /* 0x0000008000007945 */ /* 0x000fe20003800000 */
[----:B------:R-:W-:Y:S01]  /*127b0*/  IMAD.MOV.U32 R13, RZ, RZ, R31 ;  /* 0x000000ffff0d7224 */ /* 0x000fe200078e001f */
[----:B------:R-:W-:Y:S01]  /*127c0*/  MOV R11, 0x1f ;  /* 0x0000001f000b7802 */ /* 0x000fe20000000f00 */
[----:B------:R-:W-:Y:S02]  /*127d0*/  IMAD.MOV.U32 R12, RZ, RZ, RZ ;  /* 0x000000ffff0c7224 */ /* 0x000fe400078e00ff */
[----:B------:R-:W-:-:S07]  /*127e0*/  IMAD.MOV.U32 R15, RZ, RZ, -0x1 ;  /* 0xffffffffff0f7424 */ /* 0x000fce00078e00ff */
[----:B01---5:R-:W-:Y:S05]  /*127f0*/  WARPSYNC.COLLECTIVE R15, `(.L_x_4631) ;  /* 0x000000000f087348 */ /* 0x023fea0003c00000 */
[----:B------:R2:W3:Y:S02]  /*12800*/  SHFL.IDX P6, R14, R13, R12, R11 ;  /* 0x0000000c0d0e7389 */ /* 0x0004e400000c000b */
[----:B0123-5:R-:W-:Y:S01]  /*12810*/  ENDCOLLECTIVE ;  /* 0x000000000000791b */ /* 0x02ffe20003800000 */
.L_x_4631:
[----:B------:R-:W-:Y:S05]  /*12820*/  BSYNC B0 ;  /* 0x0000000000007941 */ /* 0x000fea0003800000 */
.L_x_4630:
[----:B------:R-:W-:Y:S05]  /*12830*/  BRA `(.L_x_4632) ;  /* 0xffffffd0000c7947 */ /* 0x000fea000383ffff */
.L_x_4537:
[----:B---3--:R3:W4:Y:S02]  /*12840*/  SYNCS.PHASECHK.TRANS64.TRYWAIT P0, [R5+URZ+0x22820], R0 ;  /* 0x02282000050075a7 */ /* 0x008724000800017f */
[----:B----4-:R-:W-:Y:S05]  /*12850*/  @!P0 NANOSLEEP.SYNCS 0x989680 ;  /* 0x009896800000895d */ /* 0x010fea0003900000 */
[----:B------:R-:W4:Y:S02]  /*12860*/  @!P0 SYNCS.PHASECHK.TRANS64 P0, [R5+URZ+0x22820], R0 ;  /* 0x02282000050085a7 */ /* 0x000f24000800007f */
[----:B----4-:R-:W-:Y:S05]  /*12870*/  @!P0 BRA `(.L_x_4537) ;  /* 0xfffffffc00f08947 */ /* 0x010fea000383ffff */
[----:B------:R-:W-:Y:S05]  /*12880*/  BRA `(.L_x_4633) ;  /* 0xffffffd000547947 */ /* 0x000fea000383ffff */
.L_x_4538:
[----:B------:R-:W4:Y:S01]  /*12890*/  S2R R2, SR_TID.X ;  /* 0x0000000000027919 */ /* 0x000f220000002100 */
[----:B------:R-:W-:Y:S01]  /*128a0*/  BSSY B0, `(.L_x_4634) ;  /* 0x000000a000007945 */ /* 0x000fe20003800000 */
[----:B------:R-:W-:Y:S01]  /*128b0*/  IMAD.MOV.U32 R12, RZ, RZ, RZ ;  /* 0x000000ffff0c7224 */ /* 0x000fe200078e00ff */
[----:B------:R-:W-:Y:S01]  /*128c0*/  MOV R11, 0x1f ;  /* 0x0000001f000b7802 */ /* 0x000fe20000000f00 */
[----:B------:R-:W-:Y:S01]  /*128d0*/  IMAD.MOV.U32 R15, RZ, RZ, -0x1 ;  /* 0xffffffffff0f7424 */ /* 0x000fe200078e00ff */
[----:B----4-:R-:W-:-:S04]  /*128e0*/  SHF.R.U32.HI R2, RZ, 0x5, R2 ;  /* 0x00000005ff027819 */ /* 0x010fc80000011602 */
[----:B------:R-:W-:-:S05]  /*128f0*/  LOP3.LUT R2, R2, 0x3, RZ, 0xc0, !PT ;  /* 0x0000000302027812 */ /* 0x000fca00078ec0ff */
[----:B------:R-:W-:-:S07]  /*12900*/  IMAD.MOV.U32 R13, RZ, RZ, R2 ;  /* 0x000000ffff0d7224 */ /* 0x000fce00078e0002 */
[----:B0123-5:R-:W-:Y:S05]  /*12910*/  WARPSYNC.COLLECTIVE R15, `(.L_x_4635) ;  /* 0x000000000f087348 */ /* 0x02ffea0003c00000 */
[----:B------:R4:W0:Y:S02]  /*12920*/  SHFL.IDX P6, R14, R13, R12, R11 ;  /* 0x0000000c0d0e7389 */ /* 0x00082400000c000b */
[----:B012345:R-:W-:Y:S01]  /*12930*/  ENDCOLLECTIVE ;  /* 0x000000000000791b */ /* 0x03ffe20003800000 */
.L_x_4635:
[----:B------:R-:W-:Y:S05]  /*12940*/  BSYNC B0 ;  /* 0x0000000000007941 */ /* 0x000fea0003800000 */
.L_x_4634:
[----:B------:R-:W-:Y:S05]  /*12950*/  BRA `(.L_x_4636) ;  /* 0xffffffd0003c7947 */ /* 0x000fea000383ffff */
.L_x_4541:
[----:B------:R-:W-:Y:S01]  /*12960*/  BSSY B1, `(.L_x_4637) ;  /* 0x0000006000017945 */ /* 0x000fe20003800000 */
[----:B------:R-:W-:-:S07]  /*12970*/  IMAD.MOV.U32 R15, RZ, RZ, -0x1 ;  /* 0xffffffffff0f7424 */ /* 0x000fce00078e00ff */
[----:B0123-5:R-:W-:Y:S05]  /*12980*/  WARPSYNC.COLLECTIVE R15, `(.L_x_4638) ;  /* 0x000000000f0c7348 */ /* 0x02ffea0003c00000 */
[----:B------:R-:W-:Y:S02]  /*12990*/  ELECT P6, UR62, PT ;  /* 0x00000000003e782f */ /* 0x000fe400038c0000 */
[----:B------:R-:W-:Y:S01]  /*129a0*/  MOV R14, UR62 ;  /* 0x0000003e000e7c02 */ /* 0x000fe20008000f00 */
[----:B0123-5:R-:W-:Y:S10]  /*129b0*/  ENDCOLLECTIVE ;  /* 0x000000000000791b */ /* 0x02fff40003800000 */
.L_x_4638:
[----:B------:R-:W-:Y:S05]  /*129c0*/  BSYNC B1 ;  /* 0x0000000000017941 */ /* 0x000fea0003800000 */
.L_x_4637:
[----:B------:R-:W-:Y:S05]  /*129d0*/  BRA `(.L_x_4639) ;  /* 0xffffffd000347947 */ /* 0x000fea000383ffff */
.L_x_4543:
[----:B---3--:R3:W4:Y:S02]  /*129e0*/  SYNCS.PHASECHK.TRANS64.TRYWAIT P1, [R3+URZ+0x22840], R2 ;  /* 0x02284002030075a7 */ /* 0x008724000802017f */
[----:B----4-:R-:W-:Y:S05]  /*129f0*/  @!P1 NANOSLEEP.SYNCS 0x989680 ;  /* 0x009896800000995d */ /* 0x010fea0003900000 */
[----:B------:R-:W4:Y:S02]  /*12a00*/  @!P1 SYNCS.PHASECHK.TRANS64 P1, [R3+URZ+0x22840], R2 ;  /* 0x02284002030095a7 */ /* 0x000f24000802007f */
[----:B----4-:R-:W-:Y:S05]  /*12a10*/  @!P1 BRA `(.L_x_4543) ;  /* 0xfffffffc00f09947 */ /* 0x010fea000383ffff */
[----:B------:R-:W-:Y:S05]  /*12a20*/  BRA `(.L_x_4640) ;  /* 0xffffffd000547947 */ /* 0x000fea000383ffff */
.L_x_4545:
[----:B----4-:R4:W0:Y:S02]  /*12a30*/  SYNCS.PHASECHK.TRANS64.TRYWAIT P1, [R5+URZ+0x22840], R0 ;  /* 0x02284000050075a7 */ /* 0x010824000802017f */
[----:B0-----:R-:W-:Y:S05]  /*12a40*/  @!P1 NANOSLEEP.SYNCS 0x989680 ;  /* 0x009896800000995d */ /* 0x001fea0003900000 */
[----:B------:R-:W0:Y:S02]  /*12a50*/  @!P1 SYNCS.PHASECHK.TRANS64 P1, [R5+URZ+0x22840], R0 ;  /* 0x02284000050095a7 */ /* 0x000e24000802007f */
[----:B0-----:R-:W-:Y:S05]  /*12a60*/  @!P1 BRA `(.L_x_4545) ;  /* 0xfffffffc00f09947 */ /* 0x001fea000383ffff */
[----:B------:R-:W-:Y:S05]  /*12a70*/  BRA `(.L_x_4641) ;  /* 0xffffffd000607947 */ /* 0x000fea000383ffff */
.L_x_4547:
[----:B------:R0:W0:Y:S02]  /*12a80*/  SYNCS.PHASECHK.TRANS64.TRYWAIT P1, [R3+URZ+0x22860], R2 ;  /* 0x02286002030075a7 */ /* 0x000024000802017f */
[----:B0-----:R-:W-:Y:S05]  /*12a90*/  @!P1 NANOSLEEP.SYNCS 0x989680 ;  /* 0x009896800000995d */ /* 0x001fea0003900000 */
[----:B------:R-:W0:Y:S02]  /*12aa0*/  @!P1 SYNCS.PHASECHK.TRANS64 P1, [R3+URZ+0x22860], R2 ;  /* 0x02286002030095a7 */ /* 0x000e24000802007f */
[----:B0-----:R-:W-:Y:S05]  /*12ab0*/  @!P1 BRA `(.L_x_4547) ;  /* 0xfffffffc00f09947 */ /* 0x001fea000383ffff */
[----:B------:R-:W-:Y:S05]  /*12ac0*/  BRA `(.L_x_4642) ;  /* 0xffffffd0005c7947 */ /* 0x000fea000383ffff */
.L_x_4643:
        /* <DEDUP_REMOVED lines=11> */
.L_x_6463:


//--------------------- .text._ZN7cutlass13device_kernelIN5flash11enable_sm90INS1_16FlashAttnFwdSm90INS1_25CollectiveMainloopFwdSm90ILi2EN4cute5tupleIJNS5_1CILi1EEES8_S8_EEENS6_IJNS7_ILi128EEENS7_ILi96EEENS7_ILi64EEEEEELi256ENS_6half_tEfNS_4arch4Sm90ELb1ELb0ELb1ELb0ELb1ELb0ELb1ELb1ELb0ELb1ELb0ELb0EEENS1_21CollectiveEpilogueFwdINS6_IJSA_NS7_ILi256EEESB_EEES9_SE_SG_Li256ELb0ELb1ELb0ELb0EEENS1_30DynamicPersistentTileSchedulerILi256ELi128ELb0ELb1ELb1EEEEEEEEEvNT_6ParamsE --------------------------
	.section	.text._ZN7cutlass13device_kernelIN5flash11enable_sm90INS1_16FlashAttnFwdSm90INS1_25CollectiveMainloopFwdSm90ILi2EN4cute5tupleIJNS5_1CILi1EEES8_S8_EEENS6_IJNS7_ILi128EEENS7_ILi96EEENS7_ILi64EEEEEELi256ENS_6half_tEfNS_4arch4Sm90ELb1ELb0ELb1ELb0ELb1ELb0ELb1ELb1ELb0ELb1ELb0ELb0EEENS1_21CollectiveEpilogueFwdINS6_IJSA_NS7_ILi256EEESB_EEES9_SE_SG_Li256ELb0ELb1ELb0ELb0EEENS1_30DynamicPersistentTileSchedulerILi256ELi128ELb0ELb1ELb1EEEEEEEEEvNT_6ParamsE,"ax",@progbits
	.align	128
.text._ZN7cutlass13device_kernelIN5flash11enable_sm90INS1_16FlashAttnFwdSm90INS1_25CollectiveMainloopFwdSm90ILi2EN4cute5tupleIJNS5_1CILi1EEES8_S8_EEENS6_IJNS7_ILi128EEENS7_ILi96EEENS7_ILi64EEEEEELi256ENS_6half_tEfNS_4arch4Sm90ELb1ELb0ELb1ELb0ELb1ELb0ELb1ELb1ELb0ELb1ELb0ELb0EEENS1_21CollectiveEpilogueFwdINS6_IJSA_NS7_ILi256EEESB_EEES9_SE_SG_Li256ELb0ELb1ELb0ELb0EEENS1_30DynamicPersistentTileSchedulerILi256ELi128ELb0ELb1ELb1EEEEEEEEEvNT_6ParamsE:
        .type           _ZN7cutlass13device_kernelIN5flash11enable_sm90INS1_16FlashAttnFwdSm90INS1_25CollectiveMainloopFwdSm90ILi2EN4cute5tupleIJNS5_1CILi1EEES8_S8_EEENS6_IJNS7_ILi128EEENS7_ILi96EEENS7_ILi64EEEEEELi256ENS_6half_tEfNS_4arch4Sm90ELb1ELb0ELb1ELb0ELb1ELb0ELb1ELb1ELb0ELb1ELb0ELb0EEENS1_21CollectiveEpilogueFwdINS6_IJSA_NS7_ILi256EEESB_EEES9_SE_SG_Li256ELb0ELb1ELb0ELb0EEENS1_30DynamicPersistentTileSchedulerILi256ELi128ELb0ELb1ELb1EEEEEEEEEvNT_6ParamsE,@function
        .size           _ZN7cutlass13device_kernelIN5flash11enable_sm90INS1_16FlashAttnFwdSm90INS1_25CollectiveMainloopFwdSm90ILi2EN4cute5tupleIJNS5_1CILi1EEES8_S8_EEENS6_IJNS7_ILi128EEENS7_ILi96EEENS7_ILi64EEEEEELi256ENS_6half_tEfNS_4arch4Sm90ELb1ELb0ELb1ELb0ELb1ELb0ELb1ELb1ELb0ELb1ELb0ELb0EEENS1_21CollectiveEpilogueFwdINS6_IJSA_NS7_ILi256EEESB_EEES9_SE_SG_Li256ELb0ELb1ELb0ELb0EEENS1_30DynamicPersistentTileSchedulerILi256ELi128ELb0ELb1ELb1EEEEEEEEEvNT_6ParamsE,(.L_x_6464 - _ZN7cutlass13device_kernelIN5flash11enable_sm90INS1_16FlashAttnFwdSm90INS1_25CollectiveMainloopFwdSm90ILi2EN4cute5tupleIJNS5_1CILi1EEES8_S8_EEENS6_IJNS7_ILi128EEENS7_ILi96EEENS7_ILi64EEEEEELi256ENS_6half_tEfNS_4arch4Sm90ELb1ELb0ELb1ELb0ELb1ELb0ELb1ELb1ELb0ELb1ELb0ELb0EEENS1_21CollectiveEpilogueFwdINS6_IJSA_NS7_ILi256EEESB_EEES9_SE_SG_Li256ELb0ELb1ELb0ELb0EEENS1_30DynamicPersistentTileSchedulerILi256ELi128ELb0ELb1ELb1EEEEEEEEEvNT_6ParamsE)
        .other          _ZN7cutlass13device_kernelIN5flash11enable_sm90INS1_16FlashAttnFwdSm90INS1_25CollectiveMainloopFwdSm90ILi2EN4cute5tupleIJNS5_1CILi1EEES8_S8_EEENS6_IJNS7_ILi128EEENS7_ILi96EEENS7_ILi64EEEEEELi256ENS_6half_tEfNS_4arch4Sm90ELb1ELb0ELb1ELb0ELb1ELb0ELb1ELb1ELb0ELb1ELb0ELb0EEENS1_21CollectiveEpilogueFwdINS6_IJSA_NS7_ILi256EEESB_EEES9_SE_SG_Li256ELb0ELb1ELb0ELb0EEENS1_30DynamicPersistentTileSchedulerILi256ELi128ELb0ELb1ELb1EEEEEEEEEvNT_6ParamsE,@"STO_CUDA_ENTRY STV_DEFAULT"
_ZN7cutlass13device_kernelIN5flash11enable_sm90INS1_16FlashAttnFwdSm90INS1_25CollectiveMainloopFwdSm90ILi2EN4cute5tupleIJNS5_1CILi1EEES8_S8_EEENS6_IJNS7_ILi128EEENS7_ILi96EEENS7_ILi64EEEEEELi256ENS_6half_tEfNS_4arch4Sm90ELb1ELb0ELb1ELb0ELb1ELb0ELb1ELb1ELb0ELb1ELb0ELb0EEENS1_21CollectiveEpilogueFwdINS6_IJSA_NS7_ILi256EEESB_EEES9_SE_SG_Li256ELb0ELb1ELb0ELb0EEENS1_30DynamicPersistentTileSchedulerILi256ELi128ELb0ELb1ELb1EEEEEEEEEvNT_6ParamsE:
        /* <DEDUP_REMOVED lines=47> */
.L_x_4644:
        /* <DEDUP_REMOVED lines=22> */
.L_x_4645:
        /* <DEDUP_REMOVED lines=18> */
.L_x_4646:
        /* <DEDUP_REMOVED lines=22> */
.L_x_4647:
        /* <DEDUP_REMOVED lines=23> */
.L_x_4648:
        /* <DEDUP_REMOVED lines=10> */
.L_x_4650:
[----:B------:R-:W-:-:S08]  /*08e0*/  NOP ;  /* 0x0000000000007918 */ /* 0x000fd00000000000 */
[----:B------:R-:W1:Y:S02]  /*08f0*/  USETMAXREG.TRY_ALLOC.CTAPOOL UP0, 0xe8 ;  /* 0x000000e8000079c8 */ /* 0x000e640008000600 */
[----:B-1----:R-:W-:-:S13]  /*0900*/  PLOP3.LUT P0, PT, PT, PT, UP0, 0x80, 0x0 ;  /* 0x000000000000781c */ /* 0x002fda0003f0f008 */
[----:B------:R-:W-:Y:S05]  /*0910*/  @!P0 BRA `(.L_x_4650) ;  /* 0xfffffffc00f08947 */ /* 0x000fea000383ffff */
[----:B------:R-:W1:Y:S01]  /*0920*/  S2R R0, SR_TID.X ;  /* 0x0000000000007919 */ /* 0x000e620000002100 */
[----:B------:R-:W2:Y:S08]  /*0930*/  S2UR UR4, SR_CTAID.X ;  /* 0x00000000000479c3 */ /* 0x000eb00000002500 */
[----:B------:R-:W-:Y:S08]  /*0940*/  BAR.ARV 0x4, 0x180 ;  /* 0x0106000000007b1d */ /* 0x000ff00000002000 */
[----:B------:R-:W-:Y:S06]  /*0950*/  BAR.ARV 0x8, 0x180 ;  /* 0x0206000000007b1d */ /* 0x000fec0000002000 */
[----:B-1----:R-:W-:-:S04]  /*0960*/  SHF.R.U32.HI R0, RZ, 0x7, R0 ;  /* 0x00000007ff007819 */ /* 0x002fc80000011600 */
[----:B------:R-:W-:Y:S02]  /*0970*/  ISETP.NE.AND P0, PT, R0, 0x1, PT ;  /* 0x000000010000780c */ /* 0x000fe40003f05270 */
[----:B------:R-:W2:Y:S11]  /*0980*/  LDC R0, c[0x0][0xd38] ;  /* 0x00034e00ff007b82 */ /* 0x000eb60000000800 */
[----:B------:R-:W-:Y:S06]  /*0990*/  @!P0 BAR.ARV 0x9, 0x100 ;  /* 0x0244000000008b1d */ /* 0x000fec0000002000 */
[----:B--2---:R-:W-:-:S13]  /*09a0*/  ISETP.LE.AND P0, PT, R0, UR4, PT ;  /* 0x0000000400007c0c */ /* 0x004fda000bf03270 */
[----:B------:R-:W-:Y:S05]  /*09b0*/  @P0 EXIT ;  /* 0x000000000000094d */ /* 0x000fea0003800000 */
[----:B------:R-:W2:Y:S01]  /*09c0*/  LDL R3, [R1+0xc] ;  /* 0x00000c0001037983 */ /* 0x000ea20000100800 */
[----:B------:R-:W-:Y:S01]  /*09d0*/  IMAD.MOV.U32 R222, RZ, RZ, RZ ;  /* 0x000000ffffde7224 */ /* 0x000fe200078e00ff */
[----:B------:R-:W-:Y:S01]  /*09e0*/  UMOV UR39, URZ ;  /* 0x0000003f00277c82 */ /* 0x000fe20008000000 */
[----:B------:R-:W-:Y:S01]  /*09f0*/  UMOV UR38, URZ ;  /* 0x0000003f00267c82 */ /* 0x000fe20008000000 */
[----:B0-----:R-:W0:Y:S02]  /*0a00*/  S2R R2, SR_TID.X ;  /* 0x0000000000027919 */ /* 0x001e240000002100 */
[----:B0-----:R-:W-:-:S05]  /*0a10*/  VIADD R12, R2, 0xffffff80 ;  /* 0xffffff80020c7836 */ /* 0x001fca0000000000 */
[----:B------:R-:W-:-:S04]  /*0a20*/  SHF.R.S32.HI R0, RZ, 0x1f, R12 ;  /* 0x0000001fff007819 */ /* 0x000fc8000001140c */
[CC--:B------:R-:W-:Y:S02]  /*0a30*/  LEA.HI R4, R0.reuse, R12.reuse, RZ, 0x5 ;  /* 0x0000000c00047211 */ /* 0x0c0fe400078f28ff */
[----:B------:R-:W-:-:S03]  /*0a40*/  LEA.HI R2, R0, R12, RZ, 0x4 ;  /* 0x0000000c00027211 */ /* 0x000fc600078f20ff */
[----:B------:R-:W-:Y:S01]  /*0a50*/  IMAD.SHL.U32 R6, R4, 0x20, RZ ;  /* 0x0000002004067824 */ /* 0x000fe200078e00ff */
[----:B------:R-:W-:Y:S02]  /*0a60*/  LOP3.LUT R4, R2, 0x3fffff0, RZ, 0xc0, !PT ;  /* 0x03fffff002047812 */ /* 0x000fe400078ec0ff */
[----:B------:R-:W-:Y:S02]  /*0a70*/  SHF.R.S32.HI R5, RZ, 0x4, R2 ;  /* 0x00000004ff057819 */ /* 0x000fe40000011402 */
[----:B------:R-:W-:Y:S01]  /*0a80*/  LOP3.LUT R7, R6, 0xfffffc00, RZ, 0xc0, !PT ;  /* 0xfffffc0006077812 */ /* 0x000fe200078ec0ff */
[----:B------:R-:W-:Y:S01]  /*0a90*/  IMAD.IADD R4, R12, 0x1, -R4 ;  /* 0x000000010c047824 */ /* 0x000fe200078e0a04 */
[----:B------:R-:W-:Y:S02]  /*0aa0*/  LEA.HI R6, R0, R12, RZ, 0x2 ;  /* 0x0000000c00067211 */ /* 0x000fe400078f10ff */
[----:B------:R-:W-:Y:S02]  /*0ab0*/  LEA.HI R2, R2, R5, RZ, 0x1 ;  /* 0x0000000502027211 */ /* 0x000fe400078f08ff */
[----:B------:R-:W-:-:S02]  /*0ac0*/  LOP3.LUT R6, R6, 0xfffffffc, RZ, 0xc0, !PT ;  /* 0xfffffffc06067812 */ /* 0x000fc400078ec0ff */
[----:B------:R-:W-:Y:S02]  /*0ad0*/  LOP3.LUT R2, R2, 0x1ffffffe, RZ, 0xc0, !PT ;  /* 0x1ffffffe02027812 */ /* 0x000fe400078ec0ff */
[----:B------:R-:W-:Y:S01]  /*0ae0*/  LEA R7, R4, R7, 0x6 ;  /* 0x0000000704077211 */ /* 0x000fe200078e30ff */
[----:B------:R-:W-:Y:S02]  /*0af0*/  IMAD.IADD R6, R12, 0x1, -R6 ;  /* 0x000000010c067824 */ /* 0x000fe400078e0a06 */
[----:B------:R-:W-:-:S03]  /*0b00*/  IMAD.IADD R2, R5, 0x1, -R2 ;  /* 0x0000000105027824 */ /* 0x000fc600078e0a02 */
[----:B------:R-:W-:Y:S01]  /*0b10*/  LEA.HI R4, R6, R6, RZ, 0x1 ;  /* 0x0000000606047211 */ /* 0x000fe200078f08ff */
[----:B------:R-:W-:-:S03]  /*0b20*/  IMAD R226, R2, 0x8, R7 ;  /* 0x0000000802e27824 */ /* 0x000fc600078e0207 */
[----:B------:R-:W-:-:S05]  /*0b30*/  LOP3.LUT R5, R4, 0x1ffffffe, RZ, 0xc0, !PT ;  /* 0x1ffffffe04057812 */ /* 0x000fca00078ec0ff */
[----:B------:R-:W-:Y:S01]  /*0b40*/  IMAD.IADD R6, R6, 0x1, -R5 ;  /* 0x0000000106067824 */ /* 0x000fe200078e0a05 */
[----:B--2---:R-:W-:Y:S02]  /*0b50*/  R2UR UR5, R3 ;  /* 0x00000000030572ca */ /* 0x004fe400000e0000 */
[CC--:B------:R-:W-:Y:S02]  /*0b60*/  LEA.HI R3, R0.reuse, R12.reuse, RZ, 0x7 ;  /* 0x0000000c00037211 */ /* 0x0c0fe400078f38ff */
[----:B------:R-:W-:Y:S02]  /*0b70*/  LEA.HI R0, R0, R12, RZ, 0x3 ;  /* 0x0000000c00007211 */ /* 0x000fe400078f18ff */
[C---:B------:R-:W-:Y:S02]  /*0b80*/  LOP3.LUT R223, R3.reuse, 0xffffff80, RZ, 0xc0, !PT ;  /* 0xffffff8003df7812 */ /* 0x040fe400078ec0ff */
[----:B------:R-:W-:Y:S02]  /*0b90*/  SHF.R.S32.HI R224, RZ, 0x7, R3 ;  /* 0x00000007ffe07819 */ /* 0x000fe40000011403 */
[----:B------:R-:W-:Y:S01]  /*0ba0*/  LOP3.LUT R218, R0, 0xfffffff8, RZ, 0xc0, !PT ;  /* 0xfffffff800da7812 */ /* 0x000fe200078ec0ff */
[C---:B------:R-:W-:Y:S01]  /*0bb0*/  IMAD.IADD R223, R12.reuse, 0x1, -R223 ;  /* 0x000000010cdf7824 */ /* 0x040fe200078e0adf */
[----:B------:R-:W-:Y:S01]  /*0bc0*/  LEA.HI R3, R3, R224, RZ, 0x1 ;  /* 0x000000e003037211 */ /* 0x000fe200078f08ff */
[----:B------:R-:W-:Y:S01]  /*0bd0*/  ULOP3.LUT UR5, UR5, 0x1, URZ, 0xfc, !UPT ;  /* 0x0000000105057892 */ /* 0x000fe2000f8efc3f */
[----:B------:R-:W-:-:S02]  /*0be0*/  IADD3 R218, R12, -R218, RZ ;  /* 0x800000da0cda7210 */ /* 0x000fc40007ffe0ff */
[----:B------:R-:W-:Y:S02]  /*0bf0*/  SHF.R.S32.HI R8, RZ, 0x1f, R223 ;  /* 0x0000001fff087819 */ /* 0x000fe400000114df */
[----:B------:R-:W-:Y:S01]  /*0c00*/  LOP3.LUT R3, R3, 0x3fffffe, RZ, 0xc0, !PT ;  /* 0x03fffffe03037812 */ /* 0x000fe200078ec0ff */
[----:B------:R-:W-:Y:S01]  /*0c10*/  IMAD.SHL.U32 R200, R218, 0x8, RZ ;  /* 0x00000008dac87824 */ /* 0x000fe200078e00ff */
[CC--:B------:R-:W-:Y:S01]  /*0c20*/  LEA.HI R9, R8.reuse, R223.reuse, RZ, 0x2 ;  /* 0x000000df08097211 */ /* 0x0c0fe200078f10ff */
[----:B------:R-:W-:Y:S01]  /*0c30*/  IMAD.U32 R227, RZ, RZ, UR5 ;  /* 0x00000005ffe37e24 */ /* 0x000fe2000f8e00ff */
[----:B------:R-:W-:Y:S01]  /*0c40*/  LEA.HI R8, R8, R223, RZ, 0x5 ;  /* 0x000000df08087211 */ /* 0x000fe200078f28ff */
[----:B------:R-:W-:Y:S01]  /*0c50*/  IMAD.IADD R3, R224, 0x1, -R3 ;  /* 0x00000001e0037824 */ /* 0x000fe200078e0a03 */
[--C-:B------:R-:W-:Y:S01]  /*0c60*/  SHF.R.S32.HI R10, RZ, 0x2, R9.reuse ;  /* 0x00000002ff0a7819 */ /* 0x100fe20000011409 */
[C---:B------:R-:W-:Y:S01]  /*0c70*/  VIADD R216, R200.reuse, 0x40 ;  /* 0x00000040c8d87836 */ /* 0x040fe20000000000 */
[----:B------:R-:W-:Y:S01]  /*0c80*/  SHF.R.S32.HI R11, RZ, 0x1f, R9 ;  /* 0x0000001fff0b7819 */ /* 0x000fe20000011409 */
[----:B------:R-:W-:Y:S01]  /*0c90*/  VIADD R217, R200, 0xc0 ;  /* 0x000000c0c8d97836 */ /* 0x000fe20000000000 */
[----:B------:R-:W-:-:S02]  /*0ca0*/  SHF.R.S32.HI R8, RZ, 0x5, R8 ;  /* 0x00000005ff087819 */ /* 0x000fc40000011408 */
[----:B------:R-:W-:Y:S02]  /*0cb0*/  LEA.HI R11, R11, R10, RZ, 0x3 ;  /* 0x0000000a0b0b7211 */ /* 0x000fe400078f18ff */
[----:B------:R-:W-:Y:S02]  /*0cc0*/  LOP3.LUT R214, R9, 0x7ffffffc, RZ, 0xc0, !PT ;  /* 0x7ffffffc09d67812 */ /* 0x000fe400078ec0ff */
[----:B------:R-:W-:Y:S02]  /*0cd0*/  LOP3.LUT R11, R11, 0xfffffff8, RZ, 0xc0, !PT ;  /* 0xfffffff80b0b7812 */ /* 0x000fe400078ec0ff */
[----:B------:R-:W-:Y:S01]  /*0ce0*/  IADD3 R215, R200, 0x80, RZ ;  /* 0x00000080c8d77810 */ /* 0x000fe20007ffe0ff */
[----:B------:R-:W-:Y:S01]  /*0cf0*/  IMAD.IADD R214, R223, 0x1, -R214 ;  /* 0x00000001dfd67824 */ /* 0x000fe200078e0ad6 */
[----:B------:R-:W-:Y:S01]  /*0d00*/  SHF.R.S32.HI R221, RZ, 0x3, R0 ;  /* 0x00000003ffdd7819 */ /* 0x000fe20000011400 */
[----:B------:R-:W-:Y:S01]  /*0d10*/  IMAD.IADD R11, R10, 0x1, -R11 ;  /* 0x000000010a0b7824 */ /* 0x000fe200078e0a0b */
[----:B------:R-:W-:-:S02]  /*0d20*/  SHF.R.S32.HI R0, RZ, 0x1f, R200 ;  /* 0x0000001fff007819 */ /* 0x000fc400000114c8 */
[----:B------:R-:W-:Y:S01]  /*0d30*/  SHF.R.S32.HI R2, RZ, 0x1f, R216 ;  /* 0x0000001fff027819 */ /* 0x000fe200000114d8 */
[----:B------:R-:W-:Y:S01]  /*0d40*/  IMAD R8, R8, 0x10, R11 ;  /* 0x0000001008087824 */ /* 0x000fe200078e020b */
[----:B------:R-:W-:Y:S02]  /*0d50*/  SHF.R.S32.HI R0, RZ, 0x1f, R215 ;  /* 0x0000001fff007819 */ /* 0x000fe400000114d7 */
[----:B------:R-:W-:Y:S01]  /*0d60*/  SHF.R.S32.HI R229, RZ, 0x1f, R217 ;  /* 0x0000001fffe57819 */ /* 0x000fe200000114d9 */
[----:B------:R-:W-:-:S04]  /*0d70*/  IMAD R225, R3, 0x40, R8 ;  /* 0x0000004003e17824 */ /* 0x000fc800078e0208 */
[----:B------:R-:W-:-:S07]  /*0d80*/  IMAD R213, R6, 0x8, R225 ;  /* 0x0000000806d57824 */ /* 0x000fce00078e02e1 */
.L_x_4708:
        /* <DEDUP_REMOVED lines=21> */
.L_x_4651:
[----:B------:R-:W-:Y:S01]  /*0ee0*/  ULDC UR7, c[0x0][0xd54] ;  /* 0x0003550000077ab9 */ /* 0x000fe20000000800 */
[----:B------:R-:W-:Y:S01]  /*0ef0*/  UMOV UR6, UR9 ;  /* 0x0000000900067c82 */ /* 0x000fe20008000000 */
[----:B------:R-:W-:-:S11]  /*0f00*/  UISETP.NE.AND UP0, UPT, UR7, 0x1, UPT ;  /* 0x000000010700788c */ /* 0x000fd6000bf05270 */
[----:B------:R-:W-:Y:S02]  /*0f10*/  @UP0 ULDC.64 UR10, c[0x0][0xd58] ;  /* 0x00035600000a0ab9 */ /* 0x000fe40000000a00 */
[----:B------:R-:W-:-:S04]  /*0f20*/  UIMAD.WIDE.U32 UR4, UR9, UR10, URZ ;  /* 0x0000000a090472a5 */ /* 0x000fc8000f8e003f */
[----:B------:R-:W-:-:S04]  /*0f30*/  @UP0 USHF.R.U32.HI UR6, URZ, UR11, UR5 ;  /* 0x0000000b3f060299 */ /* 0x000fc80008011605 */
[----:B------:R-:W-:-:S12]  /*0f40*/  UIMAD UR4, UR6, UR7, URZ ;  /* 0x00000007060472a4 */ /* 0x000fd8000f8e023f */
.L_x_4652:
[----:B------:R-:W0:Y:S01]  /*0f50*/  LDC R228, c[0x0][0x448] ;  /* 0x00011200ffe47b82 */ /* 0x000e220000000800 */
[----:B------:R-:W-:Y:S01]  /*0f60*/  ULOP3.LUT UR5, URZ, UR6, URZ, 0x33, !UPT ;  /* 0x000000063f057292 */ /* 0x000fe2000f8e333f */
[----:B------:R-:W-:Y:S01]  /*0f70*/  CS2R R162, SRZ ;  /* 0x0000000000a27805 */ /* 0x000fe2000001ff00 */
[----:B------:R-:W-:Y:S01]  /*0f80*/  ULDC.64 UR10, c[0x0][0x418] ;  /* 0x00010600000a7ab9 */ /* 0x000fe20000000a00 */
[----:B------:R-:W-:Y:S01]  /*0f90*/  ULDC UR6, c[0x0][0xd3c] ;  /* 0x00034f0000067ab9 */ /* 0x000fe20000000800 */
[----:B------:R-:W-:Y:S01]  /*0fa0*/  UISETP.NE.U32.AND UP0, UPT, UR10, URZ, UPT ;  /* 0x0000003f0a00728c */ /* 0x000fe2000bf05070 */
[----:B------:R-:W-:Y:S01]  /*0fb0*/  CS2R R148, SRZ ;  /* 0x0000000000947805 */ /* 0x000fe2000001ff00 */
[----:B------:R-:W-:Y:S01]  /*0fc0*/  UIADD3 UR5, UR5, UR6, URZ ;  /* 0x0000000605057290 */ /* 0x000fe2000fffe03f */
[----:B------:R-:W-:Y:S01]  /*0fd0*/  CS2R R160, SRZ ;  /* 0x0000000000a07805 */ /* 0x000fe2000001ff00 */
[----:B------:R-:W-:Y:S01]  /*0fe0*/  UISETP.NE.AND.EX UP0, UPT, UR11, URZ, UPT, UP0 ;  /* 0x0000003f0b00728c */ /* 0x000fe2000bf05300 */
[----:B------:R-:W-:Y:S01]  /*0ff0*/  CS2R R144, SRZ ;  /* 0x0000000000907805 */ /* 0x000fe2000001ff00 */
[----:B------:R-:W-:Y:S01]  /*1000*/  USHF.L.U32 UR60, UR5, 0x7, URZ ;  /* 0x00000007053c7899 */ /* 0x000fe2000800063f */
[----:B------:R-:W-:Y:S01]  /*1010*/  CS2R R158, SRZ ;  /* 0x00000000009e7805 */ /* 0x000fe2000001ff00 */
[----:B------:R-:W-:Y:S01]  /*1020*/  ULDC UR6, c[0x0][0x424] ;  /* 0x0001090000067ab9 */ /* 0x000fe20000000800 */
[----:B------:R-:W-:Y:S01]  /*1030*/  ULDC UR5, c[0x0][0x288] ;  /* 0x0000a20000057ab9 */ /* 0x000fe20000000800 */
[----:B------:R-:W-:Y:S01]  /*1040*/  UIADD3 UR10, UR60, 0x7f, URZ ;  /* 0x0000007f3c0a7890 */ /* 0x000fe2000fffe03f */
[----:B------:R-:W-:Y:S01]  /*1050*/  CS2R R140, SRZ ;  /* 0x00000000008c7805 */ /* 0x000fe2000001ff00 */
[----:B------:R-:W-:Y:S01]  /*1060*/  UIADD3 UR5, -UR5, 0x60, URZ ;  /* 0x0000006005057890 */ /* 0x000fe2000fffe13f */
[----:B------:R-:W-:Y:S01]  /*1070*/  CS2R R128, SRZ ;  /* 0x0000000000807805 */ /* 0x000fe2000001ff00 */
[----:B------:R-:W-:Y:S01]  /*1080*/  USEL UR12, UR6, 0x1, UP0 ;  /* 0x00000001060c7887 */ /* 0x000fe20008000000 */
[----:B------:R-:W-:Y:S01]  /*1090*/  CS2R R136, SRZ ;  /* 0x0000000000887805 */ /* 0x000fe2000001ff00 */
[----:B------:R-:W-:Y:S01]  /*10a0*/  ULDC UR7, c[0x0][0x2f0] ;  /* 0x0000bc0000077ab9 */ /* 0x000fe20000000800 */
[----:B------:R-:W-:Y:S01]  /*10b0*/  IMAD.U32 R0, RZ, RZ, UR10 ;  /* 0x0000000aff007e24 */ /* 0x000fe2000f8e00ff */
[----:B------:R-:W-:Y:S01]  /*10c0*/  UIMAD UR5, UR12, UR7, UR5 ;  /* 0x000000070c0572a4 */ /* 0x000fe2000f8e0205 */
[----:B0-----:R-:W-:Y:S01]  /*10d0*/  ISETP.NE.AND P0, PT, R228, 0x1, PT ;  /* 0x00000001e400780c */ /* 0x001fe20003f05270 */
[----:B------:R-:W-:Y:S01]  /*10e0*/  UIADD3 UR4, UR9, -UR4, URZ ;  /* 0x8000000409047290 */ /* 0x000fe2000fffe03f */
[----:B------:R-:W-:Y:S01]  /*10f0*/  IMAD.U32 R212, RZ, RZ, UR12 ;  /* 0x0000000cffd47e24 */ /* 0x000fe2000f8e00ff */
[----:B------:R-:W-:Y:S01]  /*1100*/  UIMAD UR6, UR12, UR7, 0x5f ;  /* 0x0000005f0c0674a4 */ /* 0x000fe2000f8e0207 */
[----:B------:R-:W-:Y:S01]  /*1110*/  CS2R R92, SRZ ;  /* 0x00000000005c7805 */ /* 0x000fe2000001ff00 */
[----:B------:R-:W-:Y:S01]  /*1120*/  ULDC UR9, c[0x0][0xd48] ;  /* 0x0003520000097ab9 */ /* 0x000fe20000000800 */
[----:B------:R-:W-:Y:S01]  /*1130*/  CS2R R88, SRZ ;  /* 0x0000000000587805 */ /* 0x000fe2000001ff00 */
[----:B------:R-:W-:Y:S01]  /*1140*/  UISETP.NE.AND UP0, UPT, UR9, 0x1, UPT ;  /* 0x000000010900788c */ /* 0x000fe2000bf05270 */
[----:B------:R-:W-:Y:S01]  /*1150*/  CS2R R132, SRZ ;  /* 0x0000000000847805 */ /* 0x000fe2000001ff00 */
[----:B------:R-:W-:Y:S01]  /*1160*/  UIMAD.WIDE UR6, UR6, 0x2aaaaaab, URZ ;  /* 0x2aaaaaab060678a5 */ /* 0x000fe2000f8e023f */
[----:B------:R-:W-:-:S02]  /*1170*/  CS2R R84, SRZ ;  /* 0x0000000000547805 */ /* 0x000fc4000001ff00 */
[----:B------:R-:W-:Y:S02]  /*1180*/  CS2R R80, SRZ ;  /* 0x0000000000507805 */ /* 0x000fe4000001ff00 */
[----:B------:R-:W-:Y:S01]  /*1190*/  CS2R R194, SRZ ;  /* 0x0000000000c27805 */ /* 0x000fe2000001ff00 */
[----:B------:R-:W0:Y:S01]  /*11a0*/  @P0 LDC R2, c[0x0][0x44c] ;  /* 0x00011300ff020b82 */ /* 0x000e220000000800 */
[----:B------:R-:W-:Y:S01]  /*11b0*/  USHF.R.U32.HI UR6, URZ, 0x1f, UR7 ;  /* 0x0000001f3f067899 */ /* 0x000fe20008011607 */
[----:B------:R-:W-:Y:S02]  /*11c0*/  CS2R R76, SRZ ;  /* 0x00000000004c7805 */ /* 0x000fe4000001ff00 */
[----:B------:R-:W-:Y:S02]  /*11d0*/  CS2R R72, SRZ ;  /* 0x0000000000487805 */ /* 0x000fe4000001ff00 */
[----:B------:R-:W-:Y:S01]  /*11e0*/  CS2R R124, SRZ ;  /* 0x00000000007c7805 */ /* 0x000fe2000001ff00 */
[----:B------:R-:W-:Y:S01]  /*11f0*/  ULEA.HI.SX32 UR6, UR7, UR6, 0x1c ;  /* 0x0000000607067291 */ /* 0x000fe2000f8fe23f */
[----:B------:R-:W-:-:S02]  /*1200*/  CS2R R68, SRZ ;  /* 0x0000000000447805 */ /* 0x000fc4000001ff00 */
[----:B------:R-:W-:Y:S01]  /*1210*/  CS2R R64, SRZ ;  /* 0x0000000000407805 */ /* 0x000fe2000001ff00 */
[----:B------:R-:W1:Y:S01]  /*1220*/  @P0 LDC R3, c[0x0][0x450] ;  /* 0x00011400ff030b82 */ /* 0x000e620000000800 */
[----:B------:R-:W-:Y:S01]  /*1230*/  @UP0 ULDC UR7, c[0x0][0xd50] ;  /* 0x0003540000070ab9 */ /* 0x000fe20000000800 */
        /* <DEDUP_REMOVED lines=14> */
[----:B0-----:R-:W-:Y:S01]  /*1320*/  @P0 IMAD.HI.U32 R2, R2, UR10, RZ ;  /* 0x0000000a02020c27 */ /* 0x001fe2000f8e00ff */
[----:B------:R-:W-:Y:S02]  /*1330*/  CS2R R164, SRZ ;  /* 0x0000000000a47805 */ /* 0x000fe4000001ff00 */
[----:B------:R-:W-:Y:S02]  /*1340*/  CS2R R98, SRZ ;  /* 0x0000000000627805 */ /* 0x000fe4000001ff00 */
[----:B------:R-:W-:Y:S01]  /*1350*/  CS2R R186, SRZ ;  /* 0x0000000000ba7805 */ /* 0x000fe2000001ff00 */
[----:B------:R-:W-:Y:S01]  /*1360*/  IMAD.MOV.U32 R188, RZ, RZ, RZ ;  /* 0x000000ffffbc7224 */ /* 0x000fe200078e00ff */
[----:B------:R-:W-:-:S02]  /*1370*/  CS2R R94, SRZ ;  /* 0x00000000005e7805 */ /* 0x000fc4000001ff00 */
[----:B------:R-:W-:Y:S02]  /*1380*/  CS2R R90, SRZ ;  /* 0x00000000005a7805 */ /* 0x000fe4000001ff00 */
[----:B------:R-:W-:Y:S02]  /*1390*/  CS2R R184, SRZ ;  /* 0x0000000000b87805 */ /* 0x000fe4000001ff00 */
[----:B-1----:R-:W-:Y:S02]  /*13a0*/  @P0 SHF.R.U32.HI R0, RZ, R3, R2 ;  /* 0x00000003ff000219 */ /* 0x002fe40000011602 */
[----:B------:R-:W-:Y:S02]  /*13b0*/  CS2R R86, SRZ ;  /* 0x0000000000567805 */ /* 0x000fe4000001ff00 */
[----:B------:R-:W-:Y:S02]  /*13c0*/  PLOP3.LUT P0, PT, PT, PT, PT, 0x80, 0x0 ;  /* 0x000000000000781c */ /* 0x000fe40003f0f070 */
[----:B------:R-:W-:-:S02]  /*13d0*/  CS2R R82, SRZ ;  /* 0x0000000000527805 */ /* 0x000fc4000001ff00 */
[----:B------:R-:W-:Y:S01]  /*13e0*/  CS2R R182, SRZ ;  /* 0x0000000000b67805 */ /* 0x000fe2000001ff00 */
[----:B------:R-:W-:Y:S01]  /*13f0*/  VIADD R0, R0, UR5 ;  /* 0x0000000500007c36 */ /* 0x000fe20008000000 */
[----:B------:R-:W-:Y:S01]  /*1400*/  ULDC UR5, c[0x0][0xd54] ;  /* 0x0003550000057ab9 */ /* 0x000fe20000000800 */
[----:B------:R-:W-:Y:S01]  /*1410*/  CS2R R78, SRZ ;  /* 0x00000000004e7805 */ /* 0x000fe2000001ff00 */
[----:B------:R-:W-:Y:S01]  /*1420*/  UIMAD UR8, UR8, UR5, UR4 ;  /* 0x00000005080872a4 */ /* 0x000fe2000f8e0204 */
[----:B------:R-:W-:Y:S01]  /*1430*/  IMAD.HI R0, R0, 0x2aaaaaab, RZ ;  /* 0x2aaaaaab00007827 */ /* 0x000fe200078e02ff */
[----:B------:R-:W-:Y:S01]  /*1440*/  CS2R R74, SRZ ;  /* 0x00000000004a7805 */ /* 0x000fe2000001ff00 */
[----:B------:R-:W-:Y:S01]  /*1450*/  @UP0 ULDC UR4, c[0x0][0xd4c] ;  /* 0x0003530000040ab9 */ /* 0x000fe20000000800 */
[----:B------:R-:W-:Y:S01]  /*1460*/  CS2R R180, SRZ ;  /* 0x0000000000b47805 */ /* 0x000fe2000001ff00 */
[----:B------:R-:W-:Y:S01]  /*1470*/  UIMAD.WIDE.U32 UR4, UR8, UR4, URZ ;  /* 0x00000004080472a5 */ /* 0x000fe2000f8e003f */
[----:B------:R-:W-:Y:S01]  /*1480*/  SHF.R.U32.HI R3, RZ, 0x1f, R0 ;  /* 0x0000001fff037819 */ /* 0x000fe20000011600 */
[----:B------:R-:W-:Y:S01]  /*1490*/  UMOV UR10, UR8 ;  /* 0x00000008000a7c82 */ /* 0x000fe20008000000 */
[----:B------:R-:W-:Y:S01]  /*14a0*/  CS2R R70, SRZ ;  /* 0x0000000000467805 */ /* 0x000fe2000001ff00 */
[----:B------:R-:W-:Y:S01]  /*14b0*/  @UP0 USHF.R.U32.HI UR10, URZ, UR7, UR5 ;  /* 0x000000073f0a0299 */ /* 0x000fe20008011605 */
[----:B------:R-:W-:-:S02]  /*14c0*/  LEA.HI.SX32 R201, R0, R3, 0x1c ;  /* 0x0000000300c97211 */ /* 0x000fc400078fe2ff */
[----:B------:R-:W-:Y:S02]  /*14d0*/  CS2R R2, SRZ ;  /* 0x0000000000027805 */ /* 0x000fe4000001ff00 */
[----:B------:R-:W-:Y:S01]  /*14e0*/  MOV R0, RZ ;  /* 0x000000ff00007202 */ /* 0x000fe20000000f00 */
[----:B------:R-:W-:Y:S01]  /*14f0*/  UIADD3 UR4, -UR10, URZ, URZ ;  /* 0x0000003f0a047290 */ /* 0x000fe2000fffe13f */
[----:B------:R-:W-:Y:S01]  /*1500*/  VIMNMX R201, R201, UR6, PT ;  /* 0x00000006c9c97c48 */ /* 0x000fe2000bfe0100 */
[----:B------:R-:W-:Y:S01]  /*1510*/  IMAD.U32 R220, RZ, RZ, UR10 ;  /* 0x0000000affdc7e24 */ /* 0x000fe2000f8e00ff */
[----:B------:R-:W-:Y:S01]  /*1520*/  CS2R R66, SRZ ;  /* 0x0000000000427805 */ /* 0x000fe2000001ff00 */
[----:B------:R-:W-:Y:S01]  /*1530*/  UIMAD UR4, UR9, UR4, UR8 ;  /* 0x00000004090472a4 */ /* 0x000fe2000f8e0208 */
[----:B------:R-:W-:Y:S02]  /*1540*/  ISETP.GE.AND P1, PT, R201, 0x1, PT ;  /* 0x00000001c900780c */ /* 0x000fe40003f26270 */
[----:B------:R-:W-:-:S02]  /*1550*/  CS2R R178, SRZ ;  /* 0x0000000000b27805 */ /* 0x000fc4000001ff00 */
[----:B------:R-:W-:Y:S02]  /*1560*/  CS2R R62, SRZ ;  /* 0x00000000003e7805 */ /* 0x000fe4000001ff00 */
[----:B------:R-:W-:Y:S02]  /*1570*/  CS2R R58, SRZ ;  /* 0x00000000003a7805 */ /* 0x000fe4000001ff00 */
[----:B------:R-:W-:Y:S01]  /*1580*/  CS2R R176, SRZ ;  /* 0x0000000000b07805 */ /* 0x000fe2000001ff00 */
[----:B------:R-:W-:Y:S01]  /*1590*/  IMAD.U32 R219, RZ, RZ, UR4 ;  /* 0x00000004ffdb7e24 */ /* 0x000fe2000f8e00ff */
        /* <DEDUP_REMOVED lines=25> */
[----:B------:R-:W-:Y:S02]  /*1730*/  USHF.R.U32.HI UR4, URZ, 0x4, UR5 ;  /* 0x000000043f047899 */ /* 0x000fe40008011605 */
[----:B------:R-:W-:Y:S02]  /*1740*/  UIADD3 UR5, UR5, 0xa000, URZ ;  /* 0x0000a00005057890 */ /* 0x000fe4000fffe03f */
[----:B------:R-:W-:Y:S02]  /*1750*/  ULOP3.LUT UR4, UR4, 0x3fff, URZ, 0xc0, !UPT ;  /* 0x00003fff04047892 */ /* 0x000fe4000f8ec03f */
[----:B------:R-:W-:Y:S02]  /*1760*/  USHF.R.U32.HI UR5, URZ, 0x4, UR5 ;  /* 0x000000043f057899 */ /* 0x000fe40008011605 */
[----:B------:R-:W-:Y:S02]  /*1770*/  ULOP3.LUT UR42, UR4, 0x10000, URZ, 0xfc, !UPT ;  /* 0x00010000042a7892 */ /* 0x000fe4000f8efc3f */
[----:B------:R-:W-:-:S03]  /*1780*/  ULOP3.LUT UR41, UR5, 0x3fff, URZ, 0xc0, !UPT ;  /* 0x00003fff05297892 */ /* 0x000fc6000f8ec03f */
[----:B------:R-:W-:Y:S02]  /*1790*/  UMOV UR5, 0x40000040 ;  /* 0x4000004000057882 */ /* 0x000fe40000000000 */
[----:B------:R-:W-:Y:S01]  /*17a0*/  UMOV UR4, UR42 ;  /* 0x0000002a00047c82 */ /* 0x000fe20008000000 */
[----:B------:R-:W-:Y:S02]  /*17b0*/  IMAD.U32 R23, RZ, RZ, UR5 ;  /* 0x00000005ff177e24 */ /* 0x000fe4000f8e00ff */
[----:B------:R-:W-:Y:S01]  /*17c0*/  IMAD.U32 R22, RZ, RZ, UR4 ;  /* 0x00000004ff167e24 */ /* 0x000fe2000f8e00ff */
[----:B------:R-:W-:Y:S06]  /*17d0*/  @!P0 BRA `(.L_x_4654) ;  /* 0x0000000000408947 */ /* 0x000fec0003800000 */
        /* <DEDUP_REMOVED lines=16> */
.L_x_4654:
[----:B------:R-:W-:Y:S01]  /*18e0*/  LEA.HI R0, R222, R222, RZ, 0x1 ;  /* 0x000000dede007211 */ /* 0x000fe200078f08ff */
[----:B------:R-:W0:Y:S03]  /*18f0*/  S2R R2, SR_TID.X ;  /* 0x0000000000027919 */ /* 0x000e260000002100 */
[----:B------:R-:W-:-:S05]  /*1900*/  LOP3.LUT R3, R0, 0xfffffffe, RZ, 0xc0, !PT ;  /* 0xfffffffe00037812 */ /* 0x000fca00078ec0ff */
[----:B------:R-:W-:-:S05]  /*1910*/  IMAD.IADD R0, R222, 0x1, -R3 ;  /* 0x00000001de007824 */ /* 0x000fca00078e0a03 */
[----:B------:R-:W-:-:S04]  /*1920*/  SHF.L.U32 R0, R0, 0x1f, RZ ;  /* 0x0000001f00007819 */ /* 0x000fc800000006ff */
[----:B------:R-:W1:Y:S01]  /*1930*/  SYNCS.PHASECHK.TRANS64.TRYWAIT P0, [UR40+0x32400], R0 ;  /* 0x03240000ff0075a7 */ /* 0x000e620008000168 */
[----:B0-----:R-:W-:-:S05]  /*1940*/  SHF.R.U32.HI R2, RZ, 0x7, R2 ;  /* 0x00000007ff027819 */ /* 0x001fca0000011602 */
[----:B------:R-:W-:Y:S01]  /*1950*/  VIADD R209, R2, 0x8 ;  /* 0x0000000802d17836 */ /* 0x000fe20000000000 */
[----:B-1----:R-:W-:Y:S06]  /*1960*/  @!P0 BRA `(.L_x_4655) ;  /* 0x0000010800188947 */ /* 0x002fec0003800000 */
.L_x_4776:
[----:B------:R-:W-:Y:S05]  /*1970*/  WARPSYNC.ALL ;  /* 0x0000000000007948 */ /* 0x000fea0003800000 */
[----:B------:R-:W-:Y:S01]  /*1980*/  R2UR UR4, R227 ;  /* 0x00000000e30472ca */ /* 0x000fe200000e0000 */
[----:B------:R1:W-:-:S12]  /*1990*/  BAR.SYNC.DEFER_BLOCKING R209, 0x100 ;  /* 0x000400d10000751d */ /* 0x0003d80000010000 */
[----:B------:R-:W-:-:S05]  /*19a0*/  IMAD.U32 R2, RZ, RZ, UR4 ;  /* 0x00000004ff027e24 */ /* 0x000fca000f8e00ff */
[----:B------:R-:W-:-:S13]  /*19b0*/  ISETP.NE.AND P0, PT, R2, 0x3, PT ;  /* 0x000000030200780c */ /* 0x000fda0003f05270 */
[----:B-1----:R-:W-:Y:S05]  /*19c0*/  @!P0 BRA `(.L_x_4656) ;  /* 0x0000000000048947 */ /* 0x002fea0003800000 */
[----:B------:R-:W-:Y:S01]  /*19d0*/  BPT.TRAP 0x1 ;  /* 0x000000040000795c */ /* 0x000fe20000300000 */
.L_x_4656:
[----:B------:R-:W-:Y:S01]  /*19e0*/  ULEA UR6, UR38, UR40, 0x3 ;  /* 0x0000002826067291 */ /* 0x000fe2000f8e183f */
[----:B------:R-:W-:-:S05]  /*19f0*/  IMAD.U32 R2, RZ, RZ, UR39 ;  /* 0x00000027ff027e24 */ /* 0x000fca000f8e00ff */
[----:B------:R-:W-:-:S04]  /*1a00*/  SHF.L.U32 R2, R2, 0x1f, RZ ;  /* 0x0000001f02027819 */ /* 0x000fc800000006ff */
[----:B------:R1:W2:Y:S01]  /*1a10*/  SYNCS.PHASECHK.TRANS64.TRYWAIT P1, [UR6+0x32430], R2 ;  /* 0x03243002ff0075a7 */ /* 0x0002a20008020146 */
[----:B------:R-:W-:Y:S05]  /*1a20*/  @!P0 BRA `(.L_x_4657) ;  /* 0x0000000000048947 */ /* 0x000fea0003800000 */
[----:B------:R-:W-:Y:S01]  /*1a30*/  BPT.TRAP 0x1 ;  /* 0x000000040000795c */ /* 0x000fe20000300000 */
.L_x_4657:
[----:B--2---:R-:W-:Y:S05]  /*1a40*/  @P1 BRA `(.L_x_4658) ;  /* 0x0000000000081947 */ /* 0x004fea0003800000 */
[----:B------:R-:W2:Y:S02]  /*1a50*/  SYNCS.PHASECHK.TRANS64.TRYWAIT P1, [UR6+0x32430], R2 ;  /* 0x03243002ff0075a7 */ /* 0x000ea40008020146 */
[----:B--2---:R-:W-:Y:S05]  /*1a60*/  @!P1 BRA `(.L_x_4659) ;  /* 0x0000010400f09947 */ /* 0x004fea0003800000 */
.L_x_4658:
[----:B------:R-:W-:Y:S01]  /*1a70*/  UIADD3 UR4, UR40, 0x1c400, URZ ;  /* 0x0001c40028047890 */ /* 0x000fe2000fffe03f */
[----:B------:R-:W-:Y:S01]  /*1a80*/  WARPGROUP.ARRIVE ;  /* 0x00000000000079c5 */ /* 0x000fe20000000000 */
[----:B------:R-:W-:Y:S01]  /*1a90*/  UMOV UR8, UR42 ;  /* 0x0000002a00087c82 */ /* 0x000fe20008000000 */
[----:B------:R-:W-:Y:S01]  /*1aa0*/  UMOV UR9, 0x40000040 ;  /* 0x4000004000097882 */ /* 0x000fe20000000000 */
[----:B------:R-:W-:Y:S01]  /*1ab0*/  USHF.R.U32.HI UR4, URZ, 0x4, UR4 ;  /* 0x000000043f047899 */ /* 0x000fe20008011604 */
[----:B------:R-:W-:-:S03]  /*1ac0*/  UMOV UR11, 0x40000040 ;  /* 0x40000040000b7882 */ /* 0x000fc60000000000 */
[----:B------:R-:W-:-:S04]  /*1ad0*/  ULOP3.LUT UR4, UR4, 0x3fff, URZ, 0xc0, !UPT ;  /* 0x00003fff04047892 */ /* 0x000fc8000f8ec03f */
[----:B------:R-:W-:-:S04]  /*1ae0*/  ULOP3.LUT UR5, UR4, 0x10000, URZ, 0xfc, !UPT ;  /* 0x0001000004057892 */ /* 0x000fc8000f8efc3f */
[----:B------:R-:W-:Y:S02]  /*1af0*/  UIMAD UR4, UR38, 0x300, UR5 ;  /* 0x00000300260478a4 */ /* 0x000fe4000f8e0205 */
[----:B------:R-:W-:Y:S01]  /*1b00*/  IMAD.U32 R20, RZ, RZ, UR5 ;  /* 0x00000005ff147e24 */ /* 0x000fe2000f8e00ff */
[----:B------:R-:W-:Y:S02]  /*1b10*/  UIADD3 UR5, UR42, 0x2, URZ ;  /* 0x000000022a057890 */ /* 0x000fe4000fffe03f */
[----:B------:R-:W-:Y:S02]  /*1b20*/  UIADD3 UR7, UR4, 0x2, URZ ;  /* 0x0000000204077890 */ /* 0x000fe4000fffe03f */
[----:B------:R-:W-:Y:S02]  /*1b30*/  UMOV UR10, UR4 ;  /* 0x00000004000a7c82 */ /* 0x000fe40008000000 */
[----:B------:R-:W-:Y:S01]  /*1b40*/  HGMMA.64x96x16.F32 R24, gdesc[UR8], RZ, !UPT, gsb0 ;  /* 0x01600000081879f0 */ /* 0x000fe2000c0008ff */
        /* <DEDUP_REMOVED lines=17> */
[----:B------:R-:W-:Y:S02]  /*1c60*/  IMAD.U32 R16, RZ, RZ, UR8 ;  /* 0x00000008ff107e24 */ /* 0x000fe4000f8e00ff */
        /* <DEDUP_REMOVED lines=16> */
.L_x_4777:
[----:B------:R-:W-:Y:S05]  /*1d70*/  @!P0 BRA `(.L_x_4661) ;  /* 0x0000000000048947 */ /* 0x000fea0003800000 */
[----:B------:R-:W-:Y:S01]  /*1d80*/  BPT.TRAP 0x1 ;  /* 0x000000040000795c */ /* 0x000fe20000300000 */
.L_x_4661:
[----:B------:R2:W3:Y:S01]  /*1d90*/  SYNCS.PHASECHK.TRANS64.TRYWAIT P1, [UR6+0x32450], R2 ;  /* 0x03245002ff0075a7 */ /* 0x0004e20008020146 */
[----:B------:R-:W-:Y:S05]  /*1da0*/  @!P0 BRA `(.L_x_4662) ;  /* 0x0000000000048947 */ /* 0x000fea0003800000 */
[----:B------:R-:W-:Y:S01]  /*1db0*/  BPT.TRAP 0x1 ;  /* 0x000000040000795c */ /* 0x000fe20000300000 */
.L_x_4662:
[----:B---3--:R-:W-:Y:S05]  /*1dc0*/  @P1 BRA `(.L_x_4663) ;  /* 0x0000000000081947 */ /* 0x008fea0003800000 */
[----:B------:R-:W3:Y:S02]  /*1dd0*/  SYNCS.PHASECHK.TRANS64.TRYWAIT P1, [UR6+0x32450], R2 ;  /* 0x03245002ff0075a7 */ /* 0x000ee40008020146 */
[----:B---3--:R-:W-:Y:S05]  /*1de0*/  @!P1 BRA `(.L_x_4664) ;  /* 0x0000010400409947 */ /* 0x008fea0003800000 */
.L_x_4663:
[----:B------:R-:W-:Y:S01]  /*1df0*/  UIADD3 UR40, UR40, 0x400, URZ ;  /* 0x0000040028287890 */ /* 0x000fe2000fffe03f */
[----:B------:R-:W-:Y:S01]  /*1e00*/  WARPGROUP.ARRIVE ;  /* 0x00000000000079c5 */ /* 0x000fe20000000000 */
[----:B------:R-:W-:-:S05]  /*1e10*/  ULOP3.LUT UR4, UR41, 0x10000, URZ, 0xfc, !UPT ;  /* 0x0001000029047892 */ /* 0x000fca000f8efc3f */
[----:B0-----:R-:W0:Y:S01]  /*1e20*/  S2R R0, SR_TID.X ;  /* 0x0000000000007919 */ /* 0x001e220000002100 */
[----:B------:R-:W-:Y:S01]  /*1e30*/  USHF.R.U32.HI UR7, URZ, 0x4, UR40 ;  /* 0x000000043f077899 */ /* 0x000fe20008011628 */
[----:B------:R-:W-:Y:S01]  /*1e40*/  UMOV UR9, 0x40000040 ;  /* 0x4000004000097882 */ /* 0x000fe20000000000 */
[----:B------:R-:W-:Y:S02]  /*1e50*/  UMOV UR11, 0x40000040 ;  /* 0x40000040000b7882 */ /* 0x000fe40000000000 */
[----:B------:R-:W-:Y:S01]  /*1e60*/  ULOP3.LUT UR7, UR7, 0x3fff, URZ, 0xc0, !UPT ;  /* 0x00003fff07077892 */ /* 0x000fe2000f8ec03f */
[----:B------:R-:W-:Y:S01]  /*1e70*/  IMAD.U32 R13, RZ, RZ, UR9 ;  /* 0x00000009ff0d7e24 */ /* 0x000fe2000f8e00ff */
[----:B------:R-:W-:Y:S01]  /*1e80*/  UMOV UR8, UR4 ;  /* 0x0000000400087c82 */ /* 0x000fe20008000000 */
[----:B------:R-:W-:Y:S01]  /*1e90*/  UMOV UR13, 0x40000040 ;  /* 0x40000040000d7882 */ /* 0x000fe20000000000 */
[----:B------:R-:W-:Y:S01]  /*1ea0*/  ULOP3.LUT UR61, UR7, 0x10000, URZ, 0xfc, !UPT ;  /* 0x00010000073d7892 */ /* 0x000fe2000f8efc3f */
[----:B------:R-:W-:Y:S01]  /*1eb0*/  IMAD.U32 R12, RZ, RZ, UR8 ;  /* 0x00000008ff0c7e24 */ /* 0x000fe2000f8e00ff */
[----:B------:R-:W-:Y:S01]  /*1ec0*/  UMOV UR15, 0x40000040 ;  /* 0x40000040000f7882 */ /* 0x000fe20000000000 */
[----:B------:R-:W-:Y:S01]  /*1ed0*/  IMAD.U32 R11, RZ, RZ, UR13 ;  /* 0x0000000dff0b7e24 */ /* 0x000fe2000f8e00ff */
[----:B------:R-:W-:-:S02]  /*1ee0*/  UIMAD UR5, UR38, 0xc00, UR61 ;  /* 0x00000c00260578a4 */ /* 0x000fc4000f8e023d */
[----:B------:R-:W-:Y:S02]  /*1ef0*/  UIADD3 UR52, UR4, 0x402, URZ ;  /* 0x0000040204347890 */ /* 0x000fe4000fffe03f */
[----:B------:R-:W-:Y:S01]  /*1f00*/  UIADD3 UR54, UR5, 0x302, URZ ;  /* 0x0000030205367890 */ /* 0x000fe2000fffe03f */
[----:B------:R-:W-:Y:S02]  /*1f10*/  UMOV UR53, 0x40000040 ;  /* 0x4000004000357882 */ /* 0x000fe40000000000 */
[----:B------:R-:W-:Y:S01]  /*1f20*/  UMOV UR10, UR5 ;  /* 0x00000005000a7c82 */ /* 0x000fe20008000000 */
[----:B------:R-:W-:Y:S01]  /*1f30*/  UMOV UR55, 0x40000040 ;  /* 0x4000004000377882 */ /* 0x000fe20000000000 */
[----:B------:R-:W-:Y:S01]  /*1f40*/  HGMMA.64x96x16.F32 R24, gdesc[UR8], R24, gsb0 ;  /* 0x01600000081879f0 */ /* 0x000fe20008000818 */
[----:B------:R-:W-:Y:S02]  /*1f50*/  UIADD3 UR8, UR4, 0x2, URZ ;  /* 0x0000000204087890 */ /* 0x000fe4000fffe03f */
[----:B------:R-:W-:-:S02]  /*1f60*/  UIADD3 UR9, UR5, 0x2, URZ ;  /* 0x0000000205097890 */ /* 0x000fc4000fffe03f */
[----:B------:R-:W-:Y:S01]  /*1f70*/  UIADD3 UR10, UR5, 0x304, URZ ;  /* 0x00000304050a7890 */ /* 0x000fe2000fffe03f */
[----:B------:R-:W-:Y:S02]  /*1f80*/  UMOV UR11, 0x40000040 ;  /* 0x40000040000b7882 */ /* 0x000fe40000000000 */
[----:B------:R-:W-:Y:S01]  /*1f90*/  UMOV UR12, UR8 ;  /* 0x00000008000c7c82 */ /* 0x000fe20008000000 */
[----:B------:R-:W-:Y:S01]  /*1fa0*/  UIADD3 UR8, UR4, 0x4, URZ ;  /* 0x0000000404087890 */ /* 0x000fe2000fffe03f */
[----:B------:R-:W-:Y:S01]  /*1fb0*/  MOV R10, UR12 ;  /* 0x0000000c000a7c02 */ /* 0x000fe20008000f00 */
[----:B------:R-:W-:Y:S01]  /*1fc0*/  UMOV UR14, UR9 ;  /* 0x00000009000e7c82 */ /* 0x000fe20008000000 */
[----:B------:R-:W-:Y:S01]  /*1fd0*/  UIADD3 UR9, UR5, 0x4, URZ ;  /* 0x0000000405097890 */ /* 0x000fe2000fffe03f */
[----:B0-----:R-:W-:Y:S01]  /*1fe0*/  SHF.R.U32.HI R0, RZ, 0x7, R0 ;  /* 0x00000007ff007819 */ /* 0x001fe20000011600 */
        /* <DEDUP_REMOVED lines=63> */
[----:B-12---:R-:W-:Y:S01]  /*23e0*/  IMAD.U32 R2, RZ, RZ, UR12 ;  /* 0x0000000cff027e24 */ /* 0x006fe2000f8e00ff */
[----:B------:R-:W-:Y:S01]  /*23f0*/  UMOV UR9, 0x40000040 ;  /* 0x4000004000097882 */ /* 0x000fe20000000000 */
[----:B------:R-:W-:Y:S01]  /*2400*/  MOV R3, UR13 ;  /* 0x0000000d00037c02 */ /* 0x000fe20008000f00 */
        /* <DEDUP_REMOVED lines=44> */
.L_x_4665:
[----:B------:R-:W-:Y:S01]  /*26d0*/  ISETP.NE.AND P6, PT, R228, 0x1, PT ;  /* 0x00000001e400780c */ /* 0x000fe20003fc5270 */
[----:B------:R-:W-:Y:S01]  /*26e0*/  ULDC UR4, c[0x0][0xad0] ;  /* 0x0002b40000047ab9 */ /* 0x000fe20000000800 */
[----:B------:R-:W-:Y:S02]  /*26f0*/  VIADD R4, R213, UR60 ;  /* 0x0000003cd5047c36 */ /* 0x000fe40008000000 */
[----:B------:R-:W-:Y:S01]  /*2700*/  FMUL.FTZ R24, R24, UR4 ;  /* 0x0000000418187c20 */ /* 0x000fe20008410000 */
[----:B------:R-:W1:Y:S01]  /*2710*/  LDC R208, c[0x0][0x2f0] ;  /* 0x0000bc00ffd07b82 */ /* 0x000e620000000800 */
[----:B------:R-:W-:Y:S01]  /*2720*/  R2UR UR5, R212 ;  /* 0x00000000d40572ca */ /* 0x000fe200000e0000 */
[----:B------:R-:W-:Y:S01]  /*2730*/  FMUL.FTZ R25, R25, UR4 ;  /* 0x0000000419197c20 */ /* 0x000fe20008410000 */
[----:B------:R2:W3:Y:S01]  /*2740*/  MUFU.TANH R72, R24 ;  /* 0x0000001800487308 */ /* 0x0004e20000002400 */
[----:B------:R-:W-:Y:S01]  /*2750*/  FMUL.FTZ R32, R32, UR4 ;  /* 0x0000000420207c20 */ /* 0x000fe20008410000 */
[----:B------:R-:W-:Y:S01]  /*2760*/  FMUL.FTZ R33, R33, UR4 ;  /* 0x0000000421217c20 */ /* 0x000fe20008410000 */
[----:B------:R-:W-:Y:S01]  /*2770*/  FMUL.FTZ R28, R28, UR4 ;  /* 0x000000041c1c7c20 */ /* 0x000fe20008410000 */
[----:B------:R-:W-:Y:S01]  /*2780*/  FMUL.FTZ R36, R36, UR4 ;  /* 0x0000000424247c20 */ /* 0x000fe20008410000 */
[----:B------:R-:W4:Y:S01]  /*2790*/  LDC R207, c[0x0][0x288] ;  /* 0x0000a200ffcf7b82 */ /* 0x000f220000000800 */
[----:B------:R-:W-:Y:S01]  /*27a0*/  FMUL.FTZ R41, R41, UR4 ;  /* 0x0000000429297c20 */ /* 0x000fe20008410000 */
[----:B------:R-:W-:Y:S01]  /*27b0*/  FMUL.FTZ R44, R44, UR4 ;  /* 0x000000042c2c7c20 */ /* 0x000fe20008410000 */
[----:B------:R5:W0:Y:S01]  /*27c0*/  MUFU.TANH R73, R25 ;  /* 0x0000001900497308 */ /* 0x000a220000002400 */
[----:B------:R-:W-:Y:S01]  /*27d0*/  FMUL.FTZ R37, R37, UR4 ;  /* 0x0000000425257c20 */ /* 0x000fe20008410000 */
[----:B------:R-:W-:Y:S01]  /*27e0*/  FMUL.FTZ R45, R45, UR4 ;  /* 0x000000042d2d7c20 */ /* 0x000fe20008410000 */
[----:B------:R-:W-:Y:S01]  /*27f0*/  FMUL.FTZ R52, R52, UR4 ;  /* 0x0000000434347c20 */ /* 0x000fe20008410000 */
[----:B------:R-:W-:Y:S01]  /*2800*/  FMUL.FTZ R53, R53, UR4 ;  /* 0x0000000435357c20 */ /* 0x000fe20008410000 */
[----:B------:R-:W3:Y:S01]  /*2810*/  @P6 LDC R5, c[0x0][0x44c] ;  /* 0x00011300ff056b82 */ /* 0x000ee20000000800 */
[----:B------:R-:W-:Y:S01]  /*2820*/  FMUL.FTZ R29, R29, UR4 ;  /* 0x000000041d1d7c20 */ /* 0x000fe20008410000 */
[----:B------:R-:W-:Y:S01]  /*2830*/  FMUL.FTZ R48, R48, UR4 ;  /* 0x0000000430307c20 */ /* 0x000fe20008410000 */
[----:B------:R-:W0:Y:S01]  /*2840*/  MUFU.TANH R32, R32 ;  /* 0x0000002000207308 */ /* 0x000e220000002400 */
[----:B------:R-:W-:Y:S01]  /*2850*/  FMUL.FTZ R56, R56, UR4 ;  /* 0x0000000438387c20 */ /* 0x000fe20008410000 */
[----:B------:R-:W-:Y:S01]  /*2860*/  FMUL.FTZ R61, R61, UR4 ;  /* 0x000000043d3d7c20 */ /* 0x000fe20008410000 */
[----:B------:R-:W-:Y:S01]  /*2870*/  FMUL.FTZ R64, R64, UR4 ;  /* 0x0000000440407c20 */ /* 0x000fe20008410000 */
[----:B------:R-:W-:Y:S01]  /*2880*/  FMUL.FTZ R57, R57, UR4 ;  /* 0x0000000439397c20 */ /* 0x000fe20008410000 */
[----:B--2---:R-:W2:Y:S01]  /*2890*/  @P6 LDC R24, c[0x0][0x450] ;  /* 0x00011400ff186b82 */ /* 0x004ea20000000800 */
[----:B------:R-:W-:Y:S01]  /*28a0*/  FMUL.FTZ R65, R65, UR4 ;  /* 0x0000000441417c20 */ /* 0x000fe20008410000 */
[----:B------:R-:W-:Y:S01]  /*28b0*/  FMUL.FTZ R26, R26, UR4 ;  /* 0x000000041a1a7c20 */ /* 0x000fe20008410000 */
[----:B------:R-:W0:Y:S01]  /*28c0*/  MUFU.TANH R33, R33 ;  /* 0x0000002100217308 */ /* 0x000e220000002400 */
[----:B------:R-:W-:Y:S01]  /*28d0*/  FMUL.FTZ R27, R27, UR4 ;  /* 0x000000041b1b7c20 */ /* 0x000fe20008410000 */
[----:B------:R-:W-:Y:S01]  /*28e0*/  FMUL.FTZ R68, R68, UR4 ;  /* 0x0000000444447c20 */ /* 0x000fe20008410000 */
[----:B------:R-:W-:Y:S01]  /*28f0*/  FMUL.FTZ R30, R30, UR4 ;  /* 0x000000041e1e7c20 */ /* 0x000fe20008410000 */
[----:B------:R-:W-:Y:S01]  /*2900*/  FMUL.FTZ R31, R31, UR4 ;  /* 0x000000041f1f7c20 */ /* 0x000fe20008410000 */
[----:B------:R-:W-:Y:S01]  /*2910*/  FMUL.FTZ R40, R40, UR4 ;  /* 0x0000000428287c20 */ /* 0x000fe20008410000 */
[----:B------:R-:W-:Y:S01]  /*2920*/  FMUL.FTZ R34, R34, UR4 ;  /* 0x0000000422227c20 */ /* 0x000fe20008410000 */
[----:B------:R-:W-:Y:S01]  /*2930*/  FMUL.FTZ R35, R35, UR4 ;  /* 0x0000000423237c20 */ /* 0x000fe20008410000 */
[----:B------:R-:W-:Y:S01]  /*2940*/  MUFU.TANH R28, R28 ;  /* 0x0000001c001c7308 */ /* 0x000fe20000002400 */
[----:B------:R-:W-:Y:S01]  /*2950*/  FMUL.FTZ R38, R38, UR4 ;  /* 0x0000000426267c20 */ /* 0x000fe20008410000 */
[----:B------:R-:W-:Y:S01]  /*2960*/  FMUL.FTZ R49, R49, UR4 ;  /* 0x0000000431317c20 */ /* 0x000fe20008410000 */
[----:B------:R-:W-:Y:S01]  /*2970*/  FMUL.FTZ R39, R39, UR4 ;  /* 0x0000000427277c20 */ /* 0x000fe20008410000 */
[----:B------:R-:W-:Y:S01]  /*2980*/  FMUL.FTZ R60, R60, UR4 ;  /* 0x000000043c3c7c20 */ /* 0x000fe20008410000 */
[----:B---3--:R-:W-:-:S04]  /*2990*/  @P6 IMAD.HI.U32 R5, R4, R5, RZ ;  /* 0x0000000504056227 */ /* 0x008fc800078e00ff */
[----:B------:R-:W-:Y:S01]  /*29a0*/  FMUL.FTZ R42, R42, UR4 ;  /* 0x000000042a2a7c20 */ /* 0x000fe20008410000 */
[----:B------:R-:W-:Y:S01]  /*29b0*/  FMUL.FTZ R43, R43, UR4 ;  /* 0x000000042b2b7c20 */ /* 0x000fe20008410000 */
[----:B------:R-:W3:Y:S01]  /*29c0*/  MUFU.TANH R36, R36 ;  /* 0x0000002400247308 */ /* 0x000ee20000002400 */
[----:B------:R-:W-:Y:S01]  /*29d0*/  FMUL.FTZ R46, R46, UR4 ;  /* 0x000000042e2e7c20 */ /* 0x000fe20008410000 */
[----:B------:R-:W-:Y:S01]  /*29e0*/  FMUL.FTZ R47, R47, UR4 ;  /* 0x000000042f2f7c20 */ /* 0x000fe20008410000 */
[----:B------:R-:W-:Y:S01]  /*29f0*/  FMUL.FTZ R50, R50, UR4 ;  /* 0x0000000432327c20 */ /* 0x000fe20008410000 */
[----:B------:R-:W-:Y:S01]  /*2a00*/  FMUL.FTZ R51, R51, UR4 ;  /* 0x0000000433337c20 */ /* 0x000fe20008410000 */
[----:B--2---:R-:W-:Y:S01]  /*2a10*/  @P6 SHF.R.U32.HI R4, RZ, R24, R5 ;  /* 0x00000018ff046219 */ /* 0x004fe20000011605 */
[----:B------:R-:W-:Y:S02]  /*2a20*/  IMAD.MOV.U32 R24, RZ, RZ, -0x60 ;  /* 0xffffffa0ff187424 */ /* 0x000fe400078e00ff */
[----:B------:R-:W-:Y:S01]  /*2a30*/  FMUL.FTZ R54, R54, UR4 ;  /* 0x0000000436367c20 */ /* 0x000fe20008410000 */
[----:B------:R-:W2:Y:S01]  /*2a40*/  MUFU.TANH R41, R41 ;  /* 0x0000002900297308 */ /* 0x000ea20000002400 */
[----:B------:R-:W-:Y:S01]  /*2a50*/  FMUL.FTZ R55, R55, UR4 ;  /* 0x0000000437377c20 */ /* 0x000fe20008410000 */
[----:B------:R-:W0:Y:S01]  /*2a60*/  SHFL.IDX PT, R21, R4, RZ, 0x1c1f ;  /* 0x001c1fff04157589 */ /* 0x000e2200000e0000 */
[----:B------:R-:W-:-:S02]  /*2a70*/  IMAD R5, R201, R24, 0x60 ;  /* 0x00000060c9057424 */ /* 0x000fc400078e0218 */
[----:B------:R-:W-:Y:S01]  /*2a80*/  FMUL.FTZ R58, R58, UR4 ;  /* 0x000000043a3a7c20 */ /* 0x000fe20008410000 */
[----:B------:R-:W-:Y:S01]  /*2a90*/  FMUL.FTZ R59, R59, UR4 ;  /* 0x000000043b3b7c20 */ /* 0x000fe20008410000 */
[----:B-----5:R5:W3:Y:S01]  /*2aa0*/  SHFL.IDX PT, R25, R4, 0x1, 0x1c1f ;  /* 0x003c1f0004197f89 */ /* 0x020ae200000e0000 */
[----:B-1----:R-:W-:Y:S01]  /*2ab0*/  IMAD R5, R208, UR5, R5 ;  /* 0x00000005d0057c24 */ /* 0x002fe2000f8e0205 */
[----:B------:R-:W1:Y:S01]  /*2ac0*/  MUFU.TANH R44, R44 ;  /* 0x0000002c002c7308 */ /* 0x000e620000002400 */
[----:B------:R-:W-:Y:S01]  /*2ad0*/  FMUL.FTZ R62, R62, UR4 ;  /* 0x000000043e3e7c20 */ /* 0x000fe20008410000 */
[----:B------:R-:W-:Y:S01]  /*2ae0*/  FMUL.FTZ R69, R69, UR4 ;  /* 0x0000000445457c20 */ /* 0x000fe20008410000 */
[----:B------:R-:W-:Y:S02]  /*2af0*/  IMAD R24, R214, -0x2, R5 ;  /* 0xfffffffed6187824 */ /* 0x000fe400078e0205 */
[----:B------:R-:W-:Y:S01]  /*2b00*/  FMUL.FTZ R63, R63, UR4 ;  /* 0x000000043f3f7c20 */ /* 0x000fe20008410000 */
[----:B------:R-:W-:Y:S01]  /*2b10*/  FMUL.FTZ R66, R66, UR4 ;  /* 0x0000000442427c20 */ /* 0x000fe20008410000 */
[----:B------:R-:W-:Y:S01]  /*2b20*/  FMUL.FTZ R67, R67, UR4 ;  /* 0x0000000443437c20 */ /* 0x000fe20008410000 */
[----:B------:R-:W-:Y:S01]  /*2b30*/  FMUL.FTZ R70, R70, UR4 ;  /* 0x0000000446467c20 */ /* 0x000fe20008410000 */
[----:B----4-:R-:W-:Y:S01]  /*2b40*/  IADD3 R5, R24, 0x1, -R207 ;  /* 0x0000000118057810 */ /* 0x010fe20007ffe8cf */
[----:B------:R-:W-:Y:S01]  /*2b50*/  MUFU.TANH R37, R37 ;  /* 0x0000002500257308 */ /* 0x000fe20000002400 */
[----:B------:R-:W-:Y:S01]  /*2b60*/  FMUL.FTZ R71, R71, UR4 ;  /* 0x0000000447477c20 */ /* 0x000fe20008410000 */
[----:B------:R-:W-:Y:S01]  /*2b70*/  ULDC UR5, c[0x0][0xa80] ;  /* 0x0002a00000057ab9 */ /* 0x000fe20000000800 */
[----:B------:R-:W-:-:S02]  /*2b80*/  UIADD3 UR10, UR6, 0x32440, URZ ;  /* 0x00032440060a7890 */ /* 0x000fc4000fffe03f */
[----:B------:R-:W-:Y:S02]  /*2b90*/  ULOP3.LUT UR7, UR7, 0x3000000, URZ, 0xfc, !UPT ;  /* 0x0300000007077892 */ /* 0x000fe4000f8efc3f */
[----:B------:R-:W-:Y:S01]  /*2ba0*/  UPRMT UR10, UR48, 0x654, UR10 ;  /* 0x00000654300a7896 */ /* 0x000fe2000800000a */
[----:B------:R-:W4:Y:S01]  /*2bb0*/  MUFU.TANH R45, R45 ;  /* 0x0000002d002d7308 */ /* 0x000f220000002400 */
[----:B0-----:R-:W-:Y:S01]  /*2bc0*/  VIADDMNMX R21, R21, R5, R24, PT ;  /* 0x0000000515157246 */ /* 0x001fe20003800118 */
[----:B------:R-:W-:Y:S01]  /*2bd0*/  UIMAD UR4, UR38, 0xc00, UR7 ;  /* 0x00000c00260478a4 */ /* 0x000fe2000f8e0207 */
[----:B------:R-:W-:Y:S02]  /*2be0*/  UMOV UR11, 0x40000040 ;  /* 0x40000040000b7882 */ /* 0x000fe40000000000 */
[C---:B------:R-:W-:Y:S02]  /*2bf0*/  ISETP.GT.AND P5, PT, R21.reuse, RZ, PT ;  /* 0x000000ff1500720c */ /* 0x040fe40003fa4270 */
[C---:B------:R-:W-:Y:S01]  /*2c00*/  ISETP.GT.AND P4, PT, R21.reuse, 0x1, PT ;  /* 0x000000011500780c */ /* 0x040fe20003f84270 */
[----:B------:R-:W0:Y:S01]  /*2c10*/  MUFU.TANH R52, R52 ;  /* 0x0000003400347308 */ /* 0x000e220000002400 */
[----:B-----5:R-:W-:Y:S01]  /*2c20*/  FSEL R4, R72, -INF , P5 ;  /* 0xff80000048047808 */ /* 0x020fe20002800000 */
[----:B------:R-:W-:Y:S01]  /*2c30*/  SYNCS.ARRIVE.TRANS64.RED.A1T0 RZ, [UR10], RZ ;  /* 0x000000ffffff79a7 */ /* 0x000fe2000810040a */
[C---:B------:R-:W-:Y:S01]  /*2c40*/  ISETP.GT.AND P2, PT, R21.reuse, 0x10, PT ;  /* 0x000000101500780c */ /* 0x040fe20003f44270 */
[----:B------:R-:W-:Y:S01]  /*2c50*/  UMOV UR10, UR4 ;  /* 0x00000004000a7c82 */ /* 0x000fe20008000000 */
[----:B------:R-:W-:-:S02]  /*2c60*/  ISETP.GT.AND P5, PT, R21, 0x11, PT ;  /* 0x000000111500780c */ /* 0x000fc40003fa4270 */
[----:B---3--:R-:W-:Y:S01]  /*2c70*/  VIADDMNMX R25, R25, R5, R24, PT ;  /* 0x0000000519197246 */ /* 0x008fe20003800118 */
[----:B------:R-:W3:Y:S01]  /*2c80*/  MUFU.TANH R53, R53 ;  /* 0x0000003500357308 */ /* 0x000ee20000002400 */
[----:B------:R-:W-:Y:S02]  /*2c90*/  ISETP.GT.AND P3, PT, R21, 0x8, PT ;  /* 0x000000081500780c */ /* 0x000fe40003f64270 */
[----:B------:R-:W-:Y:S02]  /*2ca0*/  FSEL R24, R73, -INF , P4 ;  /* 0xff80000049187808 */ /* 0x000fe40002000000 */
[----:B------:R-:W-:Y:S02]  /*2cb0*/  ISETP.GT.AND P4, PT, R21, 0x18, PT ;  /* 0x000000181500780c */ /* 0x000fe40003f84270 */
[----:B------:R-:W-:Y:S01]  /*2cc0*/  FSEL R171, R32, -INF , P2 ;  /* 0xff80000020ab7808 */ /* 0x000fe20001000000 */
[----:B------:R-:W-:Y:S01]  /*2cd0*/  MUFU.TANH R29, R29 ;  /* 0x0000001d001d7308 */ /* 0x000fe20000002400 */
[----:B------:R-:W-:-:S02]  /*2ce0*/  FSEL R172, R33, -INF , P5 ;  /* 0xff80000021ac7808 */ /* 0x000fc40002800000 */
[C---:B------:R-:W-:Y:S02]  /*2cf0*/  ISETP.GT.AND P2, PT, R21.reuse, 0x21, PT ;  /* 0x000000211500780c */ /* 0x040fe40003f44270 */
[C---:B------:R-:W-:Y:S02]  /*2d00*/  ISETP.GT.AND P5, PT, R21.reuse, 0x28, PT ;  /* 0x000000281500780c */ /* 0x040fe40003fa4270 */
[----:B------:R-:W-:Y:S01]  /*2d10*/  FSEL R173, R36, -INF , P4 ;  /* 0xff80000024ad7808 */ /* 0x000fe20002000000 */
[----:B------:R-:W-:Y:S01]  /*2d20*/  MUFU.TANH R48, R48 ;  /* 0x0000003000307308 */ /* 0x000fe20000002400 */
[----:B------:R-:W-:Y:S02]  /*2d30*/  ISETP.GT.AND P4, PT, R21, 0x29, PT ;  /* 0x000000291500780c */ /* 0x000fe40003f84270 */
[----:B--2---:R-:W-:Y:S02]  /*2d40*/  FSEL R181, R41, -INF , P2 ;  /* 0xff80000029b57808 */ /* 0x004fe40001000000 */
[----:B-1----:R-:W-:-:S02]  /*2d50*/  FSEL R183, R44, -INF , P5 ;  /* 0xff8000002cb77808 */ /* 0x002fc40002800000 */
[C---:B------:R-:W-:Y:S01]  /*2d60*/  ISETP.GT.AND P2, PT, R21.reuse, 0x38, PT ;  /* 0x000000381500780c */ /* 0x040fe20003f44270 */
[----:B------:R-:W1:Y:S01]  /*2d70*/  MUFU.TANH R56, R56 ;  /* 0x0000003800387308 */ /* 0x000e620000002400 */
[C---:B------:R-:W-:Y:S02]  /*2d80*/  ISETP.GT.AND P5, PT, R21.reuse, 0x39, PT ;  /* 0x000000391500780c */ /* 0x040fe40003fa4270 */
[----:B------:R-:W-:Y:S02]  /*2d90*/  ISETP.GT.AND P1, PT, R21, 0x9, PT ;  /* 0x000000091500780c */ /* 0x000fe40003f24270 */
[----:B------:R-:W-:Y:S02]  /*2da0*/  FMNMX.FTZ R5, R4, R24, !PT ;  /* 0x0000001804057209 */ /* 0x000fe40007810000 */
[----:B----4-:R-:W-:Y:S01]  /*2db0*/  FSEL R185, R45, -INF , P4 ;  /* 0xff8000002db97808 */ /* 0x010fe20002000000 */
[----:B------:R-:W2:Y:S01]  /*2dc0*/  MUFU.TANH R61, R61 ;  /* 0x0000003d003d7308 */ /* 0x000ea20000002400 */
[----:B------:R-:W-:-:S02]  /*2dd0*/  ISETP.GT.AND P4, PT, R21, 0x40, PT ;  /* 0x000000401500780c */ /* 0x000fc40003f84270 */
[----:B0-----:R-:W-:Y:S02]  /*2de0*/  FSEL R204, R52, -INF , P2 ;  /* 0xff80000034cc7808 */ /* 0x001fe40001000000 */
[----:B---3--:R-:W-:Y:S02]  /*2df0*/  FSEL R206, R53, -INF , P5 ;  /* 0xff80000035ce7808 */ /* 0x008fe40002800000 */
[C---:B------:R-:W-:Y:S01]  /*2e00*/  ISETP.GT.AND P2, PT, R21.reuse, 0x49, PT ;  /* 0x000000491500780c */ /* 0x040fe20003f44270 */
[----:B------:R-:W0:Y:S01]  /*2e10*/  MUFU.TANH R64, R64 ;  /* 0x0000004000407308 */ /* 0x000e220000002400 */
[C---:B------:R-:W-:Y:S02]  /*2e20*/  ISETP.GT.AND P5, PT, R21.reuse, 0x50, PT ;  /* 0x000000501500780c */ /* 0x040fe40003fa4270 */
[----:B-1----:R-:W-:Y:S02]  /*2e30*/  FSEL R195, R56, -INF , P4 ;  /* 0xff80000038c37808 */ /* 0x002fe40002000000 */
[----:B------:R-:W-:-:S03]  /*2e40*/  ISETP.GT.AND P4, PT, R21, 0x51, PT ;  /* 0x000000511500780c */ /* 0x000fc60003f84270 */
[----:B------:R-:W-:Y:S01]  /*2e50*/  MUFU.TANH R57, R57 ;  /* 0x0000003900397308 */ /* 0x000fe20000002400 */
[----:B--2---:R-:W-:Y:S02]  /*2e60*/  FSEL R192, R61, -INF , P2 ;  /* 0xff8000003dc07808 */ /* 0x004fe40001000000 */
[----:B------:R-:W-:-:S05]  /*2e70*/  ISETP.GT.AND P2, PT, R25, RZ, PT ;  /* 0x000000ff1900720c */ /* 0x000fca0003f44270 */
[----:B------:R1:W-:Y:S01]  /*2e80*/  MUFU.TANH R74, R26 ;  /* 0x0000001a004a7308 */ /* 0x0003e20000002400 */
[----:B0-----:R-:W-:Y:S02]  /*2e90*/  FSEL R161, R64, -INF , P5 ;  /* 0xff80000040a17808 */ /* 0x001fe40002800000 */
[----:B------:R-:W-:-:S05]  /*2ea0*/  ISETP.GT.AND P5, PT, R25, 0x1, PT ;  /* 0x000000011900780c */ /* 0x000fca0003fa4270 */
[----:B------:R-:W0:Y:S01]  /*2eb0*/  MUFU.TANH R65, R65 ;  /* 0x0000004100417308 */ /* 0x000e220000002400 */
[----:B-1----:R-:W-:Y:S02]  /*2ec0*/  FSEL R26, R28, -INF , P3 ;  /* 0xff8000001c1a7808 */ /* 0x002fe40001800000 */
[----:B------:R-:W-:Y:S02]  /*2ed0*/  ISETP.GT.AND P3, PT, R21, 0x19, PT ;  /* 0x000000191500780c */ /* 0x000fe40003f64270 */
[----:B------:R-:W-:Y:S02]  /*2ee0*/  FSEL R28, R29, -INF , P1 ;  /* 0xff8000001d1c7808 */ /* 0x000fe40000800000 */
[----:B------:R-:W-:Y:S01]  /*2ef0*/  FSEL R174, R37, -INF , P3 ;  /* 0xff80000025ae7808 */ /* 0x000fe20001800000 */
[----:B------:R1:W2:Y:S01]  /*2f00*/  MUFU.TANH R75, R27 ;  /* 0x0000001b004b7308 */ /* 0x0002a20000002400 */
[----:B------:R-:W-:Y:S02]  /*2f10*/  ISETP.GT.AND P3, PT, R21, 0x30, PT ;  /* 0x000000301500780c */ /* 0x000fe40003f64270 */
[----:B------:R-:W-:-:S02]  /*2f20*/  FMNMX.FTZ R5, R26, R5, !PT ;  /* 0x000000051a057209 */ /* 0x000fc40007810000 */
[----:B------:R-:W-:Y:S02]  /*2f30*/  FSEL R202, R48, -INF , P3 ;  /* 0xff80000030ca7808 */ /* 0x000fe40001800000 */
[----:B------:R-:W-:Y:S01]  /*2f40*/  ISETP.GT.AND P3, PT, R21, 0x41, PT ;  /* 0x000000411500780c */ /* 0x000fe20003f64270 */
[----:B------:R-:W3:Y:S01]  /*2f50*/  MUFU.TANH R68, R68 ;  /* 0x0000004400447308 */ /* 0x000ee20000002400 */
[----:B0-----:R-:W-:Y:S02]  /*2f60*/  FSEL R162, R65, -INF , P4 ;  /* 0xff80000041a27808 */ /* 0x001fe40002000000 */
[----:B------:R-:W-:Y:S02]  /*2f70*/  FSEL R187, R57, -INF , P3 ;  /* 0xff80000039bb7808 */ /* 0x000fe40001800000 */
[----:B------:R-:W-:Y:S02]  /*2f80*/  ISETP.GT.AND P3, PT, R21, 0x58, PT ;  /* 0x000000581500780c */ /* 0x000fe40003f64270 */
[----:B------:R-:W-:Y:S01]  /*2f90*/  ISETP.GT.AND P4, PT, R25, 0x8, PT ;  /* 0x000000081900780c */ /* 0x000fe20003f84270 */
[----:B------:R0:W4:Y:S01]  /*2fa0*/  MUFU.TANH R76, R30 ;  /* 0x0000001e004c7308 */ /* 0x0001220000002400 */
[----:B-1----:R-:W-:-:S02]  /*2fb0*/  FSEL R27, R74, -INF , P2 ;  /* 0xff8000004a1b7808 */ /* 0x002fc40001000000 */
[----:B--2---:R-:W-:Y:S02]  /*2fc0*/  FSEL R29, R75, -INF , P5 ;  /* 0xff8000004b1d7808 */ /* 0x004fe40002800000 */
[----:B------:R-:W-:Y:S02]  /*2fd0*/  ISETP.GT.AND P1, PT, R21, 0x20, PT ;  /* 0x000000201500780c */ /* 0x000fe40003f24270 */
[----:B------:R-:W-:Y:S01]  /*2fe0*/  ISETP.GT.AND P2, PT, R25, 0x10, PT ;  /* 0x000000101900780c */ /* 0x000fe20003f44270 */
[----:B------:R4:W1:Y:S01]  /*2ff0*/  MUFU.TANH R77, R31 ;  /* 0x0000001f004d7308 */ /* 0x0008620000002400 */
[----:B0-----:R-:W-:Y:S02]  /*3000*/  FMNMX.FTZ R30, R28, R5, !PT ;  /* 0x000000051c1e7209 */ /* 0x001fe40007810000 */
[----:B---3--:R-:W-:Y:S02]  /*3010*/  FSEL R163, R68, -INF , P3 ;  /* 0xff80000044a37808 */ /* 0x008fe40001800000 */
[----:B------:R-:W-:-:S02]  /*3020*/  FMNMX.FTZ R5, R171, R30, !PT ;  /* 0x0000001eab057209 */ /* 0x000fc40007810000 */
[----:B------:R-:W-:Y:S01]  /*3030*/  ISETP.GT.AND P3, PT, R25, 0x9, PT ;  /* 0x000000091900780c */ /* 0x000fe20003f64270 */
[----:B------:R-:W0:Y:S01]  /*3040*/  MUFU.TANH R40, R40 ;  /* 0x0000002800287308 */ /* 0x000e220000002400 */
[----:B------:R-:W-:Y:S02]  /*3050*/  FMNMX.FTZ R32, R172, R5, !PT ;  /* 0x00000005ac207209 */ /* 0x000fe40007810000 */
[----:B----4-:R-:W-:Y:S02]  /*3060*/  FSEL R31, R76, -INF , P4 ;  /* 0xff8000004c1f7808 */ /* 0x010fe40002000000 */
[----:B------:R-:W-:Y:S02]  /*3070*/  FMNMX.FTZ R30, R27, R29, !PT ;  /* 0x0000001d1b1e7209 */ /* 0x000fe40007810000 */
[----:B------:R-:W-:Y:S01]  /*3080*/  FMNMX.FTZ R5, R173, R32, !PT ;  /* 0x00000020ad057209 */ /* 0x000fe20007810000 */
[----:B------:R-:W2:Y:S01]  /*3090*/  MUFU.TANH R34, R34 ;  /* 0x0000002200227308 */ /* 0x000ea20000002400 */
[----:B-1----:R-:W-:-:S02]  /*30a0*/  FSEL R33, R77, -INF , P3 ;  /* 0xff8000004d217808 */ /* 0x002fc40001800000 */
[----:B------:R-:W-:Y:S02]  /*30b0*/  FMNMX.FTZ R30, R31, R30, !PT ;  /* 0x0000001e1f1e7209 */ /* 0x000fe40007810000 */
[----:B------:R-:W-:Y:S02]  /*30c0*/  FMNMX.FTZ R32, R174, R5, !PT ;  /* 0x00000005ae207209 */ /* 0x000fe40007810000 */
[----:B------:R-:W-:Y:S01]  /*30d0*/  ISETP.GT.AND P4, PT, R25, 0x11, PT ;  /* 0x000000111900780c */ /* 0x000fe20003f84270 */
[----:B------:R-:W1:Y:S01]  /*30e0*/  MUFU.TANH R35, R35 ;  /* 0x0000002300237308 */ /* 0x000e620000002400 */
[----:B0-----:R-:W-:Y:S02]  /*30f0*/  FSEL R179, R40, -INF , P1 ;  /* 0xff80000028b37808 */ /* 0x001fe40000800000 */
[----:B------:R-:W-:Y:S02]  /*3100*/  FMNMX.FTZ R30, R33, R30, !PT ;  /* 0x0000001e211e7209 */ /* 0x000fe40007810000 */
[----:B------:R-:W-:-:S02]  /*3110*/  FMNMX.FTZ R32, R179, R32, !PT ;  /* 0x00000020b3207209 */ /* 0x000fc40007810000 */
[----:B------:R-:W-:Y:S01]  /*3120*/  ISETP.GT.AND P1, PT, R21, 0x31, PT ;  /* 0x000000311500780c */ /* 0x000fe20003f24270 */
[----:B------:R-:W0:Y:S01]  /*3130*/  MUFU.TANH R38, R38 ;  /* 0x0000002600267308 */ /* 0x000e220000002400 */
[----:B--2---:R-:W-:Y:S02]  /*3140*/  FSEL R175, R34, -INF , P2 ;  /* 0xff80000022af7808 */ /* 0x004fe40001000000 */
[----:B------:R-:W-:Y:S02]  /*3150*/  ISETP.GT.AND P3, PT, R25, 0x18, PT ;  /* 0x000000181900780c */ /* 0x000fe40003f64270 */
[----:B------:R-:W-:Y:S02]  /*3160*/  FMNMX.FTZ R5, R175, R30, !PT ;  /* 0x0000001eaf057209 */ /* 0x000fe40007810000 */
[----:B------:R-:W-:Y:S01]  /*3170*/  FMNMX.FTZ R32, R181, R32, !PT ;  /* 0x00000020b5207209 */ /* 0x000fe20007810000 */
[----:B------:R-:W2:Y:S01]  /*3180*/  MUFU.TANH R49, R49 ;  /* 0x0000003100317308 */ /* 0x000ea20000002400 */
[----:B-1----:R-:W-:-:S02]  /*3190*/  FSEL R176, R35, -INF , P4 ;  /* 0xff80000023b07808 */ /* 0x002fc40002000000 */
[----:B------:R-:W-:Y:S02]  /*31a0*/  ISETP.GT.AND P2, PT, R25, 0x19, PT ;  /* 0x000000191900780c */ /* 0x000fe40003f44270 */
[----:B------:R-:W-:Y:S02]  /*31b0*/  FMNMX.FTZ R30, R176, R5, !PT ;  /* 0x00000005b01e7209 */ /* 0x000fe40007810000 */
[----:B------:R-:W-:Y:S01]  /*31c0*/  FMNMX.FTZ R32, R183, R32, !PT ;  /* 0x00000020b7207209 */ /* 0x000fe20007810000 */
[----:B------:R-:W1:Y:S01]  /*31d0*/  MUFU.TANH R39, R39 ;  /* 0x0000002700277308 */ /* 0x000e620000002400 */
[----:B0-----:R-:W-:Y:S02]  /*31e0*/  FSEL R177, R38, -INF , P3 ;  /* 0xff80000026b17808 */ /* 0x001fe40001800000 */
[----:B------:R-:W-:Y:S02]  /*31f0*/  ISETP.GT.AND P4, PT, R25, 0x20, PT ;  /* 0x000000201900780c */ /* 0x000fe40003f84270 */
[----:B------:R-:W-:-:S02]  /*3200*/  FMNMX.FTZ R5, R177, R30, !PT ;  /* 0x0000001eb1057209 */ /* 0x000fc40007810000 */
[----:B------:R-:W-:Y:S01]  /*3210*/  ISETP.GT.AND P3, PT, R25, 0x21, PT ;  /* 0x000000211900780c */ /* 0x000fe20003f64270 */
[----:B------:R-:W0:Y:S01]  /*3220*/  MUFU.TANH R60, R60 ;  /* 0x0000003c003c7308 */ /* 0x000e220000002400 */
[----:B--2---:R-:W-:Y:S02]  /*3230*/  FSEL R203, R49, -INF , P1 ;  /* 0xff80000031cb7808 */ /* 0x004fe40000800000 */
[----:B------:R-:W-:-:S05]  /*3240*/  ISETP.GT.AND P1, PT, R21, 0x48, PT ;  /* 0x000000481500780c */ /* 0x000fca0003f24270 */
[----:B------:R-:W2:Y:S01]  /*3250*/  MUFU.TANH R42, R42 ;  /* 0x0000002a002a7308 */ /* 0x000ea20000002400 */
[----:B-1----:R-:W-:Y:S02]  /*3260*/  FSEL R178, R39, -INF , P2 ;  /* 0xff80000027b27808 */ /* 0x002fe40001000000 */
[----:B------:R-:W-:Y:S02]  /*3270*/  ISETP.GT.AND P2, PT, R25, 0x28, PT ;  /* 0x000000281900780c */ /* 0x000fe40003f44270 */
[----:B------:R-:W-:-:S03]  /*3280*/  FMNMX.FTZ R5, R178, R5, !PT ;  /* 0x00000005b2057209 */ /* 0x000fc60007810000 */
[----:B------:R-:W1:Y:S01]  /*3290*/  MUFU.TANH R43, R43 ;  /* 0x0000002b002b7308 */ /* 0x000e620000002400 */
[----:B0-----:R-:W-:Y:S02]  /*32a0*/  FSEL R190, R60, -INF , P1 ;  /* 0xff8000003cbe7808 */ /* 0x001fe40000800000 */
[----:B------:R-:W-:Y:S02]  /*32b0*/  ISETP.GT.AND P1, PT, R21, 0x59, PT ;  /* 0x000000591500780c */ /* 0x000fe40003f24270 */
[----:B------:R-:W-:-:S03]  /*32c0*/  FMNMX.FTZ R21, R185, R32, !PT ;  /* 0x00000020b9157209 */ /* 0x000fc60007810000 */
[----:B------:R-:W0:Y:S01]  /*32d0*/  MUFU.TANH R46, R46 ;  /* 0x0000002e002e7308 */ /* 0x000e220000002400 */
[----:B--2---:R-:W-:Y:S02]  /*32e0*/  FSEL R180, R42, -INF , P4 ;  /* 0xff8000002ab47808 */ /* 0x004fe40002000000 */
[----:B------:R-:W-:Y:S02]  /*32f0*/  FMNMX.FTZ R30, R202, R21, !PT ;  /* 0x00000015ca1e7209 */ /* 0x000fe40007810000 */
[----:B------:R-:W-:Y:S02]  /*3300*/  FMNMX.FTZ R5, R180, R5, !PT ;  /* 0x00000005b4057209 */ /* 0x000fe40007810000 */
[----:B------:R-:W-:Y:S01]  /*3310*/  FMNMX.FTZ R21, R203, R30, !PT ;  /* 0x0000001ecb157209 */ /* 0x000fe20007810000 */
[----:B------:R-:W2:Y:S01]  /*3320*/  MUFU.TANH R47, R47 ;  /* 0x0000002f002f7308 */ /* 0x000ea20000002400 */
[----:B-1----:R-:W-:Y:S02]  /*3330*/  FSEL R182, R43, -INF , P3 ;  /* 0xff8000002bb67808 */ /* 0x002fe40001800000 */
[----:B------:R-:W-:-:S02]  /*3340*/  ISETP.GT.AND P4, PT, R25, 0x29, PT ;  /* 0x000000291900780c */ /* 0x000fc40003f84270 */
[----:B------:R-:W-:Y:S02]  /*3350*/  FMNMX.FTZ R5, R182, R5, !PT ;  /* 0x00000005b6057209 */ /* 0x000fe40007810000 */
[----:B------:R-:W-:Y:S01]  /*3360*/  FMNMX.FTZ R21, R204, R21, !PT ;  /* 0x00000015cc157209 */ /* 0x000fe20007810000 */
[----:B------:R-:W1:Y:S01]  /*3370*/  MUFU.TANH R50, R50 ;  /* 0x0000003200327308 */ /* 0x000e620000002400 */
[----:B0-----:R-:W-:Y:S02]  /*3380*/  FSEL R184, R46, -INF , P2 ;  /* 0xff8000002eb87808 */ /* 0x001fe40001000000 */
[----:B------:R-:W-:Y:S02]  /*3390*/  ISETP.GT.AND P3, PT, R25, 0x30, PT ;  /* 0x000000301900780c */ /* 0x000fe40003f64270 */
[----:B------:R-:W-:Y:S02]  /*33a0*/  FMNMX.FTZ R5, R184, R5, !PT ;  /* 0x00000005b8057209 */ /* 0x000fe40007810000 */
[----:B------:R-:W-:Y:S01]  /*33b0*/  FMNMX.FTZ R30, R206, R21, !PT ;  /* 0x00000015ce1e7209 */ /* 0x000fe20007810000 */
[----:B------:R-:W0:Y:S01]  /*33c0*/  MUFU.TANH R51, R51 ;  /* 0x0000003300337308 */ /* 0x000e220000002400 */
[----:B--2---:R-:W-:-:S02]  /*33d0*/  FSEL R186, R47, -INF , P4 ;  /* 0xff8000002fba7808 */ /* 0x004fc40002000000 */
[----:B------:R-:W-:Y:S02]  /*33e0*/  ISETP.GT.AND P2, PT, R25, 0x31, PT ;  /* 0x000000311900780c */ /* 0x000fe40003f44270 */
[----:B------:R-:W-:Y:S02]  /*33f0*/  FMNMX.FTZ R5, R186, R5, !PT ;  /* 0x00000005ba057209 */ /* 0x000fe40007810000 */
[----:B------:R-:W-:Y:S01]  /*3400*/  FMNMX.FTZ R32, R195, R30, !PT ;  /* 0x0000001ec3207209 */ /* 0x000fe20007810000 */
[----:B------:R-:W2:Y:S01]  /*3410*/  MUFU.TANH R54, R54 ;  /* 0x0000003600367308 */ /* 0x000ea20000002400 */
[----:B-1----:R-:W-:Y:S02]  /*3420*/  FSEL R196, R50, -INF , P3 ;  /* 0xff80000032c47808 */ /* 0x002fe40001800000 */
[----:B------:R-:W-:Y:S02]  /*3430*/  ISETP.GT.AND P4, PT, R25, 0x38, PT ;  /* 0x000000381900780c */ /* 0x000fe40003f84270 */
[----:B------:R-:W-:-:S02]  /*3440*/  FMNMX.FTZ R30, R196, R5, !PT ;  /* 0x00000005c41e7209 */ /* 0x000fc40007810000 */
[----:B------:R-:W-:Y:S01]  /*3450*/  ISETP.GT.AND P3, PT, R25, 0x39, PT ;  /* 0x000000391900780c */ /* 0x000fe20003f64270 */
[----:B------:R-:W1:Y:S01]  /*3460*/  MUFU.TANH R55, R55 ;  /* 0x0000003700377308 */ /* 0x000e620000002400 */
[----:B0-----:R-:W-:Y:S02]  /*3470*/  FSEL R197, R51, -INF , P2 ;  /* 0xff80000033c57808 */ /* 0x001fe40001000000 */
[----:B------:R-:W-:Y:S02]  /*3480*/  FMNMX.FTZ R21, R187, R32, !PT ;  /* 0x00000020bb157209 */ /* 0x000fe40007810000 */
[----:B------:R-:W-:Y:S02]  /*3490*/  FMNMX.FTZ R5, R197, R30, !PT ;  /* 0x0000001ec5057209 */ /* 0x000fe40007810000 */
[----:B------:R-:W-:Y:S01]  /*34a0*/  ISETP.GT.AND P2, PT, R25, 0x40, PT ;  /* 0x000000401900780c */ /* 0x000fe20003f44270 */
[----:B------:R-:W0:Y:S01]  /*34b0*/  MUFU.TANH R58, R58 ;  /* 0x0000003a003a7308 */ /* 0x000e220000002400 */
[----:B--2---:R-:W-:-:S02]  /*34c0*/  FSEL R198, R54, -INF , P4 ;  /* 0xff80000036c67808 */ /* 0x004fc40002000000 */
[----:B------:R-:W-:Y:S02]  /*34d0*/  FMNMX.FTZ R21, R190, R21, !PT ;  /* 0x00000015be157209 */ /* 0x000fe40007810000 */
[----:B------:R-:W-:Y:S02]  /*34e0*/  FMNMX.FTZ R30, R198, R5, !PT ;  /* 0x00000005c61e7209 */ /* 0x000fe40007810000 */
[----:B------:R-:W-:Y:S01]  /*34f0*/  ISETP.GT.AND P4, PT, R25, 0x41, PT ;  /* 0x000000411900780c */ /* 0x000fe20003f84270 */
[----:B------:R-:W2:Y:S01]  /*3500*/  MUFU.TANH R59, R59 ;  /* 0x0000003b003b7308 */ /* 0x000ea20000002400 */
[----:B-1----:R-:W-:Y:S02]  /*3510*/  FSEL R199, R55, -INF , P3 ;  /* 0xff80000037c77808 */ /* 0x002fe40001800000 */
[----:B------:R-:W-:Y:S02]  /*3520*/  FMNMX.FTZ R32, R192, R21, !PT ;  /* 0x00000015c0207209 */ /* 0x000fe40007810000 */
        /* <DEDUP_REMOVED lines=11> */
[----:B------:R-:W-:Y:S01]  /*35e0*/  FMNMX.FTZ R5, R163, R32, !PT ;  /* 0x00000020a3057209 */ /* 0x000fe20007810000 */
[----:B------:R-:W2:Y:S01]  /*35f0*/  MUFU.TANH R63, R63 ;  /* 0x0000003f003f7308 */ /* 0x000ea20000002400 */
[----:B-1----:R-:W-:-:S04]  /*3600*/  FSEL R191, R62, -INF , P3 ;  /* 0xff8000003ebf7808 */ /* 0x002fc80001800000 */
[----:B------:R-:W-:-:S03]  /*3610*/  FMNMX.FTZ R30, R191, R30, !PT ;  /* 0x0000001ebf1e7209 */ /* 0x000fc60007810000 */
[----:B------:R-:W1:Y:S01]  /*3620*/  MUFU.TANH R66, R66 ;  /* 0x0000004200427308 */ /* 0x000e620000002400 */
[----:B0-----:R-:W-:Y:S01]  /*3630*/  FSEL R164, R69, -INF , P1 ;  /* 0xff80000045a47808 */ /* 0x001fe20000800000 */
[----:B------:R0:W-:Y:S01]  /*3640*/  BAR.SYNC.DEFER_BLOCKING R209, 0x100 ;  /* 0x000400d10000751d */ /* 0x0001e20000010000 */
[----:B------:R-:W-:Y:S02]  /*3650*/  ISETP.GT.AND P1, PT, R25, 0x50, PT ;  /* 0x000000501900780c */ /* 0x000fe40003f24270 */
[----:B------:R-:W-:-:S03]  /*3660*/  FMNMX.FTZ R21, R164, R5, !PT ;  /* 0x00000005a4157209 */ /* 0x000fc60007810000 */
[----:B------:R-:W3:Y:S01]  /*3670*/  MUFU.TANH R67, R67 ;  /* 0x0000004300437308 */ /* 0x000ee20000002400 */
[----:B--2---:R-:W-:Y:S01]  /*3680*/  FSEL R193, R63, -INF , P2 ;  /* 0xff8000003fc17808 */ /* 0x004fe20001000000 */
[----:B------:R-:W2:Y:S01]  /*3690*/  SHFL.BFLY PT, R32, R21, 0x2, 0x1f ;  /* 0x0c401f0015207f89 */ /* 0x000ea200000e0000 */
[----:B------:R-:W-:Y:S02]  /*36a0*/  ISETP.GT.AND P2, PT, R25, 0x51, PT ;  /* 0x000000511900780c */ /* 0x000fe40003f44270 */
[----:B------:R-:W-:-:S03]  /*36b0*/  FMNMX.FTZ R30, R193, R30, !PT ;  /* 0x0000001ec11e7209 */ /* 0x000fc60007810000 */
[----:B------:R-:W4:Y:S01]  /*36c0*/  MUFU.TANH R70, R70 ;  /* 0x0000004600467308 */ /* 0x000f220000002400 */
[----:B-1----:R-:W-:Y:S02]  /*36d0*/  FSEL R165, R66, -INF , P1 ;  /* 0xff80000042a57808 */ /* 0x002fe40000800000 */
[----:B------:R-:W-:Y:S02]  /*36e0*/  ISETP.GT.AND P1, PT, R25, 0x58, PT ;  /* 0x000000581900780c */ /* 0x000fe40003f24270 */
[----:B------:R-:W-:-:S03]  /*36f0*/  FMNMX.FTZ R5, R165, R30, !PT ;  /* 0x0000001ea5057209 */ /* 0x000fc60007810000 */
[----:B------:R-:W1:Y:S01]  /*3700*/  MUFU.TANH R71, R71 ;  /* 0x0000004700477308 */ /* 0x000e620000002400 */
[----:B---3--:R-:W-:Y:S02]  /*3710*/  FSEL R166, R67, -INF , P2 ;  /* 0xff80000043a67808 */ /* 0x008fe40001000000 */
[----:B------:R-:W-:Y:S02]  /*3720*/  ISETP.GT.AND P2, PT, R25, 0x59, PT ;  /* 0x000000591900780c */ /* 0x000fe40003f44270 */
[----:B------:R-:W-:Y:S02]  /*3730*/  FMNMX.FTZ R30, R166, R5, !PT ;  /* 0x00000005a61e7209 */ /* 0x000fe40007810000 */
[----:B----4-:R-:W-:Y:S02]  /*3740*/  FSEL R167, R70, -INF , P1 ;  /* 0xff80000046a77808 */ /* 0x010fe40000800000 */
[----:B--2---:R-:W-:Y:S02]  /*3750*/  FMNMX.FTZ R32, R21, R32, !PT ;  /* 0x0000002015207209 */ /* 0x004fe40007810000 */
[----:B------:R-:W-:-:S03]  /*3760*/  FMNMX.FTZ R5, R167, R30, !PT ;  /* 0x0000001ea7057209 */ /* 0x000fc60007810000 */
[----:B------:R-:W2:Y:S01]  /*3770*/  SHFL.BFLY PT, R205, R32, 0x1, 0x1f ;  /* 0x0c201f0020cd7f89 */ /* 0x000ea200000e0000 */
[----:B-1----:R-:W-:-:S04]  /*3780*/  FSEL R168, R71, -INF , P2 ;  /* 0xff80000047a87808 */ /* 0x002fc80001000000 */
[----:B------:R-:W-:-:S05]  /*3790*/  FMNMX.FTZ R5, R168, R5, !PT ;  /* 0x00000005a8057209 */ /* 0x000fca0007810000 */
[----:B------:R-:W1:Y:S01]  /*37a0*/  SHFL.BFLY PT, R30, R5, 0x2, 0x1f ;  /* 0x0c401f00051e7f89 */ /* 0x000e6200000e0000 */
[----:B--2---:R-:W-:-:S04]  /*37b0*/  FMNMX.FTZ R205, R32, R205, !PT ;  /* 0x000000cd20cd7209 */ /* 0x004fc80007810000 */
[C---:B------:R-:W-:Y:S01]  /*37c0*/  FSETP.NEU.FTZ.AND P1, PT, R205.reuse, -INF , PT ;  /* 0xff800000cd00780b */ /* 0x040fe20003f3d000 */
[----:B------:R-:W-:Y:S01]  /*37d0*/  FMUL.FTZ R169, R205, UR5 ;  /* 0x00000005cda97c20 */ /* 0x000fe20008410000 */
[----:B-1----:R-:W-:-:S04]  /*37e0*/  FMNMX.FTZ R30, R5, R30, !PT ;  /* 0x0000001e051e7209 */ /* 0x002fc80007810000 */
        /* <DEDUP_REMOVED lines=21> */
[--C-:B------:R-:W-:Y:S01]  /*3940*/  FFMA.FTZ R187, R187, UR5, -R169.reuse ;  /* 0x00000005bbbb7c23 */ /* 0x100fe200080108a9 */
[--C-:B------:R-:W-:Y:S01]  /*3950*/  FFMA.FTZ R190, R190, UR5, -R169.reuse ;  /* 0x00000005bebe7c23 */ /* 0x100fe200080108a9 */
[--C-:B------:R-:W-:Y:S01]  /*3960*/  FFMA.FTZ R192, R192, UR5, -R169.reuse ;  /* 0x00000005c0c07c23 */ /* 0x100fe200080108a9 */
[----:B-1----:R-:W-:Y:S01]  /*3970*/  FMNMX.FTZ R189, R30, R189, !PT ;  /* 0x000000bd1ebd7209 */ /* 0x002fe20007810000 */
[----:B------:R-:W-:Y:S01]  /*3980*/  MUFU.EX2 R21, R21 ;  /* 0x0000001500157308 */ /* 0x000fe20000000800 */
[--C-:B------:R-:W-:Y:S01]  /*3990*/  FFMA.FTZ R161, R161, UR5, -R169.reuse ;  /* 0x00000005a1a17c23 */ /* 0x100fe200080108a9 */
[--C-:B------:R-:W-:Y:S01]  /*39a0*/  FFMA.FTZ R162, R162, UR5, -R169.reuse ;  /* 0x00000005a2a27c23 */ /* 0x100fe200080108a9 */
[C---:B------:R-:W-:Y:S01]  /*39b0*/  FSETP.NEU.FTZ.AND P1, PT, R189.reuse, -INF , PT ;  /* 0xff800000bd00780b */ /* 0x040fe20003f3d000 */
[----:B------:R-:W-:Y:S01]  /*39c0*/  FMUL.FTZ R170, R189, UR5 ;  /* 0x00000005bdaa7c20 */ /* 0x000fe20008410000 */
[--C-:B------:R-:W-:Y:S01]  /*39d0*/  FFMA.FTZ R163, R163, UR5, -R169.reuse ;  /* 0x00000005a3a37c23 */ /* 0x100fe200080108a9 */
[----:B------:R-:W-:-:S02]  /*39e0*/  FFMA.FTZ R164, R164, UR5, -R169 ;  /* 0x00000005a4a47c23 */ /* 0x000fc400080108a9 */
[----:B------:R-:W1:Y:S01]  /*39f0*/  MUFU.EX2 R156, R156 ;  /* 0x0000009c009c7308 */ /* 0x000e620000000800 */
[----:B------:R-:W-:Y:S02]  /*3a00*/  FSEL R170, R170, RZ, P1 ;  /* 0x000000ffaaaa7208 */ /* 0x000fe40000800000 */
[----:B--2---:R-:W-:Y:S01]  /*3a10*/  F2FP.F16.F32.PACK_AB R152, R5, R4 ;  /* 0x000000040598723e */ /* 0x004fe200000000ff */
        /* <DEDUP_REMOVED lines=29> */
[----:B------:R-:W-:-:S02]  /*3bf0*/  FADD.FTZ R21, R21, R4 ;  /* 0x0000000415157221 */ /* 0x000fc40000010000 */
[----:B------:R-:W2:Y:S01]  /*3c00*/  MUFU.EX2 R160, R160 ;  /* 0x000000a000a07308 */ /* 0x000ea20000000800 */
[----:B-1----:R-:W-:Y:S01]  /*3c10*/  F2FP.F16.F32.PACK_AB R153, R158, R157 ;  /* 0x0000009d9e99723e */ /* 0x002fe200000000ff */
[----:B------:R-:W-:Y:S01]  /*3c20*/  FADD.FTZ R158, R157, R158 ;  /* 0x0000009e9d9e7221 */ /* 0x000fe20000010000 */
[----:B------:R-:W-:-:S05]  /*3c30*/  FADD.FTZ R156, R156, R21 ;  /* 0x000000159c9c7221 */ /* 0x000fca0000010000 */
[----:B------:R-:W-:Y:S08]  /*3c40*/  MUFU.EX2 R171, R171 ;  /* 0x000000ab00ab7308 */ /* 0x000ff00000000800 */
[----:B------:R-:W1:Y:S01]  /*3c50*/  MUFU.EX2 R172, R172 ;  /* 0x000000ac00ac7308 */ /* 0x000e620000000800 */
[----:B--2---:R-:W-:Y:S01]  /*3c60*/  F2FP.F16.F32.PACK_AB R155, R160, R159 ;  /* 0x0000009fa09b723e */ /* 0x004fe200000000ff */
        /* <DEDUP_REMOVED lines=9> */
[----:B------:R-:W2:Y:S08]  /*3d00*/  MUFU.EX2 R176, R176 ;  /* 0x000000b000b07308 */ /* 0x000eb00000000800 */
[----:B------:R-:W-:Y:S08]  /*3d10*/  MUFU.EX2 R177, R177 ;  /* 0x000000b100b17308 */ /* 0x000ff00000000800 */
[----:B------:R-:W3:Y:S08]  /*3d20*/  MUFU.EX2 R178, R178 ;  /* 0x000000b200b27308 */ /* 0x000ef00000000800 */
[----:B------:R-:W4:Y:S08]  /*3d30*/  MUFU.EX2 R179, R179 ;  /* 0x000000b300b37308 */ /* 0x000f300000000800 */
[----:B------:R-:W-:Y:S08]  /*3d40*/  MUFU.EX2 R181, R181 ;  /* 0x000000b500b57308 */ /* 0x000ff00000000800 */
[----:B------:R-:W-:Y:S08]  /*3d50*/  MUFU.EX2 R183, R183 ;  /* 0x000000b700b77308 */ /* 0x000ff00000000800 */
[----:B------:R-:W-:Y:S08]  /*3d60*/  MUFU.EX2 R185, R185 ;  /* 0x000000b900b97308 */ /* 0x000ff00000000800 */
[----:B------:R-:W5:Y:S08]  /*3d70*/  MUFU.EX2 R180, R180 ;  /* 0x000000b400b47308 */ /* 0x000f700000000800 */
[----:B------:R-:W0:Y:S08]  /*3d80*/  MUFU.EX2 R182, R182 ;  /* 0x000000b600b67308 */ /* 0x000e300000000800 */
[----:B------:R-:W0:Y:S08]  /*3d90*/  MUFU.EX2 R184, R184 ;  /* 0x000000b800b87308 */ /* 0x000e300000000800 */
        /* <DEDUP_REMOVED lines=9> */
[----:B------:R-:W0:Y:S08]  /*3e30*/  MUFU.EX2 R195, R195 ;  /* 0x000000c300c37308 */ /* 0x000e300000000800 */
[----:B------:R-:W-:Y:S08]  /*3e40*/  MUFU.EX2 R187, R187 ;  /* 0x000000bb00bb7308 */ /* 0x000ff00000000800 */
[----:B------:R-:W-:Y:S08]  /*3e50*/  MUFU.EX2 R190, R190 ;  /* 0x000000be00be7308 */ /* 0x000ff00000000800 */
[----:B------:R-:W-:Y:S08]  /*3e60*/  MUFU.EX2 R192, R192 ;  /* 0x000000c000c07308 */ /* 0x000ff00000000800 */
[----:B------:R-:W0:Y:S08]  /*3e70*/  MUFU.EX2 R194, R194 ;  /* 0x000000c200c27308 */ /* 0x000e300000000800 */
[----:B------:R-:W0:Y:S08]  /*3e80*/  MUFU.EX2 R188, R188 ;  /* 0x000000bc00bc7308 */ /* 0x000e300000000800 */
[----:B------:R-:W-:Y:S08]  /*3e90*/  MUFU.EX2 R191, R191 ;  /* 0x000000bf00bf7308 */ /* 0x000ff00000000800 */
[----:B------:R-:W0:Y:S08]  /*3ea0*/  MUFU.EX2 R193, R193 ;  /* 0x000000c100c17308 */ /* 0x000e300000000800 */
[----:B------:R-:W-:Y:S08]  /*3eb0*/  MUFU.EX2 R161, R161 ;  /* 0x000000a100a17308 */ /* 0x000ff00000000800 */
[----:B------:R-:W0:Y:S08]  /*3ec0*/  MUFU.EX2 R162, R162 ;  /* 0x000000a200a27308 */ /* 0x000e300000000800 */
[----:B------:R-:W-:Y:S08]  /*3ed0*/  MUFU.EX2 R163, R163 ;  /* 0x000000a300a37308 */ /* 0x000ff00000000800 */
[----:B------:R-:W-:Y:S08]  /*3ee0*/  MUFU.EX2 R164, R164 ;  /* 0x000000a400a47308 */ /* 0x000ff00000000800 */
[----:B------:R-:W-:Y:S01]  /*3ef0*/  MUFU.EX2 R165, R165 ;  /* 0x000000a500a57308 */ /* 0x000fe20000000800 */
[----:B------:R-:W-:-:S02]  /*3f00*/  WARPGROUP.DEPBAR.LE gsb0, 0x0 ;  /* 0x00008000000079c5 */ /* 0x000fc40000010000 */
[----:B-1----:R-:W-:Y:S01]  /*3f10*/  F2FP.F16.F32.PACK_AB R152, R172, R171 ;  /* 0x000000abac98723e */ /* 0x002fe200000000ff */
[----:B------:R-:W-:Y:S01]  /*3f20*/  FADD.FTZ R171, R171, R156 ;  /* 0x0000009cabab7221 */ /* 0x000fe20000010000 */
[----:B--2---:R-:W-:Y:S01]  /*3f30*/  F2FP.F16.F32.PACK_AB R153, R176, R175 ;  /* 0x000000afb099723e */ /* 0x004fe200000000ff */
[----:B------:R-:W-:Y:S01]  /*3f40*/  FADD.FTZ R175, R175, R160 ;  /* 0x000000a0afaf7221 */ /* 0x000fe20000010000 */
[----:B------:R-:W-:Y:S01]  /*3f50*/  F2FP.F16.F32.PACK_AB R154, R174, R173 ;  /* 0x000000adae9a723e */ /* 0x000fe200000000ff */
[----:B------:R-:W1:Y:S01]  /*3f60*/  MUFU.EX2 R166, R166 ;  /* 0x000000a600a67308 */ /* 0x000e620000000800 */
        /* <DEDUP_REMOVED lines=12> */
[----:B----4-:R-:W-:Y:S01]  /*4030*/  FADD.FTZ R174, R179, R174 ;  /* 0x000000aeb3ae7221 */ /* 0x010fe20000010000 */
[----:B------:R-:W2:Y:S01]  /*4040*/  MUFU.EX2 R168, R168 ;  /* 0x000000a800a87308 */ /* 0x000ea20000000800 */
[----:B-----5:R-:W-:-:S02]  /*4050*/  FADD.FTZ R177, R180, R177 ;  /* 0x000000b1b4b17221 */ /* 0x020fc40000010000 */
[----:B------:R-:W-:Y:S02]  /*4060*/  FADD.FTZ R174, R181, R174 ;  /* 0x000000aeb5ae7221 */ /* 0x000fe40000010000 */
[----:B0-----:R-:W-:Y:S02]  /*4070*/  FADD.FTZ R177, R182, R177 ;  /* 0x000000b1b6b17221 */ /* 0x001fe40000010000 */
[----:B------:R-:W-:Y:S02]  /*4080*/  FADD.FTZ R174, R183, R174 ;  /* 0x000000aeb7ae7221 */ /* 0x000fe40000010000 */
[----:B------:R-:W-:-:S04]  /*4090*/  FADD.FTZ R177, R184, R177 ;  /* 0x000000b1b8b17221 */ /* 0x000fc80000010000 */
[----:B------:R-:W-:Y:S01]  /*40a0*/  FADD.FTZ R177, R186, R177 ;  /* 0x000000b1bab17221 */ /* 0x000fe20000010000 */
[----:B------:R-:W-:Y:S02]  /*40b0*/  WARPGROUP.DEPBAR.LE gsb0, 0x0 ;  /* 0x00008000000079c5 */ /* 0x000fe40000010000 */
[----:B------:R-:W-:Y:S02]  /*40c0*/  F2FP.F16.F32.PACK_AB R152, R181, R179 ;  /* 0x000000b3b598723e */ /* 0x000fe400000000ff */
[----:B------:R-:W-:Y:S02]  /*40d0*/  F2FP.F16.F32.PACK_AB R153, R182, R180 ;  /* 0x000000b4b699723e */ /* 0x000fe400000000ff */
[C---:B------:R-:W-:Y:S01]  /*40e0*/  F2FP.F16.F32.PACK_AB R154, R185.reuse, R183 ;  /* 0x000000b7b99a723e */ /* 0x040fe200000000ff */
[----:B------:R-:W-:Y:S01]  /*40f0*/  FADD.FTZ R185, R185, R174 ;  /* 0x000000aeb9b97221 */ /* 0x000fe20000010000 */
        /* <DEDUP_REMOVED lines=21> */
[----:B------:R-:W-:Y:S01]  /*4250*/  FADD.FTZ R206, R195, R206 ;  /* 0x000000cec3ce7221 */ /* 0x000fe20000010000 */
[----:B------:R-:W-:Y:S01]  /*4260*/  UMOV UR11, 0x40000040 ;  /* 0x40000040000b7882 */ /* 0x000fe20000000000 */
[----:B------:R-:W-:Y:S01]  /*4270*/  FADD.FTZ R199, R194, R199 ;  /* 0x000000c7c2c77221 */ /* 0x000fe20000010000 */
[----:B------:R-:W-:Y:S02]  /*4280*/  WARPGROUP.DEPBAR.LE gsb0, 0x0 ;  /* 0x00008000000079c5 */ /* 0x000fe40000010000 */
[C---:B------:R-:W-:Y:S01]  /*4290*/  F2FP.F16.F32.PACK_AB R152, R187.reuse, R195 ;  /* 0x000000c3bb98723e */ /* 0x040fe200000000ff */
        /* <DEDUP_REMOVED lines=9> */
[----:B------:R-:W-:-:S10]  /*4330*/  FADD.FTZ R188, R193, R188 ;  /* 0x000000bcc1bc7221 */ /* 0x000fd40000010000 */
        /* <DEDUP_REMOVED lines=21> */
.L_x_4666:
[----:B------:R-:W0:Y:S01]  /*4490*/  @P6 LDC R152, c[0x0][0x44c] ;  /* 0x00011300ff986b82 */ /* 0x000e220000000800 */
[----:B------:R-:W-:Y:S01]  /*44a0*/  R2UR UR4, R212 ;  /* 0x00000000d40472ca */ /* 0x000fe200000e0000 */
[----:B------:R-:W-:Y:S01]  /*44b0*/  IMAD.U32 R21, RZ, RZ, UR60 ;  /* 0x0000003cff157e24 */ /* 0x000fe2000f8e00ff */
[----:B------:R-:W-:Y:S01]  /*44c0*/  UIADD3 UR6, UR6, 0x32460, URZ ;  /* 0x0003246006067890 */ /* 0x000fe2000fffe03f */
[----:B------:R-:W-:-:S03]  /*44d0*/  VIADD R201, R201, 0xfffffffe ;  /* 0xfffffffec9c97836 */ /* 0x000fc60000000000 */
[----:B------:R-:W-:Y:S01]  /*44e0*/  UPRMT UR6, UR48, 0x654, UR6 ;  /* 0x0000065430067896 */ /* 0x000fe20008000006 */
[----:B------:R-:W1:Y:S06]  /*44f0*/  @P6 LDC R153, c[0x0][0x450] ;  /* 0x00011400ff996b82 */ /* 0x000e6c0000000800 */
[----:B------:R-:W-:Y:S02]  /*4500*/  IMAD R208, R208, UR4, -R207 ;  /* 0x00000004d0d07c24 */ /* 0x000fe4000f8e0acf */
[----:B------:R-:W-:Y:S01]  /*4510*/  SYNCS.ARRIVE.TRANS64.RED.A1T0 RZ, [UR6], RZ ;  /* 0x000000ffffff79a7 */ /* 0x000fe20008100406 */
[----:B0-----:R-:W-:-:S05]  /*4520*/  @P6 IMAD.HI.U32 R152, R152, UR60, RZ ;  /* 0x0000003c98986c27 */ /* 0x001fca000f8e00ff */
[----:B-1----:R-:W-:-:S05]  /*4530*/  @P6 SHF.R.U32.HI R21, RZ, R153, R152 ;  /* 0x00000099ff156219 */ /* 0x002fca0000011698 */
[----:B------:R-:W-:-:S04]  /*4540*/  IMAD.IADD R21, R208, 0x1, R21 ;  /* 0x00000001d0157824 */ /* 0x000fc800078e0215 */
[----:B------:R-:W-:-:S05]  /*4550*/  IMAD.HI R21, R21, 0x2aaaaaab, RZ ;  /* 0x2aaaaaab15157827 */ /* 0x000fca00078e02ff */
[----:B------:R-:W-:-:S04]  /*4560*/  SHF.R.U32.HI R152, RZ, 0x1f, R21 ;  /* 0x0000001fff987819 */ /* 0x000fc80000011615 */
[----:B------:R-:W-:-:S04]  /*4570*/  LEA.HI.SX32 R152, R21, R152, 0x1c ;  /* 0x0000009815987211 */ /* 0x000fc800078fe2ff */
[----:B------:R-:W-:-:S04]  /*4580*/  VIMNMX R211, RZ, R152, !PT ;  /* 0x00000098ffd37248 */ /* 0x000fc80007fe0100 */
[----:B------:R-:W-:-:S13]  /*4590*/  ISETP.GE.AND P1, PT, R201, R211, PT ;  /* 0x000000d3c900720c */ /* 0x000fda0003f26270 */
[----:B------:R-:W-:Y:S05]  /*45a0*/  @!P1 BRA `(.L_x_4667) ;  /* 0x0000003000489947 */ /* 0x000fea0003800000 */
[----:B------:R-:W-:Y:S01]  /*45b0*/  IMAD.MOV.U32 R202, RZ, RZ, R189 ;  /* 0x000000ffffca7224 */ /* 0x000fe200078e00bd */
[----:B------:R-:W-:-:S07]  /*45c0*/  MOV R21, R205 ;  /* 0x000000cd00157202 */ /* 0x000fce0000000f00 */
.L_x_4678:
[----:B------:R-:W-:-:S04]  /*45d0*/  UIADD3 UR38, UR38, 0x1, URZ ;  /* 0x0000000126267890 */ /* 0x000fc8000fffe03f */
[----:B------:R-:W-:-:S04]  /*45e0*/  UISETP.NE.AND UP0, UPT, UR38, 0x2, UPT ;  /* 0x000000022600788c */ /* 0x000fc8000bf05270 */
[----:B------:R-:W-:Y:S02]  /*45f0*/  USEL UR6, UR38, URZ, UP0 ;  /* 0x0000003f26067287 */ /* 0x000fe40008000000 */
[----:B------:R-:W-:-:S04]  /*4600*/  USEL UR4, URZ, 0x1, UP0 ;  /* 0x000000013f047887 */ /* 0x000fc80008000000 */
[----:B------:R-:W-:Y:S01]  /*4610*/  ULOP3.LUT UR39, UR39, UR4, URZ, 0x3c, !UPT ;  /* 0x0000000427277292 */ /* 0x000fe2000f8e3c3f */
[----:B------:R-:W-:Y:S01]  /*4620*/  UMOV UR38, UR6 ;  /* 0x0000000600267c82 */ /* 0x000fe20008000000 */
[----:B------:R-:W-:Y:S10]  /*4630*/  @!P0 BRA `(.L_x_4668) ;  /* 0x0000000000048947 */ /* 0x000ff40003800000 */
[----:B------:R-:W-:Y:S01]  /*4640*/  BPT.TRAP 0x1 ;  /* 0x000000040000795c */ /* 0x000fe20000300000 */
.L_x_4668:
        /* <DEDUP_REMOVED lines=9> */
.L_x_4669:
[----:B-1----:R-:W-:Y:S05]  /*46e0*/  @P1 BRA `(.L_x_4670) ;  /* 0x0000000000081947 */ /* 0x002fea0003800000 */
[----:B------:R-:W1:Y:S02]  /*46f0*/  SYNCS.PHASECHK.TRANS64.TRYWAIT P1, [UR4+0x32430], R0 ;  /* 0x03243000ff0075a7 */ /* 0x000e640008020144 */
[----:B-1----:R-:W-:Y:S05]  /*4700*/  @!P1 BRA `(.L_x_4671) ;  /* 0x000000dc00109947 */ /* 0x002fea0003800000 */
.L_x_4670:
[----:B------:R-:W-:Y:S01]  /*4710*/  R2UR UR5, R20 ;  /* 0x00000000140572ca */ /* 0x000fe200000e0000 */
[----:B-1----:R-:W-:Y:S01]  /*4720*/  WARPGROUP.ARRIVE ;  /* 0x00000000000079c5 */ /* 0x002fe20000000000 */
[----:B------:R-:W-:Y:S01]  /*4730*/  R2UR UR48, R22 ;  /* 0x00000000163072ca */ /* 0x000fe200000e0000 */
[----:B------:R-:W-:Y:S01]  /*4740*/  UMOV UR51, 0x40000040 ;  /* 0x4000004000337882 */ /* 0x000fe20000000000 */
[----:B------:R-:W-:-:S09]  /*4750*/  R2UR UR49, R23 ;  /* 0x00000000173172ca */ /* 0x000fd200000e0000 */
[----:B------:R-:W-:-:S07]  /*4760*/  UIMAD UR5, UR38, 0x300, UR5 ;  /* 0x00000300260578a4 */ /* 0x000fce000f8e0205 */
[----:B------:R-:W-:Y:S02]  /*4770*/  UMOV UR50, UR5 ;  /* 0x0000000500327c82 */ /* 0x000fe40008000000 */
        /* <DEDUP_REMOVED lines=25> */
.L_x_4672:
[----:B------:R1:W2:Y:S01]  /*4910*/  SYNCS.PHASECHK.TRANS64.TRYWAIT P1, [UR4+0x32450], R0 ;  /* 0x03245000ff0075a7 */ /* 0x0002a20008020144 */
[----:B------:R-:W-:Y:S05]  /*4920*/  @!P0 BRA `(.L_x_4673) ;  /* 0x0000000000048947 */ /* 0x000fea0003800000 */
[----:B------:R-:W-:Y:S01]  /*4930*/  BPT.TRAP 0x1 ;  /* 0x000000040000795c */ /* 0x000fe20000300000 */
.L_x_4673:
[----:B--2---:R-:W-:Y:S05]  /*4940*/  @P1 BRA `(.L_x_4674) ;  /* 0x0000000000081947 */ /* 0x004fea0003800000 */
[----:B------:R-:W2:Y:S02]  /*4950*/  SYNCS.PHASECHK.TRANS64.TRYWAIT P1, [UR4+0x32450], R0 ;  /* 0x03245000ff0075a7 */ /* 0x000ea40008020144 */
[----:B--2---:R-:W-:Y:S05]  /*4960*/  @!P1 BRA `(.L_x_4675) ;  /* 0x000000d800909947 */ /* 0x004fea0003800000 */
.L_x_4674:
[----:B------:R-:W-:Y:S01]  /*4970*/  R2UR UR48, R12 ;  /* 0x000000000c3072ca */ /* 0x000fe200000e0000 */
[----:B------:R-:W-:Y:S01]  /*4980*/  UIMAD UR5, UR6, 0xc00, UR61 ;  /* 0x00000c00060578a4 */ /* 0x000fe2000f8e023d */
[----:B------:R-:W-:Y:S01]  /*4990*/  R2UR UR49, R13 ;  /* 0x000000000d3172ca */ /* 0x000fe200000e0000 */
[----:B------:R-:W-:Y:S01]  /*49a0*/  WARPGROUP.ARRIVE ;  /* 0x00000000000079c5 */ /* 0x000fe20000000000 */
[----:B------:R-:W-:Y:S01]  /*49b0*/  UMOV UR51, 0x40000040 ;  /* 0x4000004000337882 */ /* 0x000fe20000000000 */
[----:B------:R-:W-:-:S04]  /*49c0*/  UIADD3 UR10, UR5, 0x304, URZ ;  /* 0x00000304050a7890 */ /* 0x000fc8000fffe03f */
[----:B--2---:R-:W2:Y:S01]  /*49d0*/  S2R R203, SR_TID.X ;  /* 0x0000000000cb7919 */ /* 0x004ea20000002100 */
        /* <DEDUP_REMOVED lines=23> */
[----:B--2---:R-:W-:-:S04]  /*4b50*/  SHF.R.U32.HI R203, RZ, 0x7, R203 ;  /* 0x00000007ffcb7819 */ /* 0x004fc800000116cb */
[----:B01----:R-:W-:Y:S01]  /*4b60*/  IADD3 R0, -R203, 0xb, RZ ;  /* 0x0000000bcb007810 */ /* 0x003fe20007ffe1ff */
        /* <DEDUP_REMOVED lines=69> */
.L_x_4676:
[----:B------:R-:W-:Y:S01]  /*4fc0*/  ISETP.NE.AND P1, PT, R228, 0x1, PT ;  /* 0x00000001e400780c */ /* 0x000fe20003f25270 */
[----:B------:R-:W-:Y:S01]  /*4fd0*/  VIADD R206, R213, UR60 ;  /* 0x0000003cd5ce7c36 */ /* 0x000fe20008000000 */
[----:B------:R-:W1:Y:S01]  /*4fe0*/  LDC R205, c[0x0][0x2f0] ;  /* 0x0000bc00ffcd7b82 */ /* 0x000e620000000800 */
[----:B------:R-:W-:Y:S01]  /*4ff0*/  R2UR UR10, R212 ;  /* 0x00000000d40a72ca */ /* 0x000fe200000e0000 */
[----:B------:R-:W-:Y:S01]  /*5000*/  ULDC UR5, c[0x0][0xad0] ;  /* 0x0002b40000057ab9 */ /* 0x000fe20000000800 */
[----:B------:R-:W-:Y:S01]  /*5010*/  UIMAD UR6, UR6, 0xc00, UR7 ;  /* 0x00000c00060678a4 */ /* 0x000fe2000f8e0207 */
[----:B------:R-:W-:Y:S01]  /*5020*/  FMUL.FTZ R157, R157, UR5 ;  /* 0x000000059d9d7c20 */ /* 0x000fe20008410000 */
[----:B------:R-:W-:Y:S01]  /*5030*/  FMUL.FTZ R160, R160, UR5 ;  /* 0x00000005a0a07c20 */ /* 0x000fe20008410000 */
[----:B------:R-:W-:Y:S01]  /*5040*/  FMUL.FTZ R168, R168, UR5 ;  /* 0x00000005a8a87c20 */ /* 0x000fe20008410000 */
[----:B------:R-:W-:Y:S01]  /*5050*/  FMUL.FTZ R152, R152, UR5 ;  /* 0x0000000598987c20 */ /* 0x000fe20008410000 */
[----:B------:R-:W-:Y:S01]  /*5060*/  FMUL.FTZ R169, R169, UR5 ;  /* 0x00000005a9a97c20 */ /* 0x000fe20008410000 */
[----:B------:R-:W-:Y:S01]  /*5070*/  FMUL.FTZ R177, R177, UR5 ;  /* 0x00000005b1b17c20 */ /* 0x000fe20008410000 */
[----:B------:R-:W2:Y:S01]  /*5080*/  MUFU.TANH R157, R157 ;  /* 0x0000009d009d7308 */ /* 0x000ea20000002400 */
[----:B------:R-:W3:Y:S01]  /*5090*/  @P1 LDC R203, c[0x0][0x44c] ;  /* 0x00011300ffcb1b82 */ /* 0x000ee20000000800 */
[----:B------:R-:W-:Y:S01]  /*50a0*/  FMUL.FTZ R153, R153, UR5 ;  /* 0x0000000599997c20 */ /* 0x000fe20008410000 */
[----:B------:R-:W-:Y:S01]  /*50b0*/  FMUL.FTZ R161, R161, UR5 ;  /* 0x00000005a1a17c20 */ /* 0x000fe20008410000 */
[----:B------:R-:W-:Y:S01]  /*50c0*/  FMUL.FTZ R180, R180, UR5 ;  /* 0x00000005b4b47c20 */ /* 0x000fe20008410000 */
[----:B------:R-:W-:Y:S01]  /*50d0*/  FMUL.FTZ R154, R154, UR5 ;  /* 0x000000059a9a7c20 */ /* 0x000fe20008410000 */
[----:B------:R-:W-:Y:S01]  /*50e0*/  FMUL.FTZ R164, R164, UR5 ;  /* 0x00000005a4a47c20 */ /* 0x000fe20008410000 */
[----:B------:R-:W-:Y:S01]  /*50f0*/  FMUL.FTZ R172, R172, UR5 ;  /* 0x00000005acac7c20 */ /* 0x000fe20008410000 */
[----:B------:R-:W4:Y:S01]  /*5100*/  MUFU.TANH R160, R160 ;  /* 0x000000a000a07308 */ /* 0x000f220000002400 */
[----:B------:R-:W5:Y:S01]  /*5110*/  @P1 LDC R204, c[0x0][0x450] ;  /* 0x00011400ffcc1b82 */ /* 0x000f620000000800 */
        /* <DEDUP_REMOVED lines=15> */
[----:B---3--:R-:W-:-:S04]  /*5210*/  @P1 IMAD.HI.U32 R203, R206, R203, RZ ;  /* 0x000000cbcecb1227 */ /* 0x008fc800078e00ff */
[----:B------:R-:W-:Y:S01]  /*5220*/  FMUL.FTZ R167, R167, UR5 ;  /* 0x00000005a7a77c20 */ /* 0x000fe20008410000 */
[----:B------:R-:W-:Y:S01]  /*5230*/  FMUL.FTZ R170, R170, UR5 ;  /* 0x00000005aaaa7c20 */ /* 0x000fe20008410000 */
[----:B------:R-:W-:Y:S01]  /*5240*/  FMUL.FTZ R171, R171, UR5 ;  /* 0x00000005abab7c20 */ /* 0x000fe20008410000 */
[----:B------:R-:W-:Y:S01]  /*5250*/  FMUL.FTZ R174, R174, UR5 ;  /* 0x00000005aeae7c20 */ /* 0x000fe20008410000 */
[----:B------:R-:W-:Y:S01]  /*5260*/  FMUL.FTZ R175, R175, UR5 ;  /* 0x00000005afaf7c20 */ /* 0x000fe20008410000 */
[----:B------:R-:W-:Y:S01]  /*5270*/  FMUL.FTZ R178, R178, UR5 ;  /* 0x00000005b2b27c20 */ /* 0x000fe20008410000 */
[----:B------:R-:W3:Y:S01]  /*5280*/  MUFU.TANH R169, R169 ;  /* 0x000000a900a97308 */ /* 0x000ee20000002400 */
[----:B-----5:R-:W-:Y:S01]  /*5290*/  @P1 SHF.R.U32.HI R206, RZ, R204, R203 ;  /* 0x000000ccffce1219 */ /* 0x020fe200000116cb */
[----:B------:R-:W-:Y:S01]  /*52a0*/  FMUL.FTZ R179, R179, UR5 ;  /* 0x00000005b3b37c20 */ /* 0x000fe20008410000 */
[----:B------:R-:W-:Y:S01]  /*52b0*/  FMUL.FTZ R182, R182, UR5 ;  /* 0x00000005b6b67c20 */ /* 0x000fe20008410000 */
[----:B------:R-:W-:Y:S01]  /*52c0*/  FMUL.FTZ R183, R183, UR5 ;  /* 0x00000005b7b77c20 */ /* 0x000fe20008410000 */
[----:B------:R-:W-:Y:S01]  /*52d0*/  FMUL.FTZ R186, R186, UR5 ;  /* 0x00000005baba7c20 */ /* 0x000fe20008410000 */
[----:B------:R-:W5:Y:S01]  /*52e0*/  SHFL.IDX PT, R203, R206, RZ, 0x1c1f ;  /* 0x001c1fffcecb7589 */ /* 0x000f6200000e0000 */
[----:B------:R-:W-:Y:S01]  /*52f0*/  FMUL.FTZ R187, R187, UR5 ;  /* 0x00000005bbbb7c20 */ /* 0x000fe20008410000 */
[----:B------:R-:W3:Y:S01]  /*5300*/  MUFU.TANH R177, R177 ;  /* 0x000000b100b17308 */ /* 0x000ee20000002400 */
[----:B------:R-:W-:Y:S01]  /*5310*/  FMUL.FTZ R190, R190, UR5 ;  /* 0x00000005bebe7c20 */ /* 0x000fe20008410000 */
[----:B------:R2:W4:Y:S01]  /*5320*/  SHFL.IDX PT, R204, R206, 0x1, 0x1c1f ;  /* 0x003c1f00cecc7f89 */ /* 0x00052200000e0000 */
[----:B------:R-:W-:Y:S01]  /*5330*/  FMUL.FTZ R191, R191, UR5 ;  /* 0x00000005bfbf7c20 */ /* 0x000fe20008410000 */
[----:B------:R-:W-:Y:S01]  /*5340*/  FMUL.FTZ R194, R194, UR5 ;  /* 0x00000005c2c27c20 */ /* 0x000fe20008410000 */
[----:B------:R-:W-:Y:S01]  /*5350*/  FMUL.FTZ R195, R195, UR5 ;  /* 0x00000005c3c37c20 */ /* 0x000fe20008410000 */
[----:B------:R-:W-:Y:S01]  /*5360*/  FMUL.FTZ R198, R198, UR5 ;  /* 0x00000005c6c67c20 */ /* 0x000fe20008410000 */
[----:B------:R-:W-:Y:S01]  /*5370*/  FMUL.FTZ R188, R188, UR5 ;  /* 0x00000005bcbc7c20 */ /* 0x000fe20008410000 */
[----:B------:R-:W3:Y:S01]  /*5380*/  MUFU.TANH R153, R153 ;  /* 0x0000009900997308 */ /* 0x000ee20000002400 */
[----:B------:R-:W-:Y:S01]  /*5390*/  FMUL.FTZ R199, R199, UR5 ;  /* 0x00000005c7c77c20 */ /* 0x000fe20008410000 */
[----:B--2---:R-:W-:-:S02]  /*53a0*/  IMAD.MOV.U32 R206, RZ, RZ, -0x60 ;  /* 0xffffffa0ffce7424 */ /* 0x004fc400078e00ff */
[----:B------:R-:W-:Y:S01]  /*53b0*/  FMUL.FTZ R189, R189, UR5 ;  /* 0x00000005bdbd7c20 */ /* 0x000fe20008410000 */
[----:B------:R-:W-:Y:S01]  /*53c0*/  FMUL.FTZ R192, R192, UR5 ;  /* 0x00000005c0c07c20 */ /* 0x000fe20008410000 */
[----:B------:R-:W-:Y:S01]  /*53d0*/  FMUL.FTZ R197, R197, UR5 ;  /* 0x00000005c5c57c20 */ /* 0x000fe20008410000 */
[----:B------:R-:W-:Y:S02]  /*53e0*/  IMAD R206, R201, R206, 0x1 ;  /* 0x00000001c9ce7424 */ /* 0x000fe400078e02ce */
[----:B------:R-:W-:Y:S01]  /*53f0*/  FMUL.FTZ R193, R193, UR5 ;  /* 0x00000005c1c17c20 */ /* 0x000fe20008410000 */
[----:B------:R-:W2:Y:S01]  /*5400*/  MUFU.TANH R161, R161 ;  /* 0x000000a100a17308 */ /* 0x000ea20000002400 */
[----:B------:R-:W-:Y:S01]  /*5410*/  FMUL.FTZ R196, R196, UR5 ;  /* 0x00000005c4c47c20 */ /* 0x000fe20008410000 */
[----:B------:R-:W-:Y:S01]  /*5420*/  IMAD R206, R214, -0x2, R206 ;  /* 0xfffffffed6ce7824 */ /* 0x000fe200078e02ce */
[----:B------:R-:W-:Y:S01]  /*5430*/  ULDC UR5, c[0x0][0xa80] ;  /* 0x0002a00000057ab9 */ /* 0x000fe20000000800 */
[----:B------:R-:W-:-:S02]  /*5440*/  UMOV UR11, 0x40000040 ;  /* 0x40000040000b7882 */ /* 0x000fc40000000000 */
[----:B-1----:R-:W-:Y:S01]  /*5450*/  IMAD R205, R205, UR10, R206 ;  /* 0x0000000acdcd7c24 */ /* 0x002fe2000f8e02ce */
[----:B------:R-:W-:Y:S01]  /*5460*/  ULDC UR10, c[0x0][0x288] ;  /* 0x0000a200000a7ab9 */ /* 0x000fe20000000800 */
[----:B------:R-:W1:Y:S03]  /*5470*/  MUFU.TANH R180, R180 ;  /* 0x000000b400b47308 */ /* 0x000e660000002400 */
[--C-:B-----5:R-:W-:Y:S02]  /*5480*/  IADD3 R203, R203, -UR10, R205.reuse ;  /* 0x8000000acbcb7c10 */ /* 0x120fe4000fffe0cd */
[----:B----4-:R-:W-:Y:S01]  /*5490*/  IADD3 R204, R204, -UR10, R205 ;  /* 0x8000000acccc7c10 */ /* 0x010fe2000fffe0cd */
[----:B------:R-:W-:Y:S01]  /*54a0*/  UIADD3 UR10, UR4, 0x32440, URZ ;  /* 0x00032440040a7890 */ /* 0x000fe2000fffe03f */
[C---:B------:R-:W-:Y:S01]  /*54b0*/  ISETP.GT.AND P4, PT, R203.reuse, 0x9, PT ;  /* 0x00000009cb00780c */ /* 0x040fe20003f84270 */
[----:B------:R-:W4:Y:S01]  /*54c0*/  MUFU.TANH R154, R154 ;  /* 0x0000009a009a7308 */ /* 0x000f220000002400 */
[----:B------:R-:W-:Y:S01]  /*54d0*/  ISETP.GT.AND P5, PT, R203, 0x10, PT ;  /* 0x00000010cb00780c */ /* 0x000fe20003fa4270 */
[----:B------:R-:W-:Y:S01]  /*54e0*/  UPRMT UR10, UR54, 0x654, UR10 ;  /* 0x00000654360a7896 */ /* 0x000fe2000800000a */
[----:B------:R-:W-:-:S02]  /*54f0*/  FSEL R157, R157, -INF , P4 ;  /* 0xff8000009d9d7808 */ /* 0x000fc40002000000 */
[C---:B------:R-:W-:Y:S02]  /*5500*/  ISETP.GT.AND P4, PT, R203.reuse, 0x20, PT ;  /* 0x00000020cb00780c */ /* 0x040fe40003f84270 */
[C---:B------:R-:W-:Y:S01]  /*5510*/  ISETP.GT.AND P1, PT, R203.reuse, RZ, PT ;  /* 0x000000ffcb00720c */ /* 0x040fe20003f24270 */
[----:B------:R-:W5:Y:S01]  /*5520*/  MUFU.TANH R164, R164 ;  /* 0x000000a400a47308 */ /* 0x000f620000002400 */
[----:B------:R-:W-:Y:S02]  /*5530*/  FSEL R160, R160, -INF , P5 ;  /* 0xff800000a0a07808 */ /* 0x000fe40002800000 */
[C---:B------:R-:W-:Y:S01]  /*5540*/  ISETP.GT.AND P5, PT, R203.reuse, 0x21, PT ;  /* 0x00000021cb00780c */ /* 0x040fe20003fa4270 */
[----:B------:R-:W-:Y:S01]  /*5550*/  SYNCS.ARRIVE.TRANS64.RED.A1T0 RZ, [UR10], RZ ;  /* 0x000000ffffff79a7 */ /* 0x000fe2000810040a */
[----:B0-----:R-:W-:Y:S01]  /*5560*/  FSEL R168, R168, -INF , P4 ;  /* 0xff800000a8a87808 */ /* 0x001fe20002000000 */
[----:B------:R-:W-:Y:S01]  /*5570*/  UMOV UR10, UR6 ;  /* 0x00000006000a7c82 */ /* 0x000fe20008000000 */
[C---:B------:R-:W-:Y:S01]  /*5580*/  ISETP.GT.AND P4, PT, R203.reuse, 0x31, PT ;  /* 0x00000031cb00780c */ /* 0x040fe20003f84270 */
[----:B------:R-:W0:Y:S01]  /*5590*/  MUFU.TANH R172, R172 ;  /* 0x000000ac00ac7308 */ /* 0x000e220000002400 */
[----:B------:R-:W-:-:S02]  /*55a0*/  ISETP.GT.AND P2, PT, R203, 0x1, PT ;  /* 0x00000001cb00780c */ /* 0x000fc40003f44270 */
[----:B------:R-:W-:Y:S02]  /*55b0*/  FSEL R152, R152, -INF , P1 ;  /* 0xff80000098987808 */ /* 0x000fe40000800000 */
[----:B------:R-:W-:Y:S02]  /*55c0*/  ISETP.GT.AND P1, PT, R203, 0x11, PT ;  /* 0x00000011cb00780c */ /* 0x000fe40003f24270 */
[----:B---3--:R-:W-:Y:S01]  /*55d0*/  FSEL R169, R169, -INF , P5 ;  /* 0xff800000a9a97808 */ /* 0x008fe20002800000 */
[----:B------:R-:W3:Y:S01]  /*55e0*/  MUFU.TANH R155, R155 ;  /* 0x0000009b009b7308 */ /* 0x000ee20000002400 */
[----:B------:R-:W-:Y:S02]  /*55f0*/  ISETP.GT.AND P5, PT, R203, 0x38, PT ;  /* 0x00000038cb00780c */ /* 0x000fe40003fa4270 */
[----:B------:R-:W-:Y:S02]  /*5600*/  FSEL R177, R177, -INF , P4 ;  /* 0xff800000b1b17808 */ /* 0x000fe40002000000 */
[----:B------:R-:W-:-:S02]  /*5610*/  FSEL R153, R153, -INF , P2 ;  /* 0xff80000099997808 */ /* 0x000fc40001000000 */
[----:B------:R-:W-:Y:S01]  /*5620*/  ISETP.GT.AND P4, PT, R204, RZ, PT ;  /* 0x000000ffcc00720c */ /* 0x000fe20003f84270 */
[----:B------:R-:W3:Y:S01]  /*5630*/  MUFU.TANH R173, R173 ;  /* 0x000000ad00ad7308 */ /* 0x000ee20000002400 */
[----:B------:R-:W-:Y:S02]  /*5640*/  ISETP.GT.AND P2, PT, R203, 0x18, PT ;  /* 0x00000018cb00780c */ /* 0x000fe40003f44270 */
[----:B--2---:R-:W-:Y:S02]  /*5650*/  FSEL R161, R161, -INF , P1 ;  /* 0xff800000a1a17808 */ /* 0x004fe40000800000 */
[----:B------:R-:W-:Y:S02]  /*5660*/  ISETP.GT.AND P1, PT, R203, 0x28, PT ;  /* 0x00000028cb00780c */ /* 0x000fe40003f24270 */
[----:B-1----:R-:W-:Y:S01]  /*5670*/  FSEL R180, R180, -INF , P5 ;  /* 0xff800000b4b47808 */ /* 0x002fe20002800000 */
[----:B------:R-:W1:Y:S01]  /*5680*/  MUFU.TANH R181, R181 ;  /* 0x000000b500b57308 */ /* 0x000e620000002400 */
[----:B------:R-:W-:-:S02]  /*5690*/  ISETP.GT.AND P5, PT, R204, 0x1, PT ;  /* 0x00000001cc00780c */ /* 0x000fc40003fa4270 */
[----:B----4-:R-:W-:Y:S02]  /*56a0*/  FSEL R154, R154, -INF , P4 ;  /* 0xff8000009a9a7808 */ /* 0x010fe40002000000 */
[----:B-----5:R-:W-:Y:S02]  /*56b0*/  FSEL R164, R164, -INF , P2 ;  /* 0xff800000a4a47808 */ /* 0x020fe40001000000 */
[C---:B------:R-:W-:Y:S01]  /*56c0*/  ISETP.GT.AND P2, PT, R203.reuse, 0x29, PT ;  /* 0x00000029cb00780c */ /* 0x040fe20003f44270 */
[----:B------:R-:W2:Y:S01]  /*56d0*/  MUFU.TANH R158, R158 ;  /* 0x0000009e009e7308 */ /* 0x000ea20000002400 */
[----:B0-----:R-:W-:Y:S02]  /*56e0*/  FSEL R172, R172, -INF , P1 ;  /* 0xff800000acac7808 */ /* 0x001fe40000800000 */
[----:B------:R-:W-:Y:S02]  /*56f0*/  ISETP.GT.AND P1, PT, R203, 0x39, PT ;  /* 0x00000039cb00780c */ /* 0x000fe40003f24270 */
[----:B------:R-:W-:-:S02]  /*5700*/  ISETP.GT.AND P4, PT, R204, 0x8, PT ;  /* 0x00000008cc00780c */ /* 0x000fc40003f84270 */
[----:B---3--:R-:W-:Y:S01]  /*5710*/  FSEL R155, R155, -INF , P5 ;  /* 0xff8000009b9b7808 */ /* 0x008fe20002800000 */
[----:B------:R-:W0:Y:S01]  /*5720*/  MUFU.TANH R184, R184 ;  /* 0x000000b800b87308 */ /* 0x000e220000002400 */
[----:B------:R-:W-:Y:S02]  /*5730*/  FMNMX.FTZ R205, R154, R202, !PT ;  /* 0x000000ca9acd7209 */ /* 0x000fe40007810000 */
[----:B------:R-:W-:Y:S02]  /*5740*/  FSEL R173, R173, -INF , P2 ;  /* 0xff800000adad7808 */ /* 0x000fe40001000000 */
[----:B------:R-:W-:Y:S02]  /*5750*/  ISETP.GT.AND P2, PT, R203, 0x40, PT ;  /* 0x00000040cb00780c */ /* 0x000fe40003f44270 */
[----:B-1----:R-:W-:Y:S01]  /*5760*/  FSEL R181, R181, -INF , P1 ;  /* 0xff800000b5b57808 */ /* 0x002fe20000800000 */
[----:B------:R-:W1:Y:S01]  /*5770*/  MUFU.TANH R156, R156 ;  /* 0x0000009c009c7308 */ /* 0x000e620000002400 */
[----:B------:R-:W-:-:S02]  /*5780*/  ISETP.GT.AND P3, PT, R203, 0x8, PT ;  /* 0x00000008cb00780c */ /* 0x000fc40003f64270 */
[----:B------:R-:W-:Y:S02]  /*5790*/  ISETP.GT.AND P1, PT, R204, 0x9, PT ;  /* 0x00000009cc00780c */ /* 0x000fe40003f24270 */
[----:B--2---:R-:W-:Y:S02]  /*57a0*/  FSEL R158, R158, -INF , P4 ;  /* 0xff8000009e9e7808 */ /* 0x004fe40002000000 */
[----:B------:R-:W-:Y:S01]  /*57b0*/  FMNMX.FTZ R205, R155, R205, !PT ;  /* 0x000000cd9bcd7209 */ /* 0x000fe20007810000 */
[----:B------:R-:W2:Y:S01]  /*57c0*/  MUFU.TANH R159, R159 ;  /* 0x0000009f009f7308 */ /* 0x000ea20000002400 */
[----:B0-----:R-:W-:Y:S02]  /*57d0*/  FSEL R184, R184, -INF , P2 ;  /* 0xff800000b8b87808 */ /* 0x001fe40001000000 */
[----:B------:R-:W-:Y:S02]  /*57e0*/  ISETP.GT.AND P2, PT, R204, 0x10, PT ;  /* 0x00000010cc00780c */ /* 0x000fe40003f44270 */
[----:B------:R-:W-:-:S02]  /*57f0*/  FMNMX.FTZ R205, R158, R205, !PT ;  /* 0x000000cd9ecd7209 */ /* 0x000fc40007810000 */
[----:B------:R-:W-:Y:S01]  /*5800*/  ISETP.GT.AND P5, PT, R204, 0x11, PT ;  /* 0x00000011cc00780c */ /* 0x000fe20003fa4270 */
[----:B------:R-:W0:Y:S01]  /*5810*/  MUFU.TANH R162, R162 ;  /* 0x000000a200a27308 */ /* 0x000e220000002400 */
[----:B-1----:R-:W-:Y:S02]  /*5820*/  FSEL R156, R156, -INF , P3 ;  /* 0xff8000009c9c7808 */ /* 0x002fe40001800000 */
[----:B------:R-:W-:Y:S02]  /*5830*/  ISETP.GT.AND P3, PT, R203, 0x19, PT ;  /* 0x00000019cb00780c */ /* 0x000fe40003f64270 */
[----:B------:R-:W-:Y:S02]  /*5840*/  ISETP.GT.AND P4, PT, R204, 0x18, PT ;  /* 0x00000018cc00780c */ /* 0x000fe40003f84270 */
[----:B------:R-:W-:Y:S01]  /*5850*/  FMNMX.FTZ R206, R152, R21, !PT ;  /* 0x0000001598ce7209 */ /* 0x000fe20007810000 */
[----:B------:R-:W1:Y:S01]  /*5860*/  MUFU.TANH R165, R165 ;  /* 0x000000a500a57308 */ /* 0x000e620000002400 */
[----:B--2---:R-:W-:-:S02]  /*5870*/  FSEL R159, R159, -INF , P1 ;  /* 0xff8000009f9f7808 */ /* 0x004fc40000800000 */
[----:B------:R-:W-:Y:S02]  /*5880*/  ISETP.GT.AND P1, PT, R204, 0x19, PT ;  /* 0x00000019cc00780c */ /* 0x000fe40003f24270 */
[----:B------:R-:W-:Y:S02]  /*5890*/  FMNMX.FTZ R205, R159, R205, !PT ;  /* 0x000000cd9fcd7209 */ /* 0x000fe40007810000 */
[----:B------:R-:W-:Y:S01]  /*58a0*/  FMNMX.FTZ R206, R153, R206, !PT ;  /* 0x000000ce99ce7209 */ /* 0x000fe20007810000 */
[----:B------:R-:W2:Y:S01]  /*58b0*/  MUFU.TANH R163, R163 ;  /* 0x000000a300a37308 */ /* 0x000ea20000002400 */
[----:B0-----:R-:W-:Y:S02]  /*58c0*/  FSEL R162, R162, -INF , P2 ;  /* 0xff800000a2a27808 */ /* 0x001fe40001000000 */
[----:B------:R-:W-:Y:S02]  /*58d0*/  ISETP.GT.AND P2, PT, R204, 0x21, PT ;  /* 0x00000021cc00780c */ /* 0x000fe40003f44270 */
[----:B------:R-:W-:-:S02]  /*58e0*/  FMNMX.FTZ R205, R162, R205, !PT ;  /* 0x000000cda2cd7209 */ /* 0x000fc40007810000 */
[----:B------:R-:W-:Y:S01]  /*58f0*/  FMNMX.FTZ R206, R156, R206, !PT ;  /* 0x000000ce9cce7209 */ /* 0x000fe20007810000 */
[----:B------:R-:W0:Y:S01]  /*5900*/  MUFU.TANH R176, R176 ;  /* 0x000000b000b07308 */ /* 0x000e220000002400 */
[----:B-1----:R-:W-:Y:S02]  /*5910*/  FSEL R165, R165, -INF , P3 ;  /* 0xff800000a5a57808 */ /* 0x002fe40001800000 */
[----:B------:R-:W-:Y:S02]  /*5920*/  ISETP.GT.AND P3, PT, R203, 0x30, PT ;  /* 0x00000030cb00780c */ /* 0x000fe40003f64270 */
[----:B------:R-:W-:-:S03]  /*5930*/  FMNMX.FTZ R206, R157, R206, !PT ;  /* 0x000000ce9dce7209 */ /* 0x000fc60007810000 */
[----:B------:R-:W1:Y:S01]  /*5940*/  MUFU.TANH R166, R166 ;  /* 0x000000a600a67308 */ /* 0x000e620000002400 */
[----:B--2---:R-:W-:Y:S02]  /*5950*/  FSEL R163, R163, -INF , P5 ;  /* 0xff800000a3a37808 */ /* 0x004fe40002800000 */
[----:B------:R-:W-:Y:S02]  /*5960*/  ISETP.GT.AND P5, PT, R204, 0x28, PT ;  /* 0x00000028cc00780c */ /* 0x000fe40003fa4270 */
[----:B------:R-:W-:Y:S02]  /*5970*/  FMNMX.FTZ R205, R163, R205, !PT ;  /* 0x000000cda3cd7209 */ /* 0x000fe40007810000 */
[----:B------:R-:W-:Y:S01]  /*5980*/  FMNMX.FTZ R206, R160, R206, !PT ;  /* 0x000000cea0ce7209 */ /* 0x000fe20007810000 */
[----:B------:R-:W2:Y:S01]  /*5990*/  MUFU.TANH R185, R185 ;  /* 0x000000b900b97308 */ /* 0x000ea20000002400 */
[----:B0-----:R-:W-:Y:S02]  /*59a0*/  FSEL R176, R176, -INF , P3 ;  /* 0xff800000b0b07808 */ /* 0x001fe40001800000 */
[----:B------:R-:W-:-:S02]  /*59b0*/  ISETP.GT.AND P3, PT, R203, 0x41, PT ;  /* 0x00000041cb00780c */ /* 0x000fc40003f64270 */
[----:B------:R-:W-:-:S03]  /*59c0*/  FMNMX.FTZ R206, R161, R206, !PT ;  /* 0x000000cea1ce7209 */ /* 0x000fc60007810000 */
[----:B------:R-:W0:Y:S01]  /*59d0*/  MUFU.TANH R167, R167 ;  /* 0x000000a700a77308 */ /* 0x000e220000002400 */
[----:B-1----:R-:W-:Y:S02]  /*59e0*/  FSEL R166, R166, -INF , P4 ;  /* 0xff800000a6a67808 */ /* 0x002fe40002000000 */
[----:B------:R-:W-:Y:S02]  /*59f0*/  ISETP.GT.AND P4, PT, R204, 0x29, PT ;  /* 0x00000029cc00780c */ /* 0x000fe40003f84270 */
[----:B------:R-:W-:Y:S02]  /*5a00*/  FMNMX.FTZ R205, R166, R205, !PT ;  /* 0x000000cda6cd7209 */ /* 0x000fe40007810000 */
[----:B------:R-:W-:Y:S01]  /*5a10*/  FMNMX.FTZ R206, R164, R206, !PT ;  /* 0x000000cea4ce7209 */ /* 0x000fe20007810000 */
[----:B------:R-:W1:Y:S01]  /*5a20*/  MUFU.TANH R170, R170 ;  /* 0x000000aa00aa7308 */ /* 0x000e620000002400 */
[----:B--2---:R-:W-:Y:S02]  /*5a30*/  FSEL R185, R185, -INF , P3 ;  /* 0xff800000b9b97808 */ /* 0x004fe40001800000 */
[----:B------:R-:W-:-:S02]  /*5a40*/  ISETP.GT.AND P3, PT, R204, 0x20, PT ;  /* 0x00000020cc00780c */ /* 0x000fc40003f64270 */
[----:B------:R-:W-:-:S03]  /*5a50*/  FMNMX.FTZ R206, R165, R206, !PT ;  /* 0x000000cea5ce7209 */ /* 0x000fc60007810000 */
[----:B------:R-:W2:Y:S01]  /*5a60*/  MUFU.TANH R171, R171 ;  /* 0x000000ab00ab7308 */ /* 0x000ea20000002400 */
[----:B0-----:R-:W-:Y:S02]  /*5a70*/  FSEL R167, R167, -INF , P1 ;  /* 0xff800000a7a77808 */ /* 0x001fe40000800000 */
[----:B------:R-:W-:Y:S02]  /*5a80*/  ISETP.GT.AND P1, PT, R204, 0x30, PT ;  /* 0x00000030cc00780c */ /* 0x000fe40003f24270 */
[----:B------:R-:W-:Y:S02]  /*5a90*/  FMNMX.FTZ R205, R167, R205, !PT ;  /* 0x000000cda7cd7209 */ /* 0x000fe40007810000 */
[----:B------:R-:W-:Y:S01]  /*5aa0*/  FMNMX.FTZ R206, R168, R206, !PT ;  /* 0x000000cea8ce7209 */ /* 0x000fe20007810000 */
[----:B------:R-:W0:Y:S01]  /*5ab0*/  MUFU.TANH R174, R174 ;  /* 0x000000ae00ae7308 */ /* 0x000e220000002400 */
[----:B-1----:R-:W-:Y:S02]  /*5ac0*/  FSEL R170, R170, -INF , P3 ;  /* 0xff800000aaaa7808 */ /* 0x002fe40001800000 */
[----:B------:R-:W-:-:S02]  /*5ad0*/  ISETP.GT.AND P3, PT, R204, 0x31, PT ;  /* 0x00000031cc00780c */ /* 0x000fc40003f64270 */
[----:B------:R-:W-:Y:S02]  /*5ae0*/  FMNMX.FTZ R205, R170, R205, !PT ;  /* 0x000000cdaacd7209 */ /* 0x000fe40007810000 */
[----:B------:R-:W-:Y:S01]  /*5af0*/  FMNMX.FTZ R206, R169, R206, !PT ;  /* 0x000000cea9ce7209 */ /* 0x000fe20007810000 */
[----:B------:R-:W1:Y:S01]  /*5b00*/  MUFU.TANH R175, R175 ;  /* 0x000000af00af7308 */ /* 0x000e620000002400 */
[----:B--2---:R-:W-:Y:S02]  /*5b10*/  FSEL R171, R171, -INF , P2 ;  /* 0xff800000abab7808 */ /* 0x004fe40001000000 */
[----:B------:R-:W-:Y:S02]  /*5b20*/  ISETP.GT.AND P2, PT, R204, 0x38, PT ;  /* 0x00000038cc00780c */ /* 0x000fe40003f44270 */
[----:B------:R-:W-:Y:S02]  /*5b30*/  FMNMX.FTZ R205, R171, R205, !PT ;  /* 0x000000cdabcd7209 */ /* 0x000fe40007810000 */
[----:B------:R-:W-:Y:S01]  /*5b40*/  FMNMX.FTZ R206, R172, R206, !PT ;  /* 0x000000ceacce7209 */ /* 0x000fe20007810000 */
[----:B------:R-:W2:Y:S01]  /*5b50*/  MUFU.TANH R178, R178 ;  /* 0x000000b200b27308 */ /* 0x000ea20000002400 */
[----:B0-----:R-:W-:-:S02]  /*5b60*/  FSEL R174, R174, -INF , P5 ;  /* 0xff800000aeae7808 */ /* 0x001fc40002800000 */
[----:B------:R-:W-:Y:S02]  /*5b70*/  ISETP.GT.AND P5, PT, R204, 0x39, PT ;  /* 0x00000039cc00780c */ /* 0x000fe40003fa4270 */
[----:B------:R-:W-:Y:S02]  /*5b80*/  FMNMX.FTZ R205, R174, R205, !PT ;  /* 0x000000cdaecd7209 */ /* 0x000fe40007810000 */
[----:B------:R-:W-:Y:S01]  /*5b90*/  FMNMX.FTZ R206, R173, R206, !PT ;  /* 0x000000ceadce7209 */ /* 0x000fe20007810000 */
[----:B------:R-:W0:Y:S01]  /*5ba0*/  MUFU.TANH R179, R179 ;  /* 0x000000b300b37308 */ /* 0x000e220000002400 */
[----:B-1----:R-:W-:Y:S02]  /*5bb0*/  FSEL R175, R175, -INF , P4 ;  /* 0xff800000afaf7808 */ /* 0x002fe40002000000 */
[----:B------:R-:W-:Y:S02]  /*5bc0*/  ISETP.GT.AND P4, PT, R204, 0x40, PT ;  /* 0x00000040cc00780c */ /* 0x000fe40003f84270 */
[----:B------:R-:W-:-:S02]  /*5bd0*/  FMNMX.FTZ R205, R175, R205, !PT ;  /* 0x000000cdafcd7209 */ /* 0x000fc40007810000 */
        /* <DEDUP_REMOVED lines=36> */
[----:B-1----:R-:W-:-:S04]  /*5e20*/  FSEL R194, R194, -INF , P5 ;  /* 0xff800000c2c27808 */ /* 0x002fc80002800000 */
        /* <DEDUP_REMOVED lines=9> */
[----:B------:R-:W-:Y:S01]  /*5ec0*/  MUFU.TANH R189, R189 ;  /* 0x000000bd00bd7308 */ /* 0x000fe20000002400 */
[----:B-1----:R-:W-:Y:S02]  /*5ed0*/  FSEL R188, R188, -INF , P2 ;  /* 0xff800000bcbc7808 */ /* 0x002fe40001000000 */
[----:B------:R-:W-:-:S05]  /*5ee0*/  ISETP.GT.AND P2, PT, R203, 0x51, PT ;  /* 0x00000051cb00780c */ /* 0x000fca0003f44270 */
[----:B------:R-:W0:Y:S01]  /*5ef0*/  MUFU.TANH R192, R192 ;  /* 0x000000c000c07308 */ /* 0x000e220000002400 */
[----:B--2---:R-:W-:-:S07]  /*5f00*/  FSEL R199, R199, -INF , P3 ;  /* 0xff800000c7c77808 */ /* 0x004fce0001800000 */
[----:B------:R1:W-:Y:S08]  /*5f10*/  MUFU.TANH R204, R197 ;  /* 0x000000c500cc7308 */ /* 0x0003f00000002400 */
[----:B------:R-:W2:Y:S01]  /*5f20*/  MUFU.TANH R193, R193 ;  /* 0x000000c100c17308 */ /* 0x000ea20000002400 */
[----:B-1----:R-:W-:Y:S02]  /*5f30*/  FMNMX.FTZ R197, R181, R206, !PT ;  /* 0x000000ceb5c57209 */ /* 0x002fe40007810000 */
[----:B0-----:R-:W-:-:S02]  /*5f40*/  FSEL R192, R192, -INF , P1 ;  /* 0xff800000c0c07808 */ /* 0x001fc40000800000 */
[----:B------:R-:W-:Y:S02]  /*5f50*/  FMNMX.FTZ R197, R184, R197, !PT ;  /* 0x000000c5b8c57209 */ /* 0x000fe40007810000 */
[----:B------:R-:W-:Y:S01]  /*5f60*/  ISETP.GT.AND P1, PT, R203, 0x58, PT ;  /* 0x00000058cb00780c */ /* 0x000fe20003f24270 */
[----:B------:R-:W0:Y:S01]  /*5f70*/  MUFU.TANH R196, R196 ;  /* 0x000000c400c47308 */ /* 0x000e220000002400 */
[----:B------:R-:W-:Y:S02]  /*5f80*/  FMNMX.FTZ R206, R185, R197, !PT ;  /* 0x000000c5b9ce7209 */ /* 0x000fe40007810000 */
[----:B------:R-:W-:Y:S02]  /*5f90*/  FSEL R197, R189, -INF , P4 ;  /* 0xff800000bdc57808 */ /* 0x000fe40002000000 */
[----:B------:R-:W-:Y:S02]  /*5fa0*/  FMNMX.FTZ R206, R188, R206, !PT ;  /* 0x000000cebcce7209 */ /* 0x000fe40007810000 */
[----:B------:R-:W-:-:S02]  /*5fb0*/  FMNMX.FTZ R189, R199, R205, !PT ;  /* 0x000000cdc7bd7209 */ /* 0x000fc40007810000 */
[----:B------:R-:W-:Y:S02]  /*5fc0*/  FMNMX.FTZ R206, R197, R206, !PT ;  /* 0x000000cec5ce7209 */ /* 0x000fe40007810000 */
[----:B--2---:R-:W-:Y:S01]  /*5fd0*/  FSEL R193, R193, -INF , P2 ;  /* 0xff800000c1c17808 */ /* 0x004fe20001000000 */
[----:B------:R-:W1:Y:S01]  /*5fe0*/  SHFL.BFLY PT, R205, R189, 0x2, 0x1f ;  /* 0x0c401f00bdcd7f89 */ /* 0x000e6200000e0000 */
[----:B------:R-:W-:Y:S02]  /*5ff0*/  FMNMX.FTZ R206, R192, R206, !PT ;  /* 0x000000cec0ce7209 */ /* 0x000fe40007810000 */
[----:B------:R-:W-:Y:S02]  /*6000*/  ISETP.GT.AND P2, PT, R203, 0x59, PT ;  /* 0x00000059cb00780c */ /* 0x000fe40003f44270 */
[----:B0-----:R-:W-:Y:S02]  /*6010*/  FSEL R196, R196, -INF , P1 ;  /* 0xff800000c4c47808 */ /* 0x001fe40000800000 */
[----:B------:R-:W-:-:S02]  /*6020*/  FMNMX.FTZ R206, R193, R206, !PT ;  /* 0x000000cec1ce7209 */ /* 0x000fc40007810000 */
[----:B------:R-:W-:Y:S02]  /*6030*/  FSEL R204, R204, -INF , P2 ;  /* 0xff800000cccc7808 */ /* 0x000fe40001000000 */
[----:B------:R-:W-:-:S04]  /*6040*/  FMNMX.FTZ R203, R196, R206, !PT ;  /* 0x000000cec4cb7209 */ /* 0x000fc80007810000 */
[----:B------:R-:W-:-:S05]  /*6050*/  FMNMX.FTZ R203, R204, R203, !PT ;  /* 0x000000cbcccb7209 */ /* 0x000fca0007810000 */
[----:B------:R-:W0:Y:S01]  /*6060*/  SHFL.BFLY PT, R206, R203, 0x2, 0x1f ;  /* 0x0c401f00cbce7f89 */ /* 0x000e2200000e0000 */
[----:B-1----:R-:W-:-:S05]  /*6070*/  FMNMX.FTZ R189, R189, R205, !PT ;  /* 0x000000cdbdbd7209 */ /* 0x002fca0007810000 */
[----:B------:R-:W1:Y:S01]  /*6080*/  SHFL.BFLY PT, R208, R189, 0x1, 0x1f ;  /* 0x0c201f00bdd07f89 */ /* 0x000e6200000e0000 */
[----:B0-----:R-:W-:-:S05]  /*6090*/  FMNMX.FTZ R205, R203, R206, !PT ;  /* 0x000000cecbcd7209 */ /* 0x001fca0007810000 */
[----:B------:R-:W0:Y:S01]  /*60a0*/  SHFL.BFLY PT, R207, R205, 0x1, 0x1f ;  /* 0x0c201f00cdcf7f89 */ /* 0x000e2200000e0000 */
[----:B-1----:R-:W-:-:S04]  /*60b0*/  FMNMX.FTZ R189, R189, R208, !PT ;  /* 0x000000d0bdbd7209 */ /* 0x002fc80007810000 */
[C---:B------:R-:W-:Y:S01]  /*60c0*/  FSETP.NEU.FTZ.AND P2, PT, R189.reuse, -INF , PT ;  /* 0xff800000bd00780b */ /* 0x040fe20003f5d000 */
[----:B------:R-:W-:-:S05]  /*60d0*/  FMUL.FTZ R203, R189, UR5 ;  /* 0x00000005bdcb7c20 */ /* 0x000fca0008410000 */
[----:B------:R-:W-:-:S05]  /*60e0*/  FSEL R203, R203, RZ, P2 ;  /* 0x000000ffcbcb7208 */ /* 0x000fca0001000000 */
[--C-:B------:R-:W-:Y:S01]  /*60f0*/  FFMA.FTZ R206, R154, UR5, -R203.reuse ;  /* 0x000000059ace7c23 */ /* 0x100fe200080108cb */
[--C-:B------:R-:W-:Y:S01]  /*6100*/  FFMA.FTZ R208, R155, UR5, -R203.reuse ;  /* 0x000000059bd07c23 */ /* 0x100fe200080108cb */
[----:B------:R-:W1:Y:S01]  /*6110*/  S2R R154, SR_TID.X ;  /* 0x00000000009a7919 */ /* 0x000e620000002100 */
[--C-:B------:R-:W-:Y:S01]  /*6120*/  FFMA.FTZ R158, R158, UR5, -R203.reuse ;  /* 0x000000059e9e7c23 */ /* 0x100fe200080108cb */
[--C-:B------:R-:W-:Y:S01]  /*6130*/  FFMA.FTZ R159, R159, UR5, -R203.reuse ;  /* 0x000000059f9f7c23 */ /* 0x100fe200080108cb */
[----:B0-----:R-:W-:Y:S01]  /*6140*/  FMNMX.FTZ R205, R205, R207, !PT ;  /* 0x000000cfcdcd7209 */ /* 0x001fe20007810000 */
[----:B------:R-:W-:Y:S01]  /*6150*/  MUFU.EX2 R206, R206 ;  /* 0x000000ce00ce7308 */ /* 0x000fe20000000800 */
[--C-:B------:R-:W-:Y:S01]  /*6160*/  FFMA.FTZ R162, R162, UR5, -R203.reuse ;  /* 0x00000005a2a27c23 */ /* 0x100fe200080108cb */
[--C-:B------:R-:W-:Y:S01]  /*6170*/  FFMA.FTZ R163, R163, UR5, -R203.reuse ;  /* 0x00000005a3a37c23 */ /* 0x100fe200080108cb */
[C---:B------:R-:W-:Y:S01]  /*6180*/  FSETP.NEU.FTZ.AND P1, PT, R205.reuse, -INF , PT ;  /* 0xff800000cd00780b */ /* 0x040fe20003f3d000 */
[----:B------:R-:W-:Y:S01]  /*6190*/  FMUL.FTZ R209, R205, UR5 ;  /* 0x00000005cdd17c20 */ /* 0x000fe20008410000 */
[--C-:B------:R-:W-:Y:S01]  /*61a0*/  FFMA.FTZ R166, R166, UR5, -R203.reuse ;  /* 0x00000005a6a67c23 */ /* 0x100fe200080108cb */
[--C-:B------:R-:W-:Y:S01]  /*61b0*/  FFMA.FTZ R167, R167, UR5, -R203.reuse ;  /* 0x00000005a7a77c23 */ /* 0x100fe200080108cb */
[--C-:B------:R-:W-:Y:S01]  /*61c0*/  FFMA.FTZ R170, R170, UR5, -R203.reuse ;  /* 0x00000005aaaa7c23 */ /* 0x100fe200080108cb */
[----:B------:R-:W-:Y:S01]  /*61d0*/  MUFU.EX2 R208, R208 ;  /* 0x000000d000d07308 */ /* 0x000fe20000000800 */
[----:B------:R-:W-:Y:S01]  /*61e0*/  FSEL R209, R209, RZ, P1 ;  /* 0x000000ffd1d17208 */ /* 0x000fe20000800000 */
[--C-:B------:R-:W-:Y:S01]  /*61f0*/  FFMA.FTZ R171, R171, UR5, -R203.reuse ;  /* 0x00000005abab7c23 */ /* 0x100fe200080108cb */
[--C-:B------:R-:W-:Y:S01]  /*6200*/  FFMA.FTZ R174, R174, UR5, -R203.reuse ;  /* 0x00000005aeae7c23 */ /* 0x100fe200080108cb */
[--C-:B------:R-:W-:Y:S01]  /*6210*/  FFMA.FTZ R175, R175, UR5, -R203.reuse ;  /* 0x00000005afaf7c23 */ /* 0x100fe200080108cb */
[----:B------:R-:W-:Y:S01]  /*6220*/  FFMA.FTZ R178, R178, UR5, -R203 ;  /* 0x00000005b2b27c23 */ /* 0x000fe200080108cb */
[--C-:B------:R-:W-:Y:S01]  /*6230*/  FFMA.FTZ R210, R152, UR5, -R209.reuse ;  /* 0x0000000598d27c23 */ /* 0x100fe200080108d1 */
[----:B------:R-:W-:Y:S01]  /*6240*/  FSEL R152, R205, RZ, P1 ;  /* 0x000000ffcd987208 */ /* 0x000fe20000800000 */
[--C-:B------:R-:W-:Y:S01]  /*6250*/  FFMA.FTZ R157, R157, UR5, -R209.reuse ;  /* 0x000000059d9d7c23 */ /* 0x100fe200080108d1 */
[--C-:B------:R-:W-:Y:S01]  /*6260*/  FFMA.FTZ R207, R153, UR5, -R209.reuse ;  /* 0x0000000599cf7c23 */ /* 0x100fe200080108d1 */
[----:B------:R-:W-:Y:S01]  /*6270*/  FFMA.FTZ R156, R156, UR5, -R209 ;  /* 0x000000059c9c7c23 */ /* 0x000fe200080108d1 */
[----:B------:R-:W-:Y:S01]  /*6280*/  MUFU.EX2 R158, R158 ;  /* 0x0000009e009e7308 */ /* 0x000fe20000000800 */
[----:B------:R-:W-:Y:S01]  /*6290*/  FADD.FTZ R152, -R152, R21 ;  /* 0x0000001598987221 */ /* 0x000fe20000010100 */
[--C-:B------:R-:W-:Y:S01]  /*62a0*/  FFMA.FTZ R160, R160, UR5, -R209.reuse ;  /* 0x00000005a0a07c23 */ /* 0x100fe200080108d1 */
[--C-:B------:R-:W-:Y:S01]  /*62b0*/  FFMA.FTZ R161, R161, UR5, -R209.reuse ;  /* 0x00000005a1a17c23 */ /* 0x100fe200080108d1 */
[--C-:B------:R-:W-:Y:S01]  /*62c0*/  FFMA.FTZ R164, R164, UR5, -R209.reuse ;  /* 0x00000005a4a47c23 */ /* 0x100fe200080108d1 */
[--C-:B------:R-:W-:Y:S01]  /*62d0*/  FFMA.FTZ R165, R165, UR5, -R209.reuse ;  /* 0x00000005a5a57c23 */ /* 0x100fe200080108d1 */
[--C-:B------:R-:W-:Y:S01]  /*62e0*/  FFMA.FTZ R168, R168, UR5, -R209.reuse ;  /* 0x00000005a8a87c23 */ /* 0x100fe200080108d1 */
[--C-:B------:R-:W-:Y:S01]  /*62f0*/  FFMA.FTZ R169, R169, UR5, -R209.reuse ;  /* 0x00000005a9a97c23 */ /* 0x100fe200080108d1 */
[----:B------:R0:W-:Y:S01]  /*6300*/  MUFU.EX2 R21, R157 ;  /* 0x0000009d00157308 */ /* 0x0001e20000000800 */
[----:B-1----:R-:W-:Y:S01]  /*6310*/  SHF.R.U32.HI R154, RZ, 0x7, R154 ;  /* 0x00000007ff9a7819 */ /* 0x002fe2000001169a */
[--C-:B------:R-:W-:Y:S01]  /*6320*/  FFMA.FTZ R172, R172, UR5, -R209.reuse ;  /* 0x00000005acac7c23 */ /* 0x100fe200080108d1 */
[----:B------:R-:W-:Y:S01]  /*6330*/  FFMA.FTZ R173, R173, UR5, -R209 ;  /* 0x00000005adad7c23 */ /* 0x000fe200080108d1 */
[--C-:B------:R-:W-:Y:S01]  /*6340*/  FFMA.FTZ R179, R179, UR5, -R203.reuse ;  /* 0x00000005b3b37c23 */ /* 0x100fe200080108cb */
[----:B------:R-:W-:Y:S01]  /*6350*/  FFMA.FTZ R182, R182, UR5, -R203 ;  /* 0x00000005b6b67c23 */ /* 0x000fe200080108cb */
[--C-:B------:R-:W-:Y:S01]  /*6360*/  FFMA.FTZ R176, R176, UR5, -R209.reuse ;  /* 0x00000005b0b07c23 */ /* 0x100fe200080108d1 */
[--C-:B------:R-:W-:Y:S01]  /*6370*/  FFMA.FTZ R177, R177, UR5, -R209.reuse ;  /* 0x00000005b1b17c23 */ /* 0x100fe200080108d1 */
[----:B------:R-:W1:Y:S01]  /*6380*/  MUFU.EX2 R159, R159 ;  /* 0x0000009f009f7308 */ /* 0x000e620000000800 */
[----:B0-----:R-:W-:Y:S01]  /*6390*/  FMUL.FTZ R157, R152, UR5 ;  /* 0x00000005989d7c20 */ /* 0x001fe20008410000 */
[----:B------:R-:W-:Y:S01]  /*63a0*/  FSEL R152, R189, RZ, P2 ;  /* 0x000000ffbd987208 */ /* 0x000fe20001000000 */
[--C-:B------:R-:W-:Y:S01]  /*63b0*/  FFMA.FTZ R180, R180, UR5, -R209.reuse ;  /* 0x00000005b4b47c23 */ /* 0x100fe200080108d1 */
[----:B------:R-:W-:Y:S01]  /*63c0*/  FFMA.FTZ R181, R181, UR5, -R209 ;  /* 0x00000005b5b57c23 */ /* 0x000fe200080108d1 */
[--C-:B------:R-:W-:Y:S01]  /*63d0*/  FFMA.FTZ R183, R183, UR5, -R203.reuse ;  /* 0x00000005b7b77c23 */ /* 0x100fe200080108cb */
[--C-:B------:R-:W-:Y:S01]  /*63e0*/  FFMA.FTZ R186, R186, UR5, -R203.reuse ;  /* 0x00000005baba7c23 */ /* 0x100fe200080108cb */
[----:B------:R-:W-:Y:S01]  /*63f0*/  FADD.FTZ R153, -R152, R202 ;  /* 0x000000ca98997221 */ /* 0x000fe20000010100 */
[----:B------:R-:W-:Y:S01]  /*6400*/  VIADD R152, R154, 0x8 ;  /* 0x000000089a987836 */ /* 0x000fe20000000000 */
[----:B------:R-:W0:Y:S01]  /*6410*/  MUFU.EX2 R157, R157 ;  /* 0x0000009d009d7308 */ /* 0x000e220000000800 */
[--C-:B------:R-:W-:Y:S01]  /*6420*/  FFMA.FTZ R187, R187, UR5, -R203.reuse ;  /* 0x00000005bbbb7c23 */ /* 0x100fe200080108cb */
[----:B------:R-:W-:Y:S01]  /*6430*/  FMUL.FTZ R153, R153, UR5 ;  /* 0x0000000599997c20 */ /* 0x000fe20008410000 */
[----:B------:R-:W-:Y:S01]  /*6440*/  FFMA.FTZ R190, R190, UR5, -R203 ;  /* 0x00000005bebe7c23 */ /* 0x000fe200080108cb */
[--C-:B------:R-:W-:Y:S01]  /*6450*/  FFMA.FTZ R184, R184, UR5, -R209.reuse ;  /* 0x00000005b8b87c23 */ /* 0x100fe200080108d1 */
[--C-:B------:R-:W-:Y:S01]  /*6460*/  FFMA.FTZ R185, R185, UR5, -R209.reuse ;  /* 0x00000005b9b97c23 */ /* 0x100fe200080108d1 */
[--C-:B------:R-:W-:Y:S01]  /*6470*/  FFMA.FTZ R188, R188, UR5, -R209.reuse ;  /* 0x00000005bcbc7c23 */ /* 0x100fe200080108d1 */
[----:B------:R-:W-:Y:S01]  /*6480*/  FFMA.FTZ R197, R197, UR5, -R209 ;  /* 0x00000005c5c57c23 */ /* 0x000fe200080108d1 */
[----:B------:R-:W2:Y:S01]  /*6490*/  MUFU.EX2 R202, R153 ;  /* 0x0000009900ca7308 */ /* 0x000ea20000000800 */
[----:B-1----:R-:W-:Y:S01]  /*64a0*/  F2FP.F16.F32.PACK_AB R155, R159, R158 ;  /* 0x0000009e9f9b723e */ /* 0x002fe200000000ff */
[----:B------:R-:W-:Y:S01]  /*64b0*/  FFMA.FTZ R191, R191, UR5, -R203 ;  /* 0x00000005bfbf7c23 */ /* 0x000fe200080108cb */
[--C-:B------:R-:W-:Y:S01]  /*64c0*/  FFMA.FTZ R192, R192, UR5, -R209.reuse ;  /* 0x00000005c0c07c23 */ /* 0x100fe200080108d1 */
[--C-:B------:R-:W-:Y:S01]  /*64d0*/  FFMA.FTZ R196, R196, UR5, -R209.reuse ;  /* 0x00000005c4c47c23 */ /* 0x100fe200080108d1 */
[----:B------:R-:W-:Y:S01]  /*64e0*/  FFMA.FTZ R204, R204, UR5, -R209 ;  /* 0x00000005cccc7c23 */ /* 0x000fe200080108d1 */
[----:B------:R-:W-:-:S02]  /*64f0*/  FFMA.FTZ R199, R199, UR5, -R203 ;  /* 0x00000005c7c77c23 */ /* 0x000fc400080108cb */
[----:B------:R-:W-:Y:S01]  /*6500*/  MUFU.EX2 R210, R210 ;  /* 0x000000d200d27308 */ /* 0x000fe20000000800 */
        /* <DEDUP_REMOVED lines=8> */
[----:B------:R0:W-:Y:S01]  /*6590*/  BAR.SYNC.DEFER_BLOCKING R152, 0x100 ;  /* 0x000400980000751d */ /* 0x0001e20000010000 */
        /* <DEDUP_REMOVED lines=122> */
[----:B------:R-:W-:Y:S01]  /*6d40*/  F2FP.F16.F32.PACK_AB R153, R208, R206 ;  /* 0x000000ced099723e */ /* 0x000fe200000000ff */
[----:B------:R-:W-:Y:S01]  /*6d50*/  MUFU.EX2 R162, R162 ;  /* 0x000000a200a27308 */ /* 0x000fe20000000800 */
[----:B0-----:R-:W-:Y:S01]  /*6d60*/  F2FP.F16.F32.PACK_AB R152, R207, R210 ;  /* 0x000000d2cf98723e */ /* 0x001fe200000000ff */
[----:B------:R-:W-:Y:S01]  /*6d70*/  FFMA.FTZ R5, R202, R5, R206 ;  /* 0x00000005ca057223 */ /* 0x000fe200000100ce */
[----:B-1----:R-:W-:Y:S01]  /*6d80*/  F2FP.F16.F32.PACK_AB R154, R21, R156 ;  /* 0x0000009c159a723e */ /* 0x002fe200000000ff */
[----:B------:R-:W-:-:S02]  /*6d90*/  FFMA.FTZ R4, R157, R4, R210 ;  /* 0x000000049d047223 */ /* 0x000fc400000100d2 */
[----:B------:R-:W-:Y:S01]  /*6da0*/  FADD.FTZ R5, R208, R5 ;  /* 0x00000005d0057221 */ /* 0x000fe20000010000 */
[----:B------:R-:W-:Y:S01]  /*6db0*/  WARPGROUP.ARRIVE ;  /* 0x00000000000079c5 */ /* 0x000fe20000000000 */
[----:B------:R-:W0:Y:S01]  /*6dc0*/  MUFU.EX2 R163, R163 ;  /* 0x000000a300a37308 */ /* 0x000e220000000800 */
[----:B------:R-:W-:Y:S01]  /*6dd0*/  FADD.FTZ R207, R207, R4 ;  /* 0x00000004cfcf7221 */ /* 0x000fe20000010000 */
[----:B------:R-:W-:-:S03]  /*6de0*/  FADD.FTZ R158, R158, R5 ;  /* 0x000000059e9e7221 */ /* 0x000fc60000010000 */
[----:B------:R-:W-:Y:S01]  /*6df0*/  HGMMA.64x256x16.F32 R24, R152, gdesc[UR8].tnspB, R24, gsb0 ;  /* 0x43e0000898187df0 */ /* 0x000fe20008000818 */
[----:B------:R-:W-:Y:S01]  /*6e00*/  UIADD3 UR10, UR6, 0x80, URZ ;  /* 0x00000080060a7890 */ /* 0x000fe2000fffe03f */
[----:B------:R-:W-:Y:S01]  /*6e10*/  FADD.FTZ R156, R156, R207 ;  /* 0x000000cf9c9c7221 */ /* 0x000fe20000010000 */
[----:B------:R-:W-:Y:S01]  /*6e20*/  MUFU.EX2 R166, R166 ;  /* 0x000000a600a67308 */ /* 0x000fe20000000800 */
[----:B------:R-:W-:Y:S01]  /*6e30*/  UMOV UR11, 0x40000040 ;  /* 0x40000040000b7882 */ /* 0x000fe20000000000 */
[----:B------:R-:W-:Y:S01]  /*6e40*/  FADD.FTZ R159, R159, R158 ;  /* 0x0000009e9f9f7221 */ /* 0x000fe20000010000 */
[----:B------:R-:W-:-:S05]  /*6e50*/  FADD.FTZ R21, R21, R156 ;  /* 0x0000009c15157221 */ /* 0x000fca0000010000 */
[----:B------:R-:W1:Y:S08]  /*6e60*/  MUFU.EX2 R167, R167 ;  /* 0x000000a700a77308 */ /* 0x000e700000000800 */
[----:B------:R-:W-:Y:S08]  /*6e70*/  MUFU.EX2 R160, R160 ;  /* 0x000000a000a07308 */ /* 0x000ff00000000800 */
[----:B------:R-:W2:Y:S08]  /*6e80*/  MUFU.EX2 R161, R161 ;  /* 0x000000a100a17308 */ /* 0x000eb00000000800 */
[----:B------:R-:W-:Y:S08]  /*6e90*/  MUFU.EX2 R164, R164 ;  /* 0x000000a400a47308 */ /* 0x000ff00000000800 */
[----:B------:R-:W3:Y:S08]  /*6ea0*/  MUFU.EX2 R165, R165 ;  /* 0x000000a500a57308 */ /* 0x000ef00000000800 */
[----:B------:R-:W-:Y:S08]  /*6eb0*/  MUFU.EX2 R170, R170 ;  /* 0x000000aa00aa7308 */ /* 0x000ff00000000800 */
[----:B------:R-:W-:Y:S08]  /*6ec0*/  MUFU.EX2 R171, R171 ;  /* 0x000000ab00ab7308 */ /* 0x000ff00000000800 */
[----:B------:R-:W-:Y:S08]  /*6ed0*/  MUFU.EX2 R174, R174 ;  /* 0x000000ae00ae7308 */ /* 0x000ff00000000800 */
[----:B------:R-:W-:Y:S08]  /*6ee0*/  MUFU.EX2 R168, R168 ;  /* 0x000000a800a87308 */ /* 0x000ff00000000800 */
[----:B------:R-:W4:Y:S08]  /*6ef0*/  MUFU.EX2 R169, R169 ;  /* 0x000000a900a97308 */ /* 0x000f300000000800 */
[----:B------:R-:W-:Y:S08]  /*6f00*/  MUFU.EX2 R172, R172 ;  /* 0x000000ac00ac7308 */ /* 0x000ff00000000800 */
[----:B------:R-:W5:Y:S08]  /*6f10*/  MUFU.EX2 R173, R173 ;  /* 0x000000ad00ad7308 */ /* 0x000f700000000800 */
[----:B------:R-:W5:Y:S08]  /*6f20*/  MUFU.EX2 R175, R175 ;  /* 0x000000af00af7308 */ /* 0x000f700000000800 */
[----:B------:R-:W-:Y:S08]  /*6f30*/  MUFU.EX2 R178, R178 ;  /* 0x000000b200b27308 */ /* 0x000ff00000000800 */
[----:B------:R-:W-:Y:S08]  /*6f40*/  MUFU.EX2 R179, R179 ;  /* 0x000000b300b37308 */ /* 0x000ff00000000800 */
[----:B------:R-:W-:Y:S08]  /*6f50*/  MUFU.EX2 R182, R182 ;  /* 0x000000b600b67308 */ /* 0x000ff00000000800 */
[----:B------:R-:W-:Y:S08]  /*6f60*/  MUFU.EX2 R176, R176 ;  /* 0x000000b000b07308 */ /* 0x000ff00000000800 */
[----:B------:R-:W5:Y:S08]  /*6f70*/  MUFU.EX2 R177, R177 ;  /* 0x000000b100b17308 */ /* 0x000f700000000800 */
        /* <DEDUP_REMOVED lines=11> */
[----:B------:R-:W5:Y:S08]  /*7030*/  MUFU.EX2 R192, R192 ;  /* 0x000000c000c07308 */ /* 0x000f700000000800 */
[----:B------:R-:W-:Y:S08]  /*7040*/  MUFU.EX2 R196, R196 ;  /* 0x000000c400c47308 */ /* 0x000ff00000000800 */
[----:B------:R-:W5:Y:S08]  /*7050*/  MUFU.EX2 R204, R204 ;  /* 0x000000cc00cc7308 */ /* 0x000f700000000800 */
[----:B------:R-:W-:Y:S01]  /*7060*/  MUFU.EX2 R199, R199 ;  /* 0x000000c700c77308 */ /* 0x000fe20000000800 */
[----:B------:R-:W-:-:S02]  /*7070*/  WARPGROUP.DEPBAR.LE gsb0, 0x0 ;  /* 0x00008000000079c5 */ /* 0x000fc40000010000 */
[----:B0-----:R-:W-:Y:S01]  /*7080*/  F2FP.F16.F32.PACK_AB R153, R163, R162 ;  /* 0x000000a2a399723e */ /* 0x001fe200000000ff */
[----:B------:R-:W-:Y:S01]  /*7090*/  FADD.FTZ R162, R162, R159 ;  /* 0x0000009fa2a27221 */ /* 0x000fe20000010000 */
[----:B-1----:R-:W-:Y:S02]  /*70a0*/  F2FP.F16.F32.PACK_AB R155, R167, R166 ;  /* 0x000000a6a79b723e */ /* 0x002fe400000000ff */
[----:B--2---:R-:W-:Y:S01]  /*70b0*/  F2FP.F16.F32.PACK_AB R152, R161, R160 ;  /* 0x000000a0a198723e */ /* 0x004fe200000000ff */
[----:B------:R-:W-:Y:S01]  /*70c0*/  FADD.FTZ R160, R160, R21 ;  /* 0x00000015a0a07221 */ /* 0x000fe20000010000 */
[----:B---3--:R-:W-:Y:S01]  /*70d0*/  F2FP.F16.F32.PACK_AB R154, R165, R164 ;  /* 0x000000a4a59a723e */ /* 0x008fe200000000ff */
[----:B------:R-:W-:Y:S02]  /*70e0*/  FADD.FTZ R163, R163, R162 ;  /* 0x000000a2a3a37221 */ /* 0x000fe40000010000 */
[----:B------:R-:W-:Y:S01]  /*70f0*/  FADD.FTZ R161, R161, R160 ;  /* 0x000000a0a1a17221 */ /* 0x000fe20000010000 */
[----:B------:R-:W-:Y:S01]  /*7100*/  WARPGROUP.ARRIVE ;  /* 0x00000000000079c5 */ /* 0x000fe20000000000 */
[----:B------:R-:W-:-:S02]  /*7110*/  FADD.FTZ R166, R166, R163 ;  /* 0x000000a3a6a67221 */ /* 0x000fc40000010000 */
[----:B------:R-:W-:Y:S02]  /*7120*/  FADD.FTZ R164, R164, R161 ;  /* 0x000000a1a4a47221 */ /* 0x000fe40000010000 */
[----:B------:R-:W-:Y:S01]  /*7130*/  FADD.FTZ R167, R167, R166 ;  /* 0x000000a6a7a77221 */ /* 0x000fe20000010000 */
[----:B------:R-:W-:Y:S01]  /*7140*/  HGMMA.64x256x16.F32 R24, R152, gdesc[UR8].tnspB, R24, gsb0 ;  /* 0x43e0000898187df0 */ /* 0x000fe20008000818 */
[----:B------:R-:W-:Y:S01]  /*7150*/  UIADD3 UR10, UR6, 0x100, URZ ;  /* 0x00000100060a7890 */ /* 0x000fe2000fffe03f */
[----:B------:R-:W-:Y:S01]  /*7160*/  FADD.FTZ R165, R165, R164 ;  /* 0x000000a4a5a57221 */ /* 0x000fe20000010000 */
[----:B------:R-:W-:Y:S01]  /*7170*/  UMOV UR11, 0x40000040 ;  /* 0x40000040000b7882 */ /* 0x000fe20000000000 */
[----:B------:R-:W-:Y:S02]  /*7180*/  WARPGROUP.DEPBAR.LE gsb0, 0x0 ;  /* 0x00008000000079c5 */ /* 0x000fe40000010000 */
[----:B----4-:R-:W-:Y:S01]  /*7190*/  F2FP.F16.F32.PACK_AB R152, R169, R168 ;  /* 0x000000a8a998723e */ /* 0x010fe200000000ff */
[----:B------:R-:W-:Y:S01]  /*71a0*/  FADD.FTZ R168, R168, R165 ;  /* 0x000000a5a8a87221 */ /* 0x000fe20000010000 */
[----:B------:R-:W-:Y:S01]  /*71b0*/  F2FP.F16.F32.PACK_AB R153, R171, R170 ;  /* 0x000000aaab99723e */ /* 0x000fe200000000ff */
[----:B------:R-:W-:Y:S01]  /*71c0*/  FADD.FTZ R170, R170, R167 ;  /* 0x000000a7aaaa7221 */ /* 0x000fe20000010000 */
[----:B-----5:R-:W-:Y:S01]  /*71d0*/  F2FP.F16.F32.PACK_AB R154, R173, R172 ;  /* 0x000000acad9a723e */ /* 0x020fe200000000ff */
[----:B------:R-:W-:Y:S01]  /*71e0*/  FADD.FTZ R169, R169, R168 ;  /* 0x000000a8a9a97221 */ /* 0x000fe20000010000 */
[----:B------:R-:W-:Y:S01]  /*71f0*/  F2FP.F16.F32.PACK_AB R155, R175, R174 ;  /* 0x000000aeaf9b723e */ /* 0x000fe200000000ff */
[----:B------:R-:W-:-:S02]  /*7200*/  FADD.FTZ R171, R171, R170 ;  /* 0x000000aaabab7221 */ /* 0x000fc40000010000 */
[----:B------:R-:W-:Y:S01]  /*7210*/  FADD.FTZ R172, R172, R169 ;  /* 0x000000a9acac7221 */ /* 0x000fe20000010000 */
[----:B------:R-:W-:Y:S01]  /*7220*/  WARPGROUP.ARRIVE ;  /* 0x00000000000079c5 */ /* 0x000fe20000000000 */
[----:B------:R-:W-:Y:S02]  /*7230*/  FADD.FTZ R174, R174, R171 ;  /* 0x000000abaeae7221 */ /* 0x000fe40000010000 */
[----:B------:R-:W-:Y:S02]  /*7240*/  FADD.FTZ R173, R173, R172 ;  /* 0x000000acadad7221 */ /* 0x000fe40000010000 */
[----:B------:R-:W-:-:S07]  /*7250*/  FADD.FTZ R175, R175, R174 ;  /* 0x000000aeafaf7221 */ /* 0x000fce0000010000 */
        /* <DEDUP_REMOVED lines=38> */
[----:B------:R-:W-:Y:S02]  /*74c0*/  WARPGROUP.DEPBAR.LE gsb0, 0x0 ;  /* 0x00008000000079c5 */ /* 0x000fe40000010000 */
[----:B------:R-:W-:Y:S01]  /*74d0*/  FFMA.FTZ R152, R193, UR5, -R209 ;  /* 0x00000005c1987c23 */ /* 0x000fe200080108d1 */
[--C-:B------:R-:W-:Y:S01]  /*74e0*/  FFMA.FTZ R193, R194, UR5, -R203.reuse ;  /* 0x00000005c2c17c23 */ /* 0x100fe200080108cb */
[--C-:B------:R-:W-:Y:S01]  /*74f0*/  FFMA.FTZ R194, R195, UR5, -R203.reuse ;  /* 0x00000005c3c27c23 */ /* 0x100fe200080108cb */
[----:B------:R-:W-:Y:S01]  /*7500*/  FFMA.FTZ R195, R198, UR5, -R203 ;  /* 0x00000005c6c37c23 */ /* 0x000fe200080108cb */
[----:B------:R-:W-:Y:S01]  /*7510*/  F2FP.F16.F32.PACK_AB R154, R204, R196 ;  /* 0x000000c4cc9a723e */ /* 0x000fe200000000ff */
[----:B------:R-:W0:Y:S08]  /*7520*/  MUFU.EX2 R198, R152 ;  /* 0x0000009800c67308 */ /* 0x000e300000000800 */
[----:B------:R-:W-:Y:S08]  /*7530*/  MUFU.EX2 R193, R193 ;  /* 0x000000c100c17308 */ /* 0x000ff00000000800 */
[----:B------:R-:W1:Y:S01]  /*7540*/  MUFU.EX2 R194, R194 ;  /* 0x000000c200c27308 */ /* 0x000e620000000800 */
[C---:B0-----:R-:W-:Y:S01]  /*7550*/  F2FP.F16.F32.PACK_AB R152, R198.reuse, R192 ;  /* 0x000000c0c698723e */ /* 0x041fe200000000ff */
[----:B------:R-:W-:-:S04]  /*7560*/  FADD.FTZ R197, R198, R197 ;  /* 0x000000c5c6c57221 */ /* 0x000fc80000010000 */
[----:B------:R-:W-:Y:S02]  /*7570*/  FADD.FTZ R197, R196, R197 ;  /* 0x000000c5c4c57221 */ /* 0x000fe40000010000 */
[----:B------:R-:W0:Y:S02]  /*7580*/  MUFU.EX2 R195, R195 ;  /* 0x000000c300c37308 */ /* 0x000e240000000800 */
[----:B------:R-:W-:Y:S01]  /*7590*/  FADD.FTZ R4, R204, R197 ;  /* 0x000000c5cc047221 */ /* 0x000fe20000010000 */
[----:B-1----:R-:W-:Y:S01]  /*75a0*/  F2FP.F16.F32.PACK_AB R153, R194, R193 ;  /* 0x000000c1c299723e */ /* 0x002fe200000000ff */
[----:B------:R-:W-:-:S04]  /*75b0*/  FADD.FTZ R193, R193, R190 ;  /* 0x000000bec1c17221 */ /* 0x000fc80000010000 */
[----:B------:R-:W-:Y:S01]  /*75c0*/  FADD.FTZ R194, R194, R193 ;  /* 0x000000c1c2c27221 */ /* 0x000fe20000010000 */
[----:B0-----:R-:W-:-:S03]  /*75d0*/  F2FP.F16.F32.PACK_AB R155, R199, R195 ;  /* 0x000000c3c79b723e */ /* 0x001fc600000000ff */
[----:B------:R-:W-:Y:S01]  /*75e0*/  FADD.FTZ R194, R195, R194 ;  /* 0x000000c2c3c27221 */ /* 0x000fe20000010000 */
[----:B------:R-:W-:-:S03]  /*75f0*/  WARPGROUP.ARRIVE ;  /* 0x00000000000079c5 */ /* 0x000fc60000000000 */
[----:B------:R-:W-:-:S03]  /*7600*/  FADD.FTZ R5, R199, R194 ;  /* 0x000000c2c7057221 */ /* 0x000fc60000010000 */
[----:B------:R-:W-:Y:S03]  /*7610*/  HGMMA.64x256x16.F32 R24, R152, gdesc[UR8].tnspB, R24, gsb0 ;  /* 0x43e0000898187df0 */ /* 0x000fe60008000818 */
[----:B------:R-:W-:Y:S02]  /*7620*/  WARPGROUP.DEPBAR.LE gsb0, 0x0 ;  /* 0x00008000000079c5 */ /* 0x000fe40000010000 */
[----:B------:R-:W-:Y:S05]  /*7630*/  @!P0 BRA `(.L_x_4677) ;  /* 0x0000000000048947 */ /* 0x000fea0003800000 */
[----:B------:R-:W-:Y:S01]  /*7640*/  BPT.TRAP 0x1 ;  /* 0x000000040000795c */ /* 0x000fe20000300000 */
.L_x_4677:
[----:B------:R-:W-:Y:S01]  /*7650*/  UIADD3 UR4, UR4, 0x32460, URZ ;  /* 0x0003246004047890 */ /* 0x000fe2000fffe03f */
[C---:B------:R-:W-:Y:S01]  /*7660*/  ISETP.GT.AND P1, PT, R201.reuse, R211, PT ;  /* 0x000000d3c900720c */ /* 0x040fe20003f24270 */
[----:B------:R-:W-:Y:S01]  /*7670*/  VIADD R201, R201, 0xffffffff ;  /* 0xffffffffc9c97836 */ /* 0x000fe20000000000 */
[----:B------:R-:W-:Y:S01]  /*7680*/  MOV R21, R205 ;  /* 0x000000cd00157202 */ /* 0x000fe20000000f00 */
[----:B------:R-:W-:Y:S01]  /*7690*/  UPRMT UR4, UR54, 0x654, UR4 ;  /* 0x0000065436047896 */ /* 0x000fe20008000004 */
[----:B------:R-:W-:-:S08]  /*76a0*/  IMAD.MOV.U32 R202, RZ, RZ, R189 ;  /* 0x000000ffffca7224 */ /* 0x000fd000078e00bd */
[----:B------:R-:W-:Y:S01]  /*76b0*/  SYNCS.ARRIVE.TRANS64.RED.A1T0 RZ, [UR4], RZ ;  /* 0x000000ffffff79a7 */ /* 0x000fe20008100404 */
[----:B------:R-:W-:Y:S05]  /*76c0*/  @P1 BRA `(.L_x_4678) ;  /* 0xffffffcc00c01947 */ /* 0x000fea000383ffff */
.L_x_4667:
[----:B------:R-:W-:-:S13]  /*76d0*/  ISETP.GE.AND P1, PT, R201, RZ, PT ;  /* 0x000000ffc900720c */ /* 0x000fda0003f26270 */
[----:B------:R-:W-:Y:S05]  /*76e0*/  @!P1 BRA `(.L_x_4679) ;  /* 0x00000028005c9947 */ /* 0x000fea0003800000 */
[----:B------:R-:W-:Y:S02]  /*76f0*/  IMAD.MOV.U32 R202, RZ, RZ, R189 ;  /* 0x000000ffffca7224 */ /* 0x000fe400078e00bd */
[----:B------:R-:W-:-:S07]  /*7700*/  IMAD.MOV.U32 R21, RZ, RZ, R205 ;  /* 0x000000ffff157224 */ /* 0x000fce00078e00cd */
.L_x_4690:
[----:B------:R-:W-:-:S04]  /*7710*/  UIADD3 UR38, UR38, 0x1, URZ ;  /* 0x0000000126267890 */ /* 0x000fc8000fffe03f */
[----:B------:R-:W-:-:S04]  /*7720*/  UISETP.NE.AND UP0, UPT, UR38, 0x2, UPT ;  /* 0x000000022600788c */ /* 0x000fc8000bf05270 */
[----:B------:R-:W-:Y:S02]  /*7730*/  USEL UR4, URZ, 0x1, UP0 ;  /* 0x000000013f047887 */ /* 0x000fe40008000000 */
[----:B------:R-:W-:Y:S02]  /*7740*/  USEL UR38, UR38, URZ, UP0 ;  /* 0x0000003f26267287 */ /* 0x000fe40008000000 */
[----:B------:R-:W-:Y:S01]  /*7750*/  ULOP3.LUT UR39, UR39, UR4, URZ, 0x3c, !UPT ;  /* 0x0000000427277292 */ /* 0x000fe2000f8e3c3f */
[----:B------:R-:W-:Y:S11]  /*7760*/  @!P0 BRA `(.L_x_4680) ;  /* 0x0000000000048947 */ /* 0x000ff60003800000 */
[----:B------:R-:W-:Y:S01]  /*7770*/  BPT.TRAP 0x1 ;  /* 0x000000040000795c */ /* 0x000fe20000300000 */
.L_x_4680:
        /* <DEDUP_REMOVED lines=9> */
.L_x_4681:
[----:B-1----:R-:W-:Y:S05]  /*7810*/  @P1 BRA `(.L_x_4682) ;  /* 0x0000000000081947 */ /* 0x002fea0003800000 */
[----:B------:R-:W1:Y:S02]  /*7820*/  SYNCS.PHASECHK.TRANS64.TRYWAIT P1, [UR4+0x32430], R0 ;  /* 0x03243000ff0075a7 */ /* 0x000e640008020144 */
[----:B-1----:R-:W-:Y:S05]  /*7830*/  @!P1 BRA `(.L_x_4683) ;  /* 0x000000a800f49947 */ /* 0x002fea0003800000 */
.L_x_4682:
        /* <DEDUP_REMOVED lines=32> */
.L_x_4684:
[----:B------:R1:W2:Y:S01]  /*7a40*/  SYNCS.PHASECHK.TRANS64.TRYWAIT P1, [UR4+0x32450], R0 ;  /* 0x03245000ff0075a7 */ /* 0x0002a20008020144 */
[----:B------:R-:W-:Y:S05]  /*7a50*/  @!P0 BRA `(.L_x_4685) ;  /* 0x0000000000048947 */ /* 0x000fea0003800000 */
[----:B------:R-:W-:Y:S01]  /*7a60*/  BPT.TRAP 0x1 ;  /* 0x000000040000795c */ /* 0x000fe20000300000 */
.L_x_4685:
[----:B--2---:R-:W-:Y:S05]  /*7a70*/  @P1 BRA `(.L_x_4686) ;  /* 0x0000000000081947 */ /* 0x004fea0003800000 */
[----:B------:R-:W2:Y:S02]  /*7a80*/  SYNCS.PHASECHK.TRANS64.TRYWAIT P1, [UR4+0x32450], R0 ;  /* 0x03245000ff0075a7 */ /* 0x000ea40008020144 */
[----:B--2---:R-:W-:Y:S05]  /*7a90*/  @!P1 BRA `(.L_x_4687) ;  /* 0x000000a800749947 */ /* 0x004fea0003800000 */
.L_x_4686:
        /* <DEDUP_REMOVED lines=57> */
[----:B------:R-:W-:Y:S01]  /*7e30*/  UMOV UR48, UR52 ;  /* 0x0000003400307c82 */ /* 0x000fe20008000000 */
[----:B------:R-:W-:Y:S01]  /*7e40*/  UMOV UR49, UR53 ;  /* 0x0000003500317c82 */ /* 0x000fe20008000000 */
[----:B------:R-:W-:Y:S01]  /*7e50*/  UMOV UR51, 0x40000040 ;  /* 0x4000004000337882 */ /* 0x000fe20000000000 */
[----:B------:R-:W-:Y:S02]  /*7e60*/  WARPGROUP.DEPBAR.LE gsb0, 0x0 ;  /* 0x00008000000079c5 */ /* 0x000fe40000010000 */
[----:B------:R-:W-:-:S06]  /*7e70*/  WARPGROUP.ARRIVE ;  /* 0x00000000000079c5 */ /* 0x000fcc0000000000 */
[----:B------:R-:W-:Y:S01]  /*7e80*/  HGMMA.64x96x16.F32 R152, gdesc[UR48], R152, gsb0 ;  /* 0x01600000309879f0 */ /* 0x000fe20008000898 */
[----:B------:R-:W-:Y:S01]  /*7e90*/  UIADD3 UR50, UR5, 0x906, URZ ;  /* 0x0000090605327890 */ /* 0x000fe2000fffe03f */
[----:B------:R-:W-:Y:S01]  /*7ea0*/  UMOV UR48, UR56 ;  /* 0x0000003800307c82 */ /* 0x000fe20008000000 */
[----:B------:R-:W-:Y:S01]  /*7eb0*/  UMOV UR49, UR57 ;  /* 0x0000003900317c82 */ /* 0x000fe20008000000 */
        /* <DEDUP_REMOVED lines=35> */
.L_x_4688:
[----:B------:R-:W-:Y:S01]  /*80f0*/  ULDC UR5, c[0x0][0xad0] ;  /* 0x0002b40000057ab9 */ /* 0x000fe20000000800 */
[----:B------:R-:W-:Y:S01]  /*8100*/  UIADD3 UR10, UR4, 0x32440, URZ ;  /* 0x00032440040a7890 */ /* 0x000fe2000fffe03f */
        /* <DEDUP_REMOVED lines=50> */
[----:B------:R-:W-:-:S02]  /*8430*/  UPRMT UR11, UR6, 0x654, UR10 ;  /* 0x00000654060b7896 */ /* 0x000fc4000800000a */
[----:B------:R-:W-:Y:S02]  /*8440*/  UIMAD UR10, UR38, 0xc00, UR7 ;  /* 0x00000c00260a78a4 */ /* 0x000fe4000f8e0207 */
[----:B------:R-:W1:Y:S01]  /*8450*/  MUFU.TANH R154, R154 ;  /* 0x0000009a009a7308 */ /* 0x000e620000002400 */
[----:B--2---:R-:W-:Y:S01]  /*8460*/  FMNMX.FTZ R205, R156, R205, !PT ;  /* 0x000000cd9ccd7209 */ /* 0x004fe20007810000 */
[----:B------:R-:W-:Y:S01]  /*8470*/  UIADD3 UR14, UR10, 0x80, URZ ;  /* 0x000000800a0e7890 */ /* 0x000fe2000fffe03f */
[----:B------:R-:W-:Y:S02]  /*8480*/  UMOV UR15, 0x40000040 ;  /* 0x40000040000f7882 */ /* 0x000fe40000000000 */
[----:B------:R-:W-:Y:S01]  /*8490*/  SYNCS.ARRIVE.TRANS64.RED.A1T0 RZ, [UR11], RZ ;  /* 0x000000ffffff79a7 */ /* 0x000fe2000810040b */
[----:B------:R-:W-:Y:S02]  /*84a0*/  UMOV UR11, 0x40000040 ;  /* 0x40000040000b7882 */ /* 0x000fe40000000000 */
        /* <DEDUP_REMOVED lines=36> */
[----:B------:R-:W-:-:S06]  /*86f0*/  FMUL.FTZ R191, R194, UR5 ;  /* 0x00000005c2bf7c20 */ /* 0x000fcc0008410000 */
[----:B------:R-:W1:Y:S01]  /*8700*/  MUFU.TANH R168, R168 ;  /* 0x000000a800a87308 */ /* 0x000e620000002400 */
[----:B--2---:R-:W-:-:S07]  /*8710*/  FMNMX.FTZ R189, R166, R189, !PT ;  /* 0x000000bda6bd7209 */ /* 0x004fce0007810000 */
[----:B------:R-:W2:Y:S01]  /*8720*/  MUFU.TANH R179, R179 ;  /* 0x000000b300b37308 */ /* 0x000ea20000002400 */
[----:B---3--:R-:W-:-:S07]  /*8730*/  FMNMX.FTZ R192, R177, R192, !PT ;  /* 0x000000c0b1c07209 */ /* 0x008fce0007810000 */
[----:B------:R-:W3:Y:S01]  /*8740*/  MUFU.TANH R173, R173 ;  /* 0x000000ad00ad7308 */ /* 0x000ee20000002400 */
[----:B-1----:R-:W-:-:S07]  /*8750*/  FMNMX.FTZ R194, R168, R189, !PT ;  /* 0x000000bda8c27209 */ /* 0x002fce0007810000 */
[----:B------:R-:W1:Y:S01]  /*8760*/  MUFU.TANH R178, R178 ;  /* 0x000000b200b27308 */ /* 0x000e620000002400 */
[----:B--2---:R-:W-:Y:S01]  /*8770*/  FMNMX.FTZ R189, R179, R192, !PT ;  /* 0x000000c0b3bd7209 */ /* 0x004fe20007810000 */
[----:B------:R-:W-:-:S06]  /*8780*/  FMUL.FTZ R192, R196, UR5 ;  /* 0x00000005c4c07c20 */ /* 0x000fcc0008410000 */
        /* <DEDUP_REMOVED lines=35> */
[----:B------:R-:W-:Y:S01]  /*89c0*/  FMUL.FTZ R196, R199, UR5 ;  /* 0x00000005c7c47c20 */ /* 0x000fe20008410000 */
[----:B------:R-:W-:-:S03]  /*89d0*/  ULDC UR5, c[0x0][0xa80] ;  /* 0x0002a00000057ab9 */ /* 0x000fc60000000800 */
[----:B------:R-:W3:Y:S02]  /*89e0*/  SHFL.BFLY PT, R198, R197, 0x2, 0x1f ;  /* 0x0c401f00c5c67f89 */ /* 0x000ee400000e0000 */
[----:B------:R-:W4:Y:S01]  /*89f0*/  MUFU.TANH R191, R191 ;  /* 0x000000bf00bf7308 */ /* 0x000f220000002400 */
[----:B-1----:R-:W-:-:S07]  /*8a00*/  FMNMX.FTZ R208, R190, R189, !PT ;  /* 0x000000bdbed07209 */ /* 0x002fce0007810000 */
[----:B------:R-:W1:Y:S01]  /*8a10*/  MUFU.TANH R194, R194 ;  /* 0x000000c200c27308 */ /* 0x000e620000002400 */
[----:B--2---:R-:W-:-:S07]  /*8a20*/  FMNMX.FTZ R208, R207, R208, !PT ;  /* 0x000000d0cfd07209 */ /* 0x004fce0007810000 */
[----:B------:R-:W2:Y:S01]  /*8a30*/  MUFU.TANH R195, R195 ;  /* 0x000000c300c37308 */ /* 0x000ea20000002400 */
[----:B----4-:R-:W-:Y:S02]  /*8a40*/  FMNMX.FTZ R189, R191, R208, !PT ;  /* 0x000000d0bfbd7209 */ /* 0x010fe40007810000 */
[----:B---3--:R-:W-:-:S05]  /*8a50*/  FMNMX.FTZ R209, R197, R198, !PT ;  /* 0x000000c6c5d17209 */ /* 0x008fca0007810000 */
[----:B------:R-:W3:Y:S01]  /*8a60*/  MUFU.TANH R196, R196 ;  /* 0x000000c400c47308 */ /* 0x000ee20000002400 */
[----:B-1----:R-:W-:Y:S01]  /*8a70*/  FMNMX.FTZ R208, R194, R189, !PT ;  /* 0x000000bdc2d07209 */ /* 0x002fe20007810000 */
[----:B------:R-:W1:Y:S03]  /*8a80*/  SHFL.BFLY PT, R198, R209, 0x1, 0x1f ;  /* 0x0c201f00d1c67f89 */ /* 0x000e6600000e0000 */
[----:B--2---:R-:W-:-:S04]  /*8a90*/  FMNMX.FTZ R189, R195, R208, !PT ;  /* 0x000000d0c3bd7209 */ /* 0x004fc80007810000 */
[----:B---3--:R-:W-:-:S05]  /*8aa0*/  FMNMX.FTZ R208, R196, R189, !PT ;  /* 0x000000bdc4d07209 */ /* 0x008fca0007810000 */
[----:B------:R-:W2:Y:S01]  /*8ab0*/  SHFL.BFLY PT, R189, R208, 0x2, 0x1f ;  /* 0x0c401f00d0bd7f89 */ /* 0x000ea200000e0000 */
[----:B-1----:R-:W-:-:S05]  /*8ac0*/  FMNMX.FTZ R205, R209, R198, !PT ;  /* 0x000000c6d1cd7209 */ /* 0x002fca0007810000 */
[C---:B------:R-:W-:Y:S01]  /*8ad0*/  FMUL.FTZ R198, R205.reuse, UR5 ;  /* 0x00000005cdc67c20 */ /* 0x040fe20008410000 */
[----:B------:R-:W-:-:S03]  /*8ae0*/  FADD.FTZ R21, -R205, R21 ;  /* 0x00000015cd157221 */ /* 0x000fc60000010100 */
[--C-:B------:R-:W-:Y:S01]  /*8af0*/  FFMA.FTZ R211, R152, UR5, -R198.reuse ;  /* 0x0000000598d37c23 */ /* 0x100fe200080108c6 */
[--C-:B------:R-:W-:Y:S01]  /*8b00*/  FFMA.FTZ R203, R203, UR5, -R198.reuse ;  /* 0x00000005cbcb7c23 */ /* 0x100fe200080108c6 */
[----:B------:R-:W-:Y:S01]  /*8b10*/  FMUL.FTZ R199, R21, UR5 ;  /* 0x0000000515c77c20 */ /* 0x000fe20008410000 */
[--C-:B------:R-:W-:Y:S01]  /*8b20*/  FFMA.FTZ R21, R153, UR5, -R198.reuse ;  /* 0x0000000599157c23 */ /* 0x100fe200080108c6 */
[--C-:B------:R-:W-:Y:S01]  /*8b30*/  FFMA.FTZ R157, R157, UR5, -R198.reuse ;  /* 0x000000059d9d7c23 */ /* 0x100fe200080108c6 */
[--C-:B------:R-:W-:Y:S01]  /*8b40*/  FFMA.FTZ R156, R156, UR5, -R198.reuse ;  /* 0x000000059c9c7c23 */ /* 0x100fe200080108c6 */
[--C-:B------:R-:W-:Y:S01]  /*8b50*/  FFMA.FTZ R158, R158, UR5, -R198.reuse ;  /* 0x000000059e9e7c23 */ /* 0x100fe200080108c6 */
[--C-:B------:R-:W-:Y:S01]  /*8b60*/  FFMA.FTZ R161, R161, UR5, -R198.reuse ;  /* 0x00000005a1a17c23 */ /* 0x100fe200080108c6 */
[----:B------:R-:W1:Y:S01]  /*8b70*/  MUFU.EX2 R199, R199 ;  /* 0x000000c700c77308 */ /* 0x000e620000000800 */
[--C-:B------:R-:W-:Y:S01]  /*8b80*/  FFMA.FTZ R163, R163, UR5, -R198.reuse ;  /* 0x00000005a3a37c23 */ /* 0x100fe200080108c6 */
[----:B--2---:R-:W-:Y:S01]  /*8b90*/  FMNMX.FTZ R189, R208, R189, !PT ;  /* 0x000000bdd0bd7209 */ /* 0x004fe20007810000 */
[--C-:B------:R-:W-:Y:S01]  /*8ba0*/  FFMA.FTZ R162, R162, UR5, -R198.reuse ;  /* 0x00000005a2a27c23 */ /* 0x100fe200080108c6 */
[--C-:B------:R-:W-:Y:S01]  /*8bb0*/  FFMA.FTZ R164, R164, UR5, -R198.reuse ;  /* 0x00000005a4a47c23 */ /* 0x100fe200080108c6 */
[--C-:B------:R-:W-:Y:S01]  /*8bc0*/  FFMA.FTZ R169, R169, UR5, -R198.reuse ;  /* 0x00000005a9a97c23 */ /* 0x100fe200080108c6 */
[--C-:B------:R-:W-:Y:S01]  /*8bd0*/  FFMA.FTZ R171, R171, UR5, -R198.reuse ;  /* 0x00000005abab7c23 */ /* 0x100fe200080108c6 */
[----:B------:R-:W2:Y:S01]  /*8be0*/  SHFL.BFLY PT, R197, R189, 0x1, 0x1f ;  /* 0x0c201f00bdc57f89 */ /* 0x000ea200000e0000 */
        /* <DEDUP_REMOVED lines=9> */
[-C--:B-1----:R-:W-:Y:S01]  /*8c80*/  FMUL.FTZ R24, R24, R199.reuse ;  /* 0x000000c718187220 */ /* 0x082fe20000410000 */
        /* <DEDUP_REMOVED lines=13> */
[----:B--2---:R-:W-:Y:S01]  /*8d60*/  FMNMX.FTZ R189, R189, R197, !PT ;  /* 0x000000c5bdbd7209 */ /* 0x004fe20007810000 */
[-C--:B------:R-:W-:Y:S01]  /*8d70*/  FMUL.FTZ R49, R49, R199.reuse ;  /* 0x000000c731317220 */ /* 0x080fe20000410000 */
[----:B------:R1:W-:Y:S01]  /*8d80*/  MUFU.EX2 R197, R203 ;  /* 0x000000cb00c57308 */ /* 0x0003e20000000800 */
[-C--:B------:R-:W-:Y:S01]  /*8d90*/  FMUL.FTZ R52, R52, R199.reuse ;  /* 0x000000c734347220 */ /* 0x080fe20000410000 */
[-C--:B------:R-:W-:Y:S01]  /*8da0*/  FMUL.FTZ R53, R53, R199.reuse ;  /* 0x000000c735357220 */ /* 0x080fe20000410000 */
[C---:B------:R-:W-:Y:S01]  /*8db0*/  FADD.FTZ R152, -R189.reuse, R202 ;  /* 0x000000cabd987221 */ /* 0x040fe20000010100 */
[----:B------:R-:W-:Y:S01]  /*8dc0*/  FMUL.FTZ R209, R189, UR5 ;  /* 0x00000005bdd17c20 */ /* 0x000fe20008410000 */
[-C--:B------:R-:W-:Y:S01]  /*8dd0*/  FMUL.FTZ R56, R56, R199.reuse ;  /* 0x000000c738387220 */ /* 0x080fe20000410000 */
[----:B------:R-:W-:Y:S01]  /*8de0*/  FMUL.FTZ R57, R57, R199 ;  /* 0x000000c739397220 */ /* 0x000fe20000410000 */
[----:B------:R-:W-:Y:S01]  /*8df0*/  FMUL.FTZ R210, R152, UR5 ;  /* 0x0000000598d27c20 */ /* 0x000fe20008410000 */
[----:B------:R-:W-:-:S02]  /*8e00*/  VIADD R152, R212, 0x8 ;  /* 0x00000008d4987836 */ /* 0x000fc40000000000 */
[--C-:B-1----:R-:W-:Y:S01]  /*8e10*/  FFMA.FTZ R203, R204, UR5, -R209.reuse ;  /* 0x00000005cccb7c23 */ /* 0x102fe200080108d1 */
[--C-:B------:R-:W-:Y:S01]  /*8e20*/  FFMA.FTZ R211, R154, UR5, -R209.reuse ;  /* 0x000000059ad37c23 */ /* 0x100fe200080108d1 */
[--C-:B------:R-:W-:Y:S01]  /*8e30*/  FFMA.FTZ R202, R155, UR5, -R209.reuse ;  /* 0x000000059bca7c23 */ /* 0x100fe200080108d1 */
[--C-:B------:R-:W-:Y:S01]  /*8e40*/  FFMA.FTZ R204, R206, UR5, -R209.reuse ;  /* 0x00000005cecc7c23 */ /* 0x100fe200080108d1 */
[----:B------:R1:W-:Y:S01]  /*8e50*/  BAR.SYNC.DEFER_BLOCKING R152, 0x100 ;  /* 0x000400980000751d */ /* 0x0003e20000010000 */
        /* <DEDUP_REMOVED lines=116> */
[--C-:B------:R-:W-:Y:S01]  /*95a0*/  FFMA.FTZ R159, R159, UR5, -R209.reuse ;  /* 0x000000059f9f7c23 */ /* 0x100fe200080108d1 */
[----:B------:R-:W-:Y:S01]  /*95b0*/  F2FP.F16.F32.PACK_AB R154, R157, R197 ;  /* 0x000000c59d9a723e */ /* 0x000fe200000000ff */
[--C-:B------:R-:W-:Y:S01]  /*95c0*/  FFMA.FTZ R160, R160, UR5, -R209.reuse ;  /* 0x00000005a0a07c23 */ /* 0x100fe200080108d1 */
[----:B---3--:R-:W-:Y:S01]  /*95d0*/  F2FP.F16.F32.PACK_AB R153, R202, R211 ;  /* 0x000000d3ca99723e */ /* 0x008fe200000000ff */
[--C-:B------:R-:W-:Y:S01]  /*95e0*/  FFMA.FTZ R165, R165, UR5, -R209.reuse ;  /* 0x00000005a5a57c23 */ /* 0x100fe200080108d1 */
[----:B----4-:R-:W-:Y:S01]  /*95f0*/  F2FP.F16.F32.PACK_AB R155, R204, R203 ;  /* 0x000000cbcc9b723e */ /* 0x010fe200000000ff */
[--C-:B------:R-:W-:Y:S01]  /*9600*/  FFMA.FTZ R167, R167, UR5, -R209.reuse ;  /* 0x00000005a7a77c23 */ /* 0x100fe200080108d1 */
[----:B------:R-:W1:Y:S01]  /*9610*/  MUFU.EX2 R156, R156 ;  /* 0x0000009c009c7308 */ /* 0x000e620000000800 */
[--C-:B------:R-:W-:Y:S01]  /*9620*/  FFMA.FTZ R166, R166, UR5, -R209.reuse ;  /* 0x00000005a6a67c23 */ /* 0x100fe200080108d1 */
[----:B------:R-:W-:Y:S01]  /*9630*/  WARPGROUP.ARRIVE ;  /* 0x00000000000079c5 */ /* 0x000fe20000000000 */
[--C-:B------:R-:W-:Y:S01]  /*9640*/  FFMA.FTZ R168, R168, UR5, -R209.reuse ;  /* 0x00000005a8a87c23 */ /* 0x100fe200080108d1 */
[--C-:B------:R-:W-:Y:S01]  /*9650*/  FFMA.FTZ R173, R173, UR5, -R209.reuse ;  /* 0x00000005adad7c23 */ /* 0x100fe200080108d1 */
[--C-:B------:R-:W-:Y:S01]  /*9660*/  FFMA.FTZ R175, R175, UR5, -R209.reuse ;  /* 0x00000005afaf7c23 */ /* 0x100fe200080108d1 */
[--C-:B------:R-:W-:Y:S01]  /*9670*/  FFMA.FTZ R174, R174, UR5, -R209.reuse ;  /* 0x00000005aeae7c23 */ /* 0x100fe200080108d1 */
[--C-:B------:R-:W-:Y:S01]  /*9680*/  FFMA.FTZ R176, R176, UR5, -R209.reuse ;  /* 0x00000005b0b07c23 */ /* 0x100fe200080108d1 */
[----:B------:R-:W-:Y:S01]  /*9690*/  HGMMA.64x256x16.F32 R24, R152, gdesc[UR8].tnspB, R24, gsb0 ;  /* 0x43e0000898187df0 */ /* 0x000fe20008000818 */
        /* <DEDUP_REMOVED lines=13> */
[--C-:B------:R-:W-:Y:S01]  /*9770*/  FFMA.FTZ R191, R191, UR5, -R209.reuse ;  /* 0x00000005bfbf7c23 */ /* 0x100fe200080108d1 */
[--C-:B------:R-:W-:Y:S01]  /*9780*/  FFMA.FTZ R194, R194, UR5, -R209.reuse ;  /* 0x00000005c2c27c23 */ /* 0x100fe200080108d1 */
[--C-:B------:R-:W-:Y:S01]  /*9790*/  FFMA.FTZ R195, R195, UR5, -R209.reuse ;  /* 0x00000005c3c37c23 */ /* 0x100fe200080108d1 */
[----:B------:R-:W-:Y:S01]  /*97a0*/  MUFU.EX2 R163, R163 ;  /* 0x000000a300a37308 */ /* 0x000fe20000000800 */
[----:B------:R-:W-:Y:S01]  /*97b0*/  FFMA.FTZ R196, R196, UR5, -R209 ;  /* 0x00000005c4c47c23 */ /* 0x000fe200080108d1 */
[----:B------:R-:W-:Y:S01]  /*97c0*/  UMOV UR11, 0x40000040 ;  /* 0x40000040000b7882 */ /* 0x000fe20000000000 */
[----:B------:R-:W-:Y:S01]  /*97d0*/  FFMA.FTZ R4, R199, R4, R208 ;  /* 0x00000004c7047223 */ /* 0x000fe200000100d0 */
[----:B------:R-:W-:-:S03]  /*97e0*/  FFMA.FTZ R5, R210, R5, R211 ;  /* 0x00000005d2057223 */ /* 0x000fc600000100d3 */
[----:B------:R-:W-:Y:S01]  /*97f0*/  FADD.FTZ R4, R21, R4 ;  /* 0x0000000415047221 */ /* 0x000fe20000010000 */
[----:B------:R-:W-:Y:S01]  /*9800*/  MUFU.EX2 R159, R159 ;  /* 0x0000009f009f7308 */ /* 0x000fe20000000800 */
[----:B------:R-:W-:Y:S02]  /*9810*/  FADD.FTZ R202, R202, R5 ;  /* 0x00000005caca7221 */ /* 0x000fe40000010000 */
[----:B------:R-:W-:Y:S02]  /*9820*/  FADD.FTZ R4, R197, R4 ;  /* 0x00000004c5047221 */ /* 0x000fe40000010000 */
[----:B------:R-:W-:Y:S02]  /*9830*/  FADD.FTZ R203, R203, R202 ;  /* 0x000000cacbcb7221 */ /* 0x000fe40000010000 */
[----:B------:R-:W-:Y:S01]  /*9840*/  FADD.FTZ R157, R157, R4 ;  /* 0x000000049d9d7221 */ /* 0x000fe20000010000 */
[----:B------:R-:W3:Y:S01]  /*9850*/  MUFU.EX2 R160, R160 ;  /* 0x000000a000a07308 */ /* 0x000ee20000000800 */
[----:B------:R-:W-:-:S02]  /*9860*/  FADD.FTZ R204, R204, R203 ;  /* 0x000000cbcccc7221 */ /* 0x000fc40000010000 */
[----:B-1----:R-:W-:-:S05]  /*9870*/  FADD.FTZ R157, R156, R157 ;  /* 0x0000009d9c9d7221 */ /* 0x002fca0000010000 */
[----:B------:R-:W-:Y:S08]  /*9880*/  MUFU.EX2 R165, R165 ;  /* 0x000000a500a57308 */ /* 0x000ff00000000800 */
[----:B------:R-:W1:Y:S08]  /*9890*/  MUFU.EX2 R167, R167 ;  /* 0x000000a700a77308 */ /* 0x000e700000000800 */
[----:B------:R-:W4:Y:S08]  /*98a0*/  MUFU.EX2 R162, R162 ;  /* 0x000000a200a27308 */ /* 0x000f300000000800 */
[----:B------:R-:W-:Y:S08]  /*98b0*/  MUFU.EX2 R164, R164 ;  /* 0x000000a400a47308 */ /* 0x000ff00000000800 */
[----:B------:R-:W-:Y:S08]  /*98c0*/  MUFU.EX2 R169, R169 ;  /* 0x000000a900a97308 */ /* 0x000ff00000000800 */
[----:B------:R-:W-:Y:S08]  /*98d0*/  MUFU.EX2 R171, R171 ;  /* 0x000000ab00ab7308 */ /* 0x000ff00000000800 */
[----:B------:R-:W5:Y:S08]  /*98e0*/  MUFU.EX2 R166, R166 ;  /* 0x000000a600a67308 */ /* 0x000f700000000800 */
        /* <DEDUP_REMOVED lines=17> */
[----:B------:R-:W0:Y:S08]  /*9a00*/  MUFU.EX2 R190, R190 ;  /* 0x000000be00be7308 */ /* 0x000e300000000800 */
[----:B------:R-:W0:Y:S08]  /*9a10*/  MUFU.EX2 R206, R206 ;  /* 0x000000ce00ce7308 */ /* 0x000e300000000800 */
[----:B------:R-:W0:Y:S08]  /*9a20*/  MUFU.EX2 R186, R186 ;  /* 0x000000ba00ba7308 */ /* 0x000e300000000800 */
[----:B------:R-:W0:Y:S08]  /*9a30*/  MUFU.EX2 R188, R188 ;  /* 0x000000bc00bc7308 */ /* 0x000e300000000800 */
[----:B------:R-:W0:Y:S01]  /*9a40*/  MUFU.EX2 R192, R192 ;  /* 0x000000c000c07308 */ /* 0x000e220000000800 */
[----:B------:R-:W-:-:S02]  /*9a50*/  WARPGROUP.DEPBAR.LE gsb0, 0x0 ;  /* 0x00008000000079c5 */ /* 0x000fc40000010000 */
[----:B--2---:R-:W-:-:S05]  /*9a60*/  F2FP.F16.F32.PACK_AB R152, R158, R156 ;  /* 0x0000009c9e98723e */ /* 0x004fca00000000ff */
[----:B------:R-:W2:Y:S01]  /*9a70*/  MUFU.EX2 R193, R193 ;  /* 0x000000c100c17308 */ /* 0x000ea20000000800 */
[----:B---3--:R-:W-:Y:S01]  /*9a80*/  F2FP.F16.F32.PACK_AB R153, R160, R159 ;  /* 0x0000009fa099723e */ /* 0x008fe200000000ff */
[----:B------:R-:W-:Y:S01]  /*9a90*/  FADD.FTZ R159, R159, R204 ;  /* 0x000000cc9f9f7221 */ /* 0x000fe20000010000 */
[----:B------:R-:W-:Y:S01]  /*9aa0*/  F2FP.F16.F32.PACK_AB R154, R163, R161 ;  /* 0x000000a1a39a723e */ /* 0x000fe200000000ff */
[----:B------:R-:W-:Y:S01]  /*9ab0*/  FADD.FTZ R158, R158, R157 ;  /* 0x0000009d9e9e7221 */ /* 0x000fe20000010000 */
[----:B-1----:R-:W-:Y:S01]  /*9ac0*/  F2FP.F16.F32.PACK_AB R155, R167, R165 ;  /* 0x000000a5a79b723e */ /* 0x002fe200000000ff */
        /* <DEDUP_REMOVED lines=11> */
[----:B----4-:R-:W-:-:S03]  /*9b80*/  FADD.FTZ R163, R162, R163 ;  /* 0x000000a3a2a37221 */ /* 0x010fc60000010000 */
[----:B-----5:R-:W-:Y:S02]  /*9b90*/  FADD.FTZ R167, R166, R167 ;  /* 0x000000a7a6a77221 */ /* 0x020fe40000010000 */
[----:B------:R-:W-:Y:S08]  /*9ba0*/  MUFU.EX2 R195, R195 ;  /* 0x000000c300c37308 */ /* 0x000ff00000000800 */
[----:B------:R-:W3:Y:S01]  /*9bb0*/  MUFU.EX2 R196, R196 ;  /* 0x000000c400c47308 */ /* 0x000ee20000000800 */
[----:B------:R-:W-:-:S02]  /*9bc0*/  WARPGROUP.DEPBAR.LE gsb0, 0x0 ;  /* 0x00008000000079c5 */ /* 0x000fc40000010000 */
[C---:B------:R-:W-:Y:S01]  /*9bd0*/  F2FP.F16.F32.PACK_AB R152, R164.reuse, R162 ;  /* 0x000000a2a498723e */ /* 0x040fe200000000ff */
[----:B------:R-:W-:Y:S01]  /*9be0*/  FADD.FTZ R164, R164, R163 ;  /* 0x000000a3a4a47221 */ /* 0x000fe20000010000 */
[C---:B0-----:R-:W-:Y:S01]  /*9bf0*/  F2FP.F16.F32.PACK_AB R153, R168.reuse, R166 ;  /* 0x000000a6a899723e */ /* 0x041fe200000000ff */
        /* <DEDUP_REMOVED lines=12> */
[----:B------:R-:W-:Y:S01]  /*9cc0*/  UMOV UR15, 0x40000040 ;  /* 0x40000040000f7882 */ /* 0x000fe20000000000 */
        /* <DEDUP_REMOVED lines=17> */
[----:B------:R-:W-:Y:S01]  /*9de0*/  UIADD3 UR10, UR10, 0x280, URZ ;  /* 0x000002800a0a7890 */ /* 0x000fe2000fffe03f */
[----:B------:R-:W-:-:S04]  /*9df0*/  FADD.FTZ R183, R184, R183 ;  /* 0x000000b7b8b77221 */ /* 0x000fc80000010000 */
[----:B------:R-:W-:Y:S01]  /*9e00*/  FADD.FTZ R183, R190, R183 ;  /* 0x000000b7beb77221 */ /* 0x000fe20000010000 */
[----:B------:R-:W-:Y:S02]  /*9e10*/  WARPGROUP.DEPBAR.LE gsb0, 0x0 ;  /* 0x00008000000079c5 */ /* 0x000fe40000010000 */
[C---:B------:R-:W-:Y:S01]  /*9e20*/  F2FP.F16.F32.PACK_AB R152, R180.reuse, R178 ;  /* 0x000000b2b498723e */ /* 0x040fe200000000ff */
[----:B------:R-:W-:Y:S01]  /*9e30*/  FADD.FTZ R180, R180, R179 ;  /* 0x000000b3b4b47221 */ /* 0x000fe20000010000 */
[----:B------:R-:W-:Y:S02]  /*9e40*/  F2FP.F16.F32.PACK_AB R153, R184, R182 ;  /* 0x000000b6b899723e */ /* 0x000fe400000000ff */
[----:B------:R-:W-:Y:S01]  /*9e50*/  F2FP.F16.F32.PACK_AB R154, R187, R185 ;  /* 0x000000b9bb9a723e */ /* 0x000fe200000000ff */
[----:B------:R-:W-:Y:S01]  /*9e60*/  FADD.FTZ R180, R185, R180 ;  /* 0x000000b4b9b47221 */ /* 0x000fe20000010000 */
[C---:B------:R-:W-:Y:S01]  /*9e70*/  F2FP.F16.F32.PACK_AB R155, R206.reuse, R190 ;  /* 0x000000bece9b723e */ /* 0x040fe200000000ff */
[----:B------:R-:W-:-:S02]  /*9e80*/  FADD.FTZ R206, R206, R183 ;  /* 0x000000b7cece7221 */ /* 0x000fc40000010000 */
[----:B------:R-:W-:Y:S01]  /*9e90*/  FADD.FTZ R187, R187, R180 ;  /* 0x000000b4bbbb7221 */ /* 0x000fe20000010000 */
[----:B------:R-:W-:-:S03]  /*9ea0*/  WARPGROUP.ARRIVE ;  /* 0x00000000000079c5 */ /* 0x000fc60000000000 */
[----:B------:R-:W-:-:S04]  /*9eb0*/  FADD.FTZ R187, R186, R187 ;  /* 0x000000bbbabb7221 */ /* 0x000fc80000010000 */
[----:B------:R-:W-:Y:S01]  /*9ec0*/  HGMMA.64x256x16.F32 R24, R152, gdesc[UR12].tnspB, R24, gsb0 ;  /* 0x43e0000c98187df0 */ /* 0x000fe20008000818 */
[----:B------:R-:W-:-:S04]  /*9ed0*/  FADD.FTZ R187, R188, R187 ;  /* 0x000000bbbcbb7221 */ /* 0x000fc80000010000 */
[----:B------:R-:W-:-:S04]  /*9ee0*/  FADD.FTZ R4, R192, R187 ;  /* 0x000000bbc0047221 */ /* 0x000fc80000010000 */
[----:B--2---:R-:W-:Y:S01]  /*9ef0*/  FADD.FTZ R4, R193, R4 ;  /* 0x00000004c1047221 */ /* 0x004fe20000010000 */
[----:B------:R-:W-:Y:S02]  /*9f00*/  WARPGROUP.DEPBAR.LE gsb0, 0x0 ;  /* 0x00008000000079c5 */ /* 0x000fe40000010000 */
[----:B------:R-:W-:Y:S02]  /*9f10*/  F2FP.F16.F32.PACK_AB R152, R188, R186 ;  /* 0x000000babc98723e */ /* 0x000fe400000000ff */
[----:B-1----:R-:W-:Y:S01]  /*9f20*/  F2FP.F16.F32.PACK_AB R153, R194, R191 ;  /* 0x000000bfc299723e */ /* 0x002fe200000000ff */
[----:B------:R-:W-:Y:S01]  /*9f30*/  FADD.FTZ R191, R191, R206 ;  /* 0x000000cebfbf7221 */ /* 0x000fe20000010000 */
[----:B------:R-:W-:Y:S02]  /*9f40*/  F2FP.F16.F32.PACK_AB R154, R193, R192 ;  /* 0x000000c0c19a723e */ /* 0x000fe400000000ff */
[----:B---3--:R-:W-:Y:S01]  /*9f50*/  F2FP.F16.F32.PACK_AB R155, R196, R195 ;  /* 0x000000c3c49b723e */ /* 0x008fe200000000ff */
[----:B------:R-:W-:-:S03]  /*9f60*/  FADD.FTZ R194, R194, R191 ;  /* 0x000000bfc2c27221 */ /* 0x000fc60000010000 */
[----:B------:R-:W-:Y:S01]  /*9f70*/  WARPGROUP.ARRIVE ;  /* 0x00000000000079c5 */ /* 0x000fe20000000000 */
[----:B------:R-:W-:-:S04]  /*9f80*/  FADD.FTZ R5, R195, R194 ;  /* 0x000000c2c3057221 */ /* 0x000fc80000010000 */
[----:B------:R-:W-:Y:S01]  /*9f90*/  FADD.FTZ R5, R196, R5 ;  /* 0x00000005c4057221 */ /* 0x000fe20000010000 */
[----:B------:R-:W-:Y:S03]  /*9fa0*/  HGMMA.64x256x16.F32 R24, R152, gdesc[UR8].tnspB, R24, gsb0 ;  /* 0x43e0000898187df0 */ /* 0x000fe60008000818 */
[----:B------:R-:W-:Y:S02]  /*9fb0*/  WARPGROUP.DEPBAR.LE gsb0, 0x0 ;  /* 0x00008000000079c5 */ /* 0x000fe40000010000 */
[----:B------:R-:W-:Y:S05]  /*9fc0*/  @!P0 BRA `(.L_x_4689) ;  /* 0x0000000000048947 */ /* 0x000fea0003800000 */
[----:B------:R-:W-:Y:S01]  /*9fd0*/  BPT.TRAP 0x1 ;  /* 0x000000040000795c */ /* 0x000fe20000300000 */
.L_x_4689:
[----:B------:R-:W-:Y:S01]  /*9fe0*/  UIADD3 UR4, UR4, 0x32460, URZ ;  /* 0x0003246004047890 */ /* 0x000fe2000fffe03f */
[C---:B------:R-:W-:Y:S01]  /*9ff0*/  ISETP.GT.AND P1, PT, R201.reuse, RZ, PT ;  /* 0x000000ffc900720c */ /* 0x040fe20003f24270 */
[----:B------:R-:W-:Y:S01]  /*a000*/  VIADD R201, R201, 0xffffffff ;  /* 0xffffffffc9c97836 */ /* 0x000fe20000000000 */
[----:B------:R-:W-:Y:S01]  /*a010*/  MOV R21, R205 ;  /* 0x000000cd00157202 */ /* 0x000fe20000000f00 */
[----:B------:R-:W-:Y:S01]  /*a020*/  UPRMT UR4, UR6, 0x654, UR4 ;  /* 0x0000065406047896 */ /* 0x000fe20008000004 */
[----:B------:R-:W-:-:S08]  /*a030*/  IMAD.MOV.U32 R202, RZ, RZ, R189 ;  /* 0x000000ffffca7224 */ /* 0x000fd000078e00bd */
[----:B------:R-:W-:Y:S01]  /*a040*/  SYNCS.ARRIVE.TRANS64.RED.A1T0 RZ, [UR4], RZ ;  /* 0x000000ffffff79a7 */ /* 0x000fe20008100404 */
[----:B------:R-:W-:Y:S05]  /*a050*/  @P1 BRA `(.L_x_4690) ;  /* 0xffffffd400ac1947 */ /* 0x000fea000383ffff */
.L_x_4679:
[----:B------:R-:W0:Y:S01]  /*a060*/  SHFL.BFLY PT, R3, R4, 0x2, 0x1f ;  /* 0x0c401f0004037f89 */ /* 0x000e2200000e0000 */
        /* <DEDUP_REMOVED lines=9> */
[----:B------:R-:W-:Y:S01]  /*a100*/  USEL UR38, UR38, URZ, UP0 ;  /* 0x0000003f26267287 */ /* 0x000fe20008000000 */
[----:B------:R-:W-:Y:S01]  /*a110*/  IADD3 R222, R222, 0x1, RZ ;  /* 0x00000001dede7810 */ /* 0x000fe20007ffe0ff */
[----:B0-----:R-:W-:Y:S01]  /*a120*/  FADD.FTZ R3, R3, R4 ;  /* 0x0000000403037221 */ /* 0x001fe20000010000 */
[----:B------:R-:W-:Y:S01]  /*a130*/  IMAD.U32 R4, RZ, RZ, UR5 ;  /* 0x00000005ff047e24 */ /* 0x000fe2000f8e00ff */
[----:B------:R-:W-:-:S03]  /*a140*/  ULOP3.LUT UR39, UR39, UR4, URZ, 0x3c, !UPT ;  /* 0x0000000427277292 */ /* 0x000fc6000f8e3c3f */
[----:B------:R-:W0:Y:S01]  /*a150*/  SHFL.BFLY PT, R2, R3, 0x1, 0x1f ;  /* 0x0c201f0003027f89 */ /* 0x000e2200000e0000 */
[----:B-1----:R-:W-:-:S05]  /*a160*/  FADD.FTZ R6, R6, R5 ;  /* 0x0000000506067221 */ /* 0x002fca0000010000 */
[----:B------:R-:W1:Y:S01]  /*a170*/  SHFL.BFLY PT, R7, R6, 0x1, 0x1f ;  /* 0x0c201f0006077f89 */ /* 0x000e6200000e0000 */
[----:B0-----:R-:W-:Y:S01]  /*a180*/  FADD.FTZ R8, R3, R2 ;  /* 0x0000000203087221 */ /* 0x001fe20000010000 */
[----:B------:R-:W-:Y:S02]  /*a190*/  IMAD.MOV.U32 R2, RZ, RZ, RZ ;  /* 0x000000ffff027224 */ /* 0x000fe400078e00ff */
[----:B------:R-:W-:Y:S02]  /*a1a0*/  IMAD.MOV.U32 R3, RZ, RZ, -0x800000 ;  /* 0xff800000ff037424 */ /* 0x000fe400078e00ff */
        /* <DEDUP_REMOVED lines=142> */
.L_x_4653:
        /* <DEDUP_REMOVED lines=10> */
[----:B------:R-:W-:Y:S01]  /*ab30*/  IMAD R5, R221, 0x40, R200 ;  /* 0x00000040dd057824 */ /* 0x000fe200078e02c8 */
[----:B------:R-:W-:Y:S01]  /*ab40*/  F2FP.F16.F32.PACK_AB R24, R25, R24 ;  /* 0x000000181918723e */ /* 0x000fe200000000ff */
[----:B------:R-:W-:Y:S01]  /*ab50*/  ULDC.64 UR8, c[0x0][0xc90] ;  /* 0x0003240000087ab9 */ /* 0x000fe20000000a00 */
[----:B------:R-:W-:Y:S02]  /*ab60*/  F2FP.F16.F32.PACK_AB R25, R27, R26 ;  /* 0x0000001a1b19723e */ /* 0x000fe400000000ff */
[----:B------:R-:W-:Y:S02]  /*ab70*/  F2FP.F16.F32.PACK_AB R26, R29, R28 ;  /* 0x0000001c1d1a723e */ /* 0x000fe400000000ff */
[----:B------:R-:W-:Y:S02]  /*ab80*/  F2FP.F16.F32.PACK_AB R27, R31, R30 ;  /* 0x0000001e1f1b723e */ /* 0x000fe400000000ff */
[----:B------:R-:W-:-:S02]  /*ab90*/  R2UR UR11, R219 ;  /* 0x00000000db0b72ca */ /* 0x000fc400000e0000 */
[----:B------:R-:W-:Y:S02]  /*aba0*/  R2UR UR13, R220 ;  /* 0x00000000dc0d72ca */ /* 0x000fe400000e0000 */
[----:B------:R-:W-:Y:S02]  /*abb0*/  F2FP.F16.F32.PACK_AB R136, R137, R136 ;  /* 0x000000888988723e */ /* 0x000fe400000000ff */
[----:B------:R-:W-:Y:S02]  /*abc0*/  F2FP.F16.F32.PACK_AB R137, R158, R128 ;  /* 0x000000809e89723e */ /* 0x000fe400000000ff */
[----:B------:R-:W-:Y:S02]  /*abd0*/  F2FP.F16.F32.PACK_AB R161, R162, R161 ;  /* 0x000000a1a2a1723e */ /* 0x000fe400000000ff */
[----:B------:R-:W-:Y:S02]  /*abe0*/  F2FP.F16.F32.PACK_AB R162, R149, R148 ;  /* 0x0000009495a2723e */ /* 0x000fe400000000ff */
[----:B------:R-:W-:Y:S01]  /*abf0*/  F2FP.F16.F32.PACK_AB R163, R0, R163 ;  /* 0x000000a300a3723e */ /* 0x000fe200000000ff */
[----:B------:R-:W-:-:S02]  /*ac00*/  USHF.R.S32.HI UR10, URZ, 0x1f, UR11 ;  /* 0x0000001f3f0a7899 */ /* 0x000fc4000801140b */
[----:B------:R-:W-:Y:S02]  /*ac10*/  UIMAD.WIDE.U32 UR6, UR11, UR8, URZ ;  /* 0x000000080b0672a5 */ /* 0x000fe4000f8e003f */
[----:B------:R-:W-:Y:S02]  /*ac20*/  UIMAD UR5, UR10, UR8, URZ ;  /* 0x000000080a0572a4 */ /* 0x000fe4000f8e023f */
[----:B------:R-:W-:Y:S02]  /*ac30*/  USHF.R.S32.HI UR12, URZ, 0x1f, UR13 ;  /* 0x0000001f3f0c7899 */ /* 0x000fe4000801140d */
[----:B------:R-:W-:Y:S01]  /*ac40*/  UIMAD UR5, UR11, UR9, UR5 ;  /* 0x000000090b0572a4 */ /* 0x000fe2000f8e0205 */
[----:B------:R-:W-:Y:S02]  /*ac50*/  MOV R154, R189 ;  /* 0x000000bd009a7202 */ /* 0x000fe40000000f00 */
[----:B0-----:R-:W-:Y:S01]  /*ac60*/  MOV R155, R4 ;  /* 0x00000004009b7202 */ /* 0x001fe20000000f00 */
[----:B------:R-:W-:Y:S01]  /*ac70*/  ULDC.64 UR8, c[0x0][0xc98] ;  /* 0x0003260000087ab9 */ /* 0x000fe20000000a00 */
[----:B------:R-:W-:Y:S01]  /*ac80*/  UIADD3 UR7, UR7, UR5, URZ ;  /* 0x0000000507077290 */ /* 0x000fe2000fffe03f */
[----:B------:R-:W-:Y:S01]  /*ac90*/  IMAD.WIDE R120, R226, 0x2, R154 ;  /* 0x00000002e2787825 */ /* 0x000fe200078e029a */
[----:B------:R-:W-:-:S02]  /*aca0*/  UIMAD UR5, UR12, UR8, URZ ;  /* 0x000000080c0572a4 */ /* 0x000fc4000f8e023f */
[----:B------:R-:W-:Y:S01]  /*acb0*/  UIMAD.WIDE.U32 UR6, UR13, UR8, UR6 ;  /* 0x000000080d0672a5 */ /* 0x000fe2000f8e0006 */
[----:B------:R-:W-:Y:S01]  /*acc0*/  IMAD.WIDE R154, R5, 0x2, R154 ;  /* 0x00000002059a7825 */ /* 0x000fe200078e029a */
[C---:B------:R-:W-:Y:S01]  /*acd0*/  IADD3 R7, P2, R120.reuse, 0xc040, RZ ;  /* 0x0000c04078077810 */ /* 0x040fe20007f5e0ff */
[----:B------:R-:W-:Y:S01]  /*ace0*/  UIMAD UR5, UR13, UR9, UR5 ;  /* 0x000000090d0572a4 */ /* 0x000fe2000f8e0205 */
[----:B------:R-:W-:Y:S02]  /*acf0*/  IADD3 R11, P3, R120, 0xc060, RZ ;  /* 0x0000c060780b7810 */ /* 0x000fe40007f7e0ff */
[----:B------:R-:W-:Y:S01]  /*ad00*/  LOP3.LUT R6, R7, 0x380, RZ, 0xc0, !PT ;  /* 0x0000038007067812 */ /* 0x000fe200078ec0ff */
[----:B------:R-:W-:Y:S01]  /*ad10*/  ULDC.64 UR8, c[0x0][0xbe8] ;  /* 0x0002fa0000087ab9 */ /* 0x000fe20000000a00 */
[----:B------:R-:W-:Y:S01]  /*ad20*/  LOP3.LUT R4, R11, 0x380, RZ, 0xc0, !PT ;  /* 0x000003800b047812 */ /* 0x000fe200078ec0ff */
[----:B------:R-:W-:Y:S01]  /*ad30*/  IMAD.X R5, RZ, RZ, R121, P3 ;  /* 0x000000ffff057224 */ /* 0x000fe200018e0679 */
[----:B------:R-:W-:-:S02]  /*ad40*/  SHF.R.U64 R6, R6, 0x3, RZ ;  /* 0x0000000306067819 */ /* 0x000fc400000012ff */
[----:B------:R-:W-:Y:S02]  /*ad50*/  SHF.R.U64 R4, R4, 0x3, RZ ;  /* 0x0000000304047819 */ /* 0x000fe400000012ff */
[----:B------:R-:W-:Y:S01]  /*ad60*/  LOP3.LUT R6, R6, R7, RZ, 0x3c, !PT ;  /* 0x0000000706067212 */ /* 0x000fe200078e3cff */
[----:B------:R-:W-:Y:S01]  /*ad70*/  IMAD.X R7, RZ, RZ, R121, P2 ;  /* 0x000000ffff077224 */ /* 0x000fe200010e0679 */
[C---:B------:R-:W-:Y:S02]  /*ad80*/  IADD3 R135, P2, R120.reuse, 0x8000, RZ ;  /* 0x0000800078877810 */ /* 0x040fe40007f5e0ff */
[----:B------:R-:W-:Y:S02]  /*ad90*/  LOP3.LUT R157, R120, 0x380, RZ, 0xc0, !PT ;  /* 0x00000380789d7812 */ /* 0x000fe400078ec0ff */
[----:B------:R-:W-:Y:S02]  /*ada0*/  LOP3.LUT R134, R135, 0x380, RZ, 0xc0, !PT ;  /* 0x0000038087867812 */ /* 0x000fe400078ec0ff */
[----:B------:R-:W-:-:S02]  /*adb0*/  LOP3.LUT R4, R4, R11, RZ, 0x3c, !PT ;  /* 0x0000000b04047212 */ /* 0x000fc400078e3cff */
[----:B------:R-:W-:Y:S02]  /*adc0*/  SHF.R.U64 R134, R134, 0x3, RZ ;  /* 0x0000000386867819 */ /* 0x000fe400000012ff */
[----:B------:R-:W-:Y:S02]  /*add0*/  IADD3 R11, P0, R120, 0xc000, RZ ;  /* 0x0000c000780b7810 */ /* 0x000fe40007f1e0ff */
[----:B------:R-:W-:Y:S01]  /*ade0*/  LOP3.LUT R134, R134, R135, RZ, 0x3c, !PT ;  /* 0x0000008786867212 */ /* 0x000fe200078e3cff */
[----:B------:R-:W-:Y:S01]  /*adf0*/  IMAD.X R135, RZ, RZ, R121, P2 ;  /* 0x000000ffff877224 */ /* 0x000fe200010e0679 */
[----:B------:R-:W-:Y:S02]  /*ae00*/  IADD3 R17, P2, R154, 0x1000, RZ ;  /* 0x000010009a117810 */ /* 0x000fe40007f5e0ff */
[----:B------:R-:W-:Y:S02]  /*ae10*/  SHF.R.U64 R157, R157, 0x3, RZ ;  /* 0x000000039d9d7819 */ /* 0x000fe400000012ff */
[----:B------:R-:W-:-:S02]  /*ae20*/  LOP3.LUT R16, R17, 0x380, RZ, 0xc0, !PT ;  /* 0x0000038011107812 */ /* 0x000fc400078ec0ff */
[----:B------:R-:W-:Y:S02]  /*ae30*/  IADD3 R9, P1, R120, 0xc020, RZ ;  /* 0x0000c02078097810 */ /* 0x000fe40007f3e0ff */
[----:B------:R-:W-:Y:S02]  /*ae40*/  SHF.R.U64 R16, R16, 0x3, RZ ;  /* 0x0000000310107819 */ /* 0x000fe400000012ff */
[----:B------:R-:W-:Y:S02]  /*ae50*/  LOP3.LUT R10, R11, 0x380, RZ, 0xc0, !PT ;  /* 0x000003800b0a7812 */ /* 0x000fe400078ec0ff */
[----:B------:R-:W-:Y:S01]  /*ae60*/  LOP3.LUT R156, R157, R120, RZ, 0x3c, !PT ;  /* 0x000000789d9c7212 */ /* 0x000fe200078e3cff */
[----:B------:R-:W-:Y:S01]  /*ae70*/  IMAD.MOV.U32 R157, RZ, RZ, R121 ;  /* 0x000000ffff9d7224 */ /* 0x000fe200078e0079 */
[----:B------:R-:W-:Y:S01]  /*ae80*/  LOP3.LUT R16, R16, R17, RZ, 0x3c, !PT ;  /* 0x0000001110107212 */ /* 0x000fe200078e3cff */
[----:B------:R-:W-:Y:S01]  /*ae90*/  IMAD.X R17, RZ, RZ, R155, P2 ;  /* 0x000000ffff117224 */ /* 0x000fe200010e069b */
[----:B------:R-:W-:-:S02]  /*aea0*/  IADD3 R111, P2, R154, 0x8000, RZ ;  /* 0x000080009a6f7810 */ /* 0x000fc40007f5e0ff */
[----:B------:R-:W-:Y:S02]  /*aeb0*/  LOP3.LUT R8, R9, 0x380, RZ, 0xc0, !PT ;  /* 0x0000038009087812 */ /* 0x000fe400078ec0ff */
[----:B------:R-:W-:Y:S02]  /*aec0*/  SHF.R.U64 R10, R10, 0x3, RZ ;  /* 0x000000030a0a7819 */ /* 0x000fe400000012ff */
[----:B------:R-:W-:Y:S01]  /*aed0*/  MOV R157, R156 ;  /* 0x0000009c009d7202 */ /* 0x000fe20000000f00 */
[----:B------:R-:W-:Y:S01]  /*aee0*/  BAR.SYNC.DEFER_BLOCKING 0x1, 0x100 ;  /* 0x0044000000007b1d */ /* 0x000fe20000010000 */
[----:B------:R-:W-:Y:S02]  /*aef0*/  LOP3.LUT R110, R111, 0x380, RZ, 0xc0, !PT ;  /* 0x000003806f6e7812 */ /* 0x000fe400078ec0ff */
[----:B------:R-:W-:Y:S02]  /*af00*/  SHF.R.U64 R8, R8, 0x3, RZ ;  /* 0x0000000308087819 */ /* 0x000fe400000012ff */
[----:B------:R-:W-:-:S03]  /*af10*/  LOP3.LUT R10, R10, R11, RZ, 0x3c, !PT ;  /* 0x0000000b0a0a7212 */ /* 0x000fc600078e3cff */
[----:B------:R-:W0:Y:S01]  /*af20*/  LDC R156, c[0x0][0xce8] ;  /* 0x00033a00ff9c7b82 */ /* 0x000e220000000800 */
[C---:B------:R-:W-:Y:S01]  /*af30*/  IADD3 R23, P4, R120.reuse, 0x8040, RZ ;  /* 0x0000804078177810 */ /* 0x040fe20007f9e0ff */
[--C-:B------:R-:W-:Y:S01]  /*af40*/  IMAD.X R11, RZ, RZ, R121.reuse, P0 ;  /* 0x000000ffff0b7224 */ /* 0x100fe200000e0679 */
[----:B------:R-:W-:Y:S02]  /*af50*/  IADD3 R143, P0, R120, 0x40, RZ ;  /* 0x00000040788f7810 */ /* 0x000fe40007f1e0ff */
[----:B------:R-:W-:Y:S02]  /*af60*/  SHF.R.U64 R110, R110, 0x3, RZ ;  /* 0x000000036e6e7819 */ /* 0x000fe400000012ff */
[----:B------:R-:W-:Y:S01]  /*af70*/  LOP3.LUT R8, R8, R9, RZ, 0x3c, !PT ;  /* 0x0000000908087212 */ /* 0x000fe200078e3cff */
[----:B------:R-:W-:Y:S01]  /*af80*/  IMAD.X R9, RZ, RZ, R121, P1 ;  /* 0x000000ffff097224 */ /* 0x000fe200008e0679 */
[----:B------:R-:W-:Y:S02]  /*af90*/  LOP3.LUT R22, R23, 0x380, RZ, 0xc0, !PT ;  /* 0x0000038017167812 */ /* 0x000fe400078ec0ff */
[----:B------:R-:W-:-:S02]  /*afa0*/  IADD3 R139, P1, R120, 0x4060, RZ ;  /* 0x00004060788b7810 */ /* 0x000fc40007f3e0ff */
[----:B------:R-:W-:Y:S02]  /*afb0*/  LOP3.LUT R142, R143, 0x380, RZ, 0xc0, !PT ;  /* 0x000003808f8e7812 */ /* 0x000fe400078ec0ff */
[----:B------:R-:W-:Y:S01]  /*afc0*/  LOP3.LUT R110, R110, R111, RZ, 0x3c, !PT ;  /* 0x0000006f6e6e7212 */ /* 0x000fe200078e3cff */
[----:B------:R-:W-:Y:S01]  /*afd0*/  IMAD.X R111, RZ, RZ, R155, P2 ;  /* 0x000000ffff6f7224 */ /* 0x000fe200010e069b */
[----:B------:R-:W-:Y:S01]  /*afe0*/  SHF.R.U64 R22, R22, 0x3, RZ ;  /* 0x0000000316167819 */ /* 0x000fe200000012ff */
[----:B------:R1:W-:Y:S01]  /*aff0*/  STSM.16.M88.4 [R157], R24 ;  /* 0x000000189d007844 */ /* 0x0003e20000000200 */
[----:B------:R-:W-:Y:S02]  /*b000*/  IADD3 R127, P2, R154, 0xf000, RZ ;  /* 0x0000f0009a7f7810 */ /* 0x000fe40007f5e0ff */
[----:B------:R-:W-:Y:S02]  /*b010*/  LOP3.LUT R138, R139, 0x380, RZ, 0xc0, !PT ;  /* 0x000003808b8a7812 */ /* 0x000fe400078ec0ff */
[----:B------:R-:W-:-:S02]  /*b020*/  SHF.R.U64 R142, R142, 0x3, RZ ;  /* 0x000000038e8e7819 */ /* 0x000fc400000012ff */
[----:B------:R-:W-:Y:S01]  /*b030*/  LOP3.LUT R22, R22, R23, RZ, 0x3c, !PT ;  /* 0x0000001716167212 */ /* 0x000fe200078e3cff */
[--C-:B------:R-:W-:Y:S01]  /*b040*/  IMAD.X R23, RZ, RZ, R121.reuse, P4 ;  /* 0x000000ffff177224 */ /* 0x100fe200020e0679 */
[----:B------:R-:W-:Y:S02]  /*b050*/  LOP3.LUT R126, R127, 0x380, RZ, 0xc0, !PT ;  /* 0x000003807f7e7812 */ /* 0x000fe400078ec0ff */
[----:B------:R-:W-:Y:S02]  /*b060*/  SHF.R.U64 R138, R138, 0x3, RZ ;  /* 0x000000038a8a7819 */ /* 0x000fe400000012ff */
[----:B------:R-:W-:Y:S01]  /*b070*/  LOP3.LUT R142, R142, R143, RZ, 0x3c, !PT ;  /* 0x0000008f8e8e7212 */ /* 0x000fe200078e3cff */
[----:B------:R-:W-:Y:S01]  /*b080*/  IMAD.X R143, RZ, RZ, R121, P0 ;  /* 0x000000ffff8f7224 */ /* 0x000fe200000e0679 */
[----:B------:R-:W-:Y:S02]  /*b090*/  IADD3 R21, P4, R120, 0x4000, RZ ;  /* 0x0000400078157810 */ /* 0x000fe40007f9e0ff */
[----:B------:R-:W-:-:S02]  /*b0a0*/  IADD3 R97, P0, R154, 0x3000, RZ ;  /* 0x000030009a617810 */ /* 0x000fc40007f1e0ff */
[----:B------:R-:W-:Y:S02]  /*b0b0*/  SHF.R.U64 R126, R126, 0x3, RZ ;  /* 0x000000037e7e7819 */ /* 0x000fe400000012ff */
[C---:B------:R-:W-:Y:S02]  /*b0c0*/  IADD3 R13, P6, R120.reuse, 0x8060, RZ ;  /* 0x00008060780d7810 */ /* 0x040fe40007fde0ff */
[C---:B------:R-:W-:Y:S02]  /*b0d0*/  IADD3 R15, P5, R120.reuse, 0x20, RZ ;  /* 0x00000020780f7810 */ /* 0x040fe40007fbe0ff */
[----:B------:R-:W-:Y:S02]  /*b0e0*/  IADD3 R131, P3, R120, 0x8020, RZ ;  /* 0x0000802078837810 */ /* 0x000fe40007f7e0ff */
[----:B------:R-:W-:Y:S01]  /*b0f0*/  LOP3.LUT R138, R138, R139, RZ, 0x3c, !PT ;  /* 0x0000008b8a8a7212 */ /* 0x000fe200078e3cff */
[----:B------:R-:W-:Y:S01]  /*b100*/  IMAD.X R139, RZ, RZ, R121, P1 ;  /* 0x000000ffff8b7224 */ /* 0x000fe200008e0679 */
[----:B------:R-:W-:-:S02]  /*b110*/  LOP3.LUT R20, R21, 0x380, RZ, 0xc0, !PT ;  /* 0x0000038015147812 */ /* 0x000fc400078ec0ff */
[----:B------:R-:W-:Y:S02]  /*b120*/  IADD3 R19, P1, R154, 0x2000, RZ ;  /* 0x000020009a137810 */ /* 0x000fe40007f3e0ff */
[----:B------:R-:W-:Y:S02]  /*b130*/  LOP3.LUT R96, R97, 0x380, RZ, 0xc0, !PT ;  /* 0x0000038061607812 */ /* 0x000fe400078ec0ff */
[----:B------:R-:W-:Y:S01]  /*b140*/  LOP3.LUT R126, R126, R127, RZ, 0x3c, !PT ;  /* 0x0000007f7e7e7212 */ /* 0x000fe200078e3cff */
[----:B------:R-:W-:Y:S01]  /*b150*/  IMAD.X R127, RZ, RZ, R155, P2 ;  /* 0x000000ffff7f7224 */ /* 0x000fe200010e069b */
[----:B------:R-:W-:Y:S02]  /*b160*/  LOP3.LUT R12, R13, 0x380, RZ, 0xc0, !PT ;  /* 0x000003800d0c7812 */ /* 0x000fe400078ec0ff */
[----:B------:R-:W-:Y:S02]  /*b170*/  LOP3.LUT R14, R15, 0x380, RZ, 0xc0, !PT ;  /* 0x000003800f0e7812 */ /* 0x000fe400078ec0ff */
[----:B------:R-:W-:-:S02]  /*b180*/  LOP3.LUT R130, R131, 0x380, RZ, 0xc0, !PT ;  /* 0x0000038083827812 */ /* 0x000fc400078ec0ff */
[----:B------:R-:W-:Y:S02]  /*b190*/  SHF.R.U64 R20, R20, 0x3, RZ ;  /* 0x0000000314147819 */ /* 0x000fe400000012ff */
[----:B0-----:R-:W-:Y:S02]  /*b1a0*/  ISETP.NE.AND P2, PT, R156, 0x1, PT ;  /* 0x000000019c00780c */ /* 0x001fe40003f45270 */
[----:B------:R-:W-:Y:S02]  /*b1b0*/  LOP3.LUT R18, R19, 0x380, RZ, 0xc0, !PT ;  /* 0x0000038013127812 */ /* 0x000fe400078ec0ff */
[----:B------:R-:W-:Y:S02]  /*b1c0*/  SHF.R.U64 R96, R96, 0x3, RZ ;  /* 0x0000000360607819 */ /* 0x000fe400000012ff */
[----:B------:R-:W-:Y:S02]  /*b1d0*/  SHF.R.U64 R12, R12, 0x3, RZ ;  /* 0x000000030c0c7819 */ /* 0x000fe400000012ff */
[----:B------:R-:W-:-:S02]  /*b1e0*/  SHF.R.U64 R14, R14, 0x3, RZ ;  /* 0x000000030e0e7819 */ /* 0x000fc400000012ff */
[----:B------:R-:W-:Y:S02]  /*b1f0*/  SHF.R.U64 R130, R130, 0x3, RZ ;  /* 0x0000000382827819 */ /* 0x000fe400000012ff */
[----:B------:R-:W-:Y:S01]  /*b200*/  LOP3.LUT R20, R20, R21, RZ, 0x3c, !PT ;  /* 0x0000001514147212 */ /* 0x000fe200078e3cff */
[----:B------:R-:W-:Y:S01]  /*b210*/  IMAD.X R21, RZ, RZ, R121, P4 ;  /* 0x000000ffff157224 */ /* 0x000fe200020e0679 */
[----:B------:R-:W-:Y:S02]  /*b220*/  SHF.R.U64 R18, R18, 0x3, RZ ;  /* 0x0000000312127819 */ /* 0x000fe400000012ff */
[----:B------:R-:W-:Y:S01]  /*b230*/  LOP3.LUT R96, R96, R97, RZ, 0x3c, !PT ;  /* 0x0000006160607212 */ /* 0x000fe200078e3cff */
[----:B------:R-:W-:Y:S01]  /*b240*/  IMAD.X R97, RZ, RZ, R155, P0 ;  /* 0x000000ffff617224 */ /* 0x000fe200000e069b */
[----:B------:R-:W-:Y:S02]  /*b250*/  IADD3 R107, P4, R154, 0x6000, RZ ;  /* 0x000060009a6b7810 */ /* 0x000fe40007f9e0ff */
[----:B------:R-:W-:Y:S01]  /*b260*/  LOP3.LUT R12, R12, R13, RZ, 0x3c, !PT ;  /* 0x0000000d0c0c7212 */ /* 0x000fe200078e3cff */
[----:B------:R-:W-:Y:S01]  /*b270*/  IMAD.X R13, RZ, RZ, R121, P6 ;  /* 0x000000ffff0d7224 */ /* 0x000fe200030e0679 */
[----:B------:R-:W-:-:S02]  /*b280*/  LOP3.LUT R14, R14, R15, RZ, 0x3c, !PT ;  /* 0x0000000f0e0e7212 */ /* 0x000fc400078e3cff */
[----:B------:R-:W-:Y:S01]  /*b290*/  LOP3.LUT R130, R130, R131, RZ, 0x3c, !PT ;  /* 0x0000008382827212 */ /* 0x000fe200078e3cff */
[----:B------:R-:W-:Y:S01]  /*b2a0*/  IMAD.X R131, RZ, RZ, R121, P3 ;  /* 0x000000ffff837224 */ /* 0x000fe200018e0679 */
[----:B------:R-:W-:Y:S02]  /*b2b0*/  IADD3 R115, P0, R154, 0xa000, RZ ;  /* 0x0000a0009a737810 */ /* 0x000fe40007f1e0ff */
[----:B------:R-:W-:Y:S02]  /*b2c0*/  IADD3.X R15, RZ, R121, RZ, P5, !PT ;  /* 0x00000079ff0f7210 */ /* 0x000fe40002ffe4ff */
[C---:B------:R-:W-:Y:S02]  /*b2d0*/  IADD3 R147, P6, R120.reuse, 0x4040, RZ ;  /* 0x0000404078937810 */ /* 0x040fe40007fde0ff */
[C---:B------:R-:W-:Y:S02]  /*b2e0*/  IADD3 R151, P5, R120.reuse, 0x4020, RZ ;  /* 0x0000402078977810 */ /* 0x040fe40007fbe0ff */
[----:B------:R-:W-:-:S02]  /*b2f0*/  IADD3 R153, P3, R120, 0x60, RZ ;  /* 0x0000006078997810 */ /* 0x000fc40007f7e0ff */
[----:B------:R-:W-:Y:S01]  /*b300*/  LOP3.LUT R18, R18, R19, RZ, 0x3c, !PT ;  /* 0x0000001312127212 */ /* 0x000fe200078e3cff */
[----:B------:R-:W-:Y:S01]  /*b310*/  IMAD.X R19, RZ, RZ, R155, P1 ;  /* 0x000000ffff137224 */ /* 0x000fe200008e069b */
[----:B------:R-:W-:Y:S02]  /*b320*/  LOP3.LUT R106, R107, 0x380, RZ, 0xc0, !PT ;  /* 0x000003806b6a7812 */ /* 0x000fe400078ec0ff */
[----:B------:R-:W-:Y:S02]  /*b330*/  IADD3 R113, P1, R154, 0x9000, RZ ;  /* 0x000090009a717810 */ /* 0x000fe40007f3e0ff */
[----:B------:R-:W-:Y:S02]  /*b340*/  LOP3.LUT R114, R115, 0x380, RZ, 0xc0, !PT ;  /* 0x0000038073727812 */ /* 0x000fe400078ec0ff */
[----:B------:R-:W-:Y:S02]  /*b350*/  MOV R30, R4 ;  /* 0x00000004001e7202 */ /* 0x000fe40000000f00 */
[----:B------:R-:W-:-:S02]  /*b360*/  F2FP.F16.F32.PACK_AB R5, R35, R34 ;  /* 0x000000222305723e */ /* 0x000fc400000000ff */
[----:B------:R-:W-:Y:S01]  /*b370*/  LOP3.LUT R146, R147, 0x380, RZ, 0xc0, !PT ;  /* 0x0000038093927812 */ /* 0x000fe200078ec0ff */
[----:B------:R-:W0:Y:S01]  /*b380*/  @P2 LDC R34, c[0x0][0xcec] ;  /* 0x00033b00ff222b82 */ /* 0x000e220000000800 */
[----:B------:R-:W-:Y:S02]  /*b390*/  LOP3.LUT R150, R151, 0x380, RZ, 0xc0, !PT ;  /* 0x0000038097967812 */ /* 0x000fe400078ec0ff */
[----:B------:R-:W-:Y:S02]  /*b3a0*/  LOP3.LUT R152, R153, 0x380, RZ, 0xc0, !PT ;  /* 0x0000038099987812 */ /* 0x000fe400078ec0ff */
[----:B------:R-:W-:Y:S02]  /*b3b0*/  SHF.R.U64 R106, R106, 0x3, RZ ;  /* 0x000000036a6a7819 */ /* 0x000fe400000012ff */
[----:B------:R-:W-:Y:S02]  /*b3c0*/  LOP3.LUT R112, R113, 0x380, RZ, 0xc0, !PT ;  /* 0x0000038071707812 */ /* 0x000fe400078ec0ff */
[----:B------:R-:W-:-:S02]  /*b3d0*/  SHF.R.U64 R114, R114, 0x3, RZ ;  /* 0x0000000372727819 */ /* 0x000fc400000012ff */
[----:B-1----:R-:W-:Y:S02]  /*b3e0*/  MOV R27, R6 ;  /* 0x00000006001b7202 */ /* 0x002fe40000000f00 */
[----:B------:R-:W-:Y:S02]  /*b3f0*/  SHF.R.U64 R146, R146, 0x3, RZ ;  /* 0x0000000392927819 */ /* 0x000fe400000012ff */
[----:B------:R-:W-:Y:S02]  /*b400*/  SHF.R.U64 R150, R150, 0x3, RZ ;  /* 0x0000000396967819 */ /* 0x000fe400000012ff */
[----:B------:R-:W-:Y:S02]  /*b410*/  SHF.R.U64 R152, R152, 0x3, RZ ;  /* 0x0000000398987819 */ /* 0x000fe400000012ff */
[----:B------:R-:W-:Y:S02]  /*b420*/  F2FP.F16.F32.PACK_AB R6, R37, R172 ;  /* 0x000000ac2506723e */ /* 0x000fe400000000ff */
[----:B------:R-:W-:Y:S01]  /*b430*/  LOP3.LUT R106, R106, R107, RZ, 0x3c, !PT ;  /* 0x0000006b6a6a7212 */ /* 0x000fe200078e3cff */
[----:B------:R-:W1:Y:S01]  /*b440*/  @P2 LDC R37, c[0x0][0xcf0] ;  /* 0x00033c00ff252b82 */ /* 0x000e620000000800 */
[----:B------:R-:W-:Y:S01]  /*b450*/  SHF.R.U64 R112, R112, 0x3, RZ ;  /* 0x0000000370707819 */ /* 0x000fe200000012ff */
[----:B------:R-:W-:Y:S01]  /*b460*/  IMAD.X R107, RZ, RZ, R155, P4 ;  /* 0x000000ffff6b7224 */ /* 0x000fe200020e069b */
[----:B------:R-:W-:-:S02]  /*b470*/  LOP3.LUT R114, R114, R115, RZ, 0x3c, !PT ;  /* 0x0000007372727212 */ /* 0x000fc400078e3cff */
[----:B------:R-:W-:Y:S02]  /*b480*/  IADD3 R115, P4, R154, 0xd000, RZ ;  /* 0x0000d0009a737810 */ /* 0x000fe40007f9e0ff */
[----:B------:R-:W-:Y:S01]  /*b490*/  LOP3.LUT R146, R146, R147, RZ, 0x3c, !PT ;  /* 0x0000009392927212 */ /* 0x000fe200078e3cff */
[--C-:B------:R-:W-:Y:S01]  /*b4a0*/  IMAD.X R147, RZ, RZ, R121.reuse, P6 ;  /* 0x000000ffff937224 */ /* 0x100fe200030e0679 */
[----:B------:R-:W-:Y:S02]  /*b4b0*/  LOP3.LUT R150, R150, R151, RZ, 0x3c, !PT ;  /* 0x0000009796967212 */ /* 0x000fe400078e3cff */
[----:B------:R-:W-:Y:S01]  /*b4c0*/  LOP3.LUT R152, R152, R153, RZ, 0x3c, !PT ;  /* 0x0000009998987212 */ /* 0x000fe200078e3cff */
[----:B------:R-:W-:Y:S01]  /*b4d0*/  IMAD.X R153, RZ, RZ, R121, P3 ;  /* 0x000000ffff997224 */ /* 0x000fe200018e0679 */
[----:B------:R-:W-:Y:S01]  /*b4e0*/  IADD3.X R151, RZ, R121, RZ, P5, !PT ;  /* 0x00000079ff977210 */ /* 0x000fe20002ffe4ff */
[----:B------:R-:W-:Y:S01]  /*b4f0*/  IMAD R0, R218, 0x20, R221 ;  /* 0x00000020da007824 */ /* 0x000fe200078e02dd */
[C---:B------:R-:W-:Y:S01]  /*b500*/  IADD3 R101, P6, R154.reuse, 0x4000, RZ ;  /* 0x000040009a657810 */ /* 0x040fe20007fde0ff */
[----:B------:R-:W-:Y:S01]  /*b510*/  IMAD.X R121, RZ, RZ, R155, P4 ;  /* 0x000000ffff797224 */ /* 0x000fe200020e069b */
[----:B------:R-:W-:-:S02]  /*b520*/  IADD3 R105, P5, R154, 0x5000, RZ ;  /* 0x000050009a697810 */ /* 0x000fc40007fbe0ff */
[----:B------:R-:W-:Y:S02]  /*b530*/  IADD3 R109, P3, R154, 0x7000, RZ ;  /* 0x000070009a6d7810 */ /* 0x000fe40007f7e0ff */
[----:B------:R-:W-:Y:S02]  /*b540*/  LOP3.LUT R112, R112, R113, RZ, 0x3c, !PT ;  /* 0x0000007170707212 */ /* 0x000fe400078e3cff */
[----:B------:R-:W-:Y:S02]  /*b550*/  LOP3.LUT R113, R115, 0x380, RZ, 0xc0, !PT ;  /* 0x0000038073717812 */ /* 0x000fe400078ec0ff */
[----:B------:R-:W-:Y:S02]  /*b560*/  LOP3.LUT R100, R101, 0x380, RZ, 0xc0, !PT ;  /* 0x0000038065647812 */ /* 0x000fe400078ec0ff */
[----:B------:R-:W-:Y:S02]  /*b570*/  LOP3.LUT R104, R105, 0x380, RZ, 0xc0, !PT ;  /* 0x0000038069687812 */ /* 0x000fe400078ec0ff */
[----:B------:R-:W-:-:S02]  /*b580*/  LOP3.LUT R108, R109, 0x380, RZ, 0xc0, !PT ;  /* 0x000003806d6c7812 */ /* 0x000fc400078ec0ff */
[----:B------:R-:W-:Y:S02]  /*b590*/  SHF.R.U64 R120, R113, 0x3, RZ ;  /* 0x0000000371787819 */ /* 0x000fe400000012ff */
[----:B------:R-:W-:Y:S02]  /*b5a0*/  LOP3.LUT R113, R154, 0x380, RZ, 0xc0, !PT ;  /* 0x000003809a717812 */ /* 0x000fe400078ec0ff */
[----:B------:R-:W-:Y:S02]  /*b5b0*/  SHF.R.U64 R100, R100, 0x3, RZ ;  /* 0x0000000364647819 */ /* 0x000fe400000012ff */
[----:B------:R-:W-:Y:S02]  /*b5c0*/  SHF.R.U64 R104, R104, 0x3, RZ ;  /* 0x0000000368687819 */ /* 0x000fe400000012ff */
[----:B------:R-:W-:Y:S02]  /*b5d0*/  SHF.R.U64 R108, R108, 0x3, RZ ;  /* 0x000000036c6c7819 */ /* 0x000fe400000012ff */
[----:B------:R-:W-:Y:S01]  /*b5e0*/  F2FP.F16.F32.PACK_AB R7, R39, R38 ;  /* 0x000000262707723e */ /* 0x000fe200000000ff */
[----:B------:R-:W-:Y:S01]  /*b5f0*/  VIADD R39, R213, UR60 ;  /* 0x0000003cd5277c36 */ /* 0x000fe20008000000 */
[----:B------:R-:W-:Y:S01]  /*b600*/  SHF.R.U64 R29, R113, 0x3, RZ ;  /* 0x00000003711d7819 */ /* 0x000fe200000012ff */
[--C-:B------:R-:W-:Y:S01]  /*b610*/  IMAD.X R113, RZ, RZ, R155.reuse, P1 ;  /* 0x000000ffff717224 */ /* 0x100fe200008e069b */
[----:B------:R-:W-:Y:S01]  /*b620*/  LOP3.LUT R100, R100, R101, RZ, 0x3c, !PT ;  /* 0x0000006564647212 */ /* 0x000fe200078e3cff */
[----:B------:R-:W-:Y:S01]  /*b630*/  IMAD.X R101, RZ, RZ, R155, P6 ;  /* 0x000000ffff657224 */ /* 0x000fe200030e069b */
[----:B------:R-:W-:Y:S01]  /*b640*/  LOP3.LUT R104, R104, R105, RZ, 0x3c, !PT ;  /* 0x0000006968687212 */ /* 0x000fe200078e3cff */
[----:B0-----:R-:W-:Y:S01]  /*b650*/  @P2 IMAD.HI.U32 R34, R39, R34, RZ ;  /* 0x0000002227222227 */ /* 0x001fe200078e00ff */
[----:B------:R-:W-:-:S02]  /*b660*/  LOP3.LUT R108, R108, R109, RZ, 0x3c, !PT ;  /* 0x0000006d6c6c7212 */ /* 0x000fc400078e3cff */
[----:B------:R-:W-:Y:S01]  /*b670*/  IADD3.X R105, RZ, R155, RZ, P5, !PT ;  /* 0x0000009bff697210 */ /* 0x000fe20002ffe4ff */
[--C-:B------:R-:W-:Y:S01]  /*b680*/  IMAD.X R109, RZ, RZ, R155.reuse, P3 ;  /* 0x000000ffff6d7224 */ /* 0x100fe200018e069b */
[C---:B------:R-:W-:Y:S02]  /*b690*/  IADD3 R117, P6, R154.reuse, 0xb000, RZ ;  /* 0x0000b0009a757810 */ /* 0x040fe40007fde0ff */
[C---:B------:R-:W-:Y:S02]  /*b6a0*/  IADD3 R119, P5, R154.reuse, 0xc000, RZ ;  /* 0x0000c0009a777810 */ /* 0x040fe40007fbe0ff */
[----:B------:R-:W-:Y:S02]  /*b6b0*/  IADD3 R123, P3, R154, 0xe000, RZ ;  /* 0x0000e0009a7b7810 */ /* 0x000fe40007f7e0ff */
[----:B------:R-:W-:Y:S01]  /*b6c0*/  LOP3.LUT R28, R29, R154, RZ, 0x3c, !PT ;  /* 0x0000009a1d1c7212 */ /* 0x000fe200078e3cff */
[----:B------:R-:W-:Y:S01]  /*b6d0*/  IMAD.MOV.U32 R29, RZ, RZ, R155 ;  /* 0x000000ffff1d7224 */ /* 0x000fe200078e009b */
[----:B------:R-:W-:-:S02]  /*b6e0*/  MOV R26, R8 ;  /* 0x00000008001a7202 */ /* 0x000fc40000000f00 */
[----:B------:R-:W-:Y:S02]  /*b6f0*/  MOV R25, R10 ;  /* 0x0000000a00197202 */ /* 0x000fe40000000f00 */
[----:B------:R-:W-:Y:S02]  /*b700*/  MOV R154, R14 ;  /* 0x0000000e009a7202 */ /* 0x000fe40000000f00 */
        /* <DEDUP_REMOVED lines=8> */
[----:B------:R-:W-:Y:S01]  /*b790*/  MOV R31, R22 ;  /* 0x00000016001f7202 */ /* 0x000fe20000000f00 */
[----:B------:R-:W2:Y:S01]  /*b7a0*/  @P2 LDC R47, c[0x0][0xcf0] ;  /* 0x00033c00ff2f2b82 */ /* 0x000ea20000000800 */
        /* <DEDUP_REMOVED lines=8> */
[----:B------:R-:W-:Y:S01]  /*b830*/  STSM.16.M88.4 [R152], R12 ;  /* 0x0000000c98007844 */ /* 0x000fe20000000200 */
[----:B------:R-:W-:-:S02]  /*b840*/  F2FP.F16.F32.PACK_AB R21, R59, R58 ;  /* 0x0000003a3b15723e */ /* 0x000fc400000000ff */
[----:B------:R-:W-:Y:S02]  /*b850*/  F2FP.F16.F32.PACK_AB R22, R61, R178 ;  /* 0x000000b23d16723e */ /* 0x000fe400000000ff */
[----:B------:R-:W-:Y:S02]  /*b860*/  F2FP.F16.F32.PACK_AB R23, R63, R62 ;  /* 0x0000003e3f17723e */ /* 0x000fe400000000ff */
[----:B------:R-:W-:Y:S02]  /*b870*/  MOV R33, R39 ;  /* 0x0000002700217202 */ /* 0x000fe40000000f00 */
[----:B-1----:R-:W-:Y:S01]  /*b880*/  @P2 SHF.R.U32.HI R33, RZ, R37, R34 ;  /* 0x00000025ff212219 */ /* 0x002fe20000011622 */
[----:B------:R1:W-:Y:S01]  /*b890*/  STSM.16.M88.4 [R35], R20 ;  /* 0x0000001423007844 */ /* 0x0003e20000000200 */
[----:B------:R-:W-:Y:S02]  /*b8a0*/  MOV R150, R150 ;  /* 0x0000009600967202 */ /* 0x000fe40000000f00 */
[----:B0-----:R-:W-:-:S02]  /*b8b0*/  F2FP.F16.F32.PACK_AB R4, R65, R179 ;  /* 0x000000b34104723e */ /* 0x001fc400000000ff */
[----:B------:R-:W-:Y:S02]  /*b8c0*/  F2FP.F16.F32.PACK_AB R5, R67, R66 ;  /* 0x000000424305723e */ /* 0x000fe400000000ff */
[----:B------:R-:W-:Y:S02]  /*b8d0*/  F2FP.F16.F32.PACK_AB R6, R69, R180 ;  /* 0x000000b44506723e */ /* 0x000fe400000000ff */
[----:B------:R-:W-:Y:S02]  /*b8e0*/  F2FP.F16.F32.PACK_AB R7, R71, R70 ;  /* 0x000000464707723e */ /* 0x000fe400000000ff */
[----:B------:R-:W-:Y:S02]  /*b8f0*/  MOV R146, R146 ;  /* 0x0000009200927202 */ /* 0x000fe40000000f00 */
[----:B---3--:R-:W-:Y:S01]  /*b900*/  F2FP.F16.F32.PACK_AB R8, R73, R181 ;  /* 0x000000b54908723e */ /* 0x008fe200000000ff */
[----:B------:R-:W-:Y:S01]  /*b910*/  STSM.16.M88.4 [R150], R4 ;  /* 0x0000000496007844 */ /* 0x000fe20000000200 */
[----:B------:R-:W-:Y:S01]  /*b920*/  F2FP.F16.F32.PACK_AB R9, R75, R74 ;  /* 0x0000004a4b09723e */ /* 0x000fe200000000ff */
[----:B-1----:R-:W-:Y:S01]  /*b930*/  IMAD.MOV R35, RZ, RZ, -R33 ;  /* 0x000000ffff237224 */ /* 0x002fe200078e0a21 */
[----:B------:R-:W-:-:S02]  /*b940*/  F2FP.F16.F32.PACK_AB R10, R77, R182 ;  /* 0x000000b64d0a723e */ /* 0x000fc400000000ff */
[----:B------:R-:W-:Y:S01]  /*b950*/  F2FP.F16.F32.PACK_AB R11, R79, R78 ;  /* 0x0000004e4f0b723e */ /* 0x000fe200000000ff */
[----:B------:R-:W-:Y:S01]  /*b960*/  IMAD R35, R156, R35, R39 ;  /* 0x000000239c237224 */ /* 0x000fe200078e0227 */
[----:B------:R-:W-:Y:S02]  /*b970*/  MOV R138, R138 ;  /* 0x0000008a008a7202 */ /* 0x000fe40000000f00 */
[----:B------:R-:W-:Y:S01]  /*b980*/  F2FP.F16.F32.PACK_AB R12, R81, R183 ;  /* 0x000000b7510c723e */ /* 0x000fe200000000ff */
[----:B------:R0:W-:Y:S01]  /*b990*/  STSM.16.M88.4 [R146], R8 ;  /* 0x0000000892007844 */ /* 0x0001e20000000200 */
[----:B------:R-:W-:Y:S02]  /*b9a0*/  F2FP.F16.F32.PACK_AB R13, R83, R82 ;  /* 0x00000052530d723e */ /* 0x000fe400000000ff */
[----:B------:R-:W-:Y:S02]  /*b9b0*/  F2FP.F16.F32.PACK_AB R14, R85, R184 ;  /* 0x000000b8550e723e */ /* 0x000fe400000000ff */
[----:B------:R-:W-:-:S02]  /*b9c0*/  F2FP.F16.F32.PACK_AB R15, R87, R86 ;  /* 0x00000056570f723e */ /* 0x000fc400000000ff */
[----:B------:R-:W-:Y:S01]  /*b9d0*/  LOP3.LUT R120, R120, R115, RZ, 0x3c, !PT ;  /* 0x0000007378787212 */ /* 0x000fe200078e3cff */
[----:B------:R-:W-:Y:S01]  /*b9e0*/  IMAD.X R115, RZ, RZ, R155, P0 ;  /* 0x000000ffff737224 */ /* 0x000fe200000e069b */
[----:B------:R-:W-:Y:S01]  /*b9f0*/  LOP3.LUT R122, R123, 0x380, RZ, 0xc0, !PT ;  /* 0x000003807b7a7812 */ /* 0x000fe200078ec0ff */
[----:B------:R1:W-:Y:S01]  /*ba00*/  STSM.16.M88.4 [R138], R12 ;  /* 0x0000000c8a007844 */ /* 0x0003e20000000200 */
[----:B------:R-:W-:Y:S02]  /*ba10*/  MOV R134, R134 ;  /* 0x0000008600867202 */ /* 0x000fe40000000f00 */
[----:B------:R-:W-:Y:S02]  /*ba20*/  F2FP.F16.F32.PACK_AB R20, R89, R185 ;  /* 0x000000b95914723e */ /* 0x000fe400000000ff */
[----:B------:R-:W-:Y:S01]  /*ba30*/  F2FP.F16.F32.PACK_AB R21, R91, R90 ;  /* 0x0000005a5b15723e */ /* 0x000fe200000000ff */
[----:B0-----:R-:W-:Y:S01]  /*ba40*/  IMAD.U32 R10, RZ, RZ, UR5 ;  /* 0x00000005ff0a7e24 */ /* 0x001fe2000f8e00ff */
[----:B------:R-:W-:Y:S01]  /*ba50*/  SHF.R.S32.HI R9, RZ, 0x1f, R33 ;  /* 0x0000001fff097819 */ /* 0x000fe20000011421 */
[----:B------:R-:W-:Y:S01]  /*ba60*/  ULDC UR5, c[0x0][0xb88] ;  /* 0x0002e20000057ab9 */ /* 0x000fe20000000800 */
[----:B------:R-:W-:-:S02]  /*ba70*/  SHF.R.S32.HI R8, RZ, 0x1f, R35 ;  /* 0x0000001fff087819 */ /* 0x000fc40000011423 */
[----:B------:R-:W-:Y:S02]  /*ba80*/  F2FP.F16.F32.PACK_AB R22, R93, R186 ;  /* 0x000000ba5d16723e */ /* 0x000fe400000000ff */
[----:B------:R-:W-:Y:S02]  /*ba90*/  F2FP.F16.F32.PACK_AB R23, R95, R94 ;  /* 0x0000005e5f17723e */ /* 0x000fe400000000ff */
[----:B------:R-:W-:Y:S01]  /*baa0*/  MOV R130, R130 ;  /* 0x0000008200827202 */ /* 0x000fe20000000f00 */
[----:B-1----:R-:W-:Y:S01]  /*bab0*/  VIADD R15, R225, UR60 ;  /* 0x0000003ce10f7c36 */ /* 0x002fe20008000000 */
[----:B------:R-:W-:Y:S01]  /*bac0*/  IADD3 R12, P0, R33, UR6, RZ ;  /* 0x00000006210c7c10 */ /* 0x000fe2000ff1e0ff */
[----:B------:R0:W-:Y:S01]  /*bad0*/  STSM.16.M88.4 [R134], R20 ;  /* 0x0000001486007844 */ /* 0x0001e20000000200 */
[----:B------:R-:W-:Y:S02]  /*bae0*/  F2FP.F16.F32.PACK_AB R4, R164, R187 ;  /* 0x000000bba404723e */ /* 0x000fe400000000ff */
[----:B------:R-:W-:Y:S01]  /*baf0*/  IADD3.X R13, R9, UR7, R10, P0, !PT ;  /* 0x00000007090d7c10 */ /* 0x000fe200087fe40a */
[----:B------:R-:W-:Y:S01]  /*bb00*/  ULDC.64 UR6, c[0x0][0xc88] ;  /* 0x0003220000067ab9 */ /* 0x000fe20000000a00 */
[----:B------:R-:W-:Y:S01]  /*bb10*/  F2FP.F16.F32.PACK_AB R5, R99, R98 ;  /* 0x000000626305723e */ /* 0x000fe200000000ff */
[----:B------:R-:W-:Y:S01]  /*bb20*/  IMAD R8, R8, UR6, RZ ;  /* 0x0000000608087c24 */ /* 0x000fe2000f8e02ff */
[----:B------:R-:W-:Y:S01]  /*bb30*/  F2FP.F16.F32.PACK_AB R6, R165, R188 ;  /* 0x000000bca506723e */ /* 0x000fe200000000ff */
[----:B------:R-:W-:Y:S01]  /*bb40*/  IMAD.WIDE.U32 R12, R35, UR6, R12 ;  /* 0x00000006230c7c25 */ /* 0x000fe2000f8e000c */
[----:B------:R-:W-:-:S02]  /*bb50*/  F2FP.F16.F32.PACK_AB R7, R103, R102 ;  /* 0x000000666707723e */ /* 0x000fc400000000ff */
[----:B------:R-:W-:Y:S01]  /*bb60*/  SHF.R.U64 R122, R122, 0x3, RZ ;  /* 0x000000037a7a7819 */ /* 0x000fe200000012ff */
[----:B------:R-:W-:Y:S01]  /*bb70*/  IMAD R35, R35, UR7, R8 ;  /* 0x0000000723237c24 */ /* 0x000fe2000f8e0208 */
[----:B------:R-:W-:Y:S01]  /*bb80*/  F2FP.F16.F32.PACK_AB R11, R44, R40 ;  /* 0x000000282c0b723e */ /* 0x000fe200000000ff */
[----:B------:R1:W-:Y:S01]  /*bb90*/  STSM.16.M88.4 [R130], R4 ;  /* 0x0000000482007844 */ /* 0x0003e20000000200 */
[----:B------:R-:W-:Y:S01]  /*bba0*/  LOP3.LUT R122, R122, R123, RZ, 0x3c, !PT ;  /* 0x0000007b7a7a7212 */ /* 0x000fe200078e3cff */
[----:B------:R-:W-:Y:S01]  /*bbb0*/  ULDC.64 UR6, c[0x0][0xc50] ;  /* 0x0003140000067ab9 */ /* 0x000fe20000000a00 */
[----:B------:R-:W-:Y:S01]  /*bbc0*/  IMAD R44, R156, UR5, RZ ;  /* 0x000000059c2c7c24 */ /* 0x000fe2000f8e02ff */
[----:B------:R-:W-:Y:S01]  /*bbd0*/  LOP3.LUT P0, RZ, R223, 0x3, RZ, 0xc0, !PT ;  /* 0x00000003dfff7812 */ /* 0x000fe2000780c0ff */
[----:B------:R-:W-:Y:S01]  /*bbe0*/  IMAD.X R123, RZ, RZ, R155, P3 ;  /* 0x000000ffff7b7224 */ /* 0x000fe200018e069b */
[----:B------:R-:W-:Y:S02]  /*bbf0*/  F2FP.F16.F32.PACK_AB R8, R166, R190 ;  /* 0x000000bea608723e */ /* 0x000fe400000000ff */
[----:B------:R-:W-:-:S02]  /*bc00*/  F2FP.F16.F32.PACK_AB R9, R36, R32 ;  /* 0x000000202409723e */ /* 0x000fc400000000ff */
[----:B------:R-:W-:Y:S02]  /*bc10*/  F2FP.F16.F32.PACK_AB R10, R167, R191 ;  /* 0x000000bfa70a723e */ /* 0x000fe400000000ff */
[----:B0-----:R-:W-:Y:S02]  /*bc20*/  LEA R20, P3, R12, UR6, 0x2 ;  /* 0x000000060c147c11 */ /* 0x001fe4000f8610ff */
[C---:B------:R-:W-:Y:S01]  /*bc30*/  ISETP.GE.OR P1, PT, R15.reuse, R44, P0 ;  /* 0x0000002c0f00720c */ /* 0x040fe20000726670 */
[----:B------:R0:W-:Y:S01]  /*bc40*/  STSM.16.M88.4 [R31], R8 ;  /* 0x000000081f007844 */ /* 0x0001e20000000200 */
        /* <DEDUP_REMOVED lines=22> */
[----:B------:R-:W-:-:S02]  /*bdb0*/  F2FP.F16.F32.PACK_AB R138, R141, R140 ;  /* 0x0000008c8d8a723e */ /* 0x000fc400000000ff */
[----:B------:R-:W-:Y:S01]  /*bdc0*/  F2FP.F16.F32.PACK_AB R139, R160, R159 ;  /* 0x0000009fa08b723e */ /* 0x000fe200000000ff */
[----:B------:R-:W-:Y:S01]  /*bdd0*/  STSM.16.M88.4 [R26], R12 ;  /* 0x0000000c1a007844 */ /* 0x000fe20000000200 */
[----:B------:R-:W-:Y:S02]  /*bde0*/  F2FP.F16.F32.PACK_AB R160, R145, R144 ;  /* 0x0000009091a0723e */ /* 0x000fe400000000ff */
[----:B------:R-:W-:Y:S01]  /*bdf0*/  LOP3.LUT R116, R117, 0x380, RZ, 0xc0, !PT ;  /* 0x0000038075747812 */ /* 0x000fe200078ec0ff */
[----:B------:R-:W-:Y:S01]  /*be00*/  STSM.16.M88.4 [R27], R136 ;  /* 0x000000881b007844 */ /* 0x000fe20000000200 */
[----:B------:R-:W-:Y:S01]  /*be10*/  UIMAD UR5, UR10, UR8, URZ ;  /* 0x000000080a0572a4 */ /* 0x000fe2000f8e023f */
[----:B------:R-:W-:Y:S02]  /*be20*/  IADD3 R46, R0, UR60, RZ ;  /* 0x0000003c002e7c10 */ /* 0x000fe4000fffe0ff */
[----:B------:R-:W-:Y:S01]  /*be30*/  STSM.16.M88.4 [R30], R160 ;  /* 0x000000a01e007844 */ /* 0x000fe20000000200 */
[----:B------:R-:W-:Y:S01]  /*be40*/  UIMAD.WIDE.U32 UR6, UR11, UR8, URZ ;  /* 0x000000080b0672a5 */ /* 0x000fe2000f8e003f */
[----:B------:R-:W-:Y:S01]  /*be50*/  LOP3.LUT R118, R119, 0x380, RZ, 0xc0, !PT ;  /* 0x0000038077767812 */ /* 0x000fe200078ec0ff */
[----:B------:R-:W-:Y:S01]  /*be60*/  BAR.SYNC.DEFER_BLOCKING 0x1, 0x100 ;  /* 0x0044000000007b1d */ /* 0x000fe20000010000 */
[----:B------:R-:W-:Y:S01]  /*be70*/  UIMAD UR5, UR11, UR9, UR5 ;  /* 0x000000090b0572a4 */ /* 0x000fe2000f8e0205 */
[----:B------:R-:W-:Y:S01]  /*be80*/  IMAD.MOV.U32 R45, RZ, RZ, R46 ;  /* 0x000000ffff2d7224 */ /* 0x000fe200078e002e */
[----:B------:R-:W-:-:S02]  /*be90*/  SHF.R.U64 R116, R116, 0x3, RZ ;  /* 0x0000000374747819 */ /* 0x000fc400000012ff */
[----:B------:R-:W-:Y:S01]  /*bea0*/  SHF.R.U64 R118, R118, 0x3, RZ ;  /* 0x0000000376767819 */ /* 0x000fe200000012ff */
[----:B------:R-:W-:Y:S01]  /*beb0*/  ULDC.64 UR10, c[0x0][0xbf0] ;  /* 0x0002fc00000a7ab9 */ /* 0x000fe20000000a00 */
[----:B-1----:R1:W-:Y:S01]  /*bec0*/  @!P1 ST.E desc[UR36][R40.64], R3 ;  /* 0x0000000328009985 */ /* 0x0023e2000c101924 */
[----:B------:R-:W-:Y:S01]  /*bed0*/  UIMAD UR8, UR12, UR10, URZ ;  /* 0x0000000a0c0872a4 */ /* 0x000fe2000f8e023f */
[----:B------:R-:W-:Y:S01]  /*bee0*/  LOP3.LUT R116, R116, R117, RZ, 0x3c, !PT ;  /* 0x0000007574747212 */ /* 0x000fe200078e3cff */
[----:B------:R-:W-:Y:S01]  /*bef0*/  UIADD3 UR7, UR7, UR5, URZ ;  /* 0x0000000507077290 */ /* 0x000fe2000fffe03f */
[----:B------:R-:W-:Y:S01]  /*bf00*/  LOP3.LUT R118, R118, R119, RZ, 0x3c, !PT ;  /* 0x0000007776767212 */ /* 0x000fe200078e3cff */
[----:B-1----:R-:W1:Y:S01]  /*bf10*/  @P2 LDC R3, c[0x0][0xcec] ;  /* 0x00033b00ff032b82 */ /* 0x002e620000000800 */
[----:B------:R-:W-:Y:S01]  /*bf20*/  UIMAD UR5, UR13, UR11, UR8 ;  /* 0x0000000b0d0572a4 */ /* 0x000fe2000f8e0208 */
[----:B------:R-:W-:Y:S01]  /*bf30*/  IADD3.X R117, RZ, R155, RZ, P6, !PT ;  /* 0x0000009bff757210 */ /* 0x000fe200037fe4ff */
[----:B------:R-:W-:Y:S01]  /*bf40*/  UIMAD.WIDE.U32 UR6, UR13, UR10, UR6 ;  /* 0x0000000a0d0672a5 */ /* 0x000fe2000f8e0006 */
[----:B------:R-:W-:Y:S01]  /*bf50*/  IMAD.X R119, RZ, RZ, R155, P5 ;  /* 0x000000ffff777224 */ /* 0x000fe200028e069b */
[----:B------:R-:W-:Y:S01]  /*bf60*/  ULDC.64 UR8, c[0x0][0xbe0] ;  /* 0x0002f80000087ab9 */ /* 0x000fe20000000a00 */
[----:B0-----:R0:W-:Y:S01]  /*bf70*/  @!P0 ST.E desc[UR36][R42.64], R2 ;  /* 0x000000022a008985 */ /* 0x0011e2000c101924 */
[----:B------:R-:W-:-:S03]  /*bf80*/  UIADD3 UR5, UR7, UR5, URZ ;  /* 0x0000000507057290 */ /* 0x000fc6000fffe03f */
[----:B------:R3:W5:Y:S04]  /*bf90*/  LD.E.128 R20, desc[UR36][R28.64] ;  /* 0x000000241c147980 */ /* 0x000768000c101d00 */
[----:B------:R3:W5:Y:S01]  /*bfa0*/  LD.E.128 R32, desc[UR36][R16.64] ;  /* 0x0000002410207980 */ /* 0x000762000c101d00 */
[----:B-1----:R-:W-:-:S03]  /*bfb0*/  @P2 IMAD.HI.U32 R0, R46, R3, RZ ;  /* 0x000000032e002227 */ /* 0x002fc600078e00ff */
[----:B------:R3:W5:Y:S02]  /*bfc0*/  LD.E.128 R36, desc[UR36][R18.64] ;  /* 0x0000002412247980 */ /* 0x000764000c101d00 */
[----:B--2---:R-:W-:Y:S01]  /*bfd0*/  @P2 SHF.R.U32.HI R45, RZ, R47, R0 ;  /* 0x0000002fff2d2219 */ /* 0x004fe20000011600 */
[----:B0-----:R-:W-:Y:S01]  /*bfe0*/  IMAD.U32 R2, RZ, RZ, UR6 ;  /* 0x00000006ff027e24 */ /* 0x001fe2000f8e00ff */
[----:B------:R-:W5:Y:S02]  /*bff0*/  LD.E.128 R96, desc[UR36][R96.64] ;  /* 0x0000002460607980 */ /* 0x000f64000c101d00 */
[--C-:B------:R-:W-:Y:S01]  /*c000*/  SHF.R.S32.HI R0, RZ, 0x1f, R45.reuse ;  /* 0x0000001fff007819 */ /* 0x100fe2000001142d */
[----:B------:R-:W-:Y:S01]  /*c010*/  IMAD.MOV R47, RZ, RZ, -R45 ;  /* 0x000000ffff2f7224 */ /* 0x000fe200078e0a2d */
[----:B------:R-:W5:Y:S01]  /*c020*/  LD.E.128 R100, desc[UR36][R100.64] ;  /* 0x0000002464647980 */ /* 0x000f62000c101d00 */
[----:B------:R-:W-:Y:S01]  /*c030*/  IMAD.U32 R3, RZ, RZ, UR7 ;  /* 0x00000007ff037e24 */ /* 0x000fe2000f8e00ff */
[----:B------:R-:W-:Y:S01]  /*c040*/  ULDC.64 UR6, c[0x0][0xbd8] ;  /* 0x0002f60000067ab9 */ /* 0x000fe20000000a00 */
[----:B------:R-:W-:Y:S01]  /*c050*/  IMAD.U32 R3, RZ, RZ, UR5 ;  /* 0x00000005ff037e24 */ /* 0x000fe2000f8e00ff */
[----:B------:R3:W5:Y:S01]  /*c060*/  LD.E.128 R4, desc[UR36][R104.64] ;  /* 0x0000002468047980 */ /* 0x000762000c101d00 */
[----:B------:R-:W-:-:S02]  /*c070*/  IMAD R0, R0, UR8, RZ ;  /* 0x0000000800007c24 */ /* 0x000fc4000f8e02ff */
[----:B------:R-:W-:Y:S01]  /*c080*/  IMAD R47, R156, R47, R46 ;  /* 0x0000002f9c2f7224 */ /* 0x000fe200078e022e */
[----:B------:R3:W5:Y:S01]  /*c090*/  LD.E.128 R8, desc[UR36][R106.64] ;  /* 0x000000246a087980 */ /* 0x000762000c101d00 */
[C---:B------:R-:W-:Y:S02]  /*c0a0*/  IMAD R61, R45.reuse, UR9, R0 ;  /* 0x000000092d3d7c24 */ /* 0x040fe4000f8e0200 */
[----:B------:R-:W-:Y:S01]  /*c0b0*/  IMAD.WIDE.U32 R2, R45, UR8, R2 ;  /* 0x000000082d027c25 */ /* 0x000fe2000f8e0002 */
[----:B------:R3:W5:Y:S01]  /*c0c0*/  LD.E.128 R12, desc[UR36][R108.64] ;  /* 0x000000246c0c7980 */ /* 0x000762000c101d00 */
[----:B------:R-:W-:-:S03]  /*c0d0*/  SHF.R.S32.HI R0, RZ, 0x1f, R47 ;  /* 0x0000001fff007819 */ /* 0x000fc6000001142f */
[----:B------:R3:W5:Y:S04]  /*c0e0*/  LD.E.128 R48, desc[UR36][R110.64] ;  /* 0x000000246e307980 */ /* 0x000768000c101d00 */
[----:B------:R3:W5:Y:S04]  /*c0f0*/  LD.E.128 R24, desc[UR36][R112.64] ;  /* 0x0000002470187980 */ /* 0x000768000c101d00 */
[----:B------:R3:W5:Y:S04]  /*c100*/  LD.E.128 R40, desc[UR36][R114.64] ;  /* 0x0000002472287980 */ /* 0x000768000c101d00 */
[----:B------:R3:W5:Y:S04]  /*c110*/  LD.E.128 R28, desc[UR36][R116.64] ;  /* 0x00000024741c7980 */ /* 0x000768000c101d00 */
[----:B------:R3:W5:Y:S04]  /*c120*/  LD.E.128 R56, desc[UR36][R118.64] ;  /* 0x0000002476387980 */ /* 0x000768000c101d00 */
[----:B------:R3:W5:Y:S04]  /*c130*/  LD.E.128 R52, desc[UR36][R120.64] ;  /* 0x0000002478347980 */ /* 0x000768000c101d00 */
[----:B------:R3:W5:Y:S04]  /*c140*/  LD.E.128 R16, desc[UR36][R122.64] ;  /* 0x000000247a107980 */ /* 0x000768000c101d00 */
[----:B------:R-:W5:Y:S01]  /*c150*/  LD.E.128 R124, desc[UR36][R126.64] ;  /* 0x000000247e7c7980 */ /* 0x000f62000c101d00 */
[----:B------:R-:W-:Y:S01]  /*c160*/  VIADD R65, R221, UR60 ;  /* 0x0000003cdd417c36 */ /* 0x000fe20008000000 */
[----:B------:R-:W-:Y:S01]  /*c170*/  IADD3 R3, R3, R61, RZ ;  /* 0x0000003d03037210 */ /* 0x000fe20007ffe0ff */
[----:B------:R-:W-:Y:S01]  /*c180*/  IMAD R0, R0, UR6, RZ ;  /* 0x0000000600007c24 */ /* 0x000fe2000f8e02ff */
[----:B------:R-:W-:Y:S01]  /*c190*/  @!PT LDS RZ, [RZ] ;  /* 0x00000000fffff984 */ /* 0x000fe20000000800 */
[----:B------:R-:W-:Y:S01]  /*c1a0*/  @!PT LDS RZ, [RZ] ;  /* 0x00000000fffff984 */ /* 0x000fe20000000800 */
[----:B------:R-:W-:Y:S01]  /*c1b0*/  @!PT LDS RZ, [RZ] ;  /* 0x00000000fffff984 */ /* 0x000fe20000000800 */
[----:B------:R-:W-:Y:S01]  /*c1c0*/  @!PT LDS RZ, [RZ] ;  /* 0x00000000fffff984 */ /* 0x000fe20000000800 */
[----:B------:R0:W-:Y:S06]  /*c1d0*/  MEMBAR.ALL.CTA ;  /* 0x0000000000007992 */ /* 0x0001ec0000008000 */
[----:B0-----:R-:W0:Y:S01]  /*c1e0*/  FENCE.VIEW.ASYNC.S ;  /* 0x00000000000073c6 */ /* 0x001e220000000000 */
[C---:B------:R-:W-:Y:S01]  /*c1f0*/  VIADD R45, R65.reuse, 0x20 ;  /* 0x00000020412d7836 */ /* 0x040fe20000000000 */
[-C--:B------:R-:W-:Y:S01]  /*c200*/  ISETP.GE.AND P2, PT, R65, R44.reuse, PT ;  /* 0x0000002c4100720c */ /* 0x080fe20003f46270 */
[C---:B------:R-:W-:Y:S01]  /*c210*/  IMAD R61, R47.reuse, UR7, R0 ;  /* 0x000000072f3d7c24 */ /* 0x040fe2000f8e0200 */
[----:B------:R-:W-:Y:S01]  /*c220*/  BSSY B1, `(.L_x_4693) ;  /* 0x0000023000017945 */ /* 0x000fe20003800000 */
[----:B------:R-:W-:Y:S01]  /*c230*/  IMAD.WIDE.U32 R2, R47, UR6, R2 ;  /* 0x000000062f027c25 */ /* 0x000fe2000f8e0002 */
[-C--:B------:R-:W-:Y:S01]  /*c240*/  ISETP.GE.AND P1, PT, R45, R44.reuse, PT ;  /* 0x0000002c2d00720c */ /* 0x080fe20003f26270 */
[----:B------:R-:W-:Y:S01]  /*c250*/  ULDC.64 UR6, c[0x0][0xb80] ;  /* 0x0002e00000067ab9 */ /* 0x000fe20000000a00 */
[----:B------:R-:W-:Y:S01]  /*c260*/  SHF.R.S32.HI R196, RZ, 0x1f, R215 ;  /* 0x0000001fffc47819 */ /* 0x000fe200000114d7 */
[----:B------:R-:W-:Y:S01]  /*c270*/  VIADD R45, R65, 0x40 ;  /* 0x00000040412d7836 */ /* 0x000fe20000000000 */
[C---:B------:R-:W-:Y:S01]  /*c280*/  LEA R0, P3, R2.reuse, UR6, 0x1 ;  /* 0x0000000602007c11 */ /* 0x040fe2000f8608ff */
[----:B------:R-:W-:Y:S01]  /*c290*/  IMAD.IADD R3, R3, 0x1, R61 ;  /* 0x0000000103037824 */ /* 0x000fe200078e023d */
[----:B------:R-:W-:Y:S01]  /*c2a0*/  SHF.R.S32.HI R197, RZ, 0x1f, R216 ;  /* 0x0000001fffc57819 */ /* 0x000fe200000114d8 */
[----:B------:R-:W-:Y:S01]  /*c2b0*/  VIADD R189, R189, 0x32420 ;  /* 0x00032420bdbd7836 */ /* 0x000fe20000000000 */
[----:B------:R-:W-:Y:S01]  /*c2c0*/  ISETP.GE.AND P0, PT, R45, R44, PT ;  /* 0x0000002c2d00720c */ /* 0x000fe20003f06270 */
[----:B0-----:R3:W0:Y:S01]  /*c2d0*/  SHFL.IDX PT, R62, R0, RZ, 0x181f ;  /* 0x00181fff003e7589 */ /* 0x00162200000e0000 */
[----:B------:R-:W-:-:S02]  /*c2e0*/  LEA.HI.X R45, R2, UR7, R3, 0x1, P3 ;  /* 0x00000007022d7c11 */ /* 0x000fc400098f0c03 */
[----:B------:R-:W-:Y:S02]  /*c2f0*/  PRMT R189, RZ, 0x654, R189 ;  /* 0x00000654ffbd7816 */ /* 0x000fe400000000bd */
[----:B------:R-:W-:Y:S01]  /*c300*/  SHF.R.S32.HI R198, RZ, 0x1f, R200 ;  /* 0x0000001fffc67819 */ /* 0x000fe200000114c8 */
[----:B------:R3:W1:Y:S01]  /*c310*/  SHFL.IDX PT, R64, R45, RZ, 0x181f ;  /* 0x00181fff2d407589 */ /* 0x00066200000e0000 */
[----:B------:R3:W-:Y:S01]  /*c320*/  SYNCS.ARRIVE.TRANS64.RED.A1T0 RZ, [R189+URZ], RZ ;  /* 0x000000ffbdff79a7 */ /* 0x0007e2000810043f */
        /* <DEDUP_REMOVED lines=18> */
.L_x_4694:
[----:B------:R-:W-:Y:S05]  /*c450*/  BSYNC B1 ;  /* 0x0000000000017941 */ /* 0x000fea0003800000 */
.L_x_4693:
        /* <DEDUP_REMOVED lines=21> */
.L_x_4696:
[----:B------:R-:W-:Y:S05]  /*c5b0*/  BSYNC B1 ;  /* 0x0000000000017941 */ /* 0x000fea0003800000 */
.L_x_4695:
        /* <DEDUP_REMOVED lines=21> */
.L_x_4698:
[----:B------:R-:W-:Y:S05]  /*c710*/  BSYNC B1 ;  /* 0x0000000000017941 */ /* 0x000fea0003800000 */
.L_x_4697:
        /* <DEDUP_REMOVED lines=24> */
.L_x_4692:
[----:B------:R-:W0:Y:S01]  /*c8a0*/  LDC R8, c[0x0][0xce8] ;  /* 0x00033a00ff087b82 */ /* 0x000e220000000800 */
[----:B------:R-:W1:Y:S01]  /*c8b0*/  S2R R0, SR_TID.X ;  /* 0x0000000000007919 */ /* 0x000e620000002100 */
[----:B------:R-:W-:Y:S01]  /*c8c0*/  R2UR UR6, R219 ;  /* 0x00000000db0672ca */ /* 0x000fe200000e0000 */
[----:B------:R-:W-:Y:S01]  /*c8d0*/  BSSY B1, `(.L_x_4700) ;  /* 0x0000035000017945 */ /* 0x000fe20003800000 */
[----:B------:R-:W-:Y:S02]  /*c8e0*/  R2UR UR5, R220 ;  /* 0x00000000dc0572ca */ /* 0x000fe400000e0000 */
[----:B------:R-:W-:-:S09]  /*c8f0*/  LEA R6, R218, R221, 0x5 ;  /* 0x000000ddda067211 */ /* 0x000fd200078e28ff */
[----:B------:R-:W-:Y:S02]  /*c900*/  USHF.R.S32.HI UR8, URZ, 0x1f, UR6 ;  /* 0x0000001f3f087899 */ /* 0x000fe40008011406 */
[----:B------:R-:W-:Y:S01]  /*c910*/  USHF.R.S32.HI UR9, URZ, 0x1f, UR5 ;  /* 0x0000001f3f097899 */ /* 0x000fe20008011405 */
[----:B0-----:R-:W-:Y:S01]  /*c920*/  ISETP.NE.AND P1, PT, R8, 0x1, PT ;  /* 0x000000010800780c */ /* 0x001fe20003f25270 */
[----:B-1----:R-:W-:-:S12]  /*c930*/  VIADD R0, R0, 0xffffff80 ;  /* 0xffffff8000007836 */ /* 0x002fd80000000000 */
[----:B------:R-:W0:Y:S01]  /*c940*/  @P1 LDC R9, c[0x0][0xcec] ;  /* 0x00033b00ff091b82 */ /* 0x000e220000000800 */
[----:B------:R-:W-:-:S07]  /*c950*/  ISETP.GE.AND P0, PT, R0, 0x80, PT ;  /* 0x000000800000780c */ /* 0x000fce0003f06270 */
[----:B------:R-:W1:Y:S06]  /*c960*/  @P1 LDC R11, c[0x0][0xcf0] ;  /* 0x00033c00ff0b1b82 */ /* 0x000e6c0000000800 */
        /* <DEDUP_REMOVED lines=13> */
[----:B------:R-:W-:Y:S01]  /*ca40*/  R2UR UR12, R220 ;  /* 0x00000000dc0c72ca */ /* 0x000fe200000e0000 */
[----:B------:R-:W-:-:S08]  /*ca50*/  IMAD.MOV.U32 R2, RZ, RZ, R4 ;  /* 0x000000ffff027224 */ /* 0x000fd000078e0004 */
        /* <DEDUP_REMOVED lines=28> */
.L_x_4701:
[----:B------:R-:W-:Y:S05]  /*cc20*/  BSYNC B1 ;  /* 0x0000000000017941 */ /* 0x000fea0003800000 */
.L_x_4700:
[----:B------:R-:W-:Y:S01]  /*cc30*/  R2UR UR13, R219 ;  /* 0x00000000db0d72ca */ /* 0x000fe200000e0000 */
[----:B------:R-:W-:Y:S01]  /*cc40*/  ULDC.64 UR10, c[0x0][0xbe8] ;  /* 0x0002fa00000a7ab9 */ /* 0x000fe20000000a00 */
[----:B------:R-:W-:Y:S01]  /*cc50*/  R2UR UR12, R220 ;  /* 0x00000000dc0c72ca */ /* 0x000fe200000e0000 */
[----:B------:R-:W-:Y:S01]  /*cc60*/  UIMAD UR5, UR8, UR10, URZ ;  /* 0x0000000a080572a4 */ /* 0x000fe2000f8e023f */
[----:B------:R-:W-:Y:S01]  /*cc70*/  IADD3 R6, R6, UR60, RZ ;  /* 0x0000003c06067c10 */ /* 0x000fe2000fffe0ff */
[----:B------:R-:W-:Y:S01]  /*cc80*/  BSSY B1, `(.L_x_4702) ;  /* 0x000003f000017945 */ /* 0x000fe20003800000 */
[----:B------:R-:W-:Y:S02]  /*cc90*/  SHF.R.S32.HI R16, RZ, 0x1f, R215 ;  /* 0x0000001fff107819 */ /* 0x000fe400000114d7 */
[----:B------:R-:W-:Y:S01]  /*cca0*/  SHF.R.S32.HI R17, RZ, 0x1f, R216 ;  /* 0x0000001fff117819 */ /* 0x000fe200000114d8 */
[----:B0-----:R-:W-:Y:S01]  /*ccb0*/  @P1 IMAD.HI.U32 R0, R6, R9, RZ ;  /* 0x0000000906001227 */ /* 0x001fe200078e00ff */
[----:B------:R-:W-:-:S03]  /*ccc0*/  SHF.R.S32.HI R18, RZ, 0x1f, R200 ;  /* 0x0000001fff127819 */ /* 0x000fc600000114c8 */
[----:B------:R-:W-:Y:S01]  /*ccd0*/  UIMAD.WIDE.U32 UR6, UR13, UR10, URZ ;  /* 0x0000000a0d0672a5 */ /* 0x000fe2000f8e003f */
[----:B--2---:R-:W-:Y:S01]  /*cce0*/  IMAD.MOV.U32 R5, RZ, RZ, R6 ;  /* 0x000000ffff057224 */ /* 0x004fe200078e0006 */
[----:B------:R-:W-:Y:S01]  /*ccf0*/  UIMAD UR5, UR13, UR11, UR5 ;  /* 0x0000000b0d0572a4 */ /* 0x000fe2000f8e0205 */
[----:B-1----:R-:W-:Y:S02]  /*cd00*/  @P1 SHF.R.U32.HI R5, RZ, R11, R0 ;  /* 0x0000000bff051219 */ /* 0x002fe40000011600 */
[----:B------:R-:W-:Y:S01]  /*cd10*/  ULDC.64 UR10, c[0x0][0xbf0] ;  /* 0x0002fc00000a7ab9 */ /* 0x000fe20000000a00 */
[----:B------:R-:W-:Y:S01]  /*cd20*/  UIADD3 UR7, UR7, UR5, URZ ;  /* 0x0000000507077290 */ /* 0x000fe2000fffe03f */
[--C-:B------:R-:W-:Y:S01]  /*cd30*/  SHF.R.S32.HI R0, RZ, 0x1f, R5.reuse ;  /* 0x0000001fff007819 */ /* 0x100fe20000011405 */
[----:B------:R-:W-:Y:S01]  /*cd40*/  UIMAD UR5, UR9, UR10, URZ ;  /* 0x0000000a090572a4 */ /* 0x000fe2000f8e023f */
[----:B------:R-:W-:Y:S01]  /*cd50*/  IMAD.MOV R7, RZ, RZ, -R5 ;  /* 0x000000ffff077224 */ /* 0x000fe200078e0a05 */
[----:B------:R-:W-:-:S02]  /*cd60*/  UIMAD.WIDE.U32 UR6, UR12, UR10, UR6 ;  /* 0x0000000a0c0672a5 */ /* 0x000fc4000f8e0006 */
[----:B------:R-:W-:Y:S01]  /*cd70*/  UIMAD UR5, UR12, UR11, UR5 ;  /* 0x0000000b0c0572a4 */ /* 0x000fe2000f8e0205 */
[----:B------:R-:W-:Y:S01]  /*cd80*/  IMAD R7, R8, R7, R6 ;  /* 0x0000000708077224 */ /* 0x000fe200078e0206 */
[----:B------:R-:W-:Y:S01]  /*cd90*/  ULDC.64 UR8, c[0x0][0xbe0] ;  /* 0x0002f80000087ab9 */ /* 0x000fe20000000a00 */
[----:B------:R-:W-:Y:S01]  /*cda0*/  IADD3 R6, R221, UR60, RZ ;  /* 0x0000003cdd067c10 */ /* 0x000fe2000fffe0ff */
        /* <DEDUP_REMOVED lines=44> */
.L_x_4703:
[----:B------:R-:W-:Y:S05]  /*d070*/  BSYNC B1 ;  /* 0x0000000000017941 */ /* 0x000fea0003800000 */
.L_x_4702:
        /* <DEDUP_REMOVED lines=21> */
.L_x_4705:
[----:B------:R-:W-:Y:S05]  /*d1d0*/  BSYNC B1 ;  /* 0x0000000000017941 */ /* 0x000fea0003800000 */
.L_x_4704:
        /* <DEDUP_REMOVED lines=21> */
.L_x_4707:
[----:B------:R-:W-:Y:S05]  /*d330*/  BSYNC B1 ;  /* 0x0000000000017941 */ /* 0x000fea0003800000 */
.L_x_4706:
        /* <DEDUP_REMOVED lines=22> */
.L_x_4699:
[----:B------:R-:W-:Y:S05]  /*d4a0*/  BSYNC B0 ;  /* 0x0000000000007941 */ /* 0x000fea0003800000 */
.L_x_4691:
[----:B------:R-:W-:Y:S02]  /*d4b0*/  ULDC UR5, c[0x0][0xd38] ;  /* 0x00034e0000057ab9 */ /* 0x000fe40000000800 */
[----:B------:R-:W-:-:S06]  /*d4c0*/  UISETP.GE.AND UP0, UPT, UR4, UR5, UPT ;  /* 0x000000050400728c */ /* 0x000fcc000bf06270 */
[----:B------:R-:W-:-:S13]  /*d4d0*/  PLOP3.LUT P0, PT, PT, PT, UP0, 0x80, 0x0 ;  /* 0x000000000000781c */ /* 0x000fda0003f0f008 */
[----:B------:R-:W-:Y:S05]  /*d4e0*/  @!P0 BRA `(.L_x_4708) ;  /* 0xffffff3800288947 */ /* 0x000fea000383ffff */
[----:B------:R-:W-:Y:S05]  /*d4f0*/  EXIT ;  /* 0x000000000000794d */ /* 0x000fea0003800000 */
.L_x_4649:
[----:B------:R-:W-:-:S08]  /*d500*/  NOP ;  /* 0x0000000000007918 */ /* 0x000fd00000000000 */
[----:B0-----:R-:W0:-:S00]  /*d510*/  USETMAXREG.DEALLOC.CTAPOOL 0x28 ;  /* 0x00000028000079c8 */ /* 0x001e0000080e0500 */
        /* <DEDUP_REMOVED lines=29> */
[----:B------:R-:W-:Y:S01]  /*d6f0*/  UIMAD UR41, UR41, UR40, URZ ;  /* 0x00000028292972a4 */ /* 0x000fe2000f8e023f */
[----:B------:R-:W-:Y:S01]  /*d700*/  IMAD.MOV.U32 R18, RZ, RZ, RZ ;  /* 0x000000ffff127224 */ /* 0x000fe200078e00ff */
[----:B------:R-:W-:Y:S01]  /*d710*/  USEL UR4, UR4, 0x1, UP0 ;  /* 0x0000000104047887 */ /* 0x000fe20008000000 */
[----:B------:R-:W-:Y:S01]  /*d720*/  UMOV UR5, 0x400 ;  /* 0x0000040000057882 */ /* 0x000fe20000000000 */
[----:B------:R-:W-:-:S02]  /*d730*/  ULDC UR47, c[0x0][0xc] ;  /* 0x00000300002f7ab9 */ /* 0x000fc40000000800 */
[----:B------:R-:W-:-:S04]  /*d740*/  UIMAD UR42, UR4, UR42, URZ ;  /* 0x0000002a042a72a4 */ /* 0x000fc8000f8e023f */
[----:B------:R-:W-:Y:S02]  /*d750*/  UIADD3 UR4, UR42, 0x5f, URZ ;  /* 0x0000005f2a047890 */ /* 0x000fe4000fffe03f */
[----:B------:R-:W-:Y:S02]  /*d760*/  UIADD3 UR40, UR42, 0x60, -UR40 ;  /* 0x000000602a287890 */ /* 0x000fe4000fffe828 */
[----:B-1----:R-:W-:Y:S02]  /*d770*/  ULEA UR6, UR6, UR5, 0x18 ;  /* 0x0000000506067291 */ /* 0x002fe4000f8ec03f */
[----:B------:R-:W-:Y:S01]  /*d780*/  UIMAD.WIDE UR4, UR4, 0x2aaaaaab, URZ ;  /* 0x2aaaaaab040478a5 */ /* 0x000fe2000f8e023f */
[----:B0-----:R-:W-:-:S03]  /*d790*/  SHF.L.U32 R29, R8, 0x3, RZ ;  /* 0x00000003081d7819 */ /* 0x001fc600000006ff */
[----:B------:R-:W-:Y:S01]  /*d7a0*/  IMAD.U32 R17, RZ, RZ, UR6 ;  /* 0x00000006ff117e24 */ /* 0x000fe2000f8e00ff */
[----:B------:R-:W-:Y:S01]  /*d7b0*/  LOP3.LUT R7, R8, 0x7f, RZ, 0xc0, !PT ;  /* 0x0000007f08077812 */ /* 0x000fe200078ec0ff */
[----:B------:R-:W-:Y:S01]  /*d7c0*/  USHF.R.U32.HI UR39, URZ, 0x1f, UR5 ;  /* 0x0000001f3f277899 */ /* 0x000fe20008011605 */
[C---:B------:R-:W-:Y:S02]  /*d7d0*/  LOP3.LUT R5, R29.reuse, 0x38, RZ, 0xc0, !PT ;  /* 0x000000381d057812 */ /* 0x040fe400078ec0ff */
[----:B------:R-:W-:Y:S01]  /*d7e0*/  LOP3.LUT R0, R29, 0x1f8, RZ, 0xc0, !PT ;  /* 0x000001f81d007812 */ /* 0x000fe200078ec0ff */
[----:B------:R-:W-:Y:S01]  /*d7f0*/  ULEA.HI.SX32 UR39, UR5, UR39, 0x1c ;  /* 0x0000002705277291 */ /* 0x000fe2000f8fe23f */
[C---:B------:R-:W-:Y:S02]  /*d800*/  LOP3.LUT R2, R5.reuse, 0x40, RZ, 0xfc, !PT ;  /* 0x0000004005027812 */ /* 0x040fe400078efcff */
[----:B------:R-:W-:Y:S02]  /*d810*/  ISETP.GE.AND P0, PT, R5, UR7, PT ;  /* 0x0000000705007c0c */ /* 0x000fe4000bf06270 */
[----:B------:R-:W-:-:S02]  /*d820*/  ISETP.GE.AND P2, PT, R2, UR9, PT ;  /* 0x0000000902007c0c */ /* 0x000fc4000bf46270 */
[----:B------:R-:W-:Y:S02]  /*d830*/  ISETP.GE.AND P1, PT, R2, UR7, PT ;  /* 0x0000000702007c0c */ /* 0x000fe4000bf26270 */
[----:B------:R-:W-:Y:S02]  /*d840*/  LOP3.LUT R0, R0, 0x38, R8, 0x78, !PT ;  /* 0x0000003800007812 */ /* 0x000fe400078e7808 */
[----:B------:R-:W-:Y:S02]  /*d850*/  LOP3.LUT R4, R5, 0x80, RZ, 0xfc, !PT ;  /* 0x0000008005047812 */ /* 0x000fe400078efcff */
[----:B------:R-:W-:Y:S02]  /*d860*/  LOP3.LUT R29, R0, 0x200, R29, 0xf8, !PT ;  /* 0x00000200001d7812 */ /* 0x000fe400078ef81d */
[----:B------:R-:W-:Y:S02]  /*d870*/  SEL R0, RZ, 0x1, P0 ;  /* 0x00000001ff007807 */ /* 0x000fe40000000000 */
[----:B------:R-:W-:-:S02]  /*d880*/  SEL R2, RZ, 0xffffffff, P1 ;  /* 0xffffffffff027807 */ /* 0x000fc40000800000 */
[----:B------:R-:W-:Y:S02]  /*d890*/  @P2 LOP3.LUT R16, R16, 0x40000, RZ, 0xfc, !PT ;  /* 0x0004000010102812 */ /* 0x000fe400078efcff */
[----:B------:R-:W-:Y:S02]  /*d8a0*/  SHF.R.U32.HI R35, RZ, 0x3, R7 ;  /* 0x00000003ff237819 */ /* 0x000fe40000011607 */
[----:B------:R-:W-:Y:S02]  /*d8b0*/  @P1 LOP3.LUT R16, R16, 0x10, RZ, 0xfc, !PT ;  /* 0x0000001010101812 */ /* 0x000fe400078efcff */
[----:B------:R-:W-:Y:S02]  /*d8c0*/  LEA R22, R29, R17, 0x1 ;  /* 0x000000111d167211 */ /* 0x000fe400078e08ff */
        /* <DEDUP_REMOVED lines=19> */
[----:B------:R-:W-:Y:S01]  /*da00*/  @P0 LOP3.LUT R16, R16, 0x20000, RZ, 0xfc, !PT ;  /* 0x0002000010100812 */ /* 0x000fe200078efcff */
[----:B------:R0:W-:Y:S01]  /*da10*/  STL [R1+0x4], RZ ;  /* 0x000004ff01007387 */ /* 0x0001e20000100800 */
        /* <DEDUP_REMOVED lines=15> */
[----:B0-----:R-:W-:-:S07]  /*db10*/  @P0 LOP3.LUT R16, R16, 0x80000, RZ, 0xfc, !PT ;  /* 0x0008000010100812 */ /* 0x001fce00078efcff */
.L_x_4762:
        /* <DEDUP_REMOVED lines=22> */
.L_x_4710:
[----:B------:R-:W-:Y:S01]  /*dc80*/  ULDC UR8, c[0x0][0xd54] ;  /* 0x0003550000087ab9 */ /* 0x000fe20000000800 */
[----:B------:R-:W-:Y:S01]  /*dc90*/  UMOV UR6, UR7 ;  /* 0x0000000700067c82 */ /* 0x000fe20008000000 */
[----:B------:R-:W-:-:S11]  /*dca0*/  UISETP.NE.AND UP0, UPT, UR8, 0x1, UPT ;  /* 0x000000010800788c */ /* 0x000fd6000bf05270 */
[----:B------:R-:W-:Y:S02]  /*dcb0*/  @UP0 ULDC.64 UR10, c[0x0][0xd58] ;  /* 0x00035600000a0ab9 */ /* 0x000fe40000000a00 */
[----:B------:R-:W-:-:S04]  /*dcc0*/  UIMAD.WIDE.U32 UR4, UR7, UR10, URZ ;  /* 0x0000000a070472a5 */ /* 0x000fc8000f8e003f */
[----:B------:R-:W-:-:S04]  /*dcd0*/  @UP0 USHF.R.U32.HI UR6, URZ, UR11, UR5 ;  /* 0x0000000b3f060299 */ /* 0x000fc80008011605 */
[----:B------:R-:W-:-:S12]  /*dce0*/  UIMAD UR4, UR6, UR8, URZ ;  /* 0x00000008060472a4 */ /* 0x000fd8000f8e023f */
.L_x_4711:
        /* <DEDUP_REMOVED lines=58> */
.L_x_4713:
        /* <DEDUP_REMOVED lines=8> */
[----:B------:R-:W-:Y:S01]  /*e110*/  MOV R6, UR6 ;  /* 0x0000000600067c02 */ /* 0x000fe20008000f00 */
[----:B------:R-:W-:Y:S01]  /*e120*/  IMAD.U32 R5, RZ, RZ, UR5 ;  /* 0x00000005ff057e24 */ /* 0x000fe2000f8e00ff */
[----:B------:R-:W0:Y:S01]  /*e130*/  LDC.64 R2, c[0x4][R2] ;  /* 0x0100000002027b82 */ /* 0x000e220000000a00 */
[----:B------:R-:W-:Y:S01]  /*e140*/  ULDC.64 UR4, c[0x4][0x8] ;  /* 0x0100020000047ab9 */ /* 0x000fe20000000a00 */
[----:B------:R-:W-:Y:S02]  /*e150*/  IMAD.U32 R7, RZ, RZ, UR7 ;  /* 0x00000007ff077e24 */ /* 0x000fe4000f8e00ff */
[----:B------:R-:W-:-:S02]  /*e160*/  IMAD.U32 R10, RZ, RZ, UR4 ;  /* 0x00000004ff0a7e24 */ /* 0x000fc4000f8e00ff */
[----:B------:R-:W-:Y:S02]  /*e170*/  IMAD.U32 R11, RZ, RZ, UR5 ;  /* 0x00000005ff0b7e24 */ /* 0x000fe4000f8e00ff */
[----:B------:R-:W-:Y:S02]  /*e180*/  IMAD.MOV.U32 R8, RZ, RZ, 0x70 ;  /* 0x00000070ff087424 */ /* 0x000fe400078e00ff */
[----:B------:R-:W-:Y:S02]  /*e190*/  IMAD.MOV.U32 R12, RZ, RZ, 0x1 ;  /* 0x00000001ff0c7424 */ /* 0x000fe400078e00ff */
[----:B------:R-:W-:-:S07]  /*e1a0*/  IMAD.MOV.U32 R13, RZ, RZ, RZ ;  /* 0x000000ffff0d7224 */ /* 0x000fce00078e00ff */
[----:B------:R-:W-:-:S07]  /*e1b0*/  LEPC R20, `(.L_x_4716) ;  /* 0x000000001014794e */ /* 0x000fce0000000000 */
[----:B0----5:R-:W-:Y:S05]  /*e1c0*/  CALL.ABS.NOINC R2 ;  /* 0x0000000002007343 */ /* 0x021fea0003c00000 */
.L_x_4716:
[----:B------:R-:W-:Y:S05]  /*e1d0*/  BSYNC B6 ;  /* 0x0000000000067941 */ /* 0x000fea0003800000 */
.L_x_4715:
        /* <DEDUP_REMOVED lines=10> */
[----:B------:R-:W-:Y:S01]  /*e280*/  MOV R8, 0x70 ;  /* 0x0000007000087802 */ /* 0x000fe20000000f00 */
[----:B------:R-:W-:Y:S02]  /*e290*/  IMAD.U32 R5, RZ, RZ, UR7 ;  /* 0x00000007ff057e24 */ /* 0x000fe4000f8e00ff */
[----:B------:R-:W-:Y:S02]  /*e2a0*/  IMAD.U32 R6, RZ, RZ, UR8 ;  /* 0x00000008ff067e24 */ /* 0x000fe4000f8e00ff */
[----:B------:R-:W-:-:S02]  /*e2b0*/  IMAD.U32 R7, RZ, RZ, UR9 ;  /* 0x00000009ff077e24 */ /* 0x000fc4000f8e00ff */
[----:B------:R-:W-:Y:S02]  /*e2c0*/  IMAD.U32 R10, RZ, RZ, UR4 ;  /* 0x00000004ff0a7e24 */ /* 0x000fe4000f8e00ff */
[----:B------:R-:W-:Y:S02]  /*e2d0*/  IMAD.U32 R11, RZ, RZ, UR5 ;  /* 0x00000005ff0b7e24 */ /* 0x000fe4000f8e00ff */
[----:B------:R-:W-:Y:S02]  /*e2e0*/  IMAD.MOV.U32 R12, RZ, RZ, 0x1 ;  /* 0x00000001ff0c7424 */ /* 0x000fe400078e00ff */
[----:B0-----:R-:W-:-:S07]  /*e2f0*/  IMAD.MOV.U32 R13, RZ, RZ, RZ ;  /* 0x000000ffff0d7224 */ /* 0x001fce00078e00ff */
[----:B------:R-:W-:-:S07]  /*e300*/  LEPC R20, `(.L_x_4719) ;  /* 0x000000001014794e */ /* 0x000fce0000000000 */
[----:B-1---5:R-:W-:Y:S05]  /*e310*/  CALL.ABS.NOINC R2 ;  /* 0x0000000002007343 */ /* 0x022fea0003c00000 */
.L_x_4719:
[----:B------:R0:W1:Y:S01]  /*e320*/  LDC.64 R2, c[0x4][R19] ;  /* 0x0100000013027b82 */ /* 0x0000620000000a00 */
[----:B------:R-:W-:Y:S01]  /*e330*/  ULDC.64 UR4, c[0x4][0x98] ;  /* 0x0100260000047ab9 */ /* 0x000fe20000000a00 */
[----:B------:R-:W-:Y:S01]  /*e340*/  ULDC.64 UR6, c[0x4][0xa0] ;  /* 0x0100280000067ab9 */ /* 0x000fe20000000a00 */
[----:B------:R-:W-:Y:S02]  /*e350*/  IMAD.U32 R4, RZ, RZ, UR4 ;  /* 0x00000004ff047e24 */ /* 0x000fe4000f8e00ff */
        /* <DEDUP_REMOVED lines=11> */
.L_x_4718:
[----:B------:R-:W-:Y:S05]  /*e410*/  BSYNC B6 ;  /* 0x0000000000067941 */ /* 0x000fea0003800000 */
.L_x_4717:
        /* <DEDUP_REMOVED lines=9> */
[----:B------:R-:W-:Y:S01]  /*e4b0*/  MOV R3, UR5 ;  /* 0x0000000500037c02 */ /* 0x000fe20008000f00 */
[----:B------:R-:W-:-:S04]  /*e4c0*/  ULDC UR4, c[0x0][0xd48] ;  /* 0x0003520000047ab9 */ /* 0x000fc80000000800 */
[----:B------:R1:W5:Y:S01]  /*e4d0*/  @P0 LDG.E R28, desc[UR36][R2.64] ;  /* 0x00000024021c0981 */ /* 0x000362000c1e1900 */
[----:B------:R-:W-:Y:S01]  /*e4e0*/  UMOV UR5, 0xffffffff ;  /* 0xffffffff00057882 */ /* 0x000fe20000000000 */
[----:B------:R-:W-:Y:S02]  /*e4f0*/  IMAD.U32 R0, RZ, RZ, UR44 ;  /* 0x0000002cff007e24 */ /* 0x000fe4000f8e00ff */
[----:B------:R-:W-:Y:S02]  /*e500*/  IMAD.U32 R19, RZ, RZ, UR4 ;  /* 0x00000004ff137e24 */ /* 0x000fe4000f8e00ff */
[----:B------:R-:W-:Y:S01]  /*e510*/  VIADD R0, R0, 0xffffffff ;  /* 0xffffffff00007836 */ /* 0x000fe20000000000 */
[----:B------:R-:W-:Y:S06]  /*e520*/  BRA.DIV UR5, `(.L_x_4720) ;  /* 0x0000003e05e87947 */ /* 0x000fec000b800000 */
.L_x_4779:
        /* <DEDUP_REMOVED lines=21> */
[----:B------:R-:W-:Y:S01]  /*e680*/  @!P0 IMAD R7, R28, R7, R2 ;  /* 0x000000071c078224 */ /* 0x000fe200078e0202 */
[----:B------:R-:W-:-:S05]  /*e690*/  @!P0 MOV R2, R9 ;  /* 0x0000000900028202 */ /* 0x000fca0000000f00 */
        /* <DEDUP_REMOVED lines=19> */
.L_x_4721:
[----:B------:R-:W-:Y:S01]  /*e7d0*/  IMAD R24, R18, 0x8, R17 ;  /* 0x0000000812187824 */ /* 0x000fe200078e0211 */
[----:B------:R-:W-:Y:S01]  /*e7e0*/  SHF.L.U32 R3, R26, 0x1f, RZ ;  /* 0x0000001f1a037819 */ /* 0x000fe200000006ff */
[----:B------:R-:W-:Y:S03]  /*e7f0*/  BSSY B0, `(.L_x_4722) ;  /* 0x0000003000007945 */ /* 0x000fe60003800000 */
[----:B------:R-:W0:Y:S02]  /*e800*/  SYNCS.PHASECHK.TRANS64.TRYWAIT P0, [R24+URZ+0x32440], R3 ;  /* 0x03244003180075a7 */ /* 0x000e24000800017f */
[----:B0-----:R-:W-:Y:S05]  /*e810*/  @!P0 BRA `(.L_x_4723) ;  /* 0x0000003c00588947 */ /* 0x001fea0003800000 */
.L_x_4780:
[----:B------:R-:W-:Y:S05]  /*e820*/  BSYNC B0 ;  /* 0x0000000000007941 */ /* 0x000fea0003800000 */
.L_x_4722:
[----:B------:R-:W-:Y:S01]  /*e830*/  SHF.R.S32.HI R37, RZ, 0x1f, R33 ;  /* 0x0000001fff257819 */ /* 0x000fe20000011421 */
[----:B------:R-:W-:Y:S01]  /*e840*/  ULDC.64 UR4, c[0x0][0x300] ;  /* 0x0000c00000047ab9 */ /* 0x000fe20000000a00 */
[----:B------:R-:W1:Y:S01]  /*e850*/  S2R R6, SR_TID.X ;  /* 0x0000000000067919 */ /* 0x000e620000002100 */
[----:B-----5:R-:W-:Y:S02]  /*e860*/  SHF.R.S32.HI R4, RZ, 0x1f, R25 ;  /* 0x0000001fff047819 */ /* 0x020fe40000011419 */
[----:B------:R-:W-:Y:S01]  /*e870*/  IMAD R2, R37, UR4, RZ ;  /* 0x0000000425027c24 */ /* 0x000fe2000f8e02ff */
[----:B------:R-:W-:Y:S02]  /*e880*/  LOP3.LUT P2, RZ, R16, 0x1, RZ, 0xc0, !PT ;  /* 0x0000000110ff7812 */ /* 0x000fe4000784c0ff */
[----:B------:R2:W-:Y:S01]  /*e890*/  STL [R1], R4 ;  /* 0x0000000401007387 */ /* 0x0005e20000100800 */
[C---:B------:R-:W-:Y:S02]  /*e8a0*/  IMAD R5, R33.reuse, UR5, R2 ;  /* 0x0000000521057c24 */ /* 0x040fe4000f8e0202 */
[----:B0-----:R-:W-:Y:S01]  /*e8b0*/  IMAD.WIDE.U32 R2, R33, UR4, RZ ;  /* 0x0000000421027c25 */ /* 0x001fe2000f8e00ff */
[----:B------:R-:W-:-:S04]  /*e8c0*/  ULDC.64 UR4, c[0x0][0x310] ;  /* 0x0000c40000047ab9 */ /* 0x000fc80000000a00 */
[----:B------:R-:W-:Y:S01]  /*e8d0*/  IADD3 R3, R3, R5, RZ ;  /* 0x0000000503037210 */ /* 0x000fe20007ffe0ff */
        /* <DEDUP_REMOVED lines=22> */
[----:B------:R-:W-:-:S03]  /*ea40*/  @P0 LEA R7, R0, R17, 0x1 ;  /* 0x0000001100070211 */ /* 0x000fc600078e08ff */
        /* <DEDUP_REMOVED lines=22> */
[----:B------:R-:W-:Y:S02]  /*ebb0*/  @P0 LEA R9, R0, R17, 0x1 ;  /* 0x0000001100090211 */ /* 0x000fe400078e08ff */
        /* <DEDUP_REMOVED lines=12> */
.L_x_4794:
        /* <DEDUP_REMOVED lines=10> */
.L_x_4725:
        /* <DEDUP_REMOVED lines=10> */
.L_x_4726:
        /* <DEDUP_REMOVED lines=23> */
[----:B01----:R-:W-:Y:S05]  /*ef30*/  CALL.ABS.NOINC R2 ;  /* 0x0000000002007343 */ /* 0x003fea0003c00000 */
.L_x_4728:
[----:B------:R-:W-:Y:S05]  /*ef40*/  BSYNC B6 ;  /* 0x0000000000067941 */ /* 0x000fea0003800000 */
.L_x_4727:
[----:B------:R-:W2:Y:S01]  /*ef50*/  S2R R20, SR_TID.X ;  /* 0x0000000000147919 */ /* 0x000ea20000002100 */
[----:B------:R-:W-:Y:S01]  /*ef60*/  UISETP.NE.AND UP0, UPT, UR49, URZ, UPT ;  /* 0x0000003f3100728c */ /* 0x000fe2000bf05270 */
[----:B------:R-:W-:Y:S01]  /*ef70*/  IMAD.U32 R34, RZ, RZ, UR43 ;  /* 0x0000002bff227e24 */ /* 0x000fe2000f8e00ff */
[----:B------:R-:W-:Y:S01]  /*ef80*/  R2UR UR6, R27 ;  /* 0x000000001b0672ca */ /* 0x000fe200000e0000 */
[----:B------:R-:W-:Y:S01]  /*ef90*/  ULDC.64 UR8, c[0x0][0x2d8] ;  /* 0x0000b60000087ab9 */ /* 0x000fe20000000a00 */
[----:B------:R-:W-:Y:S02]  /*efa0*/  R2UR UR7, R19 ;  /* 0x00000000130772ca */ /* 0x000fe400000e0000 */
[----:B------:R-:W-:Y:S02]  /*efb0*/  PLOP3.LUT P0, PT, PT, PT, UP0, 0x80, 0x0 ;  /* 0x000000000000781c */ /* 0x000fe40003f0f008 */
[----:B------:R-:W-:-:S03]  /*efc0*/  LOP3.LUT P5, RZ, R16, 0x100000, RZ, 0xc0, !PT ;  /* 0x0010000010ff7812 */ /* 0x000fc600078ac0ff */
[----:B------:R-:W-:-:S04]  /*efd0*/  @UP0 ULDC UR4, c[0x0][0x44c] ;  /* 0x0001130000040ab9 */ /* 0x000fc80000000800 */
[----:B------:R-:W-:-:S04]  /*efe0*/  UIMAD UR6, UR6, UR8, URZ ;  /* 0x00000008060672a4 */ /* 0x000fc8000f8e023f */
[----:B------:R-:W-:Y:S01]  /*eff0*/  UIMAD UR6, UR7, UR9, UR6 ;  /* 0x00000009070672a4 */ /* 0x000fe2000f8e0206 */
[----:B--2---:R-:W-:-:S05]  /*f000*/  IMAD.SHL.U32 R20, R20, 0x10, RZ ;  /* 0x0000001014147824 */ /* 0x004fca00078e00ff */
[----:B------:R-:W-:-:S05]  /*f010*/  LOP3.LUT R20, R35, 0x70, R20, 0xf8, !PT ;  /* 0x0000007023147812 */ /* 0x000fca00078ef814 */
[----:B------:R-:W-:-:S04]  /*f020*/  IMAD R34, R34, 0x80, R20 ;  /* 0x0000008022227824 */ /* 0x000fc800078e0214 */
        /* <DEDUP_REMOVED lines=14> */
[----:B0-----:R-:W-:Y:S01]  /*f110*/  MOV R5, UR5 ;  /* 0x0000000500057c02 */ /* 0x001fe20008000f00 */
[----:B------:R-:W-:Y:S02]  /*f120*/  IMAD.MOV R5, RZ, RZ, -R7 ;  /* 0x000000ffff057224 */ /* 0x000fe400078e0a07 */
[----:B------:R-:W-:Y:S01]  /*f130*/  IMAD.U32 R4, RZ, RZ, UR4 ;  /* 0x00000004ff047e24 */ /* 0x000fe2000f8e00ff */
[----:B------:R-:W-:Y:S01]  /*f140*/  ULDC.64 UR4, c[0x0][0x2d0] ;  /* 0x0000b40000047ab9 */ /* 0x000fe20000000a00 */
[----:B------:R-:W-:Y:S01]  /*f150*/  IMAD.U32 R3, RZ, RZ, UR6 ;  /* 0x00000006ff037e24 */ /* 0x000fe2000f8e00ff */
[----:B------:R-:W-:Y:S01]  /*f160*/  ULDC UR6, c[0x0][0x448] ;  /* 0x0001120000067ab9 */ /* 0x000fe20000000800 */
[----:B------:R-:W-:Y:S02]  /*f170*/  IMAD R0, R0, UR4, RZ ;  /* 0x0000000400007c24 */ /* 0x000fe4000f8e02ff */
[----:B------:R-:W-:-:S02]  /*f180*/  IMAD R5, R5, UR6, R34 ;  /* 0x0000000605057c24 */ /* 0x000fc4000f8e0222 */
        /* <DEDUP_REMOVED lines=16> */
[----:B------:R-:W-:Y:S01]  /*f290*/  IMAD.U32 R4, RZ, RZ, UR43 ;  /* 0x0000002bff047e24 */ /* 0x000fe2000f8e00ff */
[----:B------:R-:W-:Y:S01]  /*f2a0*/  LOP3.LUT R16, R16, 0xffffefff, RZ, 0xc0, !PT ;  /* 0xffffefff10107812 */ /* 0x000fe200078ec0ff */
[----:B------:R-:W2:Y:S02]  /*f2b0*/  SHFL.IDX PT, R14, R0, RZ, 0x181f ;  /* 0x00181fff000e7589 */ /* 0x000ea400000e0000 */
[----:B------:R-:W-:Y:S02]  /*f2c0*/  IMAD R4, R4, 0x80, R35 ;  /* 0x0000008004047824 */ /* 0x000fe400078e0223 */
[----:B------:R-:W3:Y:S02]  /*f2d0*/  SHFL.IDX PT, R3, R5, RZ, 0x181f ;  /* 0x00181fff05037589 */ /* 0x000ee400000e0000 */
[C---:B------:R-:W-:Y:S01]  /*f2e0*/  VIADD R6, R4.reuse, 0x10 ;  /* 0x0000001004067836 */ /* 0x040fe20000000000 */
[C---:B------:R-:W-:Y:S01]  /*f2f0*/  ISETP.GE.AND P1, PT, R4.reuse, UR41, PT ;  /* 0x0000002904007c0c */ /* 0x040fe2000bf26270 */
[----:B------:R-:W-:Y:S01]  /*f300*/  VIADD R13, R4, 0x40 ;  /* 0x00000040040d7836 */ /* 0x000fe20000000000 */
[----:B------:R-:W-:Y:S04]  /*f310*/  SHFL.IDX PT, R9, R0, 0x2, 0x181f ;  /* 0x00581f0000097f89 */ /* 0x000fe800000e0000 */
[----:B------:R-:W-:Y:S01]  /*f320*/  SHFL.IDX PT, R8, R5, 0x2, 0x181f ;  /* 0x00581f0005087f89 */ /* 0x000fe200000e0000 */
[----:B------:R-:W-:-:S03]  /*f330*/  ISETP.GE.AND P3, PT, R13, UR41, PT ;  /* 0x000000290d007c0c */ /* 0x000fc6000bf66270 */
[----:B------:R-:W-:Y:S03]  /*f340*/  SHFL.IDX PT, R7, R0, 0x3, 0x181f ;  /* 0x00781f0000077f89 */ /* 0x000fe600000e0000 */
[----:B------:R-:W-:Y:S01]  /*f350*/  @P1 LOP3.LUT R16, R16, 0x1000, RZ, 0xfc, !PT ;  /* 0x0000100010101812 */ /* 0x000fe200078efcff */
[----:B------:R-:W-:Y:S03]  /*f360*/  SHFL.IDX PT, R21, R0, 0x5, 0x181f ;  /* 0x00b81f0000157f89 */ /* 0x000fe600000e0000 */
[----:B------:R-:W-:Y:S01]  /*f370*/  LOP3.LUT R16, R16, 0xfffff7ff, RZ, 0xc0, !PT ;  /* 0xfffff7ff10107812 */ /* 0x000fe200078ec0ff */
[----:B------:R-:W-:Y:S01]  /*f380*/  SHFL.IDX PT, R15, R0, 0x6, 0x181f ;  /* 0x00d81f00000f7f89 */ /* 0x000fe200000e0000 */
[----:B0-----:R-:W-:-:S03]  /*f390*/  SHF.L.U32 R35, R2, 0x3, RZ ;  /* 0x0000000302237819 */ /* 0x001fc600000006ff */
[----:B------:R-:W-:Y:S01]  /*f3a0*/  SHFL.IDX PT, R2, R5, 0x1, 0x181f ;  /* 0x00381f0005027f89 */ /* 0x000fe200000e0000 */
        /* <DEDUP_REMOVED lines=19> */
[C---:B------:R-:W-:Y:S02]  /*f4e0*/  @!P4 LEA R7, P0, R35.reuse, R7, 0x1 ;  /* 0x000000072307c211 */ /* 0x040fe400078008ff */
[----:B------:R-:W-:Y:S02]  /*f4f0*/  LOP3.LUT R16, R16, 0xffbfffff, RZ, 0xc0, !PT ;  /* 0xffbfffff10107812 */ /* 0x000fe400078ec0ff */
[----:B--2---:R-:W-:Y:S02]  /*f500*/  @!P4 IADD3.X R6, RZ, R6, RZ, P0, !PT ;  /* 0x00000006ff06c210 */ /* 0x004fe400007fe4ff */
        /* <DEDUP_REMOVED lines=23> */
[----:B------:R-:W-:Y:S02]  /*f680*/  LOP3.LUT P0, RZ, R16, 0x800, RZ, 0xc0, !PT ;  /* 0x0000080010ff7812 */ /* 0x000fe4000780c0ff */
[----:B------:R-:W-:-:S05]  /*f690*/  @!P6 MOV R2, R12 ;  /* 0x0000000c0002e202 */ /* 0x000fca0000000f00 */
[----:B------:R0:W-:Y:S01]  /*f6a0*/  @!P6 LDGSTS.E.BYPASS.LTC128B.128 [R22+0x18400], desc[UR36][R2.64], !P5 ;  /* 0x184000000216efae */ /* 0x0001e2000e901d64 */
[----:B------:R-:W-:-:S05]  /*f6b0*/  LOP3.LUT P6, RZ, R16, 0x400000, RZ, 0xc0, !PT ;  /* 0x0040000010ff7812 */ /* 0x000fca00078cc0ff */
        /* <DEDUP_REMOVED lines=9> */
[----:B0-----:R-:W-:Y:S01]  /*f750*/  @!P3 MOV R2, R14 ;  /* 0x0000000e0002b202 */ /* 0x001fe20000000f00 */
        /* <DEDUP_REMOVED lines=12> */
.L_x_4811:
[----:B------:R-:W0:Y:S01]  /*f820*/  S2R R0, SR_TID.X ;  /* 0x0000000000007919 */ /* 0x000e220000002100 */
[----:B------:R-:W-:Y:S01]  /*f830*/  VIADD R4, R4, 0x70 ;  /* 0x0000007004047836 */ /* 0x000fe20000000000 */
[----:B------:R-:W-:-:S04]  /*f840*/  LOP3.LUT R16, R16, 0xffffbfff, RZ, 0xc0, !PT ;  /* 0xffffbfff10107812 */ /* 0x000fc800078ec0ff */
[----:B------:R-:W-:-:S13]  /*f850*/  ISETP.GE.AND P1, PT, R4, UR41, PT ;  /* 0x0000002904007c0c */ /* 0x000fda000bf26270 */
[----:B------:R-:W-:Y:S02]  /*f860*/  @P1 LOP3.LUT R16, R16, 0x4000, RZ, 0xfc, !PT ;  /* 0x0000400010101812 */ /* 0x000fe400078efcff */
[----:B0-----:R-:W-:-:S04]  /*f870*/  SHF.L.U32 R0, R0, 0x3, RZ ;  /* 0x0000000300007819 */ /* 0x001fc800000006ff */
        /* <DEDUP_REMOVED lines=9> */
.L_x_4730:
        /* <DEDUP_REMOVED lines=28> */
.L_x_4732:
[----:B------:R-:W-:Y:S05]  /*fad0*/  BSYNC B6 ;  /* 0x0000000000067941 */ /* 0x000fea0003800000 */
.L_x_4731:
        /* <DEDUP_REMOVED lines=34> */
[----:B------:R-:W-:Y:S02]  /*fd00*/  MOV R9, UR8 ;  /* 0x0000000800097c02 */ /* 0x000fe40008000f00 */
[----:B------:R-:W-:Y:S01]  /*fd10*/  SHF.R.S32.HI R0, RZ, 0x1f, R5 ;  /* 0x0000001fff007819 */ /* 0x000fe20000011405 */
        /* <DEDUP_REMOVED lines=29> */
[----:B0-----:R-:W-:-:S04]  /*fef0*/  @!P1 LEA R14, P0, R20, R14, 0x1 ;  /* 0x0000000e140e9211 */ /* 0x001fc800078008ff */
[----:B--2---:R-:W-:Y:S01]  /*ff00*/  @!P1 MOV R2, R14 ;  /* 0x0000000e00029202 */ /* 0x004fe20000000f00 */
[----:B------:R-:W-:Y:S01]  /*ff10*/  @!P1 IMAD.X R5, RZ, RZ, R5, P0 ;  /* 0x000000ffff059224 */ /* 0x000fe200000e0605 */
[----:B------:R-:W0:Y:S03]  /*ff20*/  SHFL.IDX PT, R14, R0, 0x2, 0x181f ;  /* 0x00581f00000e7f89 */ /* 0x000e2600000e0000 */
[----:B------:R-:W-:Y:S02]  /*ff30*/  @!P1 IMAD.MOV.U32 R3, RZ, RZ, R5 ;  /* 0x000000ffff039224 */ /* 0x000fe400078e0005 */
[----:B------:R-:W2:Y:S04]  /*ff40*/  SHFL.IDX PT, R5, R4, 0x2, 0x181f ;  /* 0x00581f0004057f89 */ /* 0x000ea800000e0000 */
        /* <DEDUP_REMOVED lines=24> */
[----:B------:R-:W-:-:S03]  /*100d0*/  @!P6 MOV R3, R5 ;  /* 0x000000050003e202 */ /* 0x000fc60000000f00 */
        /* <DEDUP_REMOVED lines=27> */
[----:B0-----:R-:W-:-:S04]  /*10290*/  @!P1 LEA R14, P0, R20, R14, 0x1 ;  /* 0x0000000e140e9211 */ /* 0x001fc800078008ff */
[----:B--2---:R-:W-:Y:S01]  /*102a0*/  @!P1 IADD3.X R5, RZ, R5, RZ, P0, !PT ;  /* 0x00000005ff059210 */ /* 0x004fe200007fe4ff */
[----:B---3--:R-:W-:-:S04]  /*102b0*/  @!P1 IMAD.MOV.U32 R2, RZ, RZ, R14 ;  /* 0x000000ffff029224 */ /* 0x008fc800078e000e */
[----:B------:R-:W-:Y:S01]  /*102c0*/  @!P1 IMAD.MOV.U32 R3, RZ, RZ, R5 ;  /* 0x000000ffff039224 */ /* 0x000fe200078e0005 */
[----:B------:R0:W2:Y:S04]  /*102d0*/  SHFL.IDX PT, R14, R0, 0x7, 0x181f ;  /* 0x00f81f00000e7f89 */ /* 0x0000a800000e0000 */
[----:B------:R0:W-:Y:S04]  /*102e0*/  @!P1 LDGSTS.E.BYPASS.LTC128B.128 [R22+0x25400], desc[UR36][R2.64], !P2 ;  /* 0x2540000002169fae */ /* 0x0001e8000d101d64 */
[----:B------:R0:W-:Y:S04]  /*102f0*/  @!P1 LDGSTS.E.BYPASS.LTC128B.128 [R22+0x29400], desc[UR36][R2.64+0x80], !P3 ;  /* 0x2940008002169fae */ /* 0x0001e8000d901d64 */
[----:B------:R0:W-:Y:S04]  /*10300*/  @!P1 LDGSTS.E.BYPASS.LTC128B.128 [R22+0x2d400], desc[UR36][R2.64+0x100], !P4 ;  /* 0x2d40010002169fae */ /* 0x0001e8000e101d64 */
[----:B------:R0:W-:Y:S04]  /*10310*/  @!P1 LDGSTS.E.BYPASS.LTC128B.128 [R22+0x31400], desc[UR36][R2.64+0x180], !P5 ;  /* 0x3140018002169fae */ /* 0x0001e8000e901d64 */
[----:B------:R0:W3:Y:S02]  /*10320*/  SHFL.IDX PT, R5, R4, 0x7, 0x181f ;  /* 0x00f81f0004057f89 */ /* 0x0000e400000e0000 */
.L_x_4829:
        /* <DEDUP_REMOVED lines=12> */
.L_x_4734:
        /* <DEDUP_REMOVED lines=18> */
.L_x_4830:
[----:B------:R-:W-:Y:S05]  /*10510*/  BSYNC B0 ;  /* 0x0000000000007941 */ /* 0x000fea0003800000 */
.L_x_4735:
[----:B------:R-:W-:-:S13]  /*10520*/  LOP3.LUT P0, RZ, R16, 0x2000, RZ, 0xc0, !PT ;  /* 0x0000200010ff7812 */ /* 0x000fda000780c0ff */
[----:B------:R-:W-:Y:S05]  /*10530*/  @!P0 BRA `(.L_x_4737) ;  /* 0x0000000000048947 */ /* 0x000fea0003800000 */
[----:B------:R-:W-:Y:S01]  /*10540*/  BPT.TRAP 0x1 ;  /* 0x000000040000795c */ /* 0x000fe20000300000 */
.L_x_4737:
[----:B------:R-:W-:Y:S01]  /*10550*/  SHF.L.U32 R3, R26, 0x1f, RZ ;  /* 0x0000001f1a037819 */ /* 0x000fe200000006ff */
[----:B------:R-:W-:Y:S03]  /*10560*/  BSSY B0, `(.L_x_4738) ;  /* 0x0000003000007945 */ /* 0x000fe60003800000 */
[----:B------:R-:W2:Y:S02]  /*10570*/  SYNCS.PHASECHK.TRANS64.TRYWAIT P0, [R24+URZ+0x32460], R3 ;  /* 0x03246003180075a7 */ /* 0x000ea4000800017f */
[----:B--2---:R-:W-:Y:S05]  /*10580*/  @!P0 BRA `(.L_x_4739) ;  /* 0x0000003c00488947 */ /* 0x004fea0003800000 */
.L_x_4831:
[----:B------:R-:W-:Y:S05]  /*10590*/  BSYNC B0 ;  /* 0x0000000000007941 */ /* 0x000fea0003800000 */
.L_x_4738:
[----:B------:R-:W3:Y:S01]  /*105a0*/  LDL.LU R4, [R1] ;  /* 0x0000000001047983 */ /* 0x000ee20000300800 */
        /* <DEDUP_REMOVED lines=13> */
[----:B------:R-:W-:Y:S02]  /*10680*/  IADD3 R3, R3, R5, RZ ;  /* 0x0000000503037210 */ /* 0x000fe40007ffe0ff */
        /* <DEDUP_REMOVED lines=80> */
.L_x_4845:
        /* <DEDUP_REMOVED lines=15> */
.L_x_4741:
        /* <DEDUP_REMOVED lines=10> */
.L_x_4742:
[----:B------:R-:W-:Y:S01]  /*10d20*/  UISETP.GE.AND UP0, UPT, UR44, 0x2, UPT ;  /* 0x000000022c00788c */ /* 0x000fe2000bf06270 */
[----:B------:R2:W-:Y:S05]  /*10d30*/  SYNCS.ARRIVE.TRANS64.A1T0 RZ, [R24+URZ+0x32450], RZ ;  /* 0x032450ff18ff79a7 */ /* 0x0005ea000810003f */
[----:B------:R-:W-:-:S13]  /*10d40*/  PLOP3.LUT P0, PT, PT, PT, UP0, 0x40, 0x0 ;  /* 0x000000000000781c */ /* 0x000fda0003f0e808 */
[----:B--2---:R-:W-:Y:S05]  /*10d50*/  @P0 BRA `(.L_x_4743) ;  /* 0x0000000c00680947 */ /* 0x004fea0003800000 */
[----:B------:R-:W-:Y:S01]  /*10d60*/  UIADD3 UR4, UR44, -0x2, URZ ;  /* 0xfffffffe2c047890 */ /* 0x000fe2000fffe03f */
[----:B------:R-:W-:Y:S05]  /*10d70*/  BSSY B0, `(.L_x_4743) ;  /* 0x00000d8000007945 */ /* 0x000fea0003800000 */
[----:B------:R-:W-:-:S07]  /*10d80*/  IMAD.U32 R20, RZ, RZ, UR4 ;  /* 0x00000004ff147e24 */ /* 0x000fce000f8e00ff */
.L_x_4756:
        /* <DEDUP_REMOVED lines=9> */
[C---:B------:R-:W-:Y:S02]  /*10e20*/  ISETP.GT.U32.AND P2, PT, R2.reuse, 0x5f, PT ;  /* 0x0000005f0200780c */ /* 0x040fe40003f44070 */
[----:B------:R-:W-:-:S05]  /*10e30*/  IADD3 R8, R2, R8, RZ ;  /* 0x0000000802087210 */ /* 0x000fca0007ffe0ff */
        /* <DEDUP_REMOVED lines=18> */
[----:B------:R-:W-:-:S02]  /*10f60*/  ISETP.NE.AND P0, PT, R18, 0x2, PT ;  /* 0x000000021200780c */ /* 0x000fc40003f05270 */
[----:B------:R-:W-:Y:S01]  /*10f70*/  MOV R2, R20 ;  /* 0x0000001400027202 */ /* 0x000fe20000000f00 */
[----:B------:R-:W-:Y:S01]  /*10f80*/  IMAD R5, R5, UR4, R8 ;  /* 0x0000000405057c24 */ /* 0x000fe2000f8e0208 */
[----:B------:R-:W-:Y:S01]  /*10f90*/  SEL R3, RZ, 0x1, P0 ;  /* 0x00000001ff037807 */ /* 0x000fe20000000000 */
[----:B------:R0:W5:Y:S01]  /*10fa0*/  @!P2 LDG.E R4, desc[UR36][R6.64] ;  /* 0x000000240604a981 */ /* 0x000162000c1e1900 */
[----:B------:R-:W-:Y:S01]  /*10fb0*/  SEL R18, R18, RZ, P0 ;  /* 0x000000ff12127207 */ /* 0x000fe20000000000 */
[----:B------:R-:W-:Y:S01]  /*10fc0*/  VIADD R20, R20, 0xffffffff ;  /* 0xffffffff14147836 */ /* 0x000fe20000000000 */
[----:B------:R-:W-:Y:S02]  /*10fd0*/  LOP3.LUT R26, R26, R3, RZ, 0x3c, !PT ;  /* 0x000000031a1a7212 */ /* 0x000fe400078e3cff */
[----:B------:R-:W-:Y:S01]  /*10fe0*/  ISETP.GT.AND P2, PT, R2, RZ, PT ;  /* 0x000000ff0200720c */ /* 0x000fe20003f44270 */
[----:B-1----:R-:W-:-:S12]  /*10ff0*/  @!P1 BRA `(.L_x_4744) ;  /* 0x0000000000049947 */ /* 0x002fd80003800000 */
[----:B------:R-:W-:Y:S01]  /*11000*/  BPT.TRAP 0x1 ;  /* 0x000000040000795c */ /* 0x000fe20000300000 */
.L_x_4744:
[----:B------:R-:W-:Y:S01]  /*11010*/  IMAD R10, R18, 0x8, R17 ;  /* 0x00000008120a7824 */ /* 0x000fe200078e0211 */
[----:B------:R-:W-:Y:S01]  /*11020*/  SHF.L.U32 R25, R26, 0x1f, RZ ;  /* 0x0000001f1a197819 */ /* 0x000fe200000006ff */
[----:B------:R-:W-:Y:S01]  /*11030*/  BSSY B1, `(.L_x_4745) ;  /* 0x0000004000017945 */ /* 0x000fe20003800000 */
[----:B------:R-:W-:Y:S02]  /*11040*/  SHF.R.S32.HI R23, RZ, 0x1f, R5 ;  /* 0x0000001fff177819 */ /* 0x000fe40000011405 */
[----:B------:R-:W2:Y:S02]  /*11050*/  SYNCS.PHASECHK.TRANS64.TRYWAIT P0, [R10+URZ+0x32440], R25 ;  /* 0x032440190a0075a7 */ /* 0x000ea4000800017f */
[----:B--2---:R-:W-:Y:S05]  /*11060*/  @!P0 BRA `(.L_x_4746) ;  /* 0x0000003800e88947 */ /* 0x004fea0003800000 */
.L_x_4846:
[----:B------:R-:W-:Y:S05]  /*11070*/  BSYNC B1 ;  /* 0x0000000000017941 */ /* 0x000fea0003800000 */
.L_x_4745:
        /* <DEDUP_REMOVED lines=33> */
[----:B----4-:R-:W-:-:S05]  /*11290*/  IADD3.X R7, RZ, R7, RZ, P0, !PT ;  /* 0x00000007ff077210 */ /* 0x010fca00007fe4ff */
        /* <DEDUP_REMOVED lines=17> */
.L_x_4860:
        /* <DEDUP_REMOVED lines=8> */
.L_x_4748:
        /* <DEDUP_REMOVED lines=10> */
.L_x_4749:
[----:B------:R1:W-:Y:S01]  /*114d0*/  SYNCS.ARRIVE.TRANS64.A1T0 RZ, [R10+URZ+0x32430], RZ ;  /* 0x032430ff0aff79a7 */ /* 0x0003e2000810003f */
[----:B------:R-:W-:Y:S05]  /*114e0*/  @!P3 BRA `(.L_x_4750) ;  /* 0x000000000004b947 */ /* 0x000fea0003800000 */
[----:B------:R-:W-:Y:S01]  /*114f0*/  BPT.TRAP 0x1 ;  /* 0x000000040000795c */ /* 0x000fe20000300000 */
.L_x_4750:
[----:B------:R-:W3:Y:S01]  /*11500*/  SYNCS.PHASECHK.TRANS64.TRYWAIT P0, [R10+URZ+0x32460], R25 ;  /* 0x032460190a0075a7 */ /* 0x000ee2000800017f */
[----:B------:R-:W-:Y:S04]  /*11510*/  BSSY B1, `(.L_x_4751) ;  /* 0x0000002000017945 */ /* 0x000fe80003800000 */
[----:B---3--:R-:W-:Y:S05]  /*11520*/  @!P0 BRA `(.L_x_4752) ;  /* 0x0000003c005c8947 */ /* 0x008fea0003800000 */
.L_x_4861:
[----:B------:R-:W-:Y:S05]  /*11530*/  BSYNC B1 ;  /* 0x0000000000017941 */ /* 0x000fea0003800000 */
.L_x_4751:
        /* <DEDUP_REMOVED lines=62> */
[----:B------:R4:W0:Y:S01]  /*11920*/  SHFL.IDX PT, R14, R21, 0x5, 0x181f ;  /* 0x00b81f00150e7f89 */ /* 0x00082200000e0000 */
[----:B------:R-:W-:-:S05]  /*11930*/  IADD3.X R3, RZ, R25, RZ, P0, !PT ;  /* 0x00000019ff037210 */ /* 0x000fca00007fe4ff */
[----:B------:R4:W-:Y:S04]  /*11940*/  LDGSTS.E.BYPASS.LTC128B.128 [R23+0x2400], desc[UR36][R2.64], !P5 ;  /* 0x0240000002177fae */ /* 0x0009e8000e901d64 */
[----:B------:R4:W-:Y:S04]  /*11950*/  LDGSTS.E.BYPASS.LTC128B.128 [R23+0x5400], desc[UR36][R2.64+0x80], !P4 ;  /* 0x0540008002177fae */ /* 0x0009e8000e101d64 */
[----:B------:R4:W-:Y:S04]  /*11960*/  LDGSTS.E.BYPASS.LTC128B.128 [R23+0x8400], desc[UR36][R2.64+0x100], !P3 ;  /* 0x0840010002177fae */ /* 0x0009e8000d901d64 */
[----:B------:R4:W-:Y:S02]  /*11970*/  LDGSTS.E.BYPASS.LTC128B.128 [R23+0xb400], desc[UR36][R2.64+0x180], !P1 ;  /* 0x0b40018002177fae */ /* 0x0009e4000c901d64 */
.L_x_4875:
        /* <DEDUP_REMOVED lines=11> */
.L_x_4754:
        /* <DEDUP_REMOVED lines=10> */
.L_x_4755:
[----:B------:R2:W-:Y:S01]  /*11ad0*/  SYNCS.ARRIVE.TRANS64.A1T0 RZ, [R10+URZ+0x32450], RZ ;  /* 0x032450ff0aff79a7 */ /* 0x0005e2000810003f */
[----:B------:R-:W-:Y:S05]  /*11ae0*/  @P2 BRA `(.L_x_4756) ;  /* 0xfffffff000a82947 */ /* 0x000fea000383ffff */
[----:B------:R-:W-:Y:S05]  /*11af0*/  BSYNC B0 ;  /* 0x0000000000007941 */ /* 0x000fea0003800000 */
.L_x_4743:
        /* <DEDUP_REMOVED lines=21> */
.L_x_4758:
[----:B------:R-:W-:Y:S05]  /*11c50*/  BSYNC B0 ;  /* 0x0000000000007941 */ /* 0x000fea0003800000 */
.L_x_4757:
[----:B------:R-:W-:-:S07]  /*11c60*/  LOP3.LUT R26, R26, R5, RZ, 0x3c, !PT ;  /* 0x000000051a1a7212 */ /* 0x000fce00078e3cff */
.L_x_4714:
[----:B------:R-:W-:Y:S05]  /*11c70*/  BSYNC B7 ;  /* 0x0000000000077941 */ /* 0x000fea0003800000 */
.L_x_4712:
        /* <DEDUP_REMOVED lines=11> */
.L_x_4759:
[----:B------:R-:W-:-:S03]  /*11d30*/  UMOV UR4, 0xffffffff ;  /* 0xffffffff00047882 */ /* 0x000fc60000000000 */
[----:B------:R-:W-:Y:S05]  /*11d40*/  BRA.DIV UR4, `(.L_x_4761) ;  /* 0x0000003e04307947 */ /* 0x000fea000b800000 */
[----:B------:R3:W4:Y:S02]  /*11d50*/  SHFL.IDX PT, R14, R32, RZ, 0x1f ;  /* 0x00001fff200e7589 */ /* 0x00072400000e0000 */
.L_x_4878:
        /* <DEDUP_REMOVED lines=8> */
.L_x_4760:
[----:B------:R-:W-:Y:S02]  /*11de0*/  ULDC UR4, c[0x0][0xd38] ;  /* 0x00034e0000047ab9 */ /* 0x000fe40000000800 */
[----:B----4-:R-:W-:-:S13]  /*11df0*/  ISETP.GE.AND P0, PT, R32, UR4, PT ;  /* 0x0000000420007c0c */ /* 0x010fda000bf06270 */
[----:B------:R-:W-:Y:S05]  /*11e00*/  @!P0 BRA `(.L_x_4762) ;  /* 0xffffffbc00448947 */ /* 0x000fea000383ffff */
.L_x_4709:
        /* <DEDUP_REMOVED lines=12> */
.L_x_4879:
[----:B------:R-:W-:Y:S05]  /*11ed0*/  BSYNC B0 ;  /* 0x0000000000007941 */ /* 0x000fea0003800000 */
.L_x_4763:
[----:B------:R-:W-:-:S03]  /*11ee0*/  UMOV UR4, 0xffffffff ;  /* 0xffffffff00047882 */ /* 0x000fc60000000000 */
[----:B------:R-:W-:Y:S05]  /*11ef0*/  BRA.DIV UR4, `(.L_x_4765) ;  /* 0x0000003e04007947 */ /* 0x000fea000b800000 */
[----:B0-----:R-:W0:Y:S02]  /*11f00*/  S2R R0, SR_TID.X ;  /* 0x0000000000007919 */ /* 0x001e240000002100 */
[----:B0-----:R-:W-:-:S04]  /*11f10*/  SHF.R.U32.HI R0, RZ, 0x5, R0 ;  /* 0x00000005ff007819 */ /* 0x001fc80000011600 */
[----:B------:R-:W-:-:S05]  /*11f20*/  LOP3.LUT R0, R0, 0x3, RZ, 0xc0, !PT ;  /* 0x0000000300007812 */ /* 0x000fca00078ec0ff */
[----:B------:R0:W1:Y:S02]  /*11f30*/  SHFL.IDX PT, R14, R0, RZ, 0x1f ;  /* 0x00001fff000e7589 */ /* 0x00006400000e0000 */
.L_x_4882:
[----:B-1----:R-:W-:Y:S01]  /*11f40*/  ISETP.NE.AND P0, PT, R14, RZ, PT ;  /* 0x000000ff0e00720c */ /* 0x002fe20003f05270 */
[----:B------:R-:W-:-:S12]  /*11f50*/  BSSY B0, `(.L_x_4766) ;  /* 0x0000026000007945 */ /* 0x000fd80003800000 */
[----:B------:R-:W-:Y:S05]  /*11f60*/  @P0 BRA `(.L_x_4767) ;  /* 0x0000000000900947 */ /* 0x000fea0003800000 */
[----:B------:R-:W-:-:S03]  /*11f70*/  UMOV UR4, 0xffffffff ;  /* 0xffffffff00047882 */ /* 0x000fc60000000000 */
[----:B------:R-:W-:Y:S05]  /*11f80*/  BRA.DIV UR4, `(.L_x_4768) ;  /* 0x0000003e04107947 */ /* 0x000fea000b800000 */
[----:B------:R-:W-:-:S13]  /*11f90*/  ELECT P6, URZ, PT ;  /* 0x00000000003f782f */ /* 0x000fda00038c0000 */
.L_x_4885:
[----:B------:R-:W-:Y:S05]  /*11fa0*/  @!P6 BRA `(.L_x_4767) ;  /* 0x000000000080e947 */ /* 0x000fea0003800000 */
[----:B0-----:R-:W4:Y:S02]  /*11fb0*/  LDL R0, [R1+0xc] ;  /* 0x00000c0001007983 */ /* 0x001f240000100800 */
[----:B----4-:R-:W-:-:S13]  /*11fc0*/  R2UR UR4, R0 ;  /* 0x00000000000472ca */ /* 0x010fda00000e0000 */
[----:B------:R-:W-:-:S06]  /*11fd0*/  ULOP3.LUT UR4, UR4, 0x2, URZ, 0xfc, !UPT ;  /* 0x0000000204047892 */ /* 0x000fcc000f8efc3f */
[----:B------:R-:W-:-:S04]  /*11fe0*/  MOV R0, UR4 ;  /* 0x0000000400007c02 */ /* 0x000fc80008000f00 */
[----:B------:R-:W-:-:S13]  /*11ff0*/  ISETP.NE.AND P0, PT, R0, 0x3, PT ;  /* 0x000000030000780c */ /* 0x000fda0003f05270 */
[----:B------:R-:W-:Y:S05]  /*12000*/  @!P0 BRA `(.L_x_4769) ;  /* 0x0000000000048947 */ /* 0x000fea0003800000 */
[----:B------:R-:W-:Y:S01]  /*12010*/  BPT.TRAP 0x1 ;  /* 0x000000040000795c */ /* 0x000fe20000300000 */
.L_x_4769:
[----:B------:R-:W-:Y:S01]  /*12020*/  IMAD R5, R18, 0x8, R7 ;  /* 0x0000000812057824 */ /* 0x000fe200078e0207 */
[----:B------:R-:W-:Y:S01]  /*12030*/  SHF.L.U32 R0, R26, 0x1f, RZ ;  /* 0x0000001f1a007819 */ /* 0x000fe200000006ff */
[----:B------:R-:W-:-:S03]  /*12040*/  VIADD R18, R18, 0x1 ;  /* 0x0000000112127836 */ /* 0x000fc60000000000 */
[----:B------:R-:W0:Y:S02]  /*12050*/  SYNCS.PHASECHK.TRANS64.TRYWAIT P1, [R5+URZ+0x32440], R0 ;  /* 0x03244000050075a7 */ /* 0x000e24000802017f */
[----:B------:R-:W-:-:S04]  /*12060*/  ISETP.NE.AND P2, PT, R18, 0x2, PT ;  /* 0x000000021200780c */ /* 0x000fc80003f45270 */
[----:B------:R-:W-:Y:S01]  /*12070*/  SEL R3, RZ, 0x1, P2 ;  /* 0x00000001ff037807 */ /* 0x000fe20001000000 */
[----:B0-----:R-:W-:Y:S08]  /*12080*/  @!P1 BRA `(.L_x_4770) ;  /* 0x0000003800f09947 */ /* 0x001ff00003800000 */
.L_x_4886:
[----:B------:R-:W-:Y:S02]  /*12090*/  SEL R18, R18, RZ, P2 ;  /* 0x000000ff12127207 */ /* 0x000fe40001000000 */
[----:B------:R-:W-:Y:S01]  /*120a0*/  LOP3.LUT R2, R26, R3, RZ, 0x3c, !PT ;  /* 0x000000031a027212 */ /* 0x000fe200078e3cff */
[----:B------:R-:W-:Y:S06]  /*120b0*/  @!P0 BRA `(.L_x_4771) ;  /* 0x0000000000048947 */ /* 0x000fec0003800000 */
[----:B------:R-:W-:Y:S01]  /*120c0*/  BPT.TRAP 0x1 ;  /* 0x000000040000795c */ /* 0x000fe20000300000 */
.L_x_4771:
[----:B------:R-:W-:Y:S01]  /*120d0*/  IMAD R3, R18, 0x8, R7 ;  /* 0x0000000812037824 */ /* 0x000fe200078e0207 */
[----:B------:R-:W-:-:S04]  /*120e0*/  SHF.L.U32 R2, R2, 0x1f, RZ ;  /* 0x0000001f02027819 */ /* 0x000fc800000006ff */
[----:B------:R-:W1:Y:S02]  /*120f0*/  SYNCS.PHASECHK.TRANS64.TRYWAIT P1, [R3+URZ+0x32440], R2 ;  /* 0x03244002030075a7 */ /* 0x000e64000802017f */
[----:B-1----:R-:W-:Y:S05]  /*12100*/  @!P1 BRA `(.L_x_4772) ;  /* 0x0000003800e49947 */ /* 0x002fea0003800000 */
.L_x_4887:
[----:B------:R-:W-:Y:S05]  /*12110*/  @!P0 BRA `(.L_x_4773) ;  /* 0x0000000000048947 */ /* 0x000fea0003800000 */
[----:B------:R-:W-:Y:S01]  /*12120*/  BPT.TRAP 0x1 ;  /* 0x000000040000795c */ /* 0x000fe20000300000 */
.L_x_4773:
[----:B------:R-:W4:Y:S02]  /*12130*/  SYNCS.PHASECHK.TRANS64.TRYWAIT P1, [R5+URZ+0x32460], R0 ;  /* 0x03246000050075a7 */ /* 0x000f24000802017f */
[----:B----4-:R-:W-:Y:S05]  /*12140*/  @!P1 BRA `(.L_x_4774) ;  /* 0x0000003800e89947 */ /* 0x010fea0003800000 */
.L_x_4888:
[----:B------:R-:W-:Y:S05]  /*12150*/  @!P0 BRA `(.L_x_4775) ;  /* 0x0000000000048947 */ /* 0x000fea0003800000 */
[----:B------:R-:W-:Y:S01]  /*12160*/  BPT.TRAP 0x1 ;  /* 0x000000040000795c */ /* 0x000fe20000300000 */
.L_x_4775:
[----:B------:R0:W0:Y:S02]  /*12170*/  SYNCS.PHASECHK.TRANS64.TRYWAIT P0, [R3+URZ+0x32460], R2 ;  /* 0x03246002030075a7 */ /* 0x000024000800017f */
[----:B0-----:R-:W-:Y:S05]  /*12180*/  @!P0 NANOSLEEP.SYNCS 0x989680 ;  /* 0x009896800000895d */ /* 0x001fea0003900000 */
[----:B------:R-:W0:Y:S02]  /*12190*/  @!P0 SYNCS.PHASECHK.TRANS64 P0, [R3+URZ+0x32460], R2 ;  /* 0x03246002030085a7 */ /* 0x000e24000800007f */
[----:B0-----:R-:W-:Y:S05]  /*121a0*/  @!P0 BRA `(.L_x_4775) ;  /* 0xfffffffc00f08947 */ /* 0x001fea000383ffff */
.L_x_4767:
[----:B------:R-:W-:Y:S05]  /*121b0*/  BSYNC B0 ;  /* 0x0000000000007941 */ /* 0x000fea0003800000 */
.L_x_4766:
[----:B------:R-:W-:Y:S05]  /*121c0*/  EXIT ;  /* 0x000000000000794d */ /* 0x000fea0003800000 */
.L_x_4655:
[----:B0-----:R-:W-:-:S04]  /*121d0*/  IMAD.U32 R3, RZ, RZ, UR40 ;  /* 0x00000028ff037e24 */ /* 0x001fc8000f8e00ff */
[----:B------:R0:W1:Y:S03]  /*121e0*/  SYNCS.PHASECHK.TRANS64.TRYWAIT P0, [R3+URZ+0x32400], R0 ;  /* 0x03240000030075a7 */ /* 0x000066000800017f */
[----:B-1----:R-:W-:Y:S05]  /*121f0*/  @!P0 NANOSLEEP.SYNCS 0x989680 ;  /* 0x009896800000895d */ /* 0x002fea0003900000 */
[----:B------:R-:W1:Y:S02]  /*12200*/  @!P0 SYNCS.PHASECHK.TRANS64 P0, [R3+URZ+0x32400], R0 ;  /* 0x03240000030085a7 */ /* 0x000e64000800007f */
[----:B-1----:R-:W-:Y:S05]  /*12210*/  @!P0 BRA `(.L_x_4655) ;  /* 0xfffffffc00ec8947 */ /* 0x002fea000383ffff */
[----:B------:R-:W-:Y:S05]  /*12220*/  BRA `(.L_x_4776) ;  /* 0xfffffef400d07947 */ /* 0x000fea000383ffff */
.L_x_4659:
[----:B0-----:R-:W-:-:S04]  /*12230*/  IMAD.U32 R3, RZ, RZ, UR6 ;  /* 0x00000006ff037e24 */ /* 0x001fc8000f8e00ff */
[----:B------:R0:W2:Y:S03]  /*12240*/  SYNCS.PHASECHK.TRANS64.TRYWAIT P1, [R3+URZ+0x32430], R2 ;  /* 0x03243002030075a7 */ /* 0x0000a6000802017f */
[----:B--2---:R-:W-:Y:S05]  /*12250*/  @!P1 NANOSLEEP.SYNCS 0x989680 ;  /* 0x009896800000995d */ /* 0x004fea0003900000 */
[----:B------:R-:W2:Y:S02]  /*12260*/  @!P1 SYNCS.PHASECHK.TRANS64 P1, [R3+URZ+0x32430], R2 ;  /* 0x03243002030095a7 */ /* 0x000ea4000802007f */
[----:B--2---:R-:W-:Y:S05]  /*12270*/  @!P1 BRA `(.L_x_4659) ;  /* 0xfffffffc00ec9947 */ /* 0x004fea000383ffff */
[----:B------:R-:W-:Y:S05]  /*12280*/  BRA `(.L_x_4658) ;  /* 0xfffffef400f87947 */ /* 0x000fea000383ffff */
.L_x_4660:
[----:B0-----:R-:W-:-:S04]  /*12290*/  IMAD.U32 R3, RZ, RZ, UR40 ;  /* 0x00000028ff037e24 */ /* 0x001fc8000f8e00ff */
[----:B------:R0:W2:Y:S03]  /*122a0*/  SYNCS.PHASECHK.TRANS64.TRYWAIT P1, [R3+URZ+0x32410], R0 ;  /* 0x03241000030075a7 */ /* 0x0000a6000802017f */
[----:B--2---:R-:W-:Y:S05]  /*122b0*/  @!P1 NANOSLEEP.SYNCS 0x989680 ;  /* 0x009896800000995d */ /* 0x004fea0003900000 */
[----:B------:R-:W2:Y:S02]  /*122c0*/  @!P1 SYNCS.PHASECHK.TRANS64 P1, [R3+URZ+0x32410], R0 ;  /* 0x03241000030095a7 */ /* 0x000ea4000802007f */
[----:B--2---:R-:W-:Y:S05]  /*122d0*/  @!P1 BRA `(.L_x_4660) ;  /* 0xfffffffc00ec9947 */ /* 0x004fea000383ffff */
[----:B------:R-:W-:Y:S05]  /*122e0*/  BRA `(.L_x_4777) ;  /* 0xfffffef800a07947 */ /* 0x000fea000383ffff */
.L_x_4664:
[----:B0-----:R-:W-:-:S04]  /*122f0*/  MOV R3, UR6 ;  /* 0x0000000600037c02 */ /* 0x001fc80008000f00 */
[----:B------:R0:W3:Y:S03]  /*12300*/  SYNCS.PHASECHK.TRANS64.TRYWAIT P1, [R3+URZ+0x32450], R2 ;  /* 0x03245002030075a7 */ /* 0x0000e6000802017f */
[----:B---3--:R-:W-:Y:S05]  /*12310*/  @!P1 NANOSLEEP.SYNCS 0x989680 ;  /* 0x009896800000995d */ /* 0x008fea0003900000 */
[----:B------:R-:W3:Y:S02]  /*12320*/  @!P1 SYNCS.PHASECHK.TRANS64 P1, [R3+URZ+0x32450], R2 ;  /* 0x03245002030095a7 */ /* 0x000ee4000802007f */
[----:B---3--:R-:W-:Y:S05]  /*12330*/  @!P1 BRA `(.L_x_4664) ;  /* 0xfffffffc00ec9947 */ /* 0x008fea000383ffff */
[----:B------:R-:W-:Y:S05]  /*12340*/  BRA `(.L_x_4663) ;  /* 0xfffffef800a87947 */ /* 0x000fea000383ffff */
.L_x_4671:
[----:B-1----:R-:W-:-:S04]  /*12350*/  IMAD.U32 R153, RZ, RZ, UR4 ;  /* 0x00000004ff997e24 */ /* 0x002fc8000f8e00ff */
[----:B------:R1:W2:Y:S03]  /*12360*/  SYNCS.PHASECHK.TRANS64.TRYWAIT P1, [R153+URZ+0x32430], R0 ;  /* 0x03243000990075a7 */ /* 0x0002a6000802017f */
[----:B--2---:R-:W-:Y:S05]  /*12370*/  @!P1 NANOSLEEP.SYNCS 0x989680 ;  /* 0x009896800000995d */ /* 0x004fea0003900000 */
[----:B------:R-:W2:Y:S02]  /*12380*/  @!P1 SYNCS.PHASECHK.TRANS64 P1, [R153+URZ+0x32430], R0 ;  /* 0x03243000990095a7 */ /* 0x000ea4000802007f */
[----:B--2---:R-:W-:Y:S05]  /*12390*/  @!P1 BRA `(.L_x_4671) ;  /* 0xfffffffc00ec9947 */ /* 0x004fea000383ffff */
[----:B------:R-:W-:Y:S05]  /*123a0*/  BRA `(.L_x_4670) ;  /* 0xffffff2000d87947 */ /* 0x000fea000383ffff */
.L_x_4675:
[----:B--2---:R-:W-:-:S04]  /*123b0*/  IMAD.U32 R203, RZ, RZ, UR4 ;  /* 0x00000004ffcb7e24 */ /* 0x004fc8000f8e00ff */
[----:B------:R2:W3:Y:S03]  /*123c0*/  SYNCS.PHASECHK.TRANS64.TRYWAIT P1, [R203+URZ+0x32450], R0 ;  /* 0x03245000cb0075a7 */ /* 0x0004e6000802017f */
[----:B---3--:R-:W-:Y:S05]  /*123d0*/  @!P1 NANOSLEEP.SYNCS 0x989680 ;  /* 0x009896800000995d */ /* 0x008fea0003900000 */
[----:B------:R-:W3:Y:S02]  /*123e0*/  @!P1 SYNCS.PHASECHK.TRANS64 P1, [R203+URZ+0x32450], R0 ;  /* 0x03245000cb0095a7 */ /* 0x000ee4000802007f */
[----:B---3--:R-:W-:Y:S05]  /*123f0*/  @!P1 BRA `(.L_x_4675) ;  /* 0xfffffffc00ec9947 */ /* 0x008fea000383ffff */
[----:B------:R-:W-:Y:S05]  /*12400*/  BRA `(.L_x_4674) ;  /* 0xffffff2400587947 */ /* 0x000fea000383ffff */
.L_x_4683:
[----:B-1----:R-:W-:-:S04]  /*12410*/  IMAD.U32 R153, RZ, RZ, UR4 ;  /* 0x00000004ff997e24 */ /* 0x002fc8000f8e00ff */
[----:B------:R1:W2:Y:S03]  /*12420*/  SYNCS.PHASECHK.TRANS64.TRYWAIT P1, [R153+URZ+0x32430], R0 ;  /* 0x03243000990075a7 */ /* 0x0002a6000802017f */
[----:B--2---:R-:W-:Y:S05]  /*12430*/  @!P1 NANOSLEEP.SYNCS 0x989680 ;  /* 0x009896800000995d */ /* 0x004fea0003900000 */
[----:B------:R-:W2:Y:S02]  /*12440*/  @!P1 SYNCS.PHASECHK.TRANS64 P1, [R153+URZ+0x32430], R0 ;  /* 0x03243000990095a7 */ /* 0x000ea4000802007f */
[----:B--2---:R-:W-:Y:S05]  /*12450*/  @!P1 BRA `(.L_x_4683) ;  /* 0xfffffffc00ec9947 */ /* 0x004fea000383ffff */
[----:B------:R-:W-:Y:S05]  /*12460*/  BRA `(.L_x_4682) ;  /* 0xffffff5000f47947 */ /* 0x000fea000383ffff */
.L_x_4687:
[----:B--2---:R-:W-:-:S04]  /*12470*/  IMAD.U32 R203, RZ, RZ, UR4 ;  /* 0x00000004ffcb7e24 */ /* 0x004fc8000f8e00ff */
[----:B------:R2:W3:Y:S03]  /*12480*/  SYNCS.PHASECHK.TRANS64.TRYWAIT P1, [R203+URZ+0x32450], R0 ;  /* 0x03245000cb0075a7 */ /* 0x0004e6000802017f */
[----:B---3--:R-:W-:Y:S05]  /*12490*/  @!P1 NANOSLEEP.SYNCS 0x989680 ;  /* 0x009896800000995d */ /* 0x008fea0003900000 */
[----:B------:R-:W3:Y:S02]  /*124a0*/  @!P1 SYNCS.PHASECHK.TRANS64 P1, [R203+URZ+0x32450], R0 ;  /* 0x03245000cb0095a7 */ /* 0x000ee4000802007f */
[----:B---3--:R-:W-:Y:S05]  /*124b0*/  @!P1 BRA `(.L_x_4687) ;  /* 0xfffffffc00ec9947 */ /* 0x008fea000383ffff */
[----:B------:R-:W-:Y:S05]  /*124c0*/  BRA `(.L_x_4686) ;  /* 0xffffff5400747947 */ /* 0x000fea000383ffff */
.L_x_4720:
[----:B------:R-:W2:Y:S01]  /*124d0*/  S2R R20, SR_TID.X ;  /* 0x0000000000147919 */ /* 0x000ea20000002100 */
[----:B------:R-:W-:Y:S01]  /*124e0*/  MOV R12, RZ ;  /* 0x000000ff000c7202 */ /* 0x000fe20000000f00 */
        /* <DEDUP_REMOVED lines=8> */
.L_x_4778:
[----:B------:R-:W-:Y:S05]  /*12570*/  BRA `(.L_x_4779) ;  /* 0xffffffbc00ec7947 */ /* 0x000fea000383ffff */
.L_x_4723:
[----:B0-----:R0:W1:Y:S02]  /*12580*/  SYNCS.PHASECHK.TRANS64.TRYWAIT P0, [R24+URZ+0x32440], R3 ;  /* 0x03244003180075a7 */ /* 0x001064000800017f */
[----:B-1----:R-:W-:Y:S05]  /*12590*/  @!P0 NANOSLEEP.SYNCS 0x989680 ;  /* 0x009896800000895d */ /* 0x002fea0003900000 */
[----:B------:R-:W1:Y:S02]  /*125a0*/  @!P0 SYNCS.PHASECHK.TRANS64 P0, [R24+URZ+0x32440], R3 ;  /* 0x03244003180085a7 */ /* 0x000e64000800007f */
[----:B-1----:R-:W-:Y:S05]  /*125b0*/  @!P0 BRA `(.L_x_4723) ;  /* 0xfffffffc00f08947 */ /* 0x002fea000383ffff */
[----:B------:R-:W-:Y:S05]  /*125c0*/  BRA `(.L_x_4780) ;  /* 0xffffffc000947947 */ /* 0x000fea000383ffff */
.L_x_4724:
        /* <DEDUP_REMOVED lines=8> */
.L_x_4782:
[----:B------:R-:W-:Y:S05]  /*12650*/  BSYNC B0 ;  /* 0x0000000000007941 */ /* 0x000fea0003800000 */
.L_x_4781:
        /* <DEDUP_REMOVED lines=9> */
.L_x_4783:
[----:B------:R-:W-:Y:S02]  /*126f0*/  IMAD.MOV.U32 R13, RZ, RZ, R5 ;  /* 0x000000ffff0d7224 */ /* 0x000fe400078e0005 */
[----:B------:R-:W-:Y:S01]  /*12700*/  IMAD.MOV.U32 R12, RZ, RZ, 0x1 ;  /* 0x00000001ff0c7424 */ /* 0x000fe200078e00ff */
[----:B------:R-:W-:-:S04]  /*12710*/  @P0 LEA R14, P1, R8, R14, 0x1 ;  /* 0x0000000e080e0211 */ /* 0x000fc800078208ff */
[----:B------:R-:W-:Y:S01]  /*12720*/  @P0 IADD3.X R3, RZ, R2, RZ, P1, !PT ;  /* 0x00000002ff030210 */ /* 0x000fe20000ffe4ff */
[----:B------:R-:W-:-:S08]  /*12730*/  @P0 IMAD.MOV.U32 R2, RZ, RZ, R14 ;  /* 0x000000ffff020224 */ /* 0x000fd000078e000e */
[----:B------:R-:W-:Y:S05]  /*12740*/  WARPSYNC.COLLECTIVE R15, `(.L_x_4784) ;  /* 0x000000000f087348 */ /* 0x000fea0003c00000 */
[----:B------:R0:W1:Y:S02]  /*12750*/  SHFL.IDX P6, R14, R13, R12, R11 ;  /* 0x0000000c0d0e7389 */ /* 0x00006400000c000b */
[----:B01----:R-:W-:Y:S01]  /*12760*/  ENDCOLLECTIVE ;  /* 0x000000000000791b */ /* 0x003fe20003800000 */
.L_x_4784:
        /* <DEDUP_REMOVED lines=11> */
.L_x_4785:
[----:B------:R-:W-:Y:S02]  /*12820*/  IMAD.MOV.U32 R13, RZ, RZ, R5 ;  /* 0x000000ffff0d7224 */ /* 0x000fe400078e0005 */
[----:B------:R-:W-:Y:S01]  /*12830*/  IMAD.MOV.U32 R12, RZ, RZ, 0x2 ;  /* 0x00000002ff0c7424 */ /* 0x000fe200078e00ff */
[----:B------:R-:W-:-:S13]  /*12840*/  @P0 LEA R2, P1, R8, R14, 0x1 ;  /* 0x0000000e08020211 */ /* 0x000fda00078208ff */
[----:B------:R-:W-:Y:S05]  /*12850*/  WARPSYNC.COLLECTIVE R15, `(.L_x_4786) ;  /* 0x000000000f087348 */ /* 0x000fea0003c00000 */
[----:B------:R0:W1:Y:S02]  /*12860*/  SHFL.IDX P6, R14, R13, R12, R11 ;  /* 0x0000000c0d0e7389 */ /* 0x00006400000c000b */
[----:B01----:R-:W-:Y:S01]  /*12870*/  ENDCOLLECTIVE ;  /* 0x000000000000791b */ /* 0x003fe20003800000 */
.L_x_4786:
[----:B------:R-:W-:-:S05]  /*12880*/  @P0 IMAD.X R3, RZ, RZ, R6, P1 ;  /* 0x000000ffff030224 */ /* 0x000fca00008e0606 */
        /* <DEDUP_REMOVED lines=11> */
.L_x_4787:
[----:B------:R-:W-:Y:S02]  /*12940*/  IMAD.MOV.U32 R13, RZ, RZ, R5 ;  /* 0x000000ffff0d7224 */ /* 0x000fe400078e0005 */
[----:B------:R-:W-:Y:S01]  /*12950*/  IMAD.MOV.U32 R12, RZ, RZ, 0x3 ;  /* 0x00000003ff0c7424 */ /* 0x000fe200078e00ff */
[----:B------:R-:W-:-:S13]  /*12960*/  @P0 LEA R2, P1, R8, R14, 0x1 ;  /* 0x0000000e08020211 */ /* 0x000fda00078208ff */
[----:B------:R-:W-:Y:S05]  /*12970*/  WARPSYNC.COLLECTIVE R15, `(.L_x_4788) ;  /* 0x000000000f087348 */ /* 0x000fea0003c00000 */
[----:B------:R0:W1:Y:S02]  /*12980*/  SHFL.IDX P6, R14, R13, R12, R11 ;  /* 0x0000000c0d0e7389 */ /* 0x00006400000c000b */
[----:B01----:R-:W-:Y:S01]  /*12990*/  ENDCOLLECTIVE ;  /* 0x000000000000791b */ /* 0x003fe20003800000 */
.L_x_4788:
        /* <DEDUP_REMOVED lines=12> */
.L_x_4789:
[----:B------:R-:W-:Y:S02]  /*12a60*/  IMAD.MOV.U32 R13, RZ, RZ, R5 ;  /* 0x000000ffff0d7224 */ /* 0x000fe400078e0005 */
[----:B------:R-:W-:Y:S01]  /*12a70*/  IMAD.MOV.U32 R12, RZ, RZ, 0x4 ;  /* 0x00000004ff0c7424 */ /* 0x000fe200078e00ff */
[----:B------:R-:W-:-:S13]  /*12a80*/  @P0 LEA R2, P1, R8, R14, 0x1 ;  /* 0x0000000e08020211 */ /* 0x000fda00078208ff */
[----:B------:R-:W-:Y:S05]  /*12a90*/  WARPSYNC.COLLECTIVE R15, `(.L_x_4790) ;  /* 0x000000000f087348 */ /* 0x000fea0003c00000 */
[----:B------:R0:W1:Y:S02]  /*12aa0*/  SHFL.IDX P6, R14, R13, R12, R11 ;  /* 0x0000000c0d0e7389 */ /* 0x00006400000c000b */
[----:B01----:R-:W-:Y:S01]  /*12ab0*/  ENDCOLLECTIVE ;  /* 0x000000000000791b */ /* 0x003fe20003800000 */
.L_x_4790:
        /* <DEDUP_REMOVED lines=12> */
.L_x_4791:
[----:B------:R-:W-:Y:S02]  /*12b80*/  IMAD.MOV.U32 R13, RZ, RZ, R5 ;  /* 0x000000ffff0d7224 */ /* 0x000fe400078e0005 */
[----:B------:R-:W-:Y:S01]  /*12b90*/  IMAD.MOV.U32 R12, RZ, RZ, 0x5 ;  /* 0x00000005ff0c7424 */ /* 0x000fe200078e00ff */
[----:B------:R-:W-:-:S13]  /*12ba0*/  @P0 LEA R2, P1, R8, R14, 0x1 ;  /* 0x0000000e08020211 */ /* 0x000fda00078208ff */
[----:B------:R-:W-:Y:S05]  /*12bb0*/  WARPSYNC.COLLECTIVE R15, `(.L_x_4792) ;  /* 0x000000000f087348 */ /* 0x000fea0003c00000 */
[----:B------:R0:W1:Y:S02]  /*12bc0*/  SHFL.IDX P6, R14, R13, R12, R11 ;  /* 0x0000000c0d0e7389 */ /* 0x00006400000c000b */
[----:B01----:R-:W-:Y:S01]  /*12bd0*/  ENDCOLLECTIVE ;  /* 0x000000000000791b */ /* 0x003fe20003800000 */
.L_x_4792:
[----:B------:R-:W-:-:S05]  /*12be0*/  @P0 IMAD.X R3, RZ, RZ, R6, P1 ;  /* 0x000000ffff030224 */ /* 0x000fca00008e0606 */
[----:B------:R-:W-:Y:S01]  /*12bf0*/  @!PT LDS RZ, [RZ] ;  /* 0x00000000fffff984 */ /* 0x000fe20000000800 */
[----:B------:R-:W-:Y:S01]  /*12c00*/  @!PT LDS RZ, [RZ] ;  /* 0x00000000fffff984 */ /* 0x000fe20000000800 */
[----:B------:R-:W-:Y:S01]  /*12c10*/  @!PT LDS RZ, [RZ] ;  /* 0x00000000fffff984 */ /* 0x000fe20000000800 */
[----:B------:R0:W-:Y:S01]  /*12c20*/  @P0 LDGSTS.E.BYPASS.LTC128B.128 [R7+0x1e400], desc[UR36][R2.64], !P2 ;  /* 0x1e40000002070fae */ /* 0x0001e2000d101d64 */
[----:B------:R-:W-:Y:S01]  /*12c30*/  MOV R13, R4 ;  /* 0x00000004000d7202 */ /* 0x000fe20000000f00 */
[----:B------:R-:W-:-:S07]  /*12c40*/  IMAD.MOV.U32 R5, RZ, RZ, R14 ;  /* 0x000000ffff057224 */ /* 0x000fce00078e000e */
[----:B0-----:R-:W-:Y:S05]  /*12c50*/  WARPSYNC.COLLECTIVE R15, `(.L_x_4793) ;  /* 0x000000000f087348 */ /* 0x001fea0003c00000 */
[----:B------:R1:W2:Y:S02]  /*12c60*/  SHFL.IDX P6, R14, R13, R12, R11 ;  /* 0x0000000c0d0e7389 */ /* 0x0002a400000c000b */
[----:B012---:R-:W-:Y:S01]  /*12c70*/  ENDCOLLECTIVE ;  /* 0x000000000000791b */ /* 0x007fe20003800000 */
.L_x_4793:
[----:B------:R-:W-:Y:S05]  /*12c80*/  BRA `(.L_x_4794) ;  /* 0xffffffbc00fc7947 */ /* 0x000fea000383ffff */
.L_x_4729:
[----:B------:R-:W-:Y:S01]  /*12c90*/  IMAD.MOV.U32 R13, RZ, RZ, R5 ;  /* 0x000000ffff0d7224 */ /* 0x000fe200078e0005 */
[----:B------:R-:W0:Y:S01]  /*12ca0*/  S2R R20, SR_TID.X ;  /* 0x0000000000147919 */ /* 0x000e220000002100 */
[----:B------:R-:W-:Y:S01]  /*12cb0*/  IMAD.MOV.U32 R12, RZ, RZ, RZ ;  /* 0x000000ffff0c7224 */ /* 0x000fe200078e00ff */
[----:B------:R-:W-:Y:S01]  /*12cc0*/  LOP3.LUT R16, R16, 0xffffefff, RZ, 0xc0, !PT ;  /* 0xffffefff10107812 */ /* 0x000fe200078ec0ff */
[----:B------:R-:W-:Y:S02]  /*12cd0*/  IMAD.MOV.U32 R11, RZ, RZ, 0x181f ;  /* 0x0000181fff0b7424 */ /* 0x000fe400078e00ff */
[----:B------:R-:W-:Y:S02]  /*12ce0*/  IMAD.MOV.U32 R15, RZ, RZ, -0x1 ;  /* 0xffffffffff0f7424 */ /* 0x000fe400078e00ff */
[----:B------:R-:W-:-:S07]  /*12cf0*/  IMAD.U32 R4, RZ, RZ, UR43 ;  /* 0x0000002bff047e24 */ /* 0x000fce000f8e00ff */
[----:B01----:R-:W-:Y:S05]  /*12d00*/  WARPSYNC.COLLECTIVE R15, `(.L_x_4795) ;  /* 0x000000000f087348 */ /* 0x003fea0003c00000 */
[----:B------:R2:W3:Y:S02]  /*12d10*/  SHFL.IDX P6, R14, R13, R12, R11 ;  /* 0x0000000c0d0e7389 */ /* 0x0004e400000c000b */
[----:B0123--:R-:W-:Y:S01]  /*12d20*/  ENDCOLLECTIVE ;  /* 0x000000000000791b */ /* 0x00ffe20003800000 */
.L_x_4795:
[----:B------:R-:W-:-:S05]  /*12d30*/  IMAD R4, R4, 0x80, R35 ;  /* 0x0000008004047824 */ /* 0x000fca00078e0223 */
[C---:B------:R-:W-:Y:S02]  /*12d40*/  ISETP.GE.AND P1, PT, R4.reuse, UR41, PT ;  /* 0x0000002904007c0c */ /* 0x040fe4000bf26270 */
[----:B------:R-:W-:Y:S02]  /*12d50*/  IADD3 R6, R4, 0x10, RZ ;  /* 0x0000001004067810 */ /* 0x000fe40007ffe0ff */
[----:B------:R-:W-:-:S09]  /*12d60*/  MOV R13, R0 ;  /* 0x00000000000d7202 */ /* 0x000fd20000000f00 */
[----:B------:R-:W-:Y:S01]  /*12d70*/  @P1 LOP3.LUT R16, R16, 0x1000, RZ, 0xfc, !PT ;  /* 0x0000100010101812 */ /* 0x000fe200078efcff */
[----:B------:R-:W-:-:S03]  /*12d80*/  IMAD.SHL.U32 R8, R20, 0x8, RZ ;  /* 0x0000000814087824 */ /* 0x000fc600078e00ff */
[----:B------:R-:W-:Y:S01]  /*12d90*/  LOP3.LUT R16, R16, 0xfffff7ff, RZ, 0xc0, !PT ;  /* 0xfffff7ff10107812 */ /* 0x000fe200078ec0ff */
[----:B------:R-:W-:-:S07]  /*12da0*/  IMAD.MOV.U32 R3, RZ, RZ, R14 ;  /* 0x000000ffff037224 */ /* 0x000fce00078e000e */
[----:B------:R-:W-:Y:S05]  /*12db0*/  WARPSYNC.COLLECTIVE R15, `(.L_x_4796) ;  /* 0x000000000f087348 */ /* 0x000fea0003c00000 */
[----:B------:R0:W1:Y:S02]  /*12dc0*/  SHFL.IDX P6, R14, R13, R12, R11 ;  /* 0x0000000c0d0e7389 */ /* 0x00006400000c000b */
[----:B01----:R-:W-:Y:S01]  /*12dd0*/  ENDCOLLECTIVE ;  /* 0x000000000000791b */ /* 0x003fe20003800000 */
.L_x_4796:
        /* <DEDUP_REMOVED lines=9> */
.L_x_4797:
        /* <DEDUP_REMOVED lines=13> */
.L_x_4798:
[----:B------:R-:W-:Y:S02]  /*12f40*/  IMAD.MOV.U32 R13, RZ, RZ, R5 ;  /* 0x000000ffff0d7224 */ /* 0x000fe400078e0005 */
[----:B------:R-:W-:Y:S01]  /*12f50*/  IMAD.MOV.U32 R12, RZ, RZ, 0x2 ;  /* 0x00000002ff0c7424 */ /* 0x000fe200078e00ff */
[----:B------:R-:W-:-:S05]  /*12f60*/  @!P1 LEA R10, P0, R8, R14, 0x1 ;  /* 0x0000000e080a9211 */ /* 0x000fca00078008ff */
[----:B------:R-:W-:Y:S01]  /*12f70*/  @!P1 IMAD.X R11, RZ, RZ, R2, P0 ;  /* 0x000000ffff0b9224 */ /* 0x000fe200000e0602 */
[----:B------:R-:W-:Y:S01]  /*12f80*/  @!P1 MOV R2, R10 ;  /* 0x0000000a00029202 */ /* 0x000fe20000000f00 */
[----:B------:R-:W-:Y:S02]  /*12f90*/  IMAD.SHL.U32 R10, R20, 0x8, RZ ;  /* 0x00000008140a7824 */ /* 0x000fe400078e00ff */
[----:B------:R-:W-:Y:S02]  /*12fa0*/  @!P1 IMAD.MOV.U32 R3, RZ, RZ, R11 ;  /* 0x000000ffff039224 */ /* 0x000fe400078e000b */
[----:B------:R-:W-:Y:S01]  /*12fb0*/  IMAD.MOV.U32 R11, RZ, RZ, 0x181f ;  /* 0x0000181fff0b7424 */ /* 0x000fe200078e00ff */
[----:B------:R-:W-:Y:S02]  /*12fc0*/  LOP3.LUT R10, R10, 0x38, RZ, 0xc0, !PT ;  /* 0x000000380a0a7812 */ /* 0x000fe400078ec0ff */
        /* <DEDUP_REMOVED lines=9> */
.L_x_4799:
[----:B------:R-:W-:Y:S01]  /*13060*/  @P1 LOP3.LUT R16, R16, 0x400, RZ, 0xfc, !PT ;  /* 0x0000040010101812 */ /* 0x000fe200078efcff */
[----:B------:R-:W-:-:S03]  /*13070*/  IMAD.MOV.U32 R13, RZ, RZ, R0 ;  /* 0x000000ffff0d7224 */ /* 0x000fc600078e0000 */
[----:B------:R-:W-:Y:S02]  /*13080*/  LOP3.LUT R16, R16, 0xfffffdff, RZ, 0xc0, !PT ;  /* 0xfffffdff10107812 */ /* 0x000fe400078ec0ff */
[----:B------:R-:W-:-:S07]  /*13090*/  MOV R8, R14 ;  /* 0x0000000e00087202 */ /* 0x000fce0000000f00 */
[----:B------:R-:W-:Y:S05]  /*130a0*/  WARPSYNC.COLLECTIVE R15, `(.L_x_4800) ;  /* 0x000000000f087348 */ /* 0x000fea0003c00000 */
[----:B------:R0:W1:Y:S02]  /*130b0*/  SHFL.IDX P6, R14, R13, R12, R11 ;  /* 0x0000000c0d0e7389 */ /* 0x00006400000c000b */
[----:B01----:R-:W-:Y:S01]  /*130c0*/  ENDCOLLECTIVE ;  /* 0x000000000000791b */ /* 0x003fe20003800000 */
.L_x_4800:
[----:B------:R-:W-:Y:S02]  /*130d0*/  IMAD.MOV.U32 R13, RZ, RZ, R5 ;  /* 0x000000ffff0d7224 */ /* 0x000fe400078e0005 */
[----:B------:R-:W-:Y:S02]  /*130e0*/  IMAD.MOV.U32 R12, RZ, RZ, 0x3 ;  /* 0x00000003ff0c7424 */ /* 0x000fe400078e00ff */
[----:B------:R-:W-:-:S07]  /*130f0*/  IMAD.MOV.U32 R9, RZ, RZ, R14 ;  /* 0x000000ffff097224 */ /* 0x000fce00078e000e */
[----:B------:R-:W-:Y:S05]  /*13100*/  WARPSYNC.COLLECTIVE R15, `(.L_x_4801) ;  /* 0x000000000f087348 */ /* 0x000fea0003c00000 */
[----:B------:R0:W1:Y:S02]  /*13110*/  SHFL.IDX P6, R14, R13, R12, R11 ;  /* 0x0000000c0d0e7389 */ /* 0x00006400000c000b */
[----:B01----:R-:W-:Y:S01]  /*13120*/  ENDCOLLECTIVE ;  /* 0x000000000000791b */ /* 0x003fe20003800000 */
.L_x_4801:
        /* <DEDUP_REMOVED lines=14> */
.L_x_4802:
[----:B------:R-:W-:-:S04]  /*13210*/  @P1 LOP3.LUT R16, R16, 0x200, RZ, 0xfc, !PT ;  /* 0x0000020010101812 */ /* 0x000fc800078efcff */
[----:B------:R-:W-:Y:S01]  /*13220*/  LOP3.LUT R16, R16, 0xfffffeff, RZ, 0xc0, !PT ;  /* 0xfffffeff10107812 */ /* 0x000fe200078ec0ff */
[----:B------:R-:W-:Y:S01]  /*13230*/  IMAD.MOV.U32 R13, RZ, RZ, R5 ;  /* 0x000000ffff0d7224 */ /* 0x000fe200078e0005 */
[----:B------:R-:W-:Y:S02]  /*13240*/  MOV R12, 0x4 ;  /* 0x00000004000c7802 */ /* 0x000fe40000000f00 */
[----:B------:R-:W-:-:S07]  /*13250*/  MOV R7, R14 ;  /* 0x0000000e00077202 */ /* 0x000fce0000000f00 */
[----:B------:R-:W-:Y:S05]  /*13260*/  WARPSYNC.COLLECTIVE R15, `(.L_x_4803) ;  /* 0x000000000f087348 */ /* 0x000fea0003c00000 */
[----:B------:R0:W1:Y:S02]  /*13270*/  SHFL.IDX P6, R14, R13, R12, R11 ;  /* 0x0000000c0d0e7389 */ /* 0x00006400000c000b */
[----:B01----:R-:W-:Y:S01]  /*13280*/  ENDCOLLECTIVE ;  /* 0x000000000000791b */ /* 0x003fe20003800000 */
.L_x_4803:
[----:B------:R-:W-:-:S05]  /*13290*/  @!P1 LEA R7, P0, R10, R7, 0x1 ;  /* 0x000000070a079211 */ /* 0x000fca00078008ff */
[----:B------:R-:W-:Y:S02]  /*132a0*/  @!P1 IMAD.X R6, RZ, RZ, R6, P0 ;  /* 0x000000ffff069224 */ /* 0x000fe400000e0606 */
[----:B------:R-:W-:Y:S02]  /*132b0*/  @!P1 IMAD.MOV.U32 R2, RZ, RZ, R7 ;  /* 0x000000ffff029224 */ /* 0x000fe400078e0007 */
[----:B------:R-:W-:Y:S02]  /*132c0*/  @!P1 IMAD.MOV.U32 R3, RZ, RZ, R6 ;  /* 0x000000ffff039224 */ /* 0x000fe400078e0006 */
[----:B------:R-:W-:Y:S02]  /*132d0*/  VIADD R6, R4, 0x40 ;  /* 0x0000004004067836 */ /* 0x000fe40000000000 */
[----:B------:R-:W-:Y:S01]  /*132e0*/  IMAD.MOV.U32 R13, RZ, RZ, R0 ;  /* 0x000000ffff0d7224 */ /* 0x000fe200078e0000 */
[----:B------:R-:W-:Y:S01]  /*132f0*/  @!PT LDS RZ, [RZ] ;  /* 0x00000000fffff984 */ /* 0x000fe20000000800 */
[----:B------:R-:W-:Y:S01]  /*13300*/  @!PT LDS RZ, [RZ] ;  /* 0x00000000fffff984 */ /* 0x000fe20000000800 */
[----:B------:R-:W-:Y:S01]  /*13310*/  @!PT LDS RZ, [RZ] ;  /* 0x00000000fffff984 */ /* 0x000fe20000000800 */
[----:B------:R0:W-:Y:S02]  /*13320*/  @!P1 LDGSTS.E.BYPASS.LTC128B.128 [R22+0x19c00], desc[UR36][R2.64], !P5 ;  /* 0x19c0000002169fae */ /* 0x0001e4000e901d64 */
[----:B------:R-:W-:-:S02]  /*13330*/  ISETP.GE.AND P1, PT, R6, UR41, PT ;  /* 0x0000002906007c0c */ /* 0x000fc4000bf26270 */
[----:B------:R-:W-:Y:S01]  /*13340*/  IADD3 R6, R4, 0x50, RZ ;  /* 0x0000005004067810 */ /* 0x000fe20007ffe0ff */
[----:B0-----:R-:W-:-:S10]  /*13350*/  IMAD.MOV.U32 R2, RZ, RZ, R14 ;  /* 0x000000ffff027224 */ /* 0x001fd400078e000e */
[----:B------:R-:W-:Y:S05]  /*13360*/  WARPSYNC.COLLECTIVE R15, `(.L_x_4804) ;  /* 0x000000000f087348 */ /* 0x000fea0003c00000 */
[----:B------:R0:W1:Y:S02]  /*13370*/  SHFL.IDX P6, R14, R13, R12, R11 ;  /* 0x0000000c0d0e7389 */ /* 0x00006400000c000b */
[----:B01----:R-:W-:Y:S01]  /*13380*/  ENDCOLLECTIVE ;  /* 0x000000000000791b */ /* 0x003fe20003800000 */
.L_x_4804:
        /* <DEDUP_REMOVED lines=16> */
.L_x_4805:
[----:B------:R-:W-:Y:S01]  /*13490*/  @P1 LOP3.LUT R16, R16, 0x80, RZ, 0xfc, !PT ;  /* 0x0000008010101812 */ /* 0x000fe200078efcff */
[----:B------:R-:W-:-:S03]  /*134a0*/  IMAD.MOV.U32 R13, RZ, RZ, R0 ;  /* 0x000000ffff0d7224 */ /* 0x000fc600078e0000 */
[----:B------:R-:W-:Y:S01]  /*134b0*/  LOP3.LUT R16, R16, 0xffffffbf, RZ, 0xc0, !PT ;  /* 0xffffffbf10107812 */ /* 0x000fe200078ec0ff */
[----:B------:R-:W-:-:S07]  /*134c0*/  IMAD.MOV.U32 R2, RZ, RZ, R14 ;  /* 0x000000ffff027224 */ /* 0x000fce00078e000e */
[----:B------:R-:W-:Y:S05]  /*134d0*/  WARPSYNC.COLLECTIVE R15, `(.L_x_4806) ;  /* 0x000000000f087348 */ /* 0x000fea0003c00000 */
[----:B------:R0:W1:Y:S02]  /*134e0*/  SHFL.IDX P6, R14, R13, R12, R11 ;  /* 0x0000000c0d0e7389 */ /* 0x00006400000c000b */
[----:B01----:R-:W-:Y:S01]  /*134f0*/  ENDCOLLECTIVE ;  /* 0x000000000000791b */ /* 0x003fe20003800000 */
.L_x_4806:
[----:B------:R-:W-:Y:S02]  /*13500*/  IMAD.MOV.U32 R13, RZ, RZ, R5 ;  /* 0x000000ffff0d7224 */ /* 0x000fe400078e0005 */
[----:B------:R-:W-:Y:S02]  /*13510*/  IMAD.MOV.U32 R12, RZ, RZ, 0x6 ;  /* 0x00000006ff0c7424 */ /* 0x000fe400078e00ff */
[----:B------:R-:W-:-:S07]  /*13520*/  IMAD.MOV.U32 R21, RZ, RZ, R14 ;  /* 0x000000ffff157224 */ /* 0x000fce00078e000e */
[----:B------:R-:W-:Y:S05]  /*13530*/  WARPSYNC.COLLECTIVE R15, `(.L_x_4807) ;  /* 0x000000000f087348 */ /* 0x000fea0003c00000 */
[----:B------:R0:W1:Y:S02]  /*13540*/  SHFL.IDX P6, R14, R13, R12, R11 ;  /* 0x0000000c0d0e7389 */ /* 0x00006400000c000b */
[----:B01----:R-:W-:Y:S01]  /*13550*/  ENDCOLLECTIVE ;  /* 0x000000000000791b */ /* 0x003fe20003800000 */
.L_x_4807:
[----:B------:R-:W-:-:S04]  /*13560*/  @!P1 LEA R21, P0, R10, R21, 0x1 ;  /* 0x000000150a159211 */ /* 0x000fc800078008ff */
[----:B------:R-:W-:Y:S01]  /*13570*/  @!P1 IADD3.X R20, RZ, R2, RZ, P0, !PT ;  /* 0x00000002ff149210 */ /* 0x000fe200007fe4ff */
[----:B------:R-:W-:-:S04]  /*13580*/  @!P1 IMAD.MOV.U32 R2, RZ, RZ, R21 ;  /* 0x000000ffff029224 */ /* 0x000fc800078e0015 */
[----:B------:R-:W-:Y:S01]  /*13590*/  @!P1 IMAD.MOV.U32 R3, RZ, RZ, R20 ;  /* 0x000000ffff039224 */ /* 0x000fe200078e0014 */
[----:B------:R-:W-:-:S04]  /*135a0*/  MOV R13, R0 ;  /* 0x00000000000d7202 */ /* 0x000fc80000000f00 */
        /* <DEDUP_REMOVED lines=8> */
.L_x_4808:
[----:B------:R-:W-:-:S05]  /*13630*/  VIADD R3, R4, 0x60 ;  /* 0x0000006004037836 */ /* 0x000fca0000000000 */
[----:B------:R-:W-:Y:S02]  /*13640*/  ISETP.GE.AND P1, PT, R3, UR41, PT ;  /* 0x0000002903007c0c */ /* 0x000fe4000bf26270 */
[----:B------:R-:W-:Y:S01]  /*13650*/  MOV R13, R5 ;  /* 0x00000005000d7202 */ /* 0x000fe20000000f00 */
        /* <DEDUP_REMOVED lines=15> */
.L_x_4809:
[----:B------:R-:W-:Y:S02]  /*13750*/  IMAD.MOV.U32 R13, RZ, RZ, R0 ;  /* 0x000000ffff0d7224 */ /* 0x000fe400078e0000 */
[----:B------:R-:W-:-:S07]  /*13760*/  IMAD.MOV.U32 R5, RZ, RZ, R14 ;  /* 0x000000ffff057224 */ /* 0x000fce00078e000e */
[----:B------:R-:W-:Y:S05]  /*13770*/  WARPSYNC.COLLECTIVE R15, `(.L_x_4810) ;  /* 0x000000000f087348 */ /* 0x000fea0003c00000 */
[----:B------:R0:W1:Y:S02]  /*13780*/  SHFL.IDX P6, R14, R13, R12, R11 ;  /* 0x0000000c0d0e7389 */ /* 0x00006400000c000b */
[----:B01----:R-:W-:Y:S01]  /*13790*/  ENDCOLLECTIVE ;  /* 0x000000000000791b */ /* 0x003fe20003800000 */
.L_x_4810:
[----:B------:R-:W-:Y:S05]  /*137a0*/  BRA `(.L_x_4811) ;  /* 0xffffffc0001c7947 */ /* 0x000fea000383ffff */
.L_x_4733:
        /* <DEDUP_REMOVED lines=8> */
.L_x_4813:
[----:B------:R-:W-:Y:S05]  /*13830*/  BSYNC B0 ;  /* 0x0000000000007941 */ /* 0x000fea0003800000 */
.L_x_4812:
[----:B------:R-:W-:Y:S01]  /*13840*/  IMAD.MOV.U32 R13, RZ, RZ, R0 ;  /* 0x000000ffff0d7224 */ /* 0x000fe200078e0000 */
[----:B------:R-:W-:Y:S01]  /*13850*/  MOV R11, 0x181f ;  /* 0x0000181f000b7802 */ /* 0x000fe20000000f00 */
[----:B------:R-:W-:Y:S01]  /*13860*/  IMAD.MOV.U32 R12, RZ, RZ, RZ ;  /* 0x000000ffff0c7224 */ /* 0x000fe200078e00ff */
[----:B------:R-:W-:Y:S01]  /*13870*/  LOP3.LUT P1, RZ, R16, 0x1000, RZ, 0xc0, !PT ;  /* 0x0000100010ff7812 */ /* 0x000fe2000782c0ff */
[----:B------:R-:W-:Y:S02]  /*13880*/  IMAD.MOV.U32 R15, RZ, RZ, -0x1 ;  /* 0xffffffffff0f7424 */ /* 0x000fe400078e00ff */
[----:B------:R-:W-:-:S10]  /*13890*/  IMAD.MOV.U32 R2, RZ, RZ, R14 ;  /* 0x000000ffff027224 */ /* 0x000fd400078e000e */
[----:B------:R-:W-:Y:S05]  /*138a0*/  WARPSYNC.COLLECTIVE R15, `(.L_x_4814) ;  /* 0x000000000f087348 */ /* 0x000fea0003c00000 */
[----:B------:R0:W1:Y:S02]  /*138b0*/  SHFL.IDX P6, R14, R13, R12, R11 ;  /* 0x0000000c0d0e7389 */ /* 0x00006400000c000b */
[----:B01----:R-:W-:Y:S01]  /*138c0*/  ENDCOLLECTIVE ;  /* 0x000000000000791b */ /* 0x003fe20003800000 */
.L_x_4814:
        /* <DEDUP_REMOVED lines=8> */
.L_x_4815:
        /* <DEDUP_REMOVED lines=8> */
[----:B------:R-:W-:Y:S02]  /*139d0*/  LOP3.LUT P1, RZ, R16, 0x400, RZ, 0xc0, !PT ;  /* 0x0000040010ff7812 */ /* 0x000fe4000782c0ff */
[----:B------:R-:W-:-:S11]  /*139e0*/  MOV R5, R14 ;  /* 0x0000000e00057202 */ /* 0x000fd60000000f00 */
[----:B0-----:R-:W-:Y:S05]  /*139f0*/  WARPSYNC.COLLECTIVE R15, `(.L_x_4816) ;  /* 0x000000000f087348 */ /* 0x001fea0003c00000 */
[----:B------:R1:W2:Y:S02]  /*13a00*/  SHFL.IDX P6, R14, R13, R12, R11 ;  /* 0x0000000c0d0e7389 */ /* 0x0002a400000c000b */
[----:B012---:R-:W-:Y:S01]  /*13a10*/  ENDCOLLECTIVE ;  /* 0x000000000000791b */ /* 0x007fe20003800000 */
.L_x_4816:
[----:B------:R-:W-:Y:S01]  /*13a20*/  IMAD.MOV.U32 R13, RZ, RZ, R4 ;  /* 0x000000ffff0d7224 */ /* 0x000fe200078e0004 */
[----:B------:R-:W-:Y:S02]  /*13a30*/  MOV R12, 0x2 ;  /* 0x00000002000c7802 */ /* 0x000fe40000000f00 */
        /* <DEDUP_REMOVED lines=15> */
.L_x_4817:
[----:B------:R-:W-:Y:S02]  /*13b30*/  IMAD.MOV.U32 R13, RZ, RZ, R0 ;  /* 0x000000ffff0d7224 */ /* 0x000fe400078e0000 */
[----:B------:R-:W-:-:S07]  /*13b40*/  IMAD.MOV.U32 R5, RZ, RZ, R14 ;  /* 0x000000ffff057224 */ /* 0x000fce00078e000e */
[----:B------:R-:W-:Y:S05]  /*13b50*/  WARPSYNC.COLLECTIVE R15, `(.L_x_4818) ;  /* 0x000000000f087348 */ /* 0x000fea0003c00000 */
[----:B------:R0:W1:Y:S02]  /*13b60*/  SHFL.IDX P6, R14, R13, R12, R11 ;  /* 0x0000000c0d0e7389 */ /* 0x00006400000c000b */
[----:B01----:R-:W-:Y:S01]  /*13b70*/  ENDCOLLECTIVE ;  /* 0x000000000000791b */ /* 0x003fe20003800000 */
.L_x_4818:
[----:B------:R-:W-:Y:S01]  /*13b80*/  MOV R13, R4 ;  /* 0x00000004000d7202 */ /* 0x000fe20000000f00 */
[----:B------:R-:W-:Y:S01]  /*13b90*/  IMAD.MOV.U32 R12, RZ, RZ, 0x3 ;  /* 0x00000003ff0c7424 */ /* 0x000fe200078e00ff */
[----:B------:R-:W-:-:S05]  /*13ba0*/  @!P1 LEA R14, P0, R20, R14, 0x1 ;  /* 0x0000000e140e9211 */ /* 0x000fca00078008ff */
[----:B------:R-:W-:-:S08]  /*13bb0*/  @!P1 IMAD.MOV.U32 R2, RZ, RZ, R14 ;  /* 0x000000ffff029224 */ /* 0x000fd000078e000e */
[----:B------:R-:W-:Y:S05]  /*13bc0*/  WARPSYNC.COLLECTIVE R15, `(.L_x_4819) ;  /* 0x000000000f087348 */ /* 0x000fea0003c00000 */
[----:B------:R0:W1:Y:S02]  /*13bd0*/  SHFL.IDX P6, R14, R13, R12, R11 ;  /* 0x0000000c0d0e7389 */ /* 0x00006400000c000b */
[----:B01----:R-:W-:Y:S01]  /*13be0*/  ENDCOLLECTIVE ;  /* 0x000000000000791b */ /* 0x003fe20003800000 */
.L_x_4819:
        /* <DEDUP_REMOVED lines=15> */
.L_x_4820:
[----:B------:R-:W-:Y:S02]  /*13ce0*/  IMAD.MOV.U32 R13, RZ, RZ, R4 ;  /* 0x000000ffff0d7224 */ /* 0x000fe400078e0004 */
[----:B------:R-:W-:Y:S01]  /*13cf0*/  IMAD.MOV.U32 R12, RZ, RZ, 0x4 ;  /* 0x00000004ff0c7424 */ /* 0x000fe200078e00ff */
[----:B------:R-:W-:-:S13]  /*13d00*/  LOP3.LUT P6, RZ, R16, 0x200, RZ, 0xc0, !PT ;  /* 0x0000020010ff7812 */ /* 0x000fda00078cc0ff */
[----:B------:R-:W-:-:S05]  /*13d10*/  @!P6 LEA R14, P0, R20, R14, 0x1 ;  /* 0x0000000e140ee211 */ /* 0x000fca00078008ff */
[----:B------:R-:W-:Y:S02]  /*13d20*/  @!P6 IMAD.X R5, RZ, RZ, R5, P0 ;  /* 0x000000ffff05e224 */ /* 0x000fe400000e0605 */
[----:B------:R-:W-:-:S03]  /*13d30*/  @!P6 IMAD.MOV.U32 R2, RZ, RZ, R14 ;  /* 0x000000ffff02e224 */ /* 0x000fc600078e000e */
[----:B------:R-:W-:-:S05]  /*13d40*/  @!P6 MOV R3, R5 ;  /* 0x000000050003e202 */ /* 0x000fca0000000f00 */
        /* <DEDUP_REMOVED lines=10> */
.L_x_4821:
[----:B------:R-:W-:Y:S02]  /*13df0*/  IMAD.MOV.U32 R13, RZ, RZ, R0 ;  /* 0x000000ffff0d7224 */ /* 0x000fe400078e0000 */
[----:B------:R-:W-:-:S07]  /*13e00*/  IMAD.MOV.U32 R5, RZ, RZ, R14 ;  /* 0x000000ffff057224 */ /* 0x000fce00078e000e */
[----:B------:R-:W-:Y:S05]  /*13e10*/  WARPSYNC.COLLECTIVE R15, `(.L_x_4822) ;  /* 0x000000000f087348 */ /* 0x000fea0003c00000 */
[----:B------:R0:W1:Y:S02]  /*13e20*/  SHFL.IDX P6, R14, R13, R12, R11 ;  /* 0x0000000c0d0e7389 */ /* 0x00006400000c000b */
[----:B01----:R-:W-:Y:S01]  /*13e30*/  ENDCOLLECTIVE ;  /* 0x000000000000791b */ /* 0x003fe20003800000 */
.L_x_4822:
[----:B------:R-:W-:Y:S02]  /*13e40*/  IMAD.MOV.U32 R13, RZ, RZ, R4 ;  /* 0x000000ffff0d7224 */ /* 0x000fe400078e0004 */
[----:B------:R-:W-:Y:S01]  /*13e50*/  IMAD.MOV.U32 R12, RZ, RZ, 0x5 ;  /* 0x00000005ff0c7424 */ /* 0x000fe200078e00ff */
[----:B------:R-:W-:-:S04]  /*13e60*/  @!P1 LEA R14, P0, R20, R14, 0x1 ;  /* 0x0000000e140e9211 */ /* 0x000fc800078008ff */
[----:B------:R-:W-:Y:S01]  /*13e70*/  @!P1 MOV R2, R14 ;  /* 0x0000000e00029202 */ /* 0x000fe20000000f00 */
[----:B------:R-:W-:-:S08]  /*13e80*/  @!P1 IMAD.X R5, RZ, RZ, R5, P0 ;  /* 0x000000ffff059224 */ /* 0x000fd000000e0605 */
[----:B------:R-:W-:Y:S05]  /*13e90*/  WARPSYNC.COLLECTIVE R15, `(.L_x_4823) ;  /* 0x000000000f087348 */ /* 0x000fea0003c00000 */
[----:B------:R0:W1:Y:S02]  /*13ea0*/  SHFL.IDX P6, R14, R13, R12, R11 ;  /* 0x0000000c0d0e7389 */ /* 0x00006400000c000b */
[----:B01----:R-:W-:Y:S01]  /*13eb0*/  ENDCOLLECTIVE ;  /* 0x000000000000791b */ /* 0x003fe20003800000 */
.L_x_4823:
[----:B------:R-:W-:-:S05]  /*13ec0*/  @!P1 IMAD.MOV.U32 R3, RZ, RZ, R5 ;  /* 0x000000ffff039224 */ /* 0x000fca00078e0005 */
[----:B------:R-:W-:Y:S01]  /*13ed0*/  @!PT LDS RZ, [RZ] ;  /* 0x00000000fffff984 */ /* 0x000fe20000000800 */
[----:B------:R-:W-:Y:S01]  /*13ee0*/  @!PT LDS RZ, [RZ] ;  /* 0x00000000fffff984 */ /* 0x000fe20000000800 */
[----:B------:R-:W-:Y:S01]  /*13ef0*/  @!PT LDS RZ, [RZ] ;  /* 0x00000000fffff984 */ /* 0x000fe20000000800 */
[----:B------:R0:W-:Y:S04]  /*13f00*/  @!P1 LDGSTS.E.BYPASS.LTC128B.128 [R22+0x24400], desc[UR36][R2.64], !P2 ;  /* 0x2440000002169fae */ /* 0x0001e8000d101d64 */
[----:B------:R0:W-:Y:S01]  /*13f10*/  @!P1 LDGSTS.E.BYPASS.LTC128B.128 [R22+0x28400], desc[UR36][R2.64+0x80], !P3 ;  /* 0x2840008002169fae */ /* 0x0001e2000d901d64 */
[----:B------:R-:W-:-:S03]  /*13f20*/  IMAD.MOV.U32 R13, RZ, RZ, R0 ;  /* 0x000000ffff0d7224 */ /* 0x000fc600078e0000 */
[----:B------:R0:W-:Y:S04]  /*13f30*/  @!P1 LDGSTS.E.BYPASS.LTC128B.128 [R22+0x2c400], desc[UR36][R2.64+0x100], !P4 ;  /* 0x2c40010002169fae */ /* 0x0001e8000e101d64 */
[----:B------:R0:W-:Y:S01]  /*13f40*/  @!P1 LDGSTS.E.BYPASS.LTC128B.128 [R22+0x30400], desc[UR36][R2.64+0x180], !P5 ;  /* 0x3040018002169fae */ /* 0x0001e2000e901d64 */
[----:B------:R-:W-:Y:S01]  /*13f50*/  LOP3.LUT P1, RZ, R16, 0x40, RZ, 0xc0, !PT ;  /* 0x0000004010ff7812 */ /* 0x000fe2000782c0ff */
[----:B------:R-:W-:-:S12]  /*13f60*/  IMAD.MOV.U32 R5, RZ, RZ, R14 ;  /* 0x000000ffff057224 */ /* 0x000fd800078e000e */
[----:B0-----:R-:W-:Y:S05]  /*13f70*/  WARPSYNC.COLLECTIVE R15, `(.L_x_4824) ;  /* 0x000000000f087348 */ /* 0x001fea0003c00000 */
[----:B------:R1:W2:Y:S02]  /*13f80*/  SHFL.IDX P6, R14, R13, R12, R11 ;  /* 0x0000000c0d0e7389 */ /* 0x0002a400000c000b */
[----:B012---:R-:W-:Y:S01]  /*13f90*/  ENDCOLLECTIVE ;  /* 0x000000000000791b */ /* 0x007fe20003800000 */
.L_x_4824:
[----:B------:R-:W-:Y:S02]  /*13fa0*/  IMAD.MOV.U32 R13, RZ, RZ, R4 ;  /* 0x000000ffff0d7224 */ /* 0x000fe400078e0004 */
[----:B------:R-:W-:Y:S01]  /*13fb0*/  IMAD.MOV.U32 R12, RZ, RZ, 0x6 ;  /* 0x00000006ff0c7424 */ /* 0x000fe200078e00ff */
[----:B------:R-:W-:-:S13]  /*13fc0*/  LOP3.LUT P6, RZ, R16, 0x80, RZ, 0xc0, !PT ;  /* 0x0000008010ff7812 */ /* 0x000fda00078cc0ff */
[----:B------:R-:W-:-:S04]  /*13fd0*/  @!P6 LEA R14, P0, R20, R14, 0x1 ;  /* 0x0000000e140ee211 */ /* 0x000fc800078008ff */
[----:B------:R-:W-:Y:S01]  /*13fe0*/  @!P6 IADD3.X R5, RZ, R5, RZ, P0, !PT ;  /* 0x00000005ff05e210 */ /* 0x000fe200007fe4ff */
[----:B------:R-:W-:-:S04]  /*13ff0*/  @!P6 IMAD.MOV.U32 R2, RZ, RZ, R14 ;  /* 0x000000ffff02e224 */ /* 0x000fc800078e000e */
        /* <DEDUP_REMOVED lines=11> */
.L_x_4825:
[----:B------:R-:W-:Y:S01]  /*140b0*/  MOV R13, R0 ;  /* 0x00000000000d7202 */ /* 0x000fe20000000f00 */
[----:B------:R-:W-:-:S07]  /*140c0*/  IMAD.MOV.U32 R5, RZ, RZ, R14 ;  /* 0x000000ffff057224 */ /* 0x000fce00078e000e */
[----:B------:R-:W-:Y:S05]  /*140d0*/  WARPSYNC.COLLECTIVE R15, `(.L_x_4826) ;  /* 0x000000000f087348 */ /* 0x000fea0003c00000 */
[----:B------:R0:W1:Y:S02]  /*140e0*/  SHFL.IDX P6, R14, R13, R12, R11 ;  /* 0x0000000c0d0e7389 */ /* 0x00006400000c000b */
[----:B01----:R-:W-:Y:S01]  /*140f0*/  ENDCOLLECTIVE ;  /* 0x000000000000791b */ /* 0x003fe20003800000 */
.L_x_4826:
[----:B------:R-:W-:Y:S02]  /*14100*/  IMAD.MOV.U32 R13, RZ, RZ, R4 ;  /* 0x000000ffff0d7224 */ /* 0x000fe400078e0004 */
[----:B------:R-:W-:Y:S01]  /*14110*/  IMAD.MOV.U32 R12, RZ, RZ, 0x7 ;  /* 0x00000007ff0c7424 */ /* 0x000fe200078e00ff */
[----:B------:R-:W-:-:S05]  /*14120*/  @!P1 LEA R14, P0, R20, R14, 0x1 ;  /* 0x0000000e140e9211 */ /* 0x000fca00078008ff */
[----:B------:R-:W-:-:S08]  /*14130*/  @!P1 IMAD.MOV.U32 R2, RZ, RZ, R14 ;  /* 0x000000ffff029224 */ /* 0x000fd000078e000e */
[----:B------:R-:W-:Y:S05]  /*14140*/  WARPSYNC.COLLECTIVE R15, `(.L_x_4827) ;  /* 0x000000000f087348 */ /* 0x000fea0003c00000 */
[----:B------:R0:W1:Y:S02]  /*14150*/  SHFL.IDX P6, R14, R13, R12, R11 ;  /* 0x0000000c0d0e7389 */ /* 0x00006400000c000b */
[----:B01----:R-:W-:Y:S01]  /*14160*/  ENDCOLLECTIVE ;  /* 0x000000000000791b */ /* 0x003fe20003800000 */
.L_x_4827:
        /* <DEDUP_REMOVED lines=10> */
[----:B------:R-:W-:-:S07]  /*14210*/  MOV R5, R14 ;  /* 0x0000000e00057202 */ /* 0x000fce0000000f00 */
[----:B0-----:R-:W-:Y:S05]  /*14220*/  WARPSYNC.COLLECTIVE R15, `(.L_x_4828) ;  /* 0x000000000f087348 */ /* 0x001fea0003c00000 */
[----:B------:R1:W2:Y:S02]  /*14230*/  SHFL.IDX P6, R14, R13, R12, R11 ;  /* 0x0000000c0d0e7389 */ /* 0x0002a400000c000b */
[----:B012---:R-:W-:Y:S01]  /*14240*/  ENDCOLLECTIVE ;  /* 0x000000000000791b */ /* 0x007fe20003800000 */
.L_x_4828:
[----:B------:R-:W-:Y:S05]  /*14250*/  BRA `(.L_x_4829) ;  /* 0xffffffc000347947 */ /* 0x000fea000383ffff */
.L_x_4736:
[----:B0-----:R0:W2:Y:S02]  /*14260*/  SYNCS.PHASECHK.TRANS64.TRYWAIT P0, [R17+URZ+0x32420], R0 ;  /* 0x03242000110075a7 */ /* 0x0010a4000800017f */
[----:B--2---:R-:W-:Y:S05]  /*14270*/  @!P0 NANOSLEEP.SYNCS 0x989680 ;  /* 0x009896800000895d */ /* 0x004fea0003900000 */
[----:B------:R-:W2:Y:S02]  /*14280*/  @!P0 SYNCS.PHASECHK.TRANS64 P0, [R17+URZ+0x32420], R0 ;  /* 0x03242000110085a7 */ /* 0x000ea4000800007f */
[----:B--2---:R-:W-:Y:S05]  /*14290*/  @!P0 BRA `(.L_x_4736) ;  /* 0xfffffffc00f08947 */ /* 0x004fea000383ffff */
[----:B------:R-:W-:Y:S05]  /*142a0*/  BRA `(.L_x_4830) ;  /* 0xffffffc000987947 */ /* 0x000fea000383ffff */
.L_x_4739:
[----:B--2---:R2:W3:Y:S02]  /*142b0*/  SYNCS.PHASECHK.TRANS64.TRYWAIT P0, [R24+URZ+0x32460], R3 ;  /* 0x03246003180075a7 */ /* 0x0044e4000800017f */
[----:B---3--:R-:W-:Y:S05]  /*142c0*/  @!P0 NANOSLEEP.SYNCS 0x989680 ;  /* 0x009896800000895d */ /* 0x008fea0003900000 */
[----:B------:R-:W3:Y:S02]  /*142d0*/  @!P0 SYNCS.PHASECHK.TRANS64 P0, [R24+URZ+0x32460], R3 ;  /* 0x03246003180085a7 */ /* 0x000ee4000800007f */
[----:B---3--:R-:W-:Y:S05]  /*142e0*/  @!P0 BRA `(.L_x_4739) ;  /* 0xfffffffc00f08947 */ /* 0x008fea000383ffff */
[----:B------:R-:W-:Y:S05]  /*142f0*/  BRA `(.L_x_4831) ;  /* 0xffffffc000a47947 */ /* 0x000fea000383ffff */
.L_x_4740:
        /* <DEDUP_REMOVED lines=8> */
.L_x_4833:
[----:B------:R-:W-:Y:S05]  /*14380*/  BSYNC B0 ;  /* 0x0000000000007941 */ /* 0x000fea0003800000 */
.L_x_4832:
[----:B------:R0:W5:Y:S01]  /*14390*/  LDL R7, [R1+0x8] ;  /* 0x0000080001077983 */ /* 0x0001620000100800 */
[----:B------:R-:W-:Y:S01]  /*143a0*/  IMAD.MOV.U32 R13, RZ, RZ, R5 ;  /* 0x000000ffff0d7224 */ /* 0x000fe200078e0005 */
[----:B------:R-:W-:Y:S01]  /*143b0*/  MOV R3, R14 ;  /* 0x0000000e00037202 */ /* 0x000fe20000000f00 */
[----:B------:R-:W-:Y:S01]  /*143c0*/  IMAD.MOV.U32 R12, RZ, RZ, RZ ;  /* 0x000000ffff0c7224 */ /* 0x000fe200078e00ff */
[----:B------:R-:W1:Y:S01]  /*143d0*/  S2R R8, SR_TID.X ;  /* 0x0000000000087919 */ /* 0x000e620000002100 */
[----:B------:R-:W-:Y:S01]  /*143e0*/  IMAD.MOV.U32 R11, RZ, RZ, 0x181f ;  /* 0x0000181fff0b7424 */ /* 0x000fe200078e00ff */
[----:B------:R-:W-:Y:S01]  /*143f0*/  LOP3.LUT P1, RZ, R36, 0x2, RZ, 0xc0, !PT ;  /* 0x0000000224ff7812 */ /* 0x000fe2000782c0ff */
[----:B------:R-:W-:Y:S02]  /*14400*/  IMAD.MOV.U32 R15, RZ, RZ, -0x1 ;  /* 0xffffffffff0f7424 */ /* 0x000fe400078e00ff */
[----:B0-----:R-:W-:-:S10]  /*14410*/  IMAD R4, R4, 0x2, R17 ;  /* 0x0000000204047824 */ /* 0x001fd400078e0211 */
[----:B-1---5:R-:W-:Y:S05]  /*14420*/  WARPSYNC.COLLECTIVE R15, `(.L_x_4834) ;  /* 0x000000000f087348 */ /* 0x022fea0003c00000 */
[----:B------:R0:W2:Y:S02]  /*14430*/  SHFL.IDX P6, R14, R13, R12, R11 ;  /* 0x0000000c0d0e7389 */ /* 0x0000a400000c000b */
[----:B012--5:R-:W-:Y:S01]  /*14440*/  ENDCOLLECTIVE ;  /* 0x000000000000791b */ /* 0x027fe20003800000 */
.L_x_4834:
[----:B------:R-:W-:Y:S02]  /*14450*/  IMAD.MOV.U32 R13, RZ, RZ, R6 ;  /* 0x000000ffff0d7224 */ /* 0x000fe400078e0006 */
[----:B------:R-:W-:Y:S02]  /*14460*/  IMAD.MOV.U32 R12, RZ, RZ, 0x1 ;  /* 0x00000001ff0c7424 */ /* 0x000fe400078e00ff */
[----:B------:R-:W-:-:S05]  /*14470*/  IMAD.SHL.U32 R8, R8, 0x8, RZ ;  /* 0x0000000808087824 */ /* 0x000fca00078e00ff */
[----:B------:R-:W-:-:S04]  /*14480*/  LOP3.LUT R8, R8, 0x38, RZ, 0xc0, !PT ;  /* 0x0000003808087812 */ /* 0x000fc800078ec0ff */
[----:B------:R-:W-:-:S04]  /*14490*/  SHF.L.U32 R0, R8, 0x1, RZ ;  /* 0x0000000108007819 */ /* 0x000fc800000006ff */
[----:B------:R-:W-:-:S13]  /*144a0*/  IADD3 R2, P0, R14, R0, RZ ;  /* 0x000000000e027210 */ /* 0x000fda0007f1e0ff */
[----:B------:R-:W-:Y:S05]  /*144b0*/  WARPSYNC.COLLECTIVE R15, `(.L_x_4835) ;  /* 0x000000000f087348 */ /* 0x000fea0003c00000 */
[----:B------:R0:W1:Y:S02]  /*144c0*/  SHFL.IDX P6, R14, R13, R12, R11 ;  /* 0x0000000c0d0e7389 */ /* 0x00006400000c000b */
[----:B01----:R-:W-:Y:S01]  /*144d0*/  ENDCOLLECTIVE ;  /* 0x000000000000791b */ /* 0x003fe20003800000 */
.L_x_4835:
[----:B------:R-:W-:Y:S01]  /*144e0*/  IMAD.X R3, RZ, RZ, R3, P0 ;  /* 0x000000ffff037224 */ /* 0x000fe200000e0603 */
[----:B------:R-:W-:Y:S02]  /*144f0*/  MOV R13, R5 ;  /* 0x00000005000d7202 */ /* 0x000fe40000000f00 */
        /* <DEDUP_REMOVED lines=17> */
.L_x_4836:
[----:B------:R-:W-:Y:S02]  /*14610*/  IMAD.MOV.U32 R13, RZ, RZ, R6 ;  /* 0x000000ffff0d7224 */ /* 0x000fe400078e0006 */
[----:B------:R-:W-:Y:S01]  /*14620*/  IMAD.MOV.U32 R12, RZ, RZ, 0x2 ;  /* 0x00000002ff0c7424 */ /* 0x000fe200078e00ff */
[----:B------:R-:W-:-:S13]  /*14630*/  IADD3 R2, P3, R14, R0, RZ ;  /* 0x000000000e027210 */ /* 0x000fda0007f7e0ff */
[----:B------:R-:W-:Y:S05]  /*14640*/  WARPSYNC.COLLECTIVE R15, `(.L_x_4837) ;  /* 0x000000000f087348 */ /* 0x000fea0003c00000 */
[----:B------:R0:W1:Y:S02]  /*14650*/  SHFL.IDX P6, R14, R13, R12, R11 ;  /* 0x0000000c0d0e7389 */ /* 0x00006400000c000b */
[----:B01----:R-:W-:Y:S01]  /*14660*/  ENDCOLLECTIVE ;  /* 0x000000000000791b */ /* 0x003fe20003800000 */
.L_x_4837:
        /* <DEDUP_REMOVED lines=17> */
.L_x_4838:
[----:B------:R-:W-:Y:S02]  /*14780*/  IMAD.MOV.U32 R13, RZ, RZ, R6 ;  /* 0x000000ffff0d7224 */ /* 0x000fe400078e0006 */
[----:B------:R-:W-:Y:S01]  /*14790*/  IMAD.MOV.U32 R12, RZ, RZ, 0x3 ;  /* 0x00000003ff0c7424 */ /* 0x000fe200078e00ff */
[----:B------:R-:W-:-:S13]  /*147a0*/  IADD3 R2, P3, R14, R0, RZ ;  /* 0x000000000e027210 */ /* 0x000fda0007f7e0ff */
[----:B------:R-:W-:Y:S05]  /*147b0*/  WARPSYNC.COLLECTIVE R15, `(.L_x_4839) ;  /* 0x000000000f087348 */ /* 0x000fea0003c00000 */
[----:B------:R0:W1:Y:S02]  /*147c0*/  SHFL.IDX P6, R14, R13, R12, R11 ;  /* 0x0000000c0d0e7389 */ /* 0x00006400000c000b */
[----:B01----:R-:W-:Y:S01]  /*147d0*/  ENDCOLLECTIVE ;  /* 0x000000000000791b */ /* 0x003fe20003800000 */
.L_x_4839:
[----:B------:R-:W-:Y:S02]  /*147e0*/  IADD3.X R3, RZ, R3, RZ, P3, !PT ;  /* 0x00000003ff037210 */ /* 0x000fe40001ffe4ff */
        /* <DEDUP_REMOVED lines=16> */
.L_x_4840:
[----:B------:R-:W-:Y:S01]  /*148f0*/  MOV R13, R6 ;  /* 0x00000006000d7202 */ /* 0x000fe20000000f00 */
[----:B------:R-:W-:Y:S01]  /*14900*/  IMAD.MOV.U32 R12, RZ, RZ, 0x4 ;  /* 0x00000004ff0c7424 */ /* 0x000fe200078e00ff */
[----:B------:R-:W-:-:S13]  /*14910*/  IADD3 R2, P3, R14, R0, RZ ;  /* 0x000000000e027210 */ /* 0x000fda0007f7e0ff */
[----:B------:R-:W-:Y:S05]  /*14920*/  WARPSYNC.COLLECTIVE R15, `(.L_x_4841) ;  /* 0x000000000f087348 */ /* 0x000fea0003c00000 */
[----:B------:R0:W1:Y:S02]  /*14930*/  SHFL.IDX P6, R14, R13, R12, R11 ;  /* 0x0000000c0d0e7389 */ /* 0x00006400000c000b */
[----:B01----:R-:W-:Y:S01]  /*14940*/  ENDCOLLECTIVE ;  /* 0x000000000000791b */ /* 0x003fe20003800000 */
.L_x_4841:
        /* <DEDUP_REMOVED lines=17> */
.L_x_4842:
[----:B------:R-:W-:Y:S01]  /*14a60*/  IMAD.MOV.U32 R13, RZ, RZ, R6 ;  /* 0x000000ffff0d7224 */ /* 0x000fe200078e0006 */
[----:B------:R-:W-:Y:S02]  /*14a70*/  MOV R12, 0x5 ;  /* 0x00000005000c7802 */ /* 0x000fe40000000f00 */
[----:B------:R-:W-:-:S13]  /*14a80*/  IADD3 R2, P3, R14, R0, RZ ;  /* 0x000000000e027210 */ /* 0x000fda0007f7e0ff */
[----:B------:R-:W-:Y:S05]  /*14a90*/  WARPSYNC.COLLECTIVE R15, `(.L_x_4843) ;  /* 0x000000000f087348 */ /* 0x000fea0003c00000 */
[----:B------:R0:W1:Y:S02]  /*14aa0*/  SHFL.IDX P6, R14, R13, R12, R11 ;  /* 0x0000000c0d0e7389 */ /* 0x00006400000c000b */
[----:B01----:R-:W-:Y:S01]  /*14ab0*/  ENDCOLLECTIVE ;  /* 0x000000000000791b */ /* 0x003fe20003800000 */
.L_x_4843:
        /* <DEDUP_REMOVED lines=12> */
.L_x_4844:
        /* <DEDUP_REMOVED lines=9> */
.L_x_4746:
[----:B--2---:R2:W3:Y:S02]  /*14c10*/  SYNCS.PHASECHK.TRANS64.TRYWAIT P0, [R10+URZ+0x32440], R25 ;  /* 0x032440190a0075a7 */ /* 0x0044e4000800017f */
[----:B---3--:R-:W-:Y:S05]  /*14c20*/  @!P0 NANOSLEEP.SYNCS 0x989680 ;  /* 0x009896800000895d */ /* 0x008fea0003900000 */
[----:B------:R-:W3:Y:S02]  /*14c30*/  @!P0 SYNCS.PHASECHK.TRANS64 P0, [R10+URZ+0x32440], R25 ;  /* 0x032440190a0085a7 */ /* 0x000ee4000800007f */
[----:B---3--:R-:W-:Y:S05]  /*14c40*/  @!P0 BRA `(.L_x_4746) ;  /* 0xfffffffc00f08947 */ /* 0x008fea000383ffff */
[----:B------:R-:W-:Y:S05]  /*14c50*/  BRA `(.L_x_4846) ;  /* 0xffffffc400047947 */ /* 0x000fea000383ffff */
.L_x_4747:
[----:B------:R-:W-:Y:S01]  /*14c60*/  BSSY B1, `(.L_x_4847) ;  /* 0x0000008000017945 */ /* 0x000fe20003800000 */
[----:B------:R-:W-:Y:S01]  /*14c70*/  IMAD.MOV.U32 R13, RZ, RZ, R21 ;  /* 0x000000ffff0d7224 */ /* 0x000fe200078e0015 */
[----:B------:R-:W-:Y:S01]  /*14c80*/  MOV R15, 0xffffffff ;  /* 0xffffffff000f7802 */ /* 0x000fe20000000f00 */
[----:B------:R-:W-:Y:S02]  /*14c90*/  IMAD.MOV.U32 R12, RZ, RZ, RZ ;  /* 0x000000ffff0c7224 */ /* 0x000fe400078e00ff */
[----:B------:R-:W-:-:S07]  /*14ca0*/  IMAD.MOV.U32 R11, RZ, RZ, 0x181f ;  /* 0x0000181fff0b7424 */ /* 0x000fce00078e00ff */
[----:B--2---:R-:W-:Y:S05]  /*14cb0*/  WARPSYNC.COLLECTIVE R15, `(.L_x_4848) ;  /* 0x000000000f087348 */ /* 0x004fea0003c00000 */
[----:B------:R0:W1:Y:S02]  /*14cc0*/  SHFL.IDX P6, R14, R13, R12, R11 ;  /* 0x0000000c0d0e7389 */ /* 0x00006400000c000b */
[----:B012---:R-:W-:Y:S01]  /*14cd0*/  ENDCOLLECTIVE ;  /* 0x000000000000791b */ /* 0x007fe20003800000 */
.L_x_4848:
[----:B------:R-:W-:Y:S05]  /*14ce0*/  BSYNC B1 ;  /* 0x0000000000017941 */ /* 0x000fea0003800000 */
.L_x_4847:
        /* <DEDUP_REMOVED lines=9> */
.L_x_4849:
[----:B------:R-:W-:Y:S02]  /*14d80*/  IMAD.MOV.U32 R13, RZ, RZ, R21 ;  /* 0x000000ffff0d7224 */ /* 0x000fe400078e0015 */
[----:B------:R-:W-:Y:S01]  /*14d90*/  IMAD.MOV.U32 R12, RZ, RZ, 0x1 ;  /* 0x00000001ff0c7424 */ /* 0x000fe200078e00ff */
[----:B------:R-:W-:-:S13]  /*14da0*/  IADD3 R2, P0, R14, R0, RZ ;  /* 0x000000000e027210 */ /* 0x000fda0007f1e0ff */
[----:B------:R-:W-:Y:S05]  /*14db0*/  WARPSYNC.COLLECTIVE R15, `(.L_x_4850) ;  /* 0x000000000f087348 */ /* 0x000fea0003c00000 */
[----:B------:R0:W1:Y:S02]  /*14dc0*/  SHFL.IDX P6, R14, R13, R12, R11 ;  /* 0x0000000c0d0e7389 */ /* 0x00006400000c000b */
[----:B01----:R-:W-:Y:S01]  /*14dd0*/  ENDCOLLECTIVE ;  /* 0x000000000000791b */ /* 0x003fe20003800000 */
.L_x_4850:
[----:B------:R-:W-:-:S05]  /*14de0*/  IADD3.X R3, RZ, R3, RZ, P0, !PT ;  /* 0x00000003ff037210 */ /* 0x000fca00007fe4ff */
        /* <DEDUP_REMOVED lines=9> */
.L_x_4851:
[----:B------:R-:W-:Y:S02]  /*14e80*/  IMAD.MOV.U32 R13, RZ, RZ, R21 ;  /* 0x000000ffff0d7224 */ /* 0x000fe400078e0015 */
[----:B------:R-:W-:Y:S01]  /*14e90*/  IMAD.MOV.U32 R12, RZ, RZ, 0x2 ;  /* 0x00000002ff0c7424 */ /* 0x000fe200078e00ff */
[----:B------:R-:W-:-:S07]  /*14ea0*/  MOV R6, R14 ;  /* 0x0000000e00067202 */ /* 0x000fce0000000f00 */
[----:B------:R-:W-:Y:S05]  /*14eb0*/  WARPSYNC.COLLECTIVE R15, `(.L_x_4852) ;  /* 0x000000000f087348 */ /* 0x000fea0003c00000 */
[----:B------:R0:W1:Y:S02]  /*14ec0*/  SHFL.IDX P6, R14, R13, R12, R11 ;  /* 0x0000000c0d0e7389 */ /* 0x00006400000c000b */
[----:B01----:R-:W-:Y:S01]  /*14ed0*/  ENDCOLLECTIVE ;  /* 0x000000000000791b */ /* 0x003fe20003800000 */
.L_x_4852:
        /* <DEDUP_REMOVED lines=11> */
.L_x_4853:
[----:B------:R-:W-:Y:S02]  /*14f90*/  IMAD.MOV.U32 R13, RZ, RZ, R21 ;  /* 0x000000ffff0d7224 */ /* 0x000fe400078e0015 */
[----:B------:R-:W-:Y:S01]  /*14fa0*/  IMAD.MOV.U32 R12, RZ, RZ, 0x3 ;  /* 0x00000003ff0c7424 */ /* 0x000fe200078e00ff */
[----:B------:R-:W-:-:S13]  /*14fb0*/  IADD3 R2, P0, R14, R0, RZ ;  /* 0x000000000e027210 */ /* 0x000fda0007f1e0ff */
[----:B------:R-:W-:Y:S05]  /*14fc0*/  WARPSYNC.COLLECTIVE R15, `(.L_x_4854) ;  /* 0x000000000f087348 */ /* 0x000fea0003c00000 */
[----:B------:R0:W1:Y:S02]  /*14fd0*/  SHFL.IDX P6, R14, R13, R12, R11 ;  /* 0x0000000c0d0e7389 */ /* 0x00006400000c000b */
[----:B01----:R-:W-:Y:S01]  /*14fe0*/  ENDCOLLECTIVE ;  /* 0x000000000000791b */ /* 0x003fe20003800000 */
.L_x_4854:
        /* <DEDUP_REMOVED lines=10> */
.L_x_4855:
[----:B------:R-:W-:Y:S01]  /*15090*/  MOV R13, R21 ;  /* 0x00000015000d7202 */ /* 0x000fe20000000f00 */
[----:B------:R-:W-:Y:S01]  /*150a0*/  IMAD.MOV.U32 R12, RZ, RZ, 0x4 ;  /* 0x00000004ff0c7424 */ /* 0x000fe200078e00ff */
[----:B------:R-:W-:-:S13]  /*150b0*/  IADD3 R2, P0, R14, R0, RZ ;  /* 0x000000000e027210 */ /* 0x000fda0007f1e0ff */
[----:B------:R-:W-:Y:S05]  /*150c0*/  WARPSYNC.COLLECTIVE R15, `(.L_x_4856) ;  /* 0x000000000f087348 */ /* 0x000fea0003c00000 */
[----:B------:R0:W1:Y:S02]  /*150d0*/  SHFL.IDX P6, R14, R13, R12, R11 ;  /* 0x0000000c0d0e7389 */ /* 0x00006400000c000b */
[----:B01----:R-:W-:Y:S01]  /*150e0*/  ENDCOLLECTIVE ;  /* 0x000000000000791b */ /* 0x003fe20003800000 */
.L_x_4856:
        /* <DEDUP_REMOVED lines=10> */
.L_x_4857:
[----:B------:R-:W-:Y:S01]  /*15190*/  IMAD.MOV.U32 R13, RZ, RZ, R21 ;  /* 0x000000ffff0d7224 */ /* 0x000fe200078e0015 */
[----:B------:R-:W-:Y:S02]  /*151a0*/  MOV R12, 0x5 ;  /* 0x00000005000c7802 */ /* 0x000fe40000000f00 */
[----:B------:R-:W-:-:S13]  /*151b0*/  IADD3 R2, P0, R14, R0, RZ ;  /* 0x000000000e027210 */ /* 0x000fda0007f1e0ff */
[----:B------:R-:W-:Y:S05]  /*151c0*/  WARPSYNC.COLLECTIVE R15, `(.L_x_4858) ;  /* 0x000000000f087348 */ /* 0x000fea0003c00000 */
[----:B------:R0:W1:Y:S02]  /*151d0*/  SHFL.IDX P6, R14, R13, R12, R11 ;  /* 0x0000000c0d0e7389 */ /* 0x00006400000c000b */
[----:B01----:R-:W-:Y:S01]  /*151e0*/  ENDCOLLECTIVE ;  /* 0x000000000000791b */ /* 0x003fe20003800000 */
.L_x_4858:
        /* <DEDUP_REMOVED lines=10> */
.L_x_4859:
[----:B------:R-:W-:Y:S05]  /*15290*/  BRA `(.L_x_4860) ;  /* 0xffffffc000447947 */ /* 0x000fea000383ffff */
.L_x_4752:
[----:B---3--:R3:W4:Y:S02]  /*152a0*/  SYNCS.PHASECHK.TRANS64.TRYWAIT P0, [R10+URZ+0x32460], R25 ;  /* 0x032460190a0075a7 */ /* 0x008724000800017f */
[----:B----4-:R-:W-:Y:S05]  /*152b0*/  @!P0 NANOSLEEP.SYNCS 0x989680 ;  /* 0x009896800000895d */ /* 0x010fea0003900000 */
[----:B------:R-:W4:Y:S02]  /*152c0*/  @!P0 SYNCS.PHASECHK.TRANS64 P0, [R10+URZ+0x32460], R25 ;  /* 0x032460190a0085a7 */ /* 0x000f24000800007f */
[----:B----4-:R-:W-:Y:S05]  /*152d0*/  @!P0 BRA `(.L_x_4752) ;  /* 0xfffffffc00f08947 */ /* 0x010fea000383ffff */
[----:B------:R-:W-:Y:S05]  /*152e0*/  BRA `(.L_x_4861) ;  /* 0xffffffc000907947 */ /* 0x000fea000383ffff */
.L_x_4753:
[----:B------:R-:W-:Y:S01]  /*152f0*/  BSSY B1, `(.L_x_4862) ;  /* 0x0000008000017945 */ /* 0x000fe20003800000 */
[----:B------:R-:W-:Y:S01]  /*15300*/  IMAD.MOV.U32 R13, RZ, RZ, R24 ;  /* 0x000000ffff0d7224 */ /* 0x000fe200078e0018 */
[----:B------:R-:W-:Y:S01]  /*15310*/  MOV R15, 0xffffffff ;  /* 0xffffffff000f7802 */ /* 0x000fe20000000f00 */
[----:B------:R-:W-:Y:S02]  /*15320*/  IMAD.MOV.U32 R12, RZ, RZ, RZ ;  /* 0x000000ffff0c7224 */ /* 0x000fe400078e00ff */
[----:B------:R-:W-:-:S07]  /*15330*/  IMAD.MOV.U32 R11, RZ, RZ, 0x181f ;  /* 0x0000181fff0b7424 */ /* 0x000fce00078e00ff */
[----:B-123--:R-:W-:Y:S05]  /*15340*/  WARPSYNC.COLLECTIVE R15, `(.L_x_4863) ;  /* 0x000000000f087348 */ /* 0x00efea0003c00000 */
[----:B------:R0:W4:Y:S02]  /*15350*/  SHFL.IDX P6, R14, R13, R12, R11 ;  /* 0x0000000c0d0e7389 */ /* 0x00012400000c000b */
[----:B01234-:R-:W-:Y:S01]  /*15360*/  ENDCOLLECTIVE ;  /* 0x000000000000791b */ /* 0x01ffe20003800000 */
.L_x_4863:
[----:B------:R-:W-:Y:S05]  /*15370*/  BSYNC B1 ;  /* 0x0000000000017941 */ /* 0x000fea0003800000 */
.L_x_4862:
        /* <DEDUP_REMOVED lines=9> */
.L_x_4864:
[----:B------:R-:W-:Y:S02]  /*15410*/  IMAD.MOV.U32 R13, RZ, RZ, R24 ;  /* 0x000000ffff0d7224 */ /* 0x000fe400078e0018 */
[----:B------:R-:W-:Y:S01]  /*15420*/  IMAD.MOV.U32 R12, RZ, RZ, 0x1 ;  /* 0x00000001ff0c7424 */ /* 0x000fe200078e00ff */
[----:B------:R-:W-:-:S13]  /*15430*/  IADD3 R2, P0, R14, R0, RZ ;  /* 0x000000000e027210 */ /* 0x000fda0007f1e0ff */
[----:B------:R-:W-:Y:S05]  /*15440*/  WARPSYNC.COLLECTIVE R15, `(.L_x_4865) ;  /* 0x000000000f087348 */ /* 0x000fea0003c00000 */
[----:B------:R0:W1:Y:S02]  /*15450*/  SHFL.IDX P6, R14, R13, R12, R11 ;  /* 0x0000000c0d0e7389 */ /* 0x00006400000c000b */
[----:B01----:R-:W-:Y:S01]  /*15460*/  ENDCOLLECTIVE ;  /* 0x000000000000791b */ /* 0x003fe20003800000 */
.L_x_4865:
        /* <DEDUP_REMOVED lines=13> */
.L_x_4866:
[----:B------:R-:W-:Y:S02]  /*15540*/  IMAD.MOV.U32 R13, RZ, RZ, R24 ;  /* 0x000000ffff0d7224 */ /* 0x000fe400078e0018 */
[----:B------:R-:W-:Y:S01]  /*15550*/  IMAD.MOV.U32 R12, RZ, RZ, 0x2 ;  /* 0x00000002ff0c7424 */ /* 0x000fe200078e00ff */
[----:B------:R-:W-:-:S13]  /*15560*/  IADD3 R2, P0, R14, R0, RZ ;  /* 0x000000000e027210 */ /* 0x000fda0007f1e0ff */
[----:B------:R-:W-:Y:S05]  /*15570*/  WARPSYNC.COLLECTIVE R15, `(.L_x_4867) ;  /* 0x000000000f087348 */ /* 0x000fea0003c00000 */
[----:B------:R0:W1:Y:S02]  /*15580*/  SHFL.IDX P6, R14, R13, R12, R11 ;  /* 0x0000000c0d0e7389 */ /* 0x00006400000c000b */
[----:B01----:R-:W-:Y:S01]  /*15590*/  ENDCOLLECTIVE ;  /* 0x000000000000791b */ /* 0x003fe20003800000 */
.L_x_4867:
        /* <DEDUP_REMOVED lines=13> */
.L_x_4868:
[----:B------:R-:W-:Y:S01]  /*15670*/  MOV R13, R24 ;  /* 0x00000018000d7202 */ /* 0x000fe20000000f00 */
[----:B------:R-:W-:Y:S01]  /*15680*/  IMAD.MOV.U32 R12, RZ, RZ, 0x3 ;  /* 0x00000003ff0c7424 */ /* 0x000fe200078e00ff */
[----:B------:R-:W-:-:S13]  /*15690*/  IADD3 R2, P0, R14, R0, RZ ;  /* 0x000000000e027210 */ /* 0x000fda0007f1e0ff */
[----:B------:R-:W-:Y:S05]  /*156a0*/  WARPSYNC.COLLECTIVE R15, `(.L_x_4869) ;  /* 0x000000000f087348 */ /* 0x000fea0003c00000 */
[----:B------:R0:W1:Y:S02]  /*156b0*/  SHFL.IDX P6, R14, R13, R12, R11 ;  /* 0x0000000c0d0e7389 */ /* 0x00006400000c000b */
[----:B01----:R-:W-:Y:S01]  /*156c0*/  ENDCOLLECTIVE ;  /* 0x000000000000791b */ /* 0x003fe20003800000 */
.L_x_4869:
        /* <DEDUP_REMOVED lines=13> */
.L_x_4870:
[----:B------:R-:W-:Y:S01]  /*157a0*/  IMAD.MOV.U32 R13, RZ, RZ, R24 ;  /* 0x000000ffff0d7224 */ /* 0x000fe200078e0018 */
[----:B------:R-:W-:Y:S02]  /*157b0*/  MOV R12, 0x4 ;  /* 0x00000004000c7802 */ /* 0x000fe40000000f00 */
[----:B------:R-:W-:-:S13]  /*157c0*/  IADD3 R2, P0, R14, R0, RZ ;  /* 0x000000000e027210 */ /* 0x000fda0007f1e0ff */
[----:B------:R-:W-:Y:S05]  /*157d0*/  WARPSYNC.COLLECTIVE R15, `(.L_x_4871) ;  /* 0x000000000f087348 */ /* 0x000fea0003c00000 */
[----:B------:R0:W1:Y:S02]  /*157e0*/  SHFL.IDX P6, R14, R13, R12, R11 ;  /* 0x0000000c0d0e7389 */ /* 0x00006400000c000b */
[----:B01----:R-:W-:Y:S01]  /*157f0*/  ENDCOLLECTIVE ;  /* 0x000000000000791b */ /* 0x003fe20003800000 */
.L_x_4871:
        /* <DEDUP_REMOVED lines=13> */
.L_x_4872:
[----:B------:R-:W-:Y:S02]  /*158d0*/  IMAD.MOV.U32 R13, RZ, RZ, R24 ;  /* 0x000000ffff0d7224 */ /* 0x000fe400078e0018 */
[----:B------:R-:W-:Y:S01]  /*158e0*/  IMAD.MOV.U32 R12, RZ, RZ, 0x5 ;  /* 0x00000005ff0c7424 */ /* 0x000fe200078e00ff */
[----:B------:R-:W-:-:S13]  /*158f0*/  IADD3 R2, P0, R14, R0, RZ ;  /* 0x000000000e027210 */ /* 0x000fda0007f1e0ff */
[----:B------:R-:W-:Y:S05]  /*15900*/  WARPSYNC.COLLECTIVE R15, `(.L_x_4873) ;  /* 0x000000000f087348 */ /* 0x000fea0003c00000 */
[----:B------:R0:W1:Y:S02]  /*15910*/  SHFL.IDX P6, R14, R13, R12, R11 ;  /* 0x0000000c0d0e7389 */ /* 0x00006400000c000b */
[----:B01----:R-:W-:Y:S01]  /*15920*/  ENDCOLLECTIVE ;  /* 0x000000000000791b */ /* 0x003fe20003800000 */
.L_x_4873:
        /* <DEDUP_REMOVED lines=13> */
.L_x_4874:
[----:B------:R-:W-:Y:S05]  /*15a00*/  BRA `(.L_x_4875) ;  /* 0xffffffbc00dc7947 */ /* 0x000fea000383ffff */
.L_x_4761:
        /* <DEDUP_REMOVED lines=8> */
.L_x_4877:
[----:B------:R-:W-:Y:S05]  /*15a90*/  BSYNC B0 ;  /* 0x0000000000007941 */ /* 0x000fea0003800000 */
.L_x_4876:
[----:B------:R-:W-:Y:S05]  /*15aa0*/  BRA `(.L_x_4878) ;  /* 0xffffffc000ac7947 */ /* 0x000fea000383ffff */
.L_x_4764:
[----:B0-----:R0:W1:Y:S02]  /*15ab0*/  SYNCS.PHASECHK.TRANS64.TRYWAIT P0, [R7+URZ+0x32420], R0 ;  /* 0x03242000070075a7 */ /* 0x001064000800017f */
[----:B-1----:R-:W-:Y:S05]  /*15ac0*/  @!P0 NANOSLEEP.SYNCS 0x989680 ;  /* 0x009896800000895d */ /* 0x002fea0003900000 */
[----:B------:R-:W1:Y:S02]  /*15ad0*/  @!P0 SYNCS.PHASECHK.TRANS64 P0, [R7+URZ+0x32420], R0 ;  /* 0x03242000070085a7 */ /* 0x000e64000800007f */
[----:B-1----:R-:W-:Y:S05]  /*15ae0*/  @!P0 BRA `(.L_x_4764) ;  /* 0xfffffffc00f08947 */ /* 0x002fea000383ffff */
[----:B------:R-:W-:Y:S05]  /*15af0*/  BRA `(.L_x_4879) ;  /* 0xffffffc000f47947 */ /* 0x000fea000383ffff */
.L_x_4765:
[----:B------:R-:W1:Y:S01]  /*15b00*/  S2R R2, SR_TID.X ;  /* 0x0000000000027919 */ /* 0x000e620000002100 */
[----:B------:R-:W-:Y:S01]  /*15b10*/  BSSY B0, `(.L_x_4880) ;  /* 0x000000a000007945 */ /* 0x000fe20003800000 */
[----:B------:R-:W-:Y:S02]  /*15b20*/  IMAD.MOV.U32 R12, RZ, RZ, RZ ;  /* 0x000000ffff0c7224 */ /* 0x000fe400078e00ff */
[----:B------:R-:W-:Y:S02]  /*15b30*/  IMAD.MOV.U32 R11, RZ, RZ, 0x1f ;  /* 0x0000001fff0b7424 */ /* 0x000fe400078e00ff */
[----:B------:R-:W-:Y:S01]  /*15b40*/  IMAD.MOV.U32 R15, RZ, RZ, -0x1 ;  /* 0xffffffffff0f7424 */ /* 0x000fe200078e00ff */
[----:B-1----:R-:W-:-:S04]  /*15b50*/  SHF.R.U32.HI R2, RZ, 0x5, R2 ;  /* 0x00000005ff027819 */ /* 0x002fc80000011602 */
[----:B------:R-:W-:-:S04]  /*15b60*/  LOP3.LUT R2, R2, 0x3, RZ, 0xc0, !PT ;  /* 0x0000000302027812 */ /* 0x000fc800078ec0ff */
[----:B------:R-:W-:-:S07]  /*15b70*/  MOV R13, R2 ;  /* 0x00000002000d7202 */ /* 0x000fce0000000f00 */
[----:B0-23-5:R-:W-:Y:S05]  /*15b80*/  WARPSYNC.COLLECTIVE R15, `(.L_x_4881) ;  /* 0x000000000f087348 */ /* 0x02dfea0003c00000 */
[----:B------:R1:W4:Y:S02]  /*15b90*/  SHFL.IDX P6, R14, R13, R12, R11 ;  /* 0x0000000c0d0e7389 */ /* 0x00032400000c000b */
[----:B012345:R-:W-:Y:S01]  /*15ba0*/  ENDCOLLECTIVE ;  /* 0x000000000000791b */ /* 0x03ffe20003800000 */
.L_x_4881:
[----:B------:R-:W-:Y:S05]  /*15bb0*/  BSYNC B0 ;  /* 0x0000000000007941 */ /* 0x000fea0003800000 */
.L_x_4880:
[----:B------:R-:W-:Y:S05]  /*15bc0*/  BRA `(.L_x_4882) ;  /* 0xffffffc000dc7947 */ /* 0x000fea000383ffff */
.L_x_4768:
[----:B------:R-:W-:Y:S01]  /*15bd0*/  BSSY B1, `(.L_x_4883) ;  /* 0x0000006000017945 */ /* 0x000fe20003800000 */
[----:B------:R-:W-:-:S07]  /*15be0*/  IMAD.MOV.U32 R15, RZ, RZ, -0x1 ;  /* 0xffffffffff0f7424 */ /* 0x000fce00078e00ff */
[----:B0-23-5:R-:W-:Y:S05]  /*15bf0*/  WARPSYNC.COLLECTIVE R15, `(.L_x_4884) ;  /* 0x000000000f0c7348 */ /* 0x02dfea0003c00000 */
[----:B------:R-:W-:Y:S02]  /*15c00*/  ELECT P6, UR62, PT ;  /* 0x00000000003e782f */ /* 0x000fe400038c0000 */
[----:B------:R-:W-:Y:S01]  /*15c10*/  MOV R14, UR62 ;  /* 0x0000003e000e7c02 */ /* 0x000fe20008000f00 */
[----:B0-23-5:R-:W-:Y:S10]  /*15c20*/  ENDCOLLECTIVE ;  /* 0x000000000000791b */ /* 0x02dff40003800000 */
.L_x_4884:
[----:B------:R-:W-:Y:S05]  /*15c30*/  BSYNC B1 ;  /* 0x0000000000017941 */ /* 0x000fea0003800000 */
.L_x_4883:
[----:B------:R-:W-:Y:S05]  /*15c40*/  BRA `(.L_x_4885) ;  /* 0xffffffc000d47947 */ /* 0x000fea000383ffff */
.L_x_4770:
[----:B0-----:R0:W1:Y:S02]  /*15c50*/  SYNCS.PHASECHK.TRANS64.TRYWAIT P1, [R5+URZ+0x32440], R0 ;  /* 0x03244000050075a7 */ /* 0x001064000802017f */
[----:B-1----:R-:W-:Y:S05]  /*15c60*/  @!P1 NANOSLEEP.SYNCS 0x989680 ;  /* 0x009896800000995d */ /* 0x002fea0003900000 */
[----:B------:R-:W1:Y:S02]  /*15c70*/  @!P1 SYNCS.PHASECHK.TRANS64 P1, [R5+URZ+0x32440], R0 ;  /* 0x03244000050095a7 */ /* 0x000e64000802007f */
[----:B-1----:R-:W-:Y:S05]  /*15c80*/  @!P1 BRA `(.L_x_4770) ;  /* 0xfffffffc00f09947 */ /* 0x002fea000383ffff */
[----:B------:R-:W-:Y:S05]  /*15c90*/  BRA `(.L_x_4886) ;  /* 0xffffffc000fc7947 */ /* 0x000fea000383ffff */
.L_x_4772:
[----:B-1----:R1:W4:Y:S02]  /*15ca0*/  SYNCS.PHASECHK.TRANS64.TRYWAIT P1, [R3+URZ+0x32440], R2 ;  /* 0x03244002030075a7 */ /* 0x002324000802017f */
[----:B----4-:R-:W-:Y:S05]  /*15cb0*/  @!P1 NANOSLEEP.SYNCS 0x989680 ;  /* 0x009896800000995d */ /* 0x010fea0003900000 */
[----:B------:R-:W4:Y:S02]  /*15cc0*/  @!P1 SYNCS.PHASECHK.TRANS64 P1, [R3+URZ+0x32440], R2 ;  /* 0x03244002030095a7 */ /* 0x000f24000802007f */
[----:B----4-:R-:W-:Y:S05]  /*15cd0*/  @!P1 BRA `(.L_x_4772) ;  /* 0xfffffffc00f09947 */ /* 0x010fea000383ffff */
[----:B------:R-:W-:Y:S05]  /*15ce0*/  BRA `(.L_x_4887) ;  /* 0xffffffc400087947 */ /* 0x000fea000383ffff */
.L_x_4774:
[----:B----4-:R4:W0:Y:S02]  /*15cf0*/  SYNCS.PHASECHK.TRANS64.TRYWAIT P1, [R5+URZ+0x32460], R0 ;  /* 0x03246000050075a7 */ /* 0x010824000802017f */
[----:B0-----:R-:W-:Y:S05]  /*15d00*/  @!P1 NANOSLEEP.SYNCS 0x989680 ;  /* 0x009896800000995d */ /* 0x001fea0003900000 */
[----:B------:R-:W0:Y:S02]  /*15d10*/  @!P1 SYNCS.PHASECHK.TRANS64 P1, [R5+URZ+0x32460], R0 ;  /* 0x03246000050095a7 */ /* 0x000e24000802007f */
[----:B0-----:R-:W-:Y:S05]  /*15d20*/  @!P1 BRA `(.L_x_4774) ;  /* 0xfffffffc00f09947 */ /* 0x001fea000383ffff */
[----:B------:R-:W-:Y:S05]  /*15d30*/  BRA `(.L_x_4888) ;  /* 0xffffffc400047947 */ /* 0x000fea000383ffff */
.L_x_4889:
        /* <DEDUP_REMOVED lines=12> */
.L_x_6464:


//--------------------- .text._ZN7cutlass13device_kernelIN5flash11enable_sm90INS1_16FlashAttnFwdSm90INS1_25CollectiveMainloopFwdSm90ILi2EN4cute5tupleIJNS5_1CILi1EEES8_S8_EEENS6_IJNS7_ILi128EEENS7_ILi96EEENS7_ILi64EEEEEELi256ENS_6half_tEfNS_4arch4Sm90ELb1ELb0ELb1ELb1ELb1ELb0ELb0ELb1ELb0ELb1ELb0ELb0EEENS1_21CollectiveEpilogueFwdINS6_IJSA_NS7_ILi256EEESB_EEES9_SE_SG_Li256ELb1ELb1ELb0ELb0EEENS1_36VarlenDynamicPersistentTileSchedulerILi128ELi96ELi256ELi128ELb0ELb1ELb1ELb1ELb1ELb1EEEEEEEEEvNT_6ParamsE --------------------------
	.section	.text._ZN7cutlass13device_kernelIN5flash11enable_sm90INS1_16FlashAttnFwdSm90INS1_25CollectiveMainloopFwdSm90ILi2EN4cute5tupleIJNS5_1CILi1EEES8_S8_EEENS6_IJNS7_ILi128EEENS7_ILi96EEENS7_ILi64EEEEEELi256ENS_6half_tEfNS_4arch4Sm90ELb1ELb0ELb1ELb1ELb1ELb0ELb0ELb1ELb0ELb1ELb0ELb0EEENS1_21CollectiveEpilogueFwdINS6_IJSA_NS7_ILi256EEESB_EEES9_SE_SG_Li256ELb1ELb1ELb0ELb0EEENS1_36VarlenDynamicPersistentTileSchedulerILi128ELi96ELi256ELi128ELb0ELb1ELb1ELb1ELb1ELb1EEEEEEEEEvNT_6ParamsE,"ax",@progbits
	.align	128
.text._ZN7cutlass13device_kernelIN5flash11enable_sm90INS1_16FlashAttnFwdSm90INS1_25CollectiveMainloopFwdSm90ILi2EN4cute5tupleIJNS5_1CILi1EEES8_S8_EEENS6_IJNS7_ILi128EEENS7_ILi96EEENS7_ILi64EEEEEELi256ENS_6half_tEfNS_4arch4Sm90ELb1ELb0ELb1ELb1ELb1ELb0ELb0ELb1ELb0ELb1ELb0ELb0EEENS1_21CollectiveEpilogueFwdINS6_IJSA_NS7_ILi256EEESB_EEES9_SE_SG_Li256ELb1ELb1ELb0ELb0EEENS1_36VarlenDynamicPersistentTileSchedulerILi128ELi96ELi256ELi128ELb0ELb1ELb1ELb1ELb1ELb1EEEEEEEEEvNT_6ParamsE:
        .type           _ZN7cutlass13device_kernelIN5flash11enable_sm90INS1_16FlashAttnFwdSm90INS1_25CollectiveMainloopFwdSm90ILi2EN4cute5tupleIJNS5_1CILi1EEES8_S8_EEENS6_IJNS7_ILi128EEENS7_ILi96EEENS7_ILi64EEEEEELi256ENS_6half_tEfNS_4arch4Sm90ELb1ELb0ELb1ELb1ELb1ELb0ELb0ELb1ELb0ELb1ELb0ELb0EEENS1_21CollectiveEpilogueFwdINS6_IJSA_NS7_ILi256EEESB_EEES9_SE_SG_Li256ELb1ELb1ELb0ELb0EEENS1_36VarlenDynamicPersistentTileSchedulerILi128ELi96ELi256ELi128ELb0ELb1ELb1ELb1ELb1ELb1EEEEEEEEEvNT_6ParamsE,@function
        .size           _ZN7cutlass13device_kernelIN5flash11enable_sm90INS1_16FlashAttnFwdSm90INS1_25CollectiveMainloopFwdSm90ILi2EN4cute5tupleIJNS5_1CILi1EEES8_S8_EEENS6_IJNS7_ILi128EEENS7_ILi96EEENS7_ILi64EEEEEELi256ENS_6half_tEfNS_4arch4Sm90ELb1ELb0ELb1ELb1ELb1ELb0ELb0ELb1ELb0ELb1ELb0ELb0EEENS1_21CollectiveEpilogueFwdINS6_IJSA_NS7_ILi256EEESB_EEES9_SE_SG_Li256ELb1ELb1ELb0ELb0EEENS1_36VarlenDynamicPersistentTileSchedulerILi128ELi96ELi256ELi128ELb0ELb1ELb1ELb1ELb1ELb1EEEEEEEEEvNT_6ParamsE,(.L_x_6465 - _ZN7cutlass13device_kernelIN5flash11enable_sm90INS1_16FlashAttnFwdSm90INS1_25CollectiveMainloopFwdSm90ILi2EN4cute5tupleIJNS5_1CILi1EEES8_S8_EEENS6_IJNS7_ILi128EEENS7_ILi96EEENS7_ILi64EEEEEELi256ENS_6half_tEfNS_4arch4Sm90ELb1ELb0ELb1ELb1ELb1ELb0ELb0ELb1ELb0ELb1ELb0ELb0EEENS1_21CollectiveEpilogueFwdINS6_IJSA_NS7_ILi256EEESB_EEES9_SE_SG_Li256ELb1ELb1ELb0ELb0EEENS1_36VarlenDynamicPersistentTileSchedulerILi128ELi96ELi256ELi128ELb0ELb1ELb1ELb1ELb1ELb1EEEEEEEEEvNT_6ParamsE)
        .other          _ZN7cutlass13device_kernelIN5flash11enable_sm90INS1_16FlashAttnFwdSm90INS1_25CollectiveMainloopFwdSm90ILi2EN4cute5tupleIJNS5_1CILi1EEES8_S8_EEENS6_IJNS7_ILi128EEENS7_ILi96EEENS7_ILi64EEEEEELi256ENS_6half_tEfNS_4arch4Sm90ELb1ELb0ELb1ELb1ELb1ELb0ELb0ELb1ELb0ELb1ELb0ELb0EEENS1_21CollectiveEpilogueFwdINS6_IJSA_NS7_ILi256EEESB_EEES9_SE_SG_Li256ELb1ELb1ELb0ELb0EEENS1_36VarlenDynamicPersistentTileSchedulerILi128ELi96ELi256ELi128ELb0ELb1ELb1ELb1ELb1ELb1EEEEEEEEEvNT_6ParamsE,@"STO_CUDA_ENTRY STV_DEFAULT"
_ZN7cutlass13device_kernelIN5flash11enable_sm90INS1_16FlashAttnFwdSm90INS1_25CollectiveMainloopFwdSm90ILi2EN4cute5tupleIJNS5_1CILi1EEES8_S8_EEENS6_IJNS7_ILi128EEENS7_ILi96EEENS7_ILi64EEEEEELi256ENS_6half_tEfNS_4arch4Sm90ELb1ELb0ELb1ELb1ELb1ELb0ELb0ELb1ELb0ELb1ELb0ELb0EEENS1_21CollectiveEpilogueFwdINS6_IJSA_NS7_ILi256EEESB_EEES9_SE_SG_Li256ELb1ELb1ELb0ELb0EEENS1_36VarlenDynamicPersistentTileSchedulerILi128ELi96ELi256ELi128ELb0ELb1ELb1ELb1ELb1ELb1EEEEEEEEEvNT_6ParamsE:
        /* <DEDUP_REMOVED lines=45> */
.L_x_4890:
        /* <DEDUP_REMOVED lines=22> */
.L_x_4891:
        /* <DEDUP_REMOVED lines=18> */
.L_x_4892:
        /* <DEDUP_REMOVED lines=22> */
.L_x_4893:
        /* <DEDUP_REMOVED lines=23> */
.L_x_4894:
        /* <DEDUP_REMOVED lines=8> */
.L_x_4896:
        /* <DEDUP_REMOVED lines=23> */
[----:B------:R-:W-:Y:S01]  /*0a10*/  R2UR UR7, R7 ;  /* 0x00000000070772ca */ /* 0x000fe200000e0000 */
        /* <DEDUP_REMOVED lines=24> */
[----:B------:R-:W-:-:S02]  /*0ba0*/  LEA.HI R0, R0, R209, RZ, 0x3 ;  /* 0x000000d100007211 */ /* 0x000fc400078f18ff */
[----:B------:R-:W-:Y:S01]  /*0bb0*/  LOP3.LUT R2, R2, 0x1ffffffe, RZ, 0xc0, !PT ;  /* 0x1ffffffe02027812 */ /* 0x000fe200078ec0ff */
[----:B------:R-:W-:Y:S01]  /*0bc0*/  IMAD.IADD R6, R209, 0x1, -R6 ;  /* 0x00000001d1067824 */ /* 0x000fe200078e0a06 */
[----:B------:R-:W-:Y:S02]  /*0bd0*/  LOP3.LUT R11, R11, 0xfffffff8, RZ, 0xc0, !PT ;  /* 0xfffffff80b0b7812 */ /* 0x000fe400078ec0ff */
[----:B------:R-:W-:Y:S02]  /*0be0*/  LEA.HI R8, R8, R201, RZ, 0x5 ;  /* 0x000000c908087211 */ /* 0x000fe400078f28ff */
[----:B------:R-:W-:Y:S01]  /*0bf0*/  LEA.HI R3, R3, R202, RZ, 0x1 ;  /* 0x000000ca03037211 */ /* 0x000fe200078f08ff */
[----:B------:R-:W-:Y:S01]  /*0c00*/  IMAD.IADD R11, R10, 0x1, -R11 ;  /* 0x000000010a0b7824 */ /* 0x000fe200078e0a0b */
[----:B------:R-:W-:Y:S02]  /*0c10*/  LOP3.LUT R4, R0, 0xfffffff8, RZ, 0xc0, !PT ;  /* 0xfffffff800047812 */ /* 0x000fe400078ec0ff */
[----:B------:R-:W-:-:S02]  /*0c20*/  IADD3 R2, R5, -R2, RZ ;  /* 0x8000000205027210 */ /* 0x000fc40007ffe0ff */
[----:B------:R-:W-:Y:S01]  /*0c30*/  SHF.R.S32.HI R8, RZ, 0x5, R8 ;  /* 0x00000005ff087819 */ /* 0x000fe20000011408 */
[----:B------:R-:W-:Y:S01]  /*0c40*/  IMAD.IADD R23, R209, 0x1, -R4 ;  /* 0x00000001d1177824 */ /* 0x000fe200078e0a04 */
[----:B------:R-:W-:Y:S01]  /*0c50*/  LOP3.LUT R3, R3, 0x3fffffe, RZ, 0xc0, !PT ;  /* 0x03fffffe03037812 */ /* 0x000fe200078ec0ff */
[----:B------:R-:W-:Y:S01]  /*0c60*/  IMAD R204, R2, 0x8, R7 ;  /* 0x0000000802cc7824 */ /* 0x000fe200078e0207 */
[----:B------:R-:W-:Y:S01]  /*0c70*/  LEA.HI R5, R6, R6, RZ, 0x1 ;  /* 0x0000000606057211 */ /* 0x000fe200078f08ff */
[----:B------:R-:W-:Y:S01]  /*0c80*/  IMAD R8, R8, 0x10, R11 ;  /* 0x0000001008087824 */ /* 0x000fe200078e020b */
[----:B------:R-:W-:Y:S01]  /*0c90*/  SHF.R.S32.HI R200, RZ, 0x3, R0 ;  /* 0x00000003ffc87819 */ /* 0x000fe20000011400 */
[----:B------:R-:W-:Y:S01]  /*0ca0*/  IMAD.IADD R3, R202, 0x1, -R3 ;  /* 0x00000001ca037824 */ /* 0x000fe200078e0a03 */
[----:B------:R-:W-:Y:S01]  /*0cb0*/  LOP3.LUT R5, R5, 0x1ffffffe, RZ, 0xc0, !PT ;  /* 0x1ffffffe05057812 */ /* 0x000fe200078ec0ff */
[----:B------:R-:W-:Y:S01]  /*0cc0*/  IMAD.SHL.U32 R2, R23, 0x8, RZ ;  /* 0x0000000817027824 */ /* 0x000fe200078e00ff */
[----:B------:R-:W-:Y:S01]  /*0cd0*/  LOP3.LUT R0, R9, 0x7ffffffc, RZ, 0xc0, !PT ;  /* 0x7ffffffc09007812 */ /* 0x000fe200078ec0ff */
[----:B------:R-:W-:Y:S01]  /*0ce0*/  IMAD R203, R3, 0x40, R8 ;  /* 0x0000004003cb7824 */ /* 0x000fe200078e0208 */
[----:B------:R-:W-:Y:S01]  /*0cf0*/  IADD3 R16, R6, -R5, RZ ;  /* 0x8000000506107210 */ /* 0x000fe20007ffe0ff */
[C---:B------:R-:W-:Y:S01]  /*0d00*/  VIADD R19, R2.reuse, 0x40 ;  /* 0x0000004002137836 */ /* 0x040fe20000000000 */
[----:B------:R-:W-:Y:S01]  /*0d10*/  SHF.R.S32.HI R208, RZ, 0x1f, R2 ;  /* 0x0000001fffd07819 */ /* 0x000fe20000011402 */
[----:B------:R-:W-:Y:S01]  /*0d20*/  VIADD R18, R2, 0x80 ;  /* 0x0000008002127836 */ /* 0x000fe20000000000 */
[----:B------:R-:W-:Y:S01]  /*0d30*/  LEA R16, R16, R203, 0x3 ;  /* 0x000000cb10107211 */ /* 0x000fe200078e18ff */
[----:B------:R-:W-:Y:S01]  /*0d40*/  VIADD R22, R2, 0xc0 ;  /* 0x000000c002167836 */ /* 0x000fe20000000000 */
[----:B------:R-:W-:Y:S01]  /*0d50*/  SHF.R.S32.HI R207, RZ, 0x1f, R19 ;  /* 0x0000001fffcf7819 */ /* 0x000fe20000011413 */
[----:B------:R-:W-:Y:S01]  /*0d60*/  IMAD.IADD R17, R201, 0x1, -R0 ;  /* 0x00000001c9117824 */ /* 0x000fe200078e0a00 */
[----:B------:R-:W-:-:S02]  /*0d70*/  SHF.R.S32.HI R206, RZ, 0x1f, R18 ;  /* 0x0000001fffce7819 */ /* 0x000fc40000011412 */
[----:B------:R-:W-:-:S07]  /*0d80*/  SHF.R.S32.HI R205, RZ, 0x1f, R22 ;  /* 0x0000001fffcd7819 */ /* 0x000fce0000011416 */
.L_x_4956:
[----:B------:R-:W-:Y:S01]  /*0d90*/  ULDC.64 UR8, c[0x0][0xc88] ;  /* 0x0003220000087ab9 */ /* 0x000fe20000000a00 */
[----:B------:R-:W-:Y:S01]  /*0da0*/  ULDC.64 UR10, c[0x0][0xa18] ;  /* 0x00028600000a7ab9 */ /* 0x000fe20000000a00 */
[----:B------:R-:W-:Y:S02]  /*0db0*/  UIMAD.WIDE UR8, UR7, 0x4, UR8 ;  /* 0x00000004070878a5 */ /* 0x000fe4000f8e0208 */
[----:B------:R-:W-:Y:S01]  /*0dc0*/  UISETP.NE.U32.AND UP1, UPT, UR10, URZ, UPT ;  /* 0x0000003f0a00728c */ /* 0x000fe2000bf25070 */
[----:B------:R-:W-:Y:S01]  /*0dd0*/  ULDC UR4, c[0x0][0x424] ;  /* 0x0001090000047ab9 */ /* 0x000fe20000000800 */
[----:B------:R-:W-:Y:S02]  /*0de0*/  ULDC UR7, c[0x0][0x2f0] ;  /* 0x0000bc0000077ab9 */ /* 0x000fe40000000800 */
[----:B01----:R-:W-:Y:S02]  /*0df0*/  IMAD.U32 R4, RZ, RZ, UR8 ;  /* 0x00000008ff047e24 */ /* 0x003fe4000f8e00ff */
[----:B--2---:R-:W-:Y:S01]  /*0e00*/  IMAD.U32 R5, RZ, RZ, UR9 ;  /* 0x00000009ff057e24 */ /* 0x004fe2000f8e00ff */
[----:B------:R-:W-:-:S04]  /*0e10*/  ULDC.64 UR8, c[0x0][0xa28] ;  /* 0x00028a0000087ab9 */ /* 0x000fc80000000a00 */
[----:B------:R-:W2:Y:S01]  /*0e20*/  LDG.E R4, desc[UR48][R4.64] ;  /* 0x0000003004047981 */ /* 0x000ea2000c1e1900 */
[----:B------:R-:W-:Y:S02]  /*0e30*/  UISETP.NE.U32.AND UP0, UPT, UR8, URZ, UPT ;  /* 0x0000003f0800728c */ /* 0x000fe4000bf05070 */
[----:B------:R-:W-:Y:S02]  /*0e40*/  UISETP.NE.AND.EX UP1, UPT, UR11, URZ, UPT, UP1 ;  /* 0x0000003f0b00728c */ /* 0x000fe4000bf25310 */
[----:B------:R-:W-:-:S04]  /*0e50*/  UISETP.NE.AND.EX UP0, UPT, UR9, URZ, UPT, UP0 ;  /* 0x0000003f0900728c */ /* 0x000fc8000bf05300 */
[----:B------:R-:W-:Y:S02]  /*0e60*/  PLOP3.LUT P2, PT, PT, PT, UP1, 0x80, 0x0 ;  /* 0x000000000000781c */ /* 0x000fe40003f4f018 */
[----:B------:R-:W-:Y:S02]  /*0e70*/  PLOP3.LUT P0, PT, PT, PT, UP0, 0x80, 0x0 ;  /* 0x000000000000781c */ /* 0x000fe40003f0f008 */
[----:B--2---:R-:W-:-:S13]  /*0e80*/  R2UR UR40, R4 ;  /* 0x00000000042872ca */ /* 0x004fda00000e0000 */
[----:B------:R-:W-:Y:S02]  /*0e90*/  USHF.R.S32.HI UR41, URZ, 0x1f, UR40 ;  /* 0x0000001f3f297899 */ /* 0x000fe40008011428 */
[----:B------:R-:W-:-:S04]  /*0ea0*/  @UP0 ULEA UR8, UP2, UR40, UR8, 0x2 ;  /* 0x0000000828080291 */ /* 0x000fc8000f84103f */
[----:B------:R-:W-:Y:S02]  /*0eb0*/  @UP0 ULEA.HI.X UR9, UR40, UR9, UR41, 0x2, UP2 ;  /* 0x0000000928090291 */ /* 0x000fe400090f1429 */
[----:B------:R-:W-:Y:S01]  /*0ec0*/  @UP1 ULEA UR10, UP0, UR40, UR10, 0x2 ;  /* 0x0000000a280a1291 */ /* 0x000fe2000f80103f */
[----:B------:R-:W-:-:S03]  /*0ed0*/  IMAD.U32 R4, RZ, RZ, UR8 ;  /* 0x00000008ff047e24 */ /* 0x000fc6000f8e00ff */
[----:B------:R-:W-:Y:S01]  /*0ee0*/  @UP1 ULEA.HI.X UR11, UR40, UR11, UR41, 0x2, UP0 ;  /* 0x0000000b280b1291 */ /* 0x000fe200080f1429 */
[----:B------:R-:W-:Y:S01]  /*0ef0*/  IMAD.U32 R5, RZ, RZ, UR9 ;  /* 0x00000009ff057e24 */ /* 0x000fe2000f8e00ff */
[----:B------:R-:W-:Y:S01]  /*0f00*/  ULDC.64 UR8, c[0x0][0x418] ;  /* 0x0001060000087ab9 */ /* 0x000fe20000000a00 */
[----:B------:R-:W-:-:S03]  /*0f10*/  IMAD.U32 R6, RZ, RZ, UR10 ;  /* 0x0000000aff067e24 */ /* 0x000fc6000f8e00ff */
[----:B------:R-:W-:Y:S01]  /*0f20*/  IMAD.U32 R7, RZ, RZ, UR11 ;  /* 0x0000000bff077e24 */ /* 0x000fe2000f8e00ff */
[----:B------:R-:W2:Y:S04]  /*0f30*/  @P0 LDG.E R4, desc[UR48][R4.64] ;  /* 0x0000003004040981 */ /* 0x000ea8000c1e1900 */
[----:B---3--:R-:W3:Y:S01]  /*0f40*/  @P2 LDG.E R6, desc[UR48][R6.64] ;  /* 0x0000003006062981 */ /* 0x008ee2000c1e1900 */
[----:B------:R-:W-:Y:S01]  /*0f50*/  UISETP.NE.U32.AND UP0, UPT, UR8, URZ, UPT ;  /* 0x0000003f0800728c */ /* 0x000fe2000bf05070 */
[----:B------:R-:W-:Y:S01]  /*0f60*/  UMOV UR44, URZ ;  /* 0x0000003f002c7c82 */ /* 0x000fe20008000000 */
[----:B------:R-:W-:Y:S02]  /*0f70*/  UMOV UR43, UR6 ;  /* 0x00000006002b7c82 */ /* 0x000fe40008000000 */
[----:B------:R-:W-:-:S03]  /*0f80*/  UISETP.NE.AND.EX UP0, UPT, UR9, URZ, UPT, UP0 ;  /* 0x0000003f0900728c */ /* 0x000fc6000bf05300 */
[----:B------:R-:W-:Y:S01]  /*0f90*/  ULDC.64 UR8, c[0x0][0xa20] ;  /* 0x0002880000087ab9 */ /* 0x000fe20000000a00 */
[----:B------:R-:W-:Y:S01]  /*0fa0*/  USEL UR4, UR4, 0x1, UP0 ;  /* 0x0000000104047887 */ /* 0x000fe20008000000 */
[----:B------:R-:W-:-:S03]  /*0fb0*/  ISETP.NE.U32.AND P1, PT, RZ, UR8, PT ;  /* 0x00000008ff007c0c */ /* 0x000fc6000bf25070 */
[----:B------:R-:W-:Y:S01]  /*0fc0*/  UIMAD UR4, UR4, UR7, URZ ;  /* 0x00000007040472a4 */ /* 0x000fe2000f8e023f */
[----:B------:R-:W-:Y:S02]  /*0fd0*/  ISETP.NE.AND.EX P1, PT, RZ, UR9, PT, P1 ;  /* 0x00000009ff007c0c */ /* 0x000fe4000bf25310 */
[----:B--2---:R-:W-:Y:S02]  /*0fe0*/  @P0 R2UR UR44, R4 ;  /* 0x00000000042c02ca */ /* 0x004fe400000e0000 */
[----:B---3--:R-:W-:Y:S01]  /*0ff0*/  @P2 R2UR UR42, R6 ;  /* 0x00000000062a22ca */ /* 0x008fe200000e0000 */
[----:B----4-:R-:W-:-:S14]  /*1000*/  @P2 BRA `(.L_x_4897) ;  /* 0x0000000000382947 */ /* 0x010fdc0003800000 */
[----:B------:R-:W-:Y:S01]  /*1010*/  ULDC.64 UR6, c[0x0][0xa00] ;  /* 0x0002800000067ab9 */ /* 0x000fe20000000a00 */
[----:B------:R-:W-:Y:S01]  /*1020*/  ULDC UR42, c[0x0][0x288] ;  /* 0x0000a200002a7ab9 */ /* 0x000fe20000000800 */
[----:B------:R-:W-:-:S04]  /*1030*/  ISETP.NE.U32.AND P0, PT, RZ, UR6, PT ;  /* 0x00000006ff007c0c */ /* 0x000fc8000bf05070 */
[----:B------:R-:W-:-:S13]  /*1040*/  ISETP.NE.AND.EX P0, PT, RZ, UR7, PT, P0 ;  /* 0x00000007ff007c0c */ /* 0x000fda000bf05300 */
[----:B------:R-:W-:Y:S05]  /*1050*/  @!P0 BRA `(.L_x_4897) ;  /* 0x0000000000248947 */ /* 0x000fea0003800000 */
[----:B------:R-:W-:Y:S02]  /*1060*/  ULDC.64 UR6, c[0x0][0xa00] ;  /* 0x0002800000067ab9 */ /* 0x000fe40000000a00 */
[----:B------:R-:W-:-:S06]  /*1070*/  UIMAD.WIDE UR6, UR40, 0x4, UR6 ;  /* 0x00000004280678a5 */ /* 0x000fcc000f8e0206 */
[----:B------:R-:W-:Y:S01]  /*1080*/  MOV R4, UR6 ;  /* 0x0000000600047c02 */ /* 0x000fe20008000f00 */
[----:B------:R-:W-:-:S05]  /*1090*/  IMAD.U32 R5, RZ, RZ, UR7 ;  /* 0x00000007ff057e24 */ /* 0x000fca000f8e00ff */
[----:B------:R-:W2:Y:S04]  /*10a0*/  LDG.E R3, desc[UR48][R4.64] ;  /* 0x0000003004037981 */ /* 0x000ea8000c1e1900 */
[----:B------:R-:W3:Y:S01]  /*10b0*/  LDG.E R0, desc[UR48][R4.64+0x4] ;  /* 0x0000043004007981 */ /* 0x000ee2000c1e1900 */
[----:B--2---:R-:W-:Y:S02]  /*10c0*/  R2UR UR42, R3 ;  /* 0x00000000032a72ca */ /* 0x004fe400000e0000 */
[----:B---3--:R-:W-:-:S13]  /*10d0*/  R2UR UR6, R0 ;  /* 0x00000000000672ca */ /* 0x008fda00000e0000 */
[----:B------:R-:W-:-:S12]  /*10e0*/  UIADD3 UR42, -UR42, UR6, URZ ;  /* 0x000000062a2a7290 */ /* 0x000fd8000fffe13f */
.L_x_4897:
[----:B------:R-:W-:Y:S05]  /*10f0*/  @!P1 BRA `(.L_x_4898) ;  /* 0x00000000001c9947 */ /* 0x000fea0003800000 */
[----:B------:R-:W-:-:S04]  /*1100*/  ULEA UR4, UP0, UR40, UR8, 0x2 ;  /* 0x0000000828047291 */ /* 0x000fc8000f80103f */
[----:B------:R-:W-:Y:S02]  /*1110*/  ULEA.HI.X UR6, UR40, UR9, UR41, 0x2, UP0 ;  /* 0x0000000928067291 */ /* 0x000fe400080f1429 */
[----:B------:R-:W-:-:S04]  /*1120*/  IMAD.U32 R4, RZ, RZ, UR4 ;  /* 0x00000004ff047e24 */ /* 0x000fc8000f8e00ff */
[----:B------:R-:W-:-:S05]  /*1130*/  IMAD.U32 R5, RZ, RZ, UR6 ;  /* 0x00000006ff057e24 */ /* 0x000fca000f8e00ff */
[----:B------:R-:W2:Y:S02]  /*1140*/  LDG.E R4, desc[UR48][R4.64] ;  /* 0x0000003004047981 */ /* 0x000ea4000c1e1900 */
[----:B--2---:R-:W-:Y:S01]  /*1150*/  R2UR UR4, R4 ;  /* 0x00000000040472ca */ /* 0x004fe200000e0000 */
[----:B------:R-:W-:-:S14]  /*1160*/  BRA `(.L_x_4899) ;  /* 0x0000000000347947 */ /* 0x000fdc0003800000 */
.L_x_4898:
        /* <DEDUP_REMOVED lines=13> */
.L_x_4899:
[----:B------:R-:W-:Y:S01]  /*1240*/  UIADD3 UR44, -UR44, UR4, URZ ;  /* 0x000000042c2c7290 */ /* 0x000fe2000fffe13f */
[----:B------:R-:W-:Y:S01]  /*1250*/  PLOP3.LUT P0, PT, PT, PT, PT, 0x80, 0x0 ;  /* 0x000000000000781c */ /* 0x000fe20003f0f070 */
[----:B------:R-:W-:Y:S01]  /*1260*/  USHF.L.U32 UR45, UR5, 0x7, URZ ;  /* 0x00000007052d7899 */ /* 0x000fe2000800063f */
[----:B------:R-:W-:Y:S01]  /*1270*/  IMAD.MOV.U32 R3, RZ, RZ, RZ ;  /* 0x000000ffff037224 */ /* 0x000fe200078e00ff */
[----:B------:R-:W-:Y:S01]  /*1280*/  ULDC UR4, c[0x0][0x448] ;  /* 0x0001120000047ab9 */ /* 0x000fe20000000800 */
[----:B------:R-:W-:Y:S01]  /*1290*/  UIADD3 UR7, UR44, 0x60, -UR42 ;  /* 0x000000602c077890 */ /* 0x000fe2000fffe82a */
[----:B------:R-:W-:Y:S01]  /*12a0*/  CS2R R8, SRZ ;  /* 0x0000000000087805 */ /* 0x000fe2000001ff00 */
[----:B------:R-:W-:Y:S01]  /*12b0*/  UISETP.NE.AND UP0, UPT, UR4, 0x1, UPT ;  /* 0x000000010400788c */ /* 0x000fe2000bf05270 */
[----:B------:R-:W-:Y:S01]  /*12c0*/  MOV R0, RZ ;  /* 0x000000ff00007202 */ /* 0x000fe20000000f00 */
[----:B------:R-:W-:Y:S01]  /*12d0*/  UIADD3 UR6, UR45, 0x7f, URZ ;  /* 0x0000007f2d067890 */ /* 0x000fe2000fffe03f */
[----:B------:R-:W-:Y:S01]  /*12e0*/  IMAD.MOV.U32 R150, RZ, RZ, RZ ;  /* 0x000000ffff967224 */ /* 0x000fe200078e00ff */
[----:B------:R-:W-:Y:S01]  /*12f0*/  UP2UR UR47, UPR, URZ, 0x1 ;  /* 0x000000013f2f7883 */ /* 0x000fe20008000000 */
[----:B------:R-:W-:-:S02]  /*1300*/  CS2R R148, SRZ ;  /* 0x0000000000947805 */ /* 0x000fc4000001ff00 */
[----:B------:R-:W-:Y:S02]  /*1310*/  CS2R R146, SRZ ;  /* 0x0000000000927805 */ /* 0x000fe4000001ff00 */
[----:B------:R-:W-:Y:S02]  /*1320*/  CS2R R144, SRZ ;  /* 0x0000000000907805 */ /* 0x000fe4000001ff00 */
[----:B------:R-:W-:Y:S02]  /*1330*/  CS2R R142, SRZ ;  /* 0x00000000008e7805 */ /* 0x000fe4000001ff00 */
[----:B------:R-:W-:Y:S02]  /*1340*/  CS2R R140, SRZ ;  /* 0x00000000008c7805 */ /* 0x000fe4000001ff00 */
[----:B------:R-:W-:Y:S01]  /*1350*/  CS2R R138, SRZ ;  /* 0x00000000008a7805 */ /* 0x000fe2000001ff00 */
[----:B------:R-:W-:Y:S01]  /*1360*/  @UP0 ULDC UR4, c[0x0][0x44c] ;  /* 0x0001130000040ab9 */ /* 0x000fe20000000800 */
[----:B------:R-:W-:Y:S01]  /*1370*/  @UP0 ULDC UR8, c[0x0][0x450] ;  /* 0x0001140000080ab9 */ /* 0x000fe20000000800 */
[----:B------:R-:W-:Y:S01]  /*1380*/  UIMAD.WIDE.U32 UR4, UR6, UR4, URZ ;  /* 0x00000004060472a5 */ /* 0x000fe2000f8e003f */
[----:B------:R-:W-:Y:S01]  /*1390*/  CS2R R136, SRZ ;  /* 0x0000000000887805 */ /* 0x000fe2000001ff00 */
[----:B------:R-:W-:Y:S01]  /*13a0*/  UIADD3 UR4, UR44, 0x5f, URZ ;  /* 0x0000005f2c047890 */ /* 0x000fe2000fffe03f */
[----:B------:R-:W-:Y:S01]  /*13b0*/  CS2R R134, SRZ ;  /* 0x0000000000867805 */ /* 0x000fe2000001ff00 */
[----:B------:R-:W-:Y:S01]  /*13c0*/  @UP0 USHF.R.U32.HI UR6, URZ, UR8, UR5 ;  /* 0x000000083f060299 */ /* 0x000fe20008011605 */
[----:B------:R-:W-:Y:S01]  /*13d0*/  CS2R R132, SRZ ;  /* 0x0000000000847805 */ /* 0x000fe2000001ff00 */
[----:B------:R-:W-:Y:S01]  /*13e0*/  UIMAD.WIDE UR4, UR4, 0x2aaaaaab, URZ ;  /* 0x2aaaaaab040478a5 */ /* 0x000fe2000f8e023f */
[----:B------:R-:W-:Y:S01]  /*13f0*/  CS2R R130, SRZ ;  /* 0x0000000000827805 */ /* 0x000fe2000001ff00 */
[----:B------:R-:W-:Y:S01]  /*1400*/  UIADD3 UR6, UR7, UR6, URZ ;  /* 0x0000000607067290 */ /* 0x000fe2000fffe03f */
[----:B------:R-:W-:Y:S01]  /*1410*/  CS2R R128, SRZ ;  /* 0x0000000000807805 */ /* 0x000fe2000001ff00 */
[----:B------:R-:W-:Y:S01]  /*1420*/  USHF.R.U32.HI UR4, URZ, 0x1f, UR5 ;  /* 0x0000001f3f047899 */ /* 0x000fe20008011605 */
[----:B------:R-:W-:Y:S01]  /*1430*/  CS2R R126, SRZ ;  /* 0x00000000007e7805 */ /* 0x000fe2000001ff00 */
[----:B------:R-:W-:Y:S01]  /*1440*/  UIMAD.WIDE UR6, UR6, 0x2aaaaaab, URZ ;  /* 0x2aaaaaab060678a5 */ /* 0x000fe2000f8e023f */
[----:B------:R-:W-:Y:S01]  /*1450*/  CS2R R124, SRZ ;  /* 0x00000000007c7805 */ /* 0x000fe2000001ff00 */
[----:B------:R-:W-:Y:S01]  /*1460*/  ULEA.HI.SX32 UR4, UR5, UR4, 0x1c ;  /* 0x0000000405047291 */ /* 0x000fe2000f8fe23f */
[----:B------:R-:W-:Y:S01]  /*1470*/  CS2R R122, SRZ ;  /* 0x00000000007a7805 */ /* 0x000fe2000001ff00 */
[----:B------:R-:W-:Y:S01]  /*1480*/  USHF.R.U32.HI UR6, URZ, 0x1f, UR7 ;  /* 0x0000001f3f067899 */ /* 0x000fe20008011607 */
[----:B------:R-:W-:-:S02]  /*1490*/  CS2R R120, SRZ ;  /* 0x0000000000787805 */ /* 0x000fc4000001ff00 */
[----:B------:R-:W-:Y:S02]  /*14a0*/  CS2R R118, SRZ ;  /* 0x0000000000767805 */ /* 0x000fe4000001ff00 */
[----:B------:R-:W-:Y:S01]  /*14b0*/  CS2R R116, SRZ ;  /* 0x0000000000747805 */ /* 0x000fe2000001ff00 */
[----:B------:R-:W-:Y:S01]  /*14c0*/  ULEA.HI.SX32 UR6, UR7, UR6, 0x1c ;  /* 0x0000000607067291 */ /* 0x000fe2000f8fe23f */
[----:B------:R-:W-:Y:S02]  /*14d0*/  CS2R R114, SRZ ;  /* 0x0000000000727805 */ /* 0x000fe4000001ff00 */
[----:B------:R-:W-:Y:S02]  /*14e0*/  CS2R R112, SRZ ;  /* 0x0000000000707805 */ /* 0x000fe4000001ff00 */
[----:B------:R-:W-:Y:S01]  /*14f0*/  CS2R R110, SRZ ;  /* 0x00000000006e7805 */ /* 0x000fe2000001ff00 */
[----:B------:R-:W-:Y:S01]  /*1500*/  UISETP.LT.AND UP0, UPT, UR4, UR6, UPT ;  /* 0x000000060400728c */ /* 0x000fe2000bf01270 */
[----:B------:R-:W-:-:S02]  /*1510*/  CS2R R108, SRZ ;  /* 0x00000000006c7805 */ /* 0x000fc4000001ff00 */
[----:B------:R-:W-:Y:S02]  /*1520*/  CS2R R106, SRZ ;  /* 0x00000000006a7805 */ /* 0x000fe4000001ff00 */
[----:B------:R-:W-:Y:S01]  /*1530*/  CS2R R104, SRZ ;  /* 0x0000000000687805 */ /* 0x000fe2000001ff00 */
[----:B------:R-:W-:Y:S01]  /*1540*/  USEL UR50, UR4, UR6, UP0 ;  /* 0x0000000604327287 */ /* 0x000fe20008000000 */
[----:B------:R-:W-:Y:S01]  /*1550*/  IMAD.MOV.U32 R170, RZ, RZ, RZ ;  /* 0x000000ffffaa7224 */ /* 0x000fe200078e00ff */
[----:B------:R-:W-:Y:S02]  /*1560*/  CS2R R168, SRZ ;  /* 0x0000000000a87805 */ /* 0x000fe4000001ff00 */
[----:B------:R-:W-:Y:S01]  /*1570*/  CS2R R100, SRZ ;  /* 0x0000000000647805 */ /* 0x000fe2000001ff00 */
[----:B------:R-:W-:Y:S01]  /*1580*/  UISETP.GE.AND UP0, UPT, UR50, 0x1, UPT ;  /* 0x000000013200788c */ /* 0x000fe2000bf06270 */
[----:B------:R-:W-:Y:S02]  /*1590*/  CS2R R166, SRZ ;  /* 0x0000000000a67805 */ /* 0x000fe4000001ff00 */
[----:B------:R-:W-:-:S02]  /*15a0*/  CS2R R96, SRZ ;  /* 0x0000000000607805 */ /* 0x000fc4000001ff00 */
[----:B------:R-:W-:Y:S02]  /*15b0*/  CS2R R86, SRZ ;  /* 0x0000000000567805 */ /* 0x000fe4000001ff00 */
[----:B------:R-:W-:Y:S02]  /*15c0*/  CS2R R92, SRZ ;  /* 0x00000000005c7805 */ /* 0x000fe4000001ff00 */
[----:B------:R-:W-:Y:S02]  /*15d0*/  CS2R R90, SRZ ;  /* 0x00000000005a7805 */ /* 0x000fe4000001ff00 */
[----:B------:R-:W-:Y:S02]  /*15e0*/  PLOP3.LUT P1, PT, PT, PT, UP0, 0x80, 0x0 ;  /* 0x000000000000781c */ /* 0x000fe40003f2f008 */
        /* <DEDUP_REMOVED lines=64> */
.L_x_4901:
        /* <DEDUP_REMOVED lines=10> */
.L_x_5041:
[----:B0-----:R-:W-:Y:S01]  /*1a90*/  MOV R0, UR46 ;  /* 0x0000002e00007c02 */ /* 0x001fe20008000f00 */
[----:B------:R-:W-:Y:S05]  /*1aa0*/  WARPSYNC.ALL ;  /* 0x0000000000007948 */ /* 0x000fea0003800000 */
[----:B------:R0:W-:Y:S01]  /*1ab0*/  BAR.SYNC.DEFER_BLOCKING R7, 0x100 ;  /* 0x000400070000751d */ /* 0x0001e20000010000 */
[----:B------:R-:W-:-:S13]  /*1ac0*/  ISETP.NE.AND P0, PT, R0, 0x3, PT ;  /* 0x000000030000780c */ /* 0x000fda0003f05270 */
[----:B0-----:R-:W-:Y:S05]  /*1ad0*/  @!P0 BRA `(.L_x_4903) ;  /* 0x0000000000048947 */ /* 0x001fea0003800000 */
[----:B------:R-:W-:Y:S01]  /*1ae0*/  BPT.TRAP 0x1 ;  /* 0x000000040000795c */ /* 0x000fe20000300000 */
.L_x_4903:
[----:B------:R-:W-:Y:S01]  /*1af0*/  ULEA UR22, UR38, UR51, 0x3 ;  /* 0x0000003326167291 */ /* 0x000fe2000f8e183f */
[----:B------:R-:W-:-:S05]  /*1b00*/  IMAD.U32 R8, RZ, RZ, UR37 ;  /* 0x00000025ff087e24 */ /* 0x000fca000f8e00ff */
[----:B------:R-:W-:-:S04]  /*1b10*/  SHF.L.U32 R8, R8, 0x1f, RZ ;  /* 0x0000001f08087819 */ /* 0x000fc800000006ff */
[----:B------:R0:W1:Y:S01]  /*1b20*/  SYNCS.PHASECHK.TRANS64.TRYWAIT P1, [UR22+0x22830], R8 ;  /* 0x02283008ff0075a7 */ /* 0x0000620008020156 */
[----:B------:R-:W-:Y:S05]  /*1b30*/  @!P0 BRA `(.L_x_4904) ;  /* 0x0000000000048947 */ /* 0x000fea0003800000 */
[----:B------:R-:W-:Y:S01]  /*1b40*/  BPT.TRAP 0x1 ;  /* 0x000000040000795c */ /* 0x000fe20000300000 */
.L_x_4904:
[----:B-1----:R-:W-:Y:S05]  /*1b50*/  @P1 BRA `(.L_x_4905) ;  /* 0x0000000000081947 */ /* 0x002fea0003800000 */
[----:B------:R-:W1:Y:S02]  /*1b60*/  SYNCS.PHASECHK.TRANS64.TRYWAIT P1, [UR22+0x22830], R8 ;  /* 0x02283008ff0075a7 */ /* 0x000e640008020156 */
[----:B-1----:R-:W-:Y:S05]  /*1b70*/  @!P1 BRA `(.L_x_4906) ;  /* 0x0000010000309947 */ /* 0x002fea0003800000 */
.L_x_4905:
[----:B------:R-:W-:Y:S01]  /*1b80*/  UIADD3 UR4, UR51, 0x1c400, URZ ;  /* 0x0001c40033047890 */ /* 0x000fe2000fffe03f */
[----:B------:R-:W-:Y:S01]  /*1b90*/  WARPGROUP.ARRIVE ;  /* 0x00000000000079c5 */ /* 0x000fe20000000000 */
[----:B------:R-:W-:-:S05]  /*1ba0*/  ULOP3.LUT UR16, UR53, 0x10000, URZ, 0xfc, !UPT ;  /* 0x0001000035107892 */ /* 0x000fca000f8efc3f */
[----:B------:R-:W2:Y:S01]  /*1bb0*/  S2R R0, SR_TID.X ;  /* 0x0000000000007919 */ /* 0x000ea20000002100 */
[----:B------:R-:W-:Y:S01]  /*1bc0*/  USHF.R.U32.HI UR4, URZ, 0x4, UR4 ;  /* 0x000000043f047899 */ /* 0x000fe20008011604 */
[----:B------:R-:W-:Y:S01]  /*1bd0*/  UMOV UR17, 0x40000040 ;  /* 0x4000004000117882 */ /* 0x000fe20000000000 */
[----:B------:R-:W-:Y:S02]  /*1be0*/  UMOV UR19, 0x40000040 ;  /* 0x4000004000137882 */ /* 0x000fe40000000000 */
[----:B------:R-:W-:Y:S01]  /*1bf0*/  ULOP3.LUT UR4, UR4, 0x3fff, URZ, 0xc0, !UPT ;  /* 0x00003fff04047892 */ /* 0x000fe2000f8ec03f */
[----:B------:R-:W-:Y:S01]  /*1c00*/  UMOV UR5, 0x40000040 ;  /* 0x4000004000057882 */ /* 0x000fe20000000000 */
[----:B------:R-:W-:Y:S02]  /*1c10*/  UMOV UR7, 0x40000040 ;  /* 0x4000004000077882 */ /* 0x000fe40000000000 */
[----:B------:R-:W-:Y:S02]  /*1c20*/  ULOP3.LUT UR20, UR4, 0x10000, URZ, 0xfc, !UPT ;  /* 0x0001000004147892 */ /* 0x000fe4000f8efc3f */
[----:B------:R-:W-:-:S02]  /*1c30*/  UIADD3 UR4, UR16, 0x2, URZ ;  /* 0x0000000210047890 */ /* 0x000fc4000fffe03f */
[----:B------:R-:W-:Y:S02]  /*1c40*/  UIMAD UR18, UR38, 0x300, UR20 ;  /* 0x00000300261278a4 */ /* 0x000fe4000f8e0214 */
[----:B------:R-:W-:Y:S02]  /*1c50*/  UIADD3 UR8, UR16, 0x4, URZ ;  /* 0x0000000410087890 */ /* 0x000fe4000fffe03f */
[----:B------:R-:W-:Y:S02]  /*1c60*/  UIADD3 UR6, UR18, 0x2, URZ ;  /* 0x0000000212067890 */ /* 0x000fe4000fffe03f */
[----:B------:R-:W-:Y:S01]  /*1c70*/  UIADD3 UR10, UR18, 0x4, URZ ;  /* 0x00000004120a7890 */ /* 0x000fe2000fffe03f */
[----:B------:R-:W-:Y:S02]  /*1c80*/  UMOV UR9, 0x40000040 ;  /* 0x4000004000097882 */ /* 0x000fe40000000000 */
[----:B------:R-:W-:Y:S01]  /*1c90*/  HGMMA.64x96x16.F32 R24, gdesc[UR16], RZ, !UPT, gsb0 ;  /* 0x01600000101879f0 */ /* 0x000fe2000c0008ff */
[----:B------:R-:W-:Y:S01]  /*1ca0*/  UMOV UR11, 0x40000040 ;  /* 0x40000040000b7882 */ /* 0x000fe20000000000 */
[----:B------:R-:W-:-:S02]  /*1cb0*/  UIADD3 UR12, UR16, 0x6, URZ ;  /* 0x00000006100c7890 */ /* 0x000fc4000fffe03f */
        /* <DEDUP_REMOVED lines=18> */
.L_x_4907:
[----:B------:R-:W-:Y:S01]  /*1de0*/  UISETP.NE.AND UP0, UPT, UR47, URZ, UPT ;  /* 0x0000003f2f00728c */ /* 0x000fe2000bf05270 */
[----:B------:R-:W-:Y:S01]  /*1df0*/  VIADD R4, R16, UR45 ;  /* 0x0000002d10047c36 */ /* 0x000fe20008000000 */
[----:B------:R-:W-:Y:S01]  /*1e00*/  ULDC UR7, c[0x0][0x9d8] ;  /* 0x0002760000077ab9 */ /* 0x000fe20000000800 */
[----:B------:R-:W-:Y:S01]  /*1e10*/  ULDC UR10, c[0x0][0x988] ;  /* 0x00026200000a7ab9 */ /* 0x000fe20000000800 */
[----:B------:R-:W-:Y:S01]  /*1e20*/  FMUL.FTZ R27, R27, UR7 ;  /* 0x000000071b1b7c20 */ /* 0x000fe20008410000 */
[----:B------:R-:W-:Y:S01]  /*1e30*/  FMUL.FTZ R26, R26, UR7 ;  /* 0x000000071a1a7c20 */ /* 0x000fe20008410000 */
[----:B------:R-:W-:Y:S01]  /*1e40*/  PLOP3.LUT P1, PT, PT, PT, UP0, 0x80, 0x0 ;  /* 0x000000000000781c */ /* 0x000fe20003f2f008 */
[----:B------:R-:W-:Y:S01]  /*1e50*/  FMUL.FTZ R30, R30, UR7 ;  /* 0x000000071e1e7c20 */ /* 0x000fe20008410000 */
[----:B------:R-:W-:Y:S01]  /*1e60*/  PLOP3.LUT P2, PT, PT, PT, UP0, 0x80, 0x0 ;  /* 0x000000000000781c */ /* 0x000fe20003f4f008 */
[----:B------:R-:W3:Y:S01]  /*1e70*/  MUFU.TANH R20, R26 ;  /* 0x0000001a00147308 */ /* 0x000ee20000002400 */
[----:B------:R-:W-:Y:S01]  /*1e80*/  FMUL.FTZ R31, R31, UR7 ;  /* 0x000000071f1f7c20 */ /* 0x000fe20008410000 */
[----:B------:R-:W-:Y:S01]  /*1e90*/  @UP0 ULDC UR6, c[0x0][0x44c] ;  /* 0x0001130000060ab9 */ /* 0x000fe20000000800 */
[----:B------:R-:W-:Y:S01]  /*1ea0*/  FMUL.FTZ R34, R34, UR7 ;  /* 0x0000000722227c20 */ /* 0x000fe20008410000 */
[----:B------:R-:W-:Y:S01]  /*1eb0*/  FMUL.FTZ R35, R35, UR7 ;  /* 0x0000000723237c20 */ /* 0x000fe20008410000 */
[----:B------:R-:W-:Y:S01]  /*1ec0*/  FMUL.FTZ R25, R25, UR7 ;  /* 0x0000000719197c20 */ /* 0x000fe20008410000 */
[----:B------:R-:W-:Y:S01]  /*1ed0*/  FMUL.FTZ R38, R38, UR7 ;  /* 0x0000000726267c20 */ /* 0x000fe20008410000 */
[----:B------:R-:W-:Y:S01]  /*1ee0*/  FMUL.FTZ R39, R39, UR7 ;  /* 0x0000000727277c20 */ /* 0x000fe20008410000 */
[----:B------:R-:W4:Y:S01]  /*1ef0*/  MUFU.TANH R27, R27 ;  /* 0x0000001b001b7308 */ /* 0x000f220000002400 */
[----:B------:R-:W-:Y:S01]  /*1f00*/  FMUL.FTZ R28, R28, UR7 ;  /* 0x000000071c1c7c20 */ /* 0x000fe20008410000 */
[----:B-1----:R-:W-:Y:S01]  /*1f10*/  @P1 IMAD.HI.U32 R3, R4, UR6, RZ ;  /* 0x0000000604031c27 */ /* 0x002fe2000f8e00ff */
[----:B------:R-:W-:-:S03]  /*1f20*/  @UP0 ULDC UR6, c[0x0][0x450] ;  /* 0x0001140000060ab9 */ /* 0x000fc60000000800 */
[----:B------:R-:W-:Y:S01]  /*1f30*/  FMUL.FTZ R42, R42, UR7 ;  /* 0x000000072a2a7c20 */ /* 0x000fe20008410000 */
[----:B------:R-:W-:Y:S01]  /*1f40*/  FMUL.FTZ R43, R43, UR7 ;  /* 0x000000072b2b7c20 */ /* 0x000fe20008410000 */
[----:B------:R-:W-:Y:S01]  /*1f50*/  FMUL.FTZ R32, R32, UR7 ;  /* 0x0000000720207c20 */ /* 0x000fe20008410000 */
[----:B------:R-:W-:Y:S01]  /*1f60*/  @P2 SHF.R.U32.HI R4, RZ, UR6, R3 ;  /* 0x00000006ff042c19 */ /* 0x000fe20008011603 */
[----:B------:R-:W-:Y:S01]  /*1f70*/  UIMAD UR6, UR50, -0x60, UR44 ;  /* 0xffffffa0320678a4 */ /* 0x000fe2000f8e022c */
[----:B------:R-:W1:Y:S01]  /*1f80*/  MUFU.TANH R30, R30 ;  /* 0x0000001e001e7308 */ /* 0x000e620000002400 */
[----:B------:R-:W-:Y:S01]  /*1f90*/  FMUL.FTZ R40, R40, UR7 ;  /* 0x0000000728287c20 */ /* 0x000fe20008410000 */
[----:B------:R-:W-:Y:S01]  /*1fa0*/  FMUL.FTZ R46, R46, UR7 ;  /* 0x000000072e2e7c20 */ /* 0x000fe20008410000 */
[----:B------:R-:W5:Y:S01]  /*1fb0*/  SHFL.IDX PT, R3, R4, 0x1, 0x1c1f ;  /* 0x003c1f0004037f89 */ /* 0x000f6200000e0000 */
[----:B------:R-:W-:Y:S01]  /*1fc0*/  UIADD3 UR6, UR6, 0x60, URZ ;  /* 0x0000006006067890 */ /* 0x000fe2000fffe03f */
[----:B------:R-:W-:Y:S01]  /*1fd0*/  FMUL.FTZ R41, R41, UR7 ;  /* 0x0000000729297c20 */ /* 0x000fe20008410000 */
[----:B------:R-:W-:Y:S01]  /*1fe0*/  FMUL.FTZ R36, R36, UR7 ;  /* 0x0000000724247c20 */ /* 0x000fe20008410000 */
[----:B------:R-:W-:Y:S01]  /*1ff0*/  FMUL.FTZ R47, R47, UR7 ;  /* 0x000000072f2f7c20 */ /* 0x000fe20008410000 */
[----:B------:R-:W-:Y:S01]  /*2000*/  MUFU.TANH R31, R31 ;  /* 0x0000001f001f7308 */ /* 0x000fe20000002400 */
[----:B------:R-:W-:Y:S01]  /*2010*/  FMUL.FTZ R50, R50, UR7 ;  /* 0x0000000732327c20 */ /* 0x000fe20008410000 */
[----:B------:R-:W-:-:S02]  /*2020*/  IMAD.U32 R6, RZ, RZ, UR6 ;  /* 0x00000006ff067e24 */ /* 0x000fc4000f8e00ff */
[----:B------:R-:W-:Y:S01]  /*2030*/  FMUL.FTZ R51, R51, UR7 ;  /* 0x0000000733337c20 */ /* 0x000fe20008410000 */
[----:B------:R-:W-:Y:S01]  /*2040*/  FMUL.FTZ R54, R54, UR7 ;  /* 0x0000000736367c20 */ /* 0x000fe20008410000 */
[----:B------:R-:W-:Y:S01]  /*2050*/  FMUL.FTZ R55, R55, UR7 ;  /* 0x0000000737377c20 */ /* 0x000fe20008410000 */
[----:B------:R-:W-:Y:S02]  /*2060*/  IMAD R5, R17, -0x2, R6 ;  /* 0xfffffffe11057824 */ /* 0x000fe400078e0206 */
[----:B------:R-:W-:Y:S01]  /*2070*/  FMUL.FTZ R58, R58, UR7 ;  /* 0x000000073a3a7c20 */ /* 0x000fe20008410000 */
[----:B------:R-:W-:Y:S01]  /*2080*/  IMAD.U32 R6, RZ, RZ, UR42 ;  /* 0x0000002aff067e24 */ /* 0x000fe2000f8e00ff */
[----:B------:R-:W0:Y:S01]  /*2090*/  MUFU.TANH R34, R34 ;  /* 0x0000002200227308 */ /* 0x000e220000002400 */
[----:B------:R-:W-:Y:S01]  /*20a0*/  FMUL.FTZ R59, R59, UR7 ;  /* 0x000000073b3b7c20 */ /* 0x000fe20008410000 */
[----:B------:R-:W-:Y:S01]  /*20b0*/  FMUL.FTZ R62, R62, UR7 ;  /* 0x000000073e3e7c20 */ /* 0x000fe20008410000 */
[----:B------:R-:W-:Y:S01]  /*20c0*/  FMUL.FTZ R63, R63, UR7 ;  /* 0x000000073f3f7c20 */ /* 0x000fe20008410000 */
[--C-:B------:R-:W-:Y:S01]  /*20d0*/  IADD3 R6, -R6, 0x1, R5.reuse ;  /* 0x0000000106067810 */ /* 0x100fe20007ffe105 */
[----:B------:R-:W-:Y:S01]  /*20e0*/  FMUL.FTZ R66, R66, UR7 ;  /* 0x0000000742427c20 */ /* 0x000fe20008410000 */
[----:B------:R-:W-:Y:S01]  /*20f0*/  FMUL.FTZ R67, R67, UR7 ;  /* 0x0000000743437c20 */ /* 0x000fe20008410000 */
[----:B------:R-:W-:Y:S01]  /*2100*/  FMUL.FTZ R70, R70, UR7 ;  /* 0x0000000746467c20 */ /* 0x000fe20008410000 */
[----:B------:R4:W-:Y:S01]  /*2110*/  MUFU.TANH R11, R25 ;  /* 0x00000019000b7308 */ /* 0x0009e20000002400 */
[----:B------:R-:W-:Y:S01]  /*2120*/  FMUL.FTZ R71, R71, UR7 ;  /* 0x0000000747477c20 */ /* 0x000fe20008410000 */
[-CC-:B-----5:R-:W-:Y:S01]  /*2130*/  VIADDMNMX R3, R3, R6.reuse, R5.reuse, PT ;  /* 0x0000000603037246 */ /* 0x1a0fe20003800105 */
[----:B------:R-:W5:Y:S01]  /*2140*/  SHFL.IDX PT, R4, R4, RZ, 0x1c1f ;  /* 0x001c1fff04047589 */ /* 0x000f6200000e0000 */
[----:B------:R-:W-:Y:S01]  /*2150*/  FMUL.FTZ R24, R24, UR7 ;  /* 0x0000000718187c20 */ /* 0x000fe20008410000 */
[----:B------:R-:W-:Y:S01]  /*2160*/  FMUL.FTZ R29, R29, UR7 ;  /* 0x000000071d1d7c20 */ /* 0x000fe20008410000 */
[----:B------:R-:W-:Y:S01]  /*2170*/  ISETP.GT.AND P1, PT, R3, RZ, PT ;  /* 0x000000ff0300720c */ /* 0x000fe20003f24270 */
[----:B------:R-:W-:Y:S01]  /*2180*/  FMUL.FTZ R33, R33, UR7 ;  /* 0x0000000721217c20 */ /* 0x000fe20008410000 */
[C---:B------:R-:W-:Y:S01]  /*2190*/  ISETP.GT.AND P2, PT, R3.reuse, 0x1, PT ;  /* 0x000000010300780c */ /* 0x040fe20003f44270 */
[----:B------:R-:W-:Y:S01]  /*21a0*/  MUFU.TANH R35, R35 ;  /* 0x0000002300237308 */ /* 0x000fe20000002400 */
[----:B------:R-:W-:Y:S01]  /*21b0*/  ISETP.GT.AND P3, PT, R3, 0x8, PT ;  /* 0x000000080300780c */ /* 0x000fe20003f64270 */
[----:B------:R-:W-:Y:S01]  /*21c0*/  FMUL.FTZ R37, R37, UR7 ;  /* 0x0000000725257c20 */ /* 0x000fe20008410000 */
[----:B---3--:R-:W-:Y:S01]  /*21d0*/  FSEL R20, R20, -INF , P1 ;  /* 0xff80000014147808 */ /* 0x008fe20000800000 */
[----:B------:R-:W-:Y:S01]  /*21e0*/  FMUL.FTZ R49, R49, UR7 ;  /* 0x0000000731317c20 */ /* 0x000fe20008410000 */
[----:B----4-:R-:W-:Y:S01]  /*21f0*/  FSEL R25, R27, -INF , P2 ;  /* 0xff8000001b197808 */ /* 0x010fe20001000000 */
[----:B------:R-:W-:Y:S01]  /*2200*/  FMUL.FTZ R44, R44, UR7 ;  /* 0x000000072c2c7c20 */ /* 0x000fe20008410000 */
[----:B------:R-:W-:Y:S01]  /*2210*/  ISETP.GT.AND P1, PT, R3, 0x9, PT ;  /* 0x000000090300780c */ /* 0x000fe20003f24270 */
[----:B------:R-:W3:Y:S01]  /*2220*/  MUFU.TANH R38, R38 ;  /* 0x0000002600267308 */ /* 0x000ee20000002400 */
[----:B-1----:R-:W-:Y:S01]  /*2230*/  FSEL R26, R30, -INF , P3 ;  /* 0xff8000001e1a7808 */ /* 0x002fe20001800000 */
[----:B------:R-:W-:Y:S01]  /*2240*/  FMUL.FTZ R45, R45, UR7 ;  /* 0x000000072d2d7c20 */ /* 0x000fe20008410000 */
[----:B------:R-:W-:Y:S01]  /*2250*/  FMNMX.FTZ R9, R20, R25, !PT ;  /* 0x0000001914097209 */ /* 0x000fe20007810000 */
[----:B------:R-:W-:Y:S01]  /*2260*/  FMUL.FTZ R48, R48, UR7 ;  /* 0x0000000730307c20 */ /* 0x000fe20008410000 */
[----:B------:R-:W-:Y:S01]  /*2270*/  ISETP.GT.AND P2, PT, R3, 0x10, PT ;  /* 0x000000100300780c */ /* 0x000fe20003f44270 */
[----:B------:R-:W-:Y:S01]  /*2280*/  FMUL.FTZ R52, R52, UR7 ;  /* 0x0000000734347c20 */ /* 0x000fe20008410000 */
[----:B------:R-:W-:Y:S01]  /*2290*/  FMNMX.FTZ R9, R26, R9, !PT ;  /* 0x000000091a097209 */ /* 0x000fe20007810000 */
[----:B------:R1:W-:Y:S01]  /*22a0*/  MUFU.TANH R12, R28 ;  /* 0x0000001c000c7308 */ /* 0x0003e20000002400 */
[----:B0-----:R-:W-:Y:S01]  /*22b0*/  FSEL R30, R34, -INF , P2 ;  /* 0xff800000221e7808 */ /* 0x001fe20001000000 */
[----:B------:R-:W-:Y:S01]  /*22c0*/  FMUL.FTZ R53, R53, UR7 ;  /* 0x0000000735357c20 */ /* 0x000fe20008410000 */
[----:B------:R-:W-:Y:S01]  /*22d0*/  ISETP.GT.AND P2, PT, R3, 0x18, PT ;  /* 0x000000180300780c */ /* 0x000fe20003f44270 */
[----:B------:R-:W-:Y:S01]  /*22e0*/  FMUL.FTZ R56, R56, UR7 ;  /* 0x0000000738387c20 */ /* 0x000fe20008410000 */
[----:B-----5:R-:W-:Y:S01]  /*22f0*/  VIADDMNMX R6, R4, R6, R5, PT ;  /* 0x0000000604067246 */ /* 0x020fe20003800105 */
[----:B------:R-:W-:Y:S01]  /*2300*/  FMUL.FTZ R57, R57, UR7 ;  /* 0x0000000739397c20 */ /* 0x000fe20008410000 */
[----:B------:R-:W-:Y:S01]  /*2310*/  FMUL.FTZ R60, R60, UR7 ;  /* 0x000000073c3c7c20 */ /* 0x000fe20008410000 */
[----:B------:R-:W-:Y:S01]  /*2320*/  MUFU.TANH R39, R39 ;  /* 0x0000002700277308 */ /* 0x000fe20000002400 */
[----:B-1----:R-:W-:Y:S01]  /*2330*/  FSEL R28, R31, -INF , P1 ;  /* 0xff8000001f1c7808 */ /* 0x002fe20000800000 */
[----:B------:R-:W-:Y:S01]  /*2340*/  FMUL.FTZ R61, R61, UR7 ;  /* 0x000000073d3d7c20 */ /* 0x000fe20008410000 */
[----:B------:R-:W-:Y:S01]  /*2350*/  ISETP.GT.AND P1, PT, R3, 0x11, PT ;  /* 0x000000110300780c */ /* 0x000fe20003f24270 */
[----:B------:R-:W-:Y:S01]  /*2360*/  FMUL.FTZ R64, R64, UR7 ;  /* 0x0000000740407c20 */ /* 0x000fe20008410000 */
[----:B------:R-:W-:Y:S01]  /*2370*/  FMNMX.FTZ R9, R28, R9, !PT ;  /* 0x000000091c097209 */ /* 0x000fe20007810000 */
[----:B------:R-:W-:Y:S01]  /*2380*/  FMUL.FTZ R65, R65, UR7 ;  /* 0x0000000741417c20 */ /* 0x000fe20008410000 */
[----:B---3--:R-:W-:Y:S01]  /*2390*/  FSEL R34, R38, -INF , P2 ;  /* 0xff80000026227808 */ /* 0x008fe20001000000 */
[----:B------:R-:W0:Y:S01]  /*23a0*/  MUFU.TANH R42, R42 ;  /* 0x0000002a002a7308 */ /* 0x000e220000002400 */
[----:B------:R-:W-:Y:S01]  /*23b0*/  FMNMX.FTZ R9, R30, R9, !PT ;  /* 0x000000091e097209 */ /* 0x000fe20007810000 */
[----:B------:R-:W-:Y:S01]  /*23c0*/  FMUL.FTZ R68, R68, UR7 ;  /* 0x0000000744447c20 */ /* 0x000fe20008410000 */
[----:B------:R-:W-:Y:S01]  /*23d0*/  ISETP.GT.AND P2, PT, R3, 0x20, PT ;  /* 0x000000200300780c */ /* 0x000fe20003f44270 */
[----:B------:R-:W-:Y:S01]  /*23e0*/  FMUL.FTZ R69, R69, UR7 ;  /* 0x0000000745457c20 */ /* 0x000fe20008410000 */
[----:B------:R-:W-:Y:S01]  /*23f0*/  ISETP.GT.AND P3, PT, R6, 0x8, PT ;  /* 0x000000080600780c */ /* 0x000fe20003f64270 */
[----:B------:R-:W-:-:S02]  /*2400*/  UIADD3 UR6, UR22, 0x22840, URZ ;  /* 0x0002284016067890 */ /* 0x000fc4000fffe03f */
[----:B------:R1:W-:Y:S02]  /*2410*/  MUFU.TANH R15, R32 ;  /* 0x00000020000f7308 */ /* 0x0003e40000002400 */
[----:B------:R-:W-:-:S06]  /*2420*/  UPRMT UR6, UR52, 0x654, UR6 ;  /* 0x0000065434067896 */ /* 0x000fcc0008000006 */
        /* <DEDUP_REMOVED lines=342> */
.L_x_4908:
[----:B------:R0:W1:Y:S01]  /*3990*/  SYNCS.PHASECHK.TRANS64.TRYWAIT P1, [UR22+0x22850], R8 ;  /* 0x02285008ff0075a7 */ /* 0x0000620008020156 */
[----:B------:R-:W-:Y:S05]  /*39a0*/  @!P0 BRA `(.L_x_4909) ;  /* 0x0000000000048947 */ /* 0x000fea0003800000 */
[----:B------:R-:W-:Y:S01]  /*39b0*/  BPT.TRAP 0x1 ;  /* 0x000000040000795c */ /* 0x000fe20000300000 */
.L_x_4909:
[----:B-1----:R-:W-:Y:S05]  /*39c0*/  @P1 BRA `(.L_x_4910) ;  /* 0x0000000000081947 */ /* 0x002fea0003800000 */
[----:B------:R-:W1:Y:S02]  /*39d0*/  SYNCS.PHASECHK.TRANS64.TRYWAIT P1, [UR22+0x22850], R8 ;  /* 0x02285008ff0075a7 */ /* 0x000e640008020156 */
[----:B-1----:R-:W-:Y:S05]  /*39e0*/  @!P1 BRA `(.L_x_4911) ;  /* 0x000000e000ac9947 */ /* 0x002fea0003800000 */
.L_x_4910:
        /* <DEDUP_REMOVED lines=43> */
.L_x_4912:
[----:B------:R-:W-:Y:S01]  /*3ca0*/  UISETP.NE.AND UP0, UPT, UR47, URZ, UPT ;  /* 0x0000003f2f00728c */ /* 0x000fe2000bf05270 */
[----:B------:R-:W2:Y:S01]  /*3cb0*/  S2UR UR14, SR_CgaCtaId ;  /* 0x00000000000e79c3 */ /* 0x000ea20000008800 */
[----:B------:R-:W-:Y:S01]  /*3cc0*/  UMOV UR11, UR45 ;  /* 0x0000002d000b7c82 */ /* 0x000fe20008000000 */
[----:B------:R-:W-:Y:S02]  /*3cd0*/  UIADD3 UR22, UR22, 0x22860, URZ ;  /* 0x0002286016167890 */ /* 0x000fe4000fffe03f */
[----:B------:R-:W-:-:S06]  /*3ce0*/  UIADD3 UR23, UR50, -0x2, URZ ;  /* 0xfffffffe32177890 */ /* 0x000fcc000fffe03f */
[----:B------:R-:W-:Y:S01]  /*3cf0*/  @UP0 ULDC UR6, c[0x0][0x44c] ;  /* 0x0001130000060ab9 */ /* 0x000fe20000000800 */
[----:B------:R-:W-:Y:S01]  /*3d00*/  @UP0 ULDC UR15, c[0x0][0x450] ;  /* 0x00011400000f0ab9 */ /* 0x000fe20000000800 */
[----:B------:R-:W-:-:S04]  /*3d10*/  UIMAD.WIDE.U32 UR6, UR45, UR6, URZ ;  /* 0x000000062d0672a5 */ /* 0x000fc8000f8e003f */
[----:B------:R-:W-:-:S04]  /*3d20*/  @UP0 USHF.R.U32.HI UR11, URZ, UR15, UR7 ;  /* 0x0000000f3f0b0299 */ /* 0x000fc80008011607 */
[----:B------:R-:W-:-:S04]  /*3d30*/  UIADD3 UR6, UR11, UR44, -UR42 ;  /* 0x0000002c0b067290 */ /* 0x000fc8000fffe82a */
        /* <DEDUP_REMOVED lines=11> */
[----:B------:R-:W-:Y:S01]  /*3df0*/  ULDC UR26, c[0x0][0x9d8] ;  /* 0x00027600001a7ab9 */ /* 0x000fe20000000800 */
[----:B0-----:R-:W-:Y:S01]  /*3e00*/  IMAD.MOV.U32 R8, RZ, RZ, R6 ;  /* 0x000000ffff087224 */ /* 0x001fe200078e0006 */
[----:B------:R-:W-:-:S06]  /*3e10*/  ULDC UR27, c[0x0][0x988] ;  /* 0x00026200001b7ab9 */ /* 0x000fcc0000000800 */
.L_x_4924:
[----:B------:R-:W-:-:S04]  /*3e20*/  UIADD3 UR38, UR38, 0x1, URZ ;  /* 0x0000000126267890 */ /* 0x000fc8000fffe03f */
[----:B------:R-:W-:-:S04]  /*3e30*/  UISETP.NE.AND UP0, UPT, UR38, 0x2, UPT ;  /* 0x000000022600788c */ /* 0x000fc8000bf05270 */
[----:B------:R-:W-:Y:S02]  /*3e40*/  USEL UR6, URZ, 0x1, UP0 ;  /* 0x000000013f067887 */ /* 0x000fe40008000000 */
[----:B------:R-:W-:Y:S02]  /*3e50*/  USEL UR38, UR38, URZ, UP0 ;  /* 0x0000003f26267287 */ /* 0x000fe40008000000 */
[----:B------:R-:W-:Y:S01]  /*3e60*/  ULOP3.LUT UR37, UR37, UR6, URZ, 0x3c, !UPT ;  /* 0x0000000625257292 */ /* 0x000fe2000f8e3c3f */
[----:B01----:R-:W-:Y:S11]  /*3e70*/  @!P0 BRA `(.L_x_4914) ;  /* 0x0000000000048947 */ /* 0x003ff60003800000 */
[----:B------:R-:W-:Y:S01]  /*3e80*/  BPT.TRAP 0x1 ;  /* 0x000000040000795c */ /* 0x000fe20000300000 */
.L_x_4914:
[----:B------:R-:W0:Y:S01]  /*3e90*/  S2UR UR24, SR_CgaCtaId ;  /* 0x00000000001879c3 */ /* 0x000e220000008800 */
[----:B------:R-:W-:Y:S01]  /*3ea0*/  UMOV UR6, 0x400 ;  /* 0x0000040000067882 */ /* 0x000fe20000000000 */
[----:B------:R-:W-:-:S04]  /*3eb0*/  MOV R7, UR37 ;  /* 0x0000002500077c02 */ /* 0x000fc80008000f00 */
[----:B------:R-:W-:Y:S01]  /*3ec0*/  SHF.L.U32 R7, R7, 0x1f, RZ ;  /* 0x0000001f07077819 */ /* 0x000fe200000006ff */
[----:B0-----:R-:W-:-:S04]  /*3ed0*/  ULEA UR6, UR24, UR6, 0x18 ;  /* 0x0000000618067291 */ /* 0x001fc8000f8ec03f */
[----:B------:R-:W-:-:S09]  /*3ee0*/  ULEA UR25, UR38, UR6, 0x3 ;  /* 0x0000000626197291 */ /* 0x000fd2000f8e183f */
[----:B------:R0:W1:Y:S01]  /*3ef0*/  SYNCS.PHASECHK.TRANS64.TRYWAIT P1, [UR25+0x22830], R7 ;  /* 0x02283007ff0075a7 */ /* 0x0000620008020159 */
[----:B------:R-:W-:Y:S05]  /*3f00*/  @!P0 BRA `(.L_x_4915) ;  /* 0x0000000000048947 */ /* 0x000fea0003800000 */
[----:B------:R-:W-:Y:S01]  /*3f10*/  BPT.TRAP 0x1 ;  /* 0x000000040000795c */ /* 0x000fe20000300000 */
.L_x_4915:
[----:B-1----:R-:W-:Y:S05]  /*3f20*/  @P1 BRA `(.L_x_4916) ;  /* 0x0000000000081947 */ /* 0x002fea0003800000 */
[----:B------:R-:W1:Y:S02]  /*3f30*/  SYNCS.PHASECHK.TRANS64.TRYWAIT P1, [UR25+0x22830], R7 ;  /* 0x02283007ff0075a7 */ /* 0x000e640008020159 */
[----:B-1----:R-:W-:Y:S05]  /*3f40*/  @!P1 BRA `(.L_x_4917) ;  /* 0x000000dc006c9947 */ /* 0x002fea0003800000 */
.L_x_4916:
        /* <DEDUP_REMOVED lines=26> */
.L_x_4918:
[----:B------:R-:W-:Y:S01]  /*40f0*/  UISETP.NE.AND UP0, UPT, UR47, URZ, UPT ;  /* 0x0000003f2f00728c */ /* 0x000fe2000bf05270 */
[----:B------:R-:W-:Y:S02]  /*4100*/  VIADD R5, R16, UR45 ;  /* 0x0000002d10057c36 */ /* 0x000fe40008000000 */
[----:B------:R-:W-:Y:S01]  /*4110*/  FMUL.FTZ R14, R161, UR26 ;  /* 0x0000001aa10e7c20 */ /* 0x000fe20008410000 */
[----:B------:R-:W-:Y:S01]  /*4120*/  FMUL.FTZ R13, R160, UR26 ;  /* 0x0000001aa00d7c20 */ /* 0x000fe20008410000 */
[----:B------:R-:W-:Y:S01]  /*4130*/  FMUL.FTZ R160, R167, UR26 ;  /* 0x0000001aa7a07c20 */ /* 0x000fe20008410000 */
[----:B------:R-:W-:Y:S01]  /*4140*/  FMUL.FTZ R154, R154, UR26 ;  /* 0x0000001a9a9a7c20 */ /* 0x000fe20008410000 */
[----:B------:R-:W-:Y:S01]  /*4150*/  PLOP3.LUT P1, PT, PT, PT, UP0, 0x80, 0x0 ;  /* 0x000000000000781c */ /* 0x000fe20003f2f008 */
[----:B------:R-:W-:Y:S01]  /*4160*/  IMAD.MOV.U32 R210, RZ, RZ, -0x2 ;  /* 0xfffffffeffd27424 */ /* 0x000fe200078e00ff */
[----:B------:R-:W-:Y:S01]  /*4170*/  PLOP3.LUT P2, PT, PT, PT, UP0, 0x80, 0x0 ;  /* 0x000000000000781c */ /* 0x000fe20003f4f008 */
[----:B------:R-:W-:Y:S01]  /*4180*/  FMUL.FTZ R6, R152, UR26 ;  /* 0x0000001a98067c20 */ /* 0x000fe20008410000 */
[----:B------:R-:W-:Y:S01]  /*4190*/  FMUL.FTZ R10, R153, UR26 ;  /* 0x0000001a990a7c20 */ /* 0x000fe20008410000 */
[----:B------:R-:W-:Y:S01]  /*41a0*/  @UP0 ULDC UR6, c[0x0][0x44c] ;  /* 0x0001130000060ab9 */ /* 0x000fe20000000800 */
[----:B------:R-:W-:Y:S01]  /*41b0*/  FMUL.FTZ R152, R169, UR26 ;  /* 0x0000001aa9987c20 */ /* 0x000fe20008410000 */
[----:B------:R-:W-:Y:S01]  /*41c0*/  FMUL.FTZ R153, R155, UR26 ;  /* 0x0000001a9b997c20 */ /* 0x000fe20008410000 */
[----:B------:R-:W-:Y:S01]  /*41d0*/  IMAD.U32 R169, RZ, RZ, UR42 ;  /* 0x0000002affa97e24 */ /* 0x000fe2000f8e00ff */
[----:B------:R-:W2:Y:S01]  /*41e0*/  MUFU.TANH R154, R154 ;  /* 0x0000009a009a7308 */ /* 0x000ea20000002400 */
[----:B------:R-:W-:Y:S01]  /*41f0*/  FMUL.FTZ R155, R158, UR26 ;  /* 0x0000001a9e9b7c20 */ /* 0x000fe20008410000 */
[----:B------:R-:W-:Y:S01]  /*4200*/  FMUL.FTZ R11, R156, UR26 ;  /* 0x0000001a9c0b7c20 */ /* 0x000fe20008410000 */
[----:B------:R-:W-:Y:S01]  /*4210*/  FMUL.FTZ R156, R159, UR26 ;  /* 0x0000001a9f9c7c20 */ /* 0x000fe20008410000 */
[----:B------:R-:W-:Y:S01]  /*4220*/  @P1 IMAD.HI.U32 R161, R5, UR6, RZ ;  /* 0x0000000605a11c27 */ /* 0x000fe2000f8e00ff */
[----:B------:R-:W-:-:S03]  /*4230*/  @UP0 ULDC UR6, c[0x0][0x450] ;  /* 0x0001140000060ab9 */ /* 0x000fc60000000800 */
[----:B------:R-:W-:Y:S01]  /*4240*/  FMUL.FTZ R20, R165, UR26 ;  /* 0x0000001aa5147c20 */ /* 0x000fe20008410000 */
[----:B------:R-:W-:Y:S01]  /*4250*/  FMUL.FTZ R165, R178, UR26 ;  /* 0x0000001ab2a57c20 */ /* 0x000fe20008410000 */
[----:B------:R-:W3:Y:S01]  /*4260*/  MUFU.TANH R153, R153 ;  /* 0x0000009900997308 */ /* 0x000ee20000002400 */
[----:B------:R-:W-:Y:S01]  /*4270*/  @P2 SHF.R.U32.HI R5, RZ, UR6, R161 ;  /* 0x00000006ff052c19 */ /* 0x000fe200080116a1 */
[----:B------:R-:W-:Y:S01]  /*4280*/  UMOV UR6, 0x1 ;  /* 0x0000000100067882 */ /* 0x000fe20000000000 */
[----:B------:R-:W-:Y:S01]  /*4290*/  FMUL.FTZ R158, R162, UR26 ;  /* 0x0000001aa29e7c20 */ /* 0x000fe20008410000 */
[----:B------:R-:W-:Y:S01]  /*42a0*/  UIMAD UR6, UR23, -0x60, UR6 ;  /* 0xffffffa0170678a4 */ /* 0x000fe2000f8e0206 */
[----:B------:R-:W-:Y:S01]  /*42b0*/  FMUL.FTZ R12, R157, UR26 ;  /* 0x0000001a9d0c7c20 */ /* 0x000fe20008410000 */
[----:B------:R-:W4:Y:S01]  /*42c0*/  SHFL.IDX PT, R167, R5, 0x1, 0x1c1f ;  /* 0x003c1f0005a77f89 */ /* 0x000f2200000e0000 */
[----:B------:R-:W-:Y:S01]  /*42d0*/  FMUL.FTZ R157, R163, UR26 ;  /* 0x0000001aa39d7c20 */ /* 0x000fe20008410000 */
[----:B------:R-:W5:Y:S01]  /*42e0*/  MUFU.TANH R155, R155 ;  /* 0x0000009b009b7308 */ /* 0x000f620000002400 */
[----:B------:R-:W-:Y:S01]  /*42f0*/  FMUL.FTZ R159, R166, UR26 ;  /* 0x0000001aa69f7c20 */ /* 0x000fe20008410000 */
[----:B------:R-:W-:-:S02]  /*4300*/  IMAD R210, R17, R210, UR6 ;  /* 0x0000000611d27e24 */ /* 0x000fc4000f8e02d2 */
[----:B------:R-:W-:Y:S01]  /*4310*/  FMUL.FTZ R162, R170, UR26 ;  /* 0x0000001aaaa27c20 */ /* 0x000fe20008410000 */
[----:B------:R-:W-:Y:S01]  /*4320*/  FMUL.FTZ R161, R171, UR26 ;  /* 0x0000001aaba17c20 */ /* 0x000fe20008410000 */
[----:B------:R-:W-:Y:S01]  /*4330*/  FMUL.FTZ R163, R174, UR26 ;  /* 0x0000001aaea37c20 */ /* 0x000fe20008410000 */
[----:B------:R-:W-:Y:S01]  /*4340*/  FMUL.FTZ R15, R164, UR26 ;  /* 0x0000001aa40f7c20 */ /* 0x000fe20008410000 */
[----:B------:R-:W-:Y:S01]  /*4350*/  IADD3 R210, -R169, UR44, R210 ;  /* 0x0000002ca9d27c10 */ /* 0x000fe2000fffe1d2 */
        /* <DEDUP_REMOVED lines=12> */
[----:B------:R-:W1:Y:S01]  /*4420*/  SHFL.IDX PT, R5, R5, RZ, 0x1c1f ;  /* 0x001c1fff05057589 */ /* 0x000e6200000e0000 */
[----:B------:R-:W-:Y:S01]  /*4430*/  FMUL.FTZ R183, R180, UR26 ;  /* 0x0000001ab4b77c20 */ /* 0x000fe20008410000 */
[----:B----4-:R-:W-:-:S02]  /*4440*/  IMAD.IADD R178, R210, 0x1, R167 ;  /* 0x00000001d2b27824 */ /* 0x010fc400078e02a7 */
[----:B------:R-:W-:Y:S01]  /*4450*/  FMUL.FTZ R167, R182, UR26 ;  /* 0x0000001ab6a77c20 */ /* 0x000fe20008410000 */
[----:B------:R-:W4:Y:S01]  /*4460*/  MUFU.TANH R157, R157 ;  /* 0x0000009d009d7308 */ /* 0x000f220000002400 */
[----:B------:R-:W-:Y:S01]  /*4470*/  FMUL.FTZ R180, R188, UR26 ;  /* 0x0000001abcb47c20 */ /* 0x000fe20008410000 */
[----:B------:R-:W-:Y:S01]  /*4480*/  FMUL.FTZ R196, R196, UR26 ;  /* 0x0000001ac4c47c20 */ /* 0x000fe20008410000 */
[C---:B------:R-:W-:Y:S01]  /*4490*/  ISETP.GT.AND P1, PT, R178.reuse, RZ, PT ;  /* 0x000000ffb200720c */ /* 0x040fe20003f24270 */
[----:B------:R-:W-:Y:S01]  /*44a0*/  UMOV UR10, UR27 ;  /* 0x0000001b000a7c82 */ /* 0x000fe20008000000 */
[----:B------:R-:W-:Y:S01]  /*44b0*/  ISETP.GT.AND P2, PT, R178, 0x1, PT ;  /* 0x00000001b200780c */ /* 0x000fe20003f44270 */
[----:B------:R-:W-:Y:S01]  /*44c0*/  FMUL.FTZ R186, R192, UR26 ;  /* 0x0000001ac0ba7c20 */ /* 0x000fe20008410000 */
[----:B--2---:R-:W-:Y:S01]  /*44d0*/  FSEL R154, R154, -INF , P1 ;  /* 0xff8000009a9a7808 */ /* 0x004fe20000800000 */
[----:B------:R-:W2:Y:S01]  /*44e0*/  MUFU.TANH R159, R159 ;  /* 0x0000009f009f7308 */ /* 0x000ea20000002400 */
[----:B------:R-:W-:Y:S01]  /*44f0*/  ISETP.GT.AND P1, PT, R178, 0x8, PT ;  /* 0x00000008b200780c */ /* 0x000fe20003f24270 */
[----:B------:R-:W-:Y:S01]  /*4500*/  FMUL.FTZ R192, R197, UR26 ;  /* 0x0000001ac5c07c20 */ /* 0x000fe20008410000 */
[----:B---3--:R-:W-:Y:S01]  /*4510*/  FSEL R153, R153, -INF , P2 ;  /* 0xff80000099997808 */ /* 0x008fe20001000000 */
[----:B------:R-:W-:Y:S01]  /*4520*/  UIADD3 UR6, UR25, 0x22840, URZ ;  /* 0x0002284019067890 */ /* 0x000fe2000fffe03f */
[----:B------:R-:W-:-:S02]  /*4530*/  FMNMX.FTZ R170, R154, R9, !PT ;  /* 0x000000099aaa7209 */ /* 0x000fc40007810000 */
[C---:B------:R-:W-:Y:S01]  /*4540*/  ISETP.GT.AND P2, PT, R178.reuse, 0x9, PT ;  /* 0x00000009b200780c */ /* 0x040fe20003f44270 */
[----:B------:R-:W3:Y:S01]  /*4550*/  MUFU.TANH R160, R160 ;  /* 0x000000a000a07308 */ /* 0x000ee20000002400 */
[----:B-----5:R-:W-:Y:S01]  /*4560*/  FSEL R155, R155, -INF , P1 ;  /* 0xff8000009b9b7808 */ /* 0x020fe20000800000 */
[----:B------:R-:W-:Y:S01]  /*4570*/  UPRMT UR6, UR24, 0x654, UR6 ;  /* 0x0000065418067896 */ /* 0x000fe20008000006 */
[----:B------:R-:W-:Y:S02]  /*4580*/  FMNMX.FTZ R170, R153, R170, !PT ;  /* 0x000000aa99aa7209 */ /* 0x000fe40007810000 */
[----:B------:R-:W-:Y:S02]  /*4590*/  ISETP.GT.AND P1, PT, R178, 0x10, PT ;  /* 0x00000010b200780c */ /* 0x000fe40003f24270 */
[----:B0-----:R-:W-:Y:S01]  /*45a0*/  FSEL R156, R156, -INF , P2 ;  /* 0xff8000009c9c7808 */ /* 0x001fe20001000000 */
[----:B------:R-:W0:Y:S01]  /*45b0*/  MUFU.TANH R162, R162 ;  /* 0x000000a200a27308 */ /* 0x000e220000002400 */
[----:B------:R-:W-:Y:S01]  /*45c0*/  FMNMX.FTZ R171, R155, R170, !PT ;  /* 0x000000aa9bab7209 */ /* 0x000fe20007810000 */
[----:B------:R-:W-:Y:S01]  /*45d0*/  FMUL.FTZ R170, R187, UR26 ;  /* 0x0000001abbaa7c20 */ /* 0x000fe20008410000 */
[----:B------:R-:W-:Y:S01]  /*45e0*/  ISETP.GT.AND P2, PT, R178, 0x11, PT ;  /* 0x00000011b200780c */ /* 0x000fe20003f44270 */
[----:B------:R-:W-:Y:S01]  /*45f0*/  SYNCS.ARRIVE.TRANS64.RED.A1T0 RZ, [UR6], RZ ;  /* 0x000000ffffff79a7 */ /* 0x000fe20008100406 */
[----:B-1----:R-:W-:-:S02]  /*4600*/  FSEL R158, R158, -INF , P1 ;  /* 0xff8000009e9e7808 */ /* 0x002fc40000800000 */
[----:B------:R-:W-:Y:S01]  /*4610*/  FMNMX.FTZ R171, R156, R171, !PT ;  /* 0x000000ab9cab7209 */ /* 0x000fe20007810000 */
[----:B------:R-:W1:Y:S01]  /*4620*/  MUFU.TANH R161, R161 ;  /* 0x000000a100a17308 */ /* 0x000e620000002400 */
[----:B------:R-:W-:Y:S02]  /*4630*/  ISETP.GT.AND P1, PT, R178, 0x18, PT ;  /* 0x00000018b200780c */ /* 0x000fe40003f24270 */
[----:B----4-:R-:W-:Y:S02]  /*4640*/  FSEL R157, R157, -INF , P2 ;  /* 0xff8000009d9d7808 */ /* 0x010fe40001000000 */
[----:B------:R-:W-:Y:S02]  /*4650*/  FMNMX.FTZ R174, R158, R171, !PT ;  /* 0x000000ab9eae7209 */ /* 0x000fe40007810000 */
[----:B------:R-:W-:Y:S01]  /*4660*/  ISETP.GT.AND P2, PT, R178, 0x19, PT ;  /* 0x00000019b200780c */ /* 0x000fe20003f44270 */
[----:B------:R-:W4:Y:S01]  /*4670*/  MUFU.TANH R163, R163 ;  /* 0x000000a300a37308 */ /* 0x000f220000002400 */
[----:B--2---:R-:W-:-:S02]  /*4680*/  FSEL R159, R159, -INF , P1 ;  /* 0xff8000009f9f7808 */ /* 0x004fc40000800000 */
[----:B------:R-:W-:Y:S02]  /*4690*/  FMNMX.FTZ R174, R157, R174, !PT ;  /* 0x000000ae9dae7209 */ /* 0x000fe40007810000 */
[----:B------:R-:W-:Y:S02]  /*46a0*/  ISETP.GT.AND P1, PT, R178, 0x20, PT ;  /* 0x00000020b200780c */ /* 0x000fe40003f24270 */
[----:B---3--:R-:W-:Y:S01]  /*46b0*/  FSEL R160, R160, -INF , P2 ;  /* 0xff800000a0a07808 */ /* 0x008fe20001000000 */
[----:B------:R-:W2:Y:S01]  /*46c0*/  MUFU.TANH R164, R164 ;  /* 0x000000a400a47308 */ /* 0x000ea20000002400 */
[----:B------:R-:W-:Y:S01]  /*46d0*/  FMNMX.FTZ R171, R159, R174, !PT ;  /* 0x000000ae9fab7209 */ /* 0x000fe20007810000 */
[----:B------:R-:W-:Y:S01]  /*46e0*/  FMUL.FTZ R174, R190, UR26 ;  /* 0x0000001abeae7c20 */ /* 0x000fe20008410000 */
[----:B------:R-:W-:Y:S01]  /*46f0*/  ISETP.GT.AND P2, PT, R178, 0x21, PT ;  /* 0x00000021b200780c */ /* 0x000fe20003f44270 */
[----:B------:R-:W-:Y:S01]  /*4700*/  FMUL.FTZ R190, R173, UR26 ;  /* 0x0000001aadbe7c20 */ /* 0x000fe20008410000 */
[----:B0-----:R-:W-:-:S02]  /*4710*/  FSEL R162, R162, -INF , P1 ;  /* 0xff800000a2a27808 */ /* 0x001fc40000800000 */
[----:B------:R-:W-:Y:S01]  /*4720*/  FMNMX.FTZ R171, R160, R171, !PT ;  /* 0x000000aba0ab7209 */ /* 0x000fe20007810000 */
[----:B------:R-:W0:Y:S01]  /*4730*/  MUFU.TANH R165, R165 ;  /* 0x000000a500a57308 */ /* 0x000e220000002400 */
[----:B------:R-:W-:Y:S02]  /*4740*/  ISETP.GT.AND P1, PT, R178, 0x28, PT ;  /* 0x00000028b200780c */ /* 0x000fe40003f24270 */
[----:B-1----:R-:W-:Y:S02]  /*4750*/  FSEL R161, R161, -INF , P2 ;  /* 0xff800000a1a17808 */ /* 0x002fe40001000000 */
[----:B------:R-:W-:Y:S02]  /*4760*/  FMNMX.FTZ R182, R162, R171, !PT ;  /* 0x000000aba2b67209 */ /* 0x000fe40007810000 */
[----:B------:R-:W-:Y:S01]  /*4770*/  ISETP.GT.AND P2, PT, R178, 0x29, PT ;  /* 0x00000029b200780c */ /* 0x000fe20003f44270 */
[----:B------:R-:W1:Y:S01]  /*4780*/  MUFU.TANH R166, R166 ;  /* 0x000000a600a67308 */ /* 0x000e620000002400 */
[----:B----4-:R-:W-:-:S02]  /*4790*/  FSEL R163, R163, -INF , P1 ;  /* 0xff800000a3a37808 */ /* 0x010fc40000800000 */
[----:B------:R-:W-:Y:S02]  /*47a0*/  FMNMX.FTZ R182, R161, R182, !PT ;  /* 0x000000b6a1b67209 */ /* 0x000fe40007810000 */
[----:B------:R-:W-:Y:S02]  /*47b0*/  ISETP.GT.AND P1, PT, R178, 0x30, PT ;  /* 0x00000030b200780c */ /* 0x000fe40003f24270 */
[----:B--2---:R-:W-:Y:S01]  /*47c0*/  FSEL R164, R164, -INF , P2 ;  /* 0xff800000a4a47808 */ /* 0x004fe20001000000 */
[----:B------:R-:W2:Y:S01]  /*47d0*/  MUFU.TANH R167, R167 ;  /* 0x000000a700a77308 */ /* 0x000ea20000002400 */
[----:B------:R-:W-:Y:S02]  /*47e0*/  FMNMX.FTZ R171, R163, R182, !PT ;  /* 0x000000b6a3ab7209 */ /* 0x000fe40007810000 */
[----:B------:R-:W-:Y:S02]  /*47f0*/  ISETP.GT.AND P2, PT, R178, 0x31, PT ;  /* 0x00000031b200780c */ /* 0x000fe40003f44270 */
        /* <DEDUP_REMOVED lines=8> */
[----:B--2---:R-:W-:-:S02]  /*4880*/  FSEL R167, R167, -INF , P1 ;  /* 0xff800000a7a77808 */ /* 0x004fc40000800000 */
[----:B------:R-:W-:Y:S02]  /*4890*/  FMNMX.FTZ R182, R166, R171, !PT ;  /* 0x000000aba6b67209 */ /* 0x000fe40007810000 */
[----:B------:R-:W-:Y:S02]  /*48a0*/  ISETP.GT.AND P1, PT, R178, 0x40, PT ;  /* 0x00000040b200780c */ /* 0x000fe40003f24270 */
[----:B------:R-:W-:Y:S01]  /*48b0*/  FMNMX.FTZ R171, R167, R182, !PT ;  /* 0x000000b6a7ab7209 */ /* 0x000fe20007810000 */
        /* <DEDUP_REMOVED lines=8> */
[----:B------:R1:W3:Y:S01]  /*4940*/  MUFU.TANH R175, R191 ;  /* 0x000000bf00af7308 */ /* 0x0002e20000002400 */
[----:B--2---:R-:W-:Y:S02]  /*4950*/  FSEL R170, R170, -INF , P2 ;  /* 0xff800000aaaa7808 */ /* 0x004fe40001000000 */
[----:B------:R-:W-:Y:S02]  /*4960*/  ISETP.GT.AND P2, PT, R178, 0x49, PT ;  /* 0x00000049b200780c */ /* 0x000fe40003f44270 */
[----:B------:R-:W-:-:S03]  /*4970*/  FMNMX.FTZ R171, R170, R171, !PT ;  /* 0x000000abaaab7209 */ /* 0x000fc60007810000 */
[----:B------:R2:W4:Y:S01]  /*4980*/  MUFU.TANH R179, R194 ;  /* 0x000000c200b37308 */ /* 0x0005220000002400 */
[----:B0-----:R-:W-:Y:S01]  /*4990*/  FSEL R174, R174, -INF , P1 ;  /* 0xff800000aeae7808 */ /* 0x001fe20000800000 */
[----:B-1----:R-:W-:Y:S01]  /*49a0*/  FMUL.FTZ R191, R176, UR26 ;  /* 0x0000001ab0bf7c20 */ /* 0x002fe20008410000 */
[----:B------:R-:W-:Y:S02]  /*49b0*/  ISETP.GT.AND P1, PT, R178, 0x50, PT ;  /* 0x00000050b200780c */ /* 0x000fe40003f24270 */
[----:B------:R-:W-:-:S03]  /*49c0*/  FMNMX.FTZ R182, R174, R171, !PT ;  /* 0x000000abaeb67209 */ /* 0x000fc60007810000 */
[----:B------:R-:W0:Y:S01]  /*49d0*/  MUFU.TANH R195, R195 ;  /* 0x000000c300c37308 */ /* 0x000e220000002400 */
[----:B---3--:R-:W-:Y:S01]  /*49e0*/  FSEL R175, R175, -INF , P2 ;  /* 0xff800000afaf7808 */ /* 0x008fe20001000000 */
[----:B--2---:R-:W-:Y:S01]  /*49f0*/  FMUL.FTZ R194, R172, UR26 ;  /* 0x0000001aacc27c20 */ /* 0x004fe20008410000 */
[----:B------:R-:W-:Y:S02]  /*4a00*/  ISETP.GT.AND P2, PT, R178, 0x51, PT ;  /* 0x00000051b200780c */ /* 0x000fe40003f44270 */
[----:B------:R-:W-:-:S03]  /*4a10*/  FMNMX.FTZ R182, R175, R182, !PT ;  /* 0x000000b6afb67209 */ /* 0x000fc60007810000 */
[----:B------:R-:W1:Y:S01]  /*4a20*/  MUFU.TANH R198, R198 ;  /* 0x000000c600c67308 */ /* 0x000e620000002400 */
[----:B----4-:R-:W-:Y:S02]  /*4a30*/  FSEL R171, R179, -INF , P1 ;  /* 0xff800000b3ab7808 */ /* 0x010fe40000800000 */
[----:B------:R-:W-:Y:S02]  /*4a40*/  ISETP.GT.AND P1, PT, R178, 0x58, PT ;  /* 0x00000058b200780c */ /* 0x000fe40003f24270 */
[----:B------:R-:W-:-:S03]  /*4a50*/  FMNMX.FTZ R179, R171, R182, !PT ;  /* 0x000000b6abb37209 */ /* 0x000fc60007810000 */
[----:B------:R-:W2:Y:S01]  /*4a60*/  MUFU.TANH R199, R199 ;  /* 0x000000c700c77308 */ /* 0x000ea20000002400 */
[----:B0-----:R-:W-:Y:S02]  /*4a70*/  FSEL R172, R195, -INF , P2 ;  /* 0xff800000c3ac7808 */ /* 0x001fe40001000000 */
[----:B------:R-:W-:Y:S02]  /*4a80*/  ISETP.GT.AND P2, PT, R178, 0x59, PT ;  /* 0x00000059b200780c */ /* 0x000fe40003f44270 */
[----:B------:R-:W-:-:S03]  /*4a90*/  FMNMX.FTZ R182, R172, R179, !PT ;  /* 0x000000b3acb67209 */ /* 0x000fc60007810000 */
[----:B------:R-:W-:Y:S01]  /*4aa0*/  MUFU.TANH R6, R6 ;  /* 0x0000000600067308 */ /* 0x000fe20000002400 */
[----:B-1----:R-:W-:-:S04]  /*4ab0*/  FSEL R173, R198, -INF , P1 ;  /* 0xff800000c6ad7808 */ /* 0x002fc80000800000 */
        /* <DEDUP_REMOVED lines=8> */
[----:B------:R-:W-:Y:S01]  /*4b40*/  IMAD.IADD R184, R210, 0x1, R5 ;  /* 0x00000001d2b87824 */ /* 0x000fe200078e0205 */
[----:B------:R-:W-:Y:S02]  /*4b50*/  MUFU.TANH R11, R11 ;  /* 0x0000000b000b7308 */ /* 0x000fe40000002400 */
[----:B------:R-:W1:Y:S02]  /*4b60*/  SHFL.BFLY PT, R187, R176, 0x2, 0x1f ;  /* 0x0c401f00b0bb7f89 */ /* 0x000e6400000e0000 */
[C---:B------:R-:W-:Y:S02]  /*4b70*/  ISETP.GT.AND P1, PT, R184.reuse, RZ, PT ;  /* 0x000000ffb800720c */ /* 0x040fe40003f24270 */
[C---:B------:R-:W-:Y:S02]  /*4b80*/  ISETP.GT.AND P2, PT, R184.reuse, 0x1, PT ;  /* 0x00000001b800780c */ /* 0x040fe40003f44270 */
[----:B------:R-:W2:Y:S01]  /*4b90*/  MUFU.TANH R12, R12 ;  /* 0x0000000c000c7308 */ /* 0x000ea20000002400 */
[----:B------:R-:W-:-:S02]  /*4ba0*/  ISETP.GT.AND P3, PT, R184, 0x18, PT ;  /* 0x00000018b800780c */ /* 0x000fc40003f64270 */
[----:B0-----:R-:W-:Y:S02]  /*4bb0*/  FSEL R10, R10, -INF , P2 ;  /* 0xff8000000a0a7808 */ /* 0x001fe40001000000 */
[----:B------:R-:W-:-:S03]  /*4bc0*/  ISETP.GT.AND P2, PT, R184, 0x9, PT ;  /* 0x00000009b800780c */ /* 0x000fc60003f44270 */
        /* <DEDUP_REMOVED lines=408> */
.L_x_4919:
[----:B------:R0:W1:Y:S01]  /*6550*/  SYNCS.PHASECHK.TRANS64.TRYWAIT P1, [UR25+0x22850], R7 ;  /* 0x02285007ff0075a7 */ /* 0x0000620008020159 */
[----:B------:R-:W-:Y:S05]  /*6560*/  @!P0 BRA `(.L_x_4920) ;  /* 0x0000000000048947 */ /* 0x000fea0003800000 */
[----:B------:R-:W-:Y:S01]  /*6570*/  BPT.TRAP 0x1 ;  /* 0x000000040000795c */ /* 0x000fe20000300000 */
.L_x_4920:
[----:B------:R-:W-:Y:S01]  /*6580*/  VIADD R8, R211, 0x8 ;  /* 0x00000008d3087836 */ /* 0x000fe20000000000 */
[----:B-1----:R-:W-:Y:S06]  /*6590*/  @P1 BRA `(.L_x_4921) ;  /* 0x0000000000081947 */ /* 0x002fec0003800000 */
[----:B------:R-:W1:Y:S02]  /*65a0*/  SYNCS.PHASECHK.TRANS64.TRYWAIT P1, [UR25+0x22850], R7 ;  /* 0x02285007ff0075a7 */ /* 0x000e640008020159 */
[----:B-1----:R-:W-:Y:S05]  /*65b0*/  @!P1 BRA `(.L_x_4922) ;  /* 0x000000b400e89947 */ /* 0x002fea0003800000 */
.L_x_4921:
        /* <DEDUP_REMOVED lines=39> */
.L_x_4923:
        /* <DEDUP_REMOVED lines=9> */
.L_x_4913:
[----:B------:R-:W-:-:S13]  /*68c0*/  ISETP.LE.AND P1, PT, RZ, UR23, PT ;  /* 0x00000017ff007c0c */ /* 0x000fda000bf23270 */
[----:B------:R-:W-:Y:S05]  /*68d0*/  @!P1 BRA `(.L_x_4925) ;  /* 0x0000002000d49947 */ /* 0x000fea0003800000 */
[----:B01----:R-:W-:Y:S01]  /*68e0*/  IMAD.MOV.U32 R8, RZ, RZ, R5 ;  /* 0x000000ffff087224 */ /* 0x003fe200078e0005 */
[----:B------:R-:W-:Y:S01]  /*68f0*/  ULDC UR26, c[0x0][0x9d8] ;  /* 0x00027600001a7ab9 */ /* 0x000fe20000000800 */
[----:B------:R-:W-:Y:S01]  /*6900*/  IMAD.MOV.U32 R9, RZ, RZ, R6 ;  /* 0x000000ffff097224 */ /* 0x000fe200078e0006 */
[----:B------:R-:W-:-:S06]  /*6910*/  ULDC UR22, c[0x0][0x988] ;  /* 0x0002620000167ab9 */ /* 0x000fcc0000000800 */
.L_x_4936:
[----:B------:R-:W-:-:S04]  /*6920*/  UIADD3 UR38, UR38, 0x1, URZ ;  /* 0x0000000126267890 */ /* 0x000fc8000fffe03f */
[----:B------:R-:W-:-:S04]  /*6930*/  UISETP.NE.AND UP0, UPT, UR38, 0x2, UPT ;  /* 0x000000022600788c */ /* 0x000fc8000bf05270 */
[----:B------:R-:W-:Y:S02]  /*6940*/  USEL UR6, URZ, 0x1, UP0 ;  /* 0x000000013f067887 */ /* 0x000fe40008000000 */
[----:B------:R-:W-:Y:S02]  /*6950*/  USEL UR38, UR38, URZ, UP0 ;  /* 0x0000003f26267287 */ /* 0x000fe40008000000 */
[----:B------:R-:W-:Y:S01]  /*6960*/  ULOP3.LUT UR37, UR37, UR6, URZ, 0x3c, !UPT ;  /* 0x0000000625257292 */ /* 0x000fe2000f8e3c3f */
[----:B01----:R-:W-:Y:S11]  /*6970*/  @!P0 BRA `(.L_x_4926) ;  /* 0x0000000000048947 */ /* 0x003ff60003800000 */
[----:B------:R-:W-:Y:S01]  /*6980*/  BPT.TRAP 0x1 ;  /* 0x000000040000795c */ /* 0x000fe20000300000 */
.L_x_4926:
        /* <DEDUP_REMOVED lines=9> */
.L_x_4927:
[----:B-1----:R-:W-:Y:S05]  /*6a20*/  @P1 BRA `(.L_x_4928) ;  /* 0x0000000000081947 */ /* 0x002fea0003800000 */
[----:B------:R-:W1:Y:S02]  /*6a30*/  SYNCS.PHASECHK.TRANS64.TRYWAIT P1, [UR25+0x22830], R7 ;  /* 0x02283007ff0075a7 */ /* 0x000e640008020159 */
[----:B-1----:R-:W-:Y:S05]  /*6a40*/  @!P1 BRA `(.L_x_4929) ;  /* 0x000000b000dc9947 */ /* 0x002fea0003800000 */
.L_x_4928:
        /* <DEDUP_REMOVED lines=26> */
.L_x_4930:
        /* <DEDUP_REMOVED lines=462> */
.L_x_4931:
[----:B------:R0:W1:Y:S01]  /*88d0*/  SYNCS.PHASECHK.TRANS64.TRYWAIT P1, [UR25+0x22850], R7 ;  /* 0x02285007ff0075a7 */ /* 0x0000620008020159 */
[----:B------:R-:W-:Y:S05]  /*88e0*/  @!P0 BRA `(.L_x_4932) ;  /* 0x0000000000048947 */ /* 0x000fea0003800000 */
[----:B------:R-:W-:Y:S01]  /*88f0*/  BPT.TRAP 0x1 ;  /* 0x000000040000795c */ /* 0x000fe20000300000 */
.L_x_4932:
[----:B------:R-:W-:Y:S01]  /*8900*/  VIADD R8, R211, 0x8 ;  /* 0x00000008d3087836 */ /* 0x000fe20000000000 */
[----:B-1----:R-:W-:Y:S06]  /*8910*/  @P1 BRA `(.L_x_4933) ;  /* 0x0000000000081947 */ /* 0x002fec0003800000 */
[----:B------:R-:W1:Y:S02]  /*8920*/  SYNCS.PHASECHK.TRANS64.TRYWAIT P1, [UR25+0x22850], R7 ;  /* 0x02285007ff0075a7 */ /* 0x000e640008020159 */
[----:B-1----:R-:W-:Y:S05]  /*8930*/  @!P1 BRA `(.L_x_4934) ;  /* 0x0000009400389947 */ /* 0x002fea0003800000 */
.L_x_4933:
        /* <DEDUP_REMOVED lines=39> */
.L_x_4935:
[----:B------:R-:W-:Y:S01]  /*8bb0*/  UIADD3 UR25, UR25, 0x22860, URZ ;  /* 0x0002286019197890 */ /* 0x000fe2000fffe03f */
[----:B------:R-:W-:Y:S01]  /*8bc0*/  ISETP.LT.AND P1, PT, RZ, UR23, PT ;  /* 0x00000017ff007c0c */ /* 0x000fe2000bf21270 */
[----:B------:R-:W-:Y:S01]  /*8bd0*/  UIADD3 UR23, UR23, -0x1, URZ ;  /* 0xffffffff17177890 */ /* 0x000fe2000fffe03f */
[----:B------:R-:W-:Y:S01]  /*8be0*/  IMAD.MOV.U32 R8, RZ, RZ, R5 ;  /* 0x000000ffff087224 */ /* 0x000fe200078e0005 */
[----:B------:R-:W-:Y:S01]  /*8bf0*/  UPRMT UR25, UR24, 0x654, UR25 ;  /* 0x0000065418197896 */ /* 0x000fe20008000019 */
[----:B------:R-:W-:-:S08]  /*8c00*/  MOV R9, R6 ;  /* 0x0000000600097202 */ /* 0x000fd00000000f00 */
[----:B------:R-:W-:Y:S01]  /*8c10*/  SYNCS.ARRIVE.TRANS64.RED.A1T0 RZ, [UR25], RZ ;  /* 0x000000ffffff79a7 */ /* 0x000fe20008100419 */
[----:B------:R-:W-:Y:S05]  /*8c20*/  @P1 BRA `(.L_x_4936) ;  /* 0xffffffdc003c1947 */ /* 0x000fea000383ffff */
.L_x_4925:
        /* <DEDUP_REMOVED lines=16> */
[----:B-1----:R-:W-:-:S05]  /*8d30*/  FADD.FTZ R9, R9, R4 ;  /* 0x0000000409097221 */ /* 0x002fca0000010000 */
[----:B------:R-:W1:Y:S01]  /*8d40*/  SHFL.BFLY PT, R10, R9, 0x1, 0x1f ;  /* 0x0c201f00090a7f89 */ /* 0x000e6200000e0000 */
[----:B0-----:R-:W-:Y:S01]  /*8d50*/  FADD.FTZ R11, R8, R7 ;  /* 0x00000007080b7221 */ /* 0x001fe20000010000 */
[----:B------:R-:W-:Y:S02]  /*8d60*/  IMAD.MOV.U32 R7, RZ, RZ, RZ ;  /* 0x000000ffff077224 */ /* 0x000fe400078e00ff */
[----:B------:R-:W-:Y:S02]  /*8d70*/  IMAD.MOV.U32 R8, RZ, RZ, -0x800000 ;  /* 0xff800000ff087424 */ /* 0x000fe400078e00ff */
        /* <DEDUP_REMOVED lines=71> */
[----:B------:R-:W-:-:S02]  /*91f0*/  IMAD.U32 R7, RZ, RZ, UR10 ;  /* 0x0000000aff077e24 */ /* 0x000fc4000f8e00ff */
[----:B------:R-:W-:Y:S01]  /*9200*/  @P2 FMUL.FTZ R13, R13, 0.69314718246459960938 ;  /* 0x3f3172180d0d2820 */ /* 0x000fe20000410000 */
[----:B-1----:R-:W-:Y:S01]  /*9210*/  @P1 FMUL.FTZ R4, R4, 0.69314718246459960938 ;  /* 0x3f31721804041820 */ /* 0x002fe20000410000 */
[----:B0-----:R-:W-:Y:S01]  /*9220*/  @P2 FMUL.FTZ R10, R10, 0.69314718246459960938 ;  /* 0x3f3172180a0a2820 */ /* 0x001fe20000410000 */
        /* <DEDUP_REMOVED lines=67> */
.L_x_4900:
[----:B------:R-:W0:Y:S08]  /*9660*/  S2UR UR4, SR_CgaCtaId ;  /* 0x00000000000479c3 */ /* 0x000e300000008800 */
[----:B------:R-:W-:Y:S06]  /*9670*/  BAR.SYNC.DEFER_BLOCKING 0x5, 0x180 ;  /* 0x0146000000007b1d */ /* 0x000fec0000010000 */
[----:B------:R-:W-:Y:S01]  /*9680*/  UMOV UR10, 0x400 ;  /* 0x00000400000a7882 */ /* 0x000fe20000000000 */
[----:B------:R-:W-:Y:S01]  /*9690*/  BSSY B0, `(.L_x_4937) ;  /* 0x00002d6000007945 */ /* 0x000fe20003800000 */
[----:B0-----:R-:W-:-:S09]  /*96a0*/  ULEA UR10, UR4, UR10, 0x18 ;  /* 0x0000000a040a7291 */ /* 0x001fd2000f8ec03f */
[----:B------:R-:W0:Y:S02]  /*96b0*/  LDS.128 R4, [UR10+0x228d0] ;  /* 0x0228d00aff047984 */ /* 0x000e240008000c00 */
[----:B0-----:R-:W-:Y:S02]  /*96c0*/  R2UR UR5, R5 ;  /* 0x00000000050572ca */ /* 0x001fe400000e0000 */
[----:B------:R-:W-:Y:S02]  /*96d0*/  R2UR UR6, R6 ;  /* 0x00000000060672ca */ /* 0x000fe400000e0000 */
[----:B------:R-:W-:Y:S01]  /*96e0*/  R2UR UR7, R7 ;  /* 0x00000000070772ca */ /* 0x000fe200000e0000 */
[----:B------:R-:W-:Y:S06]  /*96f0*/  BAR.ARV 0x4, 0x180 ;  /* 0x0106000000007b1d */ /* 0x000fec0000002000 */
[----:B------:R-:W-:Y:S08]  /*9700*/  @P0 BRA `(.L_x_4938) ;  /* 0x0000001c00dc0947 */ /* 0x000ff00003800000 */
[----:B------:R-:W0:Y:S01]  /*9710*/  S2UR UR4, SR_SWINHI ;  /* 0x00000000000479c3 */ /* 0x000e220000002f00 */
[----:B------:R-:W-:-:S07]  /*9720*/  MOV R103, 0x2 ;  /* 0x0000000200677802 */ /* 0x000fce0000000f00 */
[----:B------:R-:W-:Y:S01]  /*9730*/  BAR.SYNC.DEFER_BLOCKING 0x1, 0x100 ;  /* 0x0044000000007b1d */ /* 0x000fe20000010000 */
[----:B------:R-:W-:Y:S01]  /*9740*/  F2FP.F16.F32.PACK_AB R24, R25, R24 ;  /* 0x000000181918723e */ /* 0x000fe200000000ff */
[----:B------:R-:W-:Y:S01]  /*9750*/  USHF.L.U32 UR14, UR40, 0x2, URZ ;  /* 0x00000002280e7899 */ /* 0x000fe2000800063f */
[----:B------:R-:W-:Y:S01]  /*9760*/  F2FP.F16.F32.PACK_AB R25, R165, R26 ;  /* 0x0000001aa519723e */ /* 0x000fe200000000ff */
[----:B------:R-:W-:Y:S01]  /*9770*/  USHF.L.U64.HI UR15, UR40, 0x2, UR41 ;  /* 0x00000002280f7899 */ /* 0x000fe20008010229 */
[----:B------:R-:W-:Y:S01]  /*9780*/  F2FP.F16.F32.PACK_AB R26, R29, R28 ;  /* 0x0000001c1d1a723e */ /* 0x000fe200000000ff */
[----:B------:R-:W-:Y:S01]  /*9790*/  ULDC.64 UR12, c[0x0][0xc00] ;  /* 0x00030000000c7ab9 */ /* 0x000fe20000000a00 */
[----:B------:R-:W-:Y:S01]  /*97a0*/  F2FP.F16.F32.PACK_AB R32, R33, R32 ;  /* 0x000000202120723e */ /* 0x000fe200000000ff */
[----:B------:R-:W-:Y:S01]  /*97b0*/  UISETP.NE.U32.AND UP0, UPT, UR12, URZ, UPT ;  /* 0x0000003f0c00728c */ /* 0x000fe2000bf05070 */
[----:B------:R-:W-:Y:S02]  /*97c0*/  F2FP.F16.F32.PACK_AB R27, R164, R27 ;  /* 0x0000001ba41b723e */ /* 0x000fe400000000ff */
[----:B------:R-:W-:Y:S01]  /*97d0*/  F2FP.F16.F32.PACK_AB R33, R163, R34 ;  /* 0x00000022a321723e */ /* 0x000fe200000000ff */
[----:B------:R-:W-:Y:S01]  /*97e0*/  UISETP.NE.AND.EX UP0, UPT, UR13, URZ, UPT, UP0 ;  /* 0x0000003f0d00728c */ /* 0x000fe2000bf05300 */
[----:B------:R-:W-:-:S02]  /*97f0*/  F2FP.F16.F32.PACK_AB R40, R41, R40 ;  /* 0x000000282928723e */ /* 0x000fc400000000ff */
[----:B------:R-:W-:Y:S02]  /*9800*/  F2FP.F16.F32.PACK_AB R34, R37, R36 ;  /* 0x000000242522723e */ /* 0x000fe400000000ff */
[----:B------:R-:W-:Y:S02]  /*9810*/  F2FP.F16.F32.PACK_AB R35, R162, R35 ;  /* 0x00000023a223723e */ /* 0x000fe400000000ff */
[----:B------:R-:W-:Y:S02]  /*9820*/  F2FP.F16.F32.PACK_AB R41, R161, R42 ;  /* 0x0000002aa129723e */ /* 0x000fe400000000ff */
[----:B------:R-:W-:Y:S01]  /*9830*/  F2FP.F16.F32.PACK_AB R48, R49, R48 ;  /* 0x000000303130723e */ /* 0x000fe200000000ff */
[----:B------:R-:W-:Y:S01]  /*9840*/  UMOV UR8, UR10 ;  /* 0x0000000a00087c82 */ /* 0x000fe20008000000 */
[----:B0-----:R-:W-:Y:S01]  /*9850*/  UMOV UR9, UR4 ;  /* 0x0000000400097c82 */ /* 0x001fe20008000000 */
[----:B------:R-:W-:Y:S01]  /*9860*/  F2FP.F16.F32.PACK_AB R42, R45, R44 ;  /* 0x0000002c2d2a723e */ /* 0x000fe200000000ff */
[----:B------:R-:W-:Y:S01]  /*9870*/  IMAD.WIDE R102, R204, R103, UR8 ;  /* 0x00000008cc667e25 */ /* 0x000fe2000f8e0267 */
[----:B------:R-:W-:Y:S01]  /*9880*/  F2FP.F16.F32.PACK_AB R43, R160, R43 ;  /* 0x0000002ba02b723e */ /* 0x000fe200000000ff */
[----:B------:R-:W-:Y:S01]  /*9890*/  UIADD3 UR4, UP1, UR14, UR12, URZ ;  /* 0x0000000c0e047290 */ /* 0x000fe2000ff3e03f */
[----:B------:R-:W-:-:S02]  /*98a0*/  F2FP.F16.F32.PACK_AB R49, R159, R50 ;  /* 0x000000329f31723e */ /* 0x000fc400000000ff */
[C---:B------:R-:W-:Y:S01]  /*98b0*/  IADD3 R171, P1, R102.reuse, 0x20, RZ ;  /* 0x0000002066ab7810 */ /* 0x040fe20007f3e0ff */
[----:B------:R-:W-:Y:S01]  /*98c0*/  UIADD3.X UR11, UR15, UR13, URZ, UP1, !UPT ;  /* 0x0000000d0f0b7290 */ /* 0x000fe20008ffe43f */
[C---:B------:R-:W-:Y:S02]  /*98d0*/  IADD3 R181, P5, R102.reuse, 0x4040, RZ ;  /* 0x0000404066b57810 */ /* 0x040fe40007fbe0ff */
[C---:B------:R-:W-:Y:S01]  /*98e0*/  LOP3.LUT R5, R102.reuse, 0x380, RZ, 0xc0, !PT ;  /* 0x0000038066057812 */ /* 0x040fe200078ec0ff */
[--C-:B------:R-:W-:Y:S01]  /*98f0*/  IMAD.X R7, RZ, RZ, R103.reuse, P1 ;  /* 0x000000ffff077224 */ /* 0x100fe200008e0667 */
[C---:B------:R-:W-:Y:S01]  /*9900*/  IADD3 R185, P1, R102.reuse, 0x8000, RZ ;  /* 0x0000800066b97810 */ /* 0x040fe20007f3e0ff */
[--C-:B------:R-:W-:Y:S01]  /*9910*/  IMAD.X R31, RZ, RZ, R103.reuse, P5 ;  /* 0x000000ffff1f7224 */ /* 0x100fe200028e0667 */
[C---:B------:R-:W-:Y:S01]  /*9920*/  IADD3 R173, P0, R102.reuse, 0x40, RZ ;  /* 0x0000004066ad7810 */ /* 0x040fe20007f1e0ff */
[----:B------:R-:W-:Y:S01]  /*9930*/  ULDC.64 UR12, c[0x0][0xc08] ;  /* 0x00030200000c7ab9 */ /* 0x000fe20000000a00 */
        /* <DEDUP_REMOVED lines=9> */
[----:B------:R-:W-:Y:S01]  /*99d0*/  IMAD.X R21, RZ, RZ, R103, P6 ;  /* 0x000000ffff157224 */ /* 0x000fe200030e0667 */
[----:B------:R-:W-:-:S02]  /*99e0*/  SHF.R.U64 R5, R5, 0x3, RZ ;  /* 0x0000000305057819 */ /* 0x000fc400000012ff */
[C---:B------:R-:W-:Y:S01]  /*99f0*/  IADD3 R151, P1, R102.reuse, 0xc060, RZ ;  /* 0x0000c06066977810 */ /* 0x040fe20007f3e0ff */
[--C-:B------:R-:W-:Y:S01]  /*9a00*/  IMAD.X R95, RZ, RZ, R103.reuse, P5 ;  /* 0x000000ffff5f7224 */ /* 0x100fe200028e0667 */
[----:B------:R-:W-:Y:S02]  /*9a10*/  IADD3.X R39, RZ, R103, RZ, P2, !PT ;  /* 0x00000067ff277210 */ /* 0x000fe400017fe4ff */
[----:B------:R-:W-:Y:S02]  /*9a20*/  LOP3.LUT R6, R171, 0x380, RZ, 0xc0, !PT ;  /* 0x00000380ab067812 */ /* 0x000fe400078ec0ff */
[C---:B------:R-:W-:Y:S02]  /*9a30*/  IADD3 R187, P0, R102.reuse, 0x8020, RZ ;  /* 0x0000802066bb7810 */ /* 0x040fe40007f1e0ff */
        /* <DEDUP_REMOVED lines=12> */
[----:B------:R-:W-:Y:S02]  /*9b00*/  LOP3.LUT R94, R4, 0x380, RZ, 0xc0, !PT ;  /* 0x00000380045e7812 */ /* 0x000fe400078ec0ff */
[----:B------:R-:W-:Y:S02]  /*9b10*/  LOP3.LUT R14, R177, 0x380, RZ, 0xc0, !PT ;  /* 0x00000380b10e7812 */ /* 0x000fe400078ec0ff */
[----:B------:R-:W-:Y:S02]  /*9b20*/  LOP3.LUT R165, R151, 0x380, RZ, 0xc0, !PT ;  /* 0x0000038097a57812 */ /* 0x000fe400078ec0ff */
[----:B------:R-:W-:Y:S02]  /*9b30*/  SHF.R.U64 R6, R6, 0x3, RZ ;  /* 0x0000000306067819 */ /* 0x000fe400000012ff */
[----:B------:R-:W-:Y:S02]  /*9b40*/  LOP3.LUT R20, R179, 0x380, RZ, 0xc0, !PT ;  /* 0x00000380b3147812 */ /* 0x000fe400078ec0ff */
[----:B------:R-:W-:-:S02]  /*9b50*/  SHF.R.U64 R10, R10, 0x3, RZ ;  /* 0x000000030a0a7819 */ /* 0x000fc400000012ff */
[----:B------:R-:W-:Y:S02]  /*9b60*/  LOP3.LUT R30, R181, 0x380, RZ, 0xc0, !PT ;  /* 0x00000380b51e7812 */ /* 0x000fe400078ec0ff */
[-C--:B------:R-:W-:Y:S02]  /*9b70*/  IADD3.X R99, RZ, R103.reuse, RZ, P2, !PT ;  /* 0x00000067ff637210 */ /* 0x080fe400017fe4ff */
[----:B------:R-:W-:Y:S02]  /*9b80*/  SHF.R.U64 R12, R12, 0x3, RZ ;  /* 0x000000030c0c7819 */ /* 0x000fe400000012ff */
[----:B------:R-:W-:Y:S02]  /*9b90*/  LOP3.LUT R38, R183, 0x380, RZ, 0xc0, !PT ;  /* 0x00000380b7267812 */ /* 0x000fe400078ec0ff */
[----:B------:R-:W-:Y:S02]  /*9ba0*/  MOV R102, R102 ;  /* 0x0000006600667202 */ /* 0x000fe40000000f00 */
[----:B------:R-:W-:-:S02]  /*9bb0*/  SHF.R.U64 R29, R94, 0x3, RZ ;  /* 0x000000035e1d7819 */ /* 0x000fc400000012ff */
[----:B------:R-:W-:Y:S01]  /*9bc0*/  SHF.R.U64 R14, R14, 0x3, RZ ;  /* 0x000000030e0e7819 */ /* 0x000fe200000012ff */
[----:B------:R-:W-:Y:S01]  /*9bd0*/  STSM.16.M88.4 [R102], R24 ;  /* 0x0000001866007844 */ /* 0x000fe20000000200 */
[----:B------:R-:W-:Y:S02]  /*9be0*/  LOP3.LUT R46, R185, 0x380, RZ, 0xc0, !PT ;  /* 0x00000380b92e7812 */ /* 0x000fe400078ec0ff */
[----:B------:R-:W-:Y:S02]  /*9bf0*/  LOP3.LUT R103, R98, 0x380, RZ, 0xc0, !PT ;  /* 0x0000038062677812 */ /* 0x000fe400078ec0ff */
[----:B------:R-:W-:Y:S02]  /*9c00*/  SHF.R.U64 R28, R165, 0x3, RZ ;  /* 0x00000003a51c7819 */ /* 0x000fe400000012ff */
        /* <DEDUP_REMOVED lines=10> */
[----:B------:R-:W-:Y:S02]  /*9cb0*/  LOP3.LUT R14, R14, R177, RZ, 0x3c, !PT ;  /* 0x000000b10e0e7212 */ /* 0x000fe400078e3cff */
[----:B------:R-:W-:Y:S02]  /*9cc0*/  SHF.R.U64 R46, R46, 0x3, RZ ;  /* 0x000000032e2e7819 */ /* 0x000fe400000012ff */
[----:B------:R-:W-:Y:S02]  /*9cd0*/  LOP3.LUT R78, R193, 0x380, RZ, 0xc0, !PT ;  /* 0x00000380c14e7812 */ /* 0x000fe400078ec0ff */
[----:B------:R-:W-:-:S02]  /*9ce0*/  SHF.R.U64 R103, R103, 0x3, RZ ;  /* 0x0000000367677819 */ /* 0x000fc400000012ff */
[----:B------:R-:W-:Y:S02]  /*9cf0*/  LOP3.LUT R4, R28, R151, RZ, 0x3c, !PT ;  /* 0x000000971c047212 */ /* 0x000fe400078e3cff */
[----:B------:R-:W-:Y:S02]  /*9d00*/  LOP3.LUT R20, R20, R179, RZ, 0x3c, !PT ;  /* 0x000000b314147212 */ /* 0x000fe400078e3cff */
[----:B------:R-:W-:Y:S02]  /*9d10*/  SHF.R.U64 R54, R54, 0x3, RZ ;  /* 0x0000000336367819 */ /* 0x000fe400000012ff */
[----:B------:R-:W-:Y:S02]  /*9d20*/  MOV R28, R6 ;  /* 0x00000006001c7202 */ /* 0x000fe40000000f00 */
[----:B------:R-:W-:Y:S02]  /*9d30*/  LOP3.LUT R30, R30, R181, RZ, 0x3c, !PT ;  /* 0x000000b51e1e7212 */ /* 0x000fe400078e3cff */
[----:B------:R-:W-:Y:S01]  /*9d40*/  SHF.R.U64 R62, R62, 0x3, RZ ;  /* 0x000000033e3e7819 */ /* 0x000fe200000012ff */
[----:B------:R-:W-:Y:S01]  /*9d50*/  STSM.16.M88.4 [R28], R32 ;  /* 0x000000201c007844 */ /* 0x000fe20000000200 */
[----:B------:R-:W-:-:S02]  /*9d60*/  MOV R10, R10 ;  /* 0x0000000a000a7202 */ /* 0x000fc40000000f00 */
[----:B------:R-:W-:Y:S02]  /*9d70*/  F2FP.F16.F32.PACK_AB R56, R57, R56 ;  /* 0x000000383938723e */ /* 0x000fe400000000ff */
[----:B------:R-:W-:Y:S01]  /*9d80*/  LOP3.LUT R38, R38, R183, RZ, 0x3c, !PT ;  /* 0x000000b726267212 */ /* 0x000fe200078e3cff */
[----:B------:R0:W-:Y:S01]  /*9d90*/  STSM.16.M88.4 [R10], R40 ;  /* 0x000000280a007844 */ /* 0x0001e20000000200 */
[----:B------:R-:W-:Y:S02]  /*9da0*/  SHF.R.U64 R70, R70, 0x3, RZ ;  /* 0x0000000346467819 */ /* 0x000fe400000012ff */
[----:B------:R-:W-:Y:S02]  /*9db0*/  MOV R12, R12 ;  /* 0x0000000c000c7202 */ /* 0x000fe40000000f00 */
[----:B------:R-:W-:Y:S02]  /*9dc0*/  F2FP.F16.F32.PACK_AB R50, R53, R52 ;  /* 0x000000343532723e */ /* 0x000fe400000000ff */
[----:B------:R-:W-:-:S02]  /*9dd0*/  F2FP.F16.F32.PACK_AB R51, R158, R51 ;  /* 0x000000339e33723e */ /* 0x000fc400000000ff */
[----:B------:R-:W-:Y:S02]  /*9de0*/  F2FP.F16.F32.PACK_AB R57, R157, R58 ;  /* 0x0000003a9d39723e */ /* 0x000fe400000000ff */
[----:B------:R-:W-:Y:S01]  /*9df0*/  F2FP.F16.F32.PACK_AB R64, R65, R64 ;  /* 0x000000404140723e */ /* 0x000fe200000000ff */
[----:B------:R-:W-:Y:S01]  /*9e00*/  STSM.16.M88.4 [R12], R48 ;  /* 0x000000300c007844 */ /* 0x000fe20000000200 */
[----:B------:R-:W-:Y:S02]  /*9e10*/  LOP3.LUT R46, R46, R185, RZ, 0x3c, !PT ;  /* 0x000000b92e2e7212 */ /* 0x000fe400078e3cff */
[----:B------:R-:W-:Y:S02]  /*9e20*/  SHF.R.U64 R78, R78, 0x3, RZ ;  /* 0x000000034e4e7819 */ /* 0x000fe400000012ff */
[----:B------:R-:W-:Y:S02]  /*9e30*/  LOP3.LUT R98, R103, R98, RZ, 0x3c, !PT ;  /* 0x0000006267627212 */ /* 0x000fe400078e3cff */
        /* <DEDUP_REMOVED lines=29> */
[----:B------:R-:W-:Y:S01]  /*a010*/  LOP3.LUT R70, R70, R191, RZ, 0x3c, !PT ;  /* 0x000000bf46467212 */ /* 0x000fe200078e3cff */
[----:B------:R-:W1:Y:S01]  /*a020*/  LDC R77, c[0x0][0xbe8] ;  /* 0x0002fa00ff4d7b82 */ /* 0x000e620000000800 */
[----:B------:R-:W-:-:S02]  /*a030*/  MOV R38, R38 ;  /* 0x0000002600267202 */ /* 0x000fc40000000f00 */
[----:B------:R-:W-:Y:S02]  /*a040*/  F2FP.F16.F32.PACK_AB R82, R85, R84 ;  /* 0x000000545552723e */ /* 0x000fe400000000ff */
[----:B------:R-:W-:Y:S02]  /*a050*/  LOP3.LUT R78, R78, R193, RZ, 0x3c, !PT ;  /* 0x000000c14e4e7212 */ /* 0x000fe400078e3cff */
[----:B------:R-:W-:Y:S01]  /*a060*/  MOV R46, R46 ;  /* 0x0000002e002e7202 */ /* 0x000fe20000000f00 */
[----:B------:R-:W-:Y:S01]  /*a070*/  STSM.16.M88.4 [R38], R80 ;  /* 0x0000005026007844 */ /* 0x000fe20000000200 */
[----:B------:R-:W-:Y:S02]  /*a080*/  MOV R7, R98 ;  /* 0x0000006200077202 */ /* 0x000fe40000000f00 */
[----:B------:R-:W-:Y:S02]  /*a090*/  F2FP.F16.F32.PACK_AB R84, R89, R88 ;  /* 0x000000585954723e */ /* 0x000fe400000000ff */
[----:B------:R-:W-:-:S02]  /*a0a0*/  F2FP.F16.F32.PACK_AB R85, R91, R90 ;  /* 0x0000005a5b55723e */ /* 0x000fc400000000ff */
[----:B------:R-:W-:Y:S02]  /*a0b0*/  F2FP.F16.F32.PACK_AB R86, R93, R92 ;  /* 0x0000005c5d56723e */ /* 0x000fe400000000ff */
[----:B------:R-:W-:Y:S02]  /*a0c0*/  MOV R54, R54 ;  /* 0x0000003600367202 */ /* 0x000fe40000000f00 */
[----:B------:R-:W-:Y:S01]  /*a0d0*/  F2FP.F16.F32.PACK_AB R97, R168, R167 ;  /* 0x000000a7a861723e */ /* 0x000fe200000000ff */
[----:B------:R-:W-:Y:S01]  /*a0e0*/  STSM.16.M88.4 [R46], R84 ;  /* 0x000000542e007844 */ /* 0x000fe20000000200 */
[----:B------:R-:W-:Y:S02]  /*a0f0*/  F2FP.F16.F32.PACK_AB R98, R101, R100 ;  /* 0x000000646562723e */ /* 0x000fe400000000ff */
[----:B------:R-:W-:Y:S02]  /*a100*/  F2FP.F16.F32.PACK_AB R99, R170, R169 ;  /* 0x000000a9aa63723e */ /* 0x000fe400000000ff */
[----:B------:R-:W-:-:S02]  /*a110*/  F2FP.F16.F32.PACK_AB R105, R107, R106 ;  /* 0x0000006a6b69723e */ /* 0x000fc400000000ff */
        /* <DEDUP_REMOVED lines=33> */
[----:B------:R-:W3:Y:S01]  /*a330*/  @P0 LDG.E R0, desc[UR48][R4.64] ;  /* 0x0000003004000981 */ /* 0x000ee2000c1e1900 */
[----:B------:R-:W-:Y:S01]  /*a340*/  UISETP.NE.AND.EX UP1, UPT, UR13, URZ, UPT, UP1 ;  /* 0x0000003f0d00728c */ /* 0x000fe2000bf25310 */
[----:B-1----:R-:W-:Y:S01]  /*a350*/  ISETP.NE.AND P1, PT, R77, 0x1, PT ;  /* 0x000000014d00780c */ /* 0x002fe20003f25270 */
[----:B------:R-:W-:Y:S01]  /*a360*/  ULDC UR11, c[0x0][0xa88] ;  /* 0x0002a200000b7ab9 */ /* 0x000fe20000000800 */
[----:B------:R-:W-:Y:S01]  /*a370*/  UMOV UR4, URZ ;  /* 0x0000003f00047c82 */ /* 0x000fe20008000000 */
[----:B0-----:R-:W-:-:S02]  /*a380*/  IADD3 R10, R16, UR45, RZ ;  /* 0x0000002d100a7c10 */ /* 0x001fc4000fffe0ff */
[----:B------:R-:W-:-:S05]  /*a390*/  PLOP3.LUT P2, PT, PT, PT, UP1, 0x80, 0x0 ;  /* 0x000000000000781c */ /* 0x000fca0003f4f018 */
[----:B------:R-:W-:-:S03]  /*a3a0*/  @UP1 UIADD3 UR12, UP2, UR14, UR12, URZ ;  /* 0x0000000c0e0c1290 */ /* 0x000fc6000ff5e03f */
[----:B------:R-:W0:Y:S01]  /*a3b0*/  @P1 LDC R9, c[0x0][0xbec] ;  /* 0x0002fb00ff091b82 */ /* 0x000e220000000800 */
[----:B------:R-:W-:Y:S02]  /*a3c0*/  @UP1 UIADD3.X UR13, UR15, UR13, URZ, UP2, !UPT ;  /* 0x0000000d0f0d1290 */ /* 0x000fe400097fe43f */
[----:B--2---:R-:W-:-:S04]  /*a3d0*/  IMAD.U32 R6, RZ, RZ, UR12 ;  /* 0x0000000cff067e24 */ /* 0x004fc8000f8e00ff */
[----:B------:R-:W-:Y:S01]  /*a3e0*/  IMAD.U32 R7, RZ, RZ, UR13 ;  /* 0x0000000dff077e24 */ /* 0x000fe2000f8e00ff */
[----:B------:R-:W1:Y:S01]  /*a3f0*/  @P1 LDC R11, c[0x0][0xbf0] ;  /* 0x0002fc00ff0b1b82 */ /* 0x000e620000000800 */
[----:B---3--:R-:W-:Y:S01]  /*a400*/  @P0 R2UR UR4, R0 ;  /* 0x00000000000402ca */ /* 0x008fe200000e0000 */
[----:B------:R-:W-:-:S06]  /*a410*/  IMAD.U32 R0, RZ, RZ, UR11 ;  /* 0x0000000bff007e24 */ /* 0x000fcc000f8e00ff */
[----:B------:R2:W5:Y:S01]  /*a420*/  @P2 LDG.E R0, desc[UR48][R6.64] ;  /* 0x0000003006002981 */ /* 0x000562000c1e1900 */
[----:B01----:R-:W-:Y:S07]  /*a430*/  @P2 BRA `(.L_x_4939) ;  /* 0x0000000000102947 */ /* 0x003fee0003800000 */
[----:B------:R-:W-:Y:S05]  /*a440*/  @!P0 BRA `(.L_x_4939) ;  /* 0x00000000000c8947 */ /* 0x000fea0003800000 */
[----:B--2---:R-:W2:Y:S04]  /*a450*/  LDG.E R7, desc[UR48][R4.64] ;  /* 0x0000003004077981 */ /* 0x004ea8000c1e1900 */
[----:B-----5:R-:W2:Y:S02]  /*a460*/  LDG.E R0, desc[UR48][R4.64+0x4] ;  /* 0x0000043004007981 */ /* 0x020ea4000c1e1900 */
[----:B--2---:R-:W-:-:S07]  /*a470*/  IMAD.IADD R0, R0, 0x1, -R7 ;  /* 0x0000000100007824 */ /* 0x004fce00078e0a07 */
.L_x_4939:
[----:B------:R-:W-:Y:S01]  /*a480*/  USHF.R.S32.HI UR18, URZ, 0x1f, UR43 ;  /* 0x0000001f3f127899 */ /* 0x000fe2000801142b */
[----:B------:R-:W-:Y:S01]  /*a490*/  @P1 IMAD.HI.U32 R4, R10, R9, RZ ;  /* 0x000000090a041227 */ /* 0x000fe200078e00ff */
[----:B------:R-:W-:Y:S01]  /*a4a0*/  ULDC.64 UR16, c[0x0][0xb90] ;  /* 0x0002e40000107ab9 */ /* 0x000fe20000000a00 */
[----:B------:R-:W-:Y:S01]  /*a4b0*/  USHF.R.S32.HI UR13, URZ, 0x1f, UR4 ;  /* 0x0000001f3f0d7899 */ /* 0x000fe20008011404 */
[----:B------:R-:W0:Y:S01]  /*a4c0*/  @P1 LDC R79, c[0x0][0xbf0] ;  /* 0x0002fc00ff4f1b82 */ /* 0x000e220000000800 */
[----:B------:R-:W-:Y:S01]  /*a4d0*/  UIMAD UR11, UR18, UR16, URZ ;  /* 0x00000010120b72a4 */ /* 0x000fe2000f8e023f */
[----:B--2---:R-:W-:Y:S01]  /*a4e0*/  IMAD.MOV.U32 R6, RZ, RZ, R10 ;  /* 0x000000ffff067224 */ /* 0x004fe200078e000a */
[----:B------:R-:W-:Y:S01]  /*a4f0*/  UMOV UR12, UR4 ;  /* 0x00000004000c7c82 */ /* 0x000fe20008000000 */
[----:B------:R-:W-:Y:S01]  /*a500*/  @P1 SHF.R.U32.HI R6, RZ, R11, R4 ;  /* 0x0000000bff061219 */ /* 0x000fe20000011604 */
[----:B------:R-:W-:Y:S01]  /*a510*/  UIMAD.WIDE.U32 UR14, UR43, UR16, UR12 ;  /* 0x000000102b0e72a5 */ /* 0x000fe2000f8e000c */
[----:B------:R-:W-:Y:S01]  /*a520*/  IMAD.MOV.U32 R5, RZ, RZ, 0x2 ;  /* 0x00000002ff057424 */ /* 0x000fe200078e00ff */
[----:B------:R-:W-:Y:S01]  /*a530*/  UIMAD UR11, UR43, UR17, UR11 ;  /* 0x000000112b0b72a4 */ /* 0x000fe2000f8e020b */
[----:B------:R-:W-:Y:S01]  /*a540*/  VIADD R26, R203, UR45 ;  /* 0x0000002dcb1a7c36 */ /* 0x000fe20008000000 */
[----:B------:R-:W-:Y:S01]  /*a550*/  USEL UR41, UR41, URZ, !UP0 ;  /* 0x0000003f29297287 */ /* 0x000fe2000c000000 */
[----:B------:R-:W-:Y:S01]  /*a560*/  IMAD.MOV R4, RZ, RZ, -R6 ;  /* 0x000000ffff047224 */ /* 0x000fe200078e0a06 */
[----:B------:R-:W-:Y:S01]  /*a570*/  ULDC.64 UR16, c[0x0][0xb98] ;  /* 0x0002e60000107ab9 */ /* 0x000fe20000000a00 */
[----:B------:R-:W-:Y:S01]  /*a580*/  UIADD3 UR15, UR15, UR11, URZ ;  /* 0x0000000b0f0f7290 */ /* 0x000fe2000fffe03f */
[----:B-----5:R-:W-:Y:S01]  /*a590*/  IMAD R83, R0, R77, RZ ;  /* 0x0000004d00537224 */ /* 0x020fe200078e02ff */
[----:B------:R-:W-:Y:S01]  /*a5a0*/  USEL UR40, UR40, URZ, !UP0 ;  /* 0x0000003f28287287 */ /* 0x000fe2000c000000 */
[----:B------:R-:W-:Y:S01]  /*a5b0*/  IMAD R9, R77, R4, R10 ;  /* 0x000000044d097224 */ /* 0x000fe200078e020a */
[----:B------:R-:W-:Y:S01]  /*a5c0*/  UIMAD UR11, UR41, UR16, URZ ;  /* 0x00000010290b72a4 */ /* 0x000fe2000f8e023f */
[----:B------:R-:W-:Y:S01]  /*a5d0*/  IMAD R4, R200, 0x40, R2 ;  /* 0x00000040c8047824 */ /* 0x000fe200078e0202 */
[----:B------:R-:W-:Y:S01]  /*a5e0*/  UIMAD.WIDE.U32 UR14, UR40, UR16, UR14 ;  /* 0x00000010280e72a5 */ /* 0x000fe2000f8e000e */
[----:B------:R-:W-:Y:S01]  /*a5f0*/  SHF.R.S32.HI R10, RZ, 0x1f, R6 ;  /* 0x0000001fff0a7819 */ /* 0x000fe20000011406 */
[----:B------:R-:W-:Y:S01]  /*a600*/  UIMAD UR11, UR40, UR17, UR11 ;  /* 0x00000011280b72a4 */ /* 0x000fe2000f8e020b */
[----:B------:R-:W-:Y:S01]  /*a610*/  SHF.R.S32.HI R7, RZ, 0x1f, R9 ;  /* 0x0000001fff077819 */ /* 0x000fe20000011409 */
[----:B------:R-:W-:Y:S01]  /*a620*/  IMAD.WIDE R4, R4, R5, UR8 ;  /* 0x0000000804047e25 */ /* 0x000fe2000f8e0205 */
[----:B------:R-:W-:Y:S01]  /*a630*/  ULDC.64 UR8, c[0x0][0xb88] ;  /* 0x0002e20000087ab9 */ /* 0x000fe20000000a00 */
[----:B------:R-:W-:-:S02]  /*a640*/  IADD3 R6, P0, R6, UR14, RZ ;  /* 0x0000000e06067c10 */ /* 0x000fc4000ff1e0ff */
[----:B------:R-:W-:Y:S01]  /*a650*/  IMAD.U32 R11, RZ, RZ, UR11 ;  /* 0x0000000bff0b7e24 */ /* 0x000fe2000f8e00ff */
[C---:B------:R-:W-:Y:S01]  /*a660*/  IADD3 R33, P2, R4.reuse, 0x5000, RZ ;  /* 0x0000500004217810 */ /* 0x040fe20007f5e0ff */
[----:B------:R-:W-:Y:S01]  /*a670*/  IMAD R12, R7, UR8, RZ ;  /* 0x00000008070c7c24 */ /* 0x000fe2000f8e02ff */
[----:B------:R-:W-:Y:S02]  /*a680*/  IADD3 R53, P3, R4, 0x4000, RZ ;  /* 0x0000400004357810 */ /* 0x000fe40007f7e0ff */
[----:B------:R-:W-:Y:S01]  /*a690*/  IADD3.X R7, R10, UR15, R11, P0, !PT ;  /* 0x0000000f0a077c10 */ /* 0x000fe200087fe40b */
[----:B------:R-:W-:Y:S01]  /*a6a0*/  IMAD R11, R9, UR9, R12 ;  /* 0x00000009090b7c24 */ /* 0x000fe2000f8e020c */
[----:B------:R-:W-:Y:S01]  /*a6b0*/  LOP3.LUT R32, R33, 0x380, RZ, 0xc0, !PT ;  /* 0x0000038021207812 */ /* 0x000fe200078ec0ff */
[----:B------:R-:W-:Y:S01]  /*a6c0*/  ULDC.64 UR14, c[0x0][0xaa0] ;  /* 0x0002a800000e7ab9 */ /* 0x000fe20000000a00 */
[----:B------:R-:W-:Y:S01]  /*a6d0*/  LOP3.LUT R52, R53, 0x380, RZ, 0xc0, !PT ;  /* 0x0000038035347812 */ /* 0x000fe200078ec0ff */
[----:B------:R-:W-:Y:S01]  /*a6e0*/  IMAD.WIDE.U32 R6, R9, UR8, R6 ;  /* 0x0000000809067c25 */ /* 0x000fe2000f8e0006 */
[----:B------:R-:W-:Y:S01]  /*a6f0*/  ULDC.64 UR8, c[0x0][0xb50] ;  /* 0x0002d40000087ab9 */ /* 0x000fe20000000a00 */
[----:B------:R-:W-:-:S02]  /*a700*/  SHF.R.U64 R32, R32, 0x3, RZ ;  /* 0x0000000320207819 */ /* 0x000fc400000012ff */
[----:B------:R-:W-:Y:S02]  /*a710*/  SHF.R.U64 R52, R52, 0x3, RZ ;  /* 0x0000000334347819 */ /* 0x000fe400000012ff */
[----:B------:R-:W-:Y:S02]  /*a720*/  IADD3 R7, R7, R11, RZ ;  /* 0x0000000b07077210 */ /* 0x000fe40007ffe0ff */
[----:B------:R-:W-:Y:S02]  /*a730*/  LEA R14, P0, R6, UR8, 0x2 ;  /* 0x00000008060e7c11 */ /* 0x000fe4000f8010ff */
[----:B------:R-:W-:Y:S01]  /*a740*/  LOP3.LUT R32, R32, R33, RZ, 0x3c, !PT ;  /* 0x0000002120207212 */ /* 0x000fe200078e3cff */
[----:B------:R-:W-:Y:S01]  /*a750*/  IMAD.X R33, RZ, RZ, R5, P2 ;  /* 0x000000ffff217224 */ /* 0x000fe200010e0605 */
[----:B------:R-:W-:Y:S01]  /*a760*/  LEA.HI.X R15, R6, UR9, R7, 0x2, P0 ;  /* 0x00000009060f7c11 */ /* 0x000fe200080f1407 */
[----:B------:R-:W-:Y:S01]  /*a770*/  SHFL.IDX PT, R20, R14, RZ, 0x1c1f ;  /* 0x001c1fff0e147589 */ /* 0x000fe200000e0000 */
[----:B------:R-:W-:Y:S01]  /*a780*/  IADD3 R29, P0, R4, 0x3000, RZ ;  /* 0x00003000041d7810 */ /* 0x000fe20007f1e0ff */
[----:B------:R-:W-:Y:S01]  /*a790*/  VIADD R6, R26, 0x8 ;  /* 0x000000081a067836 */ /* 0x000fe20000000000 */
[----:B------:R-:W-:Y:S01]  /*a7a0*/  IADD3 R11, P2, R4, 0xb000, RZ ;  /* 0x0000b000040b7810 */ /* 0x000fe20007f5e0ff */
[----:B------:R-:W1:Y:S01]  /*a7b0*/  SHFL.IDX PT, R21, R15, RZ, 0x1c1f ;  /* 0x001c1fff0f157589 */ /* 0x000e6200000e0000 */
[----:B------:R-:W-:-:S02]  /*a7c0*/  LOP3.LUT R28, R29, 0x380, RZ, 0xc0, !PT ;  /* 0x000003801d1c7812 */ /* 0x000fc400078ec0ff */
[----:B------:R-:W-:Y:S01]  /*a7d0*/  LOP3.LUT R10, R11, 0x380, RZ, 0xc0, !PT ;  /* 0x000003800b0a7812 */ /* 0x000fe200078ec0ff */
[----:B------:R-:W-:Y:S01]  /*a7e0*/  SHFL.IDX PT, R46, R14, 0x1, 0x1c1f ;  /* 0x003c1f000e2e7f89 */ /* 0x000fe200000e0000 */
[----:B------:R-:W-:Y:S02]  /*a7f0*/  SHF.R.U64 R28, R28, 0x3, RZ ;  /* 0x000000031c1c7819 */ /* 0x000fe400000012ff */
[----:B------:R-:W-:Y:S01]  /*a800*/  SHF.R.U64 R10, R10, 0x3, RZ ;  /* 0x000000030a0a7819 */ /* 0x000fe200000012ff */
[----:B------:R-:W2:Y:S01]  /*a810*/  SHFL.IDX PT, R47, R15, 0x1, 0x1c1f ;  /* 0x003c1f000f2f7f89 */ /* 0x000ea200000e0000 */
[----:B------:R-:W-:Y:S01]  /*a820*/  LOP3.LUT R28, R28, R29, RZ, 0x3c, !PT ;  /* 0x0000001d1c1c7212 */ /* 0x000fe200078e3cff */
[--C-:B------:R-:W-:Y:S01]  /*a830*/  IMAD.X R29, RZ, RZ, R5.reuse, P0 ;  /* 0x000000ffff1d7224 */ /* 0x100fe200000e0605 */
[----:B------:R-:W-:Y:S02]  /*a840*/  IADD3 R57, P0, R4, 0x9000, RZ ;  /* 0x0000900004397810 */ /* 0x000fe40007f1e0ff */
[----:B------:R-:W-:Y:S01]  /*a850*/  LOP3.LUT R10, R10, R11, RZ, 0x3c, !PT ;  /* 0x0000000b0a0a7212 */ /* 0x000fe200078e3cff */
[----:B------:R-:W-:Y:S01]  /*a860*/  IMAD.X R11, RZ, RZ, R5, P2 ;  /* 0x000000ffff0b7224 */ /* 0x000fe200010e0605 */
[----:B------:R-:W-:-:S02]  /*a870*/  LOP3.LUT R56, R57, 0x380, RZ, 0xc0, !PT ;  /* 0x0000038039387812 */ /* 0x000fc400078ec0ff */
[----:B------:R-:W-:Y:S01]  /*a880*/  LOP3.LUT R52, R52, R53, RZ, 0x3c, !PT ;  /* 0x0000003534347212 */ /* 0x000fe200078e3cff */
[--C-:B------:R-:W-:Y:S01]  /*a890*/  IMAD.X R53, RZ, RZ, R5.reuse, P3 ;  /* 0x000000ffff357224 */ /* 0x100fe200018e0605 */
[----:B------:R-:W-:Y:S02]  /*a8a0*/  SHF.R.U64 R56, R56, 0x3, RZ ;  /* 0x0000000338387819 */ /* 0x000fe400000012ff */
[----:B------:R-:W-:Y:S02]  /*a8b0*/  IADD3 R45, P3, R4, 0xa000, RZ ;  /* 0x0000a000042d7810 */ /* 0x000fe40007f7e0ff */
[----:B------:R-:W-:Y:S01]  /*a8c0*/  LOP3.LUT R56, R56, R57, RZ, 0x3c, !PT ;  /* 0x0000003938387212 */ /* 0x000fe200078e3cff */
[----:B------:R-:W-:Y:S01]  /*a8d0*/  IMAD.X R57, RZ, RZ, R5, P0 ;  /* 0x000000ffff397224 */ /* 0x000fe200000e0605 */
[----:B------:R-:W-:Y:S02]  /*a8e0*/  LOP3.LUT P0, RZ, R201, 0x3, RZ, 0xc0, !PT ;  /* 0x00000003c9ff7812 */ /* 0x000fe4000780c0ff */
[----:B------:R-:W-:-:S02]  /*a8f0*/  LOP3.LUT R44, R45, 0x380, RZ, 0xc0, !PT ;  /* 0x000003802d2c7812 */ /* 0x000fc400078ec0ff */
[----:B------:R-:W-:Y:S02]  /*a900*/  ISETP.GE.OR P2, PT, R26, R83, P0 ;  /* 0x000000531a00720c */ /* 0x000fe40000746670 */
[C---:B------:R-:W-:Y:S02]  /*a910*/  IADD3 R13, P5, R4.reuse, 0x1000, RZ ;  /* 0x00001000040d7810 */ /* 0x040fe40007fbe0ff */
[----:B------:R-:W-:Y:S02]  /*a920*/  IADD3 R25, P4, R4, 0x2000, RZ ;  /* 0x0000200004197810 */ /* 0x000fe40007f9e0ff */
[----:B------:R-:W-:Y:S02]  /*a930*/  SHF.R.U64 R44, R44, 0x3, RZ ;  /* 0x000000032c2c7819 */ /* 0x000fe400000012ff */
[----:B------:R-:W-:Y:S02]  /*a940*/  LOP3.LUT R12, R13, 0x380, RZ, 0xc0, !PT ;  /* 0x000003800d0c7812 */ /* 0x000fe400078ec0ff */
[----:B------:R-:W-:-:S02]  /*a950*/  LOP3.LUT R24, R25, 0x380, RZ, 0xc0, !PT ;  /* 0x0000038019187812 */ /* 0x000fc400078ec0ff */
[----:B------:R-:W-:Y:S01]  /*a960*/  LOP3.LUT R44, R44, R45, RZ, 0x3c, !PT ;  /* 0x0000002d2c2c7212 */ /* 0x000fe200078e3cff */
[----:B-1----:R1:W-:Y:S01]  /*a970*/  @!P2 ST.E desc[UR48][R20.64], R8 ;  /* 0x000000081400a985 */ /* 0x0023e2000c101930 */
[----:B------:R-:W-:Y:S01]  /*a980*/  SHF.R.U64 R12, R12, 0x3, RZ ;  /* 0x000000030c0c7819 */ /* 0x000fe200000012ff */
[--C-:B------:R-:W-:Y:S01]  /*a990*/  IMAD.X R45, RZ, RZ, R5.reuse, P3 ;  /* 0x000000ffff2d7224 */ /* 0x100fe200018e0605 */
[----:B------:R-:W-:Y:S02]  /*a9a0*/  SHF.R.U64 R24, R24, 0x3, RZ ;  /* 0x0000000318187819 */ /* 0x000fe400000012ff */
[----:B------:R-:W-:Y:S02]  /*a9b0*/  IADD3 R7, P3, R4, 0xf000, RZ ;  /* 0x0000f00004077810 */ /* 0x000fe40007f7e0ff */
[----:B------:R-:W-:Y:S01]  /*a9c0*/  LOP3.LUT R12, R12, R13, RZ, 0x3c, !PT ;  /* 0x0000000d0c0c7212 */ /* 0x000fe200078e3cff */
[--C-:B------:R-:W-:Y:S01]  /*a9d0*/  IMAD.X R13, RZ, RZ, R5.reuse, P5 ;  /* 0x000000ffff0d7224 */ /* 0x100fe200028e0605 */
[----:B------:R-:W-:Y:S01]  /*a9e0*/  LOP3.LUT R24, R24, R25, RZ, 0x3c, !PT ;  /* 0x0000001918187212 */ /* 0x000fe200078e3cff */
[--C-:B------:R-:W-:Y:S01]  /*a9f0*/  IMAD.X R25, RZ, RZ, R5.reuse, P4 ;  /* 0x000000ffff197224 */ /* 0x100fe200020e0605 */
[----:B------:R-:W-:Y:S01]  /*aa00*/  LOP3.LUT R0, R7, 0x380, RZ, 0xc0, !PT ;  /* 0x0000038007007812 */ /* 0x000fe200078ec0ff */
[----:B-1----:R-:W1:Y:S01]  /*aa10*/  @P1 LDC R21, c[0x0][0xbec] ;  /* 0x0002fb00ff151b82 */ /* 0x002e620000000800 */
[C---:B------:R-:W-:Y:S01]  /*aa20*/  IADD3 R37, P6, R4.reuse, 0x6000, RZ ;  /* 0x0000600004257810 */ /* 0x040fe20007fde0ff */
[----:B------:R-:W-:Y:S01]  /*aa30*/  UIMAD UR11, UR13, UR14, URZ ;  /* 0x0000000e0d0b72a4 */ /* 0x000fe2000f8e023f */
[C---:B------:R-:W-:Y:S01]  /*aa40*/  IADD3 R41, P5, R4.reuse, 0x7000, RZ ;  /* 0x0000700004297810 */ /* 0x040fe20007fbe0ff */
[----:B------:R-:W-:Y:S01]  /*aa50*/  UIMAD.WIDE.U32 UR8, UR4, UR14, URZ ;  /* 0x0000000e040872a5 */ /* 0x000fe2000f8e003f */
[----:B------:R-:W-:Y:S01]  /*aa60*/  IADD3 R65, P4, R4, 0x8000, RZ ;  /* 0x0000800004417810 */ /* 0x000fe20007f9e0ff */
[----:B------:R-:W-:Y:S01]  /*aa70*/  IMAD.X R49, RZ, RZ, R5, P3 ;  /* 0x000000ffff317224 */ /* 0x000fe200018e0605 */
[----:B------:R-:W-:Y:S01]  /*aa80*/  SHF.R.U64 R0, R0, 0x3, RZ ;  /* 0x0000000300007819 */ /* 0x000fe200000012ff */
[----:B------:R-:W-:Y:S01]  /*aa90*/  UIMAD UR11, UR4, UR15, UR11 ;  /* 0x0000000f040b72a4 */ /* 0x000fe2000f8e020b */
[----:B------:R-:W-:Y:S01]  /*aaa0*/  LOP3.LUT R36, R37, 0x380, RZ, 0xc0, !PT ;  /* 0x0000038025247812 */ /* 0x000fe200078ec0ff */
[----:B------:R-:W-:Y:S01]  /*aab0*/  ULDC.64 UR12, c[0x0][0xae8] ;  /* 0x0002ba00000c7ab9 */ /* 0x000fe20000000a00 */
[----:B------:R-:W-:-:S02]  /*aac0*/  LOP3.LUT R40, R41, 0x380, RZ, 0xc0, !PT ;  /* 0x0000038029287812 */ /* 0x000fc400078ec0ff */
[----:B------:R-:W-:Y:S02]  /*aad0*/  LOP3.LUT R64, R65, 0x380, RZ, 0xc0, !PT ;  /* 0x0000038041407812 */ /* 0x000fe400078ec0ff */
[----:B------:R-:W-:Y:S02]  /*aae0*/  ISETP.GE.OR P0, PT, R6, R83, P0 ;  /* 0x000000530600720c */ /* 0x000fe40000706670 */
[----:B------:R-:W-:Y:S01]  /*aaf0*/  LOP3.LUT R48, R0, R7, RZ, 0x3c, !PT ;  /* 0x0000000700307212 */ /* 0x000fe200078e3cff */
[----:B------:R-:W-:Y:S01]  /*ab00*/  IMAD R0, R23, 0x20, R200 ;  /* 0x0000002017007824 */ /* 0x000fe200078e02c8 */
[----:B------:R-:W-:Y:S01]  /*ab10*/  SHF.R.U64 R36, R36, 0x3, RZ ;  /* 0x0000000324247819 */ /* 0x000fe200000012ff */
[----:B------:R-:W-:Y:S01]  /*ab20*/  UIADD3 UR9, UR9, UR11, URZ ;  /* 0x0000000b09097290 */ /* 0x000fe2000fffe03f */
[----:B------:R-:W-:Y:S01]  /*ab30*/  SHF.R.U64 R40, R40, 0x3, RZ ;  /* 0x0000000328287819 */ /* 0x000fe200000012ff */
[----:B------:R-:W-:Y:S01]  /*ab40*/  UIMAD UR4, UR18, UR12, URZ ;  /* 0x0000000c120472a4 */ /* 0x000fe2000f8e023f */
[----:B------:R-:W-:Y:S01]  /*ab50*/  SHF.R.U64 R64, R64, 0x3, RZ ;  /* 0x0000000340407819 */ /* 0x000fe200000012ff */
[----:B------:R-:W-:Y:S01]  /*ab60*/  VIADD R78, R0, UR45 ;  /* 0x0000002d004e7c36 */ /* 0x000fe20008000000 */
[----:B------:R-:W-:Y:S01]  /*ab70*/  LOP3.LUT R36, R36, R37, RZ, 0x3c, !PT ;  /* 0x0000002524247212 */ /* 0x000fe200078e3cff */
[--C-:B------:R-:W-:Y:S01]  /*ab80*/  IMAD.X R37, RZ, RZ, R5.reuse, P6 ;  /* 0x000000ffff257224 */ /* 0x100fe200030e0605 */
[----:B------:R-:W-:Y:S01]  /*ab90*/  LOP3.LUT R40, R40, R41, RZ, 0x3c, !PT ;  /* 0x0000002928287212 */ /* 0x000fe200078e3cff */
[----:B------:R-:W-:Y:S01]  /*aba0*/  UIMAD UR4, UR43, UR13, UR4 ;  /* 0x0000000d2b0472a4 */ /* 0x000fe2000f8e0204 */
[----:B------:R-:W-:Y:S01]  /*abb0*/  LOP3.LUT R64, R64, R65, RZ, 0x3c, !PT ;  /* 0x0000004140407212 */ /* 0x000fe200078e3cff */
[----:B------:R-:W-:Y:S01]  /*abc0*/  IMAD.X R65, RZ, RZ, R5, P4 ;  /* 0x000000ffff417224 */ /* 0x000fe200020e0605 */
[----:B------:R-:W-:Y:S01]  /*abd0*/  IADD3.X R41, RZ, R5, RZ, P5, !PT ;  /* 0x00000005ff297210 */ /* 0x000fe20002ffe4ff */
[----:B------:R-:W-:Y:S01]  /*abe0*/  UIMAD.WIDE.U32 UR8, UR43, UR12, UR8 ;  /* 0x0000000c2b0872a5 */ /* 0x000fe2000f8e0008 */
[C---:B------:R-:W-:Y:S01]  /*abf0*/  IADD3 R73, P6, R4.reuse, 0xc000, RZ ;  /* 0x0000c00004497810 */ /* 0x040fe20007fde0ff */
[----:B--2---:R2:W-:Y:S01]  /*ac00*/  @!P0 ST.E desc[UR48][R46.64], R3 ;  /* 0x000000032e008985 */ /* 0x0045e2000c101930 */
[C---:B------:R-:W-:Y:S01]  /*ac10*/  IADD3 R69, P5, R4.reuse, 0xd000, RZ ;  /* 0x0000d00004457810 */ /* 0x040fe20007fbe0ff */
[----:B------:R-:W-:Y:S01]  /*ac20*/  ULDC.64 UR12, c[0x0][0xaf0] ;  /* 0x0002bc00000c7ab9 */ /* 0x000fe20000000a00 */
[----:B------:R-:W-:Y:S01]  /*ac30*/  IADD3 R61, P4, R4, 0xe000, RZ ;  /* 0x0000e000043d7810 */ /* 0x000fe20007f9e0ff */
[----:B-1----:R-:W-:Y:S01]  /*ac40*/  @P1 IMAD.HI.U32 R0, R78, R21, RZ ;  /* 0x000000154e001227 */ /* 0x002fe200078e00ff */
[----:B------:R-:W-:Y:S01]  /*ac50*/  UIADD3 UR9, UR9, UR4, URZ ;  /* 0x0000000409097290 */ /* 0x000fe2000fffe03f */
[----:B------:R-:W-:Y:S01]  /*ac60*/  LOP3.LUT R72, R73, 0x380, RZ, 0xc0, !PT ;  /* 0x0000038049487812 */ /* 0x000fe200078ec0ff */
[----:B------:R-:W-:Y:S01]  /*ac70*/  UIMAD UR4, UR41, UR12, URZ ;  /* 0x0000000c290472a4 */ /* 0x000fe2000f8e023f */
[----:B------:R-:W-:Y:S01]  /*ac80*/  LOP3.LUT R68, R69, 0x380, RZ, 0xc0, !PT ;  /* 0x0000038045447812 */ /* 0x000fe200078ec0ff */
[----:B------:R-:W5:Y:S01]  /*ac90*/  LD.E.128 R12, desc[UR48][R12.64] ;  /* 0x000000300c0c7980 */ /* 0x000f62000c101d00 */
[----:B------:R-:W-:-:S02]  /*aca0*/  LOP3.LUT R60, R61, 0x380, RZ, 0xc0, !PT ;  /* 0x000003803d3c7812 */ /* 0x000fc400078ec0ff */
[----:B------:R-:W-:Y:S01]  /*acb0*/  LOP3.LUT R9, R4, 0x380, RZ, 0xc0, !PT ;  /* 0x0000038004097812 */ /* 0x000fe200078ec0ff */
[----:B--2---:R-:W-:Y:S01]  /*acc0*/  IMAD.MOV.U32 R3, RZ, RZ, R78 ;  /* 0x000000ffff037224 */ /* 0x004fe200078e004e */
[----:B0-----:R-:W-:Y:S01]  /*acd0*/  @P1 SHF.R.U32.HI R3, RZ, R79, R0 ;  /* 0x0000004fff031219 */ /* 0x001fe20000011600 */
[----:B------:R-:W-:Y:S01]  /*ace0*/  UIMAD UR4, UR40, UR13, UR4 ;  /* 0x0000000d280472a4 */ /* 0x000fe2000f8e0204 */
[----:B------:R-:W-:Y:S01]  /*acf0*/  SHF.R.U64 R72, R72, 0x3, RZ ;  /* 0x0000000348487819 */ /* 0x000fe200000012ff */
[----:B------:R-:W-:Y:S01]  /*ad00*/  UIMAD.WIDE.U32 UR8, UR40, UR12, UR8 ;  /* 0x0000000c280872a5 */ /* 0x000fe2000f8e0008 */
[----:B------:R-:W-:Y:S01]  /*ad10*/  SHF.R.U64 R68, R68, 0x3, RZ ;  /* 0x0000000344447819 */ /* 0x000fe200000012ff */
[----:B------:R-:W5:Y:S01]  /*ad20*/  LD.E.128 R24, desc[UR48][R24.64] ;  /* 0x0000003018187980 */ /* 0x000f62000c101d00 */
[----:B------:R-:W-:Y:S02]  /*ad30*/  SHF.R.U64 R60, R60, 0x3, RZ ;  /* 0x000000033c3c7819 */ /* 0x000fe400000012ff */
[----:B------:R-:W-:Y:S01]  /*ad40*/  SHF.R.U64 R9, R9, 0x3, RZ ;  /* 0x0000000309097819 */ /* 0x000fe200000012ff */
[----:B------:R-:W-:Y:S01]  /*ad50*/  UIADD3 UR4, UR9, UR4, URZ ;  /* 0x0000000409047290 */ /* 0x000fe2000fffe03f */
[----:B------:R-:W-:Y:S01]  /*ad60*/  IADD3 R76, -R3, RZ, RZ ;  /* 0x000000ff034c7210 */ /* 0x000fe20007ffe1ff */
[----:B------:R-:W-:Y:S01]  /*ad70*/  ULDC.64 UR12, c[0x0][0xae0] ;  /* 0x0002b800000c7ab9 */ /* 0x000fe20000000a00 */
[----:B------:R-:W-:Y:S01]  /*ad80*/  SHF.R.S32.HI R0, RZ, 0x1f, R3 ;  /* 0x0000001fff007819 */ /* 0x000fe20000011403 */
[----:B------:R-:W5:Y:S01]  /*ad90*/  LD.E.128 R28, desc[UR48][R28.64] ;  /* 0x000000301c1c7980 */ /* 0x000f62000c101d00 */
[----:B------:R-:W-:-:S02]  /*ada0*/  LOP3.LUT R72, R72, R73, RZ, 0x3c, !PT ;  /* 0x0000004948487212 */ /* 0x000fc400078e3cff */
[----:B------:R-:W-:Y:S01]  /*adb0*/  LOP3.LUT R68, R68, R69, RZ, 0x3c, !PT ;  /* 0x0000004544447212 */ /* 0x000fe200078e3cff */
[--C-:B------:R-:W-:Y:S01]  /*adc0*/  IMAD.X R69, RZ, RZ, R5.reuse, P5 ;  /* 0x000000ffff457224 */ /* 0x100fe200028e0605 */
[----:B------:R-:W-:Y:S01]  /*add0*/  LOP3.LUT R60, R60, R61, RZ, 0x3c, !PT ;  /* 0x0000003d3c3c7212 */ /* 0x000fe200078e3cff */
[----:B------:R-:W-:Y:S01]  /*ade0*/  IMAD.X R61, RZ, RZ, R5, P4 ;  /* 0x000000ffff3d7224 */ /* 0x000fe200020e0605 */
[----:B------:R-:W-:Y:S01]  /*adf0*/  IADD3.X R73, RZ, R5, RZ, P6, !PT ;  /* 0x00000005ff497210 */ /* 0x000fe200037fe4ff */
[----:B------:R-:W5:Y:S01]  /*ae00*/  LD.E.128 R52, desc[UR48][R52.64] ;  /* 0x0000003034347980 */ /* 0x000f62000c101d00 */
[----:B------:R-:W-:Y:S01]  /*ae10*/  LOP3.LUT R4, R9, R4, RZ, 0x3c, !PT ;  /* 0x0000000409047212 */ /* 0x000fe200078e3cff */
[----:B------:R-:W-:Y:S02]  /*ae20*/  IMAD R0, R0, UR12, RZ ;  /* 0x0000000c00007c24 */ /* 0x000fe4000f8e02ff */
[----:B------:R-:W-:Y:S01]  /*ae30*/  IMAD R77, R77, R76, R78 ;  /* 0x0000004c4d4d7224 */ /* 0x000fe200078e024e */
[----:B------:R-:W5:Y:S01]  /*ae40*/  LD.E.128 R32, desc[UR48][R32.64] ;  /* 0x0000003020207980 */ /* 0x000f62000c101d00 */
[----:B------:R-:W-:-:S02]  /*ae50*/  IMAD.U32 R21, RZ, RZ, UR9 ;  /* 0x00000009ff157e24 */ /* 0x000fc4000f8e00ff */
        /* <DEDUP_REMOVED lines=8> */
[----:B------:R-:W-:-:S03]  /*aee0*/  IMAD.WIDE.U32 R20, R3, UR12, R20 ;  /* 0x0000000c03147c25 */ /* 0x000fc6000f8e0014 */
        /* <DEDUP_REMOVED lines=16> */
[----:B------:R-:W-:Y:S01]  /*aff0*/  VIADD R84, R200, UR45 ;  /* 0x0000002dc8547c36 */ /* 0x000fe20008000000 */
[----:B------:R-:W-:Y:S01]  /*b000*/  UIADD3 UR10, UR10, 0x22820, URZ ;  /* 0x000228200a0a7890 */ /* 0x000fe2000fffe03f */
[C---:B------:R-:W-:Y:S02]  /*b010*/  IMAD R3, R77.reuse, UR9, R76 ;  /* 0x000000094d037c24 */ /* 0x040fe4000f8e024c */
[----:B------:R-:W-:Y:S01]  /*b020*/  IMAD.WIDE.U32 R20, R77, UR8, R20 ;  /* 0x000000084d147c25 */ /* 0x000fe2000f8e0014 */
[----:B------:R-:W-:Y:S01]  /*b030*/  ISETP.GE.AND P2, PT, R84, R83, PT ;  /* 0x000000535400720c */ /* 0x000fe20003f46270 */
[----:B------:R-:W-:Y:S01]  /*b040*/  ULDC.64 UR8, c[0x0][0xa80] ;  /* 0x0002a00000087ab9 */ /* 0x000fe20000000a00 */
[----:B------:R-:W-:Y:S01]  /*b050*/  UPRMT UR10, URZ, 0x654, UR10 ;  /* 0x000006543f0a7896 */ /* 0x000fe2000800000a */
[----:B------:R-:W-:Y:S01]  /*b060*/  IMAD.IADD R3, R21, 0x1, R3 ;  /* 0x0000000115037824 */ /* 0x000fe200078e0203 */
[----:B------:R-:W-:Y:S01]  /*b070*/  LEA R82, P3, R20, UR8, 0x1 ;  /* 0x0000000814527c11 */ /* 0x000fe2000f8608ff */
[----:B------:R-:W-:-:S03]  /*b080*/  VIADD R0, R84, 0x20 ;  /* 0x0000002054007836 */ /* 0x000fc60000000000 */
[----:B------:R-:W-:Y:S02]  /*b090*/  LEA.HI.X R3, R20, UR9, R3, 0x1, P3 ;  /* 0x0000000914037c11 */ /* 0x000fe400098f0c03 */
[-C--:B------:R-:W-:Y:S01]  /*b0a0*/  ISETP.GE.AND P1, PT, R0, R83.reuse, PT ;  /* 0x000000530000720c */ /* 0x080fe20003f26270 */
[----:B0-----:R0:W1:Y:S01]  /*b0b0*/  SHFL.IDX PT, R85, R82, RZ, 0x181f ;  /* 0x00181fff52557589 */ /* 0x00106200000e0000 */
[----:B------:R-:W-:Y:S01]  /*b0c0*/  IADD3 R0, R84, 0x40, RZ ;  /* 0x0000004054007810 */ /* 0x000fe20007ffe0ff */
[----:B------:R-:W-:Y:S01]  /*b0d0*/  BSSY B1, `(.L_x_4940) ;  /* 0x0000016000017945 */ /* 0x000fe20003800000 */
[----:B------:R-:W-:Y:S01]  /*b0e0*/  SYNCS.ARRIVE.TRANS64.RED.A1T0 RZ, [UR10], RZ ;  /* 0x000000ffffff79a7 */ /* 0x000fe2000810040a */
        /* <DEDUP_REMOVED lines=20> */
.L_x_4941:
[----:B------:R-:W-:Y:S05]  /*b230*/  BSYNC B1 ;  /* 0x0000000000017941 */ /* 0x000fea0003800000 */
.L_x_4940:
        /* <DEDUP_REMOVED lines=21> */
.L_x_4943:
[----:B------:R-:W-:Y:S05]  /*b390*/  BSYNC B1 ;  /* 0x0000000000017941 */ /* 0x000fea0003800000 */
.L_x_4942:
        /* <DEDUP_REMOVED lines=21> */
.L_x_4945:
[----:B------:R-:W-:Y:S05]  /*b4f0*/  BSYNC B1 ;  /* 0x0000000000017941 */ /* 0x000fea0003800000 */
.L_x_4944:
[----:B------:R-:W-:Y:S01]  /*b500*/  VIADD R0, R84, 0x60 ;  /* 0x0000006054007836 */ /* 0x000fe20000000000 */
[----:B0--3--:R-:W3:Y:S04]  /*b510*/  SHFL.IDX PT, R3, R3, 0x3, 0x181f ;  /* 0x00781f0003037f89 */ /* 0x009ee800000e0000 */
        /* <DEDUP_REMOVED lines=22> */
.L_x_4938:
        /* <DEDUP_REMOVED lines=18> */
[----:B------:R-:W-:Y:S01]  /*b7a0*/  IMAD.U32 R6, RZ, RZ, UR8 ;  /* 0x00000008ff067e24 */ /* 0x000fe2000f8e00ff */
[----:B------:R-:W-:-:S05]  /*b7b0*/  MOV R7, UR9 ;  /* 0x0000000900077c02 */ /* 0x000fca0008000f00 */
        /* <DEDUP_REMOVED lines=13> */
.L_x_4947:
[----:B------:R-:W-:Y:S01]  /*b890*/  USEL UR40, UR40, URZ, !UP0 ;  /* 0x0000003f28287287 */ /* 0x000fe2000c000000 */
[----:B------:R-:W-:Y:S01]  /*b8a0*/  BSSY B1, `(.L_x_4948) ;  /* 0x000002c000017945 */ /* 0x000fe20003800000 */
[----:B------:R-:W-:-:S03]  /*b8b0*/  USEL UR41, UR41, URZ, !UP0 ;  /* 0x0000003f29297287 */ /* 0x000fc6000c000000 */
[----:B------:R-:W-:Y:S09]  /*b8c0*/  @P1 BRA `(.L_x_4949) ;  /* 0x0000000000a41947 */ /* 0x000ff20003800000 */
        /* <DEDUP_REMOVED lines=38> */
[----:B------:R-:W-:Y:S02]  /*bb30*/  LEA.HI.X R7, R4, UR9, R3, 0x2, P1 ;  /* 0x0000000904077c11 */ /* 0x000fe400088f1403 */
[----:B------:R-:W-:-:S05]  /*bb40*/  MOV R3, 0xff800000 ;  /* 0xff80000000037802 */ /* 0x000fca0000000f00 */
[----:B------:R0:W-:Y:S02]  /*bb50*/  STG.E desc[UR48][R6.64], R3 ;  /* 0x0000000306007986 */ /* 0x0001e4000c101930 */
.L_x_4949:
[----:B------:R-:W-:Y:S05]  /*bb60*/  BSYNC B1 ;  /* 0x0000000000017941 */ /* 0x000fea0003800000 */
.L_x_4948:
[----:B------:R-:W-:Y:S01]  /*bb70*/  ULDC.64 UR14, c[0x0][0xaa0] ;  /* 0x0002a800000e7ab9 */ /* 0x000fe20000000a00 */
[----:B------:R-:W1:Y:S01]  /*bb80*/  @P0 LDC R5, c[0x0][0xbf0] ;  /* 0x0002fc00ff050b82 */ /* 0x000e620000000800 */
[----:B------:R-:W-:Y:S01]  /*bb90*/  UIMAD UR10, UR11, UR14, URZ ;  /* 0x0000000e0b0a72a4 */ /* 0x000fe2000f8e023f */
[----:B0-----:R-:W-:Y:S01]  /*bba0*/  IMAD R3, R23, 0x20, R200 ;  /* 0x0000002017037824 */ /* 0x001fe200078e02c8 */
[----:B------:R-:W-:Y:S01]  /*bbb0*/  UIMAD.WIDE.U32 UR8, UR4, UR14, URZ ;  /* 0x0000000e040872a5 */ /* 0x000fe2000f8e003f */
[----:B------:R-:W-:Y:S01]  /*bbc0*/  BSSY B1, `(.L_x_4950) ;  /* 0x0000040000017945 */ /* 0x000fe20003800000 */
[----:B------:R-:W-:Y:S01]  /*bbd0*/  UIMAD UR10, UR4, UR15, UR10 ;  /* 0x0000000f040a72a4 */ /* 0x000fe2000f8e020a */
[----:B------:R-:W-:Y:S02]  /*bbe0*/  VIADD R8, R3, UR45 ;  /* 0x0000002d03087c36 */ /* 0x000fe40008000000 */
[----:B------:R-:W-:Y:S01]  /*bbf0*/  ULDC.64 UR14, c[0x0][0xae8] ;  /* 0x0002ba00000e7ab9 */ /* 0x000fe20000000a00 */
[----:B------:R-:W-:Y:S01]  /*bc00*/  UIADD3 UR9, UR9, UR10, URZ ;  /* 0x0000000a09097290 */ /* 0x000fe2000fffe03f */
[----:B------:R-:W-:Y:S01]  /*bc10*/  @P0 IMAD.HI.U32 R4, R8, R9, RZ ;  /* 0x0000000908040227 */ /* 0x000fe200078e00ff */
[----:B------:R-:W-:-:S02]  /*bc20*/  UIMAD UR4, UR12, UR14, URZ ;  /* 0x0000000e0c0472a4 */ /* 0x000fc4000f8e023f */
[----:B------:R-:W-:Y:S01]  /*bc30*/  UIMAD.WIDE.U32 UR8, UR43, UR14, UR8 ;  /* 0x0000000e2b0872a5 */ /* 0x000fe2000f8e0008 */
[----:B------:R-:W-:Y:S01]  /*bc40*/  IMAD.MOV.U32 R3, RZ, RZ, R8 ;  /* 0x000000ffff037224 */ /* 0x000fe200078e0008 */
[----:B------:R-:W-:Y:S01]  /*bc50*/  UIMAD UR4, UR43, UR15, UR4 ;  /* 0x0000000f2b0472a4 */ /* 0x000fe2000f8e0204 */
[----:B------:R-:W-:-:S03]  /*bc60*/  ULDC.64 UR10, c[0x0][0xaf0] ;  /* 0x0002bc00000a7ab9 */ /* 0x000fc60000000a00 */
[----:B------:R-:W-:Y:S02]  /*bc70*/  UIADD3 UR9, UR9, UR4, URZ ;  /* 0x0000000409097290 */ /* 0x000fe4000fffe03f */
[----:B------:R-:W-:Y:S02]  /*bc80*/  UIMAD UR4, UR41, UR10, URZ ;  /* 0x0000000a290472a4 */ /* 0x000fe4000f8e023f */
[----:B------:R-:W-:Y:S01]  /*bc90*/  UIMAD.WIDE.U32 UR8, UR40, UR10, UR8 ;  /* 0x0000000a280872a5 */ /* 0x000fe2000f8e0008 */
[----:B-1----:R-:W-:Y:S01]  /*bca0*/  @P0 SHF.R.U32.HI R3, RZ, R5, R4 ;  /* 0x00000005ff030219 */ /* 0x002fe20000011604 */
[----:B------:R-:W-:-:S03]  /*bcb0*/  UIMAD UR4, UR40, UR11, UR4 ;  /* 0x0000000b280472a4 */ /* 0x000fc6000f8e0204 */
[--C-:B------:R-:W-:Y:S01]  /*bcc0*/  SHF.R.S32.HI R4, RZ, 0x1f, R3.reuse ;  /* 0x0000001fff047819 */ /* 0x100fe20000011403 */
[----:B------:R-:W-:Y:S01]  /*bcd0*/  UIADD3 UR4, UR9, UR4, URZ ;  /* 0x0000000409047290 */ /* 0x000fe2000fffe03f */
[----:B------:R-:W-:Y:S01]  /*bce0*/  IMAD.MOV R7, RZ, RZ, -R3 ;  /* 0x000000ffff077224 */ /* 0x000fe200078e0a03 */
[----:B------:R-:W-:Y:S01]  /*bcf0*/  ULDC.64 UR10, c[0x0][0xae0] ;  /* 0x0002b800000a7ab9 */ /* 0x000fe20000000a00 */
[----:B------:R-:W-:Y:S02]  /*bd00*/  IMAD.U32 R5, RZ, RZ, UR9 ;  /* 0x00000009ff057e24 */ /* 0x000fe4000f8e00ff */
[----:B------:R-:W-:Y:S01]  /*bd10*/  IMAD R6, R4, UR10, RZ ;  /* 0x0000000a04067c24 */ /* 0x000fe2000f8e02ff */
[----:B------:R-:W-:Y:S01]  /*bd20*/  MOV R5, UR4 ;  /* 0x0000000400057c02 */ /* 0x000fe20008000f00 */
[----:B------:R-:W-:Y:S01]  /*bd30*/  IMAD.U32 R4, RZ, RZ, UR8 ;  /* 0x00000008ff047e24 */ /* 0x000fe2000f8e00ff */
[----:B------:R-:W-:Y:S01]  /*bd40*/  ULDC.64 UR8, c[0x0][0xad8] ;  /* 0x0002b60000087ab9 */ /* 0x000fe20000000a00 */
[----:B------:R-:W-:-:S02]  /*bd50*/  IMAD R7, R11, R7, R8 ;  /* 0x000000070b077224 */ /* 0x000fc400078e0208 */
[C---:B------:R-:W-:Y:S02]  /*bd60*/  IMAD R9, R3.reuse, UR11, R6 ;  /* 0x0000000b03097c24 */ /* 0x040fe4000f8e0206 */
[----:B------:R-:W-:Y:S01]  /*bd70*/  IMAD.WIDE.U32 R4, R3, UR10, R4 ;  /* 0x0000000a03047c25 */ /* 0x000fe2000f8e0004 */
[----:B------:R-:W-:-:S03]  /*bd80*/  SHF.R.S32.HI R3, RZ, 0x1f, R7 ;  /* 0x0000001fff037819 */ /* 0x000fc60000011407 */
        /* <DEDUP_REMOVED lines=35> */
.L_x_4951:
[----:B------:R-:W-:Y:S05]  /*bfc0*/  BSYNC B1 ;  /* 0x0000000000017941 */ /* 0x000fea0003800000 */
.L_x_4950:
        /* <DEDUP_REMOVED lines=21> */
.L_x_4953:
[----:B------:R-:W-:Y:S05]  /*c120*/  BSYNC B1 ;  /* 0x0000000000017941 */ /* 0x000fea0003800000 */
.L_x_4952:
        /* <DEDUP_REMOVED lines=21> */
.L_x_4955:
[----:B------:R-:W-:Y:S05]  /*c280*/  BSYNC B1 ;  /* 0x0000000000017941 */ /* 0x000fea0003800000 */
.L_x_4954:
        /* <DEDUP_REMOVED lines=22> */
.L_x_4946:
[----:B------:R-:W-:Y:S05]  /*c3f0*/  BSYNC B0 ;  /* 0x0000000000007941 */ /* 0x000fea0003800000 */
.L_x_4937:
[----:B------:R-:W-:Y:S02]  /*c400*/  ULDC UR4, c[0x0][0xc3c] ;  /* 0x00030f0000047ab9 */ /* 0x000fe40000000800 */
[----:B------:R-:W-:-:S06]  /*c410*/  UISETP.GE.AND UP0, UPT, UR7, UR4, UPT ;  /* 0x000000040700728c */ /* 0x000fcc000bf06270 */
[----:B------:R-:W-:-:S13]  /*c420*/  PLOP3.LUT P0, PT, PT, PT, UP0, 0x80, 0x0 ;  /* 0x000000000000781c */ /* 0x000fda0003f0f008 */
[----:B------:R-:W-:Y:S05]  /*c430*/  @!P0 BRA `(.L_x_4956) ;  /* 0xffffff4800548947 */ /* 0x000fea000383ffff */
[----:B------:R-:W-:Y:S05]  /*c440*/  EXIT ;  /* 0x000000000000794d */ /* 0x000fea0003800000 */
.L_x_4895:
[----:B------:R-:W-:-:S08]  /*c450*/  NOP ;  /* 0x0000000000007918 */ /* 0x000fd00000000000 */
[----:B------:R-:W0:-:S00]  /*c460*/  USETMAXREG.DEALLOC.CTAPOOL 0x28 ;  /* 0x00000028000079c8 */ /* 0x000e0000080e0500 */
[----:B0-----:R-:W-:Y:S02]  /*c470*/  LOP3.LUT R0, R0, 0x3, RZ, 0xc0, !PT ;  /* 0x0000000300007812 */ /* 0x001fe400078ec0ff */
[----:B------:R-:W-:-:S04]  /*c480*/  LOP3.LUT R23, R23, 0xfffffbff, RZ, 0xc0, !PT ;  /* 0xfffffbff17177812 */ /* 0x000fc800078ec0ff */
[----:B------:R-:W0:Y:S02]  /*c490*/  SHFL.IDX PT, R0, R0, RZ, 0x1f ;  /* 0x00001fff00007589 */ /* 0x000e2400000e0000 */
[----:B0-----:R-:W-:Y:S02]  /*c4a0*/  ISETP.NE.AND P0, PT, R0, RZ, PT ;  /* 0x000000ff0000720c */ /* 0x001fe40003f05270 */
[----:B------:R-:W-:-:S11]  /*c4b0*/  MOV R0, RZ ;  /* 0x000000ff00007202 */ /* 0x000fd60000000f00 */
        /* <DEDUP_REMOVED lines=9> */
.L_x_4957:
        /* <DEDUP_REMOVED lines=33> */
[----:B0-----:R-:W-:-:S05]  /*c760*/  IMAD R4, R4, UR5, RZ ;  /* 0x0000000504047c24 */ /* 0x001fca000f8e02ff */
[----:B-1----:R-:W-:Y:S02]  /*c770*/  ISETP.GT.AND P6, PT, R4, UR6, PT ;  /* 0x0000000604007c0c */ /* 0x002fe4000bfc4270 */
[----:B------:R-:W-:-:S11]  /*c780*/  MOV R3, R4 ;  /* 0x0000000400037202 */ /* 0x000fd60000000f00 */
[----:B------:R-:W-:Y:S05]  /*c790*/  @P6 BRA `(.L_x_4959) ;  /* 0x0000000000906947 */ /* 0x000fea0003800000 */
[----:B------:R-:W-:Y:S01]  /*c7a0*/  IMAD.MOV.U32 R4, RZ, RZ, R3 ;  /* 0x000000ffff047224 */ /* 0x000fe200078e0003 */
[----:B------:R-:W-:Y:S01]  /*c7b0*/  UMOV UR4, URZ ;  /* 0x0000003f00047c82 */ /* 0x000fe20008000000 */
[----:B------:R-:W-:-:S05]  /*c7c0*/  ULDC UR5, c[0x0][0xc38] ;  /* 0x00030e0000057ab9 */ /* 0x000fca0000000800 */
.L_x_4963:
        /* <DEDUP_REMOVED lines=12> */
.L_x_4962:
[----:B------:R-:W-:Y:S05]  /*c890*/  BSYNC B0 ;  /* 0x0000000000007941 */ /* 0x000fea0003800000 */
.L_x_4961:
        /* <DEDUP_REMOVED lines=20> */
.L_x_4959:
        /* <DEDUP_REMOVED lines=20> */
.L_x_4964:
[----:B---3--:R-:W-:Y:S01]  /*cb20*/  IMAD R16, R16, UR5, R11 ;  /* 0x0000000510107c24 */ /* 0x008fe2000f8e020b */
[----:B------:R-:W-:Y:S02]  /*cb30*/  IABS R2, R4 ;  /* 0x0000000400027213 */ /* 0x000fe40000000000 */
        /* <DEDUP_REMOVED lines=18> */
[----:B------:R-:W-:-:S06]  /*cc60*/  @P0 IADD3 R2, R2, 0x1, RZ ;  /* 0x0000000102020810 */ /* 0x000fcc0007ffe0ff */
[----:B------:R-:W-:Y:S01]  /*cc70*/  @!P2 IMAD.MOV R2, RZ, RZ, -R2 ;  /* 0x000000ffff02a224 */ /* 0x000fe200078e0a02 */
[----:B------:R-:W-:-:S05]  /*cc80*/  @!P1 LOP3.LUT R2, RZ, R4, RZ, 0x33, !PT ;  /* 0x00000004ff029212 */ /* 0x000fca00078e33ff */
[----:B------:R-:W-:-:S04]  /*cc90*/  IMAD R13, R7, R2, RZ ;  /* 0x00000002070d7224 */ /* 0x000fc800078e02ff */
[----:B------:R-:W-:-:S05]  /*cca0*/  IMAD.MOV R6, RZ, RZ, -R13 ;  /* 0x000000ffff067224 */ /* 0x000fca00078e0a0d */
[----:B------:R-:W-:Y:S01]  /*ccb0*/  VIADDMNMX R15, R6, UR5, R7, PT ;  /* 0x00000005060f7c46 */ /* 0x000fe2000b800107 */
[----:B------:R-:W-:-:S03]  /*ccc0*/  IMAD.MOV R7, RZ, RZ, -R2 ;  /* 0x000000ffff077224 */ /* 0x000fc600078e0a02 */
[----:B------:R-:W-:Y:S01]  /*ccd0*/  IABS R8, R15 ;  /* 0x0000000f00087213 */ /* 0x000fe20000000000 */
[----:B------:R-:W-:Y:S01]  /*cce0*/  IMAD R4, R4, R7, R11 ;  /* 0x0000000704047224 */ /* 0x000fe200078e020b */
[----:B0-----:R-:W-:Y:S02]  /*ccf0*/  IABS R10, R15 ;  /* 0x0000000f000a7213 */ /* 0x001fe40000000000 */
[----:B------:R-:W0:Y:S01]  /*cd00*/  I2F.RP R6, R8 ;  /* 0x0000000800067306 */ /* 0x000e220000209400 */
[----:B------:R-:W-:Y:S02]  /*cd10*/  IADD3 R18, -R15, RZ, RZ ;  /* 0x000000ff0f127210 */ /* 0x000fe40007ffe1ff */
[----:B------:R-:W-:-:S05]  /*cd20*/  IABS R9, R4 ;  /* 0x0000000400097213 */ /* 0x000fca0000000000 */
[----:B0-----:R-:W0:Y:S02]  /*cd30*/  MUFU.RCP R6, R6 ;  /* 0x0000000600067308 */ /* 0x001e240000001000 */
[----:B0-----:R-:W-:-:S06]  /*cd40*/  VIADD R3, R6, 0xffffffe ;  /* 0x0ffffffe06037836 */ /* 0x001fcc0000000000 */
[----:B------:R-:W0:Y:S02]  /*cd50*/  F2I.FTZ.U32.TRUNC.NTZ R3, R3 ;  /* 0x0000000300037305 */ /* 0x000e24000021f000 */
[----:B0-----:R-:W-:-:S04]  /*cd60*/  IMAD.MOV R2, RZ, RZ, -R3 ;  /* 0x000000ffff027224 */ /* 0x001fc800078e0a03 */
[----:B------:R-:W-:Y:S01]  /*cd70*/  IMAD.MOV.U32 R7, RZ, RZ, R2 ;  /* 0x000000ffff077224 */ /* 0x000fe200078e0002 */
[----:B------:R-:W-:-:S03]  /*cd80*/  MOV R2, RZ ;  /* 0x000000ff00027202 */ /* 0x000fc60000000f00 */
        /* <DEDUP_REMOVED lines=20> */
.L_x_4960:
[----:B------:R-:W-:Y:S01]  /*ced0*/  ULDC UR4, c[0x0][0xc3c] ;  /* 0x00030f0000047ab9 */ /* 0x000fe20000000800 */
[----:B------:R-:W-:Y:S02]  /*cee0*/  IMAD.MOV.U32 R17, RZ, RZ, RZ ;  /* 0x000000ffff117224 */ /* 0x000fe400078e00ff */
[----:B------:R-:W-:Y:S02]  /*cef0*/  IMAD.U32 R16, RZ, RZ, UR6 ;  /* 0x00000006ff107e24 */ /* 0x000fe4000f8e00ff */
[----:B------:R-:W-:Y:S02]  /*cf00*/  IMAD.MOV.U32 R18, RZ, RZ, RZ ;  /* 0x000000ffff127224 */ /* 0x000fe400078e00ff */
[----:B------:R-:W-:-:S07]  /*cf10*/  IMAD.U32 R19, RZ, RZ, UR4 ;  /* 0x00000004ff137e24 */ /* 0x000fce000f8e00ff */
.L_x_4965:
[----:B------:R-:W-:-:S13]  /*cf20*/  ISETP.NE.AND P0, PT, R5, RZ, PT ;  /* 0x000000ff0500720c */ /* 0x000fda0003f05270 */
[----:B------:R-:W0:Y:S01]  /*cf30*/  @!P0 S2R R3, SR_CgaCtaId ;  /* 0x0000000000038919 */ /* 0x000e220000008800 */
[----:B------:R-:W-:-:S04]  /*cf40*/  @!P0 MOV R0, 0x400 ;  /* 0x0000040000008802 */ /* 0x000fc80000000f00 */
[----:B0-----:R-:W-:-:S05]  /*cf50*/  @!P0 LEA R0, R3, R0, 0x18 ;  /* 0x0000000003008211 */ /* 0x001fca00078ec0ff */
[----:B------:R1:W-:Y:S01]  /*cf60*/  @!P0 STS.128 [R0+0x228d0], R16 ;  /* 0x0228d01000008388 */ /* 0x0003e20000000c00 */
[----:B------:R-:W-:Y:S06]  /*cf70*/  BAR.ARV 0x5, 0x180 ;  /* 0x0146000000007b1d */ /* 0x000fec0000002000 */
.L_x_4958:
[----:B------:R2:W-:Y:S01]  /*cf80*/  STL [R1+0x24], RZ ;  /* 0x000024ff01007387 */ /* 0x0005e20000100800 */
[----:B------:R-:W-:Y:S01]  /*cf90*/  ULDC UR4, c[0x0][0xc3c] ;  /* 0x00030f0000047ab9 */ /* 0x000fe20000000800 */
[----:B------:R-:W-:Y:S01]  /*cfa0*/  IMAD.MOV.U32 R26, RZ, RZ, 0x1 ;  /* 0x00000001ff1a7424 */ /* 0x000fe200078e00ff */
[----:B0-----:R-:W-:Y:S02]  /*cfb0*/  ISETP.GE.AND P0, PT, R19, UR4, PT ;  /* 0x0000000413007c0c */ /* 0x001fe4000bf06270 */
[----:B------:R-:W-:-:S11]  /*cfc0*/  MOV R24, RZ ;  /* 0x000000ff00187202 */ /* 0x000fd60000000f00 */
[----:B--2---:R-:W-:Y:S05]  /*cfd0*/  @P0 BRA `(.L_x_4966) ;  /* 0x0000004800180947 */ /* 0x004fea0003800000 */
[----:B------:R-:W0:Y:S01]  /*cfe0*/  S2R R4, SR_TID.X ;  /* 0x0000000000047919 */ /* 0x000e220000002100 */
        /* <DEDUP_REMOVED lines=10> */
[C---:B0-----:R-:W-:Y:S01]  /*d090*/  LOP3.LUT R3, R4.reuse, 0x7f, RZ, 0xc0, !PT ;  /* 0x0000007f04037812 */ /* 0x041fe200078ec0ff */
[----:B-1----:R-:W-:-:S05]  /*d0a0*/  IMAD.SHL.U32 R0, R4, 0x8, RZ ;  /* 0x0000000804007824 */ /* 0x002fca00078e00ff */
[----:B------:R-:W-:-:S04]  /*d0b0*/  LOP3.LUT R2, R0, 0x1f8, RZ, 0xc0, !PT ;  /* 0x000001f800027812 */ /* 0x000fc800078ec0ff */
[----:B------:R-:W-:Y:S01]  /*d0c0*/  LOP3.LUT R29, R2, 0x38, R4, 0x78, !PT ;  /* 0x00000038021d7812 */ /* 0x000fe200078e7804 */
[----:B------:R-:W-:Y:S01]  /*d0d0*/  IMAD.SHL.U32 R2, R4, 0x10, RZ ;  /* 0x0000001004027824 */ /* 0x000fe200078e00ff */
        /* <DEDUP_REMOVED lines=8> */
.L_x_5027:
[----:B0-----:R-:W0:Y:S02]  /*d160*/  LDC.64 R2, c[0x0][0xc88] ;  /* 0x00032200ff027b82 */ /* 0x001e240000000a00 */
[----:B0-----:R-:W-:-:S05]  /*d170*/  IMAD.WIDE R2, R19, 0x4, R2 ;  /* 0x0000000413027825 */ /* 0x001fca00078e0202 */
[----:B------:R-:W2:Y:S01]  /*d180*/  LDG.E R25, desc[UR48][R2.64] ;  /* 0x0000003002197981 */ /* 0x000ea2000c1e1900 */
[----:B------:R-:W-:Y:S05]  /*d190*/  YIELD ;  /* 0x0000000000007946 */ /* 0x000fea0003800000 */
[----:B------:R-:W-:Y:S01]  /*d1a0*/  ULDC.64 UR4, c[0x0][0xa28] ;  /* 0x00028a0000047ab9 */ /* 0x000fe20000000a00 */
[----:B------:R-:W-:Y:S01]  /*d1b0*/  MOV R30, RZ ;  /* 0x000000ff001e7202 */ /* 0x000fe20000000f00 */
[----:B------:R-:W-:Y:S01]  /*d1c0*/  ULDC.64 UR6, c[0x0][0xa18] ;  /* 0x0002860000067ab9 */ /* 0x000fe20000000a00 */
[----:B------:R-:W-:-:S04]  /*d1d0*/  ISETP.NE.U32.AND P0, PT, RZ, UR4, PT ;  /* 0x00000004ff007c0c */ /* 0x000fc8000bf05070 */
[----:B------:R-:W-:Y:S01]  /*d1e0*/  ISETP.NE.AND.EX P0, PT, RZ, UR5, PT, P0 ;  /* 0x00000005ff007c0c */ /* 0x000fe2000bf05300 */
[----:B------:R-:W-:Y:S01]  /*d1f0*/  IMAD.MOV.U32 R37, RZ, RZ, RZ ;  /* 0x000000ffff257224 */ /* 0x000fe200078e00ff */
        /* <DEDUP_REMOVED lines=31> */
[----:B-1----:R-:W-:-:S05]  /*d3f0*/  IMAD.U32 R0, RZ, RZ, UR4 ;  /* 0x00000004ff007e24 */ /* 0x002fca000f8e00ff */
[----:B------:R0:W-:Y:S01]  /*d400*/  STL [R1+0x4], R0 ;  /* 0x0000040001007387 */ /* 0x0001e20000100800 */
[----:B------:R-:W-:Y:S05]  /*d410*/  @!P2 BRA `(.L_x_4967) ;  /* 0x000000000010a947 */ /* 0x000fea0003800000 */
[----:B------:R-:W2:Y:S04]  /*d420*/  LDG.E R5, desc[UR48][R2.64] ;  /* 0x0000003002057981 */ /* 0x000ea8000c1e1900 */
[----:B0-----:R-:W2:Y:S02]  /*d430*/  LDG.E R0, desc[UR48][R2.64+0x4] ;  /* 0x0000043002007981 */ /* 0x001ea4000c1e1900 */
[----:B--2---:R-:W-:-:S05]  /*d440*/  IMAD.IADD R0, R0, 0x1, -R5 ;  /* 0x0000000100007824 */ /* 0x004fca00078e0a05 */
[----:B------:R2:W-:Y:S02]  /*d450*/  STL [R1+0x4], R0 ;  /* 0x0000040001007387 */ /* 0x0005e40000100800 */
.L_x_4967:
        /* <DEDUP_REMOVED lines=9> */
.L_x_4968:
        /* <DEDUP_REMOVED lines=8> */
[----:B---3--:R-:W-:-:S07]  /*d570*/  IADD3 R7, -R7, R0, RZ ;  /* 0x0000000007077210 */ /* 0x008fce0007ffe1ff */
.L_x_4969:
[----:B------:R-:W3:Y:S01]  /*d580*/  LDL R4, [R1+0x4] ;  /* 0x0000040001047983 */ /* 0x000ee20000100800 */
[----:B012---:R-:W0:Y:S01]  /*d590*/  LDC R0, c[0x0][0x448] ;  /* 0x00011200ff007b82 */ /* 0x007e220000000800 */
[----:B-----5:R-:W-:Y:S01]  /*d5a0*/  IMAD.IADD R32, R7, 0x1, -R30 ;  /* 0x0000000107207824 */ /* 0x020fe200078e0a1e */
[----:B------:R-:W-:Y:S01]  /*d5b0*/  LOP3.LUT R23, R23, 0xfffffdff, RZ, 0xc0, !PT ;  /* 0xfffffdff17177812 */ /* 0x000fe200078ec0ff */
[----:B------:R-:W-:Y:S01]  /*d5c0*/  BSSY B7, `(.L_x_4970) ;  /* 0x0000365000077945 */ /* 0x000fe20003800000 */
[----:B0-----:R-:W-:Y:S01]  /*d5d0*/  ISETP.NE.AND P0, PT, R0, 0x1, PT ;  /* 0x000000010000780c */ /* 0x001fe20003f05270 */
[----:B------:R-:W-:-:S04]  /*d5e0*/  IMAD.SHL.U32 R0, R17, 0x80, RZ ;  /* 0x0000008011007824 */ /* 0x000fc800078e00ff */
[----:B------:R-:W-:-:S08]  /*d5f0*/  VIADD R0, R0, 0x7f ;  /* 0x0000007f00007836 */ /* 0x000fd00000000000 */
[----:B------:R-:W0:Y:S01]  /*d600*/  @P0 LDC R3, c[0x0][0x44c] ;  /* 0x00011300ff030b82 */ /* 0x000e220000000800 */
[----:B------:R-:W-:-:S07]  /*d610*/  @P0 LOP3.LUT R23, R23, 0x200, RZ, 0xfc, !PT ;  /* 0x0000020017170812 */ /* 0x000fce00078efcff */
[----:B------:R-:W1:Y:S01]  /*d620*/  @P0 LDC R5, c[0x0][0x450] ;  /* 0x00011400ff050b82 */ /* 0x000e620000000800 */
[----:B0-----:R-:W-:-:S05]  /*d630*/  @P0 IMAD.HI.U32 R2, R0, R3, RZ ;  /* 0x0000000300020227 */ /* 0x001fca00078e00ff */
[----:B-1----:R-:W-:Y:S01]  /*d640*/  @P0 SHF.R.U32.HI R0, RZ, R5, R2 ;  /* 0x00000005ff000219 */ /* 0x002fe20000011602 */
[----:B------:R-:W-:-:S04]  /*d650*/  VIADD R2, R32, 0x5f ;  /* 0x0000005f20027836 */ /* 0x000fc80000000000 */
[----:B------:R-:W-:Y:S01]  /*d660*/  IMAD.HI R2, R2, 0x2aaaaaab, RZ ;  /* 0x2aaaaaab02027827 */ /* 0x000fe200078e02ff */
[----:B---3--:R-:W-:-:S05]  /*d670*/  IADD3 R3, R32, 0x60, -R4 ;  /* 0x0000006020037810 */ /* 0x008fca0007ffe804 */
[----:B------:R-:W-:Y:S01]  /*d680*/  IMAD.IADD R0, R3, 0x1, R0 ;  /* 0x0000000103007824 */ /* 0x000fe200078e0200 */
[----:B------:R-:W-:-:S03]  /*d690*/  SHF.R.U32.HI R3, RZ, 0x1f, R2 ;  /* 0x0000001fff037819 */ /* 0x000fc60000011602 */
[----:B------:R-:W-:Y:S01]  /*d6a0*/  IMAD.HI R0, R0, 0x2aaaaaab, RZ ;  /* 0x2aaaaaab00007827 */ /* 0x000fe200078e02ff */
[----:B------:R-:W-:-:S04]  /*d6b0*/  LEA.HI.SX32 R3, R2, R3, 0x1c ;  /* 0x0000000302037211 */ /* 0x000fc800078fe2ff */
[----:B------:R-:W-:-:S04]  /*d6c0*/  SHF.R.U32.HI R5, RZ, 0x1f, R0 ;  /* 0x0000001fff057819 */ /* 0x000fc80000011600 */
[----:B------:R-:W-:-:S04]  /*d6d0*/  LEA.HI.SX32 R0, R0, R5, 0x1c ;  /* 0x0000000500007211 */ /* 0x000fc800078fe2ff */
[----:B------:R-:W-:-:S04]  /*d6e0*/  VIMNMX R34, R3, R0, PT ;  /* 0x0000000003227248 */ /* 0x000fc80003fe0100 */
[----:B------:R-:W-:Y:S01]  /*d6f0*/  ISETP.GT.AND P0, PT, R34, RZ, PT ;  /* 0x000000ff2200720c */ /* 0x000fe20003f04270 */
[----:B------:R0:W-:-:S12]  /*d700*/  STL [R1+0x8], R34 ;  /* 0x0000082201007387 */ /* 0x0001d80000100800 */
        /* <DEDUP_REMOVED lines=8> */
[----:B------:R-:W0:Y:S02]  /*d790*/  FLO.U32 R0, UR4 ;  /* 0x0000000400007d00 */ /* 0x000e2400080e0000 */
[----:B0-----:R-:W-:-:S06]  /*d7a0*/  ISETP.EQ.U32.AND P0, PT, R0, R5, PT ;  /* 0x000000050000720c */ /* 0x001fcc0003f02070 */
[----:B------:R-:W1:Y:S07]  /*d7b0*/  POPC R5, UR4 ;  /* 0x0000000400057d09 */ /* 0x000e6e0008000000 */
[----:B-1----:R-:W2:Y:S01]  /*d7c0*/  @P0 ATOMG.E.ADD.STRONG.GPU PT, R3, desc[UR48][R2.64], R5 ;  /* 0x00000005020309a8 */ /* 0x002ea200081ee1f0 */
[----:B------:R-:W0:Y:S02]  /*d7d0*/  S2R R4, SR_LTMASK ;  /* 0x0000000000047919 */ /* 0x000e240000003900 */
[----:B0-----:R-:W-:-:S04]  /*d7e0*/  LOP3.LUT R4, R4, UR4, RZ, 0xc0, !PT ;  /* 0x0000000404047c12 */ /* 0x001fc8000f8ec0ff */
[----:B------:R-:W0:Y:S01]  /*d7f0*/  POPC R7, R4 ;  /* 0x0000000400077309 */ /* 0x000e220000000000 */
[----:B--2---:R-:W0:Y:S02]  /*d800*/  SHFL.IDX PT, R0, R3, R0, 0x1f ;  /* 0x00001f0003007589 */ /* 0x004e2400000e0000 */
[----:B0-----:R-:W-:Y:S01]  /*d810*/  IADD3 R16, R0, UR37, R7 ;  /* 0x0000002500107c10 */ /* 0x001fe2000fffe007 */
[----:B------:R-:W-:Y:S06]  /*d820*/  BRA `(.L_x_4972) ;  /* 0x0000003000f87947 */ /* 0x000fec0003800000 */
.L_x_4971:
        /* <DEDUP_REMOVED lines=19> */
[----:B0-----:R-:W-:Y:S05]  /*d960*/  CALL.ABS.NOINC R2 ;  /* 0x0000000002007343 */ /* 0x001fea0003c00000 */
.L_x_4974:
[----:B------:R-:W-:Y:S05]  /*d970*/  BSYNC B6 ;  /* 0x0000000000067941 */ /* 0x000fea0003800000 */
.L_x_4973:
        /* <DEDUP_REMOVED lines=20> */
.L_x_4977:
        /* <DEDUP_REMOVED lines=15> */
.L_x_4976:
[----:B------:R-:W-:Y:S05]  /*dbb0*/  BSYNC B6 ;  /* 0x0000000000067941 */ /* 0x000fea0003800000 */
.L_x_4975:
[----:B------:R-:W0:Y:S01]  /*dbc0*/  S2R R20, SR_TID.X ;  /* 0x0000000000147919 */ /* 0x000e220000002100 */
[----:B------:R-:W-:Y:S01]  /*dbd0*/  ULDC.64 UR4, c[0x0][0x9f8] ;  /* 0x00027e0000047ab9 */ /* 0x000fe20000000a00 */
[----:B------:R-:W1:Y:S01]  /*dbe0*/  LDC R10, c[0x0][0x430] ;  /* 0x00010c00ff0a7b82 */ /* 0x000e620000000800 */
[----:B------:R-:W-:-:S04]  /*dbf0*/  ISETP.NE.U32.AND P0, PT, RZ, UR4, PT ;  /* 0x00000004ff007c0c */ /* 0x000fc8000bf05070 */
[----:B------:R-:W-:-:S13]  /*dc00*/  ISETP.NE.AND.EX P0, PT, RZ, UR5, PT, P0 ;  /* 0x00000005ff007c0c */ /* 0x000fda000bf05300 */
[----:B------:R-:W-:Y:S01]  /*dc10*/  @P0 IADD3 R2, P1, R27, UR4, RZ ;  /* 0x000000041b020c10 */ /* 0x000fe2000ff3e0ff */
[----:B------:R-:W-:Y:S01]  /*dc20*/  ULDC UR4, c[0x0][0x320] ;  /* 0x0000c80000047ab9 */ /* 0x000fe20000000800 */
[----:B------:R-:W-:Y:S02]  /*dc30*/  LOP3.LUT R23, R23, 0xfffffff7, RZ, 0xc0, !PT ;  /* 0xfffffff717177812 */ /* 0x000fe400078ec0ff */
[----:B------:R-:W-:-:S05]  /*dc40*/  @P0 IADD3.X R3, R31, UR5, RZ, P1, !PT ;  /* 0x000000051f030c10 */ /* 0x000fca0008ffe4ff */
[----:B------:R2:W5:Y:S01]  /*dc50*/  @P0 LDG.E R28, desc[UR48][R2.64] ;  /* 0x00000030021c0981 */ /* 0x000562000c1e1900 */
[----:B------:R-:W-:Y:S01]  /*dc60*/  UMOV UR5, 0xffffffff ;  /* 0xffffffff00057882 */ /* 0x000fe20000000000 */
[----:B------:R-:W-:Y:S01]  /*dc70*/  VIADD R0, R34, 0xffffffff ;  /* 0xffffffff22007836 */ /* 0x000fe20000000000 */
[----:B0-----:R-:W-:-:S04]  /*dc80*/  SHF.L.U32 R35, R20, 0x3, RZ ;  /* 0x0000000314237819 */ /* 0x001fc800000006ff */
        /* <DEDUP_REMOVED lines=16> */
.L_x_5044:
[----:B------:R-:W0:Y:S01]  /*dd90*/  S2R R2, SR_TID.X ;  /* 0x0000000000027919 */ /* 0x000e220000002100 */
[----:B------:R-:W-:Y:S02]  /*dda0*/  ISETP.NE.AND P1, PT, R10, 0x1, PT ;  /* 0x000000010a00780c */ /* 0x000fe40003f25270 */
[----:B-----5:R-:W-:Y:S01]  /*ddb0*/  SHF.R.S32.HI R31, RZ, 0x1f, R28 ;  /* 0x0000001fff1f7819 */ /* 0x020fe2000001141c */
[----:B------:R-:W1:Y:S01]  /*ddc0*/  S2R R3, SR_TID.X ;  /* 0x0000000000037919 */ /* 0x000e620000002100 */
[----:B------:R-:W-:Y:S02]  /*ddd0*/  LOP3.LUT R23, R23, 0xffffff7f, RZ, 0xc0, !PT ;  /* 0xffffff7f17177812 */ /* 0x000fe400078ec0ff */
[----:B------:R-:W-:-:S07]  /*dde0*/  MOV R34, RZ ;  /* 0x000000ff00227202 */ /* 0x000fce0000000f00 */
[----:B------:R-:W2:Y:S01]  /*ddf0*/  @P1 LDC R4, c[0x0][0x434] ;  /* 0x00010d00ff041b82 */ /* 0x000ea20000000800 */
[----:B------:R-:W-:Y:S02]  /*de00*/  @P1 LOP3.LUT R23, R23, 0x80, RZ, 0xfc, !PT ;  /* 0x0000008017171812 */ /* 0x000fe400078efcff */
[----:B0-----:R-:W-:Y:S01]  /*de10*/  LOP3.LUT R2, R2, 0x7f, RZ, 0xc0, !PT ;  /* 0x0000007f02027812 */ /* 0x001fe200078ec0ff */
[----:B-1----:R-:W-:-:S03]  /*de20*/  IMAD.SHL.U32 R9, R3, 0x10, RZ ;  /* 0x0000001003097824 */ /* 0x002fc600078e00ff */
[----:B------:R-:W-:-:S04]  /*de30*/  SHF.R.U32.HI R2, RZ, 0x3, R2 ;  /* 0x00000003ff027819 */ /* 0x000fc80000011602 */
[----:B------:R-:W-:Y:S02]  /*de40*/  LOP3.LUT R9, R2, 0x70, R9, 0xf8, !PT ;  /* 0x0000007002097812 */ /* 0x000fe400078ef809 */
[----:B------:R-:W0:Y:S03]  /*de50*/  @P1 LDC R2, c[0x0][0x438] ;  /* 0x00010e00ff021b82 */ /* 0x000e260000000800 */
[----:B------:R-:W-:-:S05]  /*de60*/  IMAD R35, R0, 0x60, R9 ;  /* 0x0000006000237824 */ /* 0x000fca00078e0209 */
[C---:B------:R-:W-:Y:S01]  /*de70*/  ISETP.GE.AND P0, PT, R35.reuse, R32, PT ;  /* 0x000000202300720c */ /* 0x040fe20003f06270 */
[----:B------:R-:W-:-:S03]  /*de80*/  IMAD.IADD R35, R35, 0x1, R30 ;  /* 0x0000000123237824 */ /* 0x000fc600078e021e */
[----:B------:R-:W-:Y:S01]  /*de90*/  ISETP.GT.U32.OR P0, PT, R9, 0x5f, P0 ;  /* 0x0000005f0900780c */ /* 0x000fe20000704470 */
[----:B--2---:R-:W-:-:S04]  /*dea0*/  @P1 IMAD.HI.U32 R3, R35, R4, RZ ;  /* 0x0000000423031227 */ /* 0x004fc800078e00ff */
[----:B------:R-:W-:Y:S01]  /*deb0*/  IMAD.MOV.U32 R8, RZ, RZ, R35 ;  /* 0x000000ffff087224 */ /* 0x000fe200078e0023 */
        /* <DEDUP_REMOVED lines=9> */
[----:B-1----:R-:W-:Y:S01]  /*df50*/  @!P0 LEA R4, P1, R2, R4, 0x2 ;  /* 0x0000000402048211 */ /* 0x002fe200078210ff */
[----:B------:R-:W-:-:S03]  /*df60*/  IMAD.U32 R3, RZ, RZ, UR36 ;  /* 0x00000024ff037e24 */ /* 0x000fc6000f8e00ff */
[----:B------:R-:W-:-:S05]  /*df70*/  @!P0 LEA.HI.X R5, R2, R5, R7, 0x2, P1 ;  /* 0x0000000502058211 */ /* 0x000fca00008f1407 */
[----:B------:R0:W5:Y:S01]  /*df80*/  @!P0 LDG.E R34, desc[UR48][R4.64] ;  /* 0x0000003004228981 */ /* 0x000162000c1e1900 */
[----:B------:R-:W-:Y:S01]  /*df90*/  ISETP.NE.AND P0, PT, R3, 0x3, PT ;  /* 0x000000030300780c */ /* 0x000fe20003f05270 */
[----:B------:R-:W-:Y:S01]  /*dfa0*/  IMAD.MOV R2, RZ, RZ, -R8 ;  /* 0x000000ffff027224 */ /* 0x000fe200078e0a08 */
[----:B------:R-:W-:Y:S02]  /*dfb0*/  ISETP.GT.U32.AND P1, PT, R9, 0x5f, PT ;  /* 0x0000005f0900780c */ /* 0x000fe40003f24070 */
[----:B------:R-:W-:Y:S01]  /*dfc0*/  LOP3.LUT R23, R23, 0xffffffbf, RZ, 0xc0, !PT ;  /* 0xffffffbf17177812 */ /* 0x000fe200078ec0ff */
[----:B------:R-:W-:Y:S01]  /*dfd0*/  IMAD R35, R10, R2, R35 ;  /* 0x000000020a237224 */ /* 0x000fe200078e0223 */
[----:B------:R-:W-:Y:S02]  /*dfe0*/  SHF.R.S32.HI R27, RZ, 0x1f, R18 ;  /* 0x0000001fff1b7819 */ /* 0x000fe40000011412 */
[----:B------:R-:W-:-:S05]  /*dff0*/  SEL R6, RZ, 0x1, P2 ;  /* 0x00000001ff067807 */ /* 0x000fca0001000000 */
[----:B------:R-:W-:-:S04]  /*e000*/  @P0 LOP3.LUT R23, R23, 0x40, RZ, 0xfc, !PT ;  /* 0x0000004017170812 */ /* 0x000fc800078efcff */
[----:B------:R-:W-:-:S04]  /*e010*/  LOP3.LUT R23, R23, 0xffffffdf, RZ, 0xc0, !PT ;  /* 0xffffffdf17177812 */ /* 0x000fc800078ec0ff */
[----:B------:R-:W-:Y:S01]  /*e020*/  @P1 LOP3.LUT R23, R23, 0x20, RZ, 0xfc, !PT ;  /* 0x0000002017171812 */ /* 0x000fe200078efcff */
[----:B0-----:R-:W-:Y:S06]  /*e030*/  @!P0 BRA `(.L_x_4979) ;  /* 0x0000000000048947 */ /* 0x001fec0003800000 */
[----:B------:R-:W-:Y:S01]  /*e040*/  BPT.TRAP 0x1 ;  /* 0x000000040000795c */ /* 0x000fe20000300000 */
.L_x_4979:
[----:B------:R-:W-:Y:S01]  /*e050*/  IMAD R32, R0, -0x60, R32 ;  /* 0xffffffa000207824 */ /* 0x000fe200078e0220 */
[----:B------:R-:W-:Y:S01]  /*e060*/  SHF.L.U32 R0, R26, 0x1f, RZ ;  /* 0x0000001f1a007819 */ /* 0x000fe200000006ff */
[----:B------:R-:W-:Y:S01]  /*e070*/  IMAD R33, R24, 0x8, R22 ;  /* 0x0000000818217824 */ /* 0x000fe200078e0216 */
[----:B------:R-:W-:Y:S03]  /*e080*/  BSSY B0, `(.L_x_4980) ;  /* 0x0000003000007945 */ /* 0x000fe60003800000 */
[----:B------:R-:W0:Y:S02]  /*e090*/  SYNCS.PHASECHK.TRANS64.TRYWAIT P0, [R33+URZ+0x22840], R0 ;  /* 0x02284000210075a7 */ /* 0x000e24000800017f */
[----:B0-----:R-:W-:Y:S05]  /*e0a0*/  @!P0 BRA `(.L_x_4981) ;  /* 0x0000003c00a88947 */ /* 0x001fea0003800000 */
.L_x_5045:
[----:B------:R-:W-:Y:S05]  /*e0b0*/  BSYNC B0 ;  /* 0x0000000000007941 */ /* 0x000fea0003800000 */
.L_x_4980:
        /* <DEDUP_REMOVED lines=89> */
.L_x_5059:
        /* <DEDUP_REMOVED lines=10> */
.L_x_4983:
[----:B------:R-:W-:Y:S02]  /*e6f0*/  PLOP3.LUT P1, PT, P1, P0, PT, 0xa2, 0x0 ;  /* 0x000000000000781c */ /* 0x000fe40000f21472 */
[----:B------:R-:W-:-:S08]  /*e700*/  @P0 R2UR P1, UR4, R33 ;  /* 0x00000000210402ca */ /* 0x000fd00000020000 */
[----:B------:R-:W-:-:S05]  /*e710*/  @P0 PLOP3.LUT P0, PT, P1, PT, PT, 0x80, 0x0 ;  /* 0x000000000000081c */ /* 0x000fca0000f0f070 */
[----:B------:R-:W-:Y:S01]  /*e720*/  @!P1 SYNCS.ARRIVE.TRANS64.RED.A0T1 RZ, [UR4+0x22830], RZ ;  /* 0x022830ffffff99a7 */ /* 0x000fe20008200404 */
[----:B------:R-:W-:Y:S07]  /*e730*/  @!P1 ARRIVES.LDGSTSBAR.64.TRANSCNT [UR4+0x22830] ;  /* 0x02283000ff0099b0 */ /* 0x000fee0008000a84 */
[----:B------:R-:W-:Y:S05]  /*e740*/  @P0 BRA.U.ANY `(.L_x_4983) ;  /* 0xfffffffd00e80947 */ /* 0x000fea000393ffff */
[----:B------:R-:W-:Y:S01]  /*e750*/  NOP ;  /* 0x0000000000007918 */ /* 0x000fe20000000000 */
[----:B------:R-:W-:-:S04]  /*e760*/  MOV R0, UR36 ;  /* 0x0000002400007c02 */ /* 0x000fc80008000f00 */
[----:B------:R-:W-:-:S13]  /*e770*/  ISETP.NE.AND P2, PT, R0, 0x3, PT ;  /* 0x000000030000780c */ /* 0x000fda0003f45270 */
[----:B------:R-:W-:Y:S05]  /*e780*/  @!P2 BRA `(.L_x_4984) ;  /* 0x000000000004a947 */ /* 0x000fea0003800000 */
[----:B------:R-:W-:Y:S01]  /*e790*/  BPT.TRAP 0x1 ;  /* 0x000000040000795c */ /* 0x000fe20000300000 */
.L_x_4984:
        /* <DEDUP_REMOVED lines=10> */
[----:B------:R-:W-:Y:S01]  /*e840*/  SEL R4, R25, RZ, !P1 ;  /* 0x000000ff19047207 */ /* 0x000fe20004800000 */
[----:B------:R-:W-:Y:S01]  /*e850*/  BSSY B6, `(.L_x_4985) ;  /* 0x0000021000067945 */ /* 0x000fe20003800000 */
[----:B------:R-:W-:-:S02]  /*e860*/  IADD3 R0, R2, R0, R6 ;  /* 0x0000000002007210 */ /* 0x000fc40007ffe006 */
[----:B------:R-:W-:Y:S01]  /*e870*/  LOP3.LUT P0, RZ, R23, 0x2, RZ, 0xc0, !PT ;  /* 0x0000000217ff7812 */ /* 0x000fe2000780c0ff */
[----:B------:R1:W-:Y:S03]  /*e880*/  STL [R1+0x18], R4 ;  /* 0x0000180401007387 */ /* 0x0003e60000100800 */
[----:B------:R-:W-:-:S05]  /*e890*/  SEL R25, RZ, 0x8, P0 ;  /* 0x00000008ff197807 */ /* 0x000fca0000000000 */
[----:B------:R-:W-:Y:S01]  /*e8a0*/  IMAD.IADD R25, R0, 0x1, R25 ;  /* 0x0000000100197824 */ /* 0x000fe200078e0219 */
[----:B------:R-:W-:Y:S01]  /*e8b0*/  SHF.R.S32.HI R0, RZ, 0x1f, R37 ;  /* 0x0000001fff007819 */ /* 0x000fe20000011425 */
[----:B-1----:R-:W-:-:S04]  /*e8c0*/  IMAD.WIDE.U32 R4, R37, UR4, RZ ;  /* 0x0000000425047c25 */ /* 0x002fc8000f8e00ff */
[----:B------:R-:W-:-:S04]  /*e8d0*/  IMAD R0, R0, UR4, RZ ;  /* 0x0000000400007c24 */ /* 0x000fc8000f8e02ff */
[----:B------:R-:W-:-:S04]  /*e8e0*/  IMAD R0, R37, UR5, R0 ;  /* 0x0000000525007c24 */ /* 0x000fc8000f8e0200 */
[----:B------:R-:W-:Y:S01]  /*e8f0*/  IMAD.IADD R37, R5, 0x1, R0 ;  /* 0x0000000105257824 */ /* 0x000fe200078e0200 */
[----:B-----5:R-:W-:-:S05]  /*e900*/  SEL R2, R3, RZ, !P1 ;  /* 0x000000ff03027207 */ /* 0x020fca0004800000 */
[----:B------:R1:W-:Y:S04]  /*e910*/  STL [R1+0xc], R2 ;  /* 0x00000c0201007387 */ /* 0x0003e80000100800 */
[----:B------:R2:W-:Y:S01]  /*e920*/  STL.64 [R1+0x10], R4 ;  /* 0x0000100401007387 */ /* 0x0005e20000100a00 */
[----:B-1----:R-:W-:-:S05]  /*e930*/  VIADD R2, R22, 0x18400 ;  /* 0x0001840016027836 */ /* 0x002fca0000000000 */
[----:B------:R-:W-:-:S13]  /*e940*/  LOP3.LUT P0, RZ, R2, 0x3ff, RZ, 0xc0, !PT ;  /* 0x000003ff02ff7812 */ /* 0x000fda000780c0ff */
[----:B--2---:R-:W-:Y:S05]  /*e950*/  @!P0 BRA `(.L_x_4986) ;  /* 0x0000000000408947 */ /* 0x004fea0003800000 */
        /* <DEDUP_REMOVED lines=16> */
.L_x_4986:
[----:B------:R-:W-:Y:S05]  /*ea60*/  BSYNC B6 ;  /* 0x0000000000067941 */ /* 0x000fea0003800000 */
.L_x_4985:
[----:B------:R-:W2:Y:S01]  /*ea70*/  LDL.LU.64 R20, [R1+0x10] ;  /* 0x0000100001147983 */ /* 0x000ea20000300a00 */
[----:B------:R-:W-:-:S03]  /*ea80*/  ULDC.64 UR4, c[0x0][0x2d8] ;  /* 0x0000b60000047ab9 */ /* 0x000fc60000000a00 */
[----:B------:R-:W3:Y:S04]  /*ea90*/  LDL.LU R5, [R1+0xc] ;  /* 0x00000c0001057983 */ /* 0x000ee80000300800 */
[----:B------:R-:W4:Y:S01]  /*eaa0*/  LDL.LU R4, [R1+0x18] ;  /* 0x0000180001047983 */ /* 0x000f220000300800 */
[----:B------:R-:W-:Y:S01]  /*eab0*/  MOV R3, R37 ;  /* 0x0000002500037202 */ /* 0x000fe20000000f00 */
[----:B------:R-:W-:Y:S02]  /*eac0*/  IMAD R0, R27, UR4, RZ ;  /* 0x000000041b007c24 */ /* 0x000fe4000f8e02ff */
[----:B------:R1:W5:Y:S02]  /*ead0*/  LDL R9, [R1+0x4] ;  /* 0x0000040001097983 */ /* 0x0003640000100800 */
[----:B------:R-:W-:Y:S01]  /*eae0*/  IMAD R0, R18, UR5, R0 ;  /* 0x0000000512007c24 */ /* 0x000fe2000f8e0200 */
[----:B------:R-:W0:Y:S02]  /*eaf0*/  S2R R8, SR_TID.X ;  /* 0x0000000000087919 */ /* 0x000e240000002100 */
[----:B0-----:R-:W-:-:S05]  /*eb00*/  IMAD.SHL.U32 R7, R8, 0x8, RZ ;  /* 0x0000000808077824 */ /* 0x001fca00078e00ff */
[----:B------:R-:W-:Y:S01]  /*eb10*/  LOP3.LUT R7, R7, 0x38, RZ, 0xc0, !PT ;  /* 0x0000003807077812 */ /* 0x000fe200078ec0ff */
[----:B--2---:R-:W-:Y:S01]  /*eb20*/  IMAD.MOV.U32 R2, RZ, RZ, R20 ;  /* 0x000000ffff027224 */ /* 0x004fe200078e0014 */
[----:B------:R-:W0:Y:S01]  /*eb30*/  S2R R21, SR_TID.X ;  /* 0x0000000000157919 */ /* 0x000e220000002100 */
[----:B------:R-:W2:Y:S02]  /*eb40*/  LDC R20, c[0x0][0x448] ;  /* 0x00011200ff147b82 */ /* 0x000ea40000000800 */
[----:B------:R-:W-:Y:S01]  /*eb50*/  IMAD.WIDE.U32 R2, R18, UR4, R2 ;  /* 0x0000000412027c25 */ /* 0x000fe2000f8e0002 */
[----:B------:R-:W-:-:S03]  /*eb60*/  ULDC.64 UR4, c[0x0][0x2e0] ;  /* 0x0000b80000047ab9 */ /* 0x000fc60000000a00 */
[----:B------:R-:W-:Y:S02]  /*eb70*/  IMAD.IADD R3, R3, 0x1, R0 ;  /* 0x0000000103037824 */ /* 0x000fe400078e0200 */
[----:B---3--:R-:W-:Y:S02]  /*eb80*/  IMAD R0, R5, UR4, RZ ;  /* 0x0000000405007c24 */ /* 0x008fe4000f8e02ff */
[----:B----4-:R-:W-:-:S04]  /*eb90*/  IMAD.WIDE.U32 R2, R4, UR4, R2 ;  /* 0x0000000404027c25 */ /* 0x010fc8000f8e0002 */
[----:B------:R-:W-:Y:S01]  /*eba0*/  IMAD R0, R4, UR5, R0 ;  /* 0x0000000504007c24 */ /* 0x000fe2000f8e0200 */
[----:B------:R-:W-:-:S03]  /*ebb0*/  ULDC.64 UR4, c[0x0][0x2d0] ;  /* 0x0000b40000047ab9 */ /* 0x000fc60000000a00 */
[----:B------:R-:W-:Y:S01]  /*ebc0*/  IMAD.IADD R3, R3, 0x1, R0 ;  /* 0x0000000103037824 */ /* 0x000fe200078e0200 */
[----:B--2---:R-:W-:Y:S02]  /*ebd0*/  ISETP.NE.AND P6, PT, R20, 0x1, PT ;  /* 0x000000011400780c */ /* 0x004fe40003fc5270 */
[----:B------:R-:W2:Y:S01]  /*ebe0*/  S2R R20, SR_TID.X ;  /* 0x0000000000147919 */ /* 0x000ea20000002100 */
[----:B0-----:R-:W-:-:S04]  /*ebf0*/  LOP3.LUT R21, R21, 0x7f, RZ, 0xc0, !PT ;  /* 0x0000007f15157812 */ /* 0x001fc800078ec0ff */
[----:B------:R-:W-:-:S06]  /*ec00*/  SHF.R.U32.HI R21, RZ, 0x3, R21 ;  /* 0x00000003ff157819 */ /* 0x000fcc0000011615 */
[----:B------:R-:W0:Y:S08]  /*ec10*/  @P6 LDC R6, c[0x0][0x44c] ;  /* 0x00011300ff066b82 */ /* 0x000e300000000800 */
[----:B------:R-:W3:Y:S01]  /*ec20*/  @P6 LDC R5, c[0x0][0x450] ;  /* 0x00011400ff056b82 */ /* 0x000ee20000000800 */
[----:B--2---:R-:W-:-:S05]  /*ec30*/  IMAD.SHL.U32 R20, R20, 0x10, RZ ;  /* 0x0000001014147824 */ /* 0x004fca00078e00ff */
[----:B------:R-:W-:-:S05]  /*ec40*/  LOP3.LUT R20, R21, 0x70, R20, 0xf8, !PT ;  /* 0x0000007015147812 */ /* 0x000fca00078ef814 */
[----:B------:R-:W-:-:S04]  /*ec50*/  IMAD R0, R17, 0x80, R20 ;  /* 0x0000008011007824 */ /* 0x000fc800078e0214 */
[----:B0-----:R-:W-:-:S04]  /*ec60*/  @P6 IMAD.HI.U32 R6, R0, R6, RZ ;  /* 0x0000000600066227 */ /* 0x001fc800078e00ff */
[----:B------:R-:W-:Y:S01]  /*ec70*/  IMAD.MOV.U32 R4, RZ, RZ, R0 ;  /* 0x000000ffff047224 */ /* 0x000fe200078e0000 */
[----:B---3--:R-:W-:Y:S02]  /*ec80*/  @P6 SHF.R.U32.HI R4, RZ, R5, R6 ;  /* 0x00000005ff046219 */ /* 0x008fe40000011606 */
[----:B------:R-:W0:Y:S03]  /*ec90*/  LDC R6, c[0x0][0x448] ;  /* 0x00011200ff067b82 */ /* 0x000e260000000800 */
[----:B------:R-:W-:Y:S02]  /*eca0*/  IMAD.MOV R5, RZ, RZ, -R4 ;  /* 0x000000ffff057224 */ /* 0x000fe400078e0a04 */
[----:B------:R-:W-:-:S04]  /*ecb0*/  IMAD.WIDE.U32 R2, R4, UR4, R2 ;  /* 0x0000000404027c25 */ /* 0x000fc8000f8e0002 */
[----:B0-----:R-:W-:Y:S01]  /*ecc0*/  IMAD R0, R6, R5, R0 ;  /* 0x0000000506007224 */ /* 0x001fe200078e0200 */
[----:B------:R-:W-:-:S05]  /*ecd0*/  SHF.R.S32.HI R5, RZ, 0x1f, R4 ;  /* 0x0000001fff057819 */ /* 0x000fca0000011404 */
[----:B------:R-:W-:-:S04]  /*ece0*/  IMAD R5, R5, UR4, RZ ;  /* 0x0000000405057c24 */ /* 0x000fc8000f8e02ff */
[----:B------:R-:W-:Y:S01]  /*ecf0*/  IMAD R5, R4, UR5, R5 ;  /* 0x0000000504057c24 */ /* 0x000fe2000f8e0205 */
[----:B------:R-:W-:Y:S01]  /*ed00*/  SHF.R.S32.HI R4, RZ, 0x1f, R0 ;  /* 0x0000001fff047819 */ /* 0x000fe20000011400 */
[----:B------:R-:W-:-:S03]  /*ed10*/  ULDC.64 UR4, c[0x0][0x2c8] ;  /* 0x0000b20000047ab9 */ /* 0x000fc60000000a00 */
[----:B------:R-:W-:Y:S01]  /*ed20*/  IADD3 R3, R3, R5, RZ ;  /* 0x0000000503037210 */ /* 0x000fe20007ffe0ff */
        /* <DEDUP_REMOVED lines=15> */
[----:B------:R-:W-:Y:S01]  /*ee20*/  IMAD R17, R17, 0x80, R8 ;  /* 0x0000008011117824 */ /* 0x000fe200078e0208 */
[----:B------:R-:W1:Y:S03]  /*ee30*/  SHFL.IDX PT, R2, R4, RZ, 0x181f ;  /* 0x00181fff04027589 */ /* 0x000e6600000e0000 */
[C---:B------:R-:W-:Y:S01]  /*ee40*/  VIADD R6, R17.reuse, 0x10 ;  /* 0x0000001011067836 */ /* 0x040fe20000000000 */
[----:B------:R-:W-:Y:S01]  /*ee50*/  ISETP.GE.AND P0, PT, R17, R5, PT ;  /* 0x000000051100720c */ /* 0x000fe20003f06270 */
[----:B------:R-:W-:-:S12]  /*ee60*/  SHFL.IDX PT, R14, R0, 0x7, 0x181f ;  /* 0x00f81f00000e7f89 */ /* 0x000fd800000e0000 */
        /* <DEDUP_REMOVED lines=50> */
[----:B0-----:R-:W-:-:S04]  /*f190*/  @!P0 LEA R3, P2, R7, R3, 0x1 ;  /* 0x0000000307038211 */ /* 0x001fc800078408ff */
[----:B-1----:R-:W-:-:S04]  /*f1a0*/  @!P0 IADD3.X R2, RZ, R2, RZ, P2, !PT ;  /* 0x00000002ff028210 */ /* 0x002fc800017fe4ff */
        /* <DEDUP_REMOVED lines=13> */
[----:B--2---:R0:W-:Y:S02]  /*f280*/  @!P0 LDGSTS.E.BYPASS.LTC128B.128 [R36+0x1b400], desc[UR48][R2.64], !P1 ;  /* 0x1b40000002248fae */ /* 0x0041e4000c901d70 */
.L_x_5076:
        /* <DEDUP_REMOVED lines=10> */
.L_x_4988:
        /* <DEDUP_REMOVED lines=18> */
.L_x_5077:
[----:B------:R-:W-:Y:S05]  /*f450*/  BSYNC B0 ;  /* 0x0000000000007941 */ /* 0x000fea0003800000 */
.L_x_4989:
[----:B------:R-:W-:-:S04]  /*f460*/  MOV R0, UR36 ;  /* 0x0000002400007c02 */ /* 0x000fc80008000f00 */
[----:B------:R-:W-:-:S13]  /*f470*/  ISETP.NE.AND P0, PT, R0, 0x3, PT ;  /* 0x000000030000780c */ /* 0x000fda0003f05270 */
[----:B------:R-:W-:Y:S05]  /*f480*/  @!P0 BRA `(.L_x_4991) ;  /* 0x0000000000048947 */ /* 0x000fea0003800000 */
[----:B------:R-:W-:Y:S01]  /*f490*/  BPT.TRAP 0x1 ;  /* 0x000000040000795c */ /* 0x000fe20000300000 */
.L_x_4991:
[----:B------:R-:W-:Y:S01]  /*f4a0*/  SHF.L.U32 R0, R26, 0x1f, RZ ;  /* 0x0000001f1a007819 */ /* 0x000fe200000006ff */
[----:B------:R-:W-:Y:S03]  /*f4b0*/  BSSY B0, `(.L_x_4992) ;  /* 0x0000003000007945 */ /* 0x000fe60003800000 */
[----:B------:R-:W1:Y:S02]  /*f4c0*/  SYNCS.PHASECHK.TRANS64.TRYWAIT P0, [R33+URZ+0x22860], R0 ;  /* 0x02286000210075a7 */ /* 0x000e64000800017f */
[----:B-1----:R-:W-:Y:S05]  /*f4d0*/  @!P0 BRA `(.L_x_4993) ;  /* 0x0000003c00648947 */ /* 0x002fea0003800000 */
.L_x_5078:
[----:B------:R-:W-:Y:S05]  /*f4e0*/  BSYNC B0 ;  /* 0x0000000000007941 */ /* 0x000fea0003800000 */
.L_x_4992:
[----:B------:R-:W1:Y:S01]  /*f4f0*/  LDL.LU R2, [R1+0x1c] ;  /* 0x00001c0001027983 */ /* 0x000e620000300800 */
[----:B------:R-:W-:-:S03]  /*f500*/  ULDC.64 UR4, c[0x0][0x328] ;  /* 0x0000ca0000047ab9 */ /* 0x000fc60000000a00 */
[----:B------:R-:W2:Y:S01]  /*f510*/  LDL.LU R4, [R1+0x20] ;  /* 0x0000200001047983 */ /* 0x000ea20000300800 */
[----:B-1----:R-:W-:Y:S02]  /*f520*/  IMAD R0, R2, UR4, RZ ;  /* 0x0000000402007c24 */ /* 0x002fe4000f8e02ff */
[----:B0-----:R-:W-:-:S04]  /*f530*/  IMAD.WIDE.U32 R2, R35, UR4, RZ ;  /* 0x0000000423027c25 */ /* 0x001fc8000f8e00ff */
[----:B------:R-:W-:Y:S01]  /*f540*/  IMAD R5, R35, UR5, R0 ;  /* 0x0000000523057c24 */ /* 0x000fe2000f8e0200 */
[----:B------:R-:W-:-:S03]  /*f550*/  ULDC.64 UR4, c[0x0][0x338] ;  /* 0x0000ce0000047ab9 */ /* 0x000fc60000000a00 */
[----:B------:R-:W-:Y:S02]  /*f560*/  IMAD.IADD R3, R3, 0x1, R5 ;  /* 0x0000000103037824 */ /* 0x000fe400078e0205 */
[----:B--2---:R-:W-:Y:S02]  /*f570*/  IMAD R5, R4, UR4, RZ ;  /* 0x0000000404057c24 */ /* 0x004fe4000f8e02ff */
        /* <DEDUP_REMOVED lines=17> */
[----:B------:R-:W1:Y:S01]  /*f690*/  SHFL.IDX PT, R14, R5, RZ, 0x181f ;  /* 0x00181fff050e7589 */ /* 0x000e6200000e0000 */
[----:B------:R-:W-:Y:S02]  /*f6a0*/  ISETP.NE.U32.AND P3, PT, R7, 0x1, PT ;  /* 0x000000010700780c */ /* 0x000fe40003f65070 */
[C---:B------:R-:W-:Y:S01]  /*f6b0*/  LOP3.LUT P2, RZ, R25.reuse, 0x2, RZ, 0xc0, !PT ;  /* 0x0000000219ff7812 */ /* 0x040fe2000784c0ff */
[----:B------:R-:W2:Y:S01]  /*f6c0*/  SHFL.IDX PT, R3, R6, RZ, 0x181f ;  /* 0x00181fff06037589 */ /* 0x000ea200000e0000 */
[----:B------:R-:W-:Y:S01]  /*f6d0*/  LOP3.LUT P1, RZ, R25, 0x4, RZ, 0xc0, !PT ;  /* 0x0000000419ff7812 */ /* 0x000fe2000782c0ff */
        /* <DEDUP_REMOVED lines=15> */
[----:B-1----:R-:W1:Y:S01]  /*f7d0*/  SHFL.IDX PT, R3, R6, 0x1, 0x181f ;  /* 0x00381f0006037f89 */ /* 0x002e6200000e0000 */
[----:B0-----:R-:W-:-:S03]  /*f7e0*/  IADD3 R2, P4, R14, R0, RZ ;  /* 0x000000000e027210 */ /* 0x001fc60007f9e0ff */
[----:B------:R-:W0:Y:S02]  /*f7f0*/  SHFL.IDX PT, R14, R5, 0x2, 0x181f ;  /* 0x00581f00050e7f89 */ /* 0x000e2400000e0000 */
[----:B-1----:R-:W-:Y:S01]  /*f800*/  IMAD.X R3, RZ, RZ, R3, P4 ;  /* 0x000000ffff037224 */ /* 0x002fe200020e0603 */
        /* <DEDUP_REMOVED lines=33> */
[----:B-1----:R-:W-:-:S03]  /*fa20*/  IADD3 R2, P4, R14, R0, RZ ;  /* 0x000000000e027210 */ /* 0x002fc60007f9e0ff */
[----:B------:R-:W1:Y:S04]  /*fa30*/  SHFL.IDX PT, R6, R6, 0x5, 0x181f ;  /* 0x00b81f0006067f89 */ /* 0x000e6800000e0000 */
[----:B------:R2:W3:Y:S01]  /*fa40*/  SHFL.IDX PT, R14, R5, 0x5, 0x181f ;  /* 0x00b81f00050e7f89 */ /* 0x0004e200000e0000 */
        /* <DEDUP_REMOVED lines=9> */
.L_x_5092:
[C---:B------:R-:W-:Y:S02]  /*fae0*/  ISETP.LT.OR P3, PT, R32.reuse, 0x51, P3 ;  /* 0x000000512000780c */ /* 0x040fe40001f61670 */
[C---:B------:R-:W-:Y:S02]  /*faf0*/  ISETP.LT.OR P2, PT, R32.reuse, 0x51, !P2 ;  /* 0x000000512000780c */ /* 0x040fe40005741670 */
[----:B------:R-:W-:Y:S02]  /*fb00*/  ISETP.LT.OR P1, PT, R32, 0x51, !P1 ;  /* 0x000000512000780c */ /* 0x000fe40004f21670 */
        /* <DEDUP_REMOVED lines=12> */
.L_x_4995:
        /* <DEDUP_REMOVED lines=11> */
.L_x_4996:
[----:B------:R-:W2:Y:S01]  /*fc80*/  LDL R2, [R1+0x8] ;  /* 0x0000080001027983 */ /* 0x000ea20000100800 */
[----:B------:R0:W-:Y:S01]  /*fc90*/  SYNCS.ARRIVE.TRANS64.A1T0 RZ, [R33+URZ+0x22850], RZ ;  /* 0x022850ff21ff79a7 */ /* 0x0001e2000810003f */
[----:B------:R-:W-:Y:S01]  /*fca0*/  BSSY B0, `(.L_x_4997) ;  /* 0x00000df000007945 */ /* 0x000fe20003800000 */
[----:B--2---:R-:W-:-:S13]  /*fcb0*/  ISETP.GE.AND P0, PT, R2, 0x2, PT ;  /* 0x000000020200780c */ /* 0x004fda0003f06270 */
[----:B0-----:R-:W-:Y:S05]  /*fcc0*/  @!P0 BRA `(.L_x_4998) ;  /* 0x0000000c00708947 */ /* 0x001fea0003800000 */
[----:B------:R-:W-:-:S07]  /*fcd0*/  IADD3 R21, R2, -0x2, RZ ;  /* 0xfffffffe02157810 */ /* 0x000fce0007ffe0ff */
.L_x_5011:
        /* <DEDUP_REMOVED lines=14> */
[----:B------:R-:W2:Y:S01]  /*fdc0*/  @P0 LDC R7, c[0x0][0x438] ;  /* 0x00010e00ff070b82 */ /* 0x000ea20000000800 */
        /* <DEDUP_REMOVED lines=8> */
[----:B------:R-:W-:-:S03]  /*fe50*/  MOV R4, RZ ;  /* 0x000000ff00047202 */ /* 0x000fc60000000f00 */
[----:B------:R-:W-:Y:S02]  /*fe60*/  @!P1 IMAD.IADD R3, R5, 0x1, R3 ;  /* 0x0000000105039824 */ /* 0x000fe400078e0203 */
        /* <DEDUP_REMOVED lines=18> */
.L_x_4999:
[----:B------:R-:W-:Y:S01]  /*ff90*/  IMAD R10, R24, 0x8, R22 ;  /* 0x00000008180a7824 */ /* 0x000fe200078e0216 */
[----:B------:R-:W-:Y:S01]  /*ffa0*/  SHF.L.U32 R20, R26, 0x1f, RZ ;  /* 0x0000001f1a147819 */ /* 0x000fe200000006ff */
[----:B------:R-:W-:Y:S01]  /*ffb0*/  BSSY B1, `(.L_x_5000) ;  /* 0x0000004000017945 */ /* 0x000fe20003800000 */
[----:B------:R-:W-:Y:S02]  /*ffc0*/  SHF.R.S32.HI R9, RZ, 0x1f, R5 ;  /* 0x0000001fff097819 */ /* 0x000fe40000011405 */
[----:B------:R-:W0:Y:S02]  /*ffd0*/  SYNCS.PHASECHK.TRANS64.TRYWAIT P0, [R10+URZ+0x22840], R20 ;  /* 0x022840140a0075a7 */ /* 0x000e24000800017f */
[----:B0-----:R-:W-:Y:S05]  /*ffe0*/  @!P0 BRA `(.L_x_5001) ;  /* 0x0000003800fc8947 */ /* 0x001fea0003800000 */
.L_x_5093:
[----:B------:R-:W-:Y:S05]  /*fff0*/  BSYNC B1 ;  /* 0x0000000000017941 */ /* 0x000fea0003800000 */
.L_x_5000:
        /* <DEDUP_REMOVED lines=50> */
[----:B---3--:R1:W-:Y:S04]  /*10320*/  LDGSTS.E.BYPASS.LTC128B.128 [R7+0x1e400], desc[UR48][R2.64], !P1 ;  /* 0x1e40000002077fae */ /* 0x0083e8000c901d70 */
.L_x_5107:
[----:B-1----:R-:W-:-:S05]  /*10330*/  IADD3 R2, P0, R14, R0, RZ ;  /* 0x000000000e027210 */ /* 0x002fca0007f1e0ff */
[----:B------:R-:W-:Y:S01]  /*10340*/  IMAD.X R3, RZ, RZ, R8, P0 ;  /* 0x000000ffff037224 */ /* 0x000fe200000e0608 */
[----:B------:R-:W-:-:S04]  /*10350*/  PLOP3.LUT P0, PT, PT, PT, PT, 0x80, 0x0 ;  /* 0x000000000000781c */ /* 0x000fc80003f0f070 */
[----:B------:R-:W-:Y:S01]  /*10360*/  @!PT LDS RZ, [RZ] ;  /* 0x00000000fffff984 */ /* 0x000fe20000000800 */
[----:B------:R-:W-:Y:S01]  /*10370*/  @!PT LDS RZ, [RZ] ;  /* 0x00000000fffff984 */ /* 0x000fe20000000800 */
[----:B------:R-:W-:Y:S01]  /*10380*/  @!PT LDS RZ, [RZ] ;  /* 0x00000000fffff984 */ /* 0x000fe20000000800 */
[----:B------:R1:W-:Y:S01]  /*10390*/  LDGSTS.E.BYPASS.LTC128B.128 [R7+0x1ec00], desc[UR48][R2.64], !P1 ;  /* 0x1ec0000002077fae */ /* 0x0003e2000c901d70 */
[----:B------:R-:W-:-:S08]  /*103a0*/  NOP ;  /* 0x0000000000007918 */ /* 0x000fd00000000000 */
.L_x_5003:
        /* <DEDUP_REMOVED lines=11> */
.L_x_5004:
[----:B------:R1:W-:Y:S01]  /*10460*/  SYNCS.ARRIVE.TRANS64.A1T0 RZ, [R10+URZ+0x22830], RZ ;  /* 0x022830ff0aff79a7 */ /* 0x0003e2000810003f */
[----:B------:R-:W-:Y:S05]  /*10470*/  @!P3 BRA `(.L_x_5005) ;  /* 0x000000000004b947 */ /* 0x000fea0003800000 */
[----:B------:R-:W-:Y:S01]  /*10480*/  BPT.TRAP 0x1 ;  /* 0x000000040000795c */ /* 0x000fe20000300000 */
.L_x_5005:
[----:B------:R-:W2:Y:S01]  /*10490*/  SYNCS.PHASECHK.TRANS64.TRYWAIT P0, [R10+URZ+0x22860], R20 ;  /* 0x022860140a0075a7 */ /* 0x000ea2000800017f */
[----:B------:R-:W-:Y:S04]  /*104a0*/  BSSY B1, `(.L_x_5006) ;  /* 0x0000002000017945 */ /* 0x000fe80003800000 */
[----:B--2---:R-:W-:Y:S05]  /*104b0*/  @!P0 BRA `(.L_x_5007) ;  /* 0x0000003c007c8947 */ /* 0x004fea0003800000 */
.L_x_5108:
[----:B------:R-:W-:Y:S05]  /*104c0*/  BSYNC B1 ;  /* 0x0000000000017941 */ /* 0x000fea0003800000 */
.L_x_5006:
[----:B------:R-:W-:Y:S01]  /*104d0*/  ULDC.64 UR4, c[0x0][0x328] ;  /* 0x0000ca0000047ab9 */ /* 0x000fe20000000a00 */
[----:B------:R-:W-:Y:S01]  /*104e0*/  LOP3.LUT P5, RZ, R23, 0x10, RZ, 0xc0, !PT ;  /* 0x0000001017ff7812 */ /* 0x000fe200078ac0ff */
[----:B------:R-:W-:Y:S01]  /*104f0*/  IMAD R2, R9, UR4, RZ ;  /* 0x0000000409027c24 */ /* 0x000fe2000f8e02ff */
[C---:B------:R-:W-:Y:S01]  /*10500*/  LOP3.LUT P4, RZ, R23.reuse, 0x8, RZ, 0xc0, !PT ;  /* 0x0000000817ff7812 */ /* 0x040fe2000788c0ff */
[----:B0-2---:R-:W-:Y:S01]  /*10510*/  IMAD R20, R24, 0x6000, R29 ;  /* 0x0000600018147824 */ /* 0x005fe200078e021d */
        /* <DEDUP_REMOVED lines=22> */
[----:B------:R-:W2:Y:S04]  /*10680*/  SHFL.IDX PT, R3, R25, RZ, 0x181f ;  /* 0x00181fff19037589 */ /* 0x000ea800000e0000 */
[----:B------:R-:W-:Y:S04]  /*10690*/  SHFL.IDX PT, R4, R25, 0x1, 0x181f ;  /* 0x00381f0019047f89 */ /* 0x000fe800000e0000 */
[----:B------:R-:W-:Y:S04]  /*106a0*/  SHFL.IDX PT, R8, R17, 0x2, 0x181f ;  /* 0x00581f0011087f89 */ /* 0x000fe800000e0000 */
[----:B------:R-:W-:Y:S01]  /*106b0*/  SHFL.IDX PT, R5, R25, 0x3, 0x181f ;  /* 0x00781f0019057f89 */ /* 0x000fe200000e0000 */
[----:B0-----:R-:W-:-:S03]  /*106c0*/  IADD3 R2, P0, R14, R0, RZ ;  /* 0x000000000e027210 */ /* 0x001fc60007f1e0ff */
[----:B------:R-:W0:Y:S02]  /*106d0*/  SHFL.IDX PT, R14, R17, 0x1, 0x181f ;  /* 0x00381f00110e7f89 */ /* 0x000e2400000e0000 */
[----:B--2---:R-:W-:-:S05]  /*106e0*/  IMAD.X R3, RZ, RZ, R3, P0 ;  /* 0x000000ffff037224 */ /* 0x004fca00000e0603 */
[----:B------:R-:W-:Y:S04]  /*106f0*/  LDGSTS.E.BYPASS.LTC128B.128 [R20+0x400], desc[UR48][R2.64], !P5 ;  /* 0x0040000002147fae */ /* 0x000fe8000e901d70 */
[----:B------:R-:W-:Y:S04]  /*10700*/  LDGSTS.E.BYPASS.LTC128B.128 [R20+0x3400], desc[UR48][R2.64+0x80], !P4 ;  /* 0x0340008002147fae */ /* 0x000fe8000e101d70 */
[----:B------:R-:W-:Y:S04]  /*10710*/  LDGSTS.E.BYPASS.LTC128B.128 [R20+0x6400], desc[UR48][R2.64+0x100], !P3 ;  /* 0x0640010002147fae */ /* 0x000fe8000d901d70 */
[----:B------:R2:W-:Y:S01]  /*10720*/  LDGSTS.E.BYPASS.LTC128B.128 [R20+0x9400], desc[UR48][R2.64+0x180], !P1 ;  /* 0x0940018002147fae */ /* 0x0005e2000c901d70 */
[----:B0-----:R-:W-:-:S03]  /*10730*/  IADD3 R6, P0, R14, R0, RZ ;  /* 0x000000000e067210 */ /* 0x001fc60007f1e0ff */
[----:B------:R-:W-:Y:S01]  /*10740*/  SHFL.IDX PT, R14, R17, 0x3, 0x181f ;  /* 0x00781f00110e7f89 */ /* 0x000fe200000e0000 */
[----:B------:R-:W-:-:S03]  /*10750*/  IADD3.X R7, RZ, R4, RZ, P0, !PT ;  /* 0x00000004ff077210 */ /* 0x000fc600007fe4ff */
[----:B------:R-:W0:Y:S01]  /*10760*/  SHFL.IDX PT, R4, R25, 0x2, 0x181f ;  /* 0x00581f0019047f89 */ /* 0x000e2200000e0000 */
[----:B------:R-:W-:-:S03]  /*10770*/  IADD3 R8, P0, R8, R0, RZ ;  /* 0x0000000008087210 */ /* 0x000fc60007f1e0ff */
[----:B--2---:R-:W-:Y:S04]  /*10780*/  SHFL.IDX PT, R3, R25, 0x4, 0x181f ;  /* 0x00981f0019037f89 */ /* 0x004fe800000e0000 */
        /* <DEDUP_REMOVED lines=24> */
.L_x_5122:
        /* <DEDUP_REMOVED lines=11> */
.L_x_5009:
        /* <DEDUP_REMOVED lines=11> */
.L_x_5010:
[----:B------:R0:W-:Y:S01]  /*10a70*/  SYNCS.ARRIVE.TRANS64.A1T0 RZ, [R10+URZ+0x22850], RZ ;  /* 0x022850ff0aff79a7 */ /* 0x0001e2000810003f */
[----:B------:R-:W-:Y:S05]  /*10a80*/  @P2 BRA `(.L_x_5011) ;  /* 0xfffffff000942947 */ /* 0x000fea000383ffff */
.L_x_4998:
[----:B------:R-:W-:Y:S05]  /*10a90*/  BSYNC B0 ;  /* 0x0000000000007941 */ /* 0x000fea0003800000 */
.L_x_4997:
[----:B------:R-:W2:Y:S01]  /*10aa0*/  S2R R2, SR_TID.X ;  /* 0x0000000000027919 */ /* 0x000ea20000002100 */
[----:B------:R-:W-:Y:S01]  /*10ab0*/  IADD3 R24, R24, 0x1, RZ ;  /* 0x0000000118187810 */ /* 0x000fe20007ffe0ff */
[----:B------:R-:W-:Y:S03]  /*10ac0*/  BSSY B0, `(.L_x_5012) ;  /* 0x0000012000007945 */ /* 0x000fe60003800000 */
[----:B------:R-:W-:-:S04]  /*10ad0*/  ISETP.NE.AND P0, PT, R24, 0x2, PT ;  /* 0x000000021800780c */ /* 0x000fc80003f05270 */
[----:B------:R-:W-:Y:S02]  /*10ae0*/  SEL R5, RZ, 0x1, P0 ;  /* 0x00000001ff057807 */ /* 0x000fe40000000000 */
[----:B--2---:R-:W-:-:S04]  /*10af0*/  LOP3.LUT R2, R2, 0x7f, RZ, 0xc0, !PT ;  /* 0x0000007f02027812 */ /* 0x004fc800078ec0ff */
[----:B------:R-:W-:-:S13]  /*10b00*/  ISETP.NE.AND P1, PT, R2, RZ, PT ;  /* 0x000000ff0200720c */ /* 0x000fda0003f25270 */
[----:B------:R-:W-:Y:S05]  /*10b10*/  @P1 BRA `(.L_x_5013) ;  /* 0x0000000000301947 */ /* 0x000fea0003800000 */
[----:B------:R-:W2:Y:S01]  /*10b20*/  S2R R7, SR_LANEID ;  /* 0x0000000000077919 */ /* 0x000ea20000000000 */
[----:B------:R-:W-:Y:S01]  /*10b30*/  VOTEU.ANY UR4, UPT, PT ;  /* 0x0000000000047886 */ /* 0x000fe200038e0100 */
[----:B------:R-:W3:Y:S01]  /*10b40*/  LDC.64 R2, c[0x0][0xc60] ;  /* 0x00031800ff027b82 */ /* 0x000ee20000000a00 */
[----:B------:R-:W2:Y:S02]  /*10b50*/  FLO.U32 R0, UR4 ;  /* 0x0000000400007d00 */ /* 0x000ea400080e0000 */
[----:B--2---:R-:W-:-:S06]  /*10b60*/  ISETP.EQ.U32.AND P1, PT, R0, R7, PT ;  /* 0x000000070000720c */ /* 0x004fcc0003f22070 */
[----:B------:R-:W3:Y:S07]  /*10b70*/  POPC R7, UR4 ;  /* 0x0000000400077d09 */ /* 0x000eee0008000000 */
[----:B---3--:R-:W2:Y:S01]  /*10b80*/  @P1 ATOMG.E.ADD.STRONG.GPU PT, R3, desc[UR48][R2.64], R7 ;  /* 0x00000007020319a8 */ /* 0x008ea200081ee1f0 */
[----:B------:R-:W3:Y:S02]  /*10b90*/  S2R R4, SR_LTMASK ;  /* 0x0000000000047919 */ /* 0x000ee40000003900 */
[----:B---3--:R-:W-:-:S04]  /*10ba0*/  LOP3.LUT R4, R4, UR4, RZ, 0xc0, !PT ;  /* 0x0000000404047c12 */ /* 0x008fc8000f8ec0ff */
[----:B------:R-:W3:Y:S01]  /*10bb0*/  POPC R9, R4 ;  /* 0x0000000400097309 */ /* 0x000ee20000000000 */
[----:B--2---:R-:W3:Y:S02]  /*10bc0*/  SHFL.IDX PT, R0, R3, R0, 0x1f ;  /* 0x00001f0003007589 */ /* 0x004ee400000e0000 */
[----:B---3--:R-:W-:-:S07]  /*10bd0*/  IADD3 R16, R0, UR37, R9 ;  /* 0x0000002500107c10 */ /* 0x008fce000fffe009 */
.L_x_5013:
[----:B------:R-:W-:Y:S05]  /*10be0*/  BSYNC B0 ;  /* 0x0000000000007941 */ /* 0x000fea0003800000 */
.L_x_5012:
[----:B------:R-:W-:Y:S02]  /*10bf0*/  SEL R24, R24, RZ, P0 ;  /* 0x000000ff18187207 */ /* 0x000fe40000000000 */
[----:B------:R-:W-:-:S07]  /*10c00*/  LOP3.LUT R26, R26, R5, RZ, 0x3c, !PT ;  /* 0x000000051a1a7212 */ /* 0x000fce00078e3cff */
.L_x_4972:
[----:B------:R-:W-:Y:S05]  /*10c10*/  BSYNC B7 ;  /* 0x0000000000077941 */ /* 0x000fea0003800000 */
.L_x_4970:
        /* <DEDUP_REMOVED lines=8> */
[----:B------:R4:W2:Y:S01]  /*10ca0*/  LDS.128 R16, [R22+0x228d0] ;  /* 0x0228d00016107984 */ /* 0x0008a20000000c00 */
[----:B------:R-:W-:Y:S06]  /*10cb0*/  BAR.ARV 0x4, 0x180 ;  /* 0x0106000000007b1d */ /* 0x000fec0000002000 */
[----:B------:R-:W-:Y:S05]  /*10cc0*/  BRA `(.L_x_5015) ;  /* 0x0000000800cc7947 */ /* 0x000fea0003800000 */
.L_x_5014:
[----:B------:R-:W2:Y:S01]  /*10cd0*/  S2R R0, SR_TID.X ;  /* 0x0000000000007919 */ /* 0x000ea20000002100 */
[----:B------:R-:W-:Y:S01]  /*10ce0*/  UMOV UR4, 0xffffffff ;  /* 0xffffffff00047882 */ /* 0x000fe20000000000 */
[----:B--2---:R-:W-:-:S04]  /*10cf0*/  LOP3.LUT R8, R0, 0x1f, RZ, 0xc0, !PT ;  /* 0x0000001f00087812 */ /* 0x004fc800078ec0ff */
[----:B------:R-:W-:Y:S01]  /*10d00*/  ISETP.NE.AND P0, PT, R8, 0x1f, PT ;  /* 0x0000001f0800780c */ /* 0x000fe20003f05270 */
[----:B------:R-:W-:-:S12]  /*10d10*/  BRA.DIV UR4, `(.L_x_5016) ;  /* 0x0000003e04447947 */ /* 0x000fd8000b800000 */
[----:B------:R-:W-:Y:S01]  /*10d20*/  IMAD.IADD R5, R19, 0x1, R8 ;  /* 0x0000000113057824 */ /* 0x000fe200078e0208 */
[----:B------:R-:W-:-:S04]  /*10d30*/  ULDC UR4, c[0x0][0xc3c] ;  /* 0x00030f0000047ab9 */ /* 0x000fc80000000800 */
[----:B------:R-:W-:-:S13]  /*10d40*/  ISETP.GE.OR P1, PT, R5, UR4, !P0 ;  /* 0x0000000405007c0c */ /* 0x000fda000c726670 */
[----:B------:R-:W2:Y:S02]  /*10d50*/  @!P1 LDC.64 R2, c[0x0][0xc80] ;  /* 0x00032000ff029b82 */ /* 0x000ea40000000a00 */
[----:B--2---:R-:W-:-:S06]  /*10d60*/  @!P1 IMAD.WIDE R2, R5, 0x4, R2 ;  /* 0x0000000405029825 */ /* 0x004fcc00078e0202 */
[----:B------:R-:W2:Y:S01]  /*10d70*/  @!P1 LDG.E R2, desc[UR48][R2.64] ;  /* 0x0000003002029981 */ /* 0x000ea2000c1e1900 */
[----:B------:R-:W-:Y:S01]  /*10d80*/  IMAD.MOV.U32 R5, RZ, RZ, RZ ;  /* 0x000000ffff057224 */ /* 0x000fe200078e00ff */
[C---:B------:R-:W-:Y:S02]  /*10d90*/  ISETP.GE.U32.AND P2, PT, R8.reuse, 0x2, PT ;  /* 0x000000020800780c */ /* 0x040fe40003f46070 */
[C---:B------:R-:W-:Y:S01]  /*10da0*/  ISETP.GE.U32.AND P3, PT, R8.reuse, 0x4, PT ;  /* 0x000000040800780c */ /* 0x040fe20003f66070 */
[----:B------:R-:W-:Y:S01]  /*10db0*/  SHFL.IDX PT, R0, R16, RZ, 0x1f ;  /* 0x00001fff10007589 */ /* 0x000fe200000e0000 */
[C---:B------:R-:W-:Y:S02]  /*10dc0*/  ISETP.GE.U32.AND P4, PT, R8.reuse, 0x8, PT ;  /* 0x000000080800780c */ /* 0x040fe40003f86070 */
[C---:B------:R-:W-:Y:S01]  /*10dd0*/  ISETP.GE.U32.AND P5, PT, R8.reuse, 0x10, PT ;  /* 0x000000100800780c */ /* 0x040fe20003fa6070 */
[----:B------:R-:W-:Y:S01]  /*10de0*/  SHFL.IDX PT, R4, R16, 0x1, 0x1f ;  /* 0x00201f0010047f89 */ /* 0x000fe200000e0000 */
[----:B--2---:R-:W-:Y:S01]  /*10df0*/  @!P1 IMAD.MOV.U32 R5, RZ, RZ, R2 ;  /* 0x000000ffff059224 */ /* 0x004fe200078e0002 */
[----:B------:R-:W-:-:S04]  /*10e00*/  ISETP.NE.AND P1, PT, R8, RZ, PT ;  /* 0x000000ff0800720c */ /* 0x000fc80003f25270 */
[----:B------:R-:W2:Y:S02]  /*10e10*/  SHFL.UP PT, R14, R5, 0x1, RZ ;  /* 0x04200000050e7989 */ /* 0x000ea400000e00ff */
[----:B--2---:R-:W-:-:S05]  /*10e20*/  SEL R6, R14, RZ, P1 ;  /* 0x000000ff0e067207 */ /* 0x004fca0000800000 */
[----:B------:R-:W-:-:S05]  /*10e30*/  IMAD.IADD R6, R5, 0x1, R6 ;  /* 0x0000000105067824 */ /* 0x000fca00078e0206 */
[----:B------:R-:W2:Y:S02]  /*10e40*/  SHFL.UP PT, R14, R6, 0x2, RZ ;  /* 0x04400000060e7989 */ /* 0x000ea400000e00ff */
[----:B--2---:R-:W-:-:S05]  /*10e50*/  SEL R7, R14, RZ, P2 ;  /* 0x000000ff0e077207 */ /* 0x004fca0001000000 */
[----:B------:R-:W-:-:S05]  /*10e60*/  IMAD.IADD R7, R6, 0x1, R7 ;  /* 0x0000000106077824 */ /* 0x000fca00078e0207 */
[----:B------:R-:W2:Y:S02]  /*10e70*/  SHFL.UP PT, R14, R7, 0x4, RZ ;  /* 0x04800000070e7989 */ /* 0x000ea400000e00ff */
[----:B--2---:R-:W-:-:S04]  /*10e80*/  SEL R2, R14, RZ, P3 ;  /* 0x000000ff0e027207 */ /* 0x004fc80001800000 */
[----:B------:R-:W-:-:S05]  /*10e90*/  IADD3 R2, R7, R2, RZ ;  /* 0x0000000207027210 */ /* 0x000fca0007ffe0ff */
[----:B------:R-:W2:Y:S02]  /*10ea0*/  SHFL.UP PT, R14, R2, 0x8, RZ ;  /* 0x05000000020e7989 */ /* 0x000ea400000e00ff */
[----:B--2---:R-:W-:-:S05]  /*10eb0*/  SEL R3, R14, RZ, P4 ;  /* 0x000000ff0e037207 */ /* 0x004fca0002000000 */
[----:B------:R-:W-:-:S05]  /*10ec0*/  IMAD.IADD R3, R2, 0x1, R3 ;  /* 0x0000000102037824 */ /* 0x000fca00078e0203 */
[----:B------:R-:W2:Y:S02]  /*10ed0*/  SHFL.UP PT, R14, R3, 0x10, RZ ;  /* 0x06000000030e7989 */ /* 0x000ea400000e00ff */
[----:B--2---:R-:W-:-:S05]  /*10ee0*/  SEL R6, R14, RZ, P5 ;  /* 0x000000ff0e067207 */ /* 0x004fca0002800000 */
[----:B------:R-:W-:-:S05]  /*10ef0*/  IMAD.IADD R6, R3, 0x1, R6 ;  /* 0x0000000103067824 */ /* 0x000fca00078e0206 */
[----:B------:R2:W3:Y:S02]  /*10f00*/  SHFL.IDX PT, R14, R6, 0x1f, 0x1f ;  /* 0x03e01f00060e7f89 */ /* 0x0004e400000e0000 */
.L_x_5132:
[----:B------:R-:W-:Y:S02]  /*10f10*/  ULDC UR4, c[0x0][0xc38] ;  /* 0x00030e0000047ab9 */ /* 0x000fe40000000800 */
[----:B------:R-:W-:-:S04]  /*10f20*/  IMAD.U32 R7, RZ, RZ, UR4 ;  /* 0x00000004ff077e24 */ /* 0x000fc8000f8e00ff */
[----:B---3--:R-:W-:-:S04]  /*10f30*/  IMAD R14, R14, R7, RZ ;  /* 0x000000070e0e7224 */ /* 0x008fc800078e02ff */
[----:B------:R-:W-:-:S05]  /*10f40*/  IMAD.IADD R9, R4, 0x1, R14 ;  /* 0x0000000104097824 */ /* 0x000fca00078e020e */
[----:B------:R-:W-:-:S13]  /*10f50*/  ISETP.GT.AND P6, PT, R9, R0, PT ;  /* 0x000000000900720c */ /* 0x000fda0003fc4270 */
[----:B------:R-:W-:Y:S05]  /*10f60*/  @P6 BRA `(.L_x_5017) ;  /* 0x00000000009c6947 */ /* 0x000fea0003800000 */
.L_x_5022:
[----:B------:R-:W3:Y:S01]  /*10f70*/  LDC R2, c[0x0][0xc3c] ;  /* 0x00030f00ff027b82 */ /* 0x000ee20000000800 */
[----:B------:R-:W-:-:S05]  /*10f80*/  VIADD R19, R19, 0x1f ;  /* 0x0000001f13137836 */ /* 0x000fca0000000000 */
[----:B---3--:R-:W-:-:S13]  /*10f90*/  ISETP.GE.AND P6, PT, R19, R2, PT ;  /* 0x000000021300720c */ /* 0x008fda0003fc6270 */
[----:B------:R-:W-:Y:S05]  /*10fa0*/  @P6 BRA `(.L_x_5018) ;  /* 0x0000000400d06947 */ /* 0x000fea0003800000 */
[----:B------:R-:W3:Y:S01]  /*10fb0*/  S2R R3, SR_TID.X ;  /* 0x0000000000037919 */ /* 0x000ee20000002100 */
[----:B------:R-:W-:Y:S01]  /*10fc0*/  BSSY B0, `(.L_x_5019) ;  /* 0x0000009000007945 */ /* 0x000fe20003800000 */
[----:B------:R-:W-:Y:S02]  /*10fd0*/  MOV R5, RZ ;  /* 0x000000ff00057202 */ /* 0x000fe40000000f00 */
[----:B---3--:R-:W-:-:S05]  /*10fe0*/  LOP3.LUT R3, R3, 0x1f, RZ, 0xc0, !PT ;  /* 0x0000001f03037812 */ /* 0x008fca00078ec0ff */
[----:B------:R-:W-:-:S05]  /*10ff0*/  IMAD.IADD R7, R19, 0x1, R3 ;  /* 0x0000000113077824 */ /* 0x000fca00078e0203 */
[----:B------:R-:W-:-:S13]  /*11000*/  ISETP.GE.OR P6, PT, R7, R2, !P0 ;  /* 0x000000020700720c */ /* 0x000fda00047c6670 */
[----:B------:R-:W-:Y:S05]  /*11010*/  @P6 BRA `(.L_x_5020) ;  /* 0x00000000000c6947 */ /* 0x000fea0003800000 */
[----:B------:R-:W3:Y:S02]  /*11020*/  LDC.64 R2, c[0x0][0xc80] ;  /* 0x00032000ff027b82 */ /* 0x000ee40000000a00 */
[----:B---3--:R-:W-:-:S05]  /*11030*/  IMAD.WIDE R2, R7, 0x4, R2 ;  /* 0x0000000407027825 */ /* 0x008fca00078e0202 */
[----:B------:R3:W5:Y:S02]  /*11040*/  LDG.E R5, desc[UR48][R2.64] ;  /* 0x0000003002057981 */ /* 0x000764000c1e1900 */
.L_x_5020:
[----:B------:R-:W-:Y:S05]  /*11050*/  BSYNC B0 ;  /* 0x0000000000007941 */ /* 0x000fea0003800000 */
.L_x_5019:
        /* <DEDUP_REMOVED lines=18> */
.L_x_5140:
[----:B------:R-:W-:Y:S02]  /*11180*/  ULDC UR4, c[0x0][0xc38] ;  /* 0x00030e0000047ab9 */ /* 0x000fe40000000800 */
[----:B------:R-:W-:-:S04]  /*11190*/  IMAD.U32 R7, RZ, RZ, UR4 ;  /* 0x00000004ff077e24 */ /* 0x000fc8000f8e00ff */
[----:B---3--:R-:W-:-:S05]  /*111a0*/  IMAD R14, R14, R7, RZ ;  /* 0x000000070e0e7224 */ /* 0x008fca00078e02ff */
[----:B------:R-:W-:-:S04]  /*111b0*/  IADD3 R9, R14, R9, RZ ;  /* 0x000000090e097210 */ /* 0x000fc80007ffe0ff */
[----:B------:R-:W-:-:S13]  /*111c0*/  ISETP.GT.AND P6, PT, R9, R0, PT ;  /* 0x000000000900720c */ /* 0x000fda0003fc4270 */
[----:B------:R-:W-:Y:S05]  /*111d0*/  @!P6 BRA `(.L_x_5022) ;  /* 0xfffffffc0064e947 */ /* 0x000fea000383ffff */
.L_x_5017:
        /* <DEDUP_REMOVED lines=8> */
.L_x_5144:
[----:B------:R-:W-:Y:S01]  /*11260*/  ISETP.NE.AND P0, PT, R2, RZ, PT ;  /* 0x000000ff0200720c */ /* 0x000fe20003f05270 */
[----:B------:R-:W-:-:S12]  /*11270*/  IMAD.MOV.U32 R14, RZ, RZ, RZ ;  /* 0x000000ffff0e7224 */ /* 0x000fd800078e00ff */
[----:B------:R-:W-:Y:S05]  /*11280*/  @!P0 BRA `(.L_x_5024) ;  /* 0x0000000000108947 */ /* 0x000fea0003800000 */
[----:B------:R-:W-:Y:S01]  /*11290*/  UMOV UR4, 0xffffffff ;  /* 0xffffffff00047882 */ /* 0x000fe20000000000 */
[----:B------:R-:W-:Y:S02]  /*112a0*/  VIADD R12, R4, 0xffffffff ;  /* 0xffffffff040c7836 */ /* 0x000fe40000000000 */
[----:B------:R-:W-:Y:S05]  /*112b0*/  BRA.DIV UR4, `(.L_x_5025) ;  /* 0x0000004204047947 */ /* 0x000fea000b800000 */
[----:B------:R0:W0:Y:S02]  /*112c0*/  SHFL.IDX PT, R14, R6, R12, 0x1f ;  /* 0x00001f0c060e7589 */ /* 0x00002400000e0000 */
.L_x_5024:
[----:B------:R-:W5:Y:S01]  /*112d0*/  LDC.64 R2, c[0x0][0xc90] ;  /* 0x00032400ff027b82 */ /* 0x000f620000000a00 */
[----:B------:R-:W-:-:S04]  /*112e0*/  IMAD.IADD R19, R4, 0x1, R19 ;  /* 0x0000000104137824 */ /* 0x000fc800078e0213 */
[----:B-----5:R-:W-:-:S05]  /*112f0*/  IMAD.WIDE R2, R19, 0x4, R2 ;  /* 0x0000000413027825 */ /* 0x020fca00078e0202 */
[----:B0-2---:R0:W3:Y:S01]  /*11300*/  LDG.E R6, desc[UR48][R2.64] ;  /* 0x0000003002067981 */ /* 0x0050e2000c1e1900 */
[----:B------:R-:W-:Y:S01]  /*11310*/  IMAD R16, R14, R7, R16 ;  /* 0x000000070e107224 */ /* 0x000fe200078e0210 */
[----:B0-----:R-:W-:Y:S01]  /*11320*/  MOV R2, RZ ;  /* 0x000000ff00027202 */ /* 0x001fe20000000f00 */
[----:B---34-:R-:W-:-:S05]  /*11330*/  IMAD R4, R5, R6, RZ ;  /* 0x0000000605047224 */ /* 0x018fca00078e02ff */
[----:B------:R-:W-:-:S04]  /*11340*/  IABS R8, R4 ;  /* 0x0000000400087213 */ /* 0x000fc80000000000 */
[----:B-1----:R-:W0:Y:S08]  /*11350*/  I2F.RP R10, R8 ;  /* 0x00000008000a7306 */ /* 0x002e300000209400 */
        /* <DEDUP_REMOVED lines=23> */
[----:B------:R-:W-:-:S03]  /*114d0*/  IMAD.MOV R2, RZ, RZ, -R2 ;  /* 0x000000ffff027224 */ /* 0x000fc600078e0a02 */
[----:B------:R-:W-:Y:S01]  /*114e0*/  IADD3 R3, -R0, RZ, RZ ;  /* 0x000000ff00037210 */ /* 0x000fe20007ffe1ff */
        /* <DEDUP_REMOVED lines=32> */
.L_x_5018:
[----:B------:R-:W-:Y:S01]  /*116f0*/  UMOV UR4, URZ ;  /* 0x0000003f00047c82 */ /* 0x000fe20008000000 */
[----:B------:R-:W-:Y:S01]  /*11700*/  UMOV UR5, URZ ;  /* 0x0000003f00057c82 */ /* 0x000fe20008000000 */
[----:B------:R-:W-:Y:S01]  /*11710*/  ULDC UR6, c[0x0][0xc3c] ;  /* 0x00030f0000067ab9 */ /* 0x000fe20000000800 */
[----:B------:R-:W-:Y:S01]  /*11720*/  IMAD.MOV.U32 R16, RZ, RZ, R0 ;  /* 0x000000ffff107224 */ /* 0x000fe200078e0000 */
[----:B------:R-:W-:Y:S01]  /*11730*/  MOV R17, UR4 ;  /* 0x0000000400117c02 */ /* 0x000fe20008000f00 */
[----:B------:R-:W-:Y:S02]  /*11740*/  IMAD.U32 R18, RZ, RZ, UR5 ;  /* 0x00000005ff127e24 */ /* 0x000fe4000f8e00ff */
[----:B------:R-:W-:-:S07]  /*11750*/  IMAD.U32 R19, RZ, RZ, UR6 ;  /* 0x00000006ff137e24 */ /* 0x000fce000f8e00ff */
.L_x_5026:
[----:B------:R-:W3:Y:S01]  /*11760*/  S2R R0, SR_TID.X ;  /* 0x0000000000007919 */ /* 0x000ee20000002100 */
        /* <DEDUP_REMOVED lines=9> */
.L_x_5015:
[----:B------:R-:W-:Y:S02]  /*11800*/  ULDC UR4, c[0x0][0xc3c] ;  /* 0x00030f0000047ab9 */ /* 0x000fe40000000800 */
[----:B--2---:R-:W-:-:S13]  /*11810*/  ISETP.GE.AND P0, PT, R19, UR4, PT ;  /* 0x0000000413007c0c */ /* 0x004fda000bf06270 */
[----:B------:R-:W-:Y:S05]  /*11820*/  @!P0 BRA `(.L_x_5027) ;  /* 0xffffffb8004c8947 */ /* 0x000fea000383ffff */
[----:B------:R-:W-:Y:S05]  /*11830*/  BSYNC B8 ;  /* 0x0000000000087941 */ /* 0x000fea0003800000 */
.L_x_4966:
[----:B-1----:R-:W2:Y:S01]  /*11840*/  LDL.LU R0, [R1+0x24] ;  /* 0x0000240001007983 */ /* 0x002ea20000300800 */
[----:B------:R-:W-:Y:S01]  /*11850*/  BSSY B0, `(.L_x_5028) ;  /* 0x000000b000007945 */ /* 0x000fe20003800000 */
[----:B------:R-:W1:Y:S01]  /*11860*/  S2R R5, SR_CgaCtaId ;  /* 0x0000000000057919 */ /* 0x000e620000008800 */
[----:B--2---:R-:W-:-:S05]  /*11870*/  VIADD R0, R0, 0x1 ;  /* 0x0000000100007836 */ /* 0x004fca0000000000 */
        /* <DEDUP_REMOVED lines=8> */
.L_x_5147:
[----:B------:R-:W-:Y:S05]  /*11900*/  BSYNC B0 ;  /* 0x0000000000007941 */ /* 0x000fea0003800000 */
.L_x_5028:
[----:B------:R-:W-:-:S03]  /*11910*/  UMOV UR4, 0xffffffff ;  /* 0xffffffff00047882 */ /* 0x000fc60000000000 */
[----:B------:R-:W-:Y:S05]  /*11920*/  BRA.DIV UR4, `(.L_x_5030) ;  /* 0x0000003a04a07947 */ /* 0x000fea000b800000 */
[----:B-1----:R-:W1:Y:S02]  /*11930*/  S2R R0, SR_TID.X ;  /* 0x0000000000007919 */ /* 0x002e640000002100 */
[----:B-1----:R-:W-:-:S04]  /*11940*/  SHF.R.U32.HI R0, RZ, 0x5, R0 ;  /* 0x00000005ff007819 */ /* 0x002fc80000011600 */
[----:B------:R-:W-:-:S05]  /*11950*/  LOP3.LUT R0, R0, 0x3, RZ, 0xc0, !PT ;  /* 0x0000000300007812 */ /* 0x000fca00078ec0ff */
[----:B------:R1:W2:Y:S02]  /*11960*/  SHFL.IDX PT, R14, R0, RZ, 0x1f ;  /* 0x00001fff000e7589 */ /* 0x0002a400000e0000 */
.L_x_5150:
[----:B--2---:R-:W-:Y:S01]  /*11970*/  ISETP.NE.AND P0, PT, R14, RZ, PT ;  /* 0x000000ff0e00720c */ /* 0x004fe20003f05270 */
[----:B------:R-:W-:-:S12]  /*11980*/  BSSY B0, `(.L_x_5031) ;  /* 0x0000024000007945 */ /* 0x000fd80003800000 */
[----:B------:R-:W-:Y:S05]  /*11990*/  @P0 BRA `(.L_x_5032) ;  /* 0x0000000000880947 */ /* 0x000fea0003800000 */
[----:B------:R-:W-:-:S03]  /*119a0*/  UMOV UR4, 0xffffffff ;  /* 0xffffffff00047882 */ /* 0x000fc60000000000 */
[----:B------:R-:W-:Y:S05]  /*119b0*/  BRA.DIV UR4, `(.L_x_5033) ;  /* 0x0000003a04b07947 */ /* 0x000fea000b800000 */
[----:B------:R-:W-:-:S13]  /*119c0*/  ELECT P6, URZ, PT ;  /* 0x00000000003f782f */ /* 0x000fda00038c0000 */
.L_x_5153:
[----:B------:R-:W-:Y:S05]  /*119d0*/  @!P6 BRA `(.L_x_5032) ;  /* 0x000000000078e947 */ /* 0x000fea0003800000 */
[----:B------:R-:W-:-:S06]  /*119e0*/  ULOP3.LUT UR4, UR39, 0x2, URZ, 0xfc, !UPT ;  /* 0x0000000227047892 */ /* 0x000fcc000f8efc3f */
[----:B-1----:R-:W-:-:S05]  /*119f0*/  IMAD.U32 R0, RZ, RZ, UR4 ;  /* 0x00000004ff007e24 */ /* 0x002fca000f8e00ff */
[----:B------:R-:W-:-:S13]  /*11a00*/  ISETP.NE.AND P0, PT, R0, 0x3, PT ;  /* 0x000000030000780c */ /* 0x000fda0003f05270 */
[----:B------:R-:W-:Y:S05]  /*11a10*/  @!P0 BRA `(.L_x_5034) ;  /* 0x0000000000048947 */ /* 0x000fea0003800000 */
[----:B------:R-:W-:Y:S01]  /*11a20*/  BPT.TRAP 0x1 ;  /* 0x000000040000795c */ /* 0x000fe20000300000 */
.L_x_5034:
[----:B------:R-:W-:Y:S01]  /*11a30*/  IMAD R5, R24, 0x8, R7 ;  /* 0x0000000818057824 */ /* 0x000fe200078e0207 */
[----:B------:R-:W-:Y:S02]  /*11a40*/  SHF.L.U32 R0, R26, 0x1f, RZ ;  /* 0x0000001f1a007819 */ /* 0x000fe400000006ff */
[----:B------:R-:W-:Y:S02]  /*11a50*/  IADD3 R24, R24, 0x1, RZ ;  /* 0x0000000118187810 */ /* 0x000fe40007ffe0ff */
[----:B------:R-:W1:Y:S02]  /*11a60*/  SYNCS.PHASECHK.TRANS64.TRYWAIT P1, [R5+URZ+0x22840], R0 ;  /* 0x02284000050075a7 */ /* 0x000e64000802017f */
[----:B------:R-:W-:-:S04]  /*11a70*/  ISETP.NE.AND P2, PT, R24, 0x2, PT ;  /* 0x000000021800780c */ /* 0x000fc80003f45270 */
[----:B------:R-:W-:Y:S01]  /*11a80*/  SEL R3, RZ, 0x1, P2 ;  /* 0x00000001ff037807 */ /* 0x000fe20001000000 */
[----:B-1----:R-:W-:Y:S08]  /*11a90*/  @!P1 BRA `(.L_x_5035) ;  /* 0x0000003800989947 */ /* 0x002ff00003800000 */
.L_x_5154:
[----:B------:R-:W-:Y:S02]  /*11aa0*/  SEL R24, R24, RZ, P2 ;  /* 0x000000ff18187207 */ /* 0x000fe40001000000 */
[----:B------:R-:W-:Y:S01]  /*11ab0*/  LOP3.LUT R2, R26, R3, RZ, 0x3c, !PT ;  /* 0x000000031a027212 */ /* 0x000fe200078e3cff */
[----:B------:R-:W-:Y:S06]  /*11ac0*/  @!P0 BRA `(.L_x_5036) ;  /* 0x0000000000048947 */ /* 0x000fec0003800000 */
[----:B------:R-:W-:Y:S01]  /*11ad0*/  BPT.TRAP 0x1 ;  /* 0x000000040000795c */ /* 0x000fe20000300000 */
.L_x_5036:
[----:B------:R-:W-:Y:S01]  /*11ae0*/  IMAD R3, R24, 0x8, R7 ;  /* 0x0000000818037824 */ /* 0x000fe200078e0207 */
[----:B------:R-:W-:-:S04]  /*11af0*/  SHF.L.U32 R2, R2, 0x1f, RZ ;  /* 0x0000001f02027819 */ /* 0x000fc800000006ff */
[----:B------:R-:W2:Y:S02]  /*11b00*/  SYNCS.PHASECHK.TRANS64.TRYWAIT P1, [R3+URZ+0x22840], R2 ;  /* 0x02284002030075a7 */ /* 0x000ea4000802017f */
[----:B--2---:R-:W-:Y:S05]  /*11b10*/  @!P1 BRA `(.L_x_5037) ;  /* 0x00000038008c9947 */ /* 0x004fea0003800000 */
.L_x_5155:
[----:B------:R-:W-:Y:S05]  /*11b20*/  @!P0 BRA `(.L_x_5038) ;  /* 0x0000000000048947 */ /* 0x000fea0003800000 */
[----:B------:R-:W-:Y:S01]  /*11b30*/  BPT.TRAP 0x1 ;  /* 0x000000040000795c */ /* 0x000fe20000300000 */
.L_x_5038:
[----:B------:R-:W5:Y:S02]  /*11b40*/  SYNCS.PHASECHK.TRANS64.TRYWAIT P1, [R5+URZ+0x22860], R0 ;  /* 0x02286000050075a7 */ /* 0x000f64000802017f */
[----:B-----5:R-:W-:Y:S05]  /*11b50*/  @!P1 BRA `(.L_x_5039) ;  /* 0x0000003800909947 */ /* 0x020fea0003800000 */
.L_x_5156:
[----:B------:R-:W-:Y:S05]  /*11b60*/  @!P0 BRA `(.L_x_5040) ;  /* 0x0000000000048947 */ /* 0x000fea0003800000 */
[----:B------:R-:W-:Y:S01]  /*11b70*/  BPT.TRAP 0x1 ;  /* 0x000000040000795c */ /* 0x000fe20000300000 */
.L_x_5040:
[----:B------:R0:W0:Y:S02]  /*11b80*/  SYNCS.PHASECHK.TRANS64.TRYWAIT P0, [R3+URZ+0x22860], R2 ;  /* 0x02286002030075a7 */ /* 0x000024000800017f */
[----:B0-----:R-:W-:Y:S05]  /*11b90*/  @!P0 NANOSLEEP.SYNCS 0x989680 ;  /* 0x009896800000895d */ /* 0x001fea0003900000 */
[----:B------:R-:W0:Y:S02]  /*11ba0*/  @!P0 SYNCS.PHASECHK.TRANS64 P0, [R3+URZ+0x22860], R2 ;  /* 0x02286002030085a7 */ /* 0x000e24000800007f */
[----:B0-----:R-:W-:Y:S05]  /*11bb0*/  @!P0 BRA `(.L_x_5040) ;  /* 0xfffffffc00f08947 */ /* 0x001fea000383ffff */
.L_x_5032:
[----:B------:R-:W-:Y:S05]  /*11bc0*/  BSYNC B0 ;  /* 0x0000000000007941 */ /* 0x000fea0003800000 */
.L_x_5031:
[----:B------:R-:W-:Y:S05]  /*11bd0*/  EXIT ;  /* 0x000000000000794d */ /* 0x000fea0003800000 */
.L_x_4902:
[----:B0-----:R-:W-:-:S04]  /*11be0*/  IMAD.U32 R3, RZ, RZ, UR51 ;  /* 0x00000033ff037e24 */ /* 0x001fc8000f8e00ff */
[----:B------:R0:W1:Y:S03]  /*11bf0*/  SYNCS.PHASECHK.TRANS64.TRYWAIT P0, [R3+URZ+0x22800], R0 ;  /* 0x02280000030075a7 */ /* 0x000066000800017f */
[----:B-1----:R-:W-:Y:S05]  /*11c00*/  @!P0 NANOSLEEP.SYNCS 0x989680 ;  /* 0x009896800000895d */ /* 0x002fea0003900000 */
[----:B------:R-:W1:Y:S02]  /*11c10*/  @!P0 SYNCS.PHASECHK.TRANS64 P0, [R3+URZ+0x22800], R0 ;  /* 0x02280000030085a7 */ /* 0x000e64000800007f */
[----:B-1----:R-:W-:Y:S05]  /*11c20*/  @!P0 BRA `(.L_x_4902) ;  /* 0xfffffffc00ec8947 */ /* 0x002fea000383ffff */
[----:B------:R-:W-:Y:S05]  /*11c30*/  BRA `(.L_x_5041) ;  /* 0xfffffefc00947947 */ /* 0x000fea000383ffff */
.L_x_4906:
[----:B-1----:R-:W-:-:S04]  /*11c40*/  IMAD.U32 R3, RZ, RZ, UR22 ;  /* 0x00000016ff037e24 */ /* 0x002fc8000f8e00ff */
[----:B------:R1:W2:Y:S03]  /*11c50*/  SYNCS.PHASECHK.TRANS64.TRYWAIT P1, [R3+URZ+0x22830], R8 ;  /* 0x02283008030075a7 */ /* 0x0002a6000802017f */
[----:B--2---:R-:W-:Y:S05]  /*11c60*/  @!P1 NANOSLEEP.SYNCS 0x989680 ;  /* 0x009896800000995d */ /* 0x004fea0003900000 */
[----:B------:R-:W2:Y:S02]  /*11c70*/  @!P1 SYNCS.PHASECHK.TRANS64 P1, [R3+URZ+0x22830], R8 ;  /* 0x02283008030095a7 */ /* 0x000ea4000802007f */
[----:B--2---:R-:W-:Y:S05]  /*11c80*/  @!P1 BRA `(.L_x_4906) ;  /* 0xfffffffc00ec9947 */ /* 0x004fea000383ffff */
[----:B------:R-:W-:Y:S05]  /*11c90*/  BRA `(.L_x_4905) ;  /* 0xfffffefc00b87947 */ /* 0x000fea000383ffff */
.L_x_4911:
[----:B-1----:R-:W-:-:S04]  /*11ca0*/  IMAD.U32 R9, RZ, RZ, UR22 ;  /* 0x00000016ff097e24 */ /* 0x002fc8000f8e00ff */
[----:B------:R1:W2:Y:S03]  /*11cb0*/  SYNCS.PHASECHK.TRANS64.TRYWAIT P1, [R9+URZ+0x22850], R8 ;  /* 0x02285008090075a7 */ /* 0x0002a6000802017f */
[----:B--2---:R-:W-:Y:S05]  /*11cc0*/  @!P1 NANOSLEEP.SYNCS 0x989680 ;  /* 0x009896800000995d */ /* 0x004fea0003900000 */
[----:B------:R-:W2:Y:S02]  /*11cd0*/  @!P1 SYNCS.PHASECHK.TRANS64 P1, [R9+URZ+0x22850], R8 ;  /* 0x02285008090095a7 */ /* 0x000ea4000802007f */
[----:B--2---:R-:W-:Y:S05]  /*11ce0*/  @!P1 BRA `(.L_x_4911) ;  /* 0xfffffffc00ec9947 */ /* 0x004fea000383ffff */
[----:B------:R-:W-:Y:S05]  /*11cf0*/  BRA `(.L_x_4910) ;  /* 0xffffff1c003c7947 */ /* 0x000fea000383ffff */
.L_x_4917:
[----:B-1----:R-:W-:-:S04]  /*11d00*/  IMAD.U32 R0, RZ, RZ, UR25 ;  /* 0x00000019ff007e24 */ /* 0x002fc8000f8e00ff */
[----:B------:R1:W2:Y:S03]  /*11d10*/  SYNCS.PHASECHK.TRANS64.TRYWAIT P1, [R0+URZ+0x22830], R7 ;  /* 0x02283007000075a7 */ /* 0x0002a6000802017f */
[----:B--2---:R-:W-:Y:S05]  /*11d20*/  @!P1 NANOSLEEP.SYNCS 0x989680 ;  /* 0x009896800000995d */ /* 0x004fea0003900000 */
[----:B------:R-:W2:Y:S02]  /*11d30*/  @!P1 SYNCS.PHASECHK.TRANS64 P1, [R0+URZ+0x22830], R7 ;  /* 0x02283007000095a7 */ /* 0x000ea4000802007f */
[----:B--2---:R-:W-:Y:S05]  /*11d40*/  @!P1 BRA `(.L_x_4917) ;  /* 0xfffffffc00ec9947 */ /* 0x004fea000383ffff */
[----:B------:R-:W-:Y:S05]  /*11d50*/  BRA `(.L_x_4916) ;  /* 0xffffff20007c7947 */ /* 0x000fea000383ffff */
.L_x_4922:
[----:B-1----:R-:W-:-:S04]  /*11d60*/  IMAD.U32 R10, RZ, RZ, UR25 ;  /* 0x00000019ff0a7e24 */ /* 0x002fc8000f8e00ff */
[----:B------:R1:W2:Y:S03]  /*11d70*/  SYNCS.PHASECHK.TRANS64.TRYWAIT P1, [R10+URZ+0x22850], R7 ;  /* 0x022850070a0075a7 */ /* 0x0002a6000802017f */
[----:B--2---:R-:W-:Y:S05]  /*11d80*/  @!P1 NANOSLEEP.SYNCS 0x989680 ;  /* 0x009896800000995d */ /* 0x004fea0003900000 */
[----:B------:R-:W2:Y:S02]  /*11d90*/  @!P1 SYNCS.PHASECHK.TRANS64 P1, [R10+URZ+0x22850], R7 ;  /* 0x022850070a0095a7 */ /* 0x000ea4000802007f */
[----:B--2---:R-:W-:Y:S05]  /*11da0*/  @!P1 BRA `(.L_x_4922) ;  /* 0xfffffffc00ec9947 */ /* 0x004fea000383ffff */
[----:B------:R-:W-:Y:S05]  /*11db0*/  BRA `(.L_x_4921) ;  /* 0xffffff4800007947 */ /* 0x000fea000383ffff */
.L_x_4929:
[----:B-1----:R-:W-:-:S04]  /*11dc0*/  MOV R0, UR25 ;  /* 0x0000001900007c02 */ /* 0x002fc80008000f00 */
[----:B------:R1:W2:Y:S03]  /*11dd0*/  SYNCS.PHASECHK.TRANS64.TRYWAIT P1, [R0+URZ+0x22830], R7 ;  /* 0x02283007000075a7 */ /* 0x0002a6000802017f */
[----:B--2---:R-:W-:Y:S05]  /*11de0*/  @!P1 NANOSLEEP.SYNCS 0x989680 ;  /* 0x009896800000995d */ /* 0x004fea0003900000 */
[----:B------:R-:W2:Y:S02]  /*11df0*/  @!P1 SYNCS.PHASECHK.TRANS64 P1, [R0+URZ+0x22830], R7 ;  /* 0x02283007000095a7 */ /* 0x000ea4000802007f */
[----:B--2---:R-:W-:Y:S05]  /*11e00*/  @!P1 BRA `(.L_x_4929) ;  /* 0xfffffffc00ec9947 */ /* 0x004fea000383ffff */
[----:B------:R-:W-:Y:S05]  /*11e10*/  BRA `(.L_x_4928) ;  /* 0xffffff4c000c7947 */ /* 0x000fea000383ffff */
.L_x_4934:
[----:B-1----:R-:W-:-:S04]  /*11e20*/  IMAD.U32 R10, RZ, RZ, UR25 ;  /* 0x00000019ff0a7e24 */ /* 0x002fc8000f8e00ff */
[----:B------:R1:W2:Y:S03]  /*11e30*/  SYNCS.PHASECHK.TRANS64.TRYWAIT P1, [R10+URZ+0x22850], R7 ;  /* 0x022850070a0075a7 */ /* 0x0002a6000802017f */
[----:B--2---:R-:W-:Y:S05]  /*11e40*/  @!P1 NANOSLEEP.SYNCS 0x989680 ;  /* 0x009896800000995d */ /* 0x004fea0003900000 */
[----:B------:R-:W2:Y:S02]  /*11e50*/  @!P1 SYNCS.PHASECHK.TRANS64 P1, [R10+URZ+0x22850], R7 ;  /* 0x022850070a0095a7 */ /* 0x000ea4000802007f */
[----:B--2---:R-:W-:Y:S05]  /*11e60*/  @!P1 BRA `(.L_x_4934) ;  /* 0xfffffffc00ec9947 */ /* 0x004fea000383ffff */
[----:B------:R-:W-:Y:S05]  /*11e70*/  BRA `(.L_x_4933) ;  /* 0xffffff6800b07947 */ /* 0x000fea000383ffff */
.L_x_4978:
        /* <DEDUP_REMOVED lines=11> */
.L_x_5043:
[----:B------:R-:W-:Y:S05]  /*11f30*/  BSYNC B0 ;  /* 0x0000000000007941 */ /* 0x000fea0003800000 */
.L_x_5042:
[----:B------:R-:W-:Y:S05]  /*11f40*/  BRA `(.L_x_5044) ;  /* 0xffffffbc00907947 */ /* 0x000fea000383ffff */
.L_x_4981:
[----:B0-----:R0:W1:Y:S02]  /*11f50*/  SYNCS.PHASECHK.TRANS64.TRYWAIT P0, [R33+URZ+0x22840], R0 ;  /* 0x02284000210075a7 */ /* 0x001064000800017f */
[----:B-1----:R-:W-:Y:S05]  /*11f60*/  @!P0 NANOSLEEP.SYNCS 0x989680 ;  /* 0x009896800000895d */ /* 0x002fea0003900000 */
[----:B------:R-:W1:Y:S02]  /*11f70*/  @!P0 SYNCS.PHASECHK.TRANS64 P0, [R33+URZ+0x22840], R0 ;  /* 0x02284000210085a7 */ /* 0x000e64000800007f */
[----:B-1----:R-:W-:Y:S05]  /*11f80*/  @!P0 BRA `(.L_x_4981) ;  /* 0xfffffffc00f08947 */ /* 0x002fea000383ffff */
[----:B------:R-:W-:Y:S05]  /*11f90*/  BRA `(.L_x_5045) ;  /* 0xffffffc000447947 */ /* 0x000fea000383ffff */
.L_x_4982:
        /* <DEDUP_REMOVED lines=8> */
.L_x_5047:
[----:B------:R-:W-:Y:S05]  /*12020*/  BSYNC B0 ;  /* 0x0000000000007941 */ /* 0x000fea0003800000 */
.L_x_5046:
[----:B------:R-:W-:Y:S01]  /*12030*/  IMAD.MOV.U32 R13, RZ, RZ, R0 ;  /* 0x000000ffff0d7224 */ /* 0x000fe200078e0000 */
[----:B------:R-:W-:Y:S01]  /*12040*/  MOV R15, 0xffffffff ;  /* 0xffffffff000f7802 */ /* 0x000fe20000000f00 */
[----:B------:R-:W-:Y:S02]  /*12050*/  IMAD.MOV.U32 R12, RZ, RZ, RZ ;  /* 0x000000ffff0c7224 */ /* 0x000fe400078e00ff */
[----:B------:R-:W-:Y:S02]  /*12060*/  IMAD.MOV.U32 R11, RZ, RZ, 0x181f ;  /* 0x0000181fff0b7424 */ /* 0x000fe400078e00ff */
[----:B------:R-:W-:Y:S02]  /*12070*/  IMAD.MOV.U32 R2, RZ, RZ, R14 ;  /* 0x000000ffff027224 */ /* 0x000fe400078e000e */
[----:B------:R-:W-:-:S07]  /*12080*/  @P0 IMAD R7, R5, 0x2, R22 ;  /* 0x0000000205070824 */ /* 0x000fce00078e0216 */
[----:B------:R-:W-:Y:S05]  /*12090*/  WARPSYNC.COLLECTIVE R15, `(.L_x_5048) ;  /* 0x000000000f087348 */ /* 0x000fea0003c00000 */
[----:B------:R0:W1:Y:S02]  /*120a0*/  SHFL.IDX P6, R14, R13, R12, R11 ;  /* 0x0000000c0d0e7389 */ /* 0x00006400000c000b */
[----:B01----:R-:W-:Y:S01]  /*120b0*/  ENDCOLLECTIVE ;  /* 0x000000000000791b */ /* 0x003fe20003800000 */
.L_x_5048:
[----:B------:R-:W-:Y:S02]  /*120c0*/  IMAD.MOV.U32 R13, RZ, RZ, R4 ;  /* 0x000000ffff0d7224 */ /* 0x000fe400078e0004 */
[----:B------:R-:W-:Y:S02]  /*120d0*/  IMAD.MOV.U32 R12, RZ, RZ, 0x1 ;  /* 0x00000001ff0c7424 */ /* 0x000fe400078e00ff */
[----:B------:R-:W-:-:S07]  /*120e0*/  IMAD.MOV.U32 R3, RZ, RZ, R14 ;  /* 0x000000ffff037224 */ /* 0x000fce00078e000e */
[----:B------:R-:W-:Y:S05]  /*120f0*/  WARPSYNC.COLLECTIVE R15, `(.L_x_5049) ;  /* 0x000000000f087348 */ /* 0x000fea0003c00000 */
[----:B------:R0:W1:Y:S02]  /*12100*/  SHFL.IDX P6, R14, R13, R12, R11 ;  /* 0x0000000c0d0e7389 */ /* 0x00006400000c000b */
[----:B01----:R-:W-:Y:S01]  /*12110*/  ENDCOLLECTIVE ;  /* 0x000000000000791b */ /* 0x003fe20003800000 */
.L_x_5049:
        /* <DEDUP_REMOVED lines=15> */
.L_x_5050:
[----:B------:R-:W-:Y:S02]  /*12210*/  @P0 IMAD R7, R5, 0x2, R22 ;  /* 0x0000000205070824 */ /* 0x000fe400078e0216 */
[----:B------:R-:W-:Y:S02]  /*12220*/  IMAD.MOV.U32 R13, RZ, RZ, R4 ;  /* 0x000000ffff0d7224 */ /* 0x000fe400078e0004 */
[----:B------:R-:W-:Y:S02]  /*12230*/  IMAD.MOV.U32 R12, RZ, RZ, 0x2 ;  /* 0x00000002ff0c7424 */ /* 0x000fe400078e00ff */
[----:B------:R-:W-:-:S07]  /*12240*/  IMAD.MOV.U32 R3, RZ, RZ, R14 ;  /* 0x000000ffff037224 */ /* 0x000fce00078e000e */
[----:B------:R-:W-:Y:S05]  /*12250*/  WARPSYNC.COLLECTIVE R15, `(.L_x_5051) ;  /* 0x000000000f087348 */ /* 0x000fea0003c00000 */
[----:B------:R0:W1:Y:S02]  /*12260*/  SHFL.IDX P6, R14, R13, R12, R11 ;  /* 0x0000000c0d0e7389 */ /* 0x00006400000c000b */
[----:B01----:R-:W-:Y:S01]  /*12270*/  ENDCOLLECTIVE ;  /* 0x000000000000791b */ /* 0x003fe20003800000 */
.L_x_5051:
        /* <DEDUP_REMOVED lines=15> */
.L_x_5052:
[----:B------:R-:W-:Y:S02]  /*12370*/  @P0 IMAD R7, R5, 0x2, R22 ;  /* 0x0000000205070824 */ /* 0x000fe400078e0216 */
[----:B------:R-:W-:Y:S02]  /*12380*/  IMAD.MOV.U32 R13, RZ, RZ, R4 ;  /* 0x000000ffff0d7224 */ /* 0x000fe400078e0004 */
[----:B------:R-:W-:Y:S02]  /*12390*/  IMAD.MOV.U32 R12, RZ, RZ, 0x3 ;  /* 0x00000003ff0c7424 */ /* 0x000fe400078e00ff */
[----:B------:R-:W-:-:S07]  /*123a0*/  IMAD.MOV.U32 R3, RZ, RZ, R14 ;  /* 0x000000ffff037224 */ /* 0x000fce00078e000e */
[----:B------:R-:W-:Y:S05]  /*123b0*/  WARPSYNC.COLLECTIVE R15, `(.L_x_5053) ;  /* 0x000000000f087348 */ /* 0x000fea0003c00000 */
[----:B------:R0:W1:Y:S02]  /*123c0*/  SHFL.IDX P6, R14, R13, R12, R11 ;  /* 0x0000000c0d0e7389 */ /* 0x00006400000c000b */
[----:B01----:R-:W-:Y:S01]  /*123d0*/  ENDCOLLECTIVE ;  /* 0x000000000000791b */ /* 0x003fe20003800000 */
.L_x_5053:
        /* <DEDUP_REMOVED lines=15> */
.L_x_5054:
[----:B------:R-:W-:Y:S02]  /*124d0*/  @P0 IMAD R7, R5, 0x2, R22 ;  /* 0x0000000205070824 */ /* 0x000fe400078e0216 */
[----:B------:R-:W-:Y:S02]  /*124e0*/  IMAD.MOV.U32 R13, RZ, RZ, R4 ;  /* 0x000000ffff0d7224 */ /* 0x000fe400078e0004 */
[----:B------:R-:W-:Y:S02]  /*124f0*/  IMAD.MOV.U32 R12, RZ, RZ, 0x4 ;  /* 0x00000004ff0c7424 */ /* 0x000fe400078e00ff */
[----:B------:R-:W-:-:S07]  /*12500*/  IMAD.MOV.U32 R3, RZ, RZ, R14 ;  /* 0x000000ffff037224 */ /* 0x000fce00078e000e */
[----:B------:R-:W-:Y:S05]  /*12510*/  WARPSYNC.COLLECTIVE R15, `(.L_x_5055) ;  /* 0x000000000f087348 */ /* 0x000fea0003c00000 */
[----:B------:R0:W1:Y:S02]  /*12520*/  SHFL.IDX P6, R14, R13, R12, R11 ;  /* 0x0000000c0d0e7389 */ /* 0x00006400000c000b */
[----:B01----:R-:W-:Y:S01]  /*12530*/  ENDCOLLECTIVE ;  /* 0x000000000000791b */ /* 0x003fe20003800000 */
.L_x_5055:
        /* <DEDUP_REMOVED lines=15> */
.L_x_5056:
[----:B------:R-:W-:Y:S02]  /*12630*/  @P0 IMAD R7, R5, 0x2, R22 ;  /* 0x0000000205070824 */ /* 0x000fe400078e0216 */
[----:B------:R-:W-:Y:S02]  /*12640*/  IMAD.MOV.U32 R13, RZ, RZ, R4 ;  /* 0x000000ffff0d7224 */ /* 0x000fe400078e0004 */
[----:B------:R-:W-:Y:S02]  /*12650*/  IMAD.MOV.U32 R12, RZ, RZ, 0x5 ;  /* 0x00000005ff0c7424 */ /* 0x000fe400078e00ff */
[----:B------:R-:W-:-:S07]  /*12660*/  IMAD.MOV.U32 R3, RZ, RZ, R14 ;  /* 0x000000ffff037224 */ /* 0x000fce00078e000e */
[----:B------:R-:W-:Y:S05]  /*12670*/  WARPSYNC.COLLECTIVE R15, `(.L_x_5057) ;  /* 0x000000000f087348 */ /* 0x000fea0003c00000 */
[----:B------:R0:W1:Y:S02]  /*12680*/  SHFL.IDX P6, R14, R13, R12, R11 ;  /* 0x0000000c0d0e7389 */ /* 0x00006400000c000b */
[----:B01----:R-:W-:Y:S01]  /*12690*/  ENDCOLLECTIVE ;  /* 0x000000000000791b */ /* 0x003fe20003800000 */
.L_x_5057:
[----:B------:R-:W-:-:S05]  /*126a0*/  @P0 LEA R3, P1, R8, R3, 0x1 ;  /* 0x0000000308030211 */ /* 0x000fca00078208ff */
[----:B------:R-:W-:-:S05]  /*126b0*/  @P0 IMAD.X R2, RZ, RZ, R2, P1 ;  /* 0x000000ffff020224 */ /* 0x000fca00008e0602 */
[----:B------:R-:W-:Y:S02]  /*126c0*/  @P0 LOP3.LUT R3, R3, R2, RZ, 0x3c, !PT ;  /* 0x0000000203030212 */ /* 0x000fe400078e3cff */
[----:B------:R-:W-:Y:S02]  /*126d0*/  MOV R13, R0 ;  /* 0x00000000000d7202 */ /* 0x000fe40000000f00 */
[----:B------:R-:W-:-:S04]  /*126e0*/  @P0 LOP3.LUT R2, R3, R2, RZ, 0x3c, !PT ;  /* 0x0000000203020212 */ /* 0x000fc800078e3cff */
[----:B------:R-:W-:Y:S01]  /*126f0*/  @P0 LOP3.LUT R3, R3, R2, RZ, 0x3c, !PT ;  /* 0x0000000203030212 */ /* 0x000fe200078e3cff */
[----:B------:R-:W-:-:S07]  /*12700*/  IMAD.MOV.U32 R4, RZ, RZ, R14 ;  /* 0x000000ffff047224 */ /* 0x000fce00078e000e */
[----:B------:R-:W-:Y:S05]  /*12710*/  WARPSYNC.COLLECTIVE R15, `(.L_x_5058) ;  /* 0x000000000f087348 */ /* 0x000fea0003c00000 */
[----:B------:R0:W1:Y:S02]  /*12720*/  SHFL.IDX P6, R14, R13, R12, R11 ;  /* 0x0000000c0d0e7389 */ /* 0x00006400000c000b */
[----:B01----:R-:W-:Y:S01]  /*12730*/  ENDCOLLECTIVE ;  /* 0x000000000000791b */ /* 0x003fe20003800000 */
.L_x_5058:
[----:B------:R-:W-:Y:S01]  /*12740*/  @!PT LDS RZ, [RZ] ;  /* 0x00000000fffff984 */ /* 0x000fe20000000800 */
[----:B------:R-:W-:Y:S01]  /*12750*/  @!PT LDS RZ, [RZ] ;  /* 0x00000000fffff984 */ /* 0x000fe20000000800 */
[----:B------:R-:W-:Y:S01]  /*12760*/  @!PT LDS RZ, [RZ] ;  /* 0x00000000fffff984 */ /* 0x000fe20000000800 */
[----:B------:R0:W-:Y:S01]  /*12770*/  @P0 LDGSTS.E.BYPASS.LTC128B.128 [R7+0x1e400], desc[UR48][R2.64], !P2 ;  /* 0x1e40000002070fae */ /* 0x0001e2000d101d70 */
[----:B------:R-:W-:Y:S01]  /*12780*/  IMAD.MOV.U32 R0, RZ, RZ, R14 ;  /* 0x000000ffff007224 */ /* 0x000fe200078e000e */
[----:B------:R-:W-:Y:S06]  /*12790*/  BRA `(.L_x_5059) ;  /* 0xffffffbc00ac7947 */ /* 0x000fec000383ffff */
.L_x_4987:
[----:B------:R-:W-:Y:S02]  /*127a0*/  IMAD.MOV.U32 R13, RZ, RZ, R4 ;  /* 0x000000ffff0d7224 */ /* 0x000fe400078e0004 */
[----:B------:R-:W-:Y:S02]  /*127b0*/  IMAD.MOV.U32 R12, RZ, RZ, RZ ;  /* 0x000000ffff0c7224 */ /* 0x000fe400078e00ff */
[----:B------:R-:W-:Y:S02]  /*127c0*/  IMAD.MOV.U32 R11, RZ, RZ, 0x181f ;  /* 0x0000181fff0b7424 */ /* 0x000fe400078e00ff */
[----:B------:R-:W-:Y:S02]  /*127d0*/  IMAD.MOV.U32 R15, RZ, RZ, -0x1 ;  /* 0xffffffffff0f7424 */ /* 0x000fe400078e00ff */
[----:B-----5:R-:W-:Y:S02]  /*127e0*/  IMAD R5, R9, R6, RZ ;  /* 0x0000000609057224 */ /* 0x020fe400078e02ff */
[----:B------:R-:W-:-:S07]  /*127f0*/  IMAD R17, R17, 0x80, R8 ;  /* 0x0000008011117824 */ /* 0x000fce00078e0208 */
[----:B------:R-:W-:Y:S05]  /*12800*/  WARPSYNC.COLLECTIVE R15, `(.L_x_5060) ;  /* 0x000000000f087348 */ /* 0x000fea0003c00000 */
[----:B------:R0:W1:Y:S02]  /*12810*/  SHFL.IDX P6, R14, R13, R12, R11 ;  /* 0x0000000c0d0e7389 */ /* 0x00006400000c000b */
[----:B01----:R-:W-:Y:S01]  /*12820*/  ENDCOLLECTIVE ;  /* 0x000000000000791b */ /* 0x003fe20003800000 */
.L_x_5060:
[C---:B------:R-:W-:Y:S01]  /*12830*/  VIADD R6, R17.reuse, 0x10 ;  /* 0x0000001011067836 */ /* 0x040fe20000000000 */
[----:B------:R-:W-:Y:S02]  /*12840*/  ISETP.GE.AND P0, PT, R17, R5, PT ;  /* 0x000000051100720c */ /* 0x000fe40003f06270 */
[----:B------:R-:W-:Y:S01]  /*12850*/  MOV R13, R0 ;  /* 0x00000000000d7202 */ /* 0x000fe20000000f00 */
[----:B------:R-:W-:-:S10]  /*12860*/  IMAD.MOV.U32 R2, RZ, RZ, R14 ;  /* 0x000000ffff027224 */ /* 0x000fd400078e000e */
[----:B------:R-:W-:Y:S05]  /*12870*/  WARPSYNC.COLLECTIVE R15, `(.L_x_5061) ;  /* 0x000000000f087348 */ /* 0x000fea0003c00000 */
[----:B------:R0:W1:Y:S02]  /*12880*/  SHFL.IDX P6, R14, R13, R12, R11 ;  /* 0x0000000c0d0e7389 */ /* 0x00006400000c000b */
[----:B01----:R-:W-:Y:S01]  /*12890*/  ENDCOLLECTIVE ;  /* 0x000000000000791b */ /* 0x003fe20003800000 */
.L_x_5061:
[----:B------:R-:W-:Y:S02]  /*128a0*/  IMAD.MOV.U32 R13, RZ, RZ, R4 ;  /* 0x000000ffff0d7224 */ /* 0x000fe400078e0004 */
[----:B------:R-:W-:Y:S02]  /*128b0*/  IMAD.MOV.U32 R12, RZ, RZ, 0x1 ;  /* 0x00000001ff0c7424 */ /* 0x000fe400078e00ff */
[----:B------:R-:W-:-:S07]  /*128c0*/  IMAD.MOV.U32 R3, RZ, RZ, R14 ;  /* 0x000000ffff037224 */ /* 0x000fce00078e000e */
[----:B------:R-:W-:Y:S05]  /*128d0*/  WARPSYNC.COLLECTIVE R15, `(.L_x_5062) ;  /* 0x000000000f087348 */ /* 0x000fea0003c00000 */
[----:B------:R0:W1:Y:S02]  /*128e0*/  SHFL.IDX P6, R14, R13, R12, R11 ;  /* 0x0000000c0d0e7389 */ /* 0x00006400000c000b */
[----:B01----:R-:W-:Y:S01]  /*128f0*/  ENDCOLLECTIVE ;  /* 0x000000000000791b */ /* 0x003fe20003800000 */
.L_x_5062:
        /* <DEDUP_REMOVED lines=15> */
.L_x_5063:
[----:B------:R-:W-:Y:S02]  /*129f0*/  IMAD.MOV.U32 R13, RZ, RZ, R4 ;  /* 0x000000ffff0d7224 */ /* 0x000fe400078e0004 */
[----:B------:R-:W-:Y:S02]  /*12a00*/  IMAD.MOV.U32 R12, RZ, RZ, 0x2 ;  /* 0x00000002ff0c7424 */ /* 0x000fe400078e00ff */
[----:B------:R-:W-:-:S07]  /*12a10*/  IMAD.MOV.U32 R3, RZ, RZ, R14 ;  /* 0x000000ffff037224 */ /* 0x000fce00078e000e */
[----:B------:R-:W-:Y:S05]  /*12a20*/  WARPSYNC.COLLECTIVE R15, `(.L_x_5064) ;  /* 0x000000000f087348 */ /* 0x000fea0003c00000 */
[----:B------:R0:W1:Y:S02]  /*12a30*/  SHFL.IDX P6, R14, R13, R12, R11 ;  /* 0x0000000c0d0e7389 */ /* 0x00006400000c000b */
[----:B01----:R-:W-:Y:S01]  /*12a40*/  ENDCOLLECTIVE ;  /* 0x000000000000791b */ /* 0x003fe20003800000 */
.L_x_5064:
        /* <DEDUP_REMOVED lines=16> */
.L_x_5065:
[----:B------:R-:W-:Y:S02]  /*12b50*/  IMAD.MOV.U32 R13, RZ, RZ, R4 ;  /* 0x000000ffff0d7224 */ /* 0x000fe400078e0004 */
[----:B------:R-:W-:Y:S02]  /*12b60*/  IMAD.MOV.U32 R12, RZ, RZ, 0x3 ;  /* 0x00000003ff0c7424 */ /* 0x000fe400078e00ff */
[----:B------:R-:W-:-:S07]  /*12b70*/  IMAD.MOV.U32 R3, RZ, RZ, R14 ;  /* 0x000000ffff037224 */ /* 0x000fce00078e000e */
[----:B------:R-:W-:Y:S05]  /*12b80*/  WARPSYNC.COLLECTIVE R15, `(.L_x_5066) ;  /* 0x000000000f087348 */ /* 0x000fea0003c00000 */
[----:B------:R0:W1:Y:S02]  /*12b90*/  SHFL.IDX P6, R14, R13, R12, R11 ;  /* 0x0000000c0d0e7389 */ /* 0x00006400000c000b */
[----:B01----:R-:W-:Y:S01]  /*12ba0*/  ENDCOLLECTIVE ;  /* 0x000000000000791b */ /* 0x003fe20003800000 */
.L_x_5066:
        /* <DEDUP_REMOVED lines=16> */
.L_x_5067:
[----:B------:R-:W-:Y:S02]  /*12cb0*/  IMAD.MOV.U32 R13, RZ, RZ, R4 ;  /* 0x000000ffff0d7224 */ /* 0x000fe400078e0004 */
[----:B------:R-:W-:Y:S02]  /*12cc0*/  IMAD.MOV.U32 R12, RZ, RZ, 0x4 ;  /* 0x00000004ff0c7424 */ /* 0x000fe400078e00ff */
[----:B------:R-:W-:-:S07]  /*12cd0*/  IMAD.MOV.U32 R3, RZ, RZ, R14 ;  /* 0x000000ffff037224 */ /* 0x000fce00078e000e */
[----:B------:R-:W-:Y:S05]  /*12ce0*/  WARPSYNC.COLLECTIVE R15, `(.L_x_5068) ;  /* 0x000000000f087348 */ /* 0x000fea0003c00000 */
[----:B------:R0:W1:Y:S02]  /*12cf0*/  SHFL.IDX P6, R14, R13, R12, R11 ;  /* 0x0000000c0d0e7389 */ /* 0x00006400000c000b */
[----:B01----:R-:W-:Y:S01]  /*12d00*/  ENDCOLLECTIVE ;  /* 0x000000000000791b */ /* 0x003fe20003800000 */
.L_x_5068:
        /* <DEDUP_REMOVED lines=16> */
.L_x_5069:
[----:B------:R-:W-:Y:S02]  /*12e10*/  IMAD.MOV.U32 R13, RZ, RZ, R4 ;  /* 0x000000ffff0d7224 */ /* 0x000fe400078e0004 */
[----:B------:R-:W-:Y:S02]  /*12e20*/  IMAD.MOV.U32 R12, RZ, RZ, 0x5 ;  /* 0x00000005ff0c7424 */ /* 0x000fe400078e00ff */
[----:B------:R-:W-:-:S07]  /*12e30*/  IMAD.MOV.U32 R3, RZ, RZ, R14 ;  /* 0x000000ffff037224 */ /* 0x000fce00078e000e */
[----:B------:R-:W-:Y:S05]  /*12e40*/  WARPSYNC.COLLECTIVE R15, `(.L_x_5070) ;  /* 0x000000000f087348 */ /* 0x000fea0003c00000 */
[----:B------:R0:W1:Y:S02]  /*12e50*/  SHFL.IDX P6, R14, R13, R12, R11 ;  /* 0x0000000c0d0e7389 */ /* 0x00006400000c000b */
[----:B01----:R-:W-:Y:S01]  /*12e60*/  ENDCOLLECTIVE ;  /* 0x000000000000791b */ /* 0x003fe20003800000 */
.L_x_5070:
        /* <DEDUP_REMOVED lines=16> */
.L_x_5071:
[----:B------:R-:W-:Y:S02]  /*12f70*/  IMAD.MOV.U32 R13, RZ, RZ, R4 ;  /* 0x000000ffff0d7224 */ /* 0x000fe400078e0004 */
[----:B------:R-:W-:Y:S02]  /*12f80*/  IMAD.MOV.U32 R12, RZ, RZ, 0x6 ;  /* 0x00000006ff0c7424 */ /* 0x000fe400078e00ff */
[----:B------:R-:W-:-:S07]  /*12f90*/  IMAD.MOV.U32 R3, RZ, RZ, R14 ;  /* 0x000000ffff037224 */ /* 0x000fce00078e000e */
[----:B------:R-:W-:Y:S05]  /*12fa0*/  WARPSYNC.COLLECTIVE R15, `(.L_x_5072) ;  /* 0x000000000f087348 */ /* 0x000fea0003c00000 */
[----:B------:R0:W1:Y:S02]  /*12fb0*/  SHFL.IDX P6, R14, R13, R12, R11 ;  /* 0x0000000c0d0e7389 */ /* 0x00006400000c000b */
[----:B01----:R-:W-:Y:S01]  /*12fc0*/  ENDCOLLECTIVE ;  /* 0x000000000000791b */ /* 0x003fe20003800000 */
.L_x_5072:
        /* <DEDUP_REMOVED lines=16> */
.L_x_5073:
[----:B------:R-:W-:Y:S02]  /*130d0*/  IMAD.MOV.U32 R13, RZ, RZ, R4 ;  /* 0x000000ffff0d7224 */ /* 0x000fe400078e0004 */
[----:B------:R-:W-:Y:S02]  /*130e0*/  IMAD.MOV.U32 R12, RZ, RZ, 0x7 ;  /* 0x00000007ff0c7424 */ /* 0x000fe400078e00ff */
[----:B------:R-:W-:-:S07]  /*130f0*/  IMAD.MOV.U32 R3, RZ, RZ, R14 ;  /* 0x000000ffff037224 */ /* 0x000fce00078e000e */
[----:B------:R-:W-:Y:S05]  /*13100*/  WARPSYNC.COLLECTIVE R15, `(.L_x_5074) ;  /* 0x000000000f087348 */ /* 0x000fea0003c00000 */
[----:B------:R0:W1:Y:S02]  /*13110*/  SHFL.IDX P6, R14, R13, R12, R11 ;  /* 0x0000000c0d0e7389 */ /* 0x00006400000c000b */
[----:B01----:R-:W-:Y:S01]  /*13120*/  ENDCOLLECTIVE ;  /* 0x000000000000791b */ /* 0x003fe20003800000 */
.L_x_5074:
        /* <DEDUP_REMOVED lines=14> */
.L_x_5075:
[----:B------:R-:W-:Y:S05]  /*13210*/  BRA `(.L_x_5076) ;  /* 0xffffffc0001c7947 */ /* 0x000fea000383ffff */
.L_x_4990:
[----:B0-----:R0:W1:Y:S02]  /*13220*/  SYNCS.PHASECHK.TRANS64.TRYWAIT P0, [R22+URZ+0x22820], R3 ;  /* 0x02282003160075a7 */ /* 0x001064000800017f */
[----:B-1----:R-:W-:Y:S05]  /*13230*/  @!P0 NANOSLEEP.SYNCS 0x989680 ;  /* 0x009896800000895d */ /* 0x002fea0003900000 */
[----:B------:R-:W1:Y:S02]  /*13240*/  @!P0 SYNCS.PHASECHK.TRANS64 P0, [R22+URZ+0x22820], R3 ;  /* 0x02282003160085a7 */ /* 0x000e64000800007f */
[----:B-1----:R-:W-:Y:S05]  /*13250*/  @!P0 BRA `(.L_x_4990) ;  /* 0xfffffffc00f08947 */ /* 0x002fea000383ffff */
[----:B------:R-:W-:Y:S05]  /*13260*/  BRA `(.L_x_5077) ;  /* 0xffffffc000787947 */ /* 0x000fea000383ffff */
.L_x_4993:
[----:B-1----:R1:W2:Y:S02]  /*13270*/  SYNCS.PHASECHK.TRANS64.TRYWAIT P0, [R33+URZ+0x22860], R0 ;  /* 0x02286000210075a7 */ /* 0x0022a4000800017f */
[----:B--2---:R-:W-:Y:S05]  /*13280*/  @!P0 NANOSLEEP.SYNCS 0x989680 ;  /* 0x009896800000895d */ /* 0x004fea0003900000 */
[----:B------:R-:W2:Y:S02]  /*13290*/  @!P0 SYNCS.PHASECHK.TRANS64 P0, [R33+URZ+0x22860], R0 ;  /* 0x02286000210085a7 */ /* 0x000ea4000800007f */
[----:B--2---:R-:W-:Y:S05]  /*132a0*/  @!P0 BRA `(.L_x_4993) ;  /* 0xfffffffc00f08947 */ /* 0x004fea000383ffff */
[----:B------:R-:W-:Y:S05]  /*132b0*/  BRA `(.L_x_5078) ;  /* 0xffffffc000887947 */ /* 0x000fea000383ffff */
.L_x_4994:
        /* <DEDUP_REMOVED lines=8> */
.L_x_5080:
[----:B------:R-:W-:Y:S05]  /*13340*/  BSYNC B0 ;  /* 0x0000000000007941 */ /* 0x000fea0003800000 */
.L_x_5079:
[----:B------:R-:W0:Y:S01]  /*13350*/  S2R R7, SR_TID.X ;  /* 0x0000000000077919 */ /* 0x000e220000002100 */
[----:B------:R-:W-:Y:S01]  /*13360*/  IMAD.MOV.U32 R13, RZ, RZ, R5 ;  /* 0x000000ffff0d7224 */ /* 0x000fe200078e0005 */
[----:B------:R-:W-:Y:S01]  /*13370*/  MOV R12, RZ ;  /* 0x000000ff000c7202 */ /* 0x000fe20000000f00 */
[----:B------:R-:W-:Y:S01]  /*13380*/  IMAD.MOV.U32 R11, RZ, RZ, 0x181f ;  /* 0x0000181fff0b7424 */ /* 0x000fe200078e00ff */
[C---:B------:R-:W-:Y:S01]  /*13390*/  LOP3.LUT P2, RZ, R25.reuse, 0x2, RZ, 0xc0, !PT ;  /* 0x0000000219ff7812 */ /* 0x040fe2000784c0ff */
[----:B------:R-:W-:Y:S01]  /*133a0*/  IMAD.MOV.U32 R15, RZ, RZ, -0x1 ;  /* 0xffffffffff0f7424 */ /* 0x000fe200078e00ff */
[----:B------:R-:W-:Y:S01]  /*133b0*/  LOP3.LUT P1, RZ, R25, 0x4, RZ, 0xc0, !PT ;  /* 0x0000000419ff7812 */ /* 0x000fe2000782c0ff */
[----:B------:R-:W-:Y:S02]  /*133c0*/  IMAD.MOV.U32 R3, RZ, RZ, R14 ;  /* 0x000000ffff037224 */ /* 0x000fe400078e000e */
[----:B------:R-:W-:-:S10]  /*133d0*/  IMAD R4, R4, 0x2, R22 ;  /* 0x0000000204047824 */ /* 0x000fd400078e0216 */
[----:B0-----:R-:W-:Y:S05]  /*133e0*/  WARPSYNC.COLLECTIVE R15, `(.L_x_5081) ;  /* 0x000000000f087348 */ /* 0x001fea0003c00000 */
[----:B------:R1:W2:Y:S02]  /*133f0*/  SHFL.IDX P6, R14, R13, R12, R11 ;  /* 0x0000000c0d0e7389 */ /* 0x0002a400000c000b */
[----:B012---:R-:W-:Y:S01]  /*13400*/  ENDCOLLECTIVE ;  /* 0x000000000000791b */ /* 0x007fe20003800000 */
.L_x_5081:
[----:B------:R-:W-:Y:S02]  /*13410*/  ISETP.LT.OR P4, PT, R32, 0x1, !P1 ;  /* 0x000000012000780c */ /* 0x000fe40004f81670 */
[----:B------:R-:W-:Y:S01]  /*13420*/  MOV R13, R6 ;  /* 0x00000006000d7202 */ /* 0x000fe20000000f00 */
        /* <DEDUP_REMOVED lines=10> */
.L_x_5082:
        /* <DEDUP_REMOVED lines=17> */
.L_x_5083:
[----:B------:R-:W-:Y:S02]  /*135e0*/  IMAD.MOV.U32 R13, RZ, RZ, R6 ;  /* 0x000000ffff0d7224 */ /* 0x000fe400078e0006 */
[----:B------:R-:W-:Y:S01]  /*135f0*/  IMAD.MOV.U32 R12, RZ, RZ, 0x2 ;  /* 0x00000002ff0c7424 */ /* 0x000fe200078e00ff */
[----:B------:R-:W-:-:S13]  /*13600*/  IADD3 R2, P4, R14, R0, RZ ;  /* 0x000000000e027210 */ /* 0x000fda0007f9e0ff */
[----:B------:R-:W-:Y:S05]  /*13610*/  WARPSYNC.COLLECTIVE R15, `(.L_x_5084) ;  /* 0x000000000f087348 */ /* 0x000fea0003c00000 */
[----:B------:R0:W1:Y:S02]  /*13620*/  SHFL.IDX P6, R14, R13, R12, R11 ;  /* 0x0000000c0d0e7389 */ /* 0x00006400000c000b */
[----:B01----:R-:W-:Y:S01]  /*13630*/  ENDCOLLECTIVE ;  /* 0x000000000000791b */ /* 0x003fe20003800000 */
.L_x_5084:
        /* <DEDUP_REMOVED lines=17> */
.L_x_5085:
[----:B------:R-:W-:Y:S02]  /*13750*/  IMAD.MOV.U32 R13, RZ, RZ, R6 ;  /* 0x000000ffff0d7224 */ /* 0x000fe400078e0006 */
[----:B------:R-:W-:Y:S01]  /*13760*/  IMAD.MOV.U32 R12, RZ, RZ, 0x3 ;  /* 0x00000003ff0c7424 */ /* 0x000fe200078e00ff */
[----:B------:R-:W-:-:S13]  /*13770*/  IADD3 R2, P4, R14, R0, RZ ;  /* 0x000000000e027210 */ /* 0x000fda0007f9e0ff */
[----:B------:R-:W-:Y:S05]  /*13780*/  WARPSYNC.COLLECTIVE R15, `(.L_x_5086) ;  /* 0x000000000f087348 */ /* 0x000fea0003c00000 */
[----:B------:R0:W1:Y:S02]  /*13790*/  SHFL.IDX P6, R14, R13, R12, R11 ;  /* 0x0000000c0d0e7389 */ /* 0x00006400000c000b */
[----:B01----:R-:W-:Y:S01]  /*137a0*/  ENDCOLLECTIVE ;  /* 0x000000000000791b */ /* 0x003fe20003800000 */
.L_x_5086:
        /* <DEDUP_REMOVED lines=17> */
.L_x_5087:
[----:B------:R-:W-:Y:S02]  /*138c0*/  IMAD.MOV.U32 R13, RZ, RZ, R6 ;  /* 0x000000ffff0d7224 */ /* 0x000fe400078e0006 */
[----:B------:R-:W-:Y:S01]  /*138d0*/  IMAD.MOV.U32 R12, RZ, RZ, 0x4 ;  /* 0x00000004ff0c7424 */ /* 0x000fe200078e00ff */
[----:B------:R-:W-:-:S13]  /*138e0*/  IADD3 R2, P4, R14, R0, RZ ;  /* 0x000000000e027210 */ /* 0x000fda0007f9e0ff */
[----:B------:R-:W-:Y:S05]  /*138f0*/  WARPSYNC.COLLECTIVE R15, `(.L_x_5088) ;  /* 0x000000000f087348 */ /* 0x000fea0003c00000 */
[----:B------:R0:W1:Y:S02]  /*13900*/  SHFL.IDX P6, R14, R13, R12, R11 ;  /* 0x0000000c0d0e7389 */ /* 0x00006400000c000b */
[----:B01----:R-:W-:Y:S01]  /*13910*/  ENDCOLLECTIVE ;  /* 0x000000000000791b */ /* 0x003fe20003800000 */
.L_x_5088:
        /* <DEDUP_REMOVED lines=17> */
.L_x_5089:
[----:B------:R-:W-:Y:S01]  /*13a30*/  IMAD.MOV.U32 R13, RZ, RZ, R6 ;  /* 0x000000ffff0d7224 */ /* 0x000fe200078e0006 */
[----:B------:R-:W-:Y:S02]  /*13a40*/  MOV R12, 0x5 ;  /* 0x00000005000c7802 */ /* 0x000fe40000000f00 */
[----:B------:R-:W-:-:S13]  /*13a50*/  IADD3 R2, P4, R14, R0, RZ ;  /* 0x000000000e027210 */ /* 0x000fda0007f9e0ff */
[----:B------:R-:W-:Y:S05]  /*13a60*/  WARPSYNC.COLLECTIVE R15, `(.L_x_5090) ;  /* 0x000000000f087348 */ /* 0x000fea0003c00000 */
[----:B------:R0:W1:Y:S02]  /*13a70*/  SHFL.IDX P6, R14, R13, R12, R11 ;  /* 0x0000000c0d0e7389 */ /* 0x00006400000c000b */
[----:B01----:R-:W-:Y:S01]  /*13a80*/  ENDCOLLECTIVE ;  /* 0x000000000000791b */ /* 0x003fe20003800000 */
.L_x_5090:
        /* <DEDUP_REMOVED lines=12> */
.L_x_5091:
        /* <DEDUP_REMOVED lines=9> */
.L_x_5001:
[----:B0-----:R0:W1:Y:S02]  /*13be0*/  SYNCS.PHASECHK.TRANS64.TRYWAIT P0, [R10+URZ+0x22840], R20 ;  /* 0x022840140a0075a7 */ /* 0x001064000800017f */
[----:B-1----:R-:W-:Y:S05]  /*13bf0*/  @!P0 NANOSLEEP.SYNCS 0x989680 ;  /* 0x009896800000895d */ /* 0x002fea0003900000 */
[----:B------:R-:W1:Y:S02]  /*13c00*/  @!P0 SYNCS.PHASECHK.TRANS64 P0, [R10+URZ+0x22840], R20 ;  /* 0x022840140a0085a7 */ /* 0x000e64000800007f */
[----:B-1----:R-:W-:Y:S05]  /*13c10*/  @!P0 BRA `(.L_x_5001) ;  /* 0xfffffffc00f08947 */ /* 0x002fea000383ffff */
[----:B------:R-:W-:Y:S05]  /*13c20*/  BRA `(.L_x_5093) ;  /* 0xffffffc000f07947 */ /* 0x000fea000383ffff */
.L_x_5002:
        /* <DEDUP_REMOVED lines=8> */
.L_x_5095:
[----:B------:R-:W-:Y:S05]  /*13cb0*/  BSYNC B1 ;  /* 0x0000000000017941 */ /* 0x000fea0003800000 */
.L_x_5094:
[----:B------:R-:W-:Y:S01]  /*13cc0*/  IMAD.MOV.U32 R13, RZ, RZ, R6 ;  /* 0x000000ffff0d7224 */ /* 0x000fe200078e0006 */
[----:B------:R-:W-:Y:S01]  /*13cd0*/  MOV R3, R14 ;  /* 0x0000000e00037202 */ /* 0x000fe20000000f00 */
[----:B------:R-:W-:Y:S01]  /*13ce0*/  IMAD.MOV.U32 R12, RZ, RZ, RZ ;  /* 0x000000ffff0c7224 */ /* 0x000fe200078e00ff */
[----:B------:R-:W-:Y:S01]  /*13cf0*/  LEA R7, R7, R22, 0x1 ;  /* 0x0000001607077211 */ /* 0x000fe200078e08ff */
[----:B------:R-:W-:Y:S02]  /*13d00*/  IMAD.MOV.U32 R11, RZ, RZ, 0x181f ;  /* 0x0000181fff0b7424 */ /* 0x000fe400078e00ff */
[----:B------:R-:W-:-:S07]  /*13d10*/  IMAD.MOV.U32 R15, RZ, RZ, -0x1 ;  /* 0xffffffffff0f7424 */ /* 0x000fce00078e00ff */
[----:B------:R-:W-:Y:S05]  /*13d20*/  WARPSYNC.COLLECTIVE R15, `(.L_x_5096) ;  /* 0x000000000f087348 */ /* 0x000fea0003c00000 */
[----:B------:R0:W1:Y:S02]  /*13d30*/  SHFL.IDX P6, R14, R13, R12, R11 ;  /* 0x0000000c0d0e7389 */ /* 0x00006400000c000b */
[----:B01----:R-:W-:Y:S01]  /*13d40*/  ENDCOLLECTIVE ;  /* 0x000000000000791b */ /* 0x003fe20003800000 */
.L_x_5096:
[----:B------:R-:W-:Y:S02]  /*13d50*/  IMAD.MOV.U32 R13, RZ, RZ, R8 ;  /* 0x000000ffff0d7224 */ /* 0x000fe400078e0008 */
[----:B------:R-:W-:Y:S02]  /*13d60*/  IMAD.MOV.U32 R12, RZ, RZ, 0x1 ;  /* 0x00000001ff0c7424 */ /* 0x000fe400078e00ff */
[----:B------:R-:W-:-:S07]  /*13d70*/  IMAD.MOV.U32 R2, RZ, RZ, R14 ;  /* 0x000000ffff027224 */ /* 0x000fce00078e000e */
[----:B------:R-:W-:Y:S05]  /*13d80*/  WARPSYNC.COLLECTIVE R15, `(.L_x_5097) ;  /* 0x000000000f087348 */ /* 0x000fea0003c00000 */
[----:B------:R0:W1:Y:S02]  /*13d90*/  SHFL.IDX P6, R14, R13, R12, R11 ;  /* 0x0000000c0d0e7389 */ /* 0x00006400000c000b */
[----:B01----:R-:W-:Y:S01]  /*13da0*/  ENDCOLLECTIVE ;  /* 0x000000000000791b */ /* 0x003fe20003800000 */
.L_x_5097:
        /* <DEDUP_REMOVED lines=11> */
.L_x_5098:
[----:B------:R-:W-:Y:S01]  /*13e60*/  MOV R13, R8 ;  /* 0x00000008000d7202 */ /* 0x000fe20000000f00 */
[----:B------:R-:W-:Y:S02]  /*13e70*/  IMAD.MOV.U32 R12, RZ, RZ, 0x2 ;  /* 0x00000002ff0c7424 */ /* 0x000fe400078e00ff */
[----:B------:R-:W-:-:S07]  /*13e80*/  IMAD.MOV.U32 R2, RZ, RZ, R14 ;  /* 0x000000ffff027224 */ /* 0x000fce00078e000e */
[----:B------:R-:W-:Y:S05]  /*13e90*/  WARPSYNC.COLLECTIVE R15, `(.L_x_5099) ;  /* 0x000000000f087348 */ /* 0x000fea0003c00000 */
[----:B------:R0:W1:Y:S02]  /*13ea0*/  SHFL.IDX P6, R14, R13, R12, R11 ;  /* 0x0000000c0d0e7389 */ /* 0x00006400000c000b */
[----:B01----:R-:W-:Y:S01]  /*13eb0*/  ENDCOLLECTIVE ;  /* 0x000000000000791b */ /* 0x003fe20003800000 */
.L_x_5099:
        /* <DEDUP_REMOVED lines=11> */
.L_x_5100:
[----:B------:R-:W-:Y:S01]  /*13f70*/  MOV R13, R8 ;  /* 0x00000008000d7202 */ /* 0x000fe20000000f00 */
[----:B------:R-:W-:Y:S02]  /*13f80*/  IMAD.MOV.U32 R12, RZ, RZ, 0x3 ;  /* 0x00000003ff0c7424 */ /* 0x000fe400078e00ff */
[----:B------:R-:W-:-:S07]  /*13f90*/  IMAD.MOV.U32 R2, RZ, RZ, R14 ;  /* 0x000000ffff027224 */ /* 0x000fce00078e000e */
[----:B------:R-:W-:Y:S05]  /*13fa0*/  WARPSYNC.COLLECTIVE R15, `(.L_x_5101) ;  /* 0x000000000f087348 */ /* 0x000fea0003c00000 */
[----:B------:R0:W1:Y:S02]  /*13fb0*/  SHFL.IDX P6, R14, R13, R12, R11 ;  /* 0x0000000c0d0e7389 */ /* 0x00006400000c000b */
[----:B01----:R-:W-:Y:S01]  /*13fc0*/  ENDCOLLECTIVE ;  /* 0x000000000000791b */ /* 0x003fe20003800000 */
.L_x_5101:
        /* <DEDUP_REMOVED lines=11> */
.L_x_5102:
[----:B------:R-:W-:Y:S01]  /*14080*/  MOV R13, R8 ;  /* 0x00000008000d7202 */ /* 0x000fe20000000f00 */
[----:B------:R-:W-:Y:S02]  /*14090*/  IMAD.MOV.U32 R12, RZ, RZ, 0x4 ;  /* 0x00000004ff0c7424 */ /* 0x000fe400078e00ff */
[----:B------:R-:W-:-:S07]  /*140a0*/  IMAD.MOV.U32 R2, RZ, RZ, R14 ;  /* 0x000000ffff027224 */ /* 0x000fce00078e000e */
[----:B------:R-:W-:Y:S05]  /*140b0*/  WARPSYNC.COLLECTIVE R15, `(.L_x_5103) ;  /* 0x000000000f087348 */ /* 0x000fea0003c00000 */
[----:B------:R0:W1:Y:S02]  /*140c0*/  SHFL.IDX P6, R14, R13, R12, R11 ;  /* 0x0000000c0d0e7389 */ /* 0x00006400000c000b */
[----:B01----:R-:W-:Y:S01]  /*140d0*/  ENDCOLLECTIVE ;  /* 0x000000000000791b */ /* 0x003fe20003800000 */
.L_x_5103:
        /* <DEDUP_REMOVED lines=11> */
.L_x_5104:
[----:B------:R-:W-:Y:S01]  /*14190*/  MOV R13, R8 ;  /* 0x00000008000d7202 */ /* 0x000fe20000000f00 */
[----:B------:R-:W-:Y:S02]  /*141a0*/  IMAD.MOV.U32 R12, RZ, RZ, 0x5 ;  /* 0x00000005ff0c7424 */ /* 0x000fe400078e00ff */
[----:B------:R-:W-:-:S07]  /*141b0*/  IMAD.MOV.U32 R2, RZ, RZ, R14 ;  /* 0x000000ffff027224 */ /* 0x000fce00078e000e */
[----:B------:R-:W-:Y:S05]  /*141c0*/  WARPSYNC.COLLECTIVE R15, `(.L_x_5105) ;  /* 0x000000000f087348 */ /* 0x000fea0003c00000 */
[----:B------:R0:W1:Y:S02]  /*141d0*/  SHFL.IDX P6, R14, R13, R12, R11 ;  /* 0x0000000c0d0e7389 */ /* 0x00006400000c000b */
[----:B01----:R-:W-:Y:S01]  /*141e0*/  ENDCOLLECTIVE ;  /* 0x000000000000791b */ /* 0x003fe20003800000 */
.L_x_5105:
        /* <DEDUP_REMOVED lines=11> */
.L_x_5106:
[----:B------:R-:W-:Y:S05]  /*142a0*/  BRA `(.L_x_5107) ;  /* 0xffffffc000207947 */ /* 0x000fea000383ffff */
.L_x_5007:
[----:B--2---:R2:W3:Y:S02]  /*142b0*/  SYNCS.PHASECHK.TRANS64.TRYWAIT P0, [R10+URZ+0x22860], R20 ;  /* 0x022860140a0075a7 */ /* 0x0044e4000800017f */
[----:B---3--:R-:W-:Y:S05]  /*142c0*/  @!P0 NANOSLEEP.SYNCS 0x989680 ;  /* 0x009896800000895d */ /* 0x008fea0003900000 */
[----:B------:R-:W3:Y:S02]  /*142d0*/  @!P0 SYNCS.PHASECHK.TRANS64 P0, [R10+URZ+0x22860], R20 ;  /* 0x022860140a0085a7 */ /* 0x000ee4000800007f */
[----:B---3--:R-:W-:Y:S05]  /*142e0*/  @!P0 BRA `(.L_x_5007) ;  /* 0xfffffffc00f08947 */ /* 0x008fea000383ffff */
[----:B------:R-:W-:Y:S05]  /*142f0*/  BRA `(.L_x_5108) ;  /* 0xffffffc000707947 */ /* 0x000fea000383ffff */
.L_x_5008:
        /* <DEDUP_REMOVED lines=8> */
.L_x_5110:
[----:B------:R-:W-:Y:S05]  /*14380*/  BSYNC B1 ;  /* 0x0000000000017941 */ /* 0x000fea0003800000 */
.L_x_5109:
        /* <DEDUP_REMOVED lines=9> */
.L_x_5111:
[----:B------:R-:W-:Y:S02]  /*14420*/  IMAD.MOV.U32 R13, RZ, RZ, R25 ;  /* 0x000000ffff0d7224 */ /* 0x000fe400078e0019 */
[----:B------:R-:W-:Y:S01]  /*14430*/  IMAD.MOV.U32 R12, RZ, RZ, 0x1 ;  /* 0x00000001ff0c7424 */ /* 0x000fe200078e00ff */
[----:B------:R-:W-:-:S13]  /*14440*/  IADD3 R2, P0, R14, R0, RZ ;  /* 0x000000000e027210 */ /* 0x000fda0007f1e0ff */
[----:B------:R-:W-:Y:S05]  /*14450*/  WARPSYNC.COLLECTIVE R15, `(.L_x_5112) ;  /* 0x000000000f087348 */ /* 0x000fea0003c00000 */
[----:B------:R0:W1:Y:S02]  /*14460*/  SHFL.IDX P6, R14, R13, R12, R11 ;  /* 0x0000000c0d0e7389 */ /* 0x00006400000c000b */
[----:B01----:R-:W-:Y:S01]  /*14470*/  ENDCOLLECTIVE ;  /* 0x000000000000791b */ /* 0x003fe20003800000 */
.L_x_5112:
        /* <DEDUP_REMOVED lines=13> */
.L_x_5113:
[----:B------:R-:W-:Y:S02]  /*14550*/  IMAD.MOV.U32 R13, RZ, RZ, R25 ;  /* 0x000000ffff0d7224 */ /* 0x000fe400078e0019 */
[----:B------:R-:W-:Y:S01]  /*14560*/  IMAD.MOV.U32 R12, RZ, RZ, 0x2 ;  /* 0x00000002ff0c7424 */ /* 0x000fe200078e00ff */
[----:B------:R-:W-:-:S13]  /*14570*/  IADD3 R2, P0, R14, R0, RZ ;  /* 0x000000000e027210 */ /* 0x000fda0007f1e0ff */
[----:B------:R-:W-:Y:S05]  /*14580*/  WARPSYNC.COLLECTIVE R15, `(.L_x_5114) ;  /* 0x000000000f087348 */ /* 0x000fea0003c00000 */
[----:B------:R0:W1:Y:S02]  /*14590*/  SHFL.IDX P6, R14, R13, R12, R11 ;  /* 0x0000000c0d0e7389 */ /* 0x00006400000c000b */
[----:B01----:R-:W-:Y:S01]  /*145a0*/  ENDCOLLECTIVE ;  /* 0x000000000000791b */ /* 0x003fe20003800000 */
.L_x_5114:
        /* <DEDUP_REMOVED lines=13> */
.L_x_5115:
[----:B------:R-:W-:Y:S02]  /*14680*/  IMAD.MOV.U32 R13, RZ, RZ, R25 ;  /* 0x000000ffff0d7224 */ /* 0x000fe400078e0019 */
[----:B------:R-:W-:Y:S01]  /*14690*/  IMAD.MOV.U32 R12, RZ, RZ, 0x3 ;  /* 0x00000003ff0c7424 */ /* 0x000fe200078e00ff */
[----:B------:R-:W-:-:S07]  /*146a0*/  MOV R8, R14 ;  /* 0x0000000e00087202 */ /* 0x000fce0000000f00 */
[----:B------:R-:W-:Y:S05]  /*146b0*/  WARPSYNC.COLLECTIVE R15, `(.L_x_5116) ;  /* 0x000000000f087348 */ /* 0x000fea0003c00000 */
[----:B------:R0:W1:Y:S02]  /*146c0*/  SHFL.IDX P6, R14, R13, R12, R11 ;  /* 0x0000000c0d0e7389 */ /* 0x00006400000c000b */
[----:B01----:R-:W-:Y:S01]  /*146d0*/  ENDCOLLECTIVE ;  /* 0x000000000000791b */ /* 0x003fe20003800000 */
.L_x_5116:
        /* <DEDUP_REMOVED lines=14> */
.L_x_5117:
[----:B------:R-:W-:Y:S02]  /*147c0*/  IMAD.MOV.U32 R13, RZ, RZ, R25 ;  /* 0x000000ffff0d7224 */ /* 0x000fe400078e0019 */
[----:B------:R-:W-:Y:S01]  /*147d0*/  IMAD.MOV.U32 R12, RZ, RZ, 0x4 ;  /* 0x00000004ff0c7424 */ /* 0x000fe200078e00ff */
[----:B------:R-:W-:-:S13]  /*147e0*/  IADD3 R2, P0, R14, R0, RZ ;  /* 0x000000000e027210 */ /* 0x000fda0007f1e0ff */
[----:B------:R-:W-:Y:S05]  /*147f0*/  WARPSYNC.COLLECTIVE R15, `(.L_x_5118) ;  /* 0x000000000f087348 */ /* 0x000fea0003c00000 */
[----:B------:R0:W1:Y:S02]  /*14800*/  SHFL.IDX P6, R14, R13, R12, R11 ;  /* 0x0000000c0d0e7389 */ /* 0x00006400000c000b */
[----:B01----:R-:W-:Y:S01]  /*14810*/  ENDCOLLECTIVE ;  /* 0x000000000000791b */ /* 0x003fe20003800000 */
.L_x_5118:
[----:B------:R-:W-:-:S05]  /*14820*/  IADD3.X R3, RZ, R5, RZ, P0, !PT ;  /* 0x00000005ff037210 */ /* 0x000fca00007fe4ff */
        /* <DEDUP_REMOVED lines=12> */
.L_x_5119:
[----:B------:R-:W-:Y:S01]  /*148f0*/  MOV R13, R25 ;  /* 0x00000019000d7202 */ /* 0x000fe20000000f00 */
[----:B------:R-:W-:Y:S01]  /*14900*/  IMAD.MOV.U32 R12, RZ, RZ, 0x5 ;  /* 0x00000005ff0c7424 */ /* 0x000fe200078e00ff */
[----:B------:R-:W-:-:S13]  /*14910*/  IADD3 R2, P0, R14, R0, RZ ;  /* 0x000000000e027210 */ /* 0x000fda0007f1e0ff */
[----:B------:R-:W-:Y:S05]  /*14920*/  WARPSYNC.COLLECTIVE R15, `(.L_x_5120) ;  /* 0x000000000f087348 */ /* 0x000fea0003c00000 */
[----:B------:R0:W1:Y:S02]  /*14930*/  SHFL.IDX P6, R14, R13, R12, R11 ;  /* 0x0000000c0d0e7389 */ /* 0x00006400000c000b */
[----:B01----:R-:W-:Y:S01]  /*14940*/  ENDCOLLECTIVE ;  /* 0x000000000000791b */ /* 0x003fe20003800000 */
.L_x_5120:
        /* <DEDUP_REMOVED lines=13> */
.L_x_5121:
[----:B------:R-:W-:Y:S05]  /*14a20*/  BRA `(.L_x_5122) ;  /* 0xffffffbc00b87947 */ /* 0x000fea000383ffff */
.L_x_5016:
[----:B------:R-:W-:Y:S01]  /*14a30*/  BSSY B0, `(.L_x_5123) ;  /* 0x0000008000007945 */ /* 0x000fe20003800000 */
[----:B------:R-:W-:Y:S01]  /*14a40*/  IMAD.MOV.U32 R13, RZ, RZ, R16 ;  /* 0x000000ffff0d7224 */ /* 0x000fe200078e0010 */
[----:B------:R-:W-:Y:S01]  /*14a50*/  MOV R11, 0x1f ;  /* 0x0000001f000b7802 */ /* 0x000fe20000000f00 */
[----:B------:R-:W-:Y:S02]  /*14a60*/  IMAD.MOV.U32 R12, RZ, RZ, RZ ;  /* 0x000000ffff0c7224 */ /* 0x000fe400078e00ff */
[----:B------:R-:W-:-:S07]  /*14a70*/  IMAD.MOV.U32 R15, RZ, RZ, -0x1 ;  /* 0xffffffffff0f7424 */ /* 0x000fce00078e00ff */
[----:B01----:R-:W-:Y:S05]  /*14a80*/  WARPSYNC.COLLECTIVE R15, `(.L_x_5124) ;  /* 0x000000000f087348 */ /* 0x003fea0003c00000 */
[----:B------:R2:W3:Y:S02]  /*14a90*/  SHFL.IDX P6, R14, R13, R12, R11 ;  /* 0x0000000c0d0e7389 */ /* 0x0004e400000c000b */
[----:B0123--:R-:W-:Y:S01]  /*14aa0*/  ENDCOLLECTIVE ;  /* 0x000000000000791b */ /* 0x00ffe20003800000 */
.L_x_5124:
[----:B------:R-:W-:Y:S05]  /*14ab0*/  BSYNC B0 ;  /* 0x0000000000007941 */ /* 0x000fea0003800000 */
.L_x_5123:
        /* <DEDUP_REMOVED lines=9> */
.L_x_5125:
        /* <DEDUP_REMOVED lines=18> */
.L_x_5126:
[----:B------:R-:W-:Y:S01]  /*14c70*/  IMAD.MOV.U32 R12, RZ, RZ, 0x2 ;  /* 0x00000002ff0c7424 */ /* 0x000fe200078e00ff */
[----:B------:R-:W-:-:S05]  /*14c80*/  SEL R6, R14, RZ, P1 ;  /* 0x000000ff0e067207 */ /* 0x000fca0000800000 */
[----:B------:R-:W-:-:S04]  /*14c90*/  IMAD.IADD R6, R5, 0x1, R6 ;  /* 0x0000000105067824 */ /* 0x000fc800078e0206 */
[----:B------:R-:W-:-:S07]  /*14ca0*/  IMAD.MOV.U32 R13, RZ, RZ, R6 ;  /* 0x000000ffff0d7224 */ /* 0x000fce00078e0006 */
[----:B------:R-:W-:Y:S05]  /*14cb0*/  WARPSYNC.COLLECTIVE R15, `(.L_x_5127) ;  /* 0x000000000f087348 */ /* 0x000fea0003c00000 */
[----:B------:R0:W1:Y:S02]  /*14cc0*/  SHFL.UP P6, R14, R13, R12, R11 ;  /* 0x0400000c0d0e7389 */ /* 0x00006400000c000b */
[----:B01----:R-:W-:Y:S01]  /*14cd0*/  ENDCOLLECTIVE ;  /* 0x000000000000791b */ /* 0x003fe20003800000 */
.L_x_5127:
[----:B------:R-:W-:Y:S02]  /*14ce0*/  MOV R12, 0x4 ;  /* 0x00000004000c7802 */ /* 0x000fe40000000f00 */
[----:B------:R-:W-:-:S05]  /*14cf0*/  SEL R7, R14, RZ, P2 ;  /* 0x000000ff0e077207 */ /* 0x000fca0001000000 */
[----:B------:R-:W-:-:S04]  /*14d00*/  IMAD.IADD R7, R6, 0x1, R7 ;  /* 0x0000000106077824 */ /* 0x000fc800078e0207 */
[----:B------:R-:W-:-:S07]  /*14d10*/  IMAD.MOV.U32 R13, RZ, RZ, R7 ;  /* 0x000000ffff0d7224 */ /* 0x000fce00078e0007 */
[----:B------:R-:W-:Y:S05]  /*14d20*/  WARPSYNC.COLLECTIVE R15, `(.L_x_5128) ;  /* 0x000000000f087348 */ /* 0x000fea0003c00000 */
[----:B------:R0:W1:Y:S02]  /*14d30*/  SHFL.UP P6, R14, R13, R12, R11 ;  /* 0x0400000c0d0e7389 */ /* 0x00006400000c000b */
[----:B01----:R-:W-:Y:S01]  /*14d40*/  ENDCOLLECTIVE ;  /* 0x000000000000791b */ /* 0x003fe20003800000 */
.L_x_5128:
[----:B------:R-:W-:Y:S01]  /*14d50*/  IMAD.MOV.U32 R12, RZ, RZ, 0x8 ;  /* 0x00000008ff0c7424 */ /* 0x000fe200078e00ff */
[----:B------:R-:W-:-:S05]  /*14d60*/  SEL R2, R14, RZ, P3 ;  /* 0x000000ff0e027207 */ /* 0x000fca0001800000 */
[----:B------:R-:W-:-:S04]  /*14d70*/  IMAD.IADD R2, R7, 0x1, R2 ;  /* 0x0000000107027824 */ /* 0x000fc800078e0202 */
[----:B------:R-:W-:-:S07]  /*14d80*/  IMAD.MOV.U32 R13, RZ, RZ, R2 ;  /* 0x000000ffff0d7224 */ /* 0x000fce00078e0002 */
[----:B------:R-:W-:Y:S05]  /*14d90*/  WARPSYNC.COLLECTIVE R15, `(.L_x_5129) ;  /* 0x000000000f087348 */ /* 0x000fea0003c00000 */
[----:B------:R0:W1:Y:S02]  /*14da0*/  SHFL.UP P6, R14, R13, R12, R11 ;  /* 0x0400000c0d0e7389 */ /* 0x00006400000c000b */
[----:B01----:R-:W-:Y:S01]  /*14db0*/  ENDCOLLECTIVE ;  /* 0x000000000000791b */ /* 0x003fe20003800000 */
.L_x_5129:
[----:B------:R-:W-:Y:S02]  /*14dc0*/  MOV R12, 0x10 ;  /* 0x00000010000c7802 */ /* 0x000fe40000000f00 */
[----:B------:R-:W-:-:S05]  /*14dd0*/  SEL R3, R14, RZ, P4 ;  /* 0x000000ff0e037207 */ /* 0x000fca0002000000 */
[----:B------:R-:W-:-:S04]  /*14de0*/  IMAD.IADD R3, R2, 0x1, R3 ;  /* 0x0000000102037824 */ /* 0x000fc800078e0203 */
[----:B------:R-:W-:-:S07]  /*14df0*/  IMAD.MOV.U32 R13, RZ, RZ, R3 ;  /* 0x000000ffff0d7224 */ /* 0x000fce00078e0003 */
[----:B------:R-:W-:Y:S05]  /*14e00*/  WARPSYNC.COLLECTIVE R15, `(.L_x_5130) ;  /* 0x000000000f087348 */ /* 0x000fea0003c00000 */
[----:B------:R0:W1:Y:S02]  /*14e10*/  SHFL.UP P6, R14, R13, R12, R11 ;  /* 0x0400000c0d0e7389 */ /* 0x00006400000c000b */
[----:B01----:R-:W-:Y:S01]  /*14e20*/  ENDCOLLECTIVE ;  /* 0x000000000000791b */ /* 0x003fe20003800000 */
.L_x_5130:
        /* <DEDUP_REMOVED lines=8> */
.L_x_5131:
[----:B------:R-:W-:Y:S05]  /*14eb0*/  BRA `(.L_x_5132) ;  /* 0xffffffc000147947 */ /* 0x000fea000383ffff */
.L_x_5021:
[----:B------:R-:W-:Y:S01]  /*14ec0*/  BSSY B0, `(.L_x_5133) ;  /* 0x0000008000007945 */ /* 0x000fe20003800000 */
[----:B-----5:R-:W-:Y:S01]  /*14ed0*/  IMAD.MOV.U32 R13, RZ, RZ, R5 ;  /* 0x000000ffff0d7224 */ /* 0x020fe200078e0005 */
[----:B------:R-:W-:Y:S01]  /*14ee0*/  MOV R12, 0x1 ;  /* 0x00000001000c7802 */ /* 0x000fe20000000f00 */
[----:B------:R-:W-:Y:S02]  /*14ef0*/  IMAD.MOV.U32 R11, RZ, RZ, RZ ;  /* 0x000000ffff0b7224 */ /* 0x000fe400078e00ff */
[----:B------:R-:W-:-:S07]  /*14f00*/  IMAD.MOV.U32 R15, RZ, RZ, -0x1 ;  /* 0xffffffffff0f7424 */ /* 0x000fce00078e00ff */
[----:B0123--:R-:W-:Y:S05]  /*14f10*/  WARPSYNC.COLLECTIVE R15, `(.L_x_5134) ;  /* 0x000000000f087348 */ /* 0x00ffea0003c00000 */
[----:B------:R4:W0:Y:S02]  /*14f20*/  SHFL.UP P6, R14, R13, R12, R11 ;  /* 0x0400000c0d0e7389 */ /* 0x00082400000c000b */
[----:B01234-:R-:W-:Y:S01]  /*14f30*/  ENDCOLLECTIVE ;  /* 0x000000000000791b */ /* 0x01ffe20003800000 */
.L_x_5134:
[----:B------:R-:W-:Y:S05]  /*14f40*/  BSYNC B0 ;  /* 0x0000000000007941 */ /* 0x000fea0003800000 */
.L_x_5133:
        /* <DEDUP_REMOVED lines=8> */
.L_x_5135:
[----:B------:R-:W-:Y:S01]  /*14fd0*/  IMAD.MOV.U32 R12, RZ, RZ, 0x4 ;  /* 0x00000004ff0c7424 */ /* 0x000fe200078e00ff */
[----:B------:R-:W-:-:S05]  /*14fe0*/  SEL R2, R14, RZ, P2 ;  /* 0x000000ff0e027207 */ /* 0x000fca0001000000 */
[----:B------:R-:W-:-:S04]  /*14ff0*/  IMAD.IADD R2, R13, 0x1, R2 ;  /* 0x000000010d027824 */ /* 0x000fc800078e0202 */
[----:B------:R-:W-:-:S07]  /*15000*/  IMAD.MOV.U32 R13, RZ, RZ, R2 ;  /* 0x000000ffff0d7224 */ /* 0x000fce00078e0002 */
[----:B------:R-:W-:Y:S05]  /*15010*/  WARPSYNC.COLLECTIVE R15, `(.L_x_5136) ;  /* 0x000000000f087348 */ /* 0x000fea0003c00000 */
[----:B------:R0:W1:Y:S02]  /*15020*/  SHFL.UP P6, R14, R13, R12, R11 ;  /* 0x0400000c0d0e7389 */ /* 0x00006400000c000b */
[----:B01----:R-:W-:Y:S01]  /*15030*/  ENDCOLLECTIVE ;  /* 0x000000000000791b */ /* 0x003fe20003800000 */
.L_x_5136:
[----:B------:R-:W-:Y:S02]  /*15040*/  MOV R12, 0x8 ;  /* 0x00000008000c7802 */ /* 0x000fe40000000f00 */
[----:B------:R-:W-:-:S05]  /*15050*/  SEL R3, R14, RZ, P3 ;  /* 0x000000ff0e037207 */ /* 0x000fca0001800000 */
[----:B------:R-:W-:-:S04]  /*15060*/  IMAD.IADD R3, R2, 0x1, R3 ;  /* 0x0000000102037824 */ /* 0x000fc800078e0203 */
[----:B------:R-:W-:-:S07]  /*15070*/  IMAD.MOV.U32 R13, RZ, RZ, R3 ;  /* 0x000000ffff0d7224 */ /* 0x000fce00078e0003 */
[----:B------:R-:W-:Y:S05]  /*15080*/  WARPSYNC.COLLECTIVE R15, `(.L_x_5137) ;  /* 0x000000000f087348 */ /* 0x000fea0003c00000 */
[----:B------:R0:W1:Y:S02]  /*15090*/  SHFL.UP P6, R14, R13, R12, R11 ;  /* 0x0400000c0d0e7389 */ /* 0x00006400000c000b */
[----:B01----:R-:W-:Y:S01]  /*150a0*/  ENDCOLLECTIVE ;  /* 0x000000000000791b */ /* 0x003fe20003800000 */
.L_x_5137:
[----:B------:R-:W-:Y:S01]  /*150b0*/  IMAD.MOV.U32 R12, RZ, RZ, 0x10 ;  /* 0x00000010ff0c7424 */ /* 0x000fe200078e00ff */
[----:B------:R-:W-:-:S05]  /*150c0*/  SEL R4, R14, RZ, P4 ;  /* 0x000000ff0e047207 */ /* 0x000fca0002000000 */
[----:B------:R-:W-:-:S04]  /*150d0*/  IMAD.IADD R4, R3, 0x1, R4 ;  /* 0x0000000103047824 */ /* 0x000fc800078e0204 */
[----:B------:R-:W-:-:S07]  /*150e0*/  IMAD.MOV.U32 R13, RZ, RZ, R4 ;  /* 0x000000ffff0d7224 */ /* 0x000fce00078e0004 */
[----:B------:R-:W-:Y:S05]  /*150f0*/  WARPSYNC.COLLECTIVE R15, `(.L_x_5138) ;  /* 0x000000000f087348 */ /* 0x000fea0003c00000 */
[----:B------:R0:W1:Y:S02]  /*15100*/  SHFL.UP P6, R14, R13, R12, R11 ;  /* 0x0400000c0d0e7389 */ /* 0x00006400000c000b */
[----:B01----:R-:W-:Y:S01]  /*15110*/  ENDCOLLECTIVE ;  /* 0x000000000000791b */ /* 0x003fe20003800000 */
.L_x_5138:
        /* <DEDUP_REMOVED lines=8> */
.L_x_5139:
[----:B------:R-:W-:Y:S05]  /*151a0*/  BRA `(.L_x_5140) ;  /* 0xffffffbc00f47947 */ /* 0x000fea000383ffff */
.L_x_5023:
[----:B------:R-:W-:Y:S01]  /*151b0*/  BSSY B0, `(.L_x_5141) ;  /* 0x0000006000007945 */ /* 0x000fe20003800000 */
[----:B------:R-:W-:Y:S01]  /*151c0*/  PLOP3.LUT P6, PT, P6, PT, PT, 0x8, 0x0 ;  /* 0x000000000000781c */ /* 0x000fe200037ce170 */
[----:B------:R-:W-:-:S12]  /*151d0*/  IMAD.MOV.U32 R15, RZ, RZ, -0x1 ;  /* 0xffffffffff0f7424 */ /* 0x000fd800078e00ff */
[----:B012---:R-:W-:Y:S05]  /*151e0*/  WARPSYNC.COLLECTIVE R15, `(.L_x_5142) ;  /* 0x000000000f087348 */ /* 0x007fea0003c00000 */
[----:B------:R-:W-:Y:S01]  /*151f0*/  VOTE.ANY R14, PT, P6 ;  /* 0x00000000000e7806 */ /* 0x000fe200030e0100 */
[----:B012---:R-:W-:Y:S06]  /*15200*/  ENDCOLLECTIVE ;  /* 0x000000000000791b */ /* 0x007fec0003800000 */
.L_x_5142:
[----:B------:R-:W-:Y:S05]  /*15210*/  BSYNC B0 ;  /* 0x0000000000007941 */ /* 0x000fea0003800000 */
.L_x_5141:
        /* <DEDUP_REMOVED lines=9> */
.L_x_5143:
[----:B------:R-:W-:Y:S01]  /*152b0*/  IMAD.MOV.U32 R5, RZ, RZ, R14 ;  /* 0x000000ffff057224 */ /* 0x000fe200078e000e */
[----:B------:R-:W-:Y:S06]  /*152c0*/  BRA `(.L_x_5144) ;  /* 0xffffffbc00e47947 */ /* 0x000fec000383ffff */
.L_x_5025:
[----:B------:R-:W-:Y:S01]  /*152d0*/  BSSY B0, `(.L_x_5145) ;  /* 0x0000007000007945 */ /* 0x000fe20003800000 */
[----:B------:R-:W-:Y:S02]  /*152e0*/  IMAD.MOV.U32 R13, RZ, RZ, R6 ;  /* 0x000000ffff0d7224 */ /* 0x000fe400078e0006 */
[----:B------:R-:W-:Y:S02]  /*152f0*/  IMAD.MOV.U32 R11, RZ, RZ, 0x1f ;  /* 0x0000001fff0b7424 */ /* 0x000fe400078e00ff */
[----:B------:R-:W-:-:S07]  /*15300*/  IMAD.MOV.U32 R15, RZ, RZ, -0x1 ;  /* 0xffffffffff0f7424 */ /* 0x000fce00078e00ff */
[----:B01234-:R-:W-:Y:S05]  /*15310*/  WARPSYNC.COLLECTIVE R15, `(.L_x_5146) ;  /* 0x000000000f087348 */ /* 0x01ffea0003c00000 */
[----:B------:R0:W0:Y:S02]  /*15320*/  SHFL.IDX P6, R14, R13, R12, R11 ;  /* 0x0000000c0d0e7389 */ /* 0x00002400000c000b */
[----:B01234-:R-:W-:Y:S01]  /*15330*/  ENDCOLLECTIVE ;  /* 0x000000000000791b */ /* 0x01ffe20003800000 */
.L_x_5146:
[----:B------:R-:W-:Y:S05]  /*15340*/  BSYNC B0 ;  /* 0x0000000000007941 */ /* 0x000fea0003800000 */
.L_x_5145:
[----:B------:R-:W-:Y:S05]  /*15350*/  BRA `(.L_x_5024) ;  /* 0xffffffbc00dc7947 */ /* 0x000fea000383ffff */
.L_x_5029:
[----:B-1----:R1:W2:Y:S02]  /*15360*/  SYNCS.PHASECHK.TRANS64.TRYWAIT P0, [R7+URZ+0x22820], R0 ;  /* 0x02282000070075a7 */ /* 0x0022a4000800017f */
[----:B--2---:R-:W-:Y:S05]  /*15370*/  @!P0 NANOSLEEP.SYNCS 0x989680 ;  /* 0x009896800000895d */ /* 0x004fea0003900000 */
[----:B------:R-:W2:Y:S02]  /*15380*/  @!P0 SYNCS.PHASECHK.TRANS64 P0, [R7+URZ+0x22820], R0 ;  /* 0x02282000070085a7 */ /* 0x000ea4000800007f */
[----:B--2---:R-:W-:Y:S05]  /*15390*/  @!P0 BRA `(.L_x_5029) ;  /* 0xfffffffc00f08947 */ /* 0x004fea000383ffff */
[----:B------:R-:W-:Y:S05]  /*153a0*/  BRA `(.L_x_5147) ;  /* 0xffffffc400547947 */ /* 0x000fea000383ffff */
.L_x_5030:
[----:B------:R-:W2:Y:S01]  /*153b0*/  S2R R2, SR_TID.X ;  /* 0x0000000000027919 */ /* 0x000ea20000002100 */
[----:B------:R-:W-:Y:S01]  /*153c0*/  BSSY B0, `(.L_x_5148) ;  /* 0x000000a000007945 */ /* 0x000fe20003800000 */
[----:B------:R-:W-:Y:S02]  /*153d0*/  IMAD.MOV.U32 R12, RZ, RZ, RZ ;  /* 0x000000ffff0c7224 */ /* 0x000fe400078e00ff */
[----:B------:R-:W-:Y:S02]  /*153e0*/  IMAD.MOV.U32 R11, RZ, RZ, 0x1f ;  /* 0x0000001fff0b7424 */ /* 0x000fe400078e00ff */
[----:B------:R-:W-:Y:S01]  /*153f0*/  IMAD.MOV.U32 R15, RZ, RZ, -0x1 ;  /* 0xffffffffff0f7424 */ /* 0x000fe200078e00ff */
[----:B--2---:R-:W-:-:S04]  /*15400*/  SHF.R.U32.HI R2, RZ, 0x5, R2 ;  /* 0x00000005ff027819 */ /* 0x004fc80000011602 */
[----:B------:R-:W-:-:S04]  /*15410*/  LOP3.LUT R2, R2, 0x3, RZ, 0xc0, !PT ;  /* 0x0000000302027812 */ /* 0x000fc800078ec0ff */
[----:B------:R-:W-:-:S07]  /*15420*/  MOV R13, R2 ;  /* 0x00000002000d7202 */ /* 0x000fce0000000f00 */
[----:B01-34-:R-:W-:Y:S05]  /*15430*/  WARPSYNC.COLLECTIVE R15, `(.L_x_5149) ;  /* 0x000000000f087348 */ /* 0x01bfea0003c00000 */
[----:B------:R2:W0:Y:S02]  /*15440*/  SHFL.IDX P6, R14, R13, R12, R11 ;  /* 0x0000000c0d0e7389 */ /* 0x00042400000c000b */
[----:B01234-:R-:W-:Y:S01]  /*15450*/  ENDCOLLECTIVE ;  /* 0x000000000000791b */ /* 0x01ffe20003800000 */
.L_x_5149:
[----:B------:R-:W-:Y:S05]  /*15460*/  BSYNC B0 ;  /* 0x0000000000007941 */ /* 0x000fea0003800000 */
.L_x_5148:
[----:B------:R-:W-:Y:S05]  /*15470*/  BRA `(.L_x_5150) ;  /* 0xffffffc4003c7947 */ /* 0x000fea000383ffff */
.L_x_5033:
[----:B------:R-:W-:Y:S01]  /*15480*/  BSSY B1, `(.L_x_5151) ;  /* 0x0000006000017945 */ /* 0x000fe20003800000 */
[----:B------:R-:W-:-:S07]  /*15490*/  IMAD.MOV.U32 R15, RZ, RZ, -0x1 ;  /* 0xffffffffff0f7424 */ /* 0x000fce00078e00ff */
[----:B01-34-:R-:W-:Y:S05]  /*154a0*/  WARPSYNC.COLLECTIVE R15, `(.L_x_5152) ;  /* 0x000000000f0c7348 */ /* 0x01bfea0003c00000 */
[----:B------:R-:W-:Y:S02]  /*154b0*/  ELECT P6, UR62, PT ;  /* 0x00000000003e782f */ /* 0x000fe400038c0000 */
[----:B------:R-:W-:Y:S01]  /*154c0*/  MOV R14, UR62 ;  /* 0x0000003e000e7c02 */ /* 0x000fe20008000f00 */
[----:B01-34-:R-:W-:Y:S10]  /*154d0*/  ENDCOLLECTIVE ;  /* 0x000000000000791b */ /* 0x01bff40003800000 */
.L_x_5152:
[----:B------:R-:W-:Y:S05]  /*154e0*/  BSYNC B1 ;  /* 0x0000000000017941 */ /* 0x000fea0003800000 */
.L_x_5151:
[----:B------:R-:W-:Y:S05]  /*154f0*/  BRA `(.L_x_5153) ;  /* 0xffffffc400347947 */ /* 0x000fea000383ffff */
.L_x_5035:
[----:B-1----:R1:W2:Y:S02]  /*15500*/  SYNCS.PHASECHK.TRANS64.TRYWAIT P1, [R5+URZ+0x22840], R0 ;  /* 0x02284000050075a7 */ /* 0x0022a4000802017f */
[----:B--2---:R-:W-:Y:S05]  /*15510*/  @!P1 NANOSLEEP.SYNCS 0x989680 ;  /* 0x009896800000995d */ /* 0x004fea0003900000 */
[----:B------:R-:W2:Y:S02]  /*15520*/  @!P1 SYNCS.PHASECHK.TRANS64 P1, [R5+URZ+0x22840], R0 ;  /* 0x02284000050095a7 */ /* 0x000ea4000802007f */
[----:B--2---:R-:W-:Y:S05]  /*15530*/  @!P1 BRA `(.L_x_5035) ;  /* 0xfffffffc00f09947 */ /* 0x004fea000383ffff */
[----:B------:R-:W-:Y:S05]  /*15540*/  BRA `(.L_x_5154) ;  /* 0xffffffc400547947 */ /* 0x000fea000383ffff */
.L_x_5037:
[----:B--2---:R2:W0:Y:S02]  /*15550*/  SYNCS.PHASECHK.TRANS64.TRYWAIT P1, [R3+URZ+0x22840], R2 ;  /* 0x02284002030075a7 */ /* 0x004424000802017f */
[----:B0-----:R-:W-:Y:S05]  /*15560*/  @!P1 NANOSLEEP.SYNCS 0x989680 ;  /* 0x009896800000995d */ /* 0x001fea0003900000 */
[----:B------:R-:W0:Y:S02]  /*15570*/  @!P1 SYNCS.PHASECHK.TRANS64 P1, [R3+URZ+0x22840], R2 ;  /* 0x02284002030095a7 */ /* 0x000e24000802007f */
[----:B0-----:R-:W-:Y:S05]  /*15580*/  @!P1 BRA `(.L_x_5037) ;  /* 0xfffffffc00f09947 */ /* 0x001fea000383ffff */
[----:B------:R-:W-:Y:S05]  /*15590*/  BRA `(.L_x_5155) ;  /* 0xffffffc400607947 */ /* 0x000fea000383ffff */
.L_x_5039:
[----:B------:R0:W0:Y:S02]  /*155a0*/  SYNCS.PHASECHK.TRANS64.TRYWAIT P1, [R5+URZ+0x22860], R0 ;  /* 0x02286000050075a7 */ /* 0x000024000802017f */
[----:B0-----:R-:W-:Y:S05]  /*155b0*/  @!P1 NANOSLEEP.SYNCS 0x989680 ;  /* 0x009896800000995d */ /* 0x001fea0003900000 */
[----:B------:R-:W0:Y:S02]  /*155c0*/  @!P1 SYNCS.PHASECHK.TRANS64 P1, [R5+URZ+0x22860], R0 ;  /* 0x02286000050095a7 */ /* 0x000e24000802007f */
[----:B0-----:R-:W-:Y:S05]  /*155d0*/  @!P1 BRA `(.L_x_5039) ;  /* 0xfffffffc00f09947 */ /* 0x001fea000383ffff */
[----:B------:R-:W-:Y:S05]  /*155e0*/  BRA `(.L_x_5156) ;  /* 0xffffffc4005c7947 */ /* 0x000fea000383ffff */
.L_x_5157:
        /* <DEDUP_REMOVED lines=9> */
.L_x_6465:


//--------------------- .text._ZN7cutlass13device_kernelIN5flash11enable_sm90INS1_16FlashAttnFwdSm90INS1_25CollectiveMainloopFwdSm90ILi2EN4cute5tupleIJNS5_1CILi1EEES8_S8_EEENS6_IJNS7_ILi128EEENS7_ILi96EEENS7_ILi64EEEEEELi256ENS_6half_tEfNS_4arch4Sm90ELb1ELb0ELb1ELb1ELb1ELb1ELb0ELb1ELb0ELb1ELb0ELb0EEENS1_21CollectiveEpilogueFwdINS6_IJSA_NS7_ILi256EEESB_EEES9_SE_SG_Li256ELb1ELb1ELb0ELb0EEENS1_36VarlenDynamicPersistentTileSchedulerILi128ELi96ELi256ELi128ELb0ELb1ELb1ELb1ELb1ELb1EEEEEEEEEvNT_6ParamsE --------------------------
	.section	.text._ZN7cutlass13device_kernelIN5flash11enable_sm90INS1_16FlashAttnFwdSm90INS1_25CollectiveMainloopFwdSm90ILi2EN4cute5tupleIJNS5_1CILi1EEES8_S8_EEENS6_IJNS7_ILi128EEENS7_ILi96EEENS7_ILi64EEEEEELi256ENS_6half_tEfNS_4arch4Sm90ELb1ELb0ELb1ELb1ELb1ELb1ELb0ELb1ELb0ELb1ELb0ELb0EEENS1_21CollectiveEpilogueFwdINS6_IJSA_NS7_ILi256EEESB_EEES9_SE_SG_Li256ELb1ELb1ELb0ELb0EEENS1_36VarlenDynamicPersistentTileSchedulerILi128ELi96ELi256ELi128ELb0ELb1ELb1ELb1ELb1ELb1EEEEEEEEEvNT_6ParamsE,"ax",@progbits
	.align	128
.text._ZN7cutlass13device_kernelIN5flash11enable_sm90INS1_16FlashAttnFwdSm90INS1_25CollectiveMainloopFwdSm90ILi2EN4cute5tupleIJNS5_1CILi1EEES8_S8_EEENS6_IJNS7_ILi128EEENS7_ILi96EEENS7_ILi64EEEEEELi256ENS_6half_tEfNS_4arch4Sm90ELb1ELb0ELb1ELb1ELb1ELb1ELb0ELb1ELb0ELb1ELb0ELb0EEENS1_21CollectiveEpilogueFwdINS6_IJSA_NS7_ILi256EEESB_EEES9_SE_SG_Li256ELb1ELb1ELb0ELb0EEENS1_36VarlenDynamicPersistentTileSchedulerILi128ELi96ELi256ELi128ELb0ELb1ELb1ELb1ELb1ELb1EEEEEEEEEvNT_6ParamsE:
        .type           _ZN7cutlass13device_kernelIN5flash11enable_sm90INS1_16FlashAttnFwdSm90INS1_25CollectiveMainloopFwdSm90ILi2EN4cute5tupleIJNS5_1CILi1EEES8_S8_EEENS6_IJNS7_ILi128EEENS7_ILi96EEENS7_ILi64EEEEEELi256ENS_6half_tEfNS_4arch4Sm90ELb1ELb0ELb1ELb1ELb1ELb1ELb0ELb1ELb0ELb1ELb0ELb0EEENS1_21CollectiveEpilogueFwdINS6_IJSA_NS7_ILi256EEESB_EEES9_SE_SG_Li256ELb1ELb1ELb0ELb0EEENS1_36VarlenDynamicPersistentTileSchedulerILi128ELi96ELi256ELi128ELb0ELb1ELb1ELb1ELb1ELb1EEEEEEEEEvNT_6ParamsE,@function
        .size           _ZN7cutlass13device_kernelIN5flash11enable_sm90INS1_16FlashAttnFwdSm90INS1_25CollectiveMainloopFwdSm90ILi2EN4cute5tupleIJNS5_1CILi1EEES8_S8_EEENS6_IJNS7_ILi128EEENS7_ILi96EEENS7_ILi64EEEEEELi256ENS_6half_tEfNS_4arch4Sm90ELb1ELb0ELb1ELb1ELb1ELb1ELb0ELb1ELb0ELb1ELb0ELb0EEENS1_21CollectiveEpilogueFwdINS6_IJSA_NS7_ILi256EEESB_EEES9_SE_SG_Li256ELb1ELb1ELb0ELb0EEENS1_36VarlenDynamicPersistentTileSchedulerILi128ELi96ELi256ELi128ELb0ELb1ELb1ELb1ELb1ELb1EEEEEEEEEvNT_6ParamsE,(.L_x_6466 - _ZN7cutlass13device_kernelIN5flash11enable_sm90INS1_16FlashAttnFwdSm90INS1_25CollectiveMainloopFwdSm90ILi2EN4cute5tupleIJNS5_1CILi1EEES8_S8_EEENS6_IJNS7_ILi128EEENS7_ILi96EEENS7_ILi64EEEEEELi256ENS_6half_tEfNS_4arch4Sm90ELb1ELb0ELb1ELb1ELb1ELb1ELb0ELb1ELb0ELb1ELb0ELb0EEENS1_21CollectiveEpilogueFwdINS6_IJSA_NS7_ILi256EEESB_EEES9_SE_SG_Li256ELb1ELb1ELb0ELb0EEENS1_36VarlenDynamicPersistentTileSchedulerILi128ELi96ELi256ELi128ELb0ELb1ELb1ELb1ELb1ELb1EEEEEEEEEvNT_6ParamsE)
        .other          _ZN7cutlass13device_kernelIN5flash11enable_sm90INS1_16FlashAttnFwdSm90INS1_25CollectiveMainloopFwdSm90ILi2EN4cute5tupleIJNS5_1CILi1EEES8_S8_EEENS6_IJNS7_ILi128EEENS7_ILi96EEENS7_ILi64EEEEEELi256ENS_6half_tEfNS_4arch4Sm90ELb1ELb0ELb1ELb1ELb1ELb1ELb0ELb1ELb0ELb1ELb0ELb0EEENS1_21CollectiveEpilogueFwdINS6_IJSA_NS7_ILi256EEESB_EEES9_SE_SG_Li256ELb1ELb1ELb0ELb0EEENS1_36VarlenDynamicPersistentTileSchedulerILi128ELi96ELi256ELi128ELb0ELb1ELb1ELb1ELb1ELb1EEEEEEEEEvNT_6ParamsE,@"STO_CUDA_ENTRY STV_DEFAULT"
_ZN7cutlass13device_kernelIN5flash11enable_sm90INS1_16FlashAttnFwdSm90INS1_25CollectiveMainloopFwdSm90ILi2EN4cute5tupleIJNS5_1CILi1EEES8_S8_EEENS6_IJNS7_ILi128EEENS7_ILi96EEENS7_ILi64EEEEEELi256ENS_6half_tEfNS_4arch4Sm90ELb1ELb0ELb1ELb1ELb1ELb1ELb0ELb1ELb0ELb1ELb0ELb0EEENS1_21CollectiveEpilogueFwdINS6_IJSA_NS7_ILi256EEESB_EEES9_SE_SG_Li256ELb1ELb1ELb0ELb0EEENS1_36VarlenDynamicPersistentTileSchedulerILi128ELi96ELi256ELi128ELb0ELb1ELb1ELb1ELb1ELb1EEEEEEEEEvNT_6ParamsE:
        /* <DEDUP_REMOVED lines=17> */
.L_x_5159:
[----:B------:R-:W-:Y:S05]  /*0110*/  BSYNC B0 ;  /* 0x0000000000007941 */ /* 0x000fea0003800000 */
.L_x_5158:
        /* <DEDUP_REMOVED lines=40> */
.L_x_5160:
        /* <DEDUP_REMOVED lines=22> */
.L_x_5161:
        /* <DEDUP_REMOVED lines=18> */
.L_x_5162:
        /* <DEDUP_REMOVED lines=22> */
.L_x_5163:
        /* <DEDUP_REMOVED lines=22> */
.L_x_5164:
[----:B--2---:R-:W-:Y:S01]  /*08e0*/  ISETP.NE.AND P0, PT, R3, RZ, PT ;  /* 0x000000ff0300720c */ /* 0x004fe20003f05270 */
[----:B------:R-:W-:Y:S01]  /*08f0*/  IMAD.MOV.U32 R37, RZ, RZ, 0x1 ;  /* 0x00000001ff257424 */ /* 0x000fe200078e00ff */
[----:B------:R-:W-:Y:S01]  /*0900*/  NOP ;  /* 0x0000000000007918 */ /* 0x000fe20000000000 */
[----:B------:R-:W-:Y:S01]  /*0910*/  ULDC.64 UR40, c[0x0][0x208] ;  /* 0x0000820000287ab9 */ /* 0x000fe20000000a00 */
[----:B------:R-:W-:Y:S02]  /*0920*/  BSSY B9, `(.L_x_5165) ;  /* 0x0001acf000097945 */ /* 0x000fe40003800000 */
[----:B------:R-:W-:Y:S01]  /*0930*/  SEL R37, R37, 0x2, !P0 ;  /* 0x0000000225257807 */ /* 0x000fe20004000000 */
[----:B01-34-:R-:W-:Y:S06]  /*0940*/  BAR.SYNC.DEFER_BLOCKING 0x0 ;  /* 0x0000000000007b1d */ /* 0x01bfec0000010000 */
[----:B------:R-:W-:Y:S05]  /*0950*/  @!P0 BRA `(.L_x_5166) ;  /* 0x0000013c00e48947 */ /* 0x000fea0003800000 */
.L_x_5167:
[----:B------:R-:W-:-:S08]  /*0960*/  NOP ;  /* 0x0000000000007918 */ /* 0x000fd00000000000 */
[----:B------:R-:W0:Y:S02]  /*0970*/  USETMAXREG.TRY_ALLOC.CTAPOOL UP0, 0xe8 ;  /* 0x000000e8000079c8 */ /* 0x000e240008000600 */
[----:B0-----:R-:W-:-:S13]  /*0980*/  PLOP3.LUT P0, PT, PT, PT, UP0, 0x80, 0x0 ;  /* 0x000000000000781c */ /* 0x001fda0003f0f008 */
[----:B------:R-:W-:Y:S05]  /*0990*/  @!P0 BRA `(.L_x_5167) ;  /* 0xfffffffc00f08947 */ /* 0x000fea000383ffff */
[----:B------:R-:W2:Y:S01]  /*09a0*/  LDL.LU R2, [R1] ;  /* 0x0000000001027983 */ /* 0x000ea20000300800 */
[----:B------:R-:W-:Y:S01]  /*09b0*/  SHF.R.U32.HI R4, RZ, 0x7, R0 ;  /* 0x00000007ff047819 */ /* 0x000fe20000011600 */
[----:B------:R-:W-:Y:S01]  /*09c0*/  ULDC UR4, c[0x0][0xc3c] ;  /* 0x00030f0000047ab9 */ /* 0x000fe20000000800 */
[----:B------:R-:W0:Y:S01]  /*09d0*/  S2R R3, SR_CgaCtaId ;  /* 0x0000000000037919 */ /* 0x000e220000008800 */
[----:B------:R-:W-:Y:S06]  /*09e0*/  BAR.ARV 0x8, 0x180 ;  /* 0x0206000000007b1d */ /* 0x000fec0000002000 */
[----:B------:R-:W-:-:S13]  /*09f0*/  ISETP.NE.AND P0, PT, R4, 0x1, PT ;  /* 0x000000010400780c */ /* 0x000fda0003f05270 */
[----:B------:R-:W-:Y:S08]  /*0a00*/  @!P0 BAR.ARV 0x9, 0x100 ;  /* 0x0244000000008b1d */ /* 0x000ff00000002000 */
[----:B------:R-:W-:Y:S01]  /*0a10*/  BAR.SYNC.DEFER_BLOCKING 0x5, 0x180 ;  /* 0x0146000000007b1d */ /* 0x000fe20000010000 */
[----:B------:R-:W-:-:S04]  /*0a20*/  MOV R19, 0x400 ;  /* 0x0000040000137802 */ /* 0x000fc80000000f00 */
[----:B0-----:R-:W-:-:S05]  /*0a30*/  LEA R19, R3, R19, 0x18 ;  /* 0x0000001303137211 */ /* 0x001fca00078ec0ff */
[----:B------:R-:W0:Y:S01]  /*0a40*/  LDS.128 R32, [R19+0x228d0] ;  /* 0x0228d00013207984 */ /* 0x000e220000000c00 */
[----:B------:R-:W-:Y:S06]  /*0a50*/  BAR.ARV 0x4, 0x180 ;  /* 0x0106000000007b1d */ /* 0x000fec0000002000 */
[----:B--2---:R-:W-:-:S04]  /*0a60*/  LOP3.LUT R2, R2, 0xfffffffb, RZ, 0xc0, !PT ;  /* 0xfffffffb02027812 */ /* 0x004fc800078ec0ff */
[----:B------:R-:W-:-:S05]  /*0a70*/  @P0 LOP3.LUT R2, R2, 0x4, RZ, 0xfc, !PT ;  /* 0x0000000402020812 */ /* 0x000fca00078efcff */
[----:B------:R1:W-:Y:S01]  /*0a80*/  STL [R1], R2 ;  /* 0x0000000201007387 */ /* 0x0003e20000100800 */
[----:B0-----:R-:W-:-:S13]  /*0a90*/  ISETP.GE.AND P0, PT, R35, UR4, PT ;  /* 0x0000000423007c0c */ /* 0x001fda000bf06270 */
[----:B-1----:R-:W-:Y:S05]  /*0aa0*/  @P0 BRA `(.L_x_5168) ;  /* 0x000001a800d80947 */ /* 0x002fea0003800000 */
[----:B------:R-:W-:Y:S01]  /*0ab0*/  VIADD R12, R0, 0xffffff80 ;  /* 0xffffff80000c7836 */ /* 0x000fe20000000000 */
[----:B------:R-:W-:Y:S01]  /*0ac0*/  LOP3.LUT R204, R37, 0x1, RZ, 0xfc, !PT ;  /* 0x0000000125cc7812 */ /* 0x000fe200078efcff */
[----:B------:R-:W-:Y:S02]  /*0ad0*/  IMAD.MOV.U32 R18, RZ, RZ, RZ ;  /* 0x000000ffff127224 */ /* 0x000fe400078e00ff */
[----:B------:R-:W-:Y:S01]  /*0ae0*/  IMAD.MOV.U32 R205, RZ, RZ, RZ ;  /* 0x000000ffffcd7224 */ /* 0x000fe200078e00ff */
[----:B------:R-:W-:Y:S01]  /*0af0*/  SHF.R.S32.HI R0, RZ, 0x1f, R12 ;  /* 0x0000001fff007819 */ /* 0x000fe2000001140c */
[----:B------:R-:W-:Y:S02]  /*0b00*/  IMAD.MOV.U32 R202, RZ, RZ, RZ ;  /* 0x000000ffffca7224 */ /* 0x000fe400078e00ff */
[----:B------:R-:W-:Y:S01]  /*0b10*/  IMAD.MOV.U32 R22, RZ, RZ, RZ ;  /* 0x000000ffff167224 */ /* 0x000fe200078e00ff */
        /* <DEDUP_REMOVED lines=34> */
[----:B------:R-:W-:Y:S01]  /*0d40*/  SHF.R.S32.HI R4, RZ, 0x1f, R2 ;  /* 0x0000001fff047819 */ /* 0x000fe20000011402 */
[----:B------:R-:W-:Y:S01]  /*0d50*/  IMAD.SHL.U32 R5, R5, 0x8, RZ ;  /* 0x0000000805057824 */ /* 0x000fe200078e00ff */
[----:B------:R-:W-:Y:S01]  /*0d60*/  LOP3.LUT R2, R2, 0xfffffffc, RZ, 0xc0, !PT ;  /* 0xfffffffc02027812 */ /* 0x000fe200078ec0ff */
[----:B------:R-:W-:Y:S01]  /*0d70*/  STL [R1+0x44], RZ ;  /* 0x000044ff01007387 */ /* 0x000fe20000100800 */
[----:B------:R-:W-:Y:S02]  /*0d80*/  LEA.HI R4, R4, R23, RZ, 0x3 ;  /* 0x0000001704047211 */ /* 0x000fe400078f18ff */
[----:B------:R-:W-:Y:S01]  /*0d90*/  IADD3 R7, R23, 0x40, RZ ;  /* 0x0000004017077810 */ /* 0x000fe20007ffe0ff */
[----:B------:R-:W-:Y:S01]  /*0da0*/  IMAD.IADD R9, R12, 0x1, -R2 ;  /* 0x000000010c097824 */ /* 0x000fe200078e0a02 */
[----:B------:R-:W-:-:S02]  /*0db0*/  LOP3.LUT R4, R4, 0xfffffff8, RZ, 0xc0, !PT ;  /* 0xfffffff804047812 */ /* 0x000fc400078ec0ff */
[----:B------:R-:W-:Y:S01]  /*0dc0*/  SHF.R.S32.HI R3, RZ, 0x3, R0 ;  /* 0x00000003ff037819 */ /* 0x000fe20000011400 */
[----:B------:R-:W-:Y:S01]  /*0dd0*/  IMAD.SHL.U32 R16, R9, 0x8, RZ ;  /* 0x0000000809107824 */ /* 0x000fe200078e00ff */
[----:B------:R-:W-:Y:S01]  /*0de0*/  IADD3 R4, R23, -R4, RZ ;  /* 0x8000000417047210 */ /* 0x000fe20007ffe0ff */
[----:B------:R-:W-:Y:S01]  /*0df0*/  IMAD.SHL.U32 R200, R9, 0x4, RZ ;  /* 0x0000000409c87824 */ /* 0x000fe200078e00ff */
[----:B------:R-:W-:Y:S01]  /*0e00*/  LOP3.LUT R0, R0, 0xfffffff8, RZ, 0xc0, !PT ;  /* 0xfffffff800007812 */ /* 0x000fe200078ec0ff */
[C---:B------:R-:W-:Y:S01]  /*0e10*/  VIADD R210, R16.reuse, 0x40 ;  /* 0x0000004010d27836 */ /* 0x040fe20000000000 */
[----:B------:R-:W-:Y:S01]  /*0e20*/  SHF.R.S32.HI R3, RZ, 0x1f, R7 ;  /* 0x0000001fff037819 */ /* 0x000fe20000011407 */
[C---:B------:R-:W-:Y:S01]  /*0e30*/  VIADD R209, R16.reuse, 0x60 ;  /* 0x0000006010d17836 */ /* 0x040fe20000000000 */
[----:B------:R0:W-:Y:S01]  /*0e40*/  STL [R1+0x48], R4 ;  /* 0x0000480401007387 */ /* 0x0001e20000100800 */
[C---:B------:R-:W-:Y:S01]  /*0e50*/  VIADD R208, R16.reuse, 0x80 ;  /* 0x0000008010d07836 */ /* 0x040fe20000000000 */
[----:B------:R-:W-:Y:S01]  /*0e60*/  SHF.R.S32.HI R14, RZ, 0x1f, R210 ;  /* 0x0000001fff0e7819 */ /* 0x000fe200000114d2 */
[----:B------:R-:W-:Y:S01]  /*0e70*/  VIADD R207, R16, 0xa0 ;  /* 0x000000a010cf7836 */ /* 0x000fe20000000000 */
[----:B------:R-:W-:Y:S01]  /*0e80*/  SHF.R.S32.HI R13, RZ, 0x1f, R209 ;  /* 0x0000001fff0d7819 */ /* 0x000fe200000114d1 */
[----:B------:R-:W-:Y:S01]  /*0e90*/  IMAD.IADD R10, R12, 0x1, -R0 ;  /* 0x000000010c0a7824 */ /* 0x000fe200078e0a00 */
[C---:B------:R-:W-:Y:S01]  /*0ea0*/  IADD3 R212, R16.reuse, 0xc0, RZ ;  /* 0x000000c010d47810 */ /* 0x040fe20007ffe0ff */
[----:B------:R1:W-:Y:S01]  /*0eb0*/  STL [R1+0x18], R14 ;  /* 0x0000180e01007387 */ /* 0x0003e20000100800 */
[----:B------:R-:W-:Y:S01]  /*0ec0*/  LEA.HI R3, R3, R7, RZ, 0x3 ;  /* 0x0000000703037211 */ /* 0x000fe200078f18ff */
[----:B------:R-:W-:Y:S01]  /*0ed0*/  IMAD.SHL.U32 R2, R7, 0x40, RZ ;  /* 0x0000004007027824 */ /* 0x000fe200078e00ff */
[----:B------:R-:W-:Y:S01]  /*0ee0*/  LEA.HI R0, R9, R9, RZ, 0x1 ;  /* 0x0000000909007211 */ /* 0x000fe200078f08ff */
[----:B------:R2:W-:Y:S01]  /*0ef0*/  STL [R1+0x14], R13 ;  /* 0x0000140d01007387 */ /* 0x0005e20000100800 */
[----:B------:R-:W-:Y:S01]  /*0f00*/  SHF.R.S32.HI R15, RZ, 0x1f, R207 ;  /* 0x0000001fff0f7819 */ /* 0x000fe200000114cf */
[----:B------:R-:W-:Y:S01]  /*0f10*/  VIADD R211, R16, 0xe0 ;  /* 0x000000e010d37836 */ /* 0x000fe20000000000 */
[----:B------:R-:W-:Y:S01]  /*0f20*/  LOP3.LUT R0, R0, 0x1ffffffe, RZ, 0xc0, !PT ;  /* 0x1ffffffe00007812 */ /* 0x000fe200078ec0ff */
[----:B------:R-:W-:Y:S01]  /*0f30*/  VIADD R206, R200, 0x10 ;  /* 0x00000010c8ce7836 */ /* 0x000fe20000000000 */
[----:B0-----:R-:W-:Y:S01]  /*0f40*/  LOP3.LUT R4, R2, 0x1c0, RZ, 0xc0, !PT ;  /* 0x000001c002047812 */ /* 0x001fe200078ec0ff */
[----:B------:R-:W-:Y:S01]  /*0f50*/  IMAD.SHL.U32 R213, R10, 0x8, RZ ;  /* 0x000000080ad57824 */ /* 0x000fe200078e00ff */
[----:B-1----:R-:W-:Y:S01]  /*0f60*/  SHF.R.S32.HI R14, RZ, 0x1f, R208 ;  /* 0x0000001fff0e7819 */ /* 0x002fe200000114d0 */
[----:B------:R-:W-:Y:S01]  /*0f70*/  IMAD.SHL.U32 R3, R3, 0x40, RZ ;  /* 0x0000004003037824 */ /* 0x000fe200078e00ff */
[----:B------:R-:W-:Y:S01]  /*0f80*/  IADD3 R0, R9, -R0, RZ ;  /* 0x8000000009007210 */ /* 0x000fe20007ffe0ff */
[----:B------:R-:W-:Y:S01]  /*0f90*/  VIADD R2, R16, 0x20 ;  /* 0x0000002010027836 */ /* 0x000fe20000000000 */
[----:B--2---:R-:W-:Y:S01]  /*0fa0*/  SHF.R.S32.HI R13, RZ, 0x1f, R212 ;  /* 0x0000001fff0d7819 */ /* 0x004fe200000114d4 */
[----:B------:R0:W-:Y:S01]  /*0fb0*/  STL [R1+0x10], R14 ;  /* 0x0000100e01007387 */ /* 0x0001e20000100800 */
[----:B------:R-:W-:Y:S01]  /*0fc0*/  SHF.R.S32.HI R7, RZ, 0x1f, R213 ;  /* 0x0000001fff077819 */ /* 0x000fe200000114d5 */
[----:B------:R-:W-:Y:S01]  /*0fd0*/  VIADD R7, R213, 0xc0 ;  /* 0x000000c0d5077836 */ /* 0x000fe20000000000 */
[----:B------:R-:W-:Y:S01]  /*0fe0*/  SHF.R.U32.HI R9, RZ, 0x3, R4 ;  /* 0x00000003ff097819 */ /* 0x000fe20000011604 */
[----:B------:R-:W-:Y:S01]  /*0ff0*/  STL [R1+0xc], R15 ;  /* 0x00000c0f01007387 */ /* 0x000fe20000100800 */
[----:B------:R-:W-:Y:S01]  /*1000*/  LOP3.LUT R3, R3, 0xfffffe00, RZ, 0xc0, !PT ;  /* 0xfffffe0003037812 */ /* 0x000fe200078ec0ff */
[----:B------:R-:W-:Y:S01]  /*1010*/  IMAD R0, R0, 0x8, R6 ;  /* 0x0000000800007824 */ /* 0x000fe200078e0206 */
[----:B------:R-:W-:Y:S01]  /*1020*/  LOP3.LUT R4, R4, 0x38, R16, 0xf8, !PT ;  /* 0x0000003804047812 */ /* 0x000fe200078ef810 */
[----:B------:R1:W-:Y:S01]  /*1030*/  STL [R1+0x8], R13 ;  /* 0x0000080d01007387 */ /* 0x0003e20000100800 */
[C---:B------:R-:W-:Y:S01]  /*1040*/  VIADD R12, R213.reuse, 0x40 ;  /* 0x00000040d50c7836 */ /* 0x040fe20000000000 */
[----:B0-----:R-:W-:Y:S01]  /*1050*/  SHF.R.S32.HI R14, RZ, 0x1f, R211 ;  /* 0x0000001fff0e7819 */ /* 0x001fe200000114d3 */
[----:B------:R-:W-:Y:S01]  /*1060*/  VIADD R10, R213, 0x80 ;  /* 0x00000080d50a7836 */ /* 0x000fe20000000000 */
[----:B------:R-:W-:-:S02]  /*1070*/  LOP3.LUT R4, R3, R4, R9, 0xf6, !PT ;  /* 0x0000000403047212 */ /* 0x000fc400078ef609 */
[----:B------:R-:W-:Y:S01]  /*1080*/  SHF.R.S32.HI R17, RZ, 0x1f, R16 ;  /* 0x0000001fff117819 */ /* 0x000fe20000011410 */
[----:B------:R-:W-:Y:S01]  /*1090*/  STL [R1+0x4], R14 ;  /* 0x0000040e01007387 */ /* 0x000fe20000100800 */
[----:B------:R-:W-:Y:S02]  /*10a0*/  SHF.R.S32.HI R203, RZ, 0x1f, R2 ;  /* 0x0000001fffcb7819 */ /* 0x000fe40000011402 */
[----:B-1----:R-:W-:Y:S02]  /*10b0*/  SHF.R.S32.HI R13, RZ, 0x1f, R206 ;  /* 0x0000001fff0d7819 */ /* 0x002fe400000114ce */
[----:B------:R-:W-:Y:S02]  /*10c0*/  SHF.R.S32.HI R12, RZ, 0x1f, R12 ;  /* 0x0000001fff0c7819 */ /* 0x000fe4000001140c */
[----:B------:R-:W-:Y:S01]  /*10d0*/  SHF.R.S32.HI R10, RZ, 0x1f, R10 ;  /* 0x0000001fff0a7819 */ /* 0x000fe2000001140a */
[----:B------:R-:W-:Y:S04]  /*10e0*/  STL [R1+0x50], R13 ;  /* 0x0000500d01007387 */ /* 0x000fe80000100800 */
[----:B------:R0:W-:Y:S02]  /*10f0*/  STL [R1+0x24], R3 ;  /* 0x0000240301007387 */ /* 0x0001e40000100800 */
[----:B0-----:R-:W-:Y:S01]  /*1100*/  SHF.R.S32.HI R3, RZ, 0x1f, R7 ;  /* 0x0000001fff037819 */ /* 0x001fe20000011407 */
[----:B------:R-:W-:-:S02]  /*1110*/  IMAD.IADD R7, R11, 0x1, -R8 ;  /* 0x000000010b077824 */ /* 0x000fc400078e0a08 */
[----:B------:R-:W-:-:S03]  /*1120*/  IMAD R3, R4, 0x2, R19 ;  /* 0x0000000204037824 */ /* 0x000fc600078e0213 */
[----:B------:R0:W-:Y:S04]  /*1130*/  STL [R1+0x2c], R7 ;  /* 0x00002c0701007387 */ /* 0x0001e80000100800 */
[----:B------:R0:W-:Y:S04]  /*1140*/  STL [R1+0x5c], R5 ;  /* 0x00005c0501007387 */ /* 0x0001e80000100800 */
[----:B------:R0:W-:Y:S04]  /*1150*/  STL [R1+0x28], R0 ;  /* 0x0000280001007387 */ /* 0x0001e80000100800 */
[----:B------:R0:W-:Y:S02]  /*1160*/  STL [R1+0x54], R3 ;  /* 0x0000540301007387 */ /* 0x0001e40000100800 */
.L_x_5327:
[----:B0-2---:R-:W0:Y:S02]  /*1170*/  LDC.64 R4, c[0x0][0xc88] ;  /* 0x00032200ff047b82 */ /* 0x005e240000000a00 */
        /* <DEDUP_REMOVED lines=13> */
[----:B------:R-:W-:-:S02]  /*1250*/  @P1 LEA R6, P2, R3, UR4, 0x2 ;  /* 0x0000000403061c11 */ /* 0x000fc4000f8410ff */
[C-C-:B------:R-:W-:Y:S01]  /*1260*/  SHF.L.U64.HI R32, R3.reuse, 0x2, R0.reuse ;  /* 0x0000000203207819 */ /* 0x140fe20000010200 */
[----:B------:R0:W-:Y:S01]  /*1270*/  STL [R1+0x4c], R0 ;  /* 0x00004c0001007387 */ /* 0x0001e20000100800 */
[C---:B------:R-:W-:Y:S02]  /*1280*/  @P1 LEA.HI.X R7, R3.reuse, UR5, R0, 0x2, P2 ;  /* 0x0000000503071c11 */ /* 0x040fe400090f1400 */
[----:B------:R-:W-:Y:S02]  /*1290*/  ISETP.NE.U32.AND P2, PT, RZ, UR8, PT ;  /* 0x00000008ff007c0c */ /* 0x000fe4000bf45070 */
[----:B------:R-:W-:Y:S02]  /*12a0*/  SHF.L.U32 R37, R3, 0x2, RZ ;  /* 0x0000000203257819 */ /* 0x000fe400000006ff */
[----:B------:R-:W-:Y:S01]  /*12b0*/  ISETP.NE.AND.EX P2, PT, RZ, UR9, PT, P2 ;  /* 0x00000009ff007c0c */ /* 0x000fe2000bf45320 */
[----:B------:R-:W-:Y:S01]  /*12c0*/  ULDC UR4, c[0x0][0x288] ;  /* 0x0000a20000047ab9 */ /* 0x000fe20000000800 */
[C---:B------:R-:W-:Y:S01]  /*12d0*/  IADD3 R8, P3, R37.reuse, UR6, RZ ;  /* 0x0000000625087c10 */ /* 0x040fe2000ff7e0ff */
[----:B0-----:R-:W-:Y:S01]  /*12e0*/  IMAD.MOV.U32 R0, RZ, RZ, RZ ;  /* 0x000000ffff007224 */ /* 0x001fe200078e00ff */
[----:B------:R0:W-:Y:S01]  /*12f0*/  STL [R1+0x38], R37 ;  /* 0x0000382501007387 */ /* 0x0001e20000100800 */
[----:B------:R-:W-:Y:S01]  /*1300*/  IMAD.U32 R220, RZ, RZ, UR4 ;  /* 0x00000004ffdc7e24 */ /* 0x000fe2000f8e00ff */
[----:B------:R-:W-:Y:S01]  /*1310*/  IADD3.X R9, R32, UR7, RZ, P3, !PT ;  /* 0x0000000720097c10 */ /* 0x000fe20009ffe4ff */
[----:B------:R-:W-:Y:S01]  /*1320*/  ULDC.64 UR4, c[0x0][0x418] ;  /* 0x0001060000047ab9 */ /* 0x000fe20000000a00 */
[----:B------:R0:W-:Y:S04]  /*1330*/  STL [R1+0x3c], R32 ;  /* 0x00003c2001007387 */ /* 0x0001e80000100800 */
[----:B------:R0:W5:Y:S01]  /*1340*/  @P1 LDG.E R0, desc[UR40][R6.64] ;  /* 0x0000002806001981 */ /* 0x000162000c1e1900 */
[----:B------:R-:W-:-:S03]  /*1350*/  @P2 IADD3 R4, P1, R37, UR8, RZ ;  /* 0x0000000825042c10 */ /* 0x000fc6000ff3e0ff */
[----:B------:R0:W5:Y:S01]  /*1360*/  @P0 LDG.E R36, desc[UR40][R8.64] ;  /* 0x0000002808240981 */ /* 0x000162000c1e1900 */
[----:B------:R-:W-:-:S05]  /*1370*/  @P2 IADD3.X R5, R32, UR9, RZ, P1, !PT ;  /* 0x0000000920052c10 */ /* 0x000fca0008ffe4ff */
[----:B------:R0:W5:Y:S01]  /*1380*/  @P2 LDG.E R220, desc[UR40][R4.64] ;  /* 0x0000002804dc2981 */ /* 0x000162000c1e1900 */
[----:B------:R-:W-:Y:S01]  /*1390*/  UISETP.NE.U32.AND UP0, UPT, UR4, URZ, UPT ;  /* 0x0000003f0400728c */ /* 0x000fe2000bf05070 */
[----:B------:R-:W-:Y:S02]  /*13a0*/  IMAD.MOV.U32 R25, RZ, RZ, R3 ;  /* 0x000000ffff197224 */ /* 0x000fe400078e0003 */
[----:B------:R-:W-:Y:S01]  /*13b0*/  ULDC UR4, c[0x0][0x424] ;  /* 0x0001090000047ab9 */ /* 0x000fe20000000800 */
[----:B------:R-:W-:-:S03]  /*13c0*/  UISETP.NE.AND.EX UP0, UPT, UR5, URZ, UPT, UP0 ;  /* 0x0000003f0500728c */ /* 0x000fc6000bf05300 */
[----:B------:R-:W-:Y:S01]  /*13d0*/  ULDC UR5, c[0x0][0x2f0] ;  /* 0x0000bc0000057ab9 */ /* 0x000fe20000000800 */
[----:B------:R-:W-:-:S04]  /*13e0*/  USEL UR4, UR4, 0x1, UP0 ;  /* 0x0000000104047887 */ /* 0x000fc80008000000 */
[----:B------:R-:W-:-:S03]  /*13f0*/  UIMAD UR4, UR4, UR5, URZ ;  /* 0x00000005040472a4 */ /* 0x000fc6000f8e023f */
[----:B------:R-:W-:Y:S02]  /*1400*/  ULDC UR5, c[0x0][0x348] ;  /* 0x0000d20000057ab9 */ /* 0x000fe40000000800 */
[----:B------:R-:W-:Y:S01]  /*1410*/  IMAD.U32 R26, RZ, RZ, UR5 ;  /* 0x00000005ff1a7e24 */ /* 0x000fe2000f8e00ff */
[----:B------:R-:W-:Y:S01]  /*1420*/  MOV R35, UR4 ;  /* 0x0000000400237c02 */ /* 0x000fe20008000f00 */
[----:B01-34-:R-:W-:Y:S06]  /*1430*/  @P2 BRA `(.L_x_5169) ;  /* 0x0000000000242947 */ /* 0x01bfec0003800000 */
        /* <DEDUP_REMOVED lines=9> */
.L_x_5169:
[----:B------:R-:W-:Y:S01]  /*14d0*/  ULDC.64 UR4, c[0x0][0xa20] ;  /* 0x0002880000047ab9 */ /* 0x000fe20000000a00 */
[----:B------:R0:W-:Y:S01]  /*14e0*/  STL [R1+0x34], R34 ;  /* 0x0000342201007387 */ /* 0x0001e20000100800 */
[----:B------:R-:W-:-:S04]  /*14f0*/  ISETP.NE.U32.AND P1, PT, RZ, UR4, PT ;  /* 0x00000004ff007c0c */ /* 0x000fc8000bf25070 */
[----:B------:R-:W-:-:S13]  /*1500*/  ISETP.NE.AND.EX P1, PT, RZ, UR5, PT, P1 ;  /* 0x00000005ff007c0c */ /* 0x000fda000bf25310 */
[----:B0-----:R-:W-:Y:S05]  /*1510*/  @!P1 BRA `(.L_x_5170) ;  /* 0x0000000000109947 */ /* 0x001fea0003800000 */
[----:B------:R-:W-:-:S04]  /*1520*/  IADD3 R4, P0, R37, UR4, RZ ;  /* 0x0000000425047c10 */ /* 0x000fc8000ff1e0ff */
[----:B------:R-:W-:-:S05]  /*1530*/  IADD3.X R5, R32, UR5, RZ, P0, !PT ;  /* 0x0000000520057c10 */ /* 0x000fca00087fe4ff */
[----:B------:R0:W5:Y:S01]  /*1540*/  LDG.E R35, desc[UR40][R4.64] ;  /* 0x0000002804237981 */ /* 0x000162000c1e1900 */
[----:B------:R-:W-:Y:S05]  /*1550*/  BRA `(.L_x_5171) ;  /* 0x0000000000107947 */ /* 0x000fea0003800000 */
.L_x_5170:
[----:B------:R-:W-:Y:S05]  /*1560*/  @!P0 BRA `(.L_x_5171) ;  /* 0x00000000000c8947 */ /* 0x000fea0003800000 */
[----:B------:R-:W2:Y:S04]  /*1570*/  LDG.E R4, desc[UR40][R8.64] ;  /* 0x0000002808047981 */ /* 0x000ea8000c1e1900 */
[----:B------:R-:W2:Y:S02]  /*1580*/  LDG.E R35, desc[UR40][R8.64+0x4] ;  /* 0x0000042808237981 */ /* 0x000ea4000c1e1900 */
[----:B--2---:R-:W-:-:S07]  /*1590*/  IMAD.IADD R35, R35, 0x1, -R4 ;  /* 0x0000000123237824 */ /* 0x004fce00078e0a04 */
.L_x_5171:
[----:B------:R-:W-:Y:S01]  /*15a0*/  ULDC.64 UR4, c[0x0][0xa10] ;  /* 0x0002840000047ab9 */ /* 0x000fe20000000a00 */
[----:B------:R-:W1:Y:S01]  /*15b0*/  LDC R9, c[0x0][0x448] ;  /* 0x00011200ff097b82 */ /* 0x000e620000000800 */
[----:B------:R-:W-:-:S04]  /*15c0*/  ISETP.NE.U32.AND P0, PT, RZ, UR4, PT ;  /* 0x00000004ff007c0c */ /* 0x000fc8000bf05070 */
[----:B------:R-:W-:Y:S01]  /*15d0*/  ISETP.NE.AND.EX P0, PT, RZ, UR5, PT, P0 ;  /* 0x00000005ff007c0c */ /* 0x000fe2000bf05300 */
[----:B------:R-:W-:-:S12]  /*15e0*/  ULDC.64 UR4, c[0x0][0xa30] ;  /* 0x00028c0000047ab9 */ /* 0x000fd80000000a00 */
[----:B0-----:R-:W0:Y:S02]  /*15f0*/  @P0 LDC.64 R4, c[0x0][0xa10] ;  /* 0x00028400ff040b82 */ /* 0x001e240000000a00 */
[----:B0-----:R-:W-:-:S05]  /*1600*/  @P0 IMAD.WIDE R4, R25, 0x4, R4 ;  /* 0x0000000419040825 */ /* 0x001fca00078e0204 */
[----:B------:R-:W2:Y:S04]  /*1610*/  @P0 LDG.E R3, desc[UR40][R4.64] ;  /* 0x0000002804030981 */ /* 0x000ea8000c1e1900 */
[----:B------:R0:W2:Y:S01]  /*1620*/  @P0 LDG.E R8, desc[UR40][R4.64+0x4] ;  /* 0x0000042804080981 */ /* 0x0000a2000c1e1900 */
[----:B------:R-:W-:Y:S01]  /*1630*/  ISETP.NE.U32.AND P1, PT, RZ, UR4, PT ;  /* 0x00000004ff007c0c */ /* 0x000fe2000bf25070 */
[----:B-----5:R-:W-:-:S03]  /*1640*/  IMAD.MOV.U32 R24, RZ, RZ, R35 ;  /* 0x000000ffff187224 */ /* 0x020fc600078e0023 */
[----:B------:R-:W-:-:S13]  /*1650*/  ISETP.NE.AND.EX P1, PT, RZ, UR5, PT, P1 ;  /* 0x00000005ff007c0c */ /* 0x000fda000bf25310 */
[----:B------:R-:W-:-:S04]  /*1660*/  @P1 IADD3 R6, P2, R37, UR4, RZ ;  /* 0x0000000425061c10 */ /* 0x000fc8000ff5e0ff */
[----:B------:R-:W-:-:S05]  /*1670*/  @P1 IADD3.X R7, R32, UR5, RZ, P2, !PT ;  /* 0x0000000520071c10 */ /* 0x000fca00097fe4ff */
[----:B------:R3:W5:Y:S01]  /*1680*/  @P1 LDG.E R24, desc[UR40][R6.64] ;  /* 0x0000002806181981 */ /* 0x000762000c1e1900 */
[----:B-1----:R-:W-:Y:S01]  /*1690*/  ISETP.NE.AND P1, PT, R9, 0x1, PT ;  /* 0x000000010900780c */ /* 0x002fe20003f25270 */
[----:B------:R-:W-:Y:S02]  /*16a0*/  IMAD.SHL.U32 R229, R33, 0x80, RZ ;  /* 0x0000008021e57824 */ /* 0x000fe400078e00ff */
[----:B------:R-:W-:Y:S02]  /*16b0*/  IMAD.IADD R11, R35, 0x1, -R0 ;  /* 0x00000001230b7824 */ /* 0x000fe400078e0a00 */
[----:B0-----:R-:W-:-:S08]  /*16c0*/  VIADD R4, R229, 0x7f ;  /* 0x0000007fe5047836 */ /* 0x001fd00000000000 */
[----:B------:R-:W0:Y:S08]  /*16d0*/  @P1 LDC R9, c[0x0][0x44c] ;  /* 0x00011300ff091b82 */ /* 0x000e300000000800 */
[----:B------:R-:W1:Y:S01]  /*16e0*/  @P1 LDC R5, c[0x0][0x450] ;  /* 0x00011400ff051b82 */ /* 0x000e620000000800 */
[----:B0-----:R-:W-:-:S05]  /*16f0*/  @P1 IMAD.HI.U32 R0, R4, R9, RZ ;  /* 0x0000000904001227 */ /* 0x001fca00078e00ff */
[----:B-1----:R-:W-:Y:S02]  /*1700*/  @P1 SHF.R.U32.HI R4, RZ, R5, R0 ;  /* 0x00000005ff041219 */ /* 0x002fe40000011600 */
[----:B--2---:R-:W-:-:S05]  /*1710*/  @P0 IADD3 R26, -R3, R8, RZ ;  /* 0x00000008031a0210 */ /* 0x004fca0007ffe1ff */
[----:B------:R-:W-:-:S04]  /*1720*/  IMAD.IADD R222, R11, 0x1, R26 ;  /* 0x000000010bde7824 */ /* 0x000fc800078e021a */
[C---:B------:R-:W-:Y:S01]  /*1730*/  VIADD R0, R222.reuse, 0x5f ;  /* 0x0000005fde007836 */ /* 0x040fe20000000000 */
[----:B------:R-:W-:-:S03]  /*1740*/  IADD3 R31, R222, 0x60, -R220 ;  /* 0x00000060de1f7810 */ /* 0x000fc60007ffe8dc */
[----:B------:R-:W-:-:S04]  /*1750*/  IMAD.HI R0, R0, 0x2aaaaaab, RZ ;  /* 0x2aaaaaab00007827 */ /* 0x000fc800078e02ff */
[----:B------:R-:W-:Y:S01]  /*1760*/  IMAD.IADD R4, R31, 0x1, R4 ;  /* 0x000000011f047824 */ /* 0x000fe200078e0204 */
[----:B------:R-:W-:-:S03]  /*1770*/  SHF.R.U32.HI R177, RZ, 0x1f, R0 ;  /* 0x0000001fffb17819 */ /* 0x000fc60000011600 */
[----:B------:R-:W-:Y:S01]  /*1780*/  IMAD.HI R4, R4, 0x2aaaaaab, RZ ;  /* 0x2aaaaaab04047827 */ /* 0x000fe200078e02ff */
[----:B------:R-:W-:-:S03]  /*1790*/  LEA.HI.SX32 R177, R0, R177, 0x1c ;  /* 0x000000b100b17211 */ /* 0x000fc600078fe2ff */
[----:B------:R-:W-:Y:S01]  /*17a0*/  IMAD.MOV R0, RZ, RZ, -R11 ;  /* 0x000000ffff007224 */ /* 0x000fe200078e0a0b */
[----:B------:R-:W-:-:S04]  /*17b0*/  SHF.R.U32.HI R3, RZ, 0x1f, R4 ;  /* 0x0000001fff037819 */ /* 0x000fc80000011604 */
[----:B------:R-:W-:-:S04]  /*17c0*/  LEA.HI.SX32 R4, R4, R3, 0x1c ;  /* 0x0000000304047211 */ /* 0x000fc800078fe2ff */
[----:B------:R-:W-:-:S05]  /*17d0*/  VIMNMX R4, R177, R4, PT ;  /* 0x00000004b1047248 */ /* 0x000fca0003fe0100 */
[----:B------:R-:W-:Y:S01]  /*17e0*/  IMAD R3, R4, 0x60, -R11 ;  /* 0x0000006004037824 */ /* 0x000fe200078e0a0b */
[----:B------:R-:W-:-:S04]  /*17f0*/  VIMNMX R4, RZ, R0, !PT ;  /* 0x00000000ff047248 */ /* 0x000fc80007fe0100 */
        /* <DEDUP_REMOVED lines=11> */
[----:B---3--:R-:W-:Y:S05]  /*18b0*/  @!P1 BRA `(.L_x_5172) ;  /* 0x0000004400809947 */ /* 0x008fea0003800000 */
        /* <DEDUP_REMOVED lines=20> */
.L_x_5174:
[----:B------:R-:W-:Y:S05]  /*1a00*/  BSYNC B6 ;  /* 0x0000000000067941 */ /* 0x000fea0003800000 */
.L_x_5173:
[----:B------:R-:W-:Y:S01]  /*1a10*/  IADD3 R27, R19, 0x400, RZ ;  /* 0x00000400131b7810 */ /* 0x000fe20007ffe0ff */
[----:B------:R-:W-:Y:S03]  /*1a20*/  BSSY B6, `(.L_x_5175) ;  /* 0x0000013000067945 */ /* 0x000fe60003800000 */
        /* <DEDUP_REMOVED lines=18> */
.L_x_5176:
[----:B------:R-:W-:Y:S05]  /*1b50*/  BSYNC B6 ;  /* 0x0000000000067941 */ /* 0x000fea0003800000 */
.L_x_5175:
[----:B------:R-:W2:Y:S01]  /*1b60*/  LDL R14, [R1+0x48] ;  /* 0x00004800010e7983 */ /* 0x000ea20000100800 */
[----:B------:R-:W-:Y:S01]  /*1b70*/  ULDC.64 UR4, c[0x0][0x9f8] ;  /* 0x00027e0000047ab9 */ /* 0x000fe20000000a00 */
[----:B------:R-:W0:Y:S01]  /*1b80*/  LDC.64 R56, c[0x0][0x408] ;  /* 0x00010200ff387b82 */ /* 0x000e220000000a00 */
[----:B------:R-:W-:-:S04]  /*1b90*/  ISETP.NE.U32.AND P0, PT, RZ, UR4, PT ;  /* 0x00000004ff007c0c */ /* 0x000fc8000bf05070 */
[----:B------:R-:W-:-:S03]  /*1ba0*/  ISETP.NE.AND.EX P0, PT, RZ, UR5, PT, P0 ;  /* 0x00000005ff007c0c */ /* 0x000fc6000bf05300 */
[----:B------:R-:W1:Y:S10]  /*1bb0*/  LDC R65, c[0x0][0x3f4] ;  /* 0x0000fd00ff417b82 */ /* 0x000e740000000800 */
[----:B------:R-:W-:Y:S01]  /*1bc0*/  @P0 IADD3 R4, P1, R37, UR4, RZ ;  /* 0x0000000425040c10 */ /* 0x000fe2000ff3e0ff */
[----:B------:R-:W-:-:S03]  /*1bd0*/  ULDC UR4, c[0x0][0x320] ;  /* 0x0000c80000047ab9 */ /* 0x000fc60000000800 */
[----:B------:R-:W-:Y:S02]  /*1be0*/  @P0 IADD3.X R5, R32, UR5, RZ, P1, !PT ;  /* 0x0000000520050c10 */ /* 0x000fe40008ffe4ff */
[----:B------:R-:W-:Y:S01]  /*1bf0*/  ISETP.GE.AND P1, PT, R2, UR4, PT ;  /* 0x0000000402007c0c */ /* 0x000fe2000bf26270 */
[----:B------:R-:W3:Y:S02]  /*1c00*/  LDC.64 R32, c[0x0][0x3f8] ;  /* 0x0000fe00ff207b82 */ /* 0x000ee40000000a00 */
[----:B------:R4:W2:Y:S01]  /*1c10*/  @P0 LDG.E R25, desc[UR40][R4.64] ;  /* 0x0000002804190981 */ /* 0x0008a2000c1e1900 */
[----:B------:R-:W-:Y:S02]  /*1c20*/  SEL R3, RZ, 0xffffffff, P1 ;  /* 0xffffffffff037807 */ /* 0x000fe40000800000 */
[----:B------:R-:W-:-:S03]  /*1c30*/  ISETP.GE.AND P0, PT, R16, UR4, PT ;  /* 0x0000000410007c0c */ /* 0x000fc6000bf06270 */
[----:B------:R-:W-:Y:S01]  /*1c40*/  IMAD.SHL.U32 R3, R3, 0x2, RZ ;  /* 0x0000000203037824 */ /* 0x000fe200078e00ff */
[----:B------:R-:W-:Y:S02]  /*1c50*/  SEL R0, RZ, 0x1, P0 ;  /* 0x00000001ff007807 */ /* 0x000fe40000000000 */
[----:B------:R-:W-:Y:S02]  /*1c60*/  ISETP.GE.AND P0, PT, R210, UR4, PT ;  /* 0x00000004d2007c0c */ /* 0x000fe4000bf06270 */
[----:B------:R-:W-:Y:S02]  /*1c70*/  ISETP.GE.AND P1, PT, R209, UR4, PT ;  /* 0x00000004d1007c0c */ /* 0x000fe4000bf26270 */
[----:B------:R-:W-:Y:S02]  /*1c80*/  LOP3.LUT R0, R3, 0x2, R0, 0xe2, !PT ;  /* 0x0000000203007812 */ /* 0x000fe400078ee200 */
[----:B------:R-:W-:Y:S02]  /*1c90*/  SEL R3, RZ, 0x4, P0 ;  /* 0x00000004ff037807 */ /* 0x000fe40000000000 */
[----:B----4-:R-:W-:-:S02]  /*1ca0*/  SEL R4, RZ, 0x8, P1 ;  /* 0x00000008ff047807 */ /* 0x010fc40000800000 */
[----:B------:R-:W-:Y:S02]  /*1cb0*/  ISETP.GE.AND P0, PT, R208, UR4, PT ;  /* 0x00000004d0007c0c */ /* 0x000fe4000bf06270 */
[----:B------:R-:W-:Y:S02]  /*1cc0*/  ISETP.GE.AND P1, PT, R207, UR4, PT ;  /* 0x00000004cf007c0c */ /* 0x000fe4000bf26270 */
[----:B------:R-:W-:Y:S02]  /*1cd0*/  LOP3.LUT R0, R4, R0, R3, 0xfe, !PT ;  /* 0x0000000004007212 */ /* 0x000fe400078efe03 */
[----:B------:R-:W-:Y:S02]  /*1ce0*/  SEL R3, RZ, 0x10, P0 ;  /* 0x00000010ff037807 */ /* 0x000fe40000000000 */
[----:B------:R-:W-:Y:S02]  /*1cf0*/  SEL R4, RZ, 0x20, P1 ;  /* 0x00000020ff047807 */ /* 0x000fe40000800000 */
[----:B------:R-:W-:-:S02]  /*1d00*/  ISETP.GE.AND P0, PT, R212, UR4, PT ;  /* 0x00000004d4007c0c */ /* 0x000fc4000bf06270 */
[----:B------:R-:W-:Y:S02]  /*1d10*/  ISETP.GE.AND P1, PT, R211, UR4, PT ;  /* 0x00000004d3007c0c */ /* 0x000fe4000bf26270 */
[----:B------:R-:W-:Y:S02]  /*1d20*/  SHF.R.S32.HI R9, RZ, 0x1f, R23 ;  /* 0x0000001fff097819 */ /* 0x000fe40000011417 */
[----:B------:R-:W-:Y:S02]  /*1d30*/  LOP3.LUT R3, R4, R0, R3, 0xfe, !PT ;  /* 0x0000000004037212 */ /* 0x000fe400078efe03 */
[----:B------:R-:W-:Y:S02]  /*1d40*/  SEL R6, RZ, 0x40, P0 ;  /* 0x00000040ff067807 */ /* 0x000fe40000000000 */
[----:B------:R-:W-:Y:S02]  /*1d50*/  SEL R7, RZ, 0x7fff80, P1 ;  /* 0x007fff80ff077807 */ /* 0x000fe40000800000 */
[----:B------:R-:W-:-:S02]  /*1d60*/  SHF.R.S32.HI R201, RZ, 0x1f, R200 ;  /* 0x0000001fffc97819 */ /* 0x000fc400000114c8 */
[----:B------:R-:W-:Y:S01]  /*1d70*/  LOP3.LUT R3, R7, R3, R6, 0xfe, !PT ;  /* 0x0000000307037212 */ /* 0x000fe200078efe06 */
[C---:B0-----:R-:W-:Y:S02]  /*1d80*/  IMAD R6, R9.reuse, R56, RZ ;  /* 0x0000003809067224 */ /* 0x041fe400078e02ff */
[----:B---3--:R-:W-:Y:S02]  /*1d90*/  IMAD R0, R9, R32, RZ ;  /* 0x0000002009007224 */ /* 0x008fe400078e02ff */
[----:B------:R-:W-:-:S04]  /*1da0*/  IMAD.WIDE.U32 R8, R23, R56, R200 ;  /* 0x0000003817087225 */ /* 0x000fc800078e00c8 */
[----:B------:R-:W-:-:S04]  /*1db0*/  IMAD R55, R23, R57, R6 ;  /* 0x0000003917377224 */ /* 0x000fc800078e0206 */
[----:B------:R-:W-:Y:S02]  /*1dc0*/  IMAD.IADD R9, R9, 0x1, R55 ;  /* 0x0000000109097824 */ /* 0x000fe400078e0237 */
[----:B-----5:R-:W-:-:S04]  /*1dd0*/  IMAD.WIDE.U32 R52, R24, R56, R8 ;  /* 0x0000003818347225 */ /* 0x020fc800078e0008 */
[----:B------:R-:W3:Y:S01]  /*1de0*/  LDL R9, [R1+0x24] ;  /* 0x0000240001097983 */ /* 0x000ee20000100800 */
[----:B------:R-:W0:Y:S01]  /*1df0*/  S2R R38, SR_TID.X ;  /* 0x0000000000267919 */ /* 0x000e220000002100 */
[----:B------:R-:W4:Y:S01]  /*1e00*/  S2R R37, SR_TID.X ;  /* 0x0000000000257919 */ /* 0x000f220000002100 */
[----:B0-----:R-:W-:Y:S01]  /*1e10*/  VIADD R38, R38, 0xffffff80 ;  /* 0xffffff8026267836 */ /* 0x001fe20000000000 */
[----:B----4-:R-:W-:-:S04]  /*1e20*/  SHF.R.U32.HI R37, RZ, 0x7, R37 ;  /* 0x00000007ff257819 */ /* 0x010fc80000011625 */
[----:B------:R-:W-:Y:S01]  /*1e30*/  ISETP.NE.AND P6, PT, R37, 0x1, PT ;  /* 0x000000012500780c */ /* 0x000fe20003fc5270 */
[C---:B------:R-:W-:Y:S01]  /*1e40*/  IMAD R15, R23.reuse, R33, R0 ;  /* 0x00000021170f7224 */ /* 0x040fe200078e0200 */
[----:B-1----:R-:W-:Y:S01]  /*1e50*/  ISETP.GE.AND P0, PT, R16, R65, PT ;  /* 0x000000411000720c */ /* 0x002fe20003f06270 */
[----:B------:R-:W-:-:S03]  /*1e60*/  IMAD.WIDE.U32 R10, R23, R32, R16 ;  /* 0x00000020170a7225 */ /* 0x000fc600078e0010 */
[----:B------:R-:W-:Y:S01]  /*1e70*/  SEL R13, R65, RZ, P0 ;  /* 0x000000ff410d7207 */ /* 0x000fe20000000000 */
[----:B------:R-:W-:Y:S02]  /*1e80*/  IMAD.IADD R11, R15, 0x1, R11 ;  /* 0x000000010f0b7824 */ /* 0x000fe400078e020b */
[----:B------:R-:W-:-:S04]  /*1e90*/  IMAD.WIDE.U32 R4, R23, R32, R200 ;  /* 0x0000002017047225 */ /* 0x000fc800078e00c8 */
[----:B------:R-:W-:Y:S01]  /*1ea0*/  IMAD.IADD R13, R16, 0x1, R13 ;  /* 0x00000001100d7824 */ /* 0x000fe200078e020d */
[----:B------:R-:W-:Y:S05]  /*1eb0*/  @!P6 WARPSYNC.ALL ;  /* 0x000000000000e948 */ /* 0x000fea0003800000 */
[----:B------:R-:W-:-:S04]  /*1ec0*/  IMAD.WIDE.U32 R20, R24, R32, R10 ;  /* 0x0000002018147225 */ /* 0x000fc800078e000a */
[----:B------:R-:W-:Y:S01]  /*1ed0*/  VIADD R62, R37, 0x8 ;  /* 0x00000008253e7836 */ /* 0x000fe20000000000 */
[----:B------:R-:W-:Y:S01]  /*1ee0*/  IADD3 R7, R5, R15, RZ ;  /* 0x0000000f05077210 */ /* 0x000fe20007ffe0ff */
[C---:B------:R-:W-:Y:S01]  /*1ef0*/  VIADD R37, R23.reuse, 0x40 ;  /* 0x0000004017257836 */ /* 0x040fe20000000000 */
[----:B------:R-:W-:Y:S01]  /*1f00*/  SHF.R.S32.HI R12, RZ, 0x1f, R13 ;  /* 0x0000001fff0c7819 */ /* 0x000fe2000001140d */
[----:B------:R-:W-:Y:S01]  /*1f10*/  VIADD R10, R23, 0x40 ;  /* 0x00000040170a7836 */ /* 0x000fe20000000000 */
[----:B------:R-:W-:Y:S01]  /*1f20*/  SHF.R.S32.HI R15, RZ, 0x1f, R24 ;  /* 0x0000001fff0f7819 */ /* 0x000fe20000011418 */
[----:B------:R-:W-:Y:S01]  /*1f30*/  IMAD.MOV.U32 R6, RZ, RZ, R4 ;  /* 0x000000ffff067224 */ /* 0x000fe200078e0004 */
[----:B------:R-:W-:Y:S01]  /*1f40*/  PRMT R86, R3, 0x8880, RZ ;  /* 0x0000888003567816 */ /* 0x000fe200000000ff */
[----:B------:R-:W-:Y:S01]  /*1f50*/  IMAD.SHL.U32 R37, R37, 0x40, RZ ;  /* 0x0000004025257824 */ /* 0x000fe200078e00ff */
[----:B------:R-:W-:Y:S01]  /*1f60*/  ULDC UR4, c[0x0][0x2f4] ;  /* 0x0000bd0000047ab9 */ /* 0x000fe20000000800 */
[----:B------:R-:W-:-:S02]  /*1f70*/  IMAD.SHL.U32 R10, R10, 0x40, RZ ;  /* 0x000000400a0a7824 */ /* 0x000fc400078e00ff */
[----:B------:R-:W-:Y:S01]  /*1f80*/  IMAD.WIDE.U32 R4, R23, R56, R16 ;  /* 0x0000003817047225 */ /* 0x000fe200078e0010 */
[----:B------:R-:W-:Y:S02]  /*1f90*/  LEA.HI R12, R12, R13, RZ, 0x3 ;  /* 0x0000000d0c0c7211 */ /* 0x000fe400078f18ff */
[----:B------:R-:W-:Y:S01]  /*1fa0*/  LOP3.LUT R37, R37, 0x1c0, RZ, 0xc0, !PT ;  /* 0x000001c025257812 */ /* 0x000fe200078ec0ff */
[----:B------:R-:W-:Y:S01]  /*1fb0*/  IMAD.IADD R55, R55, 0x1, R5 ;  /* 0x0000000137377824 */ /* 0x000fe200078e0205 */
[----:B------:R-:W-:Y:S01]  /*1fc0*/  LOP3.LUT R10, R10, 0x1c0, RZ, 0xc0, !PT ;  /* 0x000001c00a0a7812 */ /* 0x000fe200078ec0ff */
[C---:B------:R-:W-:Y:S01]  /*1fd0*/  IMAD R5, R15.reuse, R32, RZ ;  /* 0x000000200f057224 */ /* 0x040fe200078e02ff */
[----:B------:R-:W-:Y:S01]  /*1fe0*/  MOV R54, R4 ;  /* 0x0000000400367202 */ /* 0x000fe20000000f00 */
[----:B------:R-:W-:Y:S01]  /*1ff0*/  IMAD R15, R15, R56, RZ ;  /* 0x000000380f0f7224 */ /* 0x000fe200078e02ff */
[----:B------:R-:W-:Y:S01]  /*2000*/  SHF.R.S32.HI R74, RZ, 0x3, R12 ;  /* 0x00000003ff4a7819 */ /* 0x000fe2000001140c */
[----:B------:R-:W-:Y:S01]  /*2010*/  IMAD.MOV.U32 R64, RZ, RZ, 0x20 ;  /* 0x00000020ff407424 */ /* 0x000fe200078e00ff */
[----:B------:R-:W-:Y:S01]  /*2020*/  LOP3.LUT R75, R12, 0xfffffff8, RZ, 0xc0, !PT ;  /* 0xfffffff80c4b7812 */ /* 0x000fe200078ec0ff */
[----:B------:R-:W-:Y:S01]  /*2030*/  IMAD.IADD R0, R36, 0x1, R35 ;  /* 0x0000000124007824 */ /* 0x000fe200078e0223 */
[----:B------:R-:W-:Y:S01]  /*2040*/  SHF.R.U32.HI R10, RZ, 0x3, R10 ;  /* 0x00000003ff0a7819 */ /* 0x000fe2000001160a */
[----:B------:R-:W-:Y:S01]  /*2050*/  IMAD R71, R24, R33, R5 ;  /* 0x0000002118477224 */ /* 0x000fe200078e0205 */
[----:B------:R-:W-:Y:S01]  /*2060*/  SHF.L.U64.HI R35, R56, 0x6, R57 ;  /* 0x0000000638237819 */ /* 0x000fe20000010239 */
[----:B------:R-:W-:Y:S01]  /*2070*/  IMAD R67, R57, 0x60, RZ ;  /* 0x0000006039437824 */ /* 0x000fe200078e02ff */
[----:B------:R-:W-:Y:S01]  /*2080*/  SHF.L.U64.HI R4, R32, 0x6, R33 ;  /* 0x0000000620047819 */ /* 0x000fe20000010221 */
[----:B------:R-:W-:Y:S01]  /*2090*/  IMAD R15, R24, R57, R15 ;  /* 0x00000039180f7224 */ /* 0x000fe200078e020f */
[----:B------:R-:W-:Y:S01]  /*20a0*/  PRMT R86, R86, 0x7710, RZ ;  /* 0x0000771056567816 */ /* 0x000fe200000000ff */
[----:B------:R-:W-:-:S02]  /*20b0*/  IMAD.SHL.U32 R58, R56, 0x40, RZ ;  /* 0x00000040383a7824 */ /* 0x000fc400078e00ff */
[----:B------:R-:W-:Y:S01]  /*20c0*/  IMAD.WIDE.U32 R54, R24, R56, R54 ;  /* 0x0000003818367225 */ /* 0x000fe200078e0036 */
[----:B------:R-:W-:-:S03]  /*20d0*/  ISETP.GE.AND P2, PT, R2, UR4, PT ;  /* 0x0000000402007c0c */ /* 0x000fc6000bf46270 */
[----:B------:R-:W-:Y:S02]  /*20e0*/  IMAD R13, R33, 0x60, RZ ;  /* 0x00000060210d7824 */ /* 0x000fe400078e02ff */
[----:B------:R-:W-:Y:S02]  /*20f0*/  IMAD.SHL.U32 R5, R32, 0x40, RZ ;  /* 0x0000004020057824 */ /* 0x000fe400078e00ff */
[----:B------:R-:W-:-:S04]  /*2100*/  IMAD.WIDE.U32 R6, R24, R32, R6 ;  /* 0x0000002018067225 */ /* 0x000fc800078e0006 */
[----:B------:R-:W-:Y:S01]  /*2110*/  IMAD.WIDE.U32 R56, R56, 0x60, RZ ;  /* 0x0000006038387825 */ /* 0x000fe200078e00ff */
[----:B------:R-:W-:-:S03]  /*2120*/  LOP3.LUT R80, R86, 0x1, RZ, 0xc0, !PT ;  /* 0x0000000156507812 */ /* 0x000fc600078ec0ff */
[----:B------:R-:W-:Y:S01]  /*2130*/  IMAD.WIDE.U32 R32, R32, 0x60, RZ ;  /* 0x0000006020207825 */ /* 0x000fe200078e00ff */
[C---:B------:R-:W-:Y:S02]  /*2140*/  LOP3.LUT R81, R86.reuse, 0x2, RZ, 0xc0, !PT ;  /* 0x0000000256517812 */ /* 0x040fe400078ec0ff */
[C---:B------:R-:W-:Y:S01]  /*2150*/  LOP3.LUT R82, R86.reuse, 0x4, RZ, 0xc0, !PT ;  /* 0x0000000456527812 */ /* 0x040fe200078ec0ff */
[----:B------:R-:W-:Y:S01]  /*2160*/  IMAD.IADD R70, R7, 0x1, R71 ;  /* 0x0000000107467824 */ /* 0x000fe200078e0247 */
[C---:B------:R-:W-:Y:S01]  /*2170*/  LOP3.LUT R83, R86.reuse, 0x8, RZ, 0xc0, !PT ;  /* 0x0000000856537812 */ /* 0x040fe200078ec0ff */
[----:B------:R-:W-:Y:S01]  /*2180*/  IMAD.SHL.U32 R65, R65, 0x2, RZ ;  /* 0x0000000241417824 */ /* 0x000fe200078e00ff */
[C---:B------:R-:W-:Y:S01]  /*2190*/  LOP3.LUT R84, R86.reuse, 0x10, RZ, 0xc0, !PT ;  /* 0x0000001056547812 */ /* 0x040fe200078ec0ff */
[----:B------:R-:W-:Y:S01]  /*21a0*/  IMAD.IADD R66, R33, 0x1, R13 ;  /* 0x0000000121427824 */ /* 0x000fe200078e020d */
[----:B------:R-:W-:Y:S01]  /*21b0*/  LOP3.LUT R85, R86, 0x20, RZ, 0xc0, !PT ;  /* 0x0000002056557812 */ /* 0x000fe200078ec0ff */
[----:B------:R-:W-:Y:S01]  /*21c0*/  IMAD.IADD R71, R71, 0x1, R21 ;  /* 0x0000000147477824 */ /* 0x000fe200078e0215 */
[----:B------:R-:W-:Y:S01]  /*21d0*/  SHF.R.S32.HI R60, RZ, 0x1f, R34 ;  /* 0x0000001fff3c7819 */ /* 0x000fe20000011422 */
[----:B------:R-:W-:Y:S01]  /*21e0*/  IMAD.IADD R72, R53, 0x1, R15 ;  /* 0x0000000135487824 */ /* 0x000fe200078e020f */
[----:B------:R-:W-:-:S02]  /*21f0*/  IADD3 R67, R57, R67, RZ ;  /* 0x0000004339437210 */ /* 0x000fc40007ffe0ff */
[----:B------:R-:W-:Y:S02]  /*2200*/  IADD3 R73, R15, R55, RZ ;  /* 0x000000370f497210 */ /* 0x000fe40007ffe0ff */
[----:B------:R-:W-:Y:S01]  /*2210*/  P2R R88, PR, RZ, 0x4 ;  /* 0x00000004ff587803 */ /* 0x000fe20000000000 */
[C---:B--2---:R-:W-:Y:S01]  /*2220*/  IMAD.SHL.U32 R59, R14.reuse, 0x40, RZ ;  /* 0x000000400e3b7824 */ /* 0x044fe200078e00ff */
[----:B------:R-:W-:Y:S01]  /*2230*/  @!P6 BAR.SYNC.DEFER_BLOCKING 0x9, 0x100 ;  /* 0x024400000000eb1d */ /* 0x000fe20000010000 */
[----:B------:R-:W-:Y:S02]  /*2240*/  LOP3.LUT P1, RZ, R14, 0x4, RZ, 0xc0, !PT ;  /* 0x000000040eff7812 */ /* 0x000fe4000782c0ff */
[----:B------:R-:W-:-:S04]  /*2250*/  SHF.R.S32.HI R14, RZ, 0x1f, R38 ;  /* 0x0000001fff0e7819 */ /* 0x000fc80000011426 */
[----:B------:R-:W-:-:S04]  /*2260*/  LEA.HI R14, R14, R38, RZ, 0x2 ;  /* 0x000000260e0e7211 */ /* 0x000fc800078f10ff */
[----:B------:R-:W-:-:S04]  /*2270*/  LOP3.LUT R14, R14, 0xfffffffc, RZ, 0xc0, !PT ;  /* 0xfffffffc0e0e7812 */ /* 0x000fc800078ec0ff */
[----:B------:R-:W-:Y:S02]  /*2280*/  IADD3 R14, R38, -R14, RZ ;  /* 0x8000000e260e7210 */ /* 0x000fe40007ffe0ff */
[----:B------:R-:W0:Y:S01]  /*2290*/  S2R R38, SR_TID.X ;  /* 0x0000000000267919 */ /* 0x000e220000002100 */
[----:B------:R-:W-:Y:S02]  /*22a0*/  LOP3.LUT R59, R59, 0x1c0, RZ, 0xc0, !PT ;  /* 0x000001c03b3b7812 */ /* 0x000fe400078ec0ff */
[----:B------:R-:W-:Y:S02]  /*22b0*/  IMAD R63, R14, 0x40, R23 ;  /* 0x000000400e3f7824 */ /* 0x000fe400078e0217 */
[----:B------:R-:W-:Y:S02]  /*22c0*/  SHF.R.U32.HI R61, RZ, 0x3, R59 ;  /* 0x00000003ff3d7819 */ /* 0x000fe4000001163b */
[----:B------:R-:W-:-:S04]  /*22d0*/  LOP3.LUT R8, R59, 0x18, R16, 0xf8, !PT ;  /* 0x000000183b087812 */ /* 0x000fc800078ef810 */
[----:B------:R-:W-:Y:S01]  /*22e0*/  LOP3.LUT R8, R8, R61, RZ, 0x3c, !PT ;  /* 0x0000003d08087212 */ /* 0x000fe200078e3cff */
[----:B0-----:R-:W-:-:S05]  /*22f0*/  VIADD R38, R38, 0xffffff80 ;  /* 0xffffff8026267836 */ /* 0x001fca0000000000 */
[----:B------:R-:W-:-:S04]  /*2300*/  SHF.R.S32.HI R14, RZ, 0x1f, R38 ;  /* 0x0000001fff0e7819 */ /* 0x000fc80000011426 */
[----:B------:R-:W-:-:S04]  /*2310*/  LEA.HI R14, R14, R38, RZ, 0x5 ;  /* 0x000000260e0e7211 */ /* 0x000fc800078f28ff */
[----:B------:R-:W-:-:S05]  /*2320*/  SHF.R.S32.HI R14, RZ, 0x5, R14 ;  /* 0x00000005ff0e7819 */ /* 0x000fca000001140e */
        /* <DEDUP_REMOVED lines=9> */
[----:B------:R-:W-:-:S02]  /*23c0*/  SHF.R.S32.HI R76, RZ, 0x1f, R25 ;  /* 0x0000001fff4c7819 */ /* 0x000fc40000011419 */
[----:B------:R-:W-:Y:S02]  /*23d0*/  SHF.R.S32.HI R77, RZ, 0x1f, R75 ;  /* 0x0000001fff4d7819 */ /* 0x000fe4000001144b */
[----:B------:R-:W-:Y:S02]  /*23e0*/  LOP3.LUT R86, R86, 0x40, RZ, 0xc0, !PT ;  /* 0x0000004056567812 */ /* 0x000fe400078ec0ff */
[----:B---3--:R-:W-:-:S07]  /*23f0*/  IADD3 R79, R9, R12, RZ ;  /* 0x0000000c094f7210 */ /* 0x008fce0007ffe0ff */
.L_x_5230:
[----:B------:R-:W0:Y:S01]  /*2400*/  LDC R95, c[0x0][0x430] ;  /* 0x00010c00ff5f7b82 */ /* 0x000e220000000800 */
[----:B------:R-:W-:Y:S02]  /*2410*/  VIADD R29, R29, 0xffffffff ;  /* 0xffffffff1d1d7836 */ /* 0x000fe40000000000 */
[----:B------:R-:W-:Y:S02]  /*2420*/  IMAD.MOV.U32 R94, RZ, RZ, RZ ;  /* 0x000000ffff5e7224 */ /* 0x000fe400078e00ff */
[----:B------:R-:W-:-:S03]  /*2430*/  IMAD R9, R29, 0x60, R63 ;  /* 0x000000601d097824 */ /* 0x000fc600078e023f */
[----:B-1----:R-:W1:Y:S01]  /*2440*/  LDC R90, c[0x0][0x3f4] ;  /* 0x0000fd00ff5a7b82 */ /* 0x002e620000000800 */
[----:B--2---:R-:W-:Y:S01]  /*2450*/  IMAD.IADD R36, R0, 0x1, R9 ;  /* 0x0000000100247824 */ /* 0x004fe200078e0209 */
[----:B------:R-:W-:-:S03]  /*2460*/  ISETP.GE.AND P2, PT, R9, R26, PT ;  /* 0x0000001a0900720c */ /* 0x000fc60003f46270 */
[----:B------:R-:W-:Y:S01]  /*2470*/  IMAD.MOV.U32 R12, RZ, RZ, R36 ;  /* 0x000000ffff0c7224 */ /* 0x000fe200078e0024 */
[----:B------:R-:W-:Y:S02]  /*2480*/  ISETP.GT.OR P2, PT, R63, 0x5f, P2 ;  /* 0x0000005f3f00780c */ /* 0x000fe40001744670 */
[----:B0-----:R-:W-:-:S11]  /*2490*/  ISETP.NE.AND P3, PT, R95, 0x1, PT ;  /* 0x000000015f00780c */ /* 0x001fd60003f65270 */
[----:B------:R-:W0:Y:S08]  /*24a0*/  @!P2 LDC.64 R10, c[0x0][0x428] ;  /* 0x00010a00ff0aab82 */ /* 0x000e300000000a00 */
[----:B------:R-:W2:Y:S08]  /*24b0*/  @!P2 LDC.64 R8, c[0x0][0x418] ;  /* 0x00010600ff08ab82 */ /* 0x000eb00000000a00 */
[----:B------:R-:W3:Y:S08]  /*24c0*/  @P3 LDC R13, c[0x0][0x434] ;  /* 0x00010d00ff0d3b82 */ /* 0x000ef00000000800 */
[----:B------:R-:W4:Y:S01]  /*24d0*/  @P3 LDC R14, c[0x0][0x438] ;  /* 0x00010e00ff0e3b82 */ /* 0x000f220000000800 */
        /* <DEDUP_REMOVED lines=9> */
[----:B-----5:R0:W5:Y:S01]  /*2570*/  @!P2 LDG.E R94, desc[UR40][R8.64] ;  /* 0x00000028085ea981 */ /* 0x020162000c1e1900 */
        /* <DEDUP_REMOVED lines=31> */
[----:B------:R-:W-:Y:S02]  /*2770*/  IMAD R37, R11, R56, R12 ;  /* 0x000000380b257224 */ /* 0x000fe400078e020c */
[C---:B------:R-:W-:Y:S02]  /*2780*/  IMAD R101, R34.reuse, UR5, R13 ;  /* 0x0000000522657c24 */ /* 0x040fe4000f8e020d */
[----:B------:R-:W-:Y:S01]  /*2790*/  IMAD.WIDE.U32 R12, R34, UR4, R8 ;  /* 0x00000004220c7c25 */ /* 0x000fe2000f8e0008 */
[----:B------:R-:W-:-:S03]  /*27a0*/  ULDC.64 UR4, c[0x0][0x2e8] ;  /* 0x0000ba0000047ab9 */ /* 0x000fc60000000a00 */
[----:B------:R-:W-:Y:S01]  /*27b0*/  IMAD.IADD R101, R13, 0x1, R101 ;  /* 0x000000010d657824 */ /* 0x000fe200078e0265 */
[C---:B------:R-:W-:Y:S01]  /*27c0*/  LEA R100, P3, R12.reuse, UR4, 0x1 ;  /* 0x000000040c647c11 */ /* 0x040fe2000f8608ff */
        /* <DEDUP_REMOVED lines=37> */
.L_x_5181:
[----:B------:R-:W-:Y:S05]  /*2a20*/  BSYNC B1 ;  /* 0x0000000000017941 */ /* 0x000fea0003800000 */
.L_x_5180:
[----:B0-----:R-:W-:Y:S01]  /*2a30*/  VIADD R12, R23, 0x40 ;  /* 0x00000040170c7836 */ /* 0x001fe20000000000 */
[----:B------:R-:W-:Y:S01]  /*2a40*/  BSSY B1, `(.L_x_5182) ;  /* 0x000001c000017945 */ /* 0x000fe20003800000 */
[----:B------:R-:W-:Y:S02]  /*2a50*/  CS2R R40, SRZ ;  /* 0x0000000000287805 */ /* 0x000fe4000001ff00 */
        /* <DEDUP_REMOVED lines=26> */
.L_x_5183:
[----:B------:R-:W-:Y:S05]  /*2c00*/  BSYNC B1 ;  /* 0x0000000000017941 */ /* 0x000fea0003800000 */
.L_x_5182:
[----:B0-----:R-:W-:Y:S01]  /*2c10*/  IMAD.MOV.U32 R8, RZ, RZ, R48 ;  /* 0x000000ffff087224 */ /* 0x001fe200078e0030 */
[----:B------:R-:W-:Y:S01]  /*2c20*/  MOV R11, R51 ;  /* 0x00000033000b7202 */ /* 0x000fe20000000f00 */
[----:B------:R-:W-:Y:S01]  /*2c30*/  IMAD.MOV.U32 R9, RZ, RZ, R49 ;  /* 0x000000ffff097224 */ /* 0x000fe200078e0031 */
[----:B------:R-:W-:Y:S01]  /*2c40*/  ISETP.NE.AND P3, PT, R204, 0x3, PT ;  /* 0x00000003cc00780c */ /* 0x000fe20003f65270 */
[----:B------:R-:W-:Y:S01]  /*2c50*/  IMAD.MOV.U32 R10, RZ, RZ, R50 ;  /* 0x000000ffff0a7224 */ /* 0x000fe200078e0032 */
[----:B------:R-:W-:Y:S02]  /*2c60*/  PRMT R106, R14, 0x5410, R13 ;  /* 0x000054100e6a7816 */ /* 0x000fe4000000000d */
[----:B------:R-:W-:Y:S01]  /*2c70*/  PRMT R115, R8, 0x5410, R9 ;  /* 0x0000541008737816 */ /* 0x000fe20000000009 */
[----:B------:R-:W-:Y:S01]  /*2c80*/  IMAD.MOV.U32 R8, RZ, RZ, R46 ;  /* 0x000000ffff087224 */ /* 0x000fe200078e002e */
[----:B------:R-:W-:Y:S01]  /*2c90*/  PRMT R116, R10, 0x5410, R11 ;  /* 0x000054100a747816 */ /* 0x000fe2000000000b */
[----:B------:R-:W-:-:S02]  /*2ca0*/  IMAD.MOV.U32 R9, RZ, RZ, R47 ;  /* 0x000000ffff097224 */ /* 0x000fc400078e002f */
[----:B-----5:R-:W-:Y:S02]  /*2cb0*/  IMAD.MOV.U32 R10, RZ, RZ, R40 ;  /* 0x000000ffff0a7224 */ /* 0x020fe400078e0028 */
[----:B------:R-:W-:Y:S01]  /*2cc0*/  IMAD.MOV.U32 R11, RZ, RZ, R41 ;  /* 0x000000ffff0b7224 */ /* 0x000fe200078e0029 */
[----:B------:R-:W-:Y:S01]  /*2cd0*/  PRMT R107, R8, 0x5410, R9 ;  /* 0x00005410086b7816 */ /* 0x000fe20000000009 */
[----:B------:R-:W-:Y:S02]  /*2ce0*/  IMAD.MOV.U32 R8, RZ, RZ, R36 ;  /* 0x000000ffff087224 */ /* 0x000fe400078e0024 */
[----:B------:R-:W-:Y:S01]  /*2cf0*/  IMAD.MOV.U32 R9, RZ, RZ, R37 ;  /* 0x000000ffff097224 */ /* 0x000fe200078e0025 */
[----:B------:R-:W-:Y:S01]  /*2d00*/  PRMT R104, R10, 0x5410, R11 ;  /* 0x000054100a687816 */ /* 0x000fe2000000000b */
[----:B------:R-:W-:Y:S02]  /*2d10*/  IMAD.MOV.U32 R10, RZ, RZ, R42 ;  /* 0x000000ffff0a7224 */ /* 0x000fe400078e002a */
[----:B------:R-:W-:Y:S01]  /*2d20*/  IMAD.MOV.U32 R11, RZ, RZ, R43 ;  /* 0x000000ffff0b7224 */ /* 0x000fe200078e002b */
[----:B------:R-:W-:Y:S01]  /*2d30*/  PRMT R102, R8, 0x5410, R9 ;  /* 0x0000541008667816 */ /* 0x000fe20000000009 */
[----:B------:R-:W-:Y:S01]  /*2d40*/  IMAD.MOV.U32 R8, RZ, RZ, R38 ;  /* 0x000000ffff087224 */ /* 0x000fe200078e0026 */
[----:B------:R-:W-:-:S02]  /*2d50*/  MOV R9, R39 ;  /* 0x0000002700097202 */ /* 0x000fc40000000f00 */
[----:B------:R-:W-:Y:S02]  /*2d60*/  PRMT R105, R10, 0x5410, R11 ;  /* 0x000054100a697816 */ /* 0x000fe4000000000b */
[----:B------:R-:W-:Y:S01]  /*2d70*/  PRMT R103, R8, 0x5410, R9 ;  /* 0x0000541008677816 */ /* 0x000fe20000000009 */
[----:B------:R-:W-:Y:S06]  /*2d80*/  @!P3 BRA `(.L_x_5184) ;  /* 0x000000000004b947 */ /* 0x000fec0003800000 */
[----:B------:R-:W-:Y:S01]  /*2d90*/  BPT.TRAP 0x1 ;  /* 0x000000040000795c */ /* 0x000fe20000300000 */
.L_x_5184:
[----:B------:R-:W-:Y:S01]  /*2da0*/  IMAD R87, R18, 0x8, R19 ;  /* 0x0000000812577824 */ /* 0x000fe200078e0213 */
[----:B------:R-:W-:Y:S01]  /*2db0*/  SHF.L.U32 R99, R205, 0x1f, RZ ;  /* 0x0000001fcd637819 */ /* 0x000fe200000006ff */
[----:B------:R-:W-:Y:S03]  /*2dc0*/  BSSY B1, `(.L_x_5185) ;  /* 0x0000003000017945 */ /* 0x000fe60003800000 */
[----:B------:R-:W0:Y:S02]  /*2dd0*/  SYNCS.PHASECHK.TRANS64.TRYWAIT P5, [R87+URZ+0x22890], R99 ;  /* 0x02289063570075a7 */ /* 0x000e2400080a017f */
[----:B0-----:R-:W-:Y:S05]  /*2de0*/  @!P5 BRA `(.L_x_5186) ;  /* 0x000001880010d947 */ /* 0x001fea0003800000 */
.L_x_5448:
[----:B------:R-:W-:Y:S05]  /*2df0*/  BSYNC B1 ;  /* 0x0000000000017941 */ /* 0x000fea0003800000 */
.L_x_5185:
[----:B------:R-:W-:-:S03]  /*2e00*/  UMOV UR4, 0xffffffff ;  /* 0xffffffff00047882 */ /* 0x000fc60000000000 */
[----:B------:R-:W-:Y:S05]  /*2e10*/  BRA.DIV UR4, `(.L_x_5187) ;  /* 0x0000018a04187947 */ /* 0x000fea000b800000 */
[----:B------:R1:W2:Y:S04]  /*2e20*/  SHFL.IDX PT, R91, R101, RZ, 0x1c1f ;  /* 0x001c1fff655b7589 */ /* 0x0002a800000e0000 */
[----:B------:R1:W3:Y:S02]  /*2e30*/  SHFL.IDX PT, R14, R100, RZ, 0x1c1f ;  /* 0x001c1fff640e7589 */ /* 0x0002e400000e0000 */
.L_x_5452:
        /* <DEDUP_REMOVED lines=11> */
[----:B0-----:R-:W-:Y:S01]  /*2ef0*/  IMAD.MOV.U32 R15, RZ, RZ, R10 ;  /* 0x000000ffff0f7224 */ /* 0x001fe200078e000a */
[--C-:B------:R-:W-:Y:S01]  /*2f00*/  SHF.R.U64 R48, R50, 0x10, R51.reuse ;  /* 0x0000001032307819 */ /* 0x100fe20000001233 */
[--C-:B------:R-:W-:Y:S01]  /*2f10*/  HADD2.F32 R10, -RZ, R9.reuse.H1_H1 ;  /* 0x30000009ff0a7230 */ /* 0x100fe20000004100 */
[----:B------:R-:W-:Y:S01]  /*2f20*/  SHF.R.U32.HI R108, RZ, 0x10, R51 ;  /* 0x00000010ff6c7819 */ /* 0x000fe20000011633 */
[----:B------:R-:W-:Y:S01]  /*2f30*/  HADD2.F32 R9, -RZ, R9.H0_H0 ;  /* 0x20000009ff097230 */ /* 0x000fe20000004100 */
[----:B------:R-:W-:Y:S01]  /*2f40*/  SHF.R.U32.HI R109, RZ, 0x10, R49 ;  /* 0x00000010ff6d7819 */ /* 0x000fe20000011631 */
[----:B------:R-:W-:Y:S02]  /*2f50*/  HADD2.F32 R51, -RZ, R48.H0_H0 ;  /* 0x20000030ff337230 */ /* 0x000fe40000004100 */
[----:B------:R-:W-:Y:S02]  /*2f60*/  HADD2.F32 R48, -RZ, R11.H1_H1 ;  /* 0x3000000bff307230 */ /* 0x000fe40000004100 */
[----:B------:R-:W-:-:S02]  /*2f70*/  HADD2.F32 R108, -RZ, R108.H0_H0 ;  /* 0x2000006cff6c7230 */ /* 0x000fc40000004100 */
[----:B------:R-:W-:Y:S02]  /*2f80*/  HADD2.F32 R11, -RZ, R11.H0_H0 ;  /* 0x2000000bff0b7230 */ /* 0x000fe40000004100 */
[----:B------:R-:W-:Y:S02]  /*2f90*/  HADD2.F32 R49, -RZ, R110.H0_H0 ;  /* 0x2000006eff317230 */ /* 0x000fe40000004100 */
[-C--:B------:R-:W-:Y:S01]  /*2fa0*/  FMUL.FTZ R110, R10, R51.reuse ;  /* 0x000000330a6e7220 */ /* 0x080fe20000410000 */
[----:B------:R-:W-:Y:S02]  /*2fb0*/  HADD2.F32 R50, -RZ, R109.H0_H0 ;  /* 0x2000006dff327230 */ /* 0x000fe40000004100 */
[----:B------:R-:W-:Y:S01]  /*2fc0*/  FMUL.FTZ R51, R9, R51 ;  /* 0x0000003309337220 */ /* 0x000fe20000410000 */
[-C--:B------:R-:W-:Y:S01]  /*2fd0*/  FMUL.FTZ R112, R48, R108.reuse ;  /* 0x0000006c30707220 */ /* 0x080fe20000410000 */
[----:B------:R-:W-:Y:S01]  /*2fe0*/  FMUL.FTZ R113, R11, R108 ;  /* 0x0000006c0b717220 */ /* 0x000fe20000410000 */
[-C--:B------:R-:W-:Y:S01]  /*2ff0*/  FFMA.FTZ R110, R9, R49.reuse, -R110 ;  /* 0x00000031096e7223 */ /* 0x080fe2000001086e */
[----:B------:R-:W-:Y:S01]  /*3000*/  FFMA.FTZ R109, R10, R49, R51 ;  /* 0x000000310a6d7223 */ /* 0x000fe20000010033 */
[----:B------:R-:W-:-:S02]  /*3010*/  HADD2.F32 R9, -RZ, R8.H1_H1 ;  /* 0x30000008ff097230 */ /* 0x000fc40000004100 */
[-C--:B------:R-:W-:Y:S01]  /*3020*/  FFMA.FTZ R111, R11, R50.reuse, -R112 ;  /* 0x000000320b6f7223 */ /* 0x080fe20000010870 */
[----:B------:R-:W-:Y:S01]  /*3030*/  FFMA.FTZ R114, R48, R50, R113 ;  /* 0x0000003230727223 */ /* 0x000fe20000010071 */
[----:B------:R-:W-:Y:S02]  /*3040*/  HADD2.F32 R49, -RZ, R116.H0_H0 ;  /* 0x20000074ff317230 */ /* 0x000fe40000004100 */
[----:B------:R-:W-:Y:S02]  /*3050*/  HADD2.F32 R8, -RZ, R8.H0_H0 ;  /* 0x20000008ff087230 */ /* 0x000fe40000004100 */
[--C-:B------:R-:W-:Y:S02]  /*3060*/  HADD2.F32 R10, -RZ, R15.reuse.H1_H1 ;  /* 0x3000000fff0a7230 */ /* 0x100fe40000004100 */
[-C--:B------:R-:W-:Y:S01]  /*3070*/  FMUL.FTZ R51, R9, R49.reuse ;  /* 0x0000003109337220 */ /* 0x080fe20000410000 */
[----:B------:R-:W-:Y:S02]  /*3080*/  HADD2.F32 R50, -RZ, R116.H1_H1 ;  /* 0x30000074ff327230 */ /* 0x000fe40000004100 */
        /* <DEDUP_REMOVED lines=14> */
.L_x_5193:
[----:B------:R-:W-:Y:S05]  /*3170*/  BSYNC B3 ;  /* 0x0000000000037941 */ /* 0x000fea0003800000 */
.L_x_5192:
[----:B0-----:R4:W-:Y:S02]  /*3180*/  ST.E.128 desc[UR40][R12.64], R8 ;  /* 0x000000080c007985 */ /* 0x0019e4000c101d28 */
.L_x_5191:
[----:B------:R-:W-:Y:S05]  /*3190*/  BSYNC B2 ;  /* 0x0000000000027941 */ /* 0x000fea0003800000 */
.L_x_5190:
        /* <DEDUP_REMOVED lines=20> */
[C---:B------:R-:W-:Y:S01]  /*32e0*/  FMUL.FTZ R45, R9.reuse, R45 ;  /* 0x0000002d092d7220 */ /* 0x040fe20000410000 */
[----:B------:R-:W-:Y:S02]  /*32f0*/  HADD2.F32 R11, -RZ, R11.H0_H0 ;  /* 0x2000000bff0b7230 */ /* 0x000fe40000004100 */
[-C--:B------:R-:W-:Y:S01]  /*3300*/  FFMA.FTZ R50, R9, R44.reuse, -R50 ;  /* 0x0000002c09327223 */ /* 0x080fe20000010832 */
[----:B------:R-:W-:Y:S01]  /*3310*/  FFMA.FTZ R47, R10, R44, R45 ;  /* 0x0000002c0a2f7223 */ /* 0x000fe2000001002d */
[----:B------:R-:W-:Y:S02]  /*3320*/  HADD2.F32 R46, -RZ, R49.H0_H0 ;  /* 0x20000031ff2e7230 */ /* 0x000fe40000004100 */
[----:B------:R-:W-:Y:S01]  /*3330*/  FMUL.FTZ R108, R15, R48 ;  /* 0x000000300f6c7220 */ /* 0x000fe20000410000 */
[----:B------:R-:W-:-:S02]  /*3340*/  HADD2.F32 R44, -RZ, R107.H0_H0 ;  /* 0x2000006bff2c7230 */ /* 0x000fc40000004100 */
[C---:B------:R-:W-:Y:S01]  /*3350*/  FMUL.FTZ R48, R11.reuse, R48 ;  /* 0x000000300b307220 */ /* 0x040fe20000410000 */
[----:B------:R-:W-:Y:S02]  /*3360*/  HADD2.F32 R107, -RZ, R107.H1_H1 ;  /* 0x3000006bff6b7230 */ /* 0x000fe40000004100 */
[-C--:B------:R-:W-:Y:S01]  /*3370*/  FFMA.FTZ R108, R11, R46.reuse, -R108 ;  /* 0x0000002e0b6c7223 */ /* 0x080fe2000001086c */
[----:B------:R-:W-:Y:S02]  /*3380*/  HADD2.F32 R9, -RZ, R8.H1_H1 ;  /* 0x30000008ff097230 */ /* 0x000fe40000004100 */
[----:B------:R-:W-:Y:S01]  /*3390*/  FFMA.FTZ R51, R15, R46, R48 ;  /* 0x0000002e0f337223 */ /* 0x000fe20000010030 */
[----:B------:R-:W-:Y:S02]  /*33a0*/  HADD2.F32 R10, -RZ, R14.H1_H1 ;  /* 0x3000000eff0a7230 */ /* 0x000fe40000004100 */
[----:B------:R-:W-:Y:S02]  /*33b0*/  HADD2.F32 R8, -RZ, R8.H0_H0 ;  /* 0x20000008ff087230 */ /* 0x000fe40000004100 */
[----:B------:R-:W-:Y:S01]  /*33c0*/  FMUL.FTZ R45, R9, R44 ;  /* 0x0000002c092d7220 */ /* 0x000fe20000410000 */
        /* <DEDUP_REMOVED lines=14> */
.L_x_5195:
[----:B------:R-:W-:Y:S05]  /*34b0*/  BSYNC B2 ;  /* 0x0000000000027941 */ /* 0x000fea0003800000 */
.L_x_5194:
[----:B0-----:R0:W-:Y:S02]  /*34c0*/  ST.E.128 desc[UR40][R12.64], R8 ;  /* 0x000000080c007985 */ /* 0x0011e4000c101d28 */
.L_x_5189:
[----:B------:R-:W-:Y:S05]  /*34d0*/  BSYNC B1 ;  /* 0x0000000000017941 */ /* 0x000fea0003800000 */
.L_x_5188:
[----:B------:R-:W-:-:S03]  /*34e0*/  UMOV UR4, 0xffffffff ;  /* 0xffffffff00047882 */ /* 0x000fc60000000000 */
[----:B------:R-:W-:Y:S05]  /*34f0*/  BRA.DIV UR4, `(.L_x_5196) ;  /* 0x0000018204a87947 */ /* 0x000fea000b800000 */
[----:B-1----:R-:W1:Y:S04]  /*3500*/  SHFL.IDX PT, R101, R101, 0x1, 0x1c1f ;  /* 0x003c1f0065657f89 */ /* 0x002e6800000e0000 */
[----:B---3--:R3:W0:Y:S02]  /*3510*/  SHFL.IDX PT, R14, R100, 0x1, 0x1c1f ;  /* 0x003c1f00640e7f89 */ /* 0x00862400000e0000 */
.L_x_5456:
        /* <DEDUP_REMOVED lines=9> */
[----:B------:R-:W-:Y:S02]  /*35b0*/  SHF.R.U64 R46, R40, 0x10, R41 ;  /* 0x00000010282e7819 */ /* 0x000fe40000001229 */
[--C-:B------:R-:W-:Y:S02]  /*35c0*/  SHF.R.U64 R40, R42, 0x10, R43.reuse ;  /* 0x000000102a287819 */ /* 0x100fe4000000122b */
[----:B------:R-:W-:Y:S02]  /*35d0*/  SHF.R.U32.HI R44, RZ, 0x10, R43 ;  /* 0x00000010ff2c7819 */ /* 0x000fe4000001162b */
[----:B------:R-:W-:Y:S01]  /*35e0*/  SHF.R.U32.HI R45, RZ, 0x10, R41 ;  /* 0x00000010ff2d7819 */ /* 0x000fe20000011629 */
[----:B------:R-:W-:Y:S01]  /*35f0*/  HADD2.F32 R43, -RZ, R40.H0_H0 ;  /* 0x20000028ff2b7230 */ /* 0x000fe20000004100 */
[----:B----4-:R-:W-:Y:S01]  /*3600*/  MOV R15, R10 ;  /* 0x0000000a000f7202 */ /* 0x010fe20000000f00 */
[----:B------:R-:W-:Y:S02]  /*3610*/  HADD2.F32 R40, -RZ, R11.H1_H1 ;  /* 0x3000000bff287230 */ /* 0x000fe40000004100 */
[----:B------:R-:W-:-:S02]  /*3620*/  HADD2.F32 R44, -RZ, R44.H0_H0 ;  /* 0x2000002cff2c7230 */ /* 0x000fc40000004100 */
[----:B------:R-:W-:Y:S02]  /*3630*/  HADD2.F32 R10, -RZ, R9.H1_H1 ;  /* 0x30000009ff0a7230 */ /* 0x000fe40000004100 */
[----:B------:R-:W-:Y:S02]  /*3640*/  HADD2.F32 R11, -RZ, R11.H0_H0 ;  /* 0x2000000bff0b7230 */ /* 0x000fe40000004100 */
[----:B------:R-:W-:Y:S01]  /*3650*/  FMUL.FTZ R48, R40, R44 ;  /* 0x0000002c28307220 */ /* 0x000fe20000410000 */
[----:B------:R-:W-:Y:S02]  /*3660*/  HADD2.F32 R9, -RZ, R9.H0_H0 ;  /* 0x20000009ff097230 */ /* 0x000fe40000004100 */
[----:B------:R-:W-:Y:S02]  /*3670*/  HADD2.F32 R41, -RZ, R46.H0_H0 ;  /* 0x2000002eff297230 */ /* 0x000fe40000004100 */
[----:B------:R-:W-:Y:S01]  /*3680*/  FMUL.FTZ R46, R10, R43 ;  /* 0x0000002b0a2e7220 */ /* 0x000fe20000410000 */
[----:B------:R-:W-:-:S02]  /*3690*/  HADD2.F32 R42, -RZ, R45.H0_H0 ;  /* 0x2000002dff2a7230 */ /* 0x000fc40000004100 */
[----:B------:R-:W-:Y:S01]  /*36a0*/  FMUL.FTZ R45, R11, R44 ;  /* 0x0000002c0b2d7220 */ /* 0x000fe20000410000 */
[C---:B------:R-:W-:Y:S01]  /*36b0*/  FMUL.FTZ R43, R9.reuse, R43 ;  /* 0x0000002b092b7220 */ /* 0x040fe20000410000 */
[-C--:B------:R-:W-:Y:S01]  /*36c0*/  FFMA.FTZ R46, R9, R41.reuse, -R46 ;  /* 0x00000029092e7223 */ /* 0x080fe2000001082e */
[----:B------:R-:W-:Y:S02]  /*36d0*/  HADD2.F32 R9, -RZ, R8.H1_H1 ;  /* 0x30000008ff097230 */ /* 0x000fe40000004100 */
[-C--:B------:R-:W-:Y:S01]  /*36e0*/  FFMA.FTZ R45, R40, R42.reuse, R45 ;  /* 0x0000002a282d7223 */ /* 0x080fe2000001002d */
[----:B------:R-:W-:Y:S01]  /*36f0*/  FFMA.FTZ R43, R10, R41, R43 ;  /* 0x000000290a2b7223 */ /* 0x000fe2000001002b */
[--C-:B------:R-:W-:Y:S02]  /*3700*/  HADD2.F32 R40, -RZ, R105.reuse.H0_H0 ;  /* 0x20000069ff287230 */ /* 0x100fe40000004100 */
[----:B------:R-:W-:Y:S01]  /*3710*/  FFMA.FTZ R48, R11, R42, -R48 ;  /* 0x0000002a0b307223 */ /* 0x000fe20000010830 */
[----:B------:R-:W-:-:S02]  /*3720*/  HADD2.F32 R105, -RZ, R105.H1_H1 ;  /* 0x30000069ff697230 */ /* 0x000fc40000004100 */
[--C-:B------:R-:W-:Y:S02]  /*3730*/  HADD2.F32 R10, -RZ, R15.reuse.H1_H1 ;  /* 0x3000000fff0a7230 */ /* 0x100fe40000004100 */
[-C--:B------:R-:W-:Y:S01]  /*3740*/  FMUL.FTZ R41, R9, R40.reuse ;  /* 0x0000002809297220 */ /* 0x080fe20000410000 */
[----:B------:R-:W-:Y:S02]  /*3750*/  HADD2.F32 R8, -RZ, R8.H0_H0 ;  /* 0x20000008ff087230 */ /* 0x000fe40000004100 */
[----:B------:R-:W-:Y:S02]  /*3760*/  HADD2.F32 R15, -RZ, R15.H0_H0 ;  /* 0x2000000fff0f7230 */ /* 0x000fe40000004100 */
[----:B------:R-:W-:Y:S01]  /*3770*/  FMUL.FTZ R42, R10, R105 ;  /* 0x000000690a2a7220 */ /* 0x000fe20000410000 */
[--C-:B------:R-:W-:Y:S02]  /*3780*/  HADD2.F32 R11, -RZ, R104.reuse.H0_H0 ;  /* 0x20000068ff0b7230 */ /* 0x100fe40000004100 */
[----:B------:R-:W-:Y:S01]  /*3790*/  FMUL.FTZ R40, R8, R40 ;  /* 0x0000002808287220 */ /* 0x000fe20000410000 */
[----:B------:R-:W-:-:S02]  /*37a0*/  HADD2.F32 R104, -RZ, R104.H1_H1 ;  /* 0x30000068ff687230 */ /* 0x000fc40000004100 */
[----:B------:R-:W-:Y:S01]  /*37b0*/  FMUL.FTZ R105, R15, R105 ;  /* 0x000000690f697220 */ /* 0x000fe20000410000 */
[-C--:B------:R-:W-:Y:S01]  /*37c0*/  FFMA.FTZ R41, R8, R11.reuse, -R41 ;  /* 0x0000000b08297223 */ /* 0x080fe20000010829 */
[----:B------:R-:W-:Y:S01]  /*37d0*/  FFMA.FTZ R40, R9, R11, R40 ;  /* 0x0000000b09287223 */ /* 0x000fe20000010028 */
[-C--:B------:R-:W-:Y:S01]  /*37e0*/  FFMA.FTZ R42, R15, R104.reuse, -R42 ;  /* 0x000000680f2a7223 */ /* 0x080fe2000001082a */
[----:B------:R-:W-:Y:S01]  /*37f0*/  FFMA.FTZ R105, R10, R104, R105 ;  /* 0x000000680a697223 */ /* 0x000fe20000010069 */
[----:B------:R-:W-:Y:S02]  /*3800*/  F2FP.F16.F32.PACK_AB R9, R43, R46 ;  /* 0x0000002e2b09723e */ /* 0x000fe400000000ff */
[----:B------:R-:W-:Y:S02]  /*3810*/  F2FP.F16.F32.PACK_AB R11, R45, R48 ;  /* 0x000000302d0b723e */ /* 0x000fe400000000ff */
[----:B------:R-:W-:Y:S02]  /*3820*/  F2FP.F16.F32.PACK_AB R8, R40, R41 ;  /* 0x000000292808723e */ /* 0x000fe400000000ff */
[----:B------:R-:W-:-:S07]  /*3830*/  F2FP.F16.F32.PACK_AB R10, R105, R42 ;  /* 0x0000002a690a723e */ /* 0x000fce00000000ff */
.L_x_5201:
[----:B------:R-:W-:Y:S05]  /*3840*/  BSYNC B2 ;  /* 0x0000000000027941 */ /* 0x000fea0003800000 */
.L_x_5200:
[----:B----4-:R0:W-:Y:S02]  /*3850*/  ST.E.128 desc[UR40][R12.64], R8 ;  /* 0x000000080c007985 */ /* 0x0101e4000c101d28 */
.L_x_5199:
[----:B------:R-:W-:Y:S05]  /*3860*/  BSYNC B1 ;  /* 0x0000000000017941 */ /* 0x000fea0003800000 */
.L_x_5198:
        /* <DEDUP_REMOVED lines=8> */
[--C-:B------:R-:W-:Y:S01]  /*38f0*/  SHF.R.U64 R36, R36, 0x10, R37.reuse ;  /* 0x0000001024247819 */ /* 0x100fe20000001225 */
[----:B----4-:R-:W-:Y:S01]  /*3900*/  IMAD.MOV.U32 R14, RZ, RZ, R10 ;  /* 0x000000ffff0e7224 */ /* 0x010fe200078e000a */
        /* <DEDUP_REMOVED lines=39> */
.L_x_5203:
[----:B------:R-:W-:Y:S05]  /*3b80*/  BSYNC B1 ;  /* 0x0000000000017941 */ /* 0x000fea0003800000 */
.L_x_5202:
[----:B----4-:R0:W-:Y:S01]  /*3b90*/  ST.E.128 desc[UR40][R12.64], R8 ;  /* 0x000000080c007985 */ /* 0x0101e2000c101d28 */
[----:B------:R-:W-:Y:S05]  /*3ba0*/  BRA `(.L_x_5197) ;  /* 0x0000001800247947 */ /* 0x000fea0003800000 */
.L_x_5179:
        /* <DEDUP_REMOVED lines=13> */
[----:B------:R-:W-:Y:S01]  /*3c80*/  @!P3 IADD3 R9, P4, R20, R10, RZ ;  /* 0x0000000a1409b210 */ /* 0x000fe20007f9e0ff */
[----:B------:R-:W0:Y:S04]  /*3c90*/  @!P3 LDC.64 R14, c[0x0][0x400] ;  /* 0x00010000ff0ebb82 */ /* 0x000e280000000a00 */
[----:B------:R-:W-:-:S04]  /*3ca0*/  @!P3 IMAD.X R12, R87, 0x1, R71, P4 ;  /* 0x00000001570cb824 */ /* 0x000fc800020e0647 */
[----:B------:R-:W1:Y:S02]  /*3cb0*/  @!P3 LDC.64 R10, c[0x0][0x3e8] ;  /* 0x0000fa00ff0abb82 */ /* 0x000e640000000a00 */
[----:B-1----:R-:W-:-:S04]  /*3cc0*/  @!P3 LEA R10, P4, R9, R10, 0x1 ;  /* 0x0000000a090ab211 */ /* 0x002fc800078808ff */
[----:B------:R-:W-:Y:S02]  /*3cd0*/  @!P3 LEA.HI.X R11, R9, R11, R12, 0x1, P4 ;  /* 0x0000000b090bb211 */ /* 0x000fe400020f0c0c */
[----:B------:R-:W-:Y:S01]  /*3ce0*/  @!P3 IADD3 R8, P4, R54, R8, RZ ;  /* 0x000000083608b210 */ /* 0x000fe20007f9e0ff */
[----:B------:R-:W1:Y:S02]  /*3cf0*/  @!P2 LDC.64 R12, c[0x0][0x3e8] ;  /* 0x0000fa00ff0cab82 */ /* 0x000e640000000a00 */
[----:B------:R1:W2:Y:S02]  /*3d00*/  @!P3 LDG.E.128 R36, desc[UR40][R10.64] ;  /* 0x000000280a24b981 */ /* 0x0002a4000c1e1d00 */
[----:B------:R-:W-:Y:S01]  /*3d10*/  @!P3 IMAD.X R9, R102, 0x1, R73, P4 ;  /* 0x000000016609b824 */ /* 0x000fe200020e0649 */
[----:B0-----:R-:W-:-:S04]  /*3d20*/  @!P3 LEA R14, P4, R8, R14, 0x1 ;  /* 0x0000000e080eb211 */ /* 0x001fc800078808ff */
[----:B------:R-:W-:Y:S02]  /*3d30*/  @!P3 LEA.HI.X R15, R8, R15, R9, 0x1, P4 ;  /* 0x0000000f080fb211 */ /* 0x000fe400020f0c09 */
[----:B------:R-:W0:Y:S03]  /*3d40*/  @!P2 LDC.64 R8, c[0x0][0x400] ;  /* 0x00010000ff08ab82 */ /* 0x000e260000000a00 */
[----:B------:R3:W4:Y:S01]  /*3d50*/  @!P3 LDG.E.128 R40, desc[UR40][R14.64] ;  /* 0x000000280e28b981 */ /* 0x000722000c1e1d00 */
[----:B------:R-:W-:Y:S02]  /*3d60*/  CS2R R46, SRZ ;  /* 0x00000000002e7805 */ /* 0x000fe4000001ff00 */
[----:B-1----:R-:W-:-:S04]  /*3d70*/  @!P2 LEA R10, P3, R44, R12, 0x1 ;  /* 0x0000000c2c0aa211 */ /* 0x002fc800078608ff */
[----:B------:R-:W-:Y:S02]  /*3d80*/  @!P2 LEA.HI.X R11, R44, R13, R45, 0x1, P3 ;  /* 0x0000000d2c0ba211 */ /* 0x000fe400018f0c2d */
[----:B------:R-:W-:Y:S02]  /*3d90*/  CS2R R44, SRZ ;  /* 0x00000000002c7805 */ /* 0x000fe4000001ff00 */
[----:B------:R-:W-:Y:S02]  /*3da0*/  CS2R R50, SRZ ;  /* 0x0000000000327805 */ /* 0x000fe4000001ff00 */
[C---:B0-----:R-:W-:Y:S02]  /*3db0*/  @!P2 LEA R8, P3, R48.reuse, R8, 0x1 ;  /* 0x000000083008a211 */ /* 0x041fe400078608ff */
[----:B------:R4:W5:Y:S02]  /*3dc0*/  @!P2 LDG.E.128 R44, desc[UR40][R10.64] ;  /* 0x000000280a2ca981 */ /* 0x000964000c1e1d00 */
[----:B------:R-:W-:-:S02]  /*3dd0*/  @!P2 LEA.HI.X R9, R48, R9, R49, 0x1, P3 ;  /* 0x000000093009a211 */ /* 0x000fc400018f0c31 */
[----:B------:R-:W-:-:S06]  /*3de0*/  CS2R R48, SRZ ;  /* 0x0000000000307805 */ /* 0x000fcc000001ff00 */
[----:B------:R0:W5:Y:S01]  /*3df0*/  @!P2 LDG.E.128 R48, desc[UR40][R8.64] ;  /* 0x000000280830a981 */ /* 0x000162000c1e1d00 */
[----:B------:R-:W-:Y:S02]  /*3e00*/  ISETP.NE.AND P3, PT, R204, 0x3, PT ;  /* 0x00000003cc00780c */ /* 0x000fe40003f65270 */
[----:B------:R-:W-:Y:S01]  /*3e10*/  ISETP.GE.AND P2, PT, R16, R90, PT ;  /* 0x0000005a1000720c */ /* 0x000fe20003f46270 */
[----:B--2---:R-:W-:Y:S02]  /*3e20*/  IMAD.MOV.U32 R12, RZ, RZ, R38 ;  /* 0x000000ffff0c7224 */ /* 0x004fe400078e0026 */
[----:B---3--:R-:W-:-:S03]  /*3e30*/  IMAD.MOV.U32 R14, RZ, RZ, R36 ;  /* 0x000000ffff0e7224 */ /* 0x008fc600078e0024 */
[----:B------:R-:W-:Y:S02]  /*3e40*/  PRMT R110, R12, 0x7610, R110 ;  /* 0x000076100c6e7816 */ /* 0x000fe4000000006e */
[----:B------:R-:W-:Y:S01]  /*3e50*/  PRMT R119, R14, 0x7610, R119 ;  /* 0x000076100e777816 */ /* 0x000fe20000000077 */
[----:B----4-:R-:W-:Y:S01]  /*3e60*/  IMAD.MOV.U32 R10, RZ, RZ, R42 ;  /* 0x000000ffff0a7224 */ /* 0x010fe200078e002a */
[----:B------:R-:W-:Y:S01]  /*3e70*/  MOV R11, R41 ;  /* 0x00000029000b7202 */ /* 0x000fe20000000f00 */
[----:B0-----:R-:W-:Y:S02]  /*3e80*/  IMAD.MOV.U32 R8, RZ, RZ, R43 ;  /* 0x000000ffff087224 */ /* 0x001fe400078e002b */
[----:B------:R-:W-:Y:S01]  /*3e90*/  IMAD.MOV.U32 R9, RZ, RZ, R40 ;  /* 0x000000ffff097224 */ /* 0x000fe200078e0028 */
[----:B------:R-:W-:Y:S02]  /*3ea0*/  PRMT R110, R110, 0x5410, R10 ;  /* 0x000054106e6e7816 */ /* 0x000fe4000000000a */
[----:B------:R-:W-:-:S02]  /*3eb0*/  PRMT R118, R8, 0x7610, R118 ;  /* 0x0000761008767816 */ /* 0x000fc40000000076 */
[----:B------:R-:W-:Y:S02]  /*3ec0*/  PRMT R119, R119, 0x5410, R9 ;  /* 0x0000541077777816 */ /* 0x000fe40000000009 */
[----:B------:R-:W-:Y:S01]  /*3ed0*/  PRMT R116, R11, 0x7610, R116 ;  /* 0x000076100b747816 */ /* 0x000fe20000000074 */
[----:B------:R-:W-:Y:S01]  /*3ee0*/  IMAD.MOV.U32 R15, RZ, RZ, R37 ;  /* 0x000000ffff0f7224 */ /* 0x000fe200078e0025 */
[----:B------:R-:W-:Y:S01]  /*3ef0*/  MOV R13, R39 ;  /* 0x00000027000d7202 */ /* 0x000fe20000000f00 */
[----:B-----5:R-:W-:Y:S02]  /*3f00*/  IMAD.MOV.U32 R8, RZ, RZ, R46 ;  /* 0x000000ffff087224 */ /* 0x020fe400078e002e */
[----:B------:R-:W-:Y:S02]  /*3f10*/  IMAD.MOV.U32 R9, RZ, RZ, R47 ;  /* 0x000000ffff097224 */ /* 0x000fe400078e002f */
[----:B------:R-:W-:Y:S02]  /*3f20*/  IMAD.MOV.U32 R10, RZ, RZ, R44 ;  /* 0x000000ffff0a7224 */ /* 0x000fe400078e002c */
[----:B------:R-:W-:Y:S01]  /*3f30*/  IMAD.MOV.U32 R11, RZ, RZ, R45 ;  /* 0x000000ffff0b7224 */ /* 0x000fe200078e002d */
[----:B------:R-:W-:Y:S01]  /*3f40*/  PRMT R105, R8, 0x5410, R9 ;  /* 0x0000541008697816 */ /* 0x000fe20000000009 */
[----:B------:R-:W-:-:S03]  /*3f50*/  IMAD.MOV.U32 R8, RZ, RZ, R50 ;  /* 0x000000ffff087224 */ /* 0x000fc600078e0032 */
[----:B------:R-:W-:Y:S01]  /*3f60*/  PRMT R106, R10, 0x5410, R11 ;  /* 0x000054100a6a7816 */ /* 0x000fe2000000000b */
[----:B------:R-:W-:Y:S01]  /*3f70*/  IMAD.MOV.U32 R10, RZ, RZ, R48 ;  /* 0x000000ffff0a7224 */ /* 0x000fe200078e0030 */
[----:B------:R-:W-:Y:S01]  /*3f80*/  MOV R9, R51 ;  /* 0x0000003300097202 */ /* 0x000fe20000000f00 */
[----:B------:R-:W-:Y:S01]  /*3f90*/  IMAD.MOV.U32 R11, RZ, RZ, R49 ;  /* 0x000000ffff0b7224 */ /* 0x000fe200078e0031 */
[----:B------:R-:W-:Y:S02]  /*3fa0*/  PRMT R115, R13, 0x5410, R15 ;  /* 0x000054100d737816 */ /* 0x000fe4000000000f */
[----:B------:R-:W-:Y:S02]  /*3fb0*/  PRMT R107, R8, 0x5410, R9 ;  /* 0x00005410086b7816 */ /* 0x000fe40000000009 */
[----:B------:R-:W-:Y:S01]  /*3fc0*/  PRMT R108, R10, 0x5410, R11 ;  /* 0x000054100a6c7816 */ /* 0x000fe2000000000b */
[----:B------:R-:W-:Y:S06]  /*3fd0*/  @!P3 BRA `(.L_x_5204) ;  /* 0x000000000004b947 */ /* 0x000fec0003800000 */
[----:B------:R-:W-:Y:S01]  /*3fe0*/  BPT.TRAP 0x1 ;  /* 0x000000040000795c */ /* 0x000fe20000300000 */
.L_x_5204:
[----:B------:R-:W-:Y:S01]  /*3ff0*/  IMAD R87, R18, 0x8, R19 ;  /* 0x0000000812577824 */ /* 0x000fe200078e0213 */
[----:B------:R-:W-:Y:S01]  /*4000*/  SHF.L.U32 R99, R205, 0x1f, RZ ;  /* 0x0000001fcd637819 */ /* 0x000fe200000006ff */
[----:B------:R-:W0:Y:S01]  /*4010*/  LDC R102, c[0x0][0x2f4] ;  /* 0x0000bd00ff667b82 */ /* 0x000e220000000800 */
[----:B------:R-:W-:Y:S02]  /*4020*/  BSSY B1, `(.L_x_5205) ;  /* 0x0000003000017945 */ /* 0x000fe40003800000 */
[----:B------:R-:W1:Y:S02]  /*4030*/  SYNCS.PHASECHK.TRANS64.TRYWAIT P4, [R87+URZ+0x22890], R99 ;  /* 0x02289063570075a7 */ /* 0x000e64000808017f */
[----:B-1----:R-:W-:Y:S05]  /*4040*/  @!P4 BRA `(.L_x_5206) ;  /* 0x00000178001cc947 */ /* 0x002fea0003800000 */
.L_x_5457:
[----:B------:R-:W-:Y:S05]  /*4050*/  BSYNC B1 ;  /* 0x0000000000017941 */ /* 0x000fea0003800000 */
.L_x_5205:
[----:B------:R-:W-:Y:S01]  /*4060*/  UMOV UR4, 0xffffffff ;  /* 0xffffffff00047882 */ /* 0x000fe20000000000 */
[----:B0-----:R-:W-:Y:S02]  /*4070*/  IMAD.IADD R104, R102, 0x1, -R65 ;  /* 0x0000000166687824 */ /* 0x001fe400078e0a41 */
[----:B------:R-:W-:Y:S05]  /*4080*/  BRA.DIV UR4, `(.L_x_5207) ;  /* 0x0000017a04207947 */ /* 0x000fea000b800000 */
[----:B------:R0:W2:Y:S04]  /*4090*/  SHFL.IDX PT, R93, R101, RZ, 0x1c1f ;  /* 0x001c1fff655d7589 */ /* 0x0000a800000e0000 */
[----:B------:R0:W3:Y:S02]  /*40a0*/  SHFL.IDX PT, R92, R100, RZ, 0x1c1f ;  /* 0x001c1fff645c7589 */ /* 0x0000e400000e0000 */
.L_x_5461:
        /* <DEDUP_REMOVED lines=10> */
[----:B------:R-:W-:-:S04]  /*4150*/  LEA.HI.SX32 R9, R9, R74, 0x1c ;  /* 0x0000004a09097211 */ /* 0x000fc800078fe2ff */
[----:B------:R-:W-:-:S04]  /*4160*/  SHF.L.U32 R103, R9, 0x3, RZ ;  /* 0x0000000309677819 */ /* 0x000fc800000006ff */
        /* <DEDUP_REMOVED lines=19> */
[----:B---3--:R-:W-:Y:S01]  /*42a0*/  IMAD.MOV.U32 R40, RZ, RZ, R15 ;  /* 0x000000ffff287224 */ /* 0x008fe200078e000f */
[--C-:B------:R-:W-:Y:S01]  /*42b0*/  SHF.R.U64 R36, R38, 0x10, R39.reuse ;  /* 0x0000001026247819 */ /* 0x100fe20000001227 */
[----:B--2---:R-:W-:Y:S01]  /*42c0*/  IMAD.MOV.U32 R38, RZ, RZ, R8 ;  /* 0x000000ffff267224 */ /* 0x004fe200078e0008 */
[----:B------:R-:W-:Y:S01]  /*42d0*/  SHF.R.U32.HI R113, RZ, 0x10, R39 ;  /* 0x00000010ff717819 */ /* 0x000fe20000011627 */
[----:B------:R-:W-:Y:S01]  /*42e0*/  IMAD.MOV.U32 R39, RZ, RZ, R12 ;  /* 0x000000ffff277224 */ /* 0x000fe200078e000c */
[--C-:B------:R-:W-:Y:S01]  /*42f0*/  SHF.R.U64 R37, R42, 0x10, R43.reuse ;  /* 0x000000102a257819 */ /* 0x100fe2000000122b */
[--C-:B------:R-:W-:Y:S01]  /*4300*/  HADD2.F32 R15, -RZ, R13.reuse.H0_H0 ;  /* 0x2000000dff0f7230 */ /* 0x100fe20000004100 */
[----:B------:R-:W-:Y:S01]  /*4310*/  SHF.R.U32.HI R111, RZ, 0x10, R43 ;  /* 0x00000010ff6f7819 */ /* 0x000fe2000001162b */
[----:B------:R-:W-:Y:S01]  /*4320*/  HADD2.F32 R43, -RZ, R116.H0_H0 ;  /* 0x20000074ff2b7230 */ /* 0x000fe20000004100 */
[----:B------:R-:W-:Y:S01]  /*4330*/  MOV R12, R11 ;  /* 0x0000000b000c7202 */ /* 0x000fe20000000f00 */
[----:B------:R-:W-:-:S02]  /*4340*/  HADD2.F32 R13, -RZ, R13.H1_H1 ;  /* 0x3000000dff0d7230 */ /* 0x000fc40000004100 */
[--C-:B------:R-:W-:Y:S02]  /*4350*/  HADD2.F32 R8, -RZ, R9.reuse.H0_H0 ;  /* 0x20000009ff087230 */ /* 0x100fe40000004100 */
[----:B------:R-:W-:Y:S02]  /*4360*/  HADD2.F32 R11, -RZ, R9.H1_H1 ;  /* 0x30000009ff0b7230 */ /* 0x000fe40000004100 */
[-C--:B------:R-:W-:Y:S01]  /*4370*/  FMUL.FTZ R9, R15, R43.reuse ;  /* 0x0000002b0f097220 */ /* 0x080fe20000410000 */
[----:B------:R-:W-:Y:S02]  /*4380*/  HADD2.F32 R41, -RZ, R115.H1_H1 ;  /* 0x30000073ff297230 */ /* 0x000fe40000004100 */
[-C--:B------:R-:W-:Y:S01]  /*4390*/  FMUL.FTZ R116, R13, R112.reuse ;  /* 0x000000700d747220 */ /* 0x080fe20000410000 */
[----:B------:R-:W-:Y:S02]  /*43a0*/  HADD2.F32 R42, -RZ, R114.H0_H0 ;  /* 0x20000072ff2a7230 */ /* 0x000fe40000004100 */
[C---:B------:R-:W-:Y:S01]  /*43b0*/  FMUL.FTZ R114, R8.reuse, R43 ;  /* 0x0000002b08727220 */ /* 0x040fe20000410000 */
[----:B------:R-:W-:Y:S01]  /*43c0*/  FMUL.FTZ R112, R11, R112 ;  /* 0x000000700b707220 */ /* 0x000fe20000410000 */
[----:B------:R-:W-:Y:S01]  /*43d0*/  FFMA.FTZ R8, R8, R41, -R9 ;  /* 0x0000002908087223 */ /* 0x000fe20000010809 */
[----:B------:R-:W-:-:S02]  /*43e0*/  HADD2.F32 R109, -RZ, R109.H0_H0 ;  /* 0x2000006dff6d7230 */ /* 0x000fc40000004100 */
[----:B------:R-:W-:Y:S01]  /*43f0*/  FFMA.FTZ R9, R15, R41, R114 ;  /* 0x000000290f097223 */ /* 0x000fe20000010072 */
[-C--:B------:R-:W-:Y:S01]  /*4400*/  FFMA.FTZ R114, R13, R42.reuse, R112 ;  /* 0x0000002a0d727223 */ /* 0x080fe20000010070 */
[----:B------:R-:W-:Y:S01]  /*4410*/  FFMA.FTZ R43, R11, R42, -R116 ;  /* 0x0000002a0b2b7223 */ /* 0x000fe20000010874 */
[--C-:B------:R-:W-:Y:S02]  /*4420*/  HADD2.F32 R13, -RZ, R40.reuse.H0_H0 ;  /* 0x20000028ff0d7230 */ /* 0x100fe40000004100 */
[----:B------:R-:W-:Y:S02]  /*4430*/  HADD2.F32 R40, -RZ, R40.H1_H1 ;  /* 0x30000028ff287230 */ /* 0x000fe40000004100 */
[--C-:B------:R-:W-:Y:S01]  /*4440*/  HADD2.F32 R11, -RZ, R12.reuse.H0_H0 ;  /* 0x2000000cff0b7230 */ /* 0x100fe20000004100 */
[----:B------:R-:W-:Y:S01]  /*4450*/  F2FP.F16.F32.PACK_AB R43, R43, R8 ;  /* 0x000000082b2b723e */ /* 0x000fe200000000ff */
[----:B------:R-:W-:Y:S02]  /*4460*/  HADD2.F32 R41, -RZ, R111.H0_H0 ;  /* 0x2000006fff297230 */ /* 0x000fe40000004100 */
[----:B------:R-:W-:-:S02]  /*4470*/  HADD2.F32 R12, -RZ, R12.H1_H1 ;  /* 0x3000000cff0c7230 */ /* 0x000fc40000004100 */
[----:B------:R-:W-:Y:S02]  /*4480*/  HADD2.F32 R112, -RZ, R118.H0_H0 ;  /* 0x20000076ff707230 */ /* 0x000fe40000004100 */
        /* <DEDUP_REMOVED lines=8> */
[----:B------:R-:W-:Y:S01]  /*4510*/  FFMA.FTZ R116, R11, R42, -R116 ;  /* 0x0000002a0b747223 */ /* 0x000fe20000010874 */
[----:B------:R-:W-:-:S02]  /*4520*/  HADD2.F32 R15, -RZ, R119.H1_H1 ;  /* 0x30000077ff0f7230 */ /* 0x000fc40000004100 */
[----:B------:R-:W-:Y:S01]  /*4530*/  FFMA.FTZ R113, R13, R42, R112 ;  /* 0x0000002a0d717223 */ /* 0x000fe20000010070 */
[----:B------:R-:W-:Y:S02]  /*4540*/  HADD2.F32 R12, -RZ, R39.H0_H0 ;  /* 0x20000027ff0c7230 */ /* 0x000fe40000004100 */
[--C-:B------:R-:W-:Y:S02]  /*4550*/  HADD2.F32 R11, -RZ, R38.reuse.H0_H0 ;  /* 0x20000026ff0b7230 */ /* 0x100fe40000004100 */
[----:B------:R-:W-:Y:S02]  /*4560*/  HADD2.F32 R40, -RZ, R117.H0_H0 ;  /* 0x20000075ff287230 */ /* 0x000fe40000004100 */
[-C--:B------:R-:W-:Y:S01]  /*4570*/  FMUL.FTZ R42, R12, R15.reuse ;  /* 0x0000000f0c2a7220 */ /* 0x080fe20000410000 */
[----:B------:R-:W-:Y:S02]  /*4580*/  HADD2.F32 R39, -RZ, R39.H1_H1 ;  /* 0x30000027ff277230 */ /* 0x000fe40000004100 */
[----:B------:R-:W-:Y:S01]  /*4590*/  FMUL.FTZ R15, R11, R15 ;  /* 0x0000000f0b0f7220 */ /* 0x000fe20000410000 */
[----:B------:R-:W-:-:S02]  /*45a0*/  HADD2.F32 R38, -RZ, R38.H1_H1 ;  /* 0x30000026ff267230 */ /* 0x000fc40000004100 */
[----:B------:R-:W-:Y:S02]  /*45b0*/  HADD2.F32 R13, -RZ, R119.H0_H0 ;  /* 0x20000077ff0d7230 */ /* 0x000fe40000004100 */
[-C--:B------:R-:W-:Y:S01]  /*45c0*/  FMUL.FTZ R41, R39, R40.reuse ;  /* 0x0000002827297220 */ /* 0x080fe20000410000 */
[----:B------:R-:W-:Y:S02]  /*45d0*/  HADD2.F32 R37, -RZ, R37.H0_H0 ;  /* 0x20000025ff257230 */ /* 0x000fe40000004100 */
[----:B------:R-:W-:Y:S01]  /*45e0*/  FMUL.FTZ R112, R38, R40 ;  /* 0x0000002826707220 */ /* 0x000fe20000410000 */
[-C--:B------:R-:W-:Y:S01]  /*45f0*/  FFMA.FTZ R40, R12, R13.reuse, R15 ;  /* 0x0000000d0c287223 */ /* 0x080fe2000001000f */
[----:B------:R-:W-:Y:S01]  /*4600*/  FFMA.FTZ R42, R11, R13, -R42 ;  /* 0x0000000d0b2a7223 */ /* 0x000fe2000001082a */
[----:B------:R-:W-:Y:S02]  /*4610*/  HADD2.F32 R12, -RZ, R14.H0_H0 ;  /* 0x2000000eff0c7230 */ /* 0x000fe40000004100 */
[----:B------:R-:W-:Y:S01]  /*4620*/  FFMA.FTZ R41, R38, R109, -R41 ;  /* 0x0000006d26297223 */ /* 0x000fe20000010829 */
[----:B------:R-:W-:-:S02]  /*4630*/  HADD2.F32 R13, -RZ, R110.H0_H0 ;  /* 0x2000006eff0d7230 */ /* 0x000fc40000004100 */
[----:B------:R-:W-:Y:S01]  /*4640*/  FFMA.FTZ R39, R39, R109, R112 ;  /* 0x0000006d27277223 */ /* 0x000fe20000010070 */
[----:B------:R-:W-:Y:S02]  /*4650*/  HADD2.F32 R11, -RZ, R10.H0_H0 ;  /* 0x2000000aff0b7230 */ /* 0x000fe40000004100 */
[----:B------:R-:W-:Y:S01]  /*4660*/  HADD2.F32 R14, -RZ, R14.H1_H1 ;  /* 0x3000000eff0e7230 */ /* 0x000fe20000004100 */
[----:B------:R-:W-:Y:S01]  /*4670*/  F2FP.F16.F32.PACK_AB R8, R41, R42 ;  /* 0x0000002a2908723e */ /* 0x000fe200000000ff */
[----:B------:R-:W-:Y:S02]  /*4680*/  HADD2.F32 R110, -RZ, R110.H1_H1 ;  /* 0x3000006eff6e7230 */ /* 0x000fe40000004100 */
[----:B------:R-:W-:Y:S02]  /*4690*/  HADD2.F32 R10, -RZ, R10.H1_H1 ;  /* 0x3000000aff0a7230 */ /* 0x000fe40000004100 */
[----:B------:R-:W-:Y:S01]  /*46a0*/  FMUL.FTZ R111, R14, R37 ;  /* 0x000000250e6f7220 */ /* 0x000fe20000410000 */
[----:B------:R-:W-:-:S02]  /*46b0*/  HADD2.F32 R15, -RZ, R36.H0_H0 ;  /* 0x20000024ff0f7230 */ /* 0x000fc40000004100 */
[-C--:B------:R-:W-:Y:S01]  /*46c0*/  FMUL.FTZ R36, R12, R110.reuse ;  /* 0x0000006e0c247220 */ /* 0x080fe20000410000 */
[C---:B------:R-:W-:Y:S01]  /*46d0*/  FMUL.FTZ R109, R11.reuse, R110 ;  /* 0x0000006e0b6d7220 */ /* 0x040fe20000410000 */
[----:B------:R-:W-:Y:S02]  /*46e0*/  FMUL.FTZ R37, R10, R37 ;  /* 0x000000250a257220 */ /* 0x000fe40000410000 */
        /* <DEDUP_REMOVED lines=8> */
[----:B------:R-:W-:Y:S02]  /*4770*/  F2FP.F16.F32.PACK_AB R12, R39, R40 ;  /* 0x00000028270c723e */ /* 0x000fe400000000ff */
[----:B------:R-:W-:Y:S02]  /*4780*/  F2FP.F16.F32.PACK_AB R10, R111, R36 ;  /* 0x000000246f0a723e */ /* 0x000fe400000000ff */
[----:B------:R-:W-:-:S07]  /*4790*/  F2FP.F16.F32.PACK_AB R14, R14, R109 ;  /* 0x0000006d0e0e723e */ /* 0x000fce00000000ff */
.L_x_5211:
[----:B------:R-:W-:Y:S05]  /*47a0*/  BSYNC B2 ;  /* 0x0000000000027941 */ /* 0x000fea0003800000 */
.L_x_5210:
[----:B------:R-:W-:Y:S01]  /*47b0*/  ISETP.GE.AND P4, PT, R103, R102, PT ;  /* 0x000000666700720c */ /* 0x000fe20003f86270 */
[----:B--2---:R4:W-:-:S12]  /*47c0*/  ST.E.128 desc[UR40][R90.64], R8 ;  /* 0x000000085a007985 */ /* 0x0049d8000c101d28 */
[----:B------:R-:W-:-:S05]  /*47d0*/  @!P4 IMAD.WIDE R92, R103, 0x2, R92 ;  /* 0x00000002675cc825 */ /* 0x000fca00078e025c */
[----:B---3--:R4:W-:Y:S02]  /*47e0*/  @!P4 ST.E.128 desc[UR40][R92.64], R12 ;  /* 0x0000000c5c00c985 */ /* 0x0089e4000c101d28 */
.L_x_5209:
[----:B------:R-:W-:Y:S05]  /*47f0*/  BSYNC B1 ;  /* 0x0000000000017941 */ /* 0x000fea0003800000 */
.L_x_5208:
[----:B------:R-:W-:-:S03]  /*4800*/  UMOV UR4, 0xffffffff ;  /* 0xffffffff00047882 */ /* 0x000fc60000000000 */
[----:B------:R-:W-:Y:S05]  /*4810*/  BRA.DIV UR4, `(.L_x_5212) ;  /* 0x0000017204887947 */ /* 0x000fea000b800000 */
[----:B------:R1:W1:Y:S04]  /*4820*/  SHFL.IDX PT, R38, R101, 0x1, 0x1c1f ;  /* 0x003c1f0065267f89 */ /* 0x00026800000e0000 */
[----:B0-----:R-:W0:Y:S02]  /*4830*/  SHFL.IDX PT, R100, R100, 0x1, 0x1c1f ;  /* 0x003c1f0064647f89 */ /* 0x001e2400000e0000 */
.L_x_5465:
[----:B----4-:R-:W-:-:S05]  /*4840*/  VIADD R8, R23, 0x40 ;  /* 0x0000004017087836 */ /* 0x010fca0000000000 */
[----:B------:R-:W-:-:S13]  /*4850*/  ISETP.GE.OR P4, PT, R8, R98, P1 ;  /* 0x000000620800720c */ /* 0x000fda0000f86670 */
[----:B------:R-:W-:Y:S05]  /*4860*/  @P4 BRA `(.L_x_5197) ;  /* 0x0000000800f44947 */ /* 0x000fea0003800000 */
[----:B------:R-:W4:Y:S01]  /*4870*/  LDL R10, [R1+0x24] ;  /* 0x00002400010a7983 */ /* 0x000f220000100800 */
        /* <DEDUP_REMOVED lines=12> */
[----:B------:R-:W-:Y:S01]  /*4940*/  SHF.R.U32.HI R11, RZ, 0x3, R11 ;  /* 0x00000003ff0b7819 */ /* 0x000fe2000001160b */
[----:B------:R-:W-:Y:S01]  /*4950*/  IMAD.SHL.U32 R39, R9, 0x8, RZ ;  /* 0x0000000809277824 */ /* 0x000fe200078e00ff */
[----:B-1----:R-:W-:-:S04]  /*4960*/  LEA.HI.X R37, R75, R38, R77, 0x1, P4 ;  /* 0x000000264b257211 */ /* 0x002fc800020f0c4d */
        /* <DEDUP_REMOVED lines=8> */
[----:B------:R-:W1:Y:S01]  /*49f0*/  LDS.128 R12, [R12+0x1c400] ;  /* 0x01c400000c0c7984 */ /* 0x000e620000000c00 */
[----:B------:R-:W-:Y:S05]  /*4a00*/  @P2 BRA `(.L_x_5214) ;  /* 0x0000000400582947 */ /* 0x000fea0003800000 */
[----:B------:R-:W-:Y:S01]  /*4a10*/  SHF.R.U64 R101, R44, 0x10, R45 ;  /* 0x000000102c657819 */ /* 0x000fe2000000122d */
[----:B-1----:R-:W-:Y:S01]  /*4a20*/  IMAD.MOV.U32 R41, RZ, RZ, R14 ;  /* 0x000000ffff297224 */ /* 0x002fe200078e000e */
[----:B------:R-:W-:Y:S01]  /*4a30*/  SHF.R.U32.HI R44, RZ, 0x10, R49 ;  /* 0x00000010ff2c7819 */ /* 0x000fe20000011631 */
[--C-:B------:R-:W-:Y:S01]  /*4a40*/  HADD2.F32 R14, -RZ, R13.reuse.H0_H0 ;  /* 0x2000000dff0e7230 */ /* 0x100fe20000004100 */
[----:B------:R-:W-:Y:S01]  /*4a50*/  MOV R40, R12 ;  /* 0x0000000c00287202 */ /* 0x000fe20000000f00 */
[----:B0-----:R-:W-:Y:S01]  /*4a60*/  IMAD.MOV.U32 R12, RZ, RZ, R10 ;  /* 0x000000ffff0c7224 */ /* 0x001fe200078e000a */
[----:B------:R-:W-:Y:S01]  /*4a70*/  SHF.R.U32.HI R42, RZ, 0x10, R45 ;  /* 0x00000010ff2a7819 */ /* 0x000fe2000001162d */
[----:B------:R-:W-:Y:S01]  /*4a80*/  HADD2.F32 R13, -RZ, R13.H1_H1 ;  /* 0x3000000dff0d7230 */ /* 0x000fe20000004100 */
[--C-:B--2---:R-:W-:Y:S01]  /*4a90*/  SHF.R.U64 R93, R46, 0x10, R47.reuse ;  /* 0x000000102e5d7819 */ /* 0x104fe2000000122f */
[--C-:B------:R-:W-:Y:S01]  /*4aa0*/  HADD2.F32 R10, -RZ, R9.reuse.H0_H0 ;  /* 0x20000009ff0a7230 */ /* 0x100fe20000004100 */
[----:B------:R-:W-:Y:S01]  /*4ab0*/  SHF.R.U32.HI R90, RZ, 0x10, R47 ;  /* 0x00000010ff5a7819 */ /* 0x000fe2000001162f */
[----:B------:R-:W-:Y:S01]  /*4ac0*/  HADD2.F32 R44, -RZ, R44.H0_H0 ;  /* 0x2000002cff2c7230 */ /* 0x000fe20000004100 */
[----:B---3--:R-:W-:Y:S01]  /*4ad0*/  SHF.R.U64 R92, R48, 0x10, R49 ;  /* 0x00000010305c7819 */ /* 0x008fe20000001231 */
[----:B------:R-:W-:Y:S01]  /*4ae0*/  HADD2.F32 R9, -RZ, R9.H1_H1 ;  /* 0x30000009ff097230 */ /* 0x000fe20000004100 */
[----:B------:R-:W-:Y:S01]  /*4af0*/  SHF.R.U64 R49, R50, 0x10, R51 ;  /* 0x0000001032317819 */ /* 0x000fe20000001233 */
[----:B------:R-:W-:-:S02]  /*4b00*/  HADD2.F32 R45, -RZ, R108.H1_H1 ;  /* 0x3000006cff2d7230 */ /* 0x000fc40000004100 */
[-C--:B------:R-:W-:Y:S01]  /*4b10*/  FMUL.FTZ R46, R13, R44.reuse ;  /* 0x0000002c0d2e7220 */ /* 0x080fe20000410000 */
[----:B------:R-:W-:Y:S02]  /*4b20*/  HADD2.F32 R42, -RZ, R42.H0_H0 ;  /* 0x2000002aff2a7230 */ /* 0x000fe40000004100 */
[C---:B------:R-:W-:Y:S01]  /*4b30*/  FMUL.FTZ R44, R9.reuse, R44 ;  /* 0x0000002c092c7220 */ /* 0x040fe20000410000 */
[----:B------:R-:W-:Y:S02]  /*4b40*/  HADD2.F32 R43, -RZ, R106.H1_H1 ;  /* 0x3000006aff2b7230 */ /* 0x000fe40000004100 */
[-C--:B------:R-:W-:Y:S01]  /*4b50*/  FMUL.FTZ R47, R14, R45.reuse ;  /* 0x0000002d0e2f7220 */ /* 0x080fe20000410000 */
[----:B------:R-:W-:Y:S01]  /*4b60*/  SHF.R.U32.HI R50, RZ, 0x10, R51 ;  /* 0x00000010ff327819 */ /* 0x000fe20000011633 */
[-C--:B------:R-:W-:Y:S01]  /*4b70*/  FFMA.FTZ R46, R9, R42.reuse, -R46 ;  /* 0x0000002a092e7223 */ /* 0x080fe2000001082e */
[----:B------:R-:W-:Y:S01]  /*4b80*/  FFMA.FTZ R48, R13, R42, R44 ;  /* 0x0000002a0d307223 */ /* 0x000fe2000001002c */
[C---:B------:R-:W-:Y:S01]  /*4b90*/  FMUL.FTZ R45, R10.reuse, R45 ;  /* 0x0000002d0a2d7220 */ /* 0x040fe20000410000 */
[----:B------:R-:W-:Y:S01]  /*4ba0*/  FFMA.FTZ R47, R10, R43, -R47 ;  /* 0x0000002b0a2f7223 */ /* 0x000fe2000001082f */
[----:B------:R-:W-:-:S02]  /*4bb0*/  HADD2.F32 R42, -RZ, R107.H1_H1 ;  /* 0x3000006bff2a7230 */ /* 0x000fc40000004100 */
[----:B------:R-:W-:Y:S02]  /*4bc0*/  HADD2.F32 R9, -RZ, R11.H0_H0 ;  /* 0x2000000bff097230 */ /* 0x000fe40000004100 */
[----:B------:R-:W-:Y:S01]  /*4bd0*/  FFMA.FTZ R45, R14, R43, R45 ;  /* 0x0000002b0e2d7223 */ /* 0x000fe2000001002d */
[----:B------:R-:W-:Y:S02]  /*4be0*/  HADD2.F32 R10, -RZ, R15.H0_H0 ;  /* 0x2000000fff0a7230 */ /* 0x000fe40000004100 */
[----:B------:R-:W-:Y:S02]  /*4bf0*/  HADD2.F32 R13, -RZ, R105.H1_H1 ;  /* 0x30000069ff0d7230 */ /* 0x000fe40000004100 */
[----:B------:R-:W-:Y:S01]  /*4c00*/  FMUL.FTZ R43, R9, R42 ;  /* 0x0000002a092b7220 */ /* 0x000fe20000410000 */
[----:B------:R-:W-:Y:S01]  /*4c10*/  HADD2.F32 R15, -RZ, R15.H1_H1 ;  /* 0x3000000fff0f7230 */ /* 0x000fe20000004100 */
[----:B------:R-:W-:Y:S01]  /*4c20*/  F2FP.F16.F32.PACK_AB R45, R48, R45 ;  /* 0x0000002d302d723e */ /* 0x000fe200000000ff */
[----:B------:R-:W-:-:S02]  /*4c30*/  HADD2.F32 R44, -RZ, R50.H0_H0 ;  /* 0x20000032ff2c7230 */ /* 0x000fc40000004100 */
[C---:B------:R-:W-:Y:S01]  /*4c40*/  FMUL.FTZ R50, R10.reuse, R42 ;  /* 0x0000002a0a327220 */ /* 0x040fe20000410000 */
[----:B------:R-:W-:Y:S02]  /*4c50*/  HADD2.F32 R11, -RZ, R11.H1_H1 ;  /* 0x3000000bff0b7230 */ /* 0x000fe40000004100 */
[-C--:B------:R-:W-:Y:S01]  /*4c60*/  FFMA.FTZ R51, R10, R13.reuse, R43 ;  /* 0x0000000d0a337223 */ /* 0x080fe2000001002b */
[----:B------:R-:W-:Y:S02]  /*4c70*/  HADD2.F32 R14, -RZ, R90.H0_H0 ;  /* 0x2000005aff0e7230 */ /* 0x000fe40000004100 */
[-C--:B------:R-:W-:Y:S01]  /*4c80*/  FMUL.FTZ R42, R15, R44.reuse ;  /* 0x0000002c0f2a7220 */ /* 0x080fe20000410000 */
[----:B------:R-:W-:Y:S01]  /*4c90*/  FFMA.FTZ R50, R9, R13, -R50 ;  /* 0x0000000d09327223 */ /* 0x000fe20000010832 */
[----:B------:R-:W-:Y:S02]  /*4ca0*/  HADD2.F32 R10, -RZ, R40.H0_H0 ;  /* 0x20000028ff0a7230 */ /* 0x000fe40000004100 */
[----:B------:R-:W-:Y:S01]  /*4cb0*/  FMUL.FTZ R44, R11, R44 ;  /* 0x0000002c0b2c7220 */ /* 0x000fe20000410000 */
[----:B------:R-:W-:-:S02]  /*4cc0*/  HADD2.F32 R108, -RZ, R108.H0_H0 ;  /* 0x2000006cff6c7230 */ /* 0x000fc40000004100 */
[-C--:B------:R-:W-:Y:S01]  /*4cd0*/  FFMA.FTZ R91, R11, R14.reuse, -R42 ;  /* 0x0000000e0b5b7223 */ /* 0x080fe2000001082a */
[----:B------:R-:W-:Y:S02]  /*4ce0*/  HADD2.F32 R13, -RZ, R92.H0_H0 ;  /* 0x2000005cff0d7230 */ /* 0x000fe40000004100 */
[----:B------:R-:W-:Y:S01]  /*4cf0*/  FFMA.FTZ R90, R15, R14, R44 ;  /* 0x0000000e0f5a7223 */ /* 0x000fe2000001002c */
        /* <DEDUP_REMOVED lines=39> */
.L_x_5214:
[----:B------:R-:W-:Y:S05]  /*4f70*/  BSYNC B1 ;  /* 0x0000000000017941 */ /* 0x000fea0003800000 */
.L_x_5213:
[----:B------:R-:W-:Y:S01]  /*4f80*/  ISETP.GE.AND P2, PT, R39, R102, PT ;  /* 0x000000662700720c */ /* 0x000fe20003f46270 */
[----:B0-----:R0:W-:Y:S02]  /*4f90*/  ST.E.128 desc[UR40][R36.64], R8 ;  /* 0x0000000824007985 */ /* 0x0011e4000c101d28 */
[----:B0-----:R-:W-:Y:S01]  /*4fa0*/  MOV R8, R100 ;  /* 0x0000006400087202 */ /* 0x001fe20000000f00 */
[----:B------:R-:W-:-:S09]  /*4fb0*/  IMAD.MOV.U32 R9, RZ, RZ, R38 ;  /* 0x000000ffff097224 */ /* 0x000fd200078e0026 */
[----:B------:R-:W-:Y:S05]  /*4fc0*/  @P2 BRA `(.L_x_5197) ;  /* 0x00000004001c2947 */ /* 0x000fea0003800000 */
[----:B------:R-:W-:-:S05]  /*4fd0*/  IMAD.WIDE R8, R39, 0x2, R8 ;  /* 0x0000000227087825 */ /* 0x000fca00078e0208 */
[----:B-1----:R0:W-:Y:S01]  /*4fe0*/  ST.E.128 desc[UR40][R8.64], R12 ;  /* 0x0000000c08007985 */ /* 0x0021e2000c101d28 */
[----:B------:R-:W-:Y:S05]  /*4ff0*/  BRA `(.L_x_5197) ;  /* 0x0000000400107947 */ /* 0x000fea0003800000 */
.L_x_5178:
[----:B------:R-:W-:-:S13]  /*5000*/  ISETP.NE.AND P3, PT, R204, 0x3, PT ;  /* 0x00000003cc00780c */ /* 0x000fda0003f65270 */
[----:B------:R-:W-:Y:S05]  /*5010*/  @!P3 BRA `(.L_x_5215) ;  /* 0x000000000004b947 */ /* 0x000fea0003800000 */
[----:B------:R-:W-:Y:S01]  /*5020*/  BPT.TRAP 0x1 ;  /* 0x000000040000795c */ /* 0x000fe20000300000 */
.L_x_5215:
[----:B------:R-:W-:Y:S01]  /*5030*/  IMAD R87, R18, 0x8, R19 ;  /* 0x0000000812577824 */ /* 0x000fe200078e0213 */
[----:B------:R-:W-:Y:S01]  /*5040*/  SHF.L.U32 R99, R205, 0x1f, RZ ;  /* 0x0000001fcd637819 */ /* 0x000fe200000006ff */
[----:B------:R-:W-:Y:S01]  /*5050*/  BSSY B1, `(.L_x_5216) ;  /* 0x0000004000017945 */ /* 0x000fe20003800000 */
[----:B------:R-:W-:Y:S02]  /*5060*/  SHF.R.S32.HI R96, RZ, 0x1f, R95 ;  /* 0x0000001fff607819 */ /* 0x000fe4000001145f */
[----:B------:R-:W0:Y:S02]  /*5070*/  SYNCS.PHASECHK.TRANS64.TRYWAIT P2, [R87+URZ+0x22890], R99 ;  /* 0x02289063570075a7 */ /* 0x000e24000804017f */
[----:B0-----:R-:W-:Y:S05]  /*5080*/  @!P2 BRA `(.L_x_5217) ;  /* 0x0000016800b8a947 */ /* 0x001fea0003800000 */
.L_x_5466:
[----:B------:R-:W-:Y:S05]  /*5090*/  BSYNC B1 ;  /* 0x0000000000017941 */ /* 0x000fea0003800000 */
.L_x_5216:
        /* <DEDUP_REMOVED lines=12> */
[----:B------:R-:W-:Y:S01]  /*5160*/  ULDC.64 UR4, c[0x0][0x308] ;  /* 0x0000c20000047ab9 */ /* 0x000fe20000000a00 */
[----:B------:R-:W-:-:S02]  /*5170*/  IADD3 R39, -R23, R98, RZ ;  /* 0x0000006217277210 */ /* 0x000fc40007ffe1ff */
        /* <DEDUP_REMOVED lines=8> */
[----:B------:R-:W-:Y:S02]  /*5200*/  LEA.HI.X R38, R8, UR5, R11, 0x1, P2 ;  /* 0x0000000508267c11 */ /* 0x000fe400090f0c0b */
[----:B------:R-:W-:Y:S01]  /*5210*/  ISETP.GE.AND P2, PT, R39, 0x1, PT ;  /* 0x000000012700780c */ /* 0x000fe20003f46270 */
[----:B------:R-:W-:-:S12]  /*5220*/  BRA.DIV UR4, `(.L_x_5218) ;  /* 0x0000016a04647947 */ /* 0x000fd8000b800000 */
[----:B------:R1:W2:Y:S04]  /*5230*/  SHFL.IDX PT, R9, R38, RZ, 0x1c1f ;  /* 0x001c1fff26097589 */ /* 0x0002a800000e0000 */
[----:B------:R1:W3:Y:S02]  /*5240*/  SHFL.IDX PT, R37, R36, RZ, 0x1c1f ;  /* 0x001c1fff24257589 */ /* 0x0002e400000e0000 */
.L_x_5470:
[----:B------:R-:W-:Y:S04]  /*5250*/  BSSY B1, `(.L_x_5219) ;  /* 0x000000d000017945 */ /* 0x000fe80003800000 */
[----:B------:R-:W-:Y:S05]  /*5260*/  @!P2 BRA `(.L_x_5220) ;  /* 0x00000000002ca947 */ /* 0x000fea0003800000 */
[----:B------:R-:W-:Y:S02]  /*5270*/  ULDC UR4, c[0x0][0x2f4] ;  /* 0x0000bd0000047ab9 */ /* 0x000fe40000000800 */
[----:B------:R-:W-:-:S13]  /*5280*/  ISETP.GE.AND P2, PT, R16, UR4, PT ;  /* 0x0000000410007c0c */ /* 0x000fda000bf46270 */
[----:B---3--:R-:W-:-:S04]  /*5290*/  @!P2 LEA R14, P4, R16, R37, 0x1 ;  /* 0x00000025100ea211 */ /* 0x008fc800078808ff */
[----:B--2---:R-:W-:Y:S02]  /*52a0*/  @!P2 LEA.HI.X R15, R16, R9, R17, 0x1, P4 ;  /* 0x00000009100fa211 */ /* 0x004fe400020f0c11 */
[----:B------:R-:W-:-:S13]  /*52b0*/  ISETP.GE.AND P4, PT, R2, UR4, PT ;  /* 0x0000000402007c0c */ /* 0x000fda000bf86270 */
[----:B------:R-:W-:-:S04]  /*52c0*/  @!P4 LEA R12, P5, R2, R37, 0x1 ;  /* 0x00000025020cc211 */ /* 0x000fc800078a08ff */
[----:B------:R-:W-:Y:S02]  /*52d0*/  @!P4 LEA.HI.X R13, R2, R9, R203, 0x1, P5 ;  /* 0x00000009020dc211 */ /* 0x000fe400028f0ccb */
[----:B------:R-:W2:Y:S04]  /*52e0*/  @!P2 LDS.128 R8, [R93] ;  /* 0x000000005d08a984 */ /* 0x000ea80000000c00 */
[----:B--2---:R-:W-:Y:S04]  /*52f0*/  @!P2 ST.E.128 desc[UR40][R14.64], R8 ;  /* 0x000000080e00a985 */ /* 0x004fe8000c101d28 */
[----:B------:R-:W2:Y:S04]  /*5300*/  @!P4 LDS.128 R8, [R92] ;  /* 0x000000005c08c984 */ /* 0x000ea80000000c00 */
[----:B--2---:R4:W-:Y:S02]  /*5310*/  @!P4 ST.E.128 desc[UR40][R12.64], R8 ;  /* 0x000000080c00c985 */ /* 0x0049e4000c101d28 */
.L_x_5220:
[----:B------:R-:W-:Y:S05]  /*5320*/  BSYNC B1 ;  /* 0x0000000000017941 */ /* 0x000fea0003800000 */
.L_x_5219:
[----:B------:R-:W-:-:S03]  /*5330*/  UMOV UR4, 0xffffffff ;  /* 0xffffffff00047882 */ /* 0x000fc60000000000 */
[----:B------:R-:W-:Y:S05]  /*5340*/  BRA.DIV UR4, `(.L_x_5221) ;  /* 0x0000016a04687947 */ /* 0x000fea000b800000 */
[----:B--2-4-:R2:W4:Y:S04]  /*5350*/  SHFL.IDX PT, R9, R38, 0x1, 0x1c1f ;  /* 0x003c1f0026097f89 */ /* 0x01452800000e0000 */
[----:B---3--:R2:W3:Y:S02]  /*5360*/  SHFL.IDX PT, R37, R36, 0x1, 0x1c1f ;  /* 0x003c1f0024257f89 */ /* 0x0084e400000e0000 */
.L_x_5474:
[----:B------:R-:W-:-:S13]  /*5370*/  ISETP.GE.AND P2, PT, R39, 0x41, PT ;  /* 0x000000412700780c */ /* 0x000fda0003f46270 */
[----:B------:R-:W-:Y:S05]  /*5380*/  @!P2 BRA `(.L_x_5197) ;  /* 0x00000000002ca947 */ /* 0x000fea0003800000 */
[----:B------:R-:W-:Y:S02]  /*5390*/  ULDC UR4, c[0x0][0x2f4] ;  /* 0x0000bd0000047ab9 */ /* 0x000fe40000000800 */
[----:B------:R-:W-:-:S13]  /*53a0*/  ISETP.GE.AND P2, PT, R16, UR4, PT ;  /* 0x0000000410007c0c */ /* 0x000fda000bf46270 */
[----:B---3--:R-:W-:-:S04]  /*53b0*/  @!P2 LEA R14, P4, R16, R37, 0x1 ;  /* 0x00000025100ea211 */ /* 0x008fc800078808ff */
[----:B----4-:R-:W-:Y:S02]  /*53c0*/  @!P2 LEA.HI.X R15, R16, R9, R17, 0x1, P4 ;  /* 0x00000009100fa211 */ /* 0x010fe400020f0c11 */
[----:B------:R-:W-:-:S13]  /*53d0*/  ISETP.GE.AND P4, PT, R2, UR4, PT ;  /* 0x0000000402007c0c */ /* 0x000fda000bf86270 */
[----:B------:R-:W-:-:S04]  /*53e0*/  @!P4 LEA R12, P5, R2, R37, 0x1 ;  /* 0x00000025020cc211 */ /* 0x000fc800078a08ff */
[----:B------:R-:W-:Y:S02]  /*53f0*/  @!P4 LEA.HI.X R13, R2, R9, R203, 0x1, P5 ;  /* 0x00000009020dc211 */ /* 0x000fe400028f0ccb */
[----:B------:R-:W3:Y:S04]  /*5400*/  @!P2 LDS.128 R8, [R93+0x2000] ;  /* 0x002000005d08a984 */ /* 0x000ee80000000c00 */
[----:B---3--:R-:W-:Y:S04]  /*5410*/  @!P2 ST.E.128 desc[UR40][R14.64], R8 ;  /* 0x000000080e00a985 */ /* 0x008fe8000c101d28 */
[----:B------:R-:W3:Y:S04]  /*5420*/  @!P4 LDS.128 R8, [R92+0x2000] ;  /* 0x002000005c08c984 */ /* 0x000ee80000000c00 */
[----:B---3--:R3:W-:Y:S02]  /*5430*/  @!P4 ST.E.128 desc[UR40][R12.64], R8 ;  /* 0x000000080c00c985 */ /* 0x0087e4000c101d28 */
.L_x_5197:
[----:B------:R-:W-:Y:S05]  /*5440*/  BSYNC B0 ;  /* 0x0000000000007941 */ /* 0x000fea0003800000 */
.L_x_5177:
[----:B0--34-:R-:W0:Y:S01]  /*5450*/  S2R R8, SR_TID.X ;  /* 0x0000000000087919 */ /* 0x019e220000002100 */
[----:B------:R-:W-:Y:S01]  /*5460*/  @!PT LDS RZ, [RZ] ;  /* 0x00000000fffff984 */ /* 0x000fe20000000800 */
[----:B------:R-:W-:Y:S01]  /*5470*/  @!PT LDS RZ, [RZ] ;  /* 0x00000000fffff984 */ /* 0x000fe20000000800 */
[----:B------:R-:W-:Y:S01]  /*5480*/  @!PT LDS RZ, [RZ] ;  /* 0x00000000fffff984 */ /* 0x000fe20000000800 */
[----:B------:R-:W-:Y:S01]  /*5490*/  @!PT LDS RZ, [RZ] ;  /* 0x00000000fffff984 */ /* 0x000fe20000000800 */
[----:B------:R3:W-:Y:S06]  /*54a0*/  MEMBAR.ALL.CTA ;  /* 0x0000000000007992 */ /* 0x0007ec0000008000 */
[----:B---3--:R-:W3:Y:S01]  /*54b0*/  FENCE.VIEW.ASYNC.S ;  /* 0x00000000000073c6 */ /* 0x008ee20000000000 */
[----:B------:R-:W-:Y:S05]  /*54c0*/  WARPSYNC.ALL ;  /* 0x0000000000007948 */ /* 0x000fea0003800000 */
[----:B------:R-:W-:Y:S01]  /*54d0*/  BSSY B0, `(.L_x_5222) ;  /* 0x0000009000007945 */ /* 0x000fe20003800000 */
[----:B0-----:R-:W-:Y:S01]  /*54e0*/  LOP3.LUT R8, R8, 0x7f, RZ, 0xc0, !PT ;  /* 0x0000007f08087812 */ /* 0x001fe200078ec0ff */
[----:B---3--:R0:W-:Y:S03]  /*54f0*/  BAR.SYNC.DEFER_BLOCKING R62, 0x80 ;  /* 0x0002003e0000751d */ /* 0x0081e60000010000 */
[----:B------:R-:W-:-:S13]  /*5500*/  ISETP.NE.AND P2, PT, R8, RZ, PT ;  /* 0x000000ff0800720c */ /* 0x000fda0003f45270 */
[----:B------:R-:W-:-:S05]  /*5510*/  @!P2 VIADD R8, R87, 0x228a0 ;  /* 0x000228a05708a836 */ /* 0x000fca0000000000 */
[----:B------:R-:W-:-:S04]  /*5520*/  @!P2 PRMT R8, RZ, 0x654, R8 ;  /* 0x00000654ff08a816 */ /* 0x000fc80000000008 */
[----:B------:R0:W-:Y:S01]  /*5530*/  @!P2 SYNCS.ARRIVE.TRANS64.RED.A1T0 RZ, [R8+URZ], RZ ;  /* 0x000000ff08ffa9a7 */ /* 0x0001e2000810043f */
[----:B------:R-:W-:Y:S05]  /*5540*/  @!P3 BRA `(.L_x_5223) ;  /* 0x000000000004b947 */ /* 0x000fea0003800000 */
[----:B------:R-:W-:Y:S01]  /*5550*/  BPT.TRAP 0x1 ;  /* 0x000000040000795c */ /* 0x000fe20000300000 */
.L_x_5223:
[----:B------:R-:W-:Y:S05]  /*5560*/  BSYNC B0 ;  /* 0x0000000000007941 */ /* 0x000fea0003800000 */
.L_x_5222:
[----:B------:R-:W3:Y:S01]  /*5570*/  SYNCS.PHASECHK.TRANS64.TRYWAIT P3, [R87+URZ+0x228b0], R99 ;  /* 0x0228b063570075a7 */ /* 0x000ee2000806017f */
[----:B------:R-:W-:Y:S04]  /*5580*/  BSSY B0, `(.L_x_5224) ;  /* 0x0000002000007945 */ /* 0x000fe80003800000 */
[----:B---3--:R-:W-:Y:S05]  /*5590*/  @!P3 BRA `(.L_x_5225) ;  /* 0x000001680020b947 */ /* 0x008fea0003800000 */
.L_x_5475:
[----:B------:R-:W-:Y:S05]  /*55a0*/  BSYNC B0 ;  /* 0x0000000000007941 */ /* 0x000fea0003800000 */
.L_x_5224:
[----:B------:R4:W5:Y:S01]  /*55b0*/  LDL R50, [R1+0x18] ;  /* 0x0000180001327983 */ /* 0x0009620000100800 */
[----:B------:R-:W-:-:S03]  /*55c0*/  ULDC.64 UR4, c[0x0][0x328] ;  /* 0x0000ca0000047ab9 */ /* 0x000fc60000000a00 */
[----:B------:R4:W5:Y:S04]  /*55d0*/  LDL R49, [R1+0x14] ;  /* 0x0000140001317983 */ /* 0x0009680000100800 */
[----:B------:R4:W5:Y:S04]  /*55e0*/  LDL R48, [R1+0x10] ;  /* 0x0000100001307983 */ /* 0x0009680000100800 */
[----:B------:R4:W5:Y:S04]  /*55f0*/  LDL R47, [R1+0xc] ;  /* 0x00000c00012f7983 */ /* 0x0009680000100800 */
[----:B------:R4:W5:Y:S04]  /*5600*/  LDL R46, [R1+0x8] ;  /* 0x00000800012e7983 */ /* 0x0009680000100800 */
[----:B------:R4:W5:Y:S01]  /*5610*/  LDL R45, [R1+0x4] ;  /* 0x00000400012d7983 */ /* 0x0009620000100800 */
[----:B------:R-:W-:Y:S01]  /*5620*/  IMAD R96, R96, UR4, RZ ;  /* 0x0000000460607c24 */ /* 0x000fe2000f8e02ff */
[----:B------:R-:W-:Y:S01]  /*5630*/  BSSY B0, `(.L_x_5226) ;  /* 0x0000043000007945 */ /* 0x000fe20003800000 */
[----:B0-----:R-:W-:-:S04]  /*5640*/  IMAD.WIDE.U32 R8, R95, UR4, RZ ;  /* 0x000000045f087c25 */ /* 0x001fc8000f8e00ff */
[----:B------:R-:W-:Y:S01]  /*5650*/  IMAD R95, R95, UR5, R96 ;  /* 0x000000055f5f7c24 */ /* 0x000fe2000f8e0260 */
[----:B------:R-:W-:Y:S01]  /*5660*/  ULDC.64 UR4, c[0x0][0x338] ;  /* 0x0000ce0000047ab9 */ /* 0x000fe20000000a00 */
[----:B------:R-:W-:Y:S02]  /*5670*/  IMAD.IADD R98, R98, 0x1, -R23 ;  /* 0x0000000162627824 */ /* 0x000fe400078e0a17 */
        /* <DEDUP_REMOVED lines=14> */
[----:B------:R4:W0:Y:S01]  /*5760*/  SHFL.IDX PT, R43, R39, RZ, 0x1c1f ;  /* 0x001c1fff272b7589 */ /* 0x00082200000e0000 */
[----:B------:R-:W-:Y:S01]  /*5770*/  ISETP.GE.AND P3, PT, R98, 0x1, PT ;  /* 0x000000016200780c */ /* 0x000fe20003f66270 */
[--C-:B------:R-:W-:Y:S01]  /*5780*/  IMAD R42, R9, 0x2, R27.reuse ;  /* 0x00000002092a7824 */ /* 0x100fe200078e021b */
[----:B------:R-:W-:Y:S01]  /*5790*/  IADD3 R8, R64, R9, RZ ;  /* 0x0000000940087210 */ /* 0x000fe20007ffe0ff */
[----:B------:R4:W0:Y:S04]  /*57a0*/  SHFL.IDX PT, R41, R40, RZ, 0x1c1f ;  /* 0x001c1fff28297589 */ /* 0x00082800000e0000 */
[----:B------:R-:W-:-:S06]  /*57b0*/  IMAD R44, R8, 0x2, R27 ;  /* 0x00000002082c7824 */ /* 0x000fcc00078e021b */
[----:B----4-:R-:W-:Y:S05]  /*57c0*/  @!P3 BRA `(.L_x_5227) ;  /* 0x0000000000a4b947 */ /* 0x010fea0003800000 */
[----:B------:R-:W-:Y:S02]  /*57d0*/  ISETP.NE.AND P5, PT, R80, RZ, PT ;  /* 0x000000ff5000720c */ /* 0x000fe40003fa5270 */
[----:B------:R-:W-:Y:S02]  /*57e0*/  ISETP.NE.AND P4, PT, R81, RZ, PT ;  /* 0x000000ff5100720c */ /* 0x000fe40003f85270 */
[----:B-12---:R-:W-:-:S09]  /*57f0*/  PRMT R38, R3, 0x8880, RZ ;  /* 0x0000888003267816 */ /* 0x006fd200000000ff */
[----:B------:R-:W1:Y:S01]  /*5800*/  @P5 LDS.128 R8, [R42] ;  /* 0x000000002a085984 */ /* 0x000e620000000c00 */
[----:B0-----:R-:W-:-:S04]  /*5810*/  @P5 LEA R36, P3, R16, R43, 0x1 ;  /* 0x0000002b10245211 */ /* 0x001fc800078608ff */
[----:B------:R-:W-:Y:S02]  /*5820*/  @P5 LEA.HI.X R37, R16, R41, R17, 0x1, P3 ;  /* 0x0000002910255211 */ /* 0x000fe400018f0c11 */
[----:B------:R-:W-:-:S04]  /*5830*/  @P4 LEA R14, P3, R2, R43, 0x1 ;  /* 0x0000002b020e4211 */ /* 0x000fc800078608ff */
[----:B------:R-:W-:Y:S02]  /*5840*/  @P4 LEA.HI.X R15, R2, R41, R203, 0x1, P3 ;  /* 0x00000029020f4211 */ /* 0x000fe400018f0ccb */
[----:B------:R-:W-:-:S13]  /*5850*/  ISETP.NE.AND P3, PT, R82, RZ, PT ;  /* 0x000000ff5200720c */ /* 0x000fda0003f65270 */
[----:B------:R-:W-:-:S04]  /*5860*/  @P3 LEA R12, P6, R210, R43, 0x1 ;  /* 0x0000002bd20c3211 */ /* 0x000fc800078c08ff */
[----:B-----5:R-:W-:Y:S01]  /*5870*/  @P3 LEA.HI.X R13, R210, R41, R50, 0x1, P6 ;  /* 0x00000029d20d3211 */ /* 0x020fe200030f0c32 */
[----:B-1----:R0:W-:Y:S01]  /*5880*/  @P5 ST.E.128 desc[UR40][R36.64], R8 ;  /* 0x0000000824005985 */ /* 0x0021e2000c101d28 */
        /* <DEDUP_REMOVED lines=29> */
.L_x_5227:
[----:B------:R-:W-:Y:S05]  /*5a60*/  BSYNC B0 ;  /* 0x0000000000007941 */ /* 0x000fea0003800000 */
.L_x_5226:
[----:B------:R-:W-:Y:S01]  /*5a70*/  ISETP.GE.AND P3, PT, R98, 0x41, PT ;  /* 0x000000416200780c */ /* 0x000fe20003f66270 */
[----:B0-----:R0:W0:Y:S01]  /*5a80*/  SHFL.IDX PT, R41, R40, 0x1, 0x1c1f ;  /* 0x003c1f0028297f89 */ /* 0x00102200000e0000 */
[----:B------:R-:W-:Y:S03]  /*5a90*/  BSSY B0, `(.L_x_5228) ;  /* 0x000002c000007945 */ /* 0x000fe60003800000 */
[----:B------:R-:W0:Y:S08]  /*5aa0*/  SHFL.IDX PT, R39, R39, 0x1, 0x1c1f ;  /* 0x003c1f0027277f89 */ /* 0x000e3000000e0000 */
[----:B------:R-:W-:Y:S05]  /*5ab0*/  @!P3 BRA `(.L_x_5229) ;  /* 0x0000000000a4b947 */ /* 0x000fea0003800000 */
[----:B------:R-:W-:Y:S02]  /*5ac0*/  ISETP.NE.AND P5, PT, R80, RZ, PT ;  /* 0x000000ff5000720c */ /* 0x000fe40003fa5270 */
[----:B------:R-:W-:Y:S02]  /*5ad0*/  ISETP.NE.AND P4, PT, R81, RZ, PT ;  /* 0x000000ff5100720c */ /* 0x000fe40003f85270 */
[----:B-12---:R-:W-:-:S09]  /*5ae0*/  PRMT R38, R3, 0x8880, RZ ;  /* 0x0000888003267816 */ /* 0x006fd200000000ff */
[----:B----4-:R-:W1:Y:S01]  /*5af0*/  @P5 LDS.128 R8, [R42+0x2000] ;  /* 0x002000002a085984 */ /* 0x010e620000000c00 */
        /* <DEDUP_REMOVED lines=37> */
.L_x_5229:
[----:B------:R-:W-:Y:S05]  /*5d50*/  BSYNC B0 ;  /* 0x0000000000007941 */ /* 0x000fea0003800000 */
.L_x_5228:
[----:B------:R-:W-:Y:S01]  /*5d60*/  @!PT LDS RZ, [RZ] ;  /* 0x00000000fffff984 */ /* 0x000fe20000000800 */
[----:B------:R-:W-:Y:S01]  /*5d70*/  @!PT LDS RZ, [RZ] ;  /* 0x00000000fffff984 */ /* 0x000fe20000000800 */
[----:B------:R-:W-:Y:S01]  /*5d80*/  @!PT LDS RZ, [RZ] ;  /* 0x00000000fffff984 */ /* 0x000fe20000000800 */
[----:B------:R-:W-:Y:S01]  /*5d90*/  @!PT LDS RZ, [RZ] ;  /* 0x00000000fffff984 */ /* 0x000fe20000000800 */
[----:B------:R1:W-:Y:S06]  /*5da0*/  MEMBAR.ALL.CTA ;  /* 0x0000000000007992 */ /* 0x0003ec0000008000 */
[----:B-1----:R-:W1:Y:S01]  /*5db0*/  FENCE.VIEW.ASYNC.S ;  /* 0x00000000000073c6 */ /* 0x002e620000000000 */
[----:B---3--:R-:W-:Y:S01]  /*5dc0*/  @!P2 VIADD R87, R87, 0x228c0 ;  /* 0x000228c05757a836 */ /* 0x008fe20000000000 */
[----:B-1----:R1:W-:Y:S01]  /*5dd0*/  BAR.SYNC.DEFER_BLOCKING R62, 0x80 ;  /* 0x0002003e0000751d */ /* 0x0023e20000010000 */
[----:B------:R-:W-:Y:S01]  /*5de0*/  ISETP.NE.AND P3, PT, R89, RZ, PT ;  /* 0x000000ff5900720c */ /* 0x000fe20003f65270 */
[----:B------:R-:W-:-:S02]  /*5df0*/  VIADD R18, R18, 0x1 ;  /* 0x0000000112127836 */ /* 0x000fc40000000000 */
[----:B------:R-:W-:-:S04]  /*5e00*/  @!P2 PRMT R87, RZ, 0x654, R87 ;  /* 0x00000654ff57a816 */ /* 0x000fc80000000057 */
[----:B------:R1:W-:Y:S01]  /*5e10*/  @!P2 SYNCS.ARRIVE.TRANS64.RED.A1T0 RZ, [R87+URZ], RZ ;  /* 0x000000ff57ffa9a7 */ /* 0x0003e2000810043f */
[----:B------:R-:W-:-:S04]  /*5e20*/  ISETP.NE.AND P2, PT, R18, 0x2, PT ;  /* 0x000000021200780c */ /* 0x000fc80003f45270 */
[----:B0---4-:R-:W-:Y:S02]  /*5e30*/  SEL R8, RZ, 0x1, P2 ;  /* 0x00000001ff087807 */ /* 0x011fe40001000000 */
[----:B------:R-:W-:Y:S02]  /*5e40*/  SEL R18, R18, RZ, P2 ;  /* 0x000000ff12127207 */ /* 0x000fe40001000000 */
[----:B------:R-:W-:Y:S01]  /*5e50*/  LOP3.LUT R205, R205, R8, RZ, 0x3c, !PT ;  /* 0x00000008cdcd7212 */ /* 0x000fe200078e3cff */
[----:B------:R-:W-:Y:S06]  /*5e60*/  @P3 BRA `(.L_x_5230) ;  /* 0xffffffc400643947 */ /* 0x000fec000383ffff */
[----:B------:R-:W0:Y:S01]  /*5e70*/  S2R R9, SR_TID.X ;  /* 0x0000000000097919 */ /* 0x000e220000002100 */
[----:B------:R-:W-:Y:S02]  /*5e80*/  PLOP3.LUT P0, PT, PT, PT, PT, 0x8, 0x0 ;  /* 0x000000000000781c */ /* 0x000fe40003f0e170 */
[----:B0-----:R-:W-:-:S04]  /*5e90*/  SHF.R.U32.HI R9, RZ, 0x7, R9 ;  /* 0x00000007ff097819 */ /* 0x001fc80000011609 */
[----:B------:R-:W-:-:S13]  /*5ea0*/  ISETP.NE.AND P3, PT, R9, 0x1, PT ;  /* 0x000000010900780c */ /* 0x000fda0003f65270 */
[----:B------:R-:W-:Y:S06]  /*5eb0*/  @!P3 BAR.ARV 0x9, 0x100 ;  /* 0x024400000000bb1d */ /* 0x000fec0000002000 */
.L_x_5172:
[----:B------:R-:W0:Y:S01]  /*5ec0*/  LDC R0, c[0x0][0x448] ;  /* 0x00011200ff007b82 */ /* 0x000e220000000800 */
        /* <DEDUP_REMOVED lines=19> */
[----:B-1----:R-:W-:Y:S02]  /*6000*/  CS2R R62, SRZ ;  /* 0x00000000003e7805 */ /* 0x002fe4000001ff00 */
[----:B------:R-:W-:Y:S02]  /*6010*/  CS2R R84, SRZ ;  /* 0x0000000000547805 */ /* 0x000fe4000001ff00 */
[----:B------:R-:W-:Y:S02]  /*6020*/  CS2R R168, SRZ ;  /* 0x0000000000a87805 */ /* 0x000fe4000001ff00 */
[----:B------:R-:W-:Y:S02]  /*6030*/  CS2R R60, SRZ ;  /* 0x00000000003c7805 */ /* 0x000fe4000001ff00 */
[----:B0-----:R-:W-:Y:S01]  /*6040*/  ISETP.NE.AND P1, PT, R0, 0x1, PT ;  /* 0x000000010000780c */ /* 0x001fe20003f25270 */
[----:B------:R-:W-:Y:S01]  /*6050*/  VIADD R0, R229, 0x7f ;  /* 0x0000007fe5007836 */ /* 0x000fe20000000000 */
[----:B------:R-:W-:-:S02]  /*6060*/  CS2R R54, SRZ ;  /* 0x0000000000367805 */ /* 0x000fc4000001ff00 */
[----:B------:R-:W-:Y:S02]  /*6070*/  CS2R R80, SRZ ;  /* 0x0000000000507805 */ /* 0x000fe4000001ff00 */
[----:B------:R-:W-:Y:S02]  /*6080*/  CS2R R52, SRZ ;  /* 0x0000000000347805 */ /* 0x000fe4000001ff00 */
[----:B-----5:R-:W-:Y:S02]  /*6090*/  CS2R R48, SRZ ;  /* 0x0000000000307805 */ /* 0x020fe4000001ff00 */
[----:B------:R-:W-:Y:S02]  /*60a0*/  CS2R R76, SRZ ;  /* 0x00000000004c7805 */ /* 0x000fe4000001ff00 */
[----:B------:R-:W-:Y:S02]  /*60b0*/  CS2R R166, SRZ ;  /* 0x0000000000a67805 */ /* 0x000fe4000001ff00 */
[----:B------:R-:W-:-:S02]  /*60c0*/  CS2R R42, SRZ ;  /* 0x00000000002a7805 */ /* 0x000fc4000001ff00 */
[----:B------:R-:W-:Y:S02]  /*60d0*/  CS2R R40, SRZ ;  /* 0x0000000000287805 */ /* 0x000fe4000001ff00 */
[----:B------:R-:W-:Y:S02]  /*60e0*/  CS2R R72, SRZ ;  /* 0x0000000000487805 */ /* 0x000fe4000001ff00 */
[----:B------:R-:W-:Y:S02]  /*60f0*/  CS2R R102, SRZ ;  /* 0x0000000000667805 */ /* 0x000fe4000001ff00 */
[----:B------:R-:W-:Y:S01]  /*6100*/  CS2R R68, SRZ ;  /* 0x0000000000447805 */ /* 0x000fe2000001ff00 */
[----:B------:R-:W0:Y:S01]  /*6110*/  @P1 LDC R3, c[0x0][0x44c] ;  /* 0x00011300ff031b82 */ /* 0x000e220000000800 */
[----:B------:R-:W-:Y:S02]  /*6120*/  CS2R R164, SRZ ;  /* 0x0000000000a47805 */ /* 0x000fe4000001ff00 */
[----:B------:R-:W-:-:S02]  /*6130*/  CS2R R98, SRZ ;  /* 0x0000000000627805 */ /* 0x000fc4000001ff00 */
[----:B------:R-:W-:Y:S02]  /*6140*/  CS2R R56, SRZ ;  /* 0x0000000000387805 */ /* 0x000fe4000001ff00 */
[----:B------:R-:W-:Y:S02]  /*6150*/  CS2R R94, SRZ ;  /* 0x00000000005e7805 */ /* 0x000fe4000001ff00 */
[----:B--2---:R-:W-:Y:S02]  /*6160*/  CS2R R92, SRZ ;  /* 0x00000000005c7805 */ /* 0x004fe4000001ff00 */
[----:B------:R-:W-:Y:S02]  /*6170*/  CS2R R90, SRZ ;  /* 0x00000000005a7805 */ /* 0x000fe4000001ff00 */
[----:B------:R-:W-:Y:S01]  /*6180*/  CS2R R162, SRZ ;  /* 0x0000000000a27805 */ /* 0x000fe2000001ff00 */
[----:B------:R-:W1:Y:S01]  /*6190*/  @P1 LDC R4, c[0x0][0x450] ;  /* 0x00011400ff041b82 */ /* 0x000e620000000800 */
        /* <DEDUP_REMOVED lines=14> */
[----:B------:R-:W-:Y:S01]  /*6280*/  IMAD.MOV.U32 R47, RZ, RZ, RZ ;  /* 0x000000ffff2f7224 */ /* 0x000fe200078e00ff */
[----:B------:R-:W-:Y:S01]  /*6290*/  CS2R R14, SRZ ;  /* 0x00000000000e7805 */ /* 0x000fe2000001ff00 */
[----:B0-----:R-:W-:Y:S01]  /*62a0*/  @P1 IMAD.HI.U32 R3, R0, R3, RZ ;  /* 0x0000000300031227 */ /* 0x001fe200078e00ff */
[----:B------:R-:W-:Y:S02]  /*62b0*/  CS2R R44, SRZ ;  /* 0x00000000002c7805 */ /* 0x000fe4000001ff00 */
[----:B------:R-:W-:Y:S02]  /*62c0*/  CS2R R12, SRZ ;  /* 0x00000000000c7805 */ /* 0x000fe4000001ff00 */
[----:B------:R-:W-:Y:S02]  /*62d0*/  CS2R R38, SRZ ;  /* 0x0000000000267805 */ /* 0x000fe4000001ff00 */
[----:B------:R-:W-:-:S02]  /*62e0*/  CS2R R36, SRZ ;  /* 0x0000000000247805 */ /* 0x000fc4000001ff00 */
[----:B------:R-:W-:Y:S02]  /*62f0*/  CS2R R10, SRZ ;  /* 0x00000000000a7805 */ /* 0x000fe4000001ff00 */
[----:B------:R-:W-:Y:S02]  /*6300*/  CS2R R6, SRZ ;  /* 0x0000000000067805 */ /* 0x000fe4000001ff00 */
[----:B-1----:R-:W-:Y:S02]  /*6310*/  @P1 SHF.R.U32.HI R0, RZ, R4, R3 ;  /* 0x00000004ff001219 */ /* 0x002fe40000011603 */
[----:B------:R-:W-:Y:S02]  /*6320*/  CS2R R28, SRZ ;  /* 0x00000000001c7805 */ /* 0x000fe4000001ff00 */
[----:B------:R-:W-:Y:S02]  /*6330*/  PLOP3.LUT P1, PT, PT, PT, PT, 0x80, 0x0 ;  /* 0x000000000000781c */ /* 0x000fe40003f2f070 */
[----:B------:R-:W-:Y:S01]  /*6340*/  IADD3 R0, R31, R0, RZ ;  /* 0x000000001f007210 */ /* 0x000fe20007ffe0ff */
[----:B------:R-:W-:-:S04]  /*6350*/  IMAD.MOV.U32 R31, RZ, RZ, RZ ;  /* 0x000000ffff1f7224 */ /* 0x000fc800078e00ff */
[----:B------:R-:W-:-:S05]  /*6360*/  IMAD.HI R0, R0, 0x2aaaaaab, RZ ;  /* 0x2aaaaaab00007827 */ /* 0x000fca00078e02ff */
[----:B------:R-:W-:-:S04]  /*6370*/  SHF.R.U32.HI R3, RZ, 0x1f, R0 ;  /* 0x0000001fff037819 */ /* 0x000fc80000011600 */
[----:B------:R-:W-:Y:S01]  /*6380*/  LEA.HI.SX32 R0, R0, R3, 0x1c ;  /* 0x0000000300007211 */ /* 0x000fe200078fe2ff */
[----:B------:R-:W-:-:S03]  /*6390*/  IMAD.MOV.U32 R3, RZ, RZ, RZ ;  /* 0x000000ffff037224 */ /* 0x000fc600078e00ff */
[----:B------:R-:W-:-:S04]  /*63a0*/  VIMNMX R177, R177, R0, PT ;  /* 0x00000000b1b17248 */ /* 0x000fc80003fe0100 */
[----:B------:R-:W-:Y:S01]  /*63b0*/  ISETP.GE.AND P2, PT, R177, 0x1, PT ;  /* 0x00000001b100780c */ /* 0x000fe20003f46270 */
[----:B------:R-:W-:-:S12]  /*63c0*/  @P0 BRA `(.L_x_5231) ;  /* 0x00000000000c0947 */ /* 0x000fd80003800000 */
[----:B------:R-:W0:Y:S01]  /*63d0*/  FENCE.VIEW.ASYNC.G ;  /* 0x00000000000073c6 */ /* 0x000e220000000100 */
[----:B------:R-:W-:Y:S05]  /*63e0*/  WARPSYNC.ALL ;  /* 0x0000000000007948 */ /* 0x000fea0003800000 */
[----:B0-----:R-:W-:Y:S06]  /*63f0*/  BAR.ARV 0xc, 0x180 ;  /* 0x0306000000007b1d */ /* 0x001fec0000002000 */
.L_x_5231:
[----:B------:R-:W-:Y:S01]  /*6400*/  IMAD.MOV.U32 R25, RZ, RZ, RZ ;  /* 0x000000ffff197224 */ /* 0x000fe200078e00ff */
[----:B------:R-:W-:Y:S01]  /*6410*/  MOV R0, RZ ;  /* 0x000000ff00007202 */ /* 0x000fe20000000f00 */
        /* <DEDUP_REMOVED lines=9> */
.L_x_5478:
        /* <DEDUP_REMOVED lines=26> */
.L_x_5235:
[----:B------:R-:W-:Y:S05]  /*6650*/  BSYNC B6 ;  /* 0x0000000000067941 */ /* 0x000fea0003800000 */
.L_x_5234:
        /* <DEDUP_REMOVED lines=13> */
.L_x_5239:
[----:B-1----:R1:W2:Y:S02]  /*6730*/  SYNCS.PHASECHK.TRANS64.TRYWAIT P0, [R19+URZ+0x22800], R0 ;  /* 0x02280000130075a7 */ /* 0x0022a4000800017f */
[----:B--2---:R-:W-:Y:S05]  /*6740*/  @!P0 NANOSLEEP.SYNCS 0x989680 ;  /* 0x009896800000895d */ /* 0x004fea0003900000 */
[----:B------:R-:W2:Y:S02]  /*6750*/  @!P0 SYNCS.PHASECHK.TRANS64 P0, [R19+URZ+0x22800], R0 ;  /* 0x02280000130085a7 */ /* 0x000ea4000800007f */
[----:B--2---:R-:W-:Y:S05]  /*6760*/  @!P0 BRA `(.L_x_5239) ;  /* 0xfffffffc00f08947 */ /* 0x004fea000383ffff */
.L_x_5238:
[----:B------:R-:W-:Y:S05]  /*6770*/  BSYNC B0 ;  /* 0x0000000000007941 */ /* 0x000fea0003800000 */
.L_x_5237:
[----:B------:R-:W-:Y:S05]  /*6780*/  BRA `(.L_x_5240) ;  /* 0x0000002c00747947 */ /* 0x000fea0003800000 */
.L_x_5236:
[----:B------:R-:W-:Y:S01]  /*6790*/  LOP3.LUT P0, RZ, R26, 0x3ff, RZ, 0xc0, !PT ;  /* 0x000003ff1aff7812 */ /* 0x000fe2000780c0ff */
[----:B------:R-:W-:Y:S01]  /*67a0*/  ULDC.64 UR4, c[0x0][0x3f8] ;  /* 0x0000fe0000047ab9 */ /* 0x000fe20000000a00 */
[----:B------:R-:W-:Y:S01]  /*67b0*/  SHF.R.S32.HI R0, RZ, 0x1f, R24 ;  /* 0x0000001fff007819 */ /* 0x000fe20000011418 */
        /* <DEDUP_REMOVED lines=27> */
.L_x_5242:
[----:B------:R-:W-:Y:S05]  /*6970*/  BSYNC B6 ;  /* 0x0000000000067941 */ /* 0x000fea0003800000 */
.L_x_5241:
[----:B------:R-:W-:Y:S01]  /*6980*/  ULDC.U8 UR4, c[0x0][0x410] ;  /* 0x0001040000047ab9 */ /* 0x000fe20000000000 */
[----:B------:R-:W-:Y:S01]  /*6990*/  BSSY B0, `(.L_x_5243) ;  /* 0x00002b4000007945 */ /* 0x000fe20003800000 */
[----:B------:R-:W-:Y:S01]  /*69a0*/  ISETP.NE.AND P0, PT, RZ, UR4, PT ;  /* 0x00000004ff007c0c */ /* 0x000fe2000bf05270 */
[----:B------:R-:W-:-:S12]  /*69b0*/  IMAD.IADD R33, R23, 0x1, R229 ;  /* 0x0000000117217824 */ /* 0x000fd800078e02e5 */
[----:B------:R-:W-:Y:S05]  /*69c0*/  @!P0 BRA `(.L_x_5244) ;  /* 0x0000001400908947 */ /* 0x000fea0003800000 */
[----:B------:R-:W0:Y:S01]  /*69d0*/  LDC R21, c[0x0][0x448] ;  /* 0x00011200ff157b82 */ /* 0x000e220000000800 */
[----:B------:R-:W1:Y:S01]  /*69e0*/  S2R R28, SR_TID.X ;  /* 0x00000000001c7919 */ /* 0x000e620000002100 */
[----:B------:R-:W-:Y:S01]  /*69f0*/  ULDC.64 UR4, c[0x0][0x3f8] ;  /* 0x0000fe0000047ab9 */ /* 0x000fe20000000a00 */
[----:B------:R-:W-:Y:S01]  /*6a00*/  MOV R8, R26 ;  /* 0x0000001a00087202 */ /* 0x000fe20000000f00 */
[----:B------:R-:W-:Y:S01]  /*6a10*/  ULDC.64 UR6, c[0x0][0x408] ;  /* 0x0001020000067ab9 */ /* 0x000fe20000000a00 */
[----:B------:R-:W-:Y:S02]  /*6a20*/  IMAD.MOV.U32 R9, RZ, RZ, R29 ;  /* 0x000000ffff097224 */ /* 0x000fe400078e001d */
[----:B------:R-:W-:Y:S02]  /*6a30*/  IMAD.MOV.U32 R10, RZ, RZ, R24 ;  /* 0x000000ffff0a7224 */ /* 0x000fe400078e0018 */
[----:B------:R-:W-:Y:S01]  /*6a40*/  IMAD.MOV.U32 R11, RZ, RZ, R31 ;  /* 0x000000ffff0b7224 */ /* 0x000fe200078e001f */
[----:B0-----:R-:W-:Y:S01]  /*6a50*/  ISETP.NE.AND P0, PT, R21, 0x1, PT ;  /* 0x000000011500780c */ /* 0x001fe20003f05270 */
[----:B-1----:R-:W-:-:S12]  /*6a60*/  VIADD R28, R28, 0xffffff80 ;  /* 0xffffff801c1c7836 */ /* 0x002fd80000000000 */
[----:B------:R-:W0:Y:S01]  /*6a70*/  @P0 LDC R0, c[0x0][0x44c] ;  /* 0x00011300ff000b82 */ /* 0x000e220000000800 */
[----:B------:R-:W-:-:S04]  /*6a80*/  SHF.R.S32.HI R20, RZ, 0x1f, R28 ;  /* 0x0000001fff147819 */ /* 0x000fc8000001141c */
[----:B------:R-:W-:-:S03]  /*6a90*/  LEA.HI R20, R20, R28, RZ, 0x2 ;  /* 0x0000001c14147211 */ /* 0x000fc600078f10ff */
[----:B------:R-:W1:Y:S01]  /*6aa0*/  @P0 LDC R5, c[0x0][0x450] ;  /* 0x00011400ff050b82 */ /* 0x000e620000000800 */
[----:B------:R-:W-:-:S05]  /*6ab0*/  LOP3.LUT R20, R20, 0xfffffffc, RZ, 0xc0, !PT ;  /* 0xfffffffc14147812 */ /* 0x000fca00078ec0ff */
[----:B------:R-:W-:-:S04]  /*6ac0*/  IMAD.IADD R20, R28, 0x1, -R20 ;  /* 0x000000011c147824 */ /* 0x000fc800078e0a14 */
[----:B------:R-:W-:-:S04]  /*6ad0*/  IMAD R3, R20, 0x40, R33 ;  /* 0x0000004014037824 */ /* 0x000fc800078e0221 */
[----:B0-----:R-:W-:-:S05]  /*6ae0*/  @P0 IMAD.HI.U32 R0, R3, R0, RZ ;  /* 0x0000000003000227 */ /* 0x001fca00078e00ff */
[----:B-1----:R-:W-:-:S04]  /*6af0*/  @P0 SHF.R.U32.HI R3, RZ, R5, R0 ;  /* 0x00000005ff030219 */ /* 0x002fc80000011600 */
        /* <DEDUP_REMOVED lines=17> */
[----:B------:R0:W1:Y:S04]  /*6c10*/  SHFL.IDX PT, R3, R6, RZ, 0x1c1f ;  /* 0x001c1fff06037589 */ /* 0x00006800000e0000 */
[----:B------:R0:W2:Y:S04]  /*6c20*/  SHFL.IDX PT, R0, R4, RZ, 0x1c1f ;  /* 0x001c1fff04007589 */ /* 0x0000a800000e0000 */
[----:B------:R0:W3:Y:S04]  /*6c30*/  SHFL.IDX PT, R5, R8, RZ, 0x1c1f ;  /* 0x001c1fff08057589 */ /* 0x0000e800000e0000 */
[----:B------:R0:W4:Y:S02]  /*6c40*/  SHFL.IDX PT, R14, R7, RZ, 0x1c1f ;  /* 0x001c1fff070e7589 */ /* 0x00012400000e0000 */
.L_x_5484:
        /* <DEDUP_REMOVED lines=10> */
[----:B--2---:R-:W-:Y:S01]  /*6cf0*/  MOV R10, R0 ;  /* 0x00000000000a7202 */ /* 0x004fe20000000f00 */
[----:B-1----:R-:W-:Y:S01]  /*6d00*/  IMAD.MOV.U32 R11, RZ, RZ, R3 ;  /* 0x000000ffff0b7224 */ /* 0x002fe200078e0003 */
[----:B------:R-:W-:Y:S02]  /*6d10*/  ISETP.GE.AND P3, PT, R206, UR4, PT ;  /* 0x00000004ce007c0c */ /* 0x000fe4000bf66270 */
[----:B------:R-:W-:Y:S02]  /*6d20*/  CS2R R28, SRZ ;  /* 0x00000000001c7805 */ /* 0x000fe4000001ff00 */
[----:B------:R-:W-:Y:S01]  /*6d30*/  ISETP.GE.AND P2, PT, R200, UR4, PT ;  /* 0x00000004c8007c0c */ /* 0x000fe2000bf46270 */
[----:B---3--:R-:W-:-:S08]  /*6d40*/  IMAD.MOV.U32 R15, RZ, RZ, R5 ;  /* 0x000000ffff0f7224 */ /* 0x008fd000078e0005 */
[----:B------:R-:W-:Y:S01]  /*6d50*/  @!P3 IMAD.SHL.U32 R35, R206, 0x2, RZ ;  /* 0x00000002ce23b824 */ /* 0x000fe200078e00ff */
[----:B------:R-:W-:Y:S02]  /*6d60*/  CS2R R30, SRZ ;  /* 0x00000000001e7805 */ /* 0x000fe4000001ff00 */
[----:B------:R-:W-:Y:S01]  /*6d70*/  CS2R R24, SRZ ;  /* 0x0000000000187805 */ /* 0x000fe2000001ff00 */
[----:B------:R-:W-:Y:S01]  /*6d80*/  @!P2 IMAD.WIDE R10, R200, 0x2, R10 ;  /* 0x00000002c80aa825 */ /* 0x000fe200078e020a */
[-C--:B------:R-:W-:Y:S02]  /*6d90*/  @!P3 IADD3 R26, P0, R0, R35.reuse, RZ ;  /* 0x00000023001ab210 */ /* 0x080fe40007f1e0ff */
[----:B----4-:R-:W-:Y:S01]  /*6da0*/  @!P3 IADD3 R34, P1, R14, R35, RZ ;  /* 0x000000230e22b210 */ /* 0x010fe20007f3e0ff */
        /* <DEDUP_REMOVED lines=9> */
.L_x_5247:
[----:B------:R-:W-:Y:S05]  /*6e40*/  BSYNC B1 ;  /* 0x0000000000017941 */ /* 0x000fea0003800000 */
.L_x_5246:
[----:B-1---5:R-:W-:Y:S01]  /*6e50*/  IMAD.MOV.U32 R3, RZ, RZ, R31 ;  /* 0x000000ffff037224 */ /* 0x022fe200078e001f */
[----:B--2---:R-:W-:Y:S01]  /*6e60*/  MOV R0, R30 ;  /* 0x0000001e00007202 */ /* 0x004fe20000000f00 */
[----:B---3--:R-:W-:Y:S01]  /*6e70*/  IMAD.MOV.U32 R5, RZ, RZ, R20 ;  /* 0x000000ffff057224 */ /* 0x008fe200078e0014 */
[----:B------:R-:W-:Y:S01]  /*6e80*/  UMOV UR4, 0xffffffff ;  /* 0xffffffff00047882 */ /* 0x000fe20000000000 */
        /* <DEDUP_REMOVED lines=8> */
[----:B------:R-:W-:Y:S02]  /*6f10*/  CS2R R26, SRZ ;  /* 0x00000000001a7805 */ /* 0x000fe4000001ff00 */
[----:B------:R-:W-:Y:S02]  /*6f20*/  PRMT R37, R37, 0x5410, R0 ;  /* 0x0000541025257816 */ /* 0x000fe40000000000 */
[----:B------:R-:W-:Y:S02]  /*6f30*/  PRMT R43, R43, 0x5410, R3 ;  /* 0x000054102b2b7816 */ /* 0x000fe40000000003 */
[----:B------:R-:W-:Y:S01]  /*6f40*/  PRMT R44, R5, 0x5410, R9 ;  /* 0x00005410052c7816 */ /* 0x000fe20000000009 */
[----:B------:R-:W-:Y:S06]  /*6f50*/  BRA.DIV UR4, `(.L_x_5248) ;  /* 0x0000015204707947 */ /* 0x000fec000b800000 */
[----:B------:R1:W2:Y:S04]  /*6f60*/  SHFL.IDX PT, R3, R6, 0x1, 0x1c1f ;  /* 0x003c1f0006037f89 */ /* 0x0002a800000e0000 */
[----:B------:R1:W3:Y:S04]  /*6f70*/  SHFL.IDX PT, R0, R4, 0x1, 0x1c1f ;  /* 0x003c1f0004007f89 */ /* 0x0002e800000e0000 */
[----:B------:R1:W0:Y:S04]  /*6f80*/  SHFL.IDX PT, R5, R8, 0x1, 0x1c1f ;  /* 0x003c1f0008057f89 */ /* 0x00022800000e0000 */
[----:B----4-:R1:W4:Y:S02]  /*6f90*/  SHFL.IDX PT, R14, R7, 0x1, 0x1c1f ;  /* 0x003c1f00070e7f89 */ /* 0x01032400000e0000 */
.L_x_5490:
[----:B01----:R-:W5:Y:S04]  /*6fa0*/  LDL R6, [R1+0x44] ;  /* 0x0000440001067983 */ /* 0x003f680000100800 */
[----:B------:R-:W2:Y:S01]  /*6fb0*/  LDL R39, [R1+0x48] ;  /* 0x0000480001277983 */ /* 0x000ea20000100800 */
[----:B------:R-:W-:Y:S01]  /*6fc0*/  VIADD R33, R33, 0x40 ;  /* 0x0000004021217836 */ /* 0x000fe20000000000 */
[----:B------:R-:W-:Y:S01]  /*6fd0*/  BSSY B1, `(.L_x_5249) ;  /* 0x0000022000017945 */ /* 0x000fe20003800000 */
[----:B------:R-:W-:Y:S02]  /*6fe0*/  CS2R R8, SRZ ;  /* 0x0000000000087805 */ /* 0x000fe4000001ff00 */
[----:B------:R-:W-:Y:S02]  /*6ff0*/  CS2R R12, SRZ ;  /* 0x00000000000c7805 */ /* 0x000fe4000001ff00 */
[----:B------:R-:W-:-:S02]  /*7000*/  CS2R R10, SRZ ;  /* 0x00000000000a7805 */ /* 0x000fc4000001ff00 */
[----:B------:R-:W-:Y:S02]  /*7010*/  ISETP.GE.AND P0, PT, R33, R38, PT ;  /* 0x000000262100720c */ /* 0x000fe40003f06270 */
[----:B-----5:R-:W-:-:S04]  /*7020*/  LEA.HI R4, R6, R6, RZ, 0x1 ;  /* 0x0000000606047211 */ /* 0x020fc800078f08ff */
[----:B------:R-:W-:Y:S01]  /*7030*/  LOP3.LUT R4, R4, 0xfffffffe, RZ, 0xc0, !PT ;  /* 0xfffffffe04047812 */ /* 0x000fe200078ec0ff */
[----:B--2---:R-:W-:-:S04]  /*7040*/  IMAD.SHL.U32 R33, R39, 0x40, RZ ;  /* 0x0000004027217824 */ /* 0x004fc800078e00ff */
[----:B------:R-:W-:-:S05]  /*7050*/  IMAD.IADD R4, R6, 0x1, -R4 ;  /* 0x0000000106047824 */ /* 0x000fca00078e0a04 */
[----:B------:R-:W-:Y:S01]  /*7060*/  SHF.L.U32 R36, R4, 0x1f, RZ ;  /* 0x0000001f04247819 */ /* 0x000fe200000006ff */
[----:B------:R-:W-:Y:S06]  /*7070*/  @P0 BRA `(.L_x_5250) ;  /* 0x00000000005c0947 */ /* 0x000fec0003800000 */
[----:B------:R-:W2:Y:S01]  /*7080*/  LDL R15, [R1+0x50] ;  /* 0x00005000010f7983 */ /* 0x000ea20000100800 */
[----:B------:R-:W-:Y:S01]  /*7090*/  ULDC UR4, c[0x0][0x3f4] ;  /* 0x0000fd0000047ab9 */ /* 0x000fe20000000800 */
[----:B------:R-:W-:Y:S01]  /*70a0*/  MOV R7, R3 ;  /* 0x0000000300077202 */ /* 0x000fe20000000f00 */
[----:B---3--:R-:W-:Y:S01]  /*70b0*/  IMAD.MOV.U32 R6, RZ, RZ, R0 ;  /* 0x000000ffff067224 */ /* 0x008fe200078e0000 */
[----:B------:R-:W-:Y:S02]  /*70c0*/  ISETP.GE.AND P3, PT, R206, UR4, PT ;  /* 0x00000004ce007c0c */ /* 0x000fe4000bf66270 */
[----:B------:R-:W-:Y:S02]  /*70d0*/  CS2R R12, SRZ ;  /* 0x00000000000c7805 */ /* 0x000fe4000001ff00 */
[----:B------:R-:W-:-:S09]  /*70e0*/  ISETP.GE.AND P2, PT, R200, UR4, PT ;  /* 0x00000004c8007c0c */ /* 0x000fd2000bf46270 */
[----:B------:R-:W-:Y:S01]  /*70f0*/  @!P3 IMAD.SHL.U32 R9, R206, 0x2, RZ ;  /* 0x00000002ce09b824 */ /* 0x000fe200078e00ff */
[----:B------:R-:W-:Y:S02]  /*7100*/  CS2R R26, SRZ ;  /* 0x00000000001a7805 */ /* 0x000fe4000001ff00 */
[----:B------:R-:W-:Y:S01]  /*7110*/  CS2R R10, SRZ ;  /* 0x00000000000a7805 */ /* 0x000fe2000001ff00 */
[----:B------:R-:W-:Y:S01]  /*7120*/  @!P2 IMAD.WIDE R6, R200, 0x2, R6 ;  /* 0x00000002c806a825 */ /* 0x000fe200078e0206 */
[-C--:B------:R-:W-:Y:S02]  /*7130*/  @!P3 IADD3 R34, P0, R0, R9.reuse, RZ ;  /* 0x000000090022b210 */ /* 0x080fe40007f1e0ff */
[----:B----4-:R-:W-:Y:S02]  /*7140*/  @!P3 IADD3 R4, P1, R14, R9, RZ ;  /* 0x000000090e04b210 */ /* 0x010fe40007f3e0ff */
[----:B------:R0:W5:Y:S01]  /*7150*/  @!P2 LD.E.64 R12, desc[UR40][R6.64] ;  /* 0x00000028060ca980 */ /* 0x000162000c101b00 */
[----:B--2---:R-:W-:Y:S01]  /*7160*/  @!P3 SHF.L.U64.HI R8, R206, 0x1, R15 ;  /* 0x00000001ce08b819 */ /* 0x004fe2000001020f */
[----:B------:R-:W-:-:S04]  /*7170*/  IMAD.MOV.U32 R15, RZ, RZ, R5 ;  /* 0x000000ffff0f7224 */ /* 0x000fc800078e0005 */
[--C-:B------:R-:W-:Y:S02]  /*7180*/  @!P3 IMAD.X R35, R3, 0x1, R8.reuse, P0 ;  /* 0x000000010323b824 */ /* 0x100fe400000e0608 */
[----:B------:R-:W-:Y:S01]  /*7190*/  @!P3 IMAD.X R5, R5, 0x1, R8, P1 ;  /* 0x000000010505b824 */ /* 0x000fe200008e0608 */
[----:B------:R-:W-:Y:S01]  /*71a0*/  CS2R R8, SRZ ;  /* 0x0000000000087805 */ /* 0x000fe2000001ff00 */
[----:B------:R-:W-:Y:S01]  /*71b0*/  @!P2 IMAD.WIDE R14, R200, 0x2, R14 ;  /* 0x00000002c80ea825 */ /* 0x000fe200078e020e */
[----:B------:R0:W5:Y:S04]  /*71c0*/  @!P3 LD.E.64 R10, desc[UR40][R34.64] ;  /* 0x00000028220ab980 */ /* 0x000168000c101b00 */
[----:B------:R0:W5:Y:S04]  /*71d0*/  @!P2 LD.E.64 R26, desc[UR40][R14.64] ;  /* 0x000000280e1aa980 */ /* 0x000168000c101b00 */
[----:B------:R0:W5:Y:S02]  /*71e0*/  @!P3 LD.E.64 R8, desc[UR40][R4.64] ;  /* 0x000000280408b980 */ /* 0x000164000c101b00 */
.L_x_5250:
[----:B------:R-:W-:Y:S05]  /*71f0*/  BSYNC B1 ;  /* 0x0000000000017941 */ /* 0x000fea0003800000 */
.L_x_5249:
[----:B0-----:R-:W0:Y:S01]  /*7200*/  S2R R15, SR_TID.X ;  /* 0x00000000000f7919 */ /* 0x001e220000002100 */
[----:B------:R-:W1:Y:S01]  /*7210*/  SYNCS.PHASECHK.TRANS64.TRYWAIT P0, [R19+URZ+0x22800], R36 ;  /* 0x02280024130075a7 */ /* 0x000e62000800017f */
[----:B------:R-:W-:Y:S01]  /*7220*/  LOP3.LUT R33, R33, 0x1c0, RZ, 0xc0, !PT ;  /* 0x000001c021217812 */ /* 0x000fe200078ec0ff */
[----:B-----5:R-:W-:Y:S01]  /*7230*/  IMAD.MOV.U32 R3, RZ, RZ, R26 ;  /* 0x000000ffff037224 */ /* 0x020fe200078e001a */
[----:B------:R-:W-:Y:S01]  /*7240*/  VIADDMNMX R42, R38, -R229, 0x80, PT ;  /* 0x00000080262a7446 */ /* 0x000fe200038009e5 */
[----:B------:R-:W-:Y:S01]  /*7250*/  IMAD.MOV.U32 R5, RZ, RZ, R9 ;  /* 0x000000ffff057224 */ /* 0x000fe200078e0009 */
[----:B---3--:R-:W-:Y:S01]  /*7260*/  LOP3.LUT R0, R33, 0x18, R16, 0xf8, !PT ;  /* 0x0000001821007812 */ /* 0x008fe200078ef810 */
[----:B------:R-:W-:Y:S01]  /*7270*/  IMAD.MOV.U32 R4, RZ, RZ, R8 ;  /* 0x000000ffff047224 */ /* 0x000fe200078e0008 */
[----:B------:R-:W-:Y:S01]  /*7280*/  SHF.R.U32.HI R33, RZ, 0x3, R33 ;  /* 0x00000003ff217819 */ /* 0x000fe20000011621 */
[----:B------:R-:W-:Y:S01]  /*7290*/  IMAD.MOV.U32 R6, RZ, RZ, R12 ;  /* 0x000000ffff067224 */ /* 0x000fe200078e000c */
[----:B----4-:R-:W-:Y:S01]  /*72a0*/  PRMT R14, R14, 0x5410, R3 ;  /* 0x000054100e0e7816 */ /* 0x010fe20000000003 */
[----:B------:R-:W-:Y:S01]  /*72b0*/  BSSY B1, `(.L_x_5251) ;  /* 0x0000016000017945 */ /* 0x000fe20003800000 */
[----:B------:R-:W-:-:S02]  /*72c0*/  LOP3.LUT R0, R0, R33, RZ, 0x3c, !PT ;  /* 0x0000002100007212 */ /* 0x000fc400078e3cff */
[----:B------:R-:W-:Y:S02]  /*72d0*/  MOV R3, R27 ;  /* 0x0000001b00037202 */ /* 0x000fe40000000f00 */
[----:B------:R-:W-:Y:S01]  /*72e0*/  PRMT R14, R5, 0x7610, R14 ;  /* 0x00007610050e7816 */ /* 0x000fe2000000000e */
[----:B------:R-:W-:Y:S01]  /*72f0*/  IMAD.MOV.U32 R5, RZ, RZ, R10 ;  /* 0x000000ffff057224 */ /* 0x000fe200078e000a */
[----:B------:R-:W-:Y:S02]  /*7300*/  PRMT R45, R3, 0x5410, R4 ;  /* 0x00005410032d7816 */ /* 0x000fe40000000004 */
[----:B------:R-:W-:Y:S02]  /*7310*/  PRMT R46, R6, 0x7610, R46 ;  /* 0x00007610062e7816 */ /* 0x000fe4000000002e */
[----:B------:R-:W-:Y:S02]  /*7320*/  MOV R4, R13 ;  /* 0x0000000d00047202 */ /* 0x000fe40000000f00 */
[----:B------:R-:W-:Y:S01]  /*7330*/  PRMT R47, R5, 0x7610, R47 ;  /* 0x00007610052f7816 */ /* 0x000fe2000000002f */
[----:B------:R-:W-:Y:S01]  /*7340*/  IMAD.MOV.U32 R5, RZ, RZ, R11 ;  /* 0x000000ffff057224 */ /* 0x000fe200078e000b */
[----:B------:R-:W-:-:S02]  /*7350*/  PRMT R46, R46, 0x5410, R4 ;  /* 0x000054102e2e7816 */ /* 0x000fc40000000004 */
[----:B------:R-:W-:Y:S02]  /*7360*/  LOP3.LUT P2, RZ, R39, 0x4, RZ, 0xc0, !PT ;  /* 0x0000000427ff7812 */ /* 0x000fe4000784c0ff */
        /* <DEDUP_REMOVED lines=10> */
.L_x_5491:
[----:B------:R-:W-:Y:S05]  /*7410*/  BSYNC B1 ;  /* 0x0000000000017941 */ /* 0x000fea0003800000 */
.L_x_5251:
[----:B------:R-:W-:Y:S01]  /*7420*/  BSSY B1, `(.L_x_5253) ;  /* 0x000005f000017945 */ /* 0x000fe20003800000 */
[----:B------:R-:W-:Y:S02]  /*7430*/  PRMT R47, R47, 0x5410, R5 ;  /* 0x000054102f2f7816 */ /* 0x000fe40000000005 */
[----:B------:R-:W-:Y:S01]  /*7440*/  @P2 IADD3 R0, R4, -0x40, RZ ;  /* 0xffffffc004002810 */ /* 0x000fe20007ffe0ff */
[----:B------:R-:W-:Y:S06]  /*7450*/  @P1 BRA `(.L_x_5254) ;  /* 0x00000004006c1947 */ /* 0x000fec0003800000 */
        /* <DEDUP_REMOVED lines=8> */
[----:B------:R-:W-:Y:S02]  /*74e0*/  SHF.R.U32.HI R35, RZ, 0x10, R31 ;  /* 0x00000010ff237819 */ /* 0x000fe4000001161f */
[----:B------:R-:W-:Y:S01]  /*74f0*/  SHF.R.U64 R40, R28, 0x10, R29 ;  /* 0x000000101c287819 */ /* 0x000fe2000000121d */
[----:B------:R-:W-:Y:S01]  /*7500*/  HADD2.F32 R33, -RZ, R33.H0_H0 ;  /* 0x20000021ff217230 */ /* 0x000fe20000004100 */
[----:B------:R-:W-:Y:S01]  /*7510*/  SHF.R.U64 R39, R30, 0x10, R31 ;  /* 0x000000101e277819 */ /* 0x000fe2000000121f */
[----:B------:R-:W-:Y:S02]  /*7520*/  HADD2.F32 R35, -RZ, R35.H0_H0 ;  /* 0x20000023ff237230 */ /* 0x000fe40000004100 */
[----:B------:R-:W-:-:S02]  /*7530*/  HADD2.F32 R31, -RZ, R37.H1_H1 ;  /* 0x30000025ff1f7230 */ /* 0x000fc40000004100 */
[--C-:B-1----:R-:W-:Y:S02]  /*7540*/  HADD2.F32 R29, -RZ, R7.reuse.H0_H0 ;  /* 0x20000007ff1d7230 */ /* 0x102fe40000004100 */
[----:B------:R-:W-:Y:S02]  /*7550*/  HADD2.F32 R30, -RZ, R7.H1_H1 ;  /* 0x30000007ff1e7230 */ /* 0x000fe40000004100 */
[--C-:B------:R-:W-:Y:S02]  /*7560*/  HADD2.F32 R7, -RZ, R4.reuse.H0_H0 ;  /* 0x20000004ff077230 */ /* 0x100fe40000004100 */
[----:B------:R-:W-:Y:S02]  /*7570*/  HADD2.F32 R4, -RZ, R4.H1_H1 ;  /* 0x30000004ff047230 */ /* 0x000fe40000004100 */
[C---:B0-----:R-:W-:Y:S01]  /*7580*/  FMUL.FTZ R36, R30.reuse, R35 ;  /* 0x000000231e247220 */ /* 0x041fe20000410000 */
[----:B------:R-:W-:Y:S01]  /*7590*/  FMUL.FTZ R38, R30, R33 ;  /* 0x000000211e267220 */ /* 0x000fe20000410000 */
[----:B------:R-:W-:-:S02]  /*75a0*/  HADD2.F32 R15, -RZ, R6.H0_H0 ;  /* 0x20000006ff0f7230 */ /* 0x000fc40000004100 */
[CC--:B------:R-:W-:Y:S01]  /*75b0*/  FMUL.FTZ R30, R4.reuse, R34.reuse ;  /* 0x00000022041e7220 */ /* 0x0c0fe20000410000 */
[----:B------:R-:W-:Y:S01]  /*75c0*/  FFMA.FTZ R37, R29, R33, -R36 ;  /* 0x000000211d257223 */ /* 0x000fe20000010824 */
[----:B------:R-:W-:Y:S02]  /*75d0*/  HADD2.F32 R28, -RZ, R6.H1_H1 ;  /* 0x30000006ff1c7230 */ /* 0x000fe40000004100 */
[-C--:B------:R-:W-:Y:S01]  /*75e0*/  FMUL.FTZ R36, R4, R31.reuse ;  /* 0x0000001f04247220 */ /* 0x080fe20000410000 */
[----:B------:R-:W-:Y:S01]  /*75f0*/  FFMA.FTZ R33, R7, R31, -R30 ;  /* 0x0000001f07217223 */ /* 0x000fe2000001081e */
[----:B------:R-:W-:Y:S02]  /*7600*/  HADD2.F32 R6, -RZ, R5.H0_H0 ;  /* 0x20000005ff067230 */ /* 0x000fe40000004100 */
[----:B------:R-:W-:Y:S01]  /*7610*/  FFMA.FTZ R38, R29, R35, R38 ;  /* 0x000000231d267223 */ /* 0x000fe20000010026 */
        /* <DEDUP_REMOVED lines=18> */
[----:B------:R1:W-:Y:S02]  /*7740*/  STS.128 [R3+0x18400], R4 ;  /* 0x0184000403007388 */ /* 0x0003e40000000c00 */
.L_x_5256:
[----:B------:R-:W-:Y:S05]  /*7750*/  BSYNC B2 ;  /* 0x0000000000027941 */ /* 0x000fea0003800000 */
.L_x_5255:
[----:B------:R-:W-:Y:S05]  /*7760*/  @P1 BRA `(.L_x_5254) ;  /* 0x0000000000a81947 */ /* 0x000fea0003800000 */
[----:B-1----:R-:W1:Y:S01]  /*7770*/  LDS.128 R4, [R0] ;  /* 0x0000000000047984 */ /* 0x002e620000000c00 */
[----:B------:R-:W-:Y:S01]  /*7780*/  SHF.R.U32.HI R28, RZ, 0x10, R25 ;  /* 0x00000010ff1c7819 */ /* 0x000fe20000011619 */
[----:B------:R-:W-:Y:S01]  /*7790*/  HADD2.F32 R29, -RZ, R41.H1_H1 ;  /* 0x30000029ff1d7230 */ /* 0x000fe20000004100 */
[----:B------:R-:W-:Y:S02]  /*77a0*/  SHF.R.U32.HI R30, RZ, 0x10, R21 ;  /* 0x00000010ff1e7819 */ /* 0x000fe40000011615 */
[----:B0-----:R-:W-:Y:S01]  /*77b0*/  SHF.R.U64 R36, R24, 0x10, R25 ;  /* 0x0000001018247819 */ /* 0x001fe20000001219 */
[----:B------:R-:W-:Y:S01]  /*77c0*/  HADD2.F32 R28, -RZ, R28.H0_H0 ;  /* 0x2000001cff1c7230 */ /* 0x000fe20000004100 */
        /* <DEDUP_REMOVED lines=36> */
.L_x_5254:
[----:B------:R-:W-:Y:S05]  /*7a10*/  BSYNC B1 ;  /* 0x0000000000017941 */ /* 0x000fea0003800000 */
.L_x_5253:
        /* <DEDUP_REMOVED lines=9> */
[----:B------:R-:W-:Y:S01]  /*7ab0*/  SHF.R.U64 R30, R26, 0x10, R27 ;  /* 0x000000101a1e7819 */ /* 0x000fe2000000121b */
[----:B------:R-:W-:Y:S01]  /*7ac0*/  HADD2.F32 R25, -RZ, R14.H1_H1 ;  /* 0x3000000eff197230 */ /* 0x000fe20000004100 */
        /* <DEDUP_REMOVED lines=39> */
.L_x_5259:
[----:B------:R-:W-:Y:S05]  /*7d40*/  BSYNC B1 ;  /* 0x0000000000017941 */ /* 0x000fea0003800000 */
.L_x_5258:
[----:B------:R-:W-:Y:S05]  /*7d50*/  @P1 BRA `(.L_x_5257) ;  /* 0x0000001400dc1947 */ /* 0x000fea0003800000 */
[----:B-1----:R-:W1:Y:S01]  /*7d60*/  LDS.128 R4, [R0+0x2000] ;  /* 0x0020000000047984 */ /* 0x002e620000000c00 */
[----:B------:R-:W-:Y:S01]  /*7d70*/  SHF.R.U32.HI R15, RZ, 0x10, R9 ;  /* 0x00000010ff0f7819 */ /* 0x000fe20000011609 */
[----:B------:R-:W-:Y:S01]  /*7d80*/  HADD2.F32 R13, -RZ, R45.H1_H1 ;  /* 0x3000002dff0d7230 */ /* 0x000fe20000004100 */
[--C-:B------:R-:W-:Y:S01]  /*7d90*/  SHF.R.U32.HI R12, RZ, 0x10, R11.reuse ;  /* 0x00000010ff0c7819 */ /* 0x100fe2000001160b */
[----:B------:R-:W-:Y:S01]  /*7da0*/  HADD2.F32 R14, -RZ, R14.H0_H0 ;  /* 0x2000000eff0e7230 */ /* 0x000fe20000004100 */
[----:B------:R-:W-:Y:S01]  /*7db0*/  SHF.R.U64 R26, R10, 0x10, R11 ;  /* 0x000000100a1a7819 */ /* 0x000fe2000000120b */
[----:B------:R-:W-:Y:S01]  /*7dc0*/  HADD2.F32 R15, -RZ, R15.H0_H0 ;  /* 0x2000000fff0f7230 */ /* 0x000fe20000004100 */
[----:B------:R-:W-:Y:S01]  /*7dd0*/  SHF.R.U64 R25, R8, 0x10, R9 ;  /* 0x0000001008197819 */ /* 0x000fe20000001209 */
[----:B------:R-:W-:Y:S02]  /*7de0*/  HADD2.F32 R12, -RZ, R12.H0_H0 ;  /* 0x2000000cff0c7230 */ /* 0x000fe40000004100 */
[----:B------:R-:W-:-:S02]  /*7df0*/  HADD2.F32 R11, -RZ, R47.H0_H0 ;  /* 0x2000002fff0b7230 */ /* 0x000fc40000004100 */
[--C-:B-1----:R-:W-:Y:S02]  /*7e00*/  HADD2.F32 R10, -RZ, R7.reuse.H1_H1 ;  /* 0x30000007ff0a7230 */ /* 0x102fe40000004100 */
[--C-:B------:R-:W-:Y:S02]  /*7e10*/  HADD2.F32 R3, -RZ, R4.reuse.H0_H0 ;  /* 0x20000004ff037230 */ /* 0x100fe40000004100 */
[----:B------:R-:W-:Y:S02]  /*7e20*/  HADD2.F32 R4, -RZ, R4.H1_H1 ;  /* 0x30000004ff047230 */ /* 0x000fe40000004100 */
[C---:B------:R-:W-:Y:S01]  /*7e30*/  FMUL.FTZ R20, R10.reuse, R15 ;  /* 0x0000000f0a147220 */ /* 0x040fe20000410000 */
[----:B------:R-:W-:Y:S02]  /*7e40*/  HADD2.F32 R9, -RZ, R7.H0_H0 ;  /* 0x20000007ff097230 */ /* 0x000fe40000004100 */
[----:B------:R-:W-:Y:S01]  /*7e50*/  FMUL.FTZ R24, R10, R12 ;  /* 0x0000000c0a187220 */ /* 0x000fe20000410000 */
[----:B------:R-:W-:-:S02]  /*7e60*/  HADD2.F32 R7, -RZ, R6.H0_H0 ;  /* 0x20000006ff077230 */ /* 0x000fc40000004100 */
[C---:B------:R-:W-:Y:S01]  /*7e70*/  FMUL.FTZ R10, R4.reuse, R13 ;  /* 0x0000000d040a7220 */ /* 0x040fe20000410000 */
[----:B------:R-:W-:Y:S02]  /*7e80*/  HADD2.F32 R8, -RZ, R6.H1_H1 ;  /* 0x30000006ff087230 */ /* 0x000fe40000004100 */
[----:B------:R-:W-:Y:S01]  /*7e90*/  FFMA.FTZ R21, R9, R12, -R20 ;  /* 0x0000000c09157223 */ /* 0x000fe20000010814 */
[-C--:B------:R-:W-:Y:S01]  /*7ea0*/  FMUL.FTZ R12, R4, R11.reuse ;  /* 0x0000000b040c7220 */ /* 0x080fe20000410000 */
[--C-:B------:R-:W-:Y:S02]  /*7eb0*/  HADD2.F32 R6, -RZ, R5.reuse.H0_H0 ;  /* 0x20000005ff067230 */ /* 0x100fe40000004100 */
[----:B------:R-:W-:Y:S01]  /*7ec0*/  FFMA.FTZ R11, R3, R11, -R10 ;  /* 0x0000000b030b7223 */ /* 0x000fe2000001080a */
[----:B------:R-:W-:Y:S02]  /*7ed0*/  HADD2.F32 R5, -RZ, R5.H1_H1 ;  /* 0x30000005ff057230 */ /* 0x000fe40000004100 */
[----:B------:R-:W-:Y:S01]  /*7ee0*/  FFMA.FTZ R24, R9, R15, R24 ;  /* 0x0000000f09187223 */ /* 0x000fe20000010018 */
[----:B------:R-:W-:-:S02]  /*7ef0*/  HADD2.F32 R10, -RZ, R25.H0_H0 ;  /* 0x20000019ff0a7230 */ /* 0x000fc40000004100 */
[----:B------:R-:W-:Y:S01]  /*7f00*/  FFMA.FTZ R12, R3, R13, R12 ;  /* 0x0000000d030c7223 */ /* 0x000fe2000001000c */
[----:B------:R-:W-:Y:S02]  /*7f10*/  HADD2.F32 R9, -RZ, R47.H1_H1 ;  /* 0x3000002fff097230 */ /* 0x000fe40000004100 */
[C---:B------:R-:W-:Y:S01]  /*7f20*/  FMUL.FTZ R20, R8.reuse, R14 ;  /* 0x0000000e08147220 */ /* 0x040fe20000410000 */
[----:B------:R-:W-:Y:S02]  /*7f30*/  HADD2.F32 R4, -RZ, R26.H0_H0 ;  /* 0x2000001aff047230 */ /* 0x000fe40000004100 */
[----:B------:R-:W-:Y:S01]  /*7f40*/  FMUL.FTZ R3, R5, R10 ;  /* 0x0000000a05037220 */ /* 0x000fe20000410000 */
[-C--:B------:R-:W-:Y:S01]  /*7f50*/  FMUL.FTZ R13, R8, R9.reuse ;  /* 0x00000009080d7220 */ /* 0x080fe20000410000 */
[----:B------:R-:W-:Y:S01]  /*7f60*/  FFMA.FTZ R20, R7, R9, -R20 ;  /* 0x0000000907147223 */ /* 0x000fe20000010814 */
[-C--:B------:R-:W-:Y:S01]  /*7f70*/  FMUL.FTZ R5, R5, R4.reuse ;  /* 0x0000000405057220 */ /* 0x080fe20000410000 */
[----:B------:R-:W-:Y:S01]  /*7f80*/  FFMA.FTZ R3, R6, R4, -R3 ;  /* 0x0000000406037223 */ /* 0x000fe20000010803 */
[----:B------:R-:W-:Y:S01]  /*7f90*/  FFMA.FTZ R13, R7, R14, R13 ;  /* 0x0000000e070d7223 */ /* 0x000fe2000001000d */
[----:B------:R-:W-:Y:S01]  /*7fa0*/  F2FP.F16.F32.PACK_AB R7, R24, R21 ;  /* 0x000000151807723e */ /* 0x000fe200000000ff */
[----:B------:R-:W-:Y:S01]  /*7fb0*/  FFMA.FTZ R10, R6, R10, R5 ;  /* 0x0000000a060a7223 */ /* 0x000fe20000010005 */
[----:B------:R-:W-:-:S02]  /*7fc0*/  F2FP.F16.F32.PACK_AB R4, R12, R11 ;  /* 0x0000000b0c04723e */ /* 0x000fc400000000ff */
[----:B------:R-:W-:Y:S02]  /*7fd0*/  F2FP.F16.F32.PACK_AB R6, R13, R20 ;  /* 0x000000140d06723e */ /* 0x000fe400000000ff */
[----:B------:R-:W-:-:S05]  /*7fe0*/  F2FP.F16.F32.PACK_AB R5, R10, R3 ;  /* 0x000000030a05723e */ /* 0x000fca00000000ff */
[----:B------:R2:W-:Y:S01]  /*7ff0*/  STS.128 [R0+0x2000], R4 ;  /* 0x0020000400007388 */ /* 0x0005e20000000c00 */
[----:B------:R-:W-:Y:S05]  /*8000*/  BRA `(.L_x_5257) ;  /* 0x0000001400307947 */ /* 0x000fea0003800000 */
.L_x_5244:
[----:B------:R-:W0:Y:S01]  /*8010*/  S2R R0, SR_TID.X ;  /* 0x0000000000007919 */ /* 0x000e220000002100 */
[----:B------:R-:W1:Y:S01]  /*8020*/  LDC R21, c[0x0][0x448] ;  /* 0x00011200ff157b82 */ /* 0x000e620000000800 */
[----:B------:R-:W-:Y:S01]  /*8030*/  ULDC.64 UR4, c[0x0][0x3f8] ;  /* 0x0000fe0000047ab9 */ /* 0x000fe20000000a00 */
[----:B------:R-:W-:Y:S01]  /*8040*/  ULDC.64 UR6, c[0x0][0x408] ;  /* 0x0001020000067ab9 */ /* 0x000fe20000000a00 */
[----:B------:R-:W-:Y:S02]  /*8050*/  IMAD.MOV.U32 R4, RZ, RZ, R26 ;  /* 0x000000ffff047224 */ /* 0x000fe400078e001a */
[----:B------:R-:W-:Y:S02]  /*8060*/  IMAD.MOV.U32 R6, RZ, RZ, R24 ;  /* 0x000000ffff067224 */ /* 0x000fe400078e0018 */
[----:B------:R-:W-:Y:S01]  /*8070*/  IMAD.MOV.U32 R7, RZ, RZ, R31 ;  /* 0x000000ffff077224 */ /* 0x000fe200078e001f */
[----:B-1----:R-:W-:Y:S01]  /*8080*/  ISETP.NE.AND P0, PT, R21, 0x1, PT ;  /* 0x000000011500780c */ /* 0x002fe20003f05270 */
[----:B0-----:R-:W-:-:S05]  /*8090*/  VIADD R0, R0, 0xffffff80 ;  /* 0xffffff8000007836 */ /* 0x001fca0000000000 */
[----:B------:R-:W-:-:S07]  /*80a0*/  SHF.R.S32.HI R3, RZ, 0x1f, R0 ;  /* 0x0000001fff037819 */ /* 0x000fce0000011400 */
[----:B------:R-:W0:Y:S01]  /*80b0*/  @P0 LDC R5, c[0x0][0x450] ;  /* 0x00011400ff050b82 */ /* 0x000e220000000800 */
[----:B------:R-:W-:-:S04]  /*80c0*/  LEA.HI R3, R3, R0, RZ, 0x2 ;  /* 0x0000000003037211 */ /* 0x000fc800078f10ff */
[----:B------:R-:W-:-:S05]  /*80d0*/  LOP3.LUT R3, R3, 0xfffffffc, RZ, 0xc0, !PT ;  /* 0xfffffffc03037812 */ /* 0x000fca00078ec0ff */
[----:B------:R-:W-:Y:S02]  /*80e0*/  IMAD.IADD R3, R0, 0x1, -R3 ;  /* 0x0000000100037824 */ /* 0x000fe400078e0a03 */
[----:B------:R-:W1:Y:S02]  /*80f0*/  @P0 LDC R0, c[0x0][0x44c] ;  /* 0x00011300ff000b82 */ /* 0x000e640000000800 */
[----:B------:R-:W-:-:S04]  /*8100*/  IMAD R3, R3, 0x40, R33 ;  /* 0x0000004003037824 */ /* 0x000fc800078e0221 */
[----:B-1----:R-:W-:-:S05]  /*8110*/  @P0 IMAD.HI.U32 R0, R3, R0, RZ ;  /* 0x0000000003000227 */ /* 0x002fca00078e00ff */
[----:B0-----:R-:W-:Y:S02]  /*8120*/  @P0 SHF.R.U32.HI R3, RZ, R5, R0 ;  /* 0x00000005ff030219 */ /* 0x001fe40000011600 */
[----:B------:R-:W-:Y:S02]  /*8130*/  MOV R5, R29 ;  /* 0x0000001d00057202 */ /* 0x000fe40000000f00 */
        /* <DEDUP_REMOVED lines=27> */
[----:B-1----:R-:W-:-:S04]  /*82f0*/  @!P1 IADD3 R6, P2, R3, R5, RZ ;  /* 0x0000000503069210 */ /* 0x002fc80007f5e0ff */
[----:B--2---:R-:W-:-:S05]  /*8300*/  @!P1 IADD3.X R7, R0, R21, RZ, P2, !PT ;  /* 0x0000001500079210 */ /* 0x004fca00017fe4ff */
[----:B------:R-:W2:Y:S01]  /*8310*/  @!P1 LD.E.128 R8, desc[UR40][R6.64] ;  /* 0x0000002806089980 */ /* 0x000ea2000c101d00 */
[----:B---3--:R-:W-:-:S05]  /*8320*/  @!P1 IADD3 R14, P2, R14, R5, RZ ;  /* 0x000000050e0e9210 */ /* 0x008fca0007f5e0ff */
[----:B----4-:R-:W-:-:S04]  /*8330*/  @!P1 IMAD.X R3, R4, 0x1, R21, P2 ;  /* 0x0000000104039824 */ /* 0x010fc800010e0615 */
[----:B------:R-:W-:-:S05]  /*8340*/  @!P1 IMAD.MOV.U32 R15, RZ, RZ, R3 ;  /* 0x000000ffff0f9224 */ /* 0x000fca00078e0003 */
[----:B------:R0:W3:Y:S01]  /*8350*/  @!P1 LD.E.128 R4, desc[UR40][R14.64] ;  /* 0x000000280e049980 */ /* 0x0000e2000c101d00 */
[----:B------:R-:W-:Y:S02]  /*8360*/  CS2R R36, SRZ ;  /* 0x0000000000247805 */ /* 0x000fe4000001ff00 */
[----:B------:R-:W-:Y:S02]  /*8370*/  CS2R R28, SRZ ;  /* 0x00000000001c7805 */ /* 0x000fe4000001ff00 */
[----:B------:R-:W-:Y:S01]  /*8380*/  CS2R R20, SRZ ;  /* 0x0000000000147805 */ /* 0x000fe2000001ff00 */
[----:B------:R-:W1:Y:S01]  /*8390*/  SHFL.IDX PT, R24, R24, 0x1, 0x1c1f ;  /* 0x003c1f0018187f89 */ /* 0x000e6200000e0000 */
[----:B------:R-:W-:-:S03]  /*83a0*/  CS2R R34, SRZ ;  /* 0x0000000000227805 */ /* 0x000fc6000001ff00 */
[----:B0-----:R0:W4:Y:S01]  /*83b0*/  SHFL.IDX PT, R14, R27, 0x1, 0x1c1f ;  /* 0x003c1f001b0e7f89 */ /* 0x00112200000e0000 */
[----:B--2---:R-:W-:Y:S02]  /*83c0*/  @!P1 IMAD.MOV.U32 R37, RZ, RZ, R9 ;  /* 0x000000ffff259224 */ /* 0x004fe400078e0009 */
[----:B------:R-:W-:Y:S02]  /*83d0*/  @!P1 IMAD.MOV.U32 R36, RZ, RZ, R8 ;  /* 0x000000ffff249224 */ /* 0x000fe400078e0008 */
[----:B------:R-:W-:Y:S01]  /*83e0*/  @!P1 IMAD.MOV.U32 R34, RZ, RZ, R10 ;  /* 0x000000ffff229224 */ /* 0x000fe200078e000a */
[----:B------:R-:W-:Y:S01]  /*83f0*/  MOV R3, R37 ;  /* 0x0000002500037202 */ /* 0x000fe20000000f00 */
[----:B------:R-:W-:Y:S02]  /*8400*/  IMAD.MOV.U32 R0, RZ, RZ, R36 ;  /* 0x000000ffff007224 */ /* 0x000fe400078e0024 */
[----:B------:R-:W-:Y:S01]  /*8410*/  @!P1 IMAD.MOV.U32 R35, RZ, RZ, R11 ;  /* 0x000000ffff239224 */ /* 0x000fe200078e000b */
[----:B------:R-:W-:Y:S01]  /*8420*/  PRMT R41, R3, 0x7610, R41 ;  /* 0x0000761003297816 */ /* 0x000fe20000000029 */
[----:B------:R-:W-:Y:S01]  /*8430*/  IMAD.MOV.U32 R8, RZ, RZ, R34 ;  /* 0x000000ffff087224 */ /* 0x000fe200078e0022 */
[----:B------:R-:W-:Y:S01]  /*8440*/  PRMT R51, R0, 0x7610, R51 ;  /* 0x0000761000337816 */ /* 0x000fe20000000033 */
[----:B------:R0:W2:Y:S01]  /*8450*/  SHFL.IDX PT, R3, R25, 0x1, 0x1c1f ;  /* 0x003c1f0019037f89 */ /* 0x0000a200000e0000 */
[----:B------:R-:W-:Y:S01]  /*8460*/  IMAD.MOV.U32 R9, RZ, RZ, R35 ;  /* 0x000000ffff097224 */ /* 0x000fe200078e0023 */
[----:B---3--:R-:W-:-:S02]  /*8470*/  @!P1 MOV R29, R5 ;  /* 0x00000005001d9202 */ /* 0x008fc40000000f00 */
[----:B------:R0:W3:Y:S01]  /*8480*/  SHFL.IDX PT, R0, R26, 0x1, 0x1c1f ;  /* 0x003c1f001a007f89 */ /* 0x0000e200000e0000 */
[----:B------:R-:W-:Y:S01]  /*8490*/  @!P1 IMAD.MOV.U32 R28, RZ, RZ, R4 ;  /* 0x000000ffff1c9224 */ /* 0x000fe200078e0004 */
[----:B------:R-:W-:Y:S01]  /*84a0*/  PRMT R31, R8, 0x5410, R9 ;  /* 0x00005410081f7816 */ /* 0x000fe20000000009 */
[----:B------:R-:W-:Y:S02]  /*84b0*/  @!P1 IMAD.MOV.U32 R20, RZ, RZ, R6 ;  /* 0x000000ffff149224 */ /* 0x000fe400078e0006 */
[----:B------:R-:W-:Y:S02]  /*84c0*/  @!P1 IMAD.MOV.U32 R21, RZ, RZ, R7 ;  /* 0x000000ffff159224 */ /* 0x000fe400078e0007 */
[----:B------:R-:W-:Y:S02]  /*84d0*/  IMAD.MOV.U32 R4, RZ, RZ, R28 ;  /* 0x000000ffff047224 */ /* 0x000fe400078e001c */
[----:B------:R-:W-:Y:S01]  /*84e0*/  IMAD.MOV.U32 R5, RZ, RZ, R29 ;  /* 0x000000ffff057224 */ /* 0x000fe200078e001d */
[----:B------:R-:W-:Y:S01]  /*84f0*/  MOV R7, R21 ;  /* 0x0000001500077202 */ /* 0x000fe20000000f00 */
[----:B------:R-:W-:-:S03]  /*8500*/  IMAD.MOV.U32 R6, RZ, RZ, R20 ;  /* 0x000000ffff067224 */ /* 0x000fc600078e0014 */
[----:B------:R-:W-:Y:S02]  /*8510*/  PRMT R40, R5, 0x5410, R7 ;  /* 0x0000541005287816 */ /* 0x000fe40000000007 */
[----:B------:R-:W-:Y:S02]  /*8520*/  PRMT R46, R4, 0x5410, R6 ;  /* 0x00005410042e7816 */ /* 0x000fe40000000006 */
[----:B01--4-:R-:W-:-:S07]  /*8530*/  CS2R R4, SRZ ;  /* 0x0000000000047805 */ /* 0x013fce000001ff00 */
.L_x_5501:
[----:B------:R-:W4:Y:S01]  /*8540*/  LDL R7, [R1+0x44] ;  /* 0x0000440001077983 */ /* 0x000f220000100800 */
[----:B------:R-:W-:Y:S01]  /*8550*/  VIADD R33, R33, 0x40 ;  /* 0x0000004021217836 */ /* 0x000fe20000000000 */
[----:B------:R-:W-:Y:S01]  /*8560*/  BSSY B1, `(.L_x_5261) ;  /* 0x0000016000017945 */ /* 0x000fe20003800000 */
[----:B------:R-:W-:Y:S02]  /*8570*/  CS2R R8, SRZ ;  /* 0x0000000000087805 */ /* 0x000fe4000001ff00 */
[----:B------:R-:W-:Y:S02]  /*8580*/  CS2R R10, SRZ ;  /* 0x00000000000a7805 */ /* 0x000fe4000001ff00 */
[----:B------:R-:W-:Y:S02]  /*8590*/  ISETP.GE.AND P1, PT, R33, R30, PT ;  /* 0x0000001e2100720c */ /* 0x000fe40003f26270 */
[----:B----4-:R-:W-:-:S04]  /*85a0*/  LEA.HI R6, R7, R7, RZ, 0x1 ;  /* 0x0000000707067211 */ /* 0x010fc800078f08ff */
        /* <DEDUP_REMOVED lines=11> */
[-C--:B--2---:R-:W-:Y:S02]  /*8660*/  IADD3 R8, P1, R3, R4.reuse, RZ ;  /* 0x0000000403087210 */ /* 0x084fe40007f3e0ff */
[----:B------:R-:W-:-:S03]  /*8670*/  IADD3 R4, P2, R14, R4, RZ ;  /* 0x000000040e047210 */ /* 0x000fc60007f5e0ff */
[--C-:B---3--:R-:W-:Y:S02]  /*8680*/  IMAD.X R9, R0, 0x1, R5.reuse, P1 ;  /* 0x0000000100097824 */ /* 0x108fe400008e0605 */
[----:B------:R-:W-:-:S04]  /*8690*/  IMAD.X R5, R24, 0x1, R5, P2 ;  /* 0x0000000118057824 */ /* 0x000fc800010e0605 */
[----:B------:R-:W5:Y:S04]  /*86a0*/  LD.E.128 R8, desc[UR40][R8.64] ;  /* 0x0000002808087980 */ /* 0x000f68000c101d00 */
[----:B------:R-:W5:Y:S02]  /*86b0*/  LD.E.128 R4, desc[UR40][R4.64] ;  /* 0x0000002804047980 */ /* 0x000f64000c101d00 */
.L_x_5262:
[----:B------:R-:W-:Y:S05]  /*86c0*/  BSYNC B1 ;  /* 0x0000000000017941 */ /* 0x000fea0003800000 */
.L_x_5261:
[----:B------:R-:W0:Y:S01]  /*86d0*/  SYNCS.PHASECHK.TRANS64.TRYWAIT P1, [R19+URZ+0x22800], R12 ;  /* 0x0228000c130075a7 */ /* 0x000e22000802017f */
[----:B---3-5:R-:W-:Y:S01]  /*86e0*/  IMAD.MOV.U32 R0, RZ, RZ, R4 ;  /* 0x000000ffff007224 */ /* 0x028fe200078e0004 */
[----:B------:R-:W-:Y:S01]  /*86f0*/  VIADDMNMX R30, R30, -R229, 0x80, PT ;  /* 0x000000801e1e7446 */ /* 0x000fe200038009e5 */
[----:B--2---:R-:W-:Y:S01]  /*8700*/  IMAD.MOV.U32 R3, RZ, RZ, R5 ;  /* 0x000000ffff037224 */ /* 0x004fe200078e0005 */
[C---:B------:R-:W-:Y:S01]  /*8710*/  IADD3 R13, R23.reuse, 0x40, RZ ;  /* 0x00000040170d7810 */ /* 0x040fe20007ffe0ff */
[----:B------:R-:W-:Y:S01]  /*8720*/  BSSY B1, `(.L_x_5263) ;  /* 0x000000e000017945 */ /* 0x000fe20003800000 */
[-C--:B------:R-:W-:Y:S02]  /*8730*/  ISETP.GE.OR P2, PT, R23, R30.reuse, P0 ;  /* 0x0000001e1700720c */ /* 0x080fe40000746670 */
[----:B------:R-:W-:Y:S01]  /*8740*/  PRMT R51, R51, 0x5410, R0 ;  /* 0x0000541033337816 */ /* 0x000fe20000000000 */
[----:B------:R-:W-:Y:S01]  /*8750*/  IMAD.MOV.U32 R0, RZ, RZ, R6 ;  /* 0x000000ffff007224 */ /* 0x000fe200078e0006 */
[----:B------:R-:W-:Y:S01]  /*8760*/  ISETP.GE.OR P0, PT, R13, R30, P0 ;  /* 0x0000001e0d00720c */ /* 0x000fe20000706670 */
[----:B------:R-:W-:Y:S01]  /*8770*/  IMAD.MOV.U32 R13, RZ, RZ, R8 ;  /* 0x000000ffff0d7224 */ /* 0x000fe200078e0008 */
[----:B------:R-:W-:Y:S01]  /*8780*/  PRMT R52, R3, 0x7610, R52 ;  /* 0x0000761003347816 */ /* 0x000fe20000000034 */
[----:B------:R-:W-:Y:S01]  /*8790*/  IMAD.MOV.U32 R3, RZ, RZ, R7 ;  /* 0x000000ffff037224 */ /* 0x000fe200078e0007 */
[----:B------:R-:W-:-:S02]  /*87a0*/  MOV R14, R9 ;  /* 0x00000009000e7202 */ /* 0x000fc40000000f00 */
[----:B------:R-:W-:Y:S01]  /*87b0*/  PRMT R52, R52, 0x5410, R0 ;  /* 0x0000541034347816 */ /* 0x000fe20000000000 */
[----:B------:R-:W-:Y:S01]  /*87c0*/  IMAD.IADD R0, R16, 0x1, R39 ;  /* 0x0000000110007824 */ /* 0x000fe200078e0227 */
[----:B------:R-:W-:Y:S02]  /*87d0*/  PRMT R53, R3, 0x5410, R13 ;  /* 0x0000541003357816 */ /* 0x000fe4000000000d */
[----:B------:R-:W-:Y:S01]  /*87e0*/  PRMT R54, R14, 0x7610, R54 ;  /* 0x000076100e367816 */ /* 0x000fe20000000036 */
[----:B0-----:R-:W-:Y:S06]  /*87f0*/  @!P1 BRA `(.L_x_5264) ;  /* 0x0000014000309947 */ /* 0x001fec0003800000 */
.L_x_5502:
[----:B------:R-:W-:Y:S05]  /*8800*/  BSYNC B1 ;  /* 0x0000000000017941 */ /* 0x000fea0003800000 */
.L_x_5263:
[----:B------:R-:W-:Y:S01]  /*8810*/  BSSY B1, `(.L_x_5265) ;  /* 0x0000069000017945 */ /* 0x000fe20003800000 */
[----:B------:R-:W-:Y:S01]  /*8820*/  IMAD.MOV.U32 R55, RZ, RZ, R10 ;  /* 0x000000ffff377224 */ /* 0x000fe200078e000a */
[----:B------:R-:W-:Y:S01]  /*8830*/  LOP3.LUT R0, R0, 0x38, RZ, 0xc0, !PT ;  /* 0x0000003800007812 */ /* 0x000fe200078ec0ff */
[----:B------:R-:W-:Y:S01]  /*8840*/  IMAD.MOV.U32 R56, RZ, RZ, R11 ;  /* 0x000000ffff387224 */ /* 0x000fe200078e000b */
[----:B------:R-:W-:Y:S06]  /*8850*/  @P2 BRA `(.L_x_5266) ;  /* 0x0000000400902947 */ /* 0x000fec0003800000 */
[----:B------:R-:W2:Y:S01]  /*8860*/  LDL R3, [R1+0x48] ;  /* 0x0000480001037983 */ /* 0x000ea20000100800 */
[--C-:B------:R-:W-:Y:S01]  /*8870*/  SHF.R.U64 R50, R36, 0x10, R37.reuse ;  /* 0x0000001024327819 */ /* 0x100fe20000001225 */
[----:B------:R-:W-:Y:S01]  /*8880*/  HADD2.F32 R36, -RZ, R40.H0_H0 ;  /* 0x20000028ff247230 */ /* 0x000fe20000004100 */
[----:B------:R-:W-:Y:S01]  /*8890*/  SHF.R.U32.HI R38, RZ, 0x10, R37 ;  /* 0x00000010ff267819 */ /* 0x000fe20000011625 */
[----:B------:R-:W1:Y:S01]  /*88a0*/  S2R R14, SR_TID.X ;  /* 0x00000000000e7919 */ /* 0x000e620000002100 */
[--C-:B------:R-:W-:Y:S02]  /*88b0*/  SHF.R.U64 R48, R28, 0x10, R29.reuse ;  /* 0x000000101c307819 */ /* 0x100fe4000000121d */
[----:B------:R-:W-:Y:S02]  /*88c0*/  SHF.R.U32.HI R37, RZ, 0x10, R29 ;  /* 0x00000010ff257819 */ /* 0x000fe4000001161d */
[--C-:B------:R-:W-:Y:S02]  /*88d0*/  SHF.R.U64 R49, R34, 0x10, R35.reuse ;  /* 0x0000001022317819 */ /* 0x100fe40000001223 */
[----:B------:R-:W-:Y:S01]  /*88e0*/  SHF.R.U32.HI R44, RZ, 0x10, R35 ;  /* 0x00000010ff2c7819 */ /* 0x000fe20000011623 */
[----:B------:R-:W-:Y:S01]  /*88f0*/  HADD2.F32 R35, -RZ, R41.H0_H0 ;  /* 0x20000029ff237230 */ /* 0x000fe20000004100 */
[--C-:B------:R-:W-:Y:S01]  /*8900*/  SHF.R.U64 R47, R20, 0x10, R21.reuse ;  /* 0x00000010142f7819 */ /* 0x100fe20000001215 */
[----:B------:R-:W-:Y:S01]  /*8910*/  HADD2.F32 R37, -RZ, R37.H0_H0 ;  /* 0x20000025ff257230 */ /* 0x000fe20000004100 */
[----:B------:R-:W-:Y:S01]  /*8920*/  SHF.R.U32.HI R42, RZ, 0x10, R21 ;  /* 0x00000010ff2a7819 */ /* 0x000fe20000011615 */
        /* <DEDUP_REMOVED lines=9> */
[----:B0-----:R-:W-:Y:S02]  /*89c0*/  LEA R12, R24, R3, 0x9 ;  /* 0x00000003180c7211 */ /* 0x001fe400078e48ff */
[----:B------:R-:W-:-:S03]  /*89d0*/  LOP3.LUT R3, R14, R0, R13, 0x1e, !PT ;  /* 0x000000000e037212 */ /* 0x000fc600078e1e0d */
[----:B------:R-:W-:Y:S02]  /*89e0*/  IMAD R43, R12, 0x2, R19 ;  /* 0x000000020c2b7824 */ /* 0x000fe400078e0213 */
[----:B------:R-:W-:-:S03]  /*89f0*/  IMAD R24, R24, 0x200, R3 ;  /* 0x0000020018187824 */ /* 0x000fc600078e0203 */
[----:B------:R-:W0:Y:S01]  /*8a00*/  LDS.128 R12, [R43+0x18400] ;  /* 0x018400002b0c7984 */ /* 0x000e220000000c00 */
[----:B------:R-:W-:-:S05]  /*8a10*/  IMAD R45, R24, 0x2, R19 ;  /* 0x00000002182d7824 */ /* 0x000fca00078e0213 */
[----:B------:R-:W1:Y:S01]  /*8a20*/  LDS.128 R24, [R45+0x18400] ;  /* 0x018400002d187984 */ /* 0x000e620000000c00 */
[--C-:B0-----:R-:W-:Y:S02]  /*8a30*/  HADD2.F32 R20, -RZ, R13.reuse.H0_H0 ;  /* 0x2000000dff147230 */ /* 0x101fe40000004100 */
[----:B------:R-:W-:Y:S02]  /*8a40*/  HADD2.F32 R13, -RZ, R13.H1_H1 ;  /* 0x3000000dff0d7230 */ /* 0x000fe40000004100 */
[----:B------:R-:W-:Y:S02]  /*8a50*/  HADD2.F32 R21, -RZ, R15.H0_H0 ;  /* 0x2000000fff157230 */ /* 0x000fe40000004100 */
[--C-:B-1----:R-:W-:Y:S02]  /*8a60*/  HADD2.F32 R29, -RZ, R25.reuse.H0_H0 ;  /* 0x20000019ff1d7230 */ /* 0x102fe40000004100 */
[----:B------:R-:W-:Y:S02]  /*8a70*/  HADD2.F32 R30, -RZ, R25.H1_H1 ;  /* 0x30000019ff1e7230 */ /* 0x000fe40000004100 */
[----:B------:R-:W-:-:S02]  /*8a80*/  HADD2.F32 R33, -RZ, R27.H0_H0 ;  /* 0x2000001bff217230 */ /* 0x000fc40000004100 */
[CC--:B------:R-:W-:Y:S01]  /*8a90*/  FMUL.FTZ R39, R29.reuse, R36.reuse ;  /* 0x000000241d277220 */ /* 0x0c0fe20000410000 */
[-C--:B------:R-:W-:Y:S01]  /*8aa0*/  FMUL.FTZ R41, R29, R35.reuse ;  /* 0x000000231d297220 */ /* 0x080fe20000410000 */
[----:B------:R-:W-:Y:S02]  /*8ab0*/  HADD2.F32 R29, -RZ, R38.H0_H0 ;  /* 0x20000026ff1d7230 */ /* 0x000fe40000004100 */
[----:B------:R-:W-:Y:S02]  /*8ac0*/  HADD2.F32 R38, -RZ, R40.H1_H1 ;  /* 0x30000028ff267230 */ /* 0x000fe40000004100 */
[C---:B------:R-:W-:Y:S01]  /*8ad0*/  FFMA.FTZ R39, R20.reuse, R35, -R39 ;  /* 0x0000002314277223 */ /* 0x040fe20000010827 */
[----:B------:R-:W-:Y:S01]  /*8ae0*/  FFMA.FTZ R41, R20, R36, R41 ;  /* 0x0000002414297223 */ /* 0x000fe20000010029 */
[C---:B------:R-:W-:Y:S01]  /*8af0*/  FMUL.FTZ R40, R30.reuse, R37 ;  /* 0x000000251e287220 */ /* 0x040fe20000410000 */
[----:B------:R-:W-:Y:S02]  /*8b00*/  HADD2.F32 R20, -RZ, R31.H1_H1 ;  /* 0x3000001fff147230 */ /* 0x000fe40000004100 */
[-C--:B------:R-:W-:Y:S01]  /*8b10*/  FMUL.FTZ R30, R30, R29.reuse ;  /* 0x0000001d1e1e7220 */ /* 0x080fe20000410000 */
[----:B------:R-:W-:Y:S01]  /*8b20*/  FMUL.FTZ R36, R33, R38 ;  /* 0x0000002621247220 */ /* 0x000fe20000410000 */
[----:B------:R-:W-:Y:S01]  /*8b30*/  FFMA.FTZ R40, R13, R29, -R40 ;  /* 0x0000001d0d287223 */ /* 0x000fe20000010828 */
[----:B------:R-:W-:-:S02]  /*8b40*/  HADD2.F32 R29, -RZ, R42.H0_H0 ;  /* 0x2000002aff1d7230 */ /* 0x000fc40000004100 */
[-C--:B------:R-:W-:Y:S01]  /*8b50*/  FMUL.FTZ R35, R33, R20.reuse ;  /* 0x0000001421237220 */ /* 0x080fe20000410000 */
[----:B------:R-:W-:Y:S01]  /*8b60*/  FFMA.FTZ R42, R13, R37, R30 ;  /* 0x000000250d2a7223 */ /* 0x000fe2000001001e */
[C---:B------:R-:W-:Y:S01]  /*8b70*/  FFMA.FTZ R33, R21.reuse, R20, -R36 ;  /* 0x0000001415217223 */ /* 0x040fe20000010824 */
[----:B------:R-:W-:Y:S02]  /*8b80*/  HADD2.F32 R34, -RZ, R27.H1_H1 ;  /* 0x3000001bff227230 */ /* 0x000fe40000004100 */
[----:B------:R-:W-:Y:S01]  /*8b90*/  FFMA.FTZ R35, R21, R38, R35 ;  /* 0x0000002615237223 */ /* 0x000fe20000010023 */
[----:B------:R-:W-:Y:S02]  /*8ba0*/  HADD2.F32 R25, -RZ, R24.H0_H0 ;  /* 0x20000018ff197230 */ /* 0x000fe40000004100 */
[----:B------:R-:W-:Y:S02]  /*8bb0*/  HADD2.F32 R13, -RZ, R44.H0_H0 ;  /* 0x2000002cff0d7230 */ /* 0x000fe40000004100 */
[----:B------:R-:W-:Y:S01]  /*8bc0*/  FMUL.FTZ R21, R34, R29 ;  /* 0x0000001d22157220 */ /* 0x000fe20000410000 */
[----:B------:R-:W-:-:S02]  /*8bd0*/  HADD2.F32 R36, -RZ, R46.H0_H0 ;  /* 0x2000002eff247230 */ /* 0x000fc40000004100 */
[----:B------:R-:W-:Y:S02]  /*8be0*/  HADD2.F32 R20, -RZ, R51.H0_H0 ;  /* 0x20000033ff147230 */ /* 0x000fe40000004100 */
[-C--:B------:R-:W-:Y:S01]  /*8bf0*/  FMUL.FTZ R37, R34, R13.reuse ;  /* 0x0000000d22257220 */ /* 0x080fe20000410000 */
[----:B------:R-:W-:Y:S02]  /*8c00*/  HADD2.F32 R28, -RZ, R15.H1_H1 ;  /* 0x3000000fff1c7230 */ /* 0x000fe40000004100 */
[C---:B------:R-:W-:Y:S01]  /*8c10*/  FMUL.FTZ R38, R25.reuse, R36 ;  /* 0x0000002419267220 */ /* 0x040fe20000410000 */
[----:B------:R-:W-:Y:S02]  /*8c20*/  HADD2.F32 R3, -RZ, R12.H0_H0 ;  /* 0x2000000cff037230 */ /* 0x000fe40000004100 */
[----:B------:R-:W-:Y:S01]  /*8c30*/  FMUL.FTZ R25, R25, R20 ;  /* 0x0000001419197220 */ /* 0x000fe20000410000 */
[----:B------:R-:W-:Y:S02]  /*8c40*/  HADD2.F32 R27, -RZ, R26.H0_H0 ;  /* 0x2000001aff1b7230 */ /* 0x000fe40000004100 */
[----:B------:R-:W-:Y:S01]  /*8c50*/  FFMA.FTZ R44, R28, R13, -R21 ;  /* 0x0000000d1c2c7223 */ /* 0x000fe20000010815 */
[----:B------:R-:W-:-:S02]  /*8c60*/  HADD2.F32 R34, -RZ, R46.H1_H1 ;  /* 0x3000002eff227230 */ /* 0x000fc40000004100 */
[----:B------:R-:W-:Y:S01]  /*8c70*/  FFMA.FTZ R46, R28, R29, R37 ;  /* 0x0000001d1c2e7223 */ /* 0x000fe20000010025 */
[----:B------:R-:W-:Y:S02]  /*8c80*/  HADD2.F32 R30, -RZ, R31.H0_H0 ;  /* 0x2000001fff1e7230 */ /* 0x000fe40000004100 */
[C---:B------:R-:W-:Y:S01]  /*8c90*/  FFMA.FTZ R38, R3.reuse, R20, -R38 ;  /* 0x0000001403267223 */ /* 0x040fe20000010826 */
[----:B------:R-:W-:Y:S02]  /*8ca0*/  HADD2.F32 R15, -RZ, R14.H0_H0 ;  /* 0x2000000eff0f7230 */ /* 0x000fe40000004100 */
[----:B------:R-:W-:Y:S01]  /*8cb0*/  FFMA.FTZ R36, R3, R36, R25 ;  /* 0x0000002403247223 */ /* 0x000fe20000010019 */
[----:B------:R-:W-:Y:S02]  /*8cc0*/  HADD2.F32 R24, -RZ, R24.H1_H1 ;  /* 0x30000018ff187230 */ /* 0x000fe40000004100 */
[----:B------:R-:W-:Y:S01]  /*8cd0*/  FMUL.FTZ R28, R27, R34 ;  /* 0x000000221b1c7220 */ /* 0x000fe20000410000 */
[----:B------:R-:W-:-:S02]  /*8ce0*/  HADD2.F32 R26, -RZ, R26.H1_H1 ;  /* 0x3000001aff1a7230 */ /* 0x000fc40000004100 */
[-C--:B------:R-:W-:Y:S01]  /*8cf0*/  FMUL.FTZ R20, R27, R30.reuse ;  /* 0x0000001e1b147220 */ /* 0x080fe20000410000 */
[----:B------:R-:W-:Y:S02]  /*8d00*/  HADD2.F32 R21, -RZ, R48.H0_H0 ;  /* 0x20000030ff157230 */ /* 0x000fe40000004100 */
[C---:B------:R-:W-:Y:S01]  /*8d10*/  FFMA.FTZ R28, R15.reuse, R30, -R28 ;  /* 0x0000001e0f1c7223 */ /* 0x040fe2000001081c */
[----:B------:R-:W-:Y:S02]  /*8d20*/  HADD2.F32 R25, -RZ, R47.H0_H0 ;  /* 0x2000002fff197230 */ /* 0x000fe40000004100 */
[----:B------:R-:W-:Y:S01]  /*8d30*/  FFMA.FTZ R20, R15, R34, R20 ;  /* 0x000000220f147223 */ /* 0x000fe20000010014 */
[----:B------:R-:W-:Y:S02]  /*8d40*/  HADD2.F32 R3, -RZ, R50.H0_H0 ;  /* 0x20000032ff037230 */ /* 0x000fe40000004100 */
[----:B------:R-:W-:Y:S01]  /*8d50*/  FMUL.FTZ R15, R24, R21 ;  /* 0x00000015180f7220 */ /* 0x000fe20000410000 */
[----:B------:R-:W-:-:S02]  /*8d60*/  HADD2.F32 R13, -RZ, R49.H0_H0 ;  /* 0x20000031ff0d7230 */ /* 0x000fc40000004100 */
[----:B------:R-:W-:Y:S01]  /*8d70*/  FMUL.FTZ R27, R26, R25 ;  /* 0x000000191a1b7220 */ /* 0x000fe20000410000 */
[----:B------:R-:W-:Y:S02]  /*8d80*/  HADD2.F32 R12, -RZ, R12.H1_H1 ;  /* 0x3000000cff0c7230 */ /* 0x000fe40000004100 */
[----:B------:R-:W-:Y:S01]  /*8d90*/  FMUL.FTZ R24, R24, R3 ;  /* 0x0000000318187220 */ /* 0x000fe20000410000 */
[----:B------:R-:W-:Y:S02]  /*8da0*/  HADD2.F32 R14, -RZ, R14.H1_H1 ;  /* 0x3000000eff0e7230 */ /* 0x000fe40000004100 */
[----:B------:R-:W-:Y:S01]  /*8db0*/  FMUL.FTZ R26, R26, R13 ;  /* 0x0000000d1a1a7220 */ /* 0x000fe20000410000 */
        /* <DEDUP_REMOVED lines=14> */
.L_x_5266:
[----:B------:R-:W-:Y:S05]  /*8ea0*/  BSYNC B1 ;  /* 0x0000000000017941 */ /* 0x000fea0003800000 */
.L_x_5265:
[----:B------:R-:W-:Y:S01]  /*8eb0*/  PRMT R41, R55, 0x5410, R56 ;  /* 0x0000541037297816 */ /* 0x000fe20000000038 */
[----:B------:R-:W-:Y:S06]  /*8ec0*/  @P0 BRA `(.L_x_5257) ;  /* 0x0000000400800947 */ /* 0x000fec0003800000 */
[----:B------:R-:W2:Y:S01]  /*8ed0*/  LDL R3, [R1+0x24] ;  /* 0x0000240001037983 */ /* 0x000ea20000100800 */
[C---:B01----:R-:W-:Y:S01]  /*8ee0*/  VIADD R12, R23.reuse, 0x40 ;  /* 0x00000040170c7836 */ /* 0x043fe20000000000 */
[----:B------:R-:W-:Y:S02]  /*8ef0*/  IADD3 R13, R23, 0x40, RZ ;  /* 0x00000040170d7810 */ /* 0x000fe40007ffe0ff */
[----:B------:R-:W3:Y:S01]  /*8f00*/  LDL R42, [R1+0x54] ;  /* 0x00005400012a7983 */ /* 0x000ee20000100800 */
[----:B------:R-:W-:Y:S02]  /*8f10*/  IMAD.SHL.U32 R12, R12, 0x40, RZ ;  /* 0x000000400c0c7824 */ /* 0x000fe400078e00ff */
[----:B------:R-:W-:-:S03]  /*8f20*/  IMAD.SHL.U32 R13, R13, 0x40, RZ ;  /* 0x000000400d0d7824 */ /* 0x000fc600078e00ff */
[----:B------:R-:W-:Y:S02]  /*8f30*/  LOP3.LUT R12, R12, 0x1c0, RZ, 0xc0, !PT ;  /* 0x000001c00c0c7812 */ /* 0x000fe400078ec0ff */
[----:B------:R-:W-:Y:S02]  /*8f40*/  LOP3.LUT R13, R13, 0x1c0, RZ, 0xc0, !PT ;  /* 0x000001c00d0d7812 */ /* 0x000fe400078ec0ff */
[----:B------:R-:W-:-:S04]  /*8f50*/  SHF.R.U32.HI R12, RZ, 0x3, R12 ;  /* 0x00000003ff0c7819 */ /* 0x000fc8000001160c */
[----:B------:R-:W-:Y:S01]  /*8f60*/  LOP3.LUT R0, R12, R0, R13, 0x1e, !PT ;  /* 0x000000000c007212 */ /* 0x000fe200078e1e0d */
[----:B------:R-:W-:Y:S01]  /*8f70*/  HADD2.F32 R21, -RZ, R52.H0_H0 ;  /* 0x20000034ff157230 */ /* 0x000fe20000004100 */
[----:B------:R-:W-:Y:S02]  /*8f80*/  SHF.R.U64 R40, R8, 0x10, R9 ;  /* 0x0000001008287819 */ /* 0x000fe40000001209 */
[----:B------:R-:W-:Y:S02]  /*8f90*/  SHF.R.U32.HI R28, RZ, 0x10, R5 ;  /* 0x00000010ff1c7819 */ /* 0x000fe40000011605 */
[--C-:B------:R-:W-:Y:S02]  /*8fa0*/  SHF.R.U64 R39, R10, 0x10, R11.reuse ;  /* 0x000000100a277819 */ /* 0x100fe4000000120b */
[----:B------:R-:W-:Y:S01]  /*8fb0*/  SHF.R.U32.HI R38, RZ, 0x10, R11 ;  /* 0x00000010ff267819 */ /* 0x000fe2000001160b */
[----:B------:R-:W-:Y:S01]  /*8fc0*/  HADD2.F32 R11, -RZ, R54.H0_H0 ;  /* 0x20000036ff0b7230 */ /* 0x000fe20000004100 */
[----:B------:R-:W-:Y:S01]  /*8fd0*/  SHF.R.U32.HI R20, RZ, 0x10, R9 ;  /* 0x00000010ff147819 */ /* 0x000fe20000011609 */
[----:B------:R-:W-:Y:S01]  /*8fe0*/  HADD2.F32 R28, -RZ, R28.H0_H0 ;  /* 0x2000001cff1c7230 */ /* 0x000fe20000004100 */
[----:B------:R-:W-:-:S02]  /*8ff0*/  SHF.R.U64 R37, R4, 0x10, R5 ;  /* 0x0000001004257819 */ /* 0x000fc40000001205 */
[--C-:B------:R-:W-:Y:S02]  /*9000*/  SHF.R.U64 R35, R6, 0x10, R7.reuse ;  /* 0x0000001006237819 */ /* 0x100fe40000001207 */
[----:B------:R-:W-:Y:S01]  /*9010*/  SHF.R.U32.HI R33, RZ, 0x10, R7 ;  /* 0x00000010ff217819 */ /* 0x000fe20000011607 */
[----:B--2---:R-:W-:-:S04]  /*9020*/  IMAD.IADD R0, R3, 0x1, R0 ;  /* 0x0000000103007824 */ /* 0x004fc800078e0200 */
[----:B------:R-:W-:Y:S01]  /*9030*/  IMAD R0, R0, 0x2, R19 ;  /* 0x0000000200007824 */ /* 0x000fe200078e0213 */
[----:B---3--:R-:W0:Y:S04]  /*9040*/  LDS.128 R12, [R42+0x18400] ;  /* 0x018400002a0c7984 */ /* 0x008e280000000c00 */
[----:B------:R-:W1:Y:S01]  /*9050*/  LDS.128 R24, [R0+0x18400] ;  /* 0x0184000000187984 */ /* 0x000e620000000c00 */
[----:B0-----:R-:W-:Y:S02]  /*9060*/  HADD2.F32 R4, -RZ, R13.H0_H0 ;  /* 0x2000000dff047230 */ /* 0x001fe40000004100 */
[--C-:B-1----:R-:W-:Y:S02]  /*9070*/  HADD2.F32 R8, -RZ, R25.reuse.H0_H0 ;  /* 0x20000019ff087230 */ /* 0x102fe40000004100 */
[----:B------:R-:W-:-:S03]  /*9080*/  HADD2.F32 R25, -RZ, R25.H1_H1 ;  /* 0x30000019ff197230 */ /* 0x000fc60000004100 */
[C---:B------:R-:W-:Y:S01]  /*9090*/  FMUL.FTZ R29, R8.reuse, R21 ;  /* 0x00000015081d7220 */ /* 0x040fe20000410000 */
[-C--:B------:R-:W-:Y:S01]  /*90a0*/  FMUL.FTZ R31, R8, R11.reuse ;  /* 0x0000000b081f7220 */ /* 0x080fe20000410000 */
[----:B------:R-:W-:Y:S02]  /*90b0*/  HADD2.F32 R13, -RZ, R13.H1_H1 ;  /* 0x3000000dff0d7230 */ /* 0x000fe40000004100 */
[----:B------:R-:W-:Y:S01]  /*90c0*/  FMUL.FTZ R30, R25, R28 ;  /* 0x0000001c191e7220 */ /* 0x000fe20000410000 */
[----:B------:R-:W-:Y:S02]  /*90d0*/  HADD2.F32 R8, -RZ, R20.H0_H0 ;  /* 0x20000014ff087230 */ /* 0x000fe40000004100 */
[C---:B------:R-:W-:Y:S01]  /*90e0*/  FFMA.FTZ R29, R4.reuse, R11, -R29 ;  /* 0x0000000b041d7223 */ /* 0x040fe2000001081d */
[----:B------:R-:W-:Y:S02]  /*90f0*/  HADD2.F32 R7, -RZ, R24.H0_H0 ;  /* 0x20000018ff077230 */ /* 0x000fe40000004100 */
[----:B------:R-:W-:Y:S01]  /*9100*/  FFMA.FTZ R31, R4, R21, R31 ;  /* 0x00000015041f7223 */ /* 0x000fe2000001001f */
[----:B------:R-:W-:-:S02]  /*9110*/  HADD2.F32 R20, -RZ, R51.H1_H1 ;  /* 0x30000033ff147230 */ /* 0x000fc40000004100 */
[----:B------:R-:W-:Y:S02]  /*9120*/  HADD2.F32 R4, -RZ, R53.H1_H1 ;  /* 0x30000035ff047230 */ /* 0x000fe40000004100 */
[-C--:B------:R-:W-:Y:S01]  /*9130*/  FFMA.FTZ R34, R13, R8.reuse, -R30 ;  /* 0x000000080d227223 */ /* 0x080fe2000001081e */
[----:B------:R-:W-:Y:S02]  /*9140*/  HADD2.F32 R3, -RZ, R12.H0_H0 ;  /* 0x2000000cff037230 */ /* 0x000fe40000004100 */
[----:B------:R-:W-:Y:S01]  /*9150*/  FMUL.FTZ R36, R25, R8 ;  /* 0x0000000819247220 */ /* 0x000fe20000410000 */
[C---:B------:R-:W-:Y:S01]  /*9160*/  FMUL.FTZ R30, R7.reuse, R20 ;  /* 0x00000014071e7220 */ /* 0x040fe20000410000 */
[----:B------:R-:W-:Y:S02]  /*9170*/  HADD2.F32 R9, -RZ, R26.H0_H0 ;  /* 0x2000001aff097230 */ /* 0x000fe40000004100 */
[----:B------:R-:W-:Y:S01]  /*9180*/  FMUL.FTZ R7, R7, R4 ;  /* 0x0000000407077220 */ /* 0x000fe20000410000 */
[----:B------:R-:W-:-:S02]  /*9190*/  HADD2.F32 R8, -RZ, R52.H1_H1 ;  /* 0x30000034ff087230 */ /* 0x000fc40000004100 */
[----:B------:R-:W-:Y:S01]  /*91a0*/  FFMA.FTZ R36, R13, R28, R36 ;  /* 0x0000001c0d247223 */ /* 0x000fe20000010024 */
[C---:B------:R-:W-:Y:S01]  /*91b0*/  FFMA.FTZ R30, R3.reuse, R4, -R30 ;  /* 0x00000004031e7223 */ /* 0x040fe2000001081e */
[----:B------:R-:W-:Y:S02]  /*91c0*/  HADD2.F32 R5, -RZ, R14.H0_H0 ;  /* 0x2000000eff057230 */ /* 0x000fe40000004100 */
[----:B------:R-:W-:Y:S01]  /*91d0*/  FFMA.FTZ R13, R3, R20, R7 ;  /* 0x00000014030d7223 */ /* 0x000fe20000010007 */
[----:B------:R-:W-:Y:S02]  /*91e0*/  HADD2.F32 R4, -RZ, R41.H0_H0 ;  /* 0x20000029ff047230 */ /* 0x000fe40000004100 */
[----:B------:R-:W-:Y:S01]  /*91f0*/  FMUL.FTZ R20, R9, R8 ;  /* 0x0000000809147220 */ /* 0x000fe20000410000 */
[----:B------:R-:W-:Y:S02]  /*9200*/  HADD2.F32 R10, -RZ, R27.H0_H0 ;  /* 0x2000001bff0a7230 */ /* 0x000fe40000004100 */
[----:B------:R-:W-:-:S02]  /*9210*/  HADD2.F32 R3, -RZ, R41.H1_H1 ;  /* 0x30000029ff037230 */ /* 0x000fc40000004100 */
[----:B------:R-:W-:Y:S02]  /*9220*/  HADD2.F32 R7, -RZ, R53.H0_H0 ;  /* 0x20000035ff077230 */ /* 0x000fe40000004100 */
[-C--:B------:R-:W-:Y:S01]  /*9230*/  FMUL.FTZ R28, R9, R4.reuse ;  /* 0x00000004091c7220 */ /* 0x080fe20000410000 */
[----:B------:R-:W-:Y:S01]  /*9240*/  FFMA.FTZ R21, R5, R4, -R20 ;  /* 0x0000000405157223 */ /* 0x000fe20000010814 */
[----:B------:R-:W-:Y:S02]  /*9250*/  HADD2.F32 R6, -RZ, R15.H0_H0 ;  /* 0x2000000fff067230 */ /* 0x000fe40000004100 */
[----:B------:R-:W-:Y:S02]  /*9260*/  HADD2.F32 R4, -RZ, R38.H0_H0 ;  /* 0x20000026ff047230 */ /* 0x000fe40000004100 */
[C---:B------:R-:W-:Y:S01]  /*9270*/  FMUL.FTZ R9, R10.reuse, R7 ;  /* 0x000000070a097220 */ /* 0x040fe20000410000 */
[----:B------:R-:W-:Y:S02]  /*9280*/  HADD2.F32 R27, -RZ, R27.H1_H1 ;  /* 0x3000001bff1b7230 */ /* 0x000fe40000004100 */
[----:B------:R-:W-:Y:S01]  /*9290*/  FMUL.FTZ R38, R10, R3 ;  /* 0x000000030a267220 */ /* 0x000fe20000410000 */
[----:B------:R-:W-:-:S02]  /*92a0*/  HADD2.F32 R20, -RZ, R33.H0_H0 ;  /* 0x20000021ff147230 */ /* 0x000fc40000004100 */
[----:B------:R-:W-:Y:S01]  /*92b0*/  FFMA.FTZ R10, R5, R8, R28 ;  /* 0x00000008050a7223 */ /* 0x000fe2000001001c */
[----:B------:R-:W-:Y:S02]  /*92c0*/  HADD2.F32 R15, -RZ, R15.H1_H1 ;  /* 0x3000000fff0f7230 */ /* 0x000fe40000004100 */
[C---:B------:R-:W-:Y:S01]  /*92d0*/  FFMA.FTZ R25, R6.reuse, R3, -R9 ;  /* 0x0000000306197223 */ /* 0x040fe20000010809 */
[----:B------:R-:W-:Y:S01]  /*92e0*/  FFMA.FTZ R38, R6, R7, R38 ;  /* 0x0000000706267223 */ /* 0x000fe20000010026 */
[----:B------:R-:W-:Y:S02]  /*92f0*/  HADD2.F32 R24, -RZ, R24.H1_H1 ;  /* 0x30000018ff187230 */ /* 0x000fe40000004100 */
[C---:B------:R-:W-:Y:S01]  /*9300*/  FMUL.FTZ R8, R27.reuse, R20 ;  /* 0x000000141b087220 */ /* 0x040fe20000410000 */
[----:B------:R-:W-:Y:S02]  /*9310*/  HADD2.F32 R26, -RZ, R26.H1_H1 ;  /* 0x3000001aff1a7230 */ /* 0x000fe40000004100 */
[----:B------:R-:W-:Y:S01]  /*9320*/  FMUL.FTZ R6, R27, R4 ;  /* 0x000000041b067220 */ /* 0x000fe20000410000 */
[----:B------:R-:W-:-:S02]  /*9330*/  HADD2.F32 R7, -RZ, R37.H0_H0 ;  /* 0x20000025ff077230 */ /* 0x000fc40000004100 */
[----:B------:R-:W-:Y:S02]  /*9340*/  HADD2.F32 R9, -RZ, R35.H0_H0 ;  /* 0x20000023ff097230 */ /* 0x000fe40000004100 */
[----:B------:R-:W-:Y:S02]  /*9350*/  HADD2.F32 R3, -RZ, R40.H0_H0 ;  /* 0x20000028ff037230 */ /* 0x000fe40000004100 */
[----:B------:R-:W-:Y:S02]  /*9360*/  HADD2.F32 R5, -RZ, R39.H0_H0 ;  /* 0x20000027ff057230 */ /* 0x000fe40000004100 */
[C---:B------:R-:W-:Y:S01]  /*9370*/  FFMA.FTZ R4, R15.reuse, R4, -R8 ;  /* 0x000000040f047223 */ /* 0x040fe20000010808 */
[----:B------:R-:W-:Y:S02]  /*9380*/  HADD2.F32 R12, -RZ, R12.H1_H1 ;  /* 0x3000000cff0c7230 */ /* 0x000fe40000004100 */
        /* <DEDUP_REMOVED lines=20> */
.L_x_5257:
[----:B------:R-:W-:Y:S05]  /*94d0*/  BSYNC B0 ;  /* 0x0000000000007941 */ /* 0x000fea0003800000 */
.L_x_5243:
        /* <DEDUP_REMOVED lines=8> */
.L_x_5240:
[----:B0123--:R-:W0:Y:S01]  /*9560*/  S2R R0, SR_TID.X ;  /* 0x0000000000007919 */ /* 0x00fe220000002100 */
[----:B------:R-:W-:Y:S01]  /*9570*/  ISETP.NE.AND P0, PT, R204, 0x3, PT ;  /* 0x00000003cc00780c */ /* 0x000fe20003f05270 */
[----:B------:R-:W-:Y:S05]  /*9580*/  WARPSYNC.ALL ;  /* 0x0000000000007948 */ /* 0x000fea0003800000 */
[----:B0-----:R-:W-:-:S05]  /*9590*/  SHF.R.U32.HI R0, RZ, 0x7, R0 ;  /* 0x00000007ff007819 */ /* 0x001fca0000011600 */
[----:B------:R-:W-:-:S05]  /*95a0*/  VIADD R14, R0, 0x8 ;  /* 0x00000008000e7836 */ /* 0x000fca0000000000 */
[----:B------:R0:W-:Y:S06]  /*95b0*/  BAR.SYNC.DEFER_BLOCKING R14, 0x100 ;  /* 0x0004000e0000751d */ /* 0x0001ec0000010000 */
[----:B------:R-:W-:Y:S05]  /*95c0*/  @!P0 BRA `(.L_x_5267) ;  /* 0x0000000000048947 */ /* 0x000fea0003800000 */
[----:B------:R-:W-:Y:S01]  /*95d0*/  BPT.TRAP 0x1 ;  /* 0x000000040000795c */ /* 0x000fe20000300000 */
.L_x_5267:
[----:B------:R-:W-:Y:S01]  /*95e0*/  IMAD R13, R22, 0x8, R19 ;  /* 0x00000008160d7824 */ /* 0x000fe200078e0213 */
[----:B------:R-:W-:-:S04]  /*95f0*/  SHF.L.U32 R72, R202, 0x1f, RZ ;  /* 0x0000001fca487819 */ /* 0x000fc800000006ff */
[----:B------:R1:W2:Y:S01]  /*9600*/  SYNCS.PHASECHK.TRANS64.TRYWAIT P1, [R13+URZ+0x22830], R72 ;  /* 0x022830480d0075a7 */ /* 0x0002a2000802017f */
[----:B------:R-:W-:Y:S05]  /*9610*/  @!P0 BRA `(.L_x_5268) ;  /* 0x0000000000048947 */ /* 0x000fea0003800000 */
[----:B------:R-:W-:Y:S01]  /*9620*/  BPT.TRAP 0x1 ;  /* 0x000000040000795c */ /* 0x000fe20000300000 */
.L_x_5268:
[----:B------:R-:W-:Y:S01]  /*9630*/  IADD3 R0, R19, 0x1c400, RZ ;  /* 0x0001c40013007810 */ /* 0x000fe20007ffe0ff */
[----:B------:R-:W-:Y:S01]  /*9640*/  IMAD.MOV.U32 R5, RZ, RZ, 0x40000040 ;  /* 0x40000040ff057424 */ /* 0x000fe200078e00ff */
[----:B------:R-:W-:Y:S02]  /*9650*/  LOP3.LUT R4, R32, 0x10000, RZ, 0xfc, !PT ;  /* 0x0001000020047812 */ /* 0x000fe400078efcff */
[----:B------:R-:W-:-:S04]  /*9660*/  SHF.R.U32.HI R0, RZ, 0x4, R0 ;  /* 0x00000004ff007819 */ /* 0x000fc80000011600 */
[----:B------:R-:W-:-:S04]  /*9670*/  LOP3.LUT R0, R0, 0x3fff, RZ, 0xc0, !PT ;  /* 0x00003fff00007812 */ /* 0x000fc800078ec0ff */
[----:B------:R-:W-:Y:S01]  /*9680*/  LOP3.LUT R228, R0, 0x10000, RZ, 0xfc, !PT ;  /* 0x0001000000e47812 */ /* 0x000fe200078efcff */
[----:B--2---:R-:W-:Y:S06]  /*9690*/  @P1 BRA `(.L_x_5269) ;  /* 0x0000000000081947 */ /* 0x004fec0003800000 */
[----:B------:R-:W2:Y:S02]  /*96a0*/  SYNCS.PHASECHK.TRANS64.TRYWAIT P1, [R13+URZ+0x22830], R72 ;  /* 0x022830480d0075a7 */ /* 0x000ea4000802017f */
[----:B--2---:R-:W-:Y:S05]  /*96b0*/  @!P1 BRA `(.L_x_5270) ;  /* 0x0000013000949947 */ /* 0x004fea0003800000 */
.L_x_5269:
[----:B------:R-:W-:Y:S01]  /*96c0*/  IMAD R20, R22, 0x300, R228 ;  /* 0x0000030016147824 */ /* 0x000fe200078e02e4 */
[----:B------:R-:W-:Y:S05]  /*96d0*/  WARPSYNC.ALL ;  /* 0x0000000000007948 */ /* 0x000fea0003800000 */
[----:B------:R-:W-:Y:S01]  /*96e0*/  IMAD.MOV.U32 R21, RZ, RZ, 0x40000040 ;  /* 0x40000040ff157424 */ /* 0x000fe200078e00ff */
[C---:B------:R-:W-:Y:S01]  /*96f0*/  R2UR UR4, R4.reuse ;  /* 0x00000000040472ca */ /* 0x040fe200000e0000 */
[----:B------:R-:W-:Y:S01]  /*9700*/  WARPGROUP.ARRIVE ;  /* 0x00000000000079c5 */ /* 0x000fe20000000000 */
[----:B------:R-:W-:Y:S01]  /*9710*/  R2UR UR5, R5 ;  /* 0x00000000050572ca */ /* 0x000fe200000e0000 */
[----:B------:R-:W-:Y:S01]  /*9720*/  VIADD R10, R4, 0x2 ;  /* 0x00000002040a7836 */ /* 0x000fe20000000000 */
[C---:B------:R-:W-:Y:S01]  /*9730*/  R2UR UR6, R20.reuse ;  /* 0x00000000140672ca */ /* 0x040fe200000e0000 */
[----:B------:R-:W-:Y:S01]  /*9740*/  VIADD R6, R20, 0x2 ;  /* 0x0000000214067836 */ /* 0x000fe20000000000 */
[----:B------:R-:W-:Y:S01]  /*9750*/  R2UR UR7, R21 ;  /* 0x00000000150772ca */ /* 0x000fe200000e0000 */
[----:B------:R-:W-:Y:S01]  /*9760*/  IMAD.MOV.U32 R11, RZ, RZ, 0x40000040 ;  /* 0x40000040ff0b7424 */ /* 0x000fe200078e00ff */
[----:B------:R-:W-:Y:S01]  /*9770*/  MOV R7, 0x40000040 ;  /* 0x4000004000077802 */ /* 0x000fe20000000f00 */
[----:B------:R-:W-:Y:S01]  /*9780*/  VIADD R8, R4, 0x4 ;  /* 0x0000000404087836 */ /* 0x000fe20000000000 */
[----:B------:R-:W3:Y:S01]  /*9790*/  S2R R0, SR_TID.X ;  /* 0x0000000000007919 */ /* 0x000ee20000002100 */
[----:B------:R-:W-:-:S02]  /*97a0*/  IMAD.MOV.U32 R9, RZ, RZ, 0x40000040 ;  /* 0x40000040ff097424 */ /* 0x000fc400078e00ff */
[----:B------:R-:W-:-:S06]  /*97b0*/  IMAD.MOV.U32 R21, RZ, RZ, 0x40000040 ;  /* 0x40000040ff157424 */ /* 0x000fcc00078e00ff */
[----:B------:R-:W-:Y:S01]  /*97c0*/  HGMMA.64x96x16.F32 R24, gdesc[UR4], RZ, !UPT, gsb0 ;  /* 0x01600000041879f0 */ /* 0x000fe2000c0008ff */
[----:B------:R-:W-:Y:S02]  /*97d0*/  R2UR UR4, R10 ;  /* 0x000000000a0472ca */ /* 0x000fe400000e0000 */
[----:B------:R-:W-:Y:S02]  /*97e0*/  R2UR UR5, R11 ;  /* 0x000000000b0572ca */ /* 0x000fe400000e0000 */
[----:B------:R-:W-:Y:S01]  /*97f0*/  R2UR UR6, R6 ;  /* 0x00000000060672ca */ /* 0x000fe200000e0000 */
[C---:B------:R-:W-:Y:S01]  /*9800*/  VIADD R6, R20.reuse, 0x4 ;  /* 0x0000000414067836 */ /* 0x040fe20000000000 */
[----:B------:R-:W-:Y:S01]  /*9810*/  R2UR UR7, R7 ;  /* 0x00000000070772ca */ /* 0x000fe200000e0000 */
[----:B------:R-:W-:Y:S01]  /*9820*/  IMAD.MOV.U32 R7, RZ, RZ, 0x40000040 ;  /* 0x40000040ff077424 */ /* 0x000fe200078e00ff */
[----:B------:R-:W-:Y:S02]  /*9830*/  IADD3 R20, R20, 0x6, RZ ;  /* 0x0000000614147810 */ /* 0x000fe40007ffe0ff */
        /* <DEDUP_REMOVED lines=25> */
.L_x_5271:
[----:B------:R-:W4:Y:S01]  /*99d0*/  LDL.LU R73, [R1] ;  /* 0x0000000001497983 */ /* 0x000f220000300800 */
[----:B------:R-:W5:Y:S01]  /*99e0*/  LDC R223, c[0x0][0x448] ;  /* 0x00011200ffdf7b82 */ /* 0x000f620000000800 */
[----:B------:R-:W-:Y:S02]  /*99f0*/  ULDC UR4, c[0x0][0x9d8] ;  /* 0x0002760000047ab9 */ /* 0x000fe40000000800 */
[----:B------:R-:W2:Y:S04]  /*9a00*/  LDL R12, [R1+0x28] ;  /* 0x00002800010c7983 */ /* 0x000ea80000100800 */
[----:B------:R-:W3:Y:S01]  /*9a10*/  LDL R74, [R1+0x2c] ;  /* 0x00002c00014a7983 */ /* 0x000ee20000100800 */
        /* <DEDUP_REMOVED lines=16> */
[----:B-----5:R-:W-:Y:S01]  /*9b20*/  ISETP.NE.AND P1, PT, R223, 0x1, PT ;  /* 0x00000001df00780c */ /* 0x020fe20003f25270 */
[----:B------:R-:W-:Y:S01]  /*9b30*/  FMUL.FTZ R47, R47, UR4 ;  /* 0x000000042f2f7c20 */ /* 0x000fe20008410000 */
[----:B------:R-:W-:Y:S01]  /*9b40*/  FMUL.FTZ R3, R25, UR4 ;  /* 0x0000000419037c20 */ /* 0x000fe20008410000 */
[----:B------:R-:W-:Y:S01]  /*9b50*/  FMUL.FTZ R50, R50, UR4 ;  /* 0x0000000432327c20 */ /* 0x000fe20008410000 */
[----:B------:R5:W1:Y:S01]  /*9b60*/  MUFU.TANH R85, R26 ;  /* 0x0000001a00557308 */ /* 0x000a620000002400 */
[----:B------:R-:W-:Y:S01]  /*9b70*/  FMUL.FTZ R25, R33, UR4 ;  /* 0x0000000421197c20 */ /* 0x000fe20008410000 */
[----:B------:R-:W-:Y:S01]  /*9b80*/  FMUL.FTZ R51, R51, UR4 ;  /* 0x0000000433337c20 */ /* 0x000fe20008410000 */
[----:B------:R-:W-:Y:S01]  /*9b90*/  FMUL.FTZ R54, R54, UR4 ;  /* 0x0000000436367c20 */ /* 0x000fe20008410000 */
[----:B------:R-:W-:Y:S01]  /*9ba0*/  FMUL.FTZ R55, R55, UR4 ;  /* 0x0000000437377c20 */ /* 0x000fe20008410000 */
[----:B------:R-:W-:Y:S01]  /*9bb0*/  FMUL.FTZ R58, R58, UR4 ;  /* 0x000000043a3a7c20 */ /* 0x000fe20008410000 */
[----:B------:R-:W-:Y:S01]  /*9bc0*/  FMUL.FTZ R59, R59, UR4 ;  /* 0x000000043b3b7c20 */ /* 0x000fe20008410000 */
[----:B------:R-:W-:Y:S01]  /*9bd0*/  FMUL.FTZ R62, R62, UR4 ;  /* 0x000000043e3e7c20 */ /* 0x000fe20008410000 */
[----:B------:R1:W3:Y:S01]  /*9be0*/  MUFU.TANH R81, R30 ;  /* 0x0000001e00517308 */ /* 0x0002e20000002400 */
[----:B0-----:R-:W0:Y:S01]  /*9bf0*/  @P1 LDC R27, c[0x0][0x44c] ;  /* 0x00011300ff1b1b82 */ /* 0x001e220000000800 */
[----:B-----5:R-:W-:Y:S01]  /*9c00*/  FMUL.FTZ R26, R36, UR4 ;  /* 0x00000004241a7c20 */ /* 0x020fe20008410000 */
[----:B------:R-:W-:Y:S01]  /*9c10*/  FMUL.FTZ R63, R63, UR4 ;  /* 0x000000043f3f7c20 */ /* 0x000fe20008410000 */
[----:B------:R-:W-:Y:S01]  /*9c20*/  FMUL.FTZ R66, R66, UR4 ;  /* 0x0000000442427c20 */ /* 0x000fe20008410000 */
[----:B------:R-:W-:Y:S01]  /*9c30*/  FMUL.FTZ R67, R67, UR4 ;  /* 0x0000000443437c20 */ /* 0x000fe20008410000 */
[----:B------:R-:W-:Y:S01]  /*9c40*/  FMUL.FTZ R70, R70, UR4 ;  /* 0x0000000446467c20 */ /* 0x000fe20008410000 */
[----:B------:R-:W-:Y:S01]  /*9c50*/  FMUL.FTZ R71, R71, UR4 ;  /* 0x0000000447477c20 */ /* 0x000fe20008410000 */
[----:B------:R-:W5:Y:S01]  /*9c60*/  MUFU.TANH R31, R31 ;  /* 0x0000001f001f7308 */ /* 0x000f620000002400 */
[----:B------:R-:W5:Y:S01]  /*9c70*/  @P1 LDC R34, c[0x0][0x450] ;  /* 0x00011400ff221b82 */ /* 0x000f620000000800 */
[----:B-1----:R-:W-:Y:S01]  /*9c80*/  FMUL.FTZ R30, R41, UR4 ;  /* 0x00000004291e7c20 */ /* 0x002fe20008410000 */
        /* <DEDUP_REMOVED lines=16> */
[----:B------:R-:W-:-:S05]  /*9d90*/  FMUL.FTZ R68, R68, UR4 ;  /* 0x0000000444447c20 */ /* 0x000fca0008410000 */
[----:B------:R-:W-:Y:S08]  /*9da0*/  MUFU.TANH R42, R42 ;  /* 0x0000002a002a7308 */ /* 0x000ff00000002400 */
        /* <DEDUP_REMOVED lines=27> */
[----:B------:R-:W-:Y:S01]  /*9f60*/  MUFU.TANH R49, R49 ;  /* 0x0000003100317308 */ /* 0x000fe20000002400 */
[----:B----4-:R-:W-:-:S07]  /*9f70*/  LOP3.LUT R73, R73, 0xfffffffe, RZ, 0xc0, !PT ;  /* 0xfffffffe49497812 */ /* 0x010fce00078ec0ff */
[----:B------:R-:W-:Y:S01]  /*9f80*/  MUFU.TANH R52, R52 ;  /* 0x0000003400347308 */ /* 0x000fe20000002400 */
[----:B--2---:R-:W-:Y:S01]  /*9f90*/  IMAD.IADD R12, R12, 0x1, R229 ;  /* 0x000000010c0c7824 */ /* 0x004fe200078e02e5 */
[----:B------:R-:W-:-:S03]  /*9fa0*/  @P1 LOP3.LUT R73, R73, 0x1, RZ, 0xfc, !PT ;  /* 0x0000000149491812 */ /* 0x000fc600078efcff */
[----:B0-----:R-:W-:-:S03]  /*9fb0*/  @P1 IMAD.HI.U32 R27, R12, R27, RZ ;  /* 0x0000001b0c1b1227 */ /* 0x001fc600078e00ff */
[----:B------:R-:W-:Y:S01]  /*9fc0*/  MUFU.TANH R53, R53 ;  /* 0x0000003500357308 */ /* 0x000fe20000002400 */
[----:B------:R0:W-:Y:S01]  /*9fd0*/  STL [R1], R73 ;  /* 0x0000004901007387 */ /* 0x0001e20000100800 */
[----:B-----5:R-:W-:Y:S01]  /*9fe0*/  @P1 SHF.R.U32.HI R12, RZ, R34, R27 ;  /* 0x00000022ff0c1219 */ /* 0x020fe2000001161b */
[----:B------:R-:W-:-:S05]  /*9ff0*/  IMAD R27, R177, -0x60, R222 ;  /* 0xffffffa0b11b7824 */ /* 0x000fca00078e02de */
[----:B------:R-:W-:Y:S01]  /*a000*/  MUFU.TANH R56, R56 ;  /* 0x0000003800387308 */ /* 0x000fe20000002400 */
[----:B------:R-:W2:Y:S01]  /*a010*/  SHFL.IDX PT, R29, R12, 0x1, 0x1c1f ;  /* 0x003c1f000c1d7f89 */ /* 0x000ea200000e0000 */
[----:B------:R-:W-:-:S03]  /*a020*/  VIADD R27, R27, 0x60 ;  /* 0x000000601b1b7836 */ /* 0x000fc60000000000 */
[----:B------:R-:W4:Y:S01]  /*a030*/  SHFL.IDX PT, R12, R12, RZ, 0x1c1f ;  /* 0x001c1fff0c0c7589 */ /* 0x000f2200000e0000 */
[----:B---3--:R-:W-:Y:S02]  /*a040*/  IMAD R87, R74, -0x2, R27 ;  /* 0xfffffffe4a577824 */ /* 0x008fe400078e021b */
[----:B0-----:R0:W3:Y:S01]  /*a050*/  MUFU.TANH R73, R38 ;  /* 0x0000002600497308 */ /* 0x0010e20000002400 */
[----:B------:R-:W5:Y:S02]  /*a060*/  S2R R74, SR_CgaCtaId ;  /* 0x00000000004a7919 */ /* 0x000f640000008800 */
[----:B------:R-:W-:-:S05]  /*a070*/  IADD3 R36, -R220, 0x1, R87 ;  /* 0x00000001dc247810 */ /* 0x000fca0007ffe157 */
[----:B------:R-:W-:Y:S08]  /*a080*/  MUFU.TANH R60, R60 ;  /* 0x0000003c003c7308 */ /* 0x000ff00000002400 */
[----:B------:R-:W-:Y:S01]  /*a090*/  MUFU.TANH R64, R64 ;  /* 0x0000004000407308 */ /* 0x000fe20000002400 */
[----:B--2---:R-:W-:-:S04]  /*a0a0*/  VIADDMNMX R34, R29, R36, R87, PT ;  /* 0x000000241d227246 */ /* 0x004fc80003800157 */
[C---:B------:R-:W-:Y:S02]  /*a0b0*/  ISETP.GT.AND P1, PT, R34.reuse, RZ, PT ;  /* 0x000000ff2200720c */ /* 0x040fe40003f24270 */
[C---:B------:R-:W-:Y:S01]  /*a0c0*/  ISETP.GT.AND P2, PT, R34.reuse, 0x1, PT ;  /* 0x000000012200780c */ /* 0x040fe20003f44270 */
[----:B------:R-:W-:Y:S01]  /*a0d0*/  MUFU.TANH R68, R68 ;  /* 0x0000004400447308 */ /* 0x000fe20000002400 */
[C---:B------:R-:W-:Y:S02]  /*a0e0*/  ISETP.GT.AND P3, PT, R34.reuse, 0x8, PT ;  /* 0x000000082200780c */ /* 0x040fe40003f64270 */
[----:B------:R-:W-:Y:S02]  /*a0f0*/  FSEL R85, R85, -INF , P1 ;  /* 0xff80000055557808 */ /* 0x000fe40000800000 */
[----:B------:R-:W-:Y:S02]  /*a100*/  FSEL R83, R83, -INF , P2 ;  /* 0xff80000053537808 */ /* 0x000fe40001000000 */
[----:B------:R-:W-:-:S02]  /*a110*/  ISETP.GT.AND P1, PT, R34, 0x9, PT ;  /* 0x000000092200780c */ /* 0x000fc40003f24270 */
[----:B------:R-:W-:Y:S02]  /*a120*/  FSEL R81, R81, -INF , P3 ;  /* 0xff80000051517808 */ /* 0x000fe40001800000 */
[----:B0-----:R-:W-:Y:S02]  /*a130*/  FMNMX.FTZ R38, R85, R83, !PT ;  /* 0x0000005355267209 */ /* 0x001fe40007810000 */
[C---:B------:R-:W-:Y:S02]  /*a140*/  ISETP.GT.AND P2, PT, R34.reuse, 0x10, PT ;  /* 0x000000102200780c */ /* 0x040fe40003f44270 */
[----:B------:R-:W-:Y:S02]  /*a150*/  FSEL R79, R31, -INF , P1 ;  /* 0xff8000001f4f7808 */ /* 0x000fe40000800000 */
[----:B------:R-:W-:Y:S02]  /*a160*/  FMNMX.FTZ R38, R81, R38, !PT ;  /* 0x0000002651267209 */ /* 0x000fe40007810000 */
[----:B------:R-:W-:-:S02]  /*a170*/  ISETP.GT.AND P1, PT, R34, 0x11, PT ;  /* 0x000000112200780c */ /* 0x000fc40003f24270 */
[----:B------:R-:W-:Y:S02]  /*a180*/  FSEL R77, R77, -INF , P2 ;  /* 0xff8000004d4d7808 */ /* 0x000fe40001000000 */
[----:B------:R-:W-:Y:S02]  /*a190*/  FMNMX.FTZ R38, R79, R38, !PT ;  /* 0x000000264f267209 */ /* 0x000fe40007810000 */
[C---:B------:R-:W-:Y:S02]  /*a1a0*/  ISETP.GT.AND P2, PT, R34.reuse, 0x18, PT ;  /* 0x000000182200780c */ /* 0x040fe40003f44270 */
[----:B-1----:R-:W-:Y:S02]  /*a1b0*/  FSEL R75, R35, -INF , P1 ;  /* 0xff800000234b7808 */ /* 0x002fe40000800000 */
[----:B------:R-:W-:Y:S02]  /*a1c0*/  FMNMX.FTZ R38, R77, R38, !PT ;  /* 0x000000264d267209 */ /* 0x000fe40007810000 */
[----:B------:R-:W-:-:S02]  /*a1d0*/  ISETP.GT.AND P1, PT, R34, 0x19, PT ;  /* 0x000000192200780c */ /* 0x000fc40003f24270 */
[----:B---3--:R-:W-:Y:S02]  /*a1e0*/  FSEL R73, R73, -INF , P2 ;  /* 0xff80000049497808 */ /* 0x008fe40001000000 */
[----:B------:R-:W-:Y:S02]  /*a1f0*/  FMNMX.FTZ R38, R75, R38, !PT ;  /* 0x000000264b267209 */ /* 0x000fe40007810000 */
[C---:B------:R-:W-:Y:S02]  /*a200*/  ISETP.GT.AND P2, PT, R34.reuse, 0x20, PT ;  /* 0x000000202200780c */ /* 0x040fe40003f44270 */
[----:B------:R-:W-:Y:S02]  /*a210*/  FSEL R37, R37, -INF , P1 ;  /* 0xff80000025257808 */ /* 0x000fe40000800000 */
[----:B------:R-:W-:Y:S02]  /*a220*/  FMNMX.FTZ R38, R73, R38, !PT ;  /* 0x0000002649267209 */ /* 0x000fe40007810000 */
[----:B------:R-:W-:-:S02]  /*a230*/  ISETP.GT.AND P1, PT, R34, 0x21, PT ;  /* 0x000000212200780c */ /* 0x000fc40003f24270 */
[----:B------:R-:W-:Y:S02]  /*a240*/  FSEL R27, R42, -INF , P2 ;  /* 0xff8000002a1b7808 */ /* 0x000fe40001000000 */
[----:B------:R-:W-:Y:S01]  /*a250*/  FMNMX.FTZ R38, R37, R38, !PT ;  /* 0x0000002625267209 */ /* 0x000fe20007810000 */
[----:B------:R-:W-:Y:S01]  /*a260*/  MUFU.TANH R42, R65 ;  /* 0x00000041002a7308 */ /* 0x000fe20000002400 */
[C---:B------:R-:W-:Y:S02]  /*a270*/  ISETP.GT.AND P2, PT, R34.reuse, 0x28, PT ;  /* 0x000000282200780c */ /* 0x040fe40003f44270 */
[----:B------:R-:W-:Y:S02]  /*a280*/  FSEL R29, R43, -INF , P1 ;  /* 0xff8000002b1d7808 */ /* 0x000fe40000800000 */
[----:B------:R-:W-:Y:S02]  /*a290*/  FMNMX.FTZ R38, R27, R38, !PT ;  /* 0x000000261b267209 */ /* 0x000fe40007810000 */
[----:B------:R-:W-:-:S02]  /*a2a0*/  ISETP.GT.AND P1, PT, R34, 0x29, PT ;  /* 0x000000292200780c */ /* 0x000fc40003f24270 */
[----:B------:R-:W-:Y:S02]  /*a2b0*/  FSEL R31, R46, -INF , P2 ;  /* 0xff8000002e1f7808 */ /* 0x000fe40001000000 */
[----:B------:R-:W-:Y:S02]  /*a2c0*/  FMNMX.FTZ R38, R29, R38, !PT ;  /* 0x000000261d267209 */ /* 0x000fe40007810000 */
        /* <DEDUP_REMOVED lines=33> */
[----:B------:R-:W-:Y:S01]  /*a4e0*/  ISETP.GT.AND P1, PT, R34, 0x59, PT ;  /* 0x000000592200780c */ /* 0x000fe20003f24270 */
[----:B------:R-:W-:Y:S01]  /*a4f0*/  FMUL.FTZ R34, R45, UR4 ;  /* 0x000000042d227c20 */ /* 0x000fe20008410000 */
[----:B------:R-:W-:-:S02]  /*a500*/  FSEL R71, R70, -INF , P2 ;  /* 0xff80000046477808 */ /* 0x000fc40001000000 */
[----:B------:R-:W-:Y:S01]  /*a510*/  FMNMX.FTZ R38, R67, R38, !PT ;  /* 0x0000002643267209 */ /* 0x000fe20007810000 */
[----:B------:R0:W1:Y:S01]  /*a520*/  MUFU.TANH R95, R34 ;  /* 0x00000022005f7308 */ /* 0x0000620000002400 */
[----:B------:R-:W-:Y:S02]  /*a530*/  FSEL R45, R40, -INF , P1 ;  /* 0xff800000282d7808 */ /* 0x000fe40000800000 */
[----:B------:R-:W-:Y:S02]  /*a540*/  FMNMX.FTZ R38, R71, R38, !PT ;  /* 0x0000002647267209 */ /* 0x000fe40007810000 */
[----:B----4-:R-:W-:Y:S02]  /*a550*/  VIADDMNMX R36, R12, R36, R87, PT ;  /* 0x000000240c247246 */ /* 0x010fe40003800157 */
[----:B------:R-:W-:Y:S01]  /*a560*/  FMNMX.FTZ R38, R45, R38, !PT ;  /* 0x000000262d267209 */ /* 0x000fe20007810000 */
[----:B------:R2:W-:Y:S01]  /*a570*/  MUFU.TANH R40, R61 ;  /* 0x0000003d00287308 */ /* 0x0005e20000002400 */
[C---:B------:R-:W-:Y:S01]  /*a580*/  ISETP.GT.AND P1, PT, R36.reuse, RZ, PT ;  /* 0x000000ff2400720c */ /* 0x040fe20003f24270 */
[----:B0-----:R-:W-:Y:S01]  /*a590*/  FMUL.FTZ R34, R69, UR4 ;  /* 0x0000000445227c20 */ /* 0x001fe20008410000 */
[C---:B------:R-:W-:Y:S01]  /*a5a0*/  ISETP.GT.AND P2, PT, R36.reuse, 0x1, PT ;  /* 0x000000012400780c */ /* 0x040fe20003f44270 */
[----:B------:R-:W0:Y:S01]  /*a5b0*/  SHFL.BFLY PT, R89, R38, 0x2, 0x1f ;  /* 0x0c401f0026597f89 */ /* 0x000e2200000e0000 */
[----:B------:R-:W-:Y:S01]  /*a5c0*/  ISETP.GT.AND P3, PT, R36, 0x8, PT ;  /* 0x000000082400780c */ /* 0x000fe20003f64270 */
[----:B------:R-:W-:Y:S01]  /*a5d0*/  ULDC UR4, c[0x0][0x988] ;  /* 0x0002620000047ab9 */ /* 0x000fe20000000800 */
[----:B------:R-:W-:Y:S01]  /*a5e0*/  FSEL R46, R0, -INF , P1 ;  /* 0xff800000002e7808 */ /* 0x000fe20000800000 */
[----:B------:R-:W-:Y:S01]  /*a5f0*/  IMAD.U32 R12, RZ, RZ, UR4 ;  /* 0x00000004ff0c7e24 */ /* 0x000fe2000f8e00ff */
[----:B------:R-:W-:Y:S01]  /*a600*/  FSEL R87, R3, -INF , P2 ;  /* 0xff80000003577808 */ /* 0x000fe20001000000 */
[----:B------:R-:W-:Y:S01]  /*a610*/  MUFU.TANH R34, R34 ;  /* 0x0000002200227308 */ /* 0x000fe20000002400 */
[----:B------:R-:W-:-:S02]  /*a620*/  ISETP.GT.AND P1, PT, R36, 0x9, PT ;  /* 0x000000092400780c */ /* 0x000fc40003f24270 */
[----:B------:R-:W-:Y:S02]  /*a630*/  FMNMX.FTZ R0, R46, R87, !PT ;  /* 0x000000572e007209 */ /* 0x000fe40007810000 */
[----:B------:R-:W-:Y:S02]  /*a640*/  ISETP.GT.AND P2, PT, R36, 0x10, PT ;  /* 0x000000102400780c */ /* 0x000fe40003f44270 */
[----:B--2---:R-:W-:Y:S02]  /*a650*/  FSEL R61, R20, -INF , P1 ;  /* 0xff800000143d7808 */ /* 0x004fe40000800000 */
[----:B------:R-:W-:Y:S02]  /*a660*/  FSEL R65, R24, -INF , P2 ;  /* 0xff80000018417808 */ /* 0x000fe40001000000 */
[C---:B------:R-:W-:Y:S02]  /*a670*/  ISETP.GT.AND P1, PT, R36.reuse, 0x18, PT ;  /* 0x000000182400780c */ /* 0x040fe40003f24270 */
[----:B------:R-:W-:-:S04]  /*a680*/  ISETP.GT.AND P2, PT, R36, 0x19, PT ;  /* 0x000000192400780c */ /* 0x000fc80003f44270 */
[----:B------:R-:W-:Y:S02]  /*a690*/  FSEL R91, R28, -INF , P2 ;  /* 0xff8000001c5b7808 */ /* 0x000fe40001000000 */
[----:B0-----:R-:W-:Y:S02]  /*a6a0*/  FMNMX.FTZ R89, R38, R89, !PT ;  /* 0x0000005926597209 */ /* 0x001fe40007810000 */
[----:B------:R0:W-:Y:S01]  /*a6b0*/  MUFU.TANH R38, R57 ;  /* 0x0000003900267308 */ /* 0x0001e20000002400 */
[----:B------:R-:W-:Y:S02]  /*a6c0*/  ISETP.GT.AND P2, PT, R36, 0x21, PT ;  /* 0x000000212400780c */ /* 0x000fe40003f44270 */
[----:B------:R-:W2:Y:S02]  /*a6d0*/  SHFL.BFLY PT, R176, R89, 0x1, 0x1f ;  /* 0x0c201f0059b07f89 */ /* 0x000ea400000e0000 */
[----:B------:R-:W-:Y:S02]  /*a6e0*/  FSEL R93, R30, -INF , P2 ;  /* 0xff8000001e5d7808 */ /* 0x000fe40001000000 */
[----:B------:R-:W-:-:S02]  /*a6f0*/  ISETP.GT.AND P2, PT, R36, 0x29, PT ;  /* 0x000000292400780c */ /* 0x000fc40003f44270 */
[----:B0-----:R-:W-:Y:S02]  /*a700*/  FSEL R57, R15, -INF , P3 ;  /* 0xff8000000f397808 */ /* 0x001fe40001800000 */
[----:B------:R-:W-:Y:S02]  /*a710*/  ISETP.GT.AND P3, PT, R36, 0x11, PT ;  /* 0x000000112400780c */ /* 0x000fe40003f64270 */
[----:B------:R-:W-:Y:S02]  /*a720*/  FMNMX.FTZ R0, R57, R0, !PT ;  /* 0x0000000039007209 */ /* 0x000fe40007810000 */
[----:B------:R-:W-:Y:S02]  /*a730*/  FSEL R69, R25, -INF , P3 ;  /* 0xff80000019457808 */ /* 0x000fe40001800000 */
[----:B------:R-:W-:Y:S02]  /*a740*/  FMNMX.FTZ R0, R61, R0, !PT ;  /* 0x000000003d007209 */ /* 0x000fe40007810000 */
[----:B-1----:R-:W-:-:S02]  /*a750*/  FSEL R95, R95, -INF , P2 ;  /* 0xff8000005f5f7808 */ /* 0x002fc40001000000 */
[----:B------:R-:W-:Y:S02]  /*a760*/  FMNMX.FTZ R20, R65, R0, !PT ;  /* 0x0000000041147209 */ /* 0x000fe40007810000 */
[----:B------:R-:W-:Y:S02]  /*a770*/  ISETP.GT.AND P2, PT, R36, 0x31, PT ;  /* 0x000000312400780c */ /* 0x000fe40003f44270 */
[----:B------:R-:W-:Y:S02]  /*a780*/  FMNMX.FTZ R20, R69, R20, !PT ;  /* 0x0000001445147209 */ /* 0x000fe40007810000 */
[----:B--2---:R-:W-:Y:S02]  /*a790*/  FMNMX.FTZ R176, R89, R176, !PT ;  /* 0x000000b059b07209 */ /* 0x004fe40007810000 */
[----:B------:R-:W-:Y:S02]  /*a7a0*/  FSEL R89, R26, -INF , P1 ;  /* 0xff8000001a597808 */ /* 0x000fe40000800000 */
[C---:B------:R-:W-:Y:S01]  /*a7b0*/  FSETP.NEU.FTZ.AND P4, PT, R176.reuse, -INF , PT ;  /* 0xff800000b000780b */ /* 0x040fe20003f9d000 */
[----:B------:R-:W-:Y:S01]  /*a7c0*/  FMUL.FTZ R3, R176, R12 ;  /* 0x0000000cb0037220 */ /* 0x000fe20000410000 */
[----:B------:R-:W-:-:S02]  /*a7d0*/  ISETP.GT.AND P1, PT, R36, 0x20, PT ;  /* 0x000000202400780c */ /* 0x000fc40003f24270 */
[----:B------:R-:W-:Y:S02]  /*a7e0*/  FMNMX.FTZ R20, R89, R20, !PT ;  /* 0x0000001459147209 */ /* 0x000fe40007810000 */
[----:B------:R-:W-:Y:S02]  /*a7f0*/  FSEL R0, R3, RZ, P4 ;  /* 0x000000ff03007208 */ /* 0x000fe40002000000 */
[----:B------:R-:W-:Y:S02]  /*a800*/  FMNMX.FTZ R20, R91, R20, !PT ;  /* 0x000000145b147209 */ /* 0x000fe40007810000 */
[----:B------:R-:W-:Y:S01]  /*a810*/  FSEL R97, R49, -INF , P2 ;  /* 0xff80000031617808 */ /* 0x000fe20001000000 */
[-CC-:B------:R-:W-:Y:S01]  /*a820*/  FFMA.FTZ R153, R85, R12.reuse, -R0.reuse ;  /* 0x0000000c55997223 */ /* 0x180fe20000010800 */
[----:B------:R-:W-:Y:S01]  /*a830*/  FSEL R85, R32, -INF , P1 ;  /* 0xff80000020557808 */ /* 0x000fe20000800000 */
[-CC-:B------:R-:W-:Y:S01]  /*a840*/  FFMA.FTZ R24, R83, R12.reuse, -R0.reuse ;  /* 0x0000000c53187223 */ /* 0x180fe20000010800 */
[----:B------:R-:W-:Y:S01]  /*a850*/  ISETP.GT.AND P1, PT, R36, 0x28, PT ;  /* 0x000000282400780c */ /* 0x000fe20003f24270 */
[--C-:B------:R-:W-:Y:S01]  /*a860*/  FFMA.FTZ R155, R81, R12, -R0.reuse ;  /* 0x0000000c519b7223 */ /* 0x100fe20000010800 */
[----:B------:R-:W-:Y:S01]  /*a870*/  FMNMX.FTZ R20, R85, R20, !PT ;  /* 0x0000001455147209 */ /* 0x000fe20007810000 */
[-CC-:B------:R-:W-:Y:S01]  /*a880*/  FFMA.FTZ R26, R79, R12.reuse, -R0.reuse ;  /* 0x0000000c4f1a7223 */ /* 0x180fe20000010800 */
[----:B------:R-:W-:Y:S01]  /*a890*/  FSEL R83, R44, -INF , P1 ;  /* 0xff8000002c537808 */ /* 0x000fe20000800000 */
[--C-:B------:R-:W-:Y:S01]  /*a8a0*/  FFMA.FTZ R169, R77, R12, -R0.reuse ;  /* 0x0000000c4da97223 */ /* 0x100fe20000010800 */
[----:B------:R-:W-:Y:S01]  /*a8b0*/  FMNMX.FTZ R20, R93, R20, !PT ;  /* 0x000000145d147209 */ /* 0x000fe20007810000 */
[-CC-:B------:R-:W-:Y:S01]  /*a8c0*/  FFMA.FTZ R30, R37, R12.reuse, -R0.reuse ;  /* 0x0000000c251e7223 */ /* 0x180fe20000010800 */
[----:B------:R-:W-:Y:S01]  /*a8d0*/  ISETP.GT.AND P1, PT, R36, 0x30, PT ;  /* 0x000000302400780c */ /* 0x000fe20003f24270 */
[--C-:B------:R-:W-:Y:S01]  /*a8e0*/  FFMA.FTZ R165, R27, R12, -R0.reuse ;  /* 0x0000000c1ba57223 */ /* 0x100fe20000010800 */
[----:B------:R-:W-:Y:S01]  /*a8f0*/  FMNMX.FTZ R20, R83, R20, !PT ;  /* 0x0000001453147209 */ /* 0x000fe20007810000 */
[----:B------:R-:W-:Y:S01]  /*a900*/  MUFU.EX2 R153, R153 ;  /* 0x0000009900997308 */ /* 0x000fe20000000800 */
[----:B------:R-:W-:Y:S01]  /*a910*/  FSEL R81, R48, -INF , P1 ;  /* 0xff80000030517808 */ /* 0x000fe20000800000 */
[--C-:B------:R-:W-:Y:S01]  /*a920*/  FFMA.FTZ R28, R75, R12, -R0.reuse ;  /* 0x0000000c4b1c7223 */ /* 0x100fe20000010800 */
[----:B------:R-:W-:Y:S01]  /*a930*/  FMNMX.FTZ R20, R95, R20, !PT ;  /* 0x000000145f147209 */ /* 0x000fe20007810000 */
[-CC-:B------:R-:W-:Y:S01]  /*a940*/  FFMA.FTZ R171, R73, R12.reuse, -R0.reuse ;  /* 0x0000000c49ab7223 */ /* 0x180fe20000010800 */
[C---:B------:R-:W-:Y:S01]  /*a950*/  ISETP.GT.AND P1, PT, R36.reuse, 0x38, PT ;  /* 0x000000382400780c */ /* 0x040fe20003f24270 */
[--C-:B------:R-:W-:Y:S01]  /*a960*/  FFMA.FTZ R32, R29, R12, -R0.reuse ;  /* 0x0000000c1d207223 */ /* 0x100fe20000010800 */
[----:B------:R-:W-:Y:S01]  /*a970*/  FMNMX.FTZ R20, R81, R20, !PT ;  /* 0x0000001451147209 */ /* 0x000fe20007810000 */
[----:B------:R-:W0:Y:S01]  /*a980*/  MUFU.EX2 R24, R24 ;  /* 0x0000001800187308 */ /* 0x000e220000000800 */
[----:B------:R-:W-:Y:S01]  /*a990*/  ISETP.GT.AND P2, PT, R36, 0x39, PT ;  /* 0x000000392400780c */ /* 0x000fe20003f44270 */
[-CC-:B------:R-:W-:Y:S01]  /*a9a0*/  FFMA.FTZ R167, R31, R12.reuse, -R0.reuse ;  /* 0x0000000c1fa77223 */ /* 0x180fe20000010800 */
[----:B------:R-:W-:Y:S01]  /*a9b0*/  FSEL R79, R52, -INF , P1 ;  /* 0xff800000344f7808 */ /* 0x000fe20000800000 */
[--C-:B------:R-:W-:Y:S01]  /*a9c0*/  FFMA.FTZ R161, R35, R12, -R0.reuse ;  /* 0x0000000c23a17223 */ /* 0x100fe20000010800 */
[----:B------:R-:W-:Y:S01]  /*a9d0*/  FMNMX.FTZ R20, R97, R20, !PT ;  /* 0x0000001461147209 */ /* 0x000fe20007810000 */
[-CC-:B------:R-:W-:Y:S01]  /*a9e0*/  FFMA.FTZ R163, R41, R12.reuse, -R0.reuse ;  /* 0x0000000c29a37223 */ /* 0x180fe20000010800 */
[C---:B------:R-:W-:Y:S01]  /*a9f0*/  ISETP.GT.AND P1, PT, R36.reuse, 0x40, PT ;  /* 0x000000402400780c */ /* 0x040fe20003f24270 */
[----:B------:R-:W1:Y:S01]  /*aa00*/  MUFU.EX2 R155, R155 ;  /* 0x0000009b009b7308 */ /* 0x000e620000000800 */
[----:B------:R-:W-:Y:S01]  /*aa10*/  FSEL R99, R53, -INF , P2 ;  /* 0xff80000035637808 */ /* 0x000fe20001000000 */
[--C-:B------:R-:W-:Y:S01]  /*aa20*/  FFMA.FTZ R44, R43, R12, -R0.reuse ;  /* 0x0000000c2b2c7223 */ /* 0x100fe20000010800 */
[----:B------:R-:W-:Y:S01]  /*aa30*/  FMNMX.FTZ R20, R79, R20, !PT ;  /* 0x000000144f147209 */ /* 0x000fe20007810000 */
[-CC-:B------:R-:W-:Y:S01]  /*aa40*/  FFMA.FTZ R157, R47, R12.reuse, -R0.reuse ;  /* 0x0000000c2f9d7223 */ /* 0x180fe20000010800 */
[----:B------:R-:W-:Y:S01]  /*aa50*/  ISETP.GT.AND P2, PT, R36, 0x41, PT ;  /* 0x000000412400780c */ /* 0x000fe20003f44270 */
[----:B------:R-:W-:Y:S01]  /*aa60*/  FFMA.FTZ R159, R55, R12, -R0 ;  /* 0x0000000c379f7223 */ /* 0x000fe20000010800 */
[----:B------:R-:W-:Y:S01]  /*aa70*/  FSEL R101, R56, -INF , P1 ;  /* 0xff80000038657808 */ /* 0x000fe20000800000 */
[----:B------:R-:W2:Y:S01]  /*aa80*/  MUFU.EX2 R26, R26 ;  /* 0x0000001a001a7308 */ /* 0x000ea20000000800 */
[----:B------:R-:W-:Y:S01]  /*aa90*/  FMNMX.FTZ R20, R99, R20, !PT ;  /* 0x0000001463147209 */ /* 0x000fe20007810000 */
[----:B0-----:R-:W-:Y:S01]  /*aaa0*/  FADD.FTZ R52, R153, R24 ;  /* 0x0000001899347221 */ /* 0x001fe20000010000 */
[----:B------:R-:W-:Y:S01]  /*aab0*/  ISETP.GT.AND P1, PT, R36, 0x48, PT ;  /* 0x000000482400780c */ /* 0x000fe20003f24270 */
[-CC-:B------:R-:W-:Y:S01]  /*aac0*/  FFMA.FTZ R173, R59, R12.reuse, -R0.reuse ;  /* 0x0000000c3bad7223 */ /* 0x180fe20000010800 */
[----:B------:R-:W-:Y:S01]  /*aad0*/  FSEL R77, R38, -INF , P2 ;  /* 0xff800000264d7808 */ /* 0x000fe20001000000 */
[--C-:B------:R-:W-:Y:S01]  /*aae0*/  FFMA.FTZ R38, R63, R12, -R0.reuse ;  /* 0x0000000c3f267223 */ /* 0x100fe20000010800 */
[----:B------:R-:W-:Y:S01]  /*aaf0*/  FMNMX.FTZ R20, R101, R20, !PT ;  /* 0x0000001465147209 */ /* 0x000fe20007810000 */
[----:B------:R-:W0:Y:S01]  /*ab00*/  MUFU.EX2 R169, R169 ;  /* 0x000000a900a97308 */ /* 0x000e220000000800 */
[----:B------:R-:W-:Y:S01]  /*ab10*/  ISETP.GT.AND P2, PT, R36, 0x49, PT ;  /* 0x000000492400780c */ /* 0x000fe20003f44270 */
[----:B------:R-:W-:Y:S01]  /*ab20*/  FFMA.FTZ R175, R71, R12, -R0 ;  /* 0x0000000c47af7223 */ /* 0x000fe20000010800 */
[----:B------:R-:W-:-:S02]  /*ab30*/  FSEL R3, R60, -INF , P1 ;  /* 0xff8000003c037808 */ /* 0x000fc40000800000 */
[----:B------:R-:W-:Y:S02]  /*ab40*/  FMNMX.FTZ R20, R77, R20, !PT ;  /* 0x000000144d147209 */ /* 0x000fe40007810000 */
[----:B------:R-:W-:Y:S01]  /*ab50*/  ISETP.GT.AND P1, PT, R36, 0x50, PT ;  /* 0x000000502400780c */ /* 0x000fe20003f24270 */
[----:B------:R-:W3:Y:S01]  /*ab60*/  MUFU.EX2 R28, R28 ;  /* 0x0000001c001c7308 */ /* 0x000ee20000000800 */
[----:B------:R-:W-:Y:S01]  /*ab70*/  FSEL R25, R40, -INF , P2 ;  /* 0xff80000028197808 */ /* 0x000fe20001000000 */
[----:B------:R-:W-:Y:S01]  /*ab80*/  FFMA.FTZ R40, R39, R12, -R0 ;  /* 0x0000000c27287223 */ /* 0x000fe20000010800 */
[----:B------:R-:W-:Y:S02]  /*ab90*/  FMNMX.FTZ R20, R3, R20, !PT ;  /* 0x0000001403147209 */ /* 0x000fe40007810000 */
[----:B------:R-:W-:Y:S02]  /*aba0*/  ISETP.GT.AND P2, PT, R36, 0x51, PT ;  /* 0x000000512400780c */ /* 0x000fe40003f44270 */
[----:B------:R-:W-:Y:S01]  /*abb0*/  FSEL R15, R64, -INF , P1 ;  /* 0xff800000400f7808 */ /* 0x000fe20000800000 */
[----:B------:R-:W-:Y:S01]  /*abc0*/  MUFU.EX2 R171, R171 ;  /* 0x000000ab00ab7308 */ /* 0x000fe20000000800 */
[----:B------:R-:W-:-:S02]  /*abd0*/  FMNMX.FTZ R20, R25, R20, !PT ;  /* 0x0000001419147209 */ /* 0x000fc40007810000 */
[----:B------:R-:W-:Y:S02]  /*abe0*/  ISETP.GT.AND P1, PT, R36, 0x58, PT ;  /* 0x000000582400780c */ /* 0x000fe40003f24270 */
[----:B------:R-:W-:Y:S01]  /*abf0*/  FSEL R49, R42, -INF , P2 ;  /* 0xff8000002a317808 */ /* 0x000fe20001000000 */
[--C-:B------:R-:W-:Y:S01]  /*ac00*/  FFMA.FTZ R42, R67, R12, -R0.reuse ;  /* 0x0000000c432a7223 */ /* 0x100fe20000010800 */
[----:B------:R-:W-:Y:S01]  /*ac10*/  FMNMX.FTZ R20, R15, R20, !PT ;  /* 0x000000140f147209 */ /* 0x000fe20007810000 */
[----:B------:R-:W-:Y:S01]  /*ac20*/  MUFU.EX2 R30, R30 ;  /* 0x0000001e001e7308 */ /* 0x000fe20000000800 */
[----:B------:R-:W-:Y:S01]  /*ac30*/  ISETP.GT.AND P2, PT, R36, 0x59, PT ;  /* 0x000000592400780c */ /* 0x000fe20003f44270 */
[----:B------:R-:W-:Y:S01]  /*ac40*/  FFMA.FTZ R36, R33, R12, -R0 ;  /* 0x0000000c21247223 */ /* 0x000fe20000010800 */
[----:B------:R-:W-:Y:S02]  /*ac50*/  FSEL R37, R68, -INF , P1 ;  /* 0xff80000044257808 */ /* 0x000fe40000800000 */
[----:B------:R-:W-:-:S02]  /*ac60*/  FMNMX.FTZ R20, R49, R20, !PT ;  /* 0x0000001431147209 */ /* 0x000fc40007810000 */
[----:B------:R-:W-:Y:S01]  /*ac70*/  FSEL R53, R34, -INF , P2 ;  /* 0xff80000022357808 */ /* 0x000fe20001000000 */
[----:B------:R-:W-:Y:S01]  /*ac80*/  MUFU.EX2 R165, R165 ;  /* 0x000000a500a57308 */ /* 0x000fe20000000800 */
[----:B------:R-:W-:Y:S01]  /*ac90*/  FMNMX.FTZ R20, R37, R20, !PT ;  /* 0x0000001425147209 */ /* 0x000fe20007810000 */
[-CC-:B------:R-:W-:Y:S01]  /*aca0*/  FFMA.FTZ R34, R51, R12.reuse, -R0.reuse ;  /* 0x0000000c33227223 */ /* 0x180fe20000010800 */
[----:B------:R-:W-:Y:S01]  /*acb0*/  F2FP.F16.F32.PACK_AB R153, R24, R153 ;  /* 0x000000991899723e */ /* 0x000fe200000000ff */
[----:B------:R-:W-:Y:S01]  /*acc0*/  FFMA.FTZ R0, R45, R12, -R0 ;  /* 0x0000000c2d007223 */ /* 0x000fe20000010800 */
[----:B------:R-:W-:-:S03]  /*acd0*/  FMNMX.FTZ R20, R53, R20, !PT ;  /* 0x0000001435147209 */ /* 0x000fc60007810000 */
[----:B------:R-:W-:Y:S02]  /*ace0*/  MUFU.EX2 R32, R32 ;  /* 0x0000002000207308 */ /* 0x000fe40000000800 */
[----:B------:R-:W4:Y:S06]  /*acf0*/  SHFL.BFLY PT, R27, R20, 0x2, 0x1f ;  /* 0x0c401f00141b7f89 */ /* 0x000f2c00000e0000 */
        /* <DEDUP_REMOVED lines=13> */
[----:B------:R-:W-:Y:S01]  /*add0*/  FSEL R48, R27, RZ, P1 ;  /* 0x000000ff1b307208 */ /* 0x000fe20000800000 */
[----:B-1----:R-:W-:Y:S01]  /*ade0*/  FADD.FTZ R27, R155, R52 ;  /* 0x000000349b1b7221 */ /* 0x002fe20000010000 */
[----:B--2---:R-:W-:-:S03]  /*adf0*/  F2FP.F16.F32.PACK_AB R155, R26, R155 ;  /* 0x0000009b1a9b723e */ /* 0x004fc600000000ff */
        /* <DEDUP_REMOVED lines=10> */
[----:B------:R-:W-:Y:S01]  /*aea0*/  FADD.FTZ R52, R26, R27 ;  /* 0x0000001b1a347221 */ /* 0x000fe20000010000 */
[-CC-:B------:R-:W-:Y:S01]  /*aeb0*/  FFMA.FTZ R93, R93, R12.reuse, -R48.reuse ;  /* 0x0000000c5d5d7223 */ /* 0x180fe20000010830 */
[----:B------:R-:W-:Y:S01]  /*aec0*/  IADD3 R27, R13, 0x22840, RZ ;  /* 0x000228400d1b7810 */ /* 0x000fe20007ffe0ff */
[-C--:B------:R-:W-:Y:S01]  /*aed0*/  FFMA.FTZ R83, R83, R12.reuse, -R48 ;  /* 0x0000000c53537223 */ /* 0x080fe20000010830 */
[----:B------:R-:W1:Y:S01]  /*aee0*/  MUFU.EX2 R87, R87 ;  /* 0x0000005700577308 */ /* 0x000e620000000800 */
[----:B0-----:R-:W-:Y:S01]  /*aef0*/  FADD.FTZ R31, R169, R52 ;  /* 0x00000034a91f7221 */ /* 0x001fe20000010000 */
[----:B-----5:R-:W-:Y:S01]  /*af00*/  PRMT R27, R74, 0x654, R27 ;  /* 0x000006544a1b7816 */ /* 0x020fe2000000001b */
[-CC-:B------:R-:W-:Y:S01]  /*af10*/  FFMA.FTZ R95, R95, R12.reuse, -R48.reuse ;  /* 0x0000000c5f5f7223 */ /* 0x180fe20000010830 */
[-CC-:B------:R-:W-:Y:S01]  /*af20*/  FFMA.FTZ R81, R81, R12.reuse, -R48.reuse ;  /* 0x0000000c51517223 */ /* 0x180fe20000010830 */
[----:B---3--:R-:W-:Y:S01]  /*af30*/  FADD.FTZ R52, R28, R31 ;  /* 0x0000001f1c347221 */ /* 0x008fe20000010000 */
[----:B------:R0:W-:Y:S01]  /*af40*/  SYNCS.ARRIVE.TRANS64.RED.A1T0 RZ, [R27+URZ], RZ ;  /* 0x000000ff1bff79a7 */ /* 0x0001e2000810043f */
        /* <DEDUP_REMOVED lines=10> */
[----:B-1----:R-:W-:Y:S01]  /*aff0*/  FADD.FTZ R50, R46, R87 ;  /* 0x000000572e327221 */ /* 0x002fe20000010000 */
[-CC-:B------:R-:W-:Y:S01]  /*b000*/  FFMA.FTZ R49, R49, R12.reuse, -R48.reuse ;  /* 0x0000000c31317223 */ /* 0x180fe20000010830 */
[-CC-:B------:R-:W-:Y:S01]  /*b010*/  FFMA.FTZ R37, R37, R12.reuse, -R48.reuse ;  /* 0x0000000c25257223 */ /* 0x180fe20000010830 */
[----:B------:R-:W-:Y:S01]  /*b020*/  FFMA.FTZ R48, R53, R12, -R48 ;  /* 0x0000000c35307223 */ /* 0x000fe20000010830 */
[----:B------:R-:W-:-:S02]  /*b030*/  F2FP.F16.F32.PACK_AB R169, R28, R169 ;  /* 0x000000a91ca9723e */ /* 0x000fc400000000ff */
[----:B------:R-:W-:Y:S01]  /*b040*/  F2FP.F16.F32.PACK_AB R152, R87, R46 ;  /* 0x0000002e5798723e */ /* 0x000fe200000000ff */
[----:B------:R-:W1:Y:S01]  /*b050*/  MUFU.EX2 R65, R65 ;  /* 0x0000004100417308 */ /* 0x000e620000000800 */
[----:B--2---:R-:W-:-:S07]  /*b060*/  FADD.FTZ R29, R57, R50 ;  /* 0x00000032391d7221 */ /* 0x004fce0000010000 */
[----:B------:R-:W2:Y:S01]  /*b070*/  MUFU.EX2 R168, R69 ;  /* 0x0000004500a87308 */ /* 0x000ea20000000800 */
[C---:B---3--:R-:W-:Y:S01]  /*b080*/  FADD.FTZ R50, R154.reuse, R29 ;  /* 0x0000001d9a327221 */ /* 0x048fe20000010000 */
[----:B------:R-:W-:-:S06]  /*b090*/  F2FP.F16.F32.PACK_AB R154, R154, R57 ;  /* 0x000000399a9a723e */ /* 0x000fcc00000000ff */
[----:B------:R-:W0:Y:S01]  /*b0a0*/  MUFU.EX2 R89, R89 ;  /* 0x0000005900597308 */ /* 0x000e220000000800 */
[----:B-1----:R-:W-:-:S07]  /*b0b0*/  FADD.FTZ R29, R65, R50 ;  /* 0x00000032411d7221 */ /* 0x002fce0000010000 */
[----:B------:R-:W1:Y:S01]  /*b0c0*/  MUFU.EX2 R170, R91 ;  /* 0x0000005b00aa7308 */ /* 0x000e620000000800 */
[----:B--2---:R-:W-:Y:S01]  /*b0d0*/  FADD.FTZ R50, R168, R29 ;  /* 0x0000001da8327221 */ /* 0x004fe20000010000 */
[----:B------:R-:W-:Y:S01]  /*b0e0*/  FADD.FTZ R29, R171, R52 ;  /* 0x00000034ab1d7221 */ /* 0x000fe20000010000 */
[----:B------:R-:W-:Y:S02]  /*b0f0*/  F2FP.F16.F32.PACK_AB R171, R30, R171 ;  /* 0x000000ab1eab723e */ /* 0x000fe400000000ff */
[----:B------:R-:W-:Y:S01]  /*b100*/  F2FP.F16.F32.PACK_AB R168, R168, R65 ;  /* 0x00000041a8a8723e */ /* 0x000fe200000000ff */
[----:B------:R-:W-:Y:S02]  /*b110*/  FADD.FTZ R52, R30, R29 ;  /* 0x0000001d1e347221 */ /* 0x000fe40000010000 */
[----:B------:R-:W2:Y:S01]  /*b120*/  MUFU.EX2 R85, R85 ;  /* 0x0000005500557308 */ /* 0x000ea20000000800 */
[----:B0-----:R-:W-:Y:S01]  /*b130*/  FADD.FTZ R27, R89, R50 ;  /* 0x00000032591b7221 */ /* 0x001fe20000010000 */
[----:B------:R-:W-:Y:S01]  /*b140*/  FADD.FTZ R29, R165, R52 ;  /* 0x00000034a51d7221 */ /* 0x000fe20000010000 */
[----:B------:R-:W-:-:S03]  /*b150*/  F2FP.F16.F32.PACK_AB R165, R32, R165 ;  /* 0x000000a520a5723e */ /* 0x000fc600000000ff */
[----:B------:R-:W-:Y:S02]  /*b160*/  FADD.FTZ R52, R32, R29 ;  /* 0x0000001d20347221 */ /* 0x000fe40000010000 */
[----:B------:R-:W0:Y:S01]  /*b170*/  MUFU.EX2 R164, R93 ;  /* 0x0000005d00a47308 */ /* 0x000e220000000800 */
[----:B-1----:R-:W-:Y:S01]  /*b180*/  FADD.FTZ R50, R170, R27 ;  /* 0x0000001baa327221 */ /* 0x002fe20000010000 */
[----:B------:R-:W-:Y:S01]  /*b190*/  FADD.FTZ R29, R167, R52 ;  /* 0x00000034a71d7221 */ /* 0x000fe20000010000 */
[----:B------:R-:W-:Y:S02]  /*b1a0*/  F2FP.F16.F32.PACK_AB R167, R36, R167 ;  /* 0x000000a724a7723e */ /* 0x000fe400000000ff */
[----:B------:R-:W-:-:S03]  /*b1b0*/  F2FP.F16.F32.PACK_AB R170, R170, R89 ;  /* 0x00000059aaaa723e */ /* 0x000fc600000000ff */
[----:B------:R-:W1:Y:S01]  /*b1c0*/  MUFU.EX2 R83, R83 ;  /* 0x0000005300537308 */ /* 0x000e620000000800 */
[----:B--2---:R-:W-:-:S07]  /*b1d0*/  FADD.FTZ R27, R85, R50 ;  /* 0x00000032551b7221 */ /* 0x004fce0000010000 */
[----:B------:R-:W2:Y:S01]  /*b1e0*/  MUFU.EX2 R166, R95 ;  /* 0x0000005f00a67308 */ /* 0x000ea20000000800 */
[C---:B0-----:R-:W-:Y:S01]  /*b1f0*/  FADD.FTZ R50, R164.reuse, R27 ;  /* 0x0000001ba4327221 */ /* 0x041fe20000010000 */
[----:B------:R-:W-:-:S06]  /*b200*/  F2FP.F16.F32.PACK_AB R164, R164, R85 ;  /* 0x00000055a4a4723e */ /* 0x000fcc00000000ff */
[----:B------:R-:W0:Y:S01]  /*b210*/  MUFU.EX2 R81, R81 ;  /* 0x0000005100517308 */ /* 0x000e220000000800 */
[----:B-1----:R-:W-:Y:S01]  /*b220*/  FADD.FTZ R27, R83, R50 ;  /* 0x00000032531b7221 */ /* 0x002fe20000010000 */
[----:B------:R-:W-:-:S06]  /*b230*/  FADD.FTZ R50, R36, R29 ;  /* 0x0000001d24327221 */ /* 0x000fcc0000010000 */
[----:B------:R-:W1:Y:S01]  /*b240*/  MUFU.EX2 R160, R97 ;  /* 0x0000006100a07308 */ /* 0x000e620000000800 */
[----:B--2---:R-:W-:Y:S01]  /*b250*/  FADD.FTZ R24, R166, R27 ;  /* 0x0000001ba6187221 */ /* 0x004fe20000010000 */
[----:B------:R-:W-:Y:S01]  /*b260*/  FADD.FTZ R27, R161, R50 ;  /* 0x00000032a11b7221 */ /* 0x000fe20000010000 */
[----:B------:R-:W-:Y:S02]  /*b270*/  F2FP.F16.F32.PACK_AB R161, R40, R161 ;  /* 0x000000a128a1723e */ /* 0x000fe400000000ff */
[----:B------:R-:W-:Y:S01]  /*b280*/  F2FP.F16.F32.PACK_AB R166, R166, R83 ;  /* 0x00000053a6a6723e */ /* 0x000fe200000000ff */
[----:B------:R-:W-:Y:S02]  /*b290*/  FADD.FTZ R26, R40, R27 ;  /* 0x0000001b281a7221 */ /* 0x000fe40000010000 */
[----:B------:R-:W2:Y:S02]  /*b2a0*/  MUFU.EX2 R79, R79 ;  /* 0x0000004f004f7308 */ /* 0x000ea40000000800 */
[----:B------:R-:W-:Y:S01]  /*b2b0*/  FADD.FTZ R27, R163, R26 ;  /* 0x0000001aa31b7221 */ /* 0x000fe20000010000 */
[----:B------:R-:W-:-:S03]  /*b2c0*/  F2FP.F16.F32.PACK_AB R163, R44, R163 ;  /* 0x000000a32ca3723e */ /* 0x000fc600000000ff */
[----:B------:R-:W-:Y:S02]  /*b2d0*/  FADD.FTZ R26, R44, R27 ;  /* 0x0000001b2c1a7221 */ /* 0x000fe40000010000 */
[----:B------:R-:W3:Y:S02]  /*b2e0*/  MUFU.EX2 R162, R99 ;  /* 0x0000006300a27308 */ /* 0x000ee40000000800 */
[----:B------:R-:W-:Y:S01]  /*b2f0*/  FADD.FTZ R27, R157, R26 ;  /* 0x0000001a9d1b7221 */ /* 0x000fe20000010000 */
[----:B------:R-:W-:-:S03]  /*b300*/  F2FP.F16.F32.PACK_AB R157, R34, R157 ;  /* 0x0000009d229d723e */ /* 0x000fc600000000ff */
[----:B------:R-:W-:Y:S02]  /*b310*/  FADD.FTZ R26, R34, R27 ;  /* 0x0000001b221a7221 */ /* 0x000fe40000010000 */
[----:B------:R-:W4:Y:S08]  /*b320*/  MUFU.EX2 R101, R101 ;  /* 0x0000006500657308 */ /* 0x000f300000000800 */
[----:B------:R0:W-:Y:S08]  /*b330*/  MUFU.EX2 R158, R25 ;  /* 0x00000019009e7308 */ /* 0x0001f00000000800 */
[----:B------:R-:W5:Y:S01]  /*b340*/  MUFU.EX2 R156, R77 ;  /* 0x0000004d009c7308 */ /* 0x000f620000000800 */
[----:B0-----:R-:W-:-:S04]  /*b350*/  FADD.FTZ R25, R81, R24 ;  /* 0x0000001851197221 */ /* 0x001fc80000010000 */
[C---:B-1----:R-:W-:Y:S01]  /*b360*/  FADD.FTZ R24, R160.reuse, R25 ;  /* 0x00000019a0187221 */ /* 0x042fe20000010000 */
[----:B------:R-:W-:Y:S02]  /*b370*/  F2FP.F16.F32.PACK_AB R160, R160, R81 ;  /* 0x00000051a0a0723e */ /* 0x000fe400000000ff */
[----:B------:R-:W0:Y:S01]  /*b380*/  MUFU.EX2 R159, R159 ;  /* 0x0000009f009f7308 */ /* 0x000e220000000800 */
[----:B--2---:R-:W-:-:S04]  /*b390*/  FADD.FTZ R25, R79, R24 ;  /* 0x000000184f197221 */ /* 0x004fc80000010000 */
[C---:B---3--:R-:W-:Y:S01]  /*b3a0*/  FADD.FTZ R24, R162.reuse, R25 ;  /* 0x00000019a2187221 */ /* 0x048fe20000010000 */
[----:B------:R-:W-:Y:S02]  /*b3b0*/  F2FP.F16.F32.PACK_AB R162, R162, R79 ;  /* 0x0000004fa2a2723e */ /* 0x000fe400000000ff */
[----:B------:R-:W1:Y:S01]  /*b3c0*/  MUFU.EX2 R3, R3 ;  /* 0x0000000300037308 */ /* 0x000e620000000800 */
[----:B----4-:R-:W-:-:S04]  /*b3d0*/  FADD.FTZ R25, R101, R24 ;  /* 0x0000001865197221 */ /* 0x010fc80000010000 */
[C---:B-----5:R-:W-:Y:S01]  /*b3e0*/  FADD.FTZ R24, R156.reuse, R25 ;  /* 0x000000199c187221 */ /* 0x060fe20000010000 */
[----:B------:R-:W-:Y:S02]  /*b3f0*/  F2FP.F16.F32.PACK_AB R156, R156, R101 ;  /* 0x000000659c9c723e */ /* 0x000fe400000000ff */
[----:B------:R-:W2:Y:S01]  /*b400*/  MUFU.EX2 R38, R38 ;  /* 0x0000002600267308 */ /* 0x000ea20000000800 */
[----:B0-----:R-:W-:-:S07]  /*b410*/  FADD.FTZ R27, R159, R26 ;  /* 0x0000001a9f1b7221 */ /* 0x001fce0000010000 */
[----:B------:R-:W0:Y:S01]  /*b420*/  MUFU.EX2 R173, R173 ;  /* 0x000000ad00ad7308 */ /* 0x000e220000000800 */
[----:B-1----:R-:W-:-:S04]  /*b430*/  FADD.FTZ R25, R3, R24 ;  /* 0x0000001803197221 */ /* 0x002fc80000010000 */
[C---:B------:R-:W-:Y:S01]  /*b440*/  FADD.FTZ R26, R158.reuse, R25 ;  /* 0x000000199e1a7221 */ /* 0x040fe20000010000 */
[----:B------:R-:W-:Y:S02]  /*b450*/  F2FP.F16.F32.PACK_AB R158, R158, R3 ;  /* 0x000000039e9e723e */ /* 0x000fe400000000ff */
        /* <DEDUP_REMOVED lines=16> */
[----:B--2---:R-:W-:-:S04]  /*b560*/  FADD.FTZ R3, R37, R26 ;  /* 0x0000001a25037221 */ /* 0x004fc80000010000 */
[C---:B0-----:R-:W-:Y:S01]  /*b570*/  FADD.FTZ R3, R48.reuse, R3 ;  /* 0x0000000330037221 */ /* 0x041fe20000010000 */
[----:B------:R-:W-:Y:S01]  /*b580*/  F2FP.F16.F32.PACK_AB R174, R48, R37 ;  /* 0x0000002530ae723e */ /* 0x000fe200000000ff */
[C---:B-1----:R-:W-:Y:S01]  /*b590*/  FADD.FTZ R0, R24.reuse, R15 ;  /* 0x0000000f18007221 */ /* 0x042fe20000010000 */
[----:B------:R-:W-:Y:S01]  /*b5a0*/  F2FP.F16.F32.PACK_AB R175, R24, R175 ;  /* 0x000000af18af723e */ /* 0x000fe200000000ff */
[----:B------:R-:W-:Y:S06]  /*b5b0*/  @!P0 BRA `(.L_x_5272) ;  /* 0x0000000000048947 */ /* 0x000fec0003800000 */
[----:B------:R-:W-:Y:S01]  /*b5c0*/  BPT.TRAP 0x1 ;  /* 0x000000040000795c */ /* 0x000fe20000300000 */
.L_x_5272:
[----:B------:R0:W1:Y:S01]  /*b5d0*/  SYNCS.PHASECHK.TRANS64.TRYWAIT P1, [R13+URZ+0x22850], R72 ;  /* 0x022850480d0075a7 */ /* 0x000062000802017f */
[----:B------:R-:W-:Y:S05]  /*b5e0*/  @!P0 BRA `(.L_x_5273) ;  /* 0x0000000000048947 */ /* 0x000fea0003800000 */
[----:B------:R-:W-:Y:S01]  /*b5f0*/  BPT.TRAP 0x1 ;  /* 0x000000040000795c */ /* 0x000fe20000300000 */
.L_x_5273:
[----:B------:R-:W-:Y:S04]  /*b600*/  BSSY B0, `(.L_x_5274) ;  /* 0x0000004000007945 */ /* 0x000fe80003800000 */
[----:B-1----:R-:W-:Y:S05]  /*b610*/  @P1 BRA `(.L_x_5275) ;  /* 0x0000000000081947 */ /* 0x002fea0003800000 */
[----:B------:R-:W1:Y:S02]  /*b620*/  SYNCS.PHASECHK.TRANS64.TRYWAIT P1, [R13+URZ+0x22850], R72 ;  /* 0x022850480d0075a7 */ /* 0x000e64000802017f */
[----:B-1----:R-:W-:Y:S05]  /*b630*/  @!P1 BRA `(.L_x_5276) ;  /* 0x0000011000c89947 */ /* 0x002fea0003800000 */
.L_x_5275:
[----:B------:R-:W-:Y:S05]  /*b640*/  BSYNC B0 ;  /* 0x0000000000007941 */ /* 0x000fea0003800000 */
.L_x_5274:
[----:B------:R-:W-:Y:S05]  /*b650*/  WARPSYNC.ALL ;  /* 0x0000000000007948 */ /* 0x000fea0003800000 */
[----:B------:R-:W-:Y:S01]  /*b660*/  VIADD R15, R19, 0x400 ;  /* 0x00000400130f7836 */ /* 0x000fe20000000000 */
[----:B------:R2:W-:Y:S01]  /*b670*/  BAR.SYNC.DEFER_BLOCKING R14, 0x100 ;  /* 0x0004000e0000751d */ /* 0x0005e20000010000 */
[----:B------:R-:W-:Y:S02]  /*b680*/  IMAD.MOV.U32 R25, RZ, RZ, 0x40000040 ;  /* 0x40000040ff197424 */ /* 0x000fe400078e00ff */
[----:B------:R-:W-:Y:S01]  /*b690*/  IMAD.MOV.U32 R27, RZ, RZ, 0x40000040 ;  /* 0x40000040ff1b7424 */ /* 0x000fe200078e00ff */
[----:B------:R-:W-:Y:S01]  /*b6a0*/  SHF.R.U32.HI R15, RZ, 0x4, R15 ;  /* 0x00000004ff0f7819 */ /* 0x000fe2000001160f */
[----:B------:R-:W-:Y:S01]  /*b6b0*/  IMAD.MOV.U32 R29, RZ, RZ, 0x40000040 ;  /* 0x40000040ff1d7424 */ /* 0x000fe200078e00ff */
[----:B------:R-:W-:Y:S01]  /*b6c0*/  R2UR UR7, R25 ;  /* 0x00000000190772ca */ /* 0x000fe200000e0000 */
[----:B------:R-:W-:Y:S01]  /*b6d0*/  IMAD.MOV.U32 R31, RZ, RZ, 0x40000040 ;  /* 0x40000040ff1f7424 */ /* 0x000fe200078e00ff */
[----:B------:R-:W-:-:S02]  /*b6e0*/  LOP3.LUT R15, R15, 0x3fff, RZ, 0xc0, !PT ;  /* 0x00003fff0f0f7812 */ /* 0x000fc400078ec0ff */
[----:B------:R-:W-:Y:S02]  /*b6f0*/  R2UR UR11, R27 ;  /* 0x000000001b0b72ca */ /* 0x000fe400000e0000 */
[----:B------:R-:W-:Y:S02]  /*b700*/  LOP3.LUT R227, R15, 0x3000000, RZ, 0xfc, !PT ;  /* 0x030000000fe37812 */ /* 0x000fe400078efcff */
[----:B------:R-:W-:Y:S02]  /*b710*/  R2UR UR15, R29 ;  /* 0x000000001d0f72ca */ /* 0x000fe400000e0000 */
[----:B------:R-:W-:Y:S01]  /*b720*/  R2UR UR19, R27 ;  /* 0x000000001b1372ca */ /* 0x000fe200000e0000 */
[----:B------:R-:W-:Y:S01]  /*b730*/  IMAD R24, R22, 0xc00, R227 ;  /* 0x00000c0016187824 */ /* 0x000fe200078e02e3 */
[----:B------:R-:W-:Y:S02]  /*b740*/  R2UR UR23, R31 ;  /* 0x000000001f1772ca */ /* 0x000fe400000e0000 */
[----:B------:R-:W-:Y:S01]  /*b750*/  R2UR UR27, R25 ;  /* 0x00000000191b72ca */ /* 0x000fe200000e0000 */
[C---:B------:R-:W-:Y:S01]  /*b760*/  VIADD R26, R24.reuse, 0x80 ;  /* 0x00000080181a7836 */ /* 0x040fe20000000000 */
[C---:B------:R-:W-:Y:S01]  /*b770*/  R2UR UR6, R24.reuse ;  /* 0x00000000180672ca */ /* 0x040fe200000e0000 */
[----:B------:R-:W-:-:S02]  /*b780*/  VIADD R28, R24, 0x100 ;  /* 0x00000100181c7836 */ /* 0x000fc40000000000 */
[----:B------:R-:W-:Y:S01]  /*b790*/  VIADD R30, R24, 0x200 ;  /* 0x00000200181e7836 */ /* 0x000fe20000000000 */
[----:B------:R-:W-:Y:S02]  /*b7a0*/  R2UR UR10, R26 ;  /* 0x000000001a0a72ca */ /* 0x000fe400000e0000 */
[C---:B------:R-:W-:Y:S01]  /*b7b0*/  IADD3 R26, R24.reuse, 0x180, RZ ;  /* 0x00000180181a7810 */ /* 0x040fe20007ffe0ff */
[----:B------:R-:W-:Y:S01]  /*b7c0*/  VIADD R24, R24, 0x280 ;  /* 0x0000028018187836 */ /* 0x000fe20000000000 */
[----:B------:R-:W-:Y:S02]  /*b7d0*/  R2UR UR14, R28 ;  /* 0x000000001c0e72ca */ /* 0x000fe400000e0000 */
[----:B------:R-:W-:Y:S02]  /*b7e0*/  R2UR UR18, R26 ;  /* 0x000000001a1272ca */ /* 0x000fe400000e0000 */
[----:B------:R-:W-:Y:S02]  /*b7f0*/  R2UR UR22, R30 ;  /* 0x000000001e1672ca */ /* 0x000fe400000e0000 */
[----:B------:R-:W-:-:S02]  /*b800*/  R2UR UR26, R24 ;  /* 0x00000000181a72ca */ /* 0x000fc400000e0000 */
        /* <DEDUP_REMOVED lines=25> */
.L_x_5277:
[----:B------:R-:W-:Y:S01]  /*b9a0*/  ISETP.NE.AND P1, PT, R223, 0x1, PT ;  /* 0x00000001df00780c */ /* 0x000fe20003f25270 */
[----:B------:R-:W0:Y:S01]  /*b9b0*/  S2R R152, SR_CgaCtaId ;  /* 0x0000000000987919 */ /* 0x000e220000008800 */
[----:B------:R-:W-:Y:S01]  /*b9c0*/  IMAD.MOV.U32 R15, RZ, RZ, R229 ;  /* 0x000000ffff0f7224 */ /* 0x000fe200078e00e5 */
[----:B------:R-:W-:Y:S01]  /*b9d0*/  IADD3 R13, R13, 0x22860, RZ ;  /* 0x000228600d0d7810 */ /* 0x000fe20007ffe0ff */
[----:B------:R-:W-:Y:S01]  /*b9e0*/  ULDC UR36, c[0x0][0x9d8] ;  /* 0x0002760000247ab9 */ /* 0x000fe20000000800 */
[----:B------:R-:W-:-:S08]  /*b9f0*/  ULDC UR37, c[0x0][0x9d8] ;  /* 0x0002760000257ab9 */ /* 0x000fd00000000800 */
[----:B------:R-:W1:Y:S08]  /*ba00*/  @P1 LDC R14, c[0x0][0x44c] ;  /* 0x00011300ff0e1b82 */ /* 0x000e700000000800 */
[----:B------:R-:W2:Y:S01]  /*ba10*/  @P1 LDC R153, c[0x0][0x450] ;  /* 0x00011400ff991b82 */ /* 0x000ea20000000800 */
[----:B0-----:R-:W-:Y:S01]  /*ba20*/  PRMT R13, R152, 0x654, R13 ;  /* 0x00000654980d7816 */ /* 0x001fe2000000000d */
[----:B-1----:R-:W-:-:S03]  /*ba30*/  @P1 IMAD.HI.U32 R14, R229, R14, RZ ;  /* 0x0000000ee50e1227 */ /* 0x002fc600078e00ff */
[----:B------:R0:W-:Y:S02]  /*ba40*/  SYNCS.ARRIVE.TRANS64.RED.A1T0 RZ, [R13+URZ], RZ ;  /* 0x000000ff0dff79a7 */ /* 0x0001e4000810043f */
[----:B--2---:R-:W-:Y:S01]  /*ba50*/  @P1 SHF.R.U32.HI R15, RZ, R153, R14 ;  /* 0x00000099ff0f1219 */ /* 0x004fe2000001160e */
[----:B0-----:R-:W-:-:S03]  /*ba60*/  VIADD R13, R177, 0xfffffffe ;  /* 0xfffffffeb10d7836 */ /* 0x001fc60000000000 */
[----:B------:R-:W-:-:S05]  /*ba70*/  IADD3 R14, R15, R222, -R220 ;  /* 0x000000de0f0e7210 */ /* 0x000fca0007ffe8dc */
[----:B------:R-:W-:-:S05]  /*ba80*/  IMAD.HI R14, R14, 0x2aaaaaab, RZ ;  /* 0x2aaaaaab0e0e7827 */ /* 0x000fca00078e02ff */
[----:B------:R-:W-:-:S04]  /*ba90*/  SHF.R.U32.HI R15, RZ, 0x1f, R14 ;  /* 0x0000001fff0f7819 */ /* 0x000fc8000001160e */
[----:B------:R-:W-:-:S04]  /*baa0*/  LEA.HI.SX32 R15, R14, R15, 0x1c ;  /* 0x0000000f0e0f7211 */ /* 0x000fc800078fe2ff */
[----:B------:R-:W-:-:S04]  /*bab0*/  VIMNMX R221, RZ, R15, !PT ;  /* 0x0000000fffdd7248 */ /* 0x000fc80007fe0100 */
[----:B------:R-:W-:-:S13]  /*bac0*/  ISETP.GE.AND P1, PT, R13, R221, PT ;  /* 0x000000dd0d00720c */ /* 0x000fda0003f26270 */
[----:B------:R-:W-:Y:S05]  /*bad0*/  @!P1 BRA `(.L_x_5278) ;  /* 0x0000002c00209947 */ /* 0x000fea0003800000 */
[----:B------:R-:W-:Y:S02]  /*bae0*/  IMAD.MOV.U32 R215, RZ, RZ, R176 ;  /* 0x000000ffffd77224 */ /* 0x000fe400078e00b0 */
[----:B------:R-:W-:-:S07]  /*baf0*/  IMAD.MOV.U32 R214, RZ, RZ, R20 ;  /* 0x000000ffffd67224 */ /* 0x000fce00078e0014 */
.L_x_5290:
[----:B------:R-:W-:Y:S01]  /*bb00*/  VIADD R22, R22, 0x1 ;  /* 0x0000000116167836 */ /* 0x000fe20000000000 */
[----:B------:R-:W-:Y:S05]  /*bb10*/  YIELD ;  /* 0x0000000000007946 */ /* 0x000fea0003800000 */
[----:B------:R-:W-:-:S04]  /*bb20*/  ISETP.NE.AND P1, PT, R22, 0x2, PT ;  /* 0x000000021600780c */ /* 0x000fc80003f25270 */
[----:B------:R-:W-:Y:S02]  /*bb30*/  SEL R15, RZ, 0x1, P1 ;  /* 0x00000001ff0f7807 */ /* 0x000fe40000800000 */
[----:B------:R-:W-:Y:S02]  /*bb40*/  SEL R22, R22, RZ, P1 ;  /* 0x000000ff16167207 */ /* 0x000fe40000800000 */
[----:B------:R-:W-:Y:S01]  /*bb50*/  LOP3.LUT R202, R202, R15, RZ, 0x3c, !PT ;  /* 0x0000000fcaca7212 */ /* 0x000fe200078e3cff */
[----:B0-----:R-:W-:Y:S06]  /*bb60*/  @!P0 BRA `(.L_x_5279) ;  /* 0x0000000000048947 */ /* 0x001fec0003800000 */
[----:B------:R-:W-:Y:S01]  /*bb70*/  BPT.TRAP 0x1 ;  /* 0x000000040000795c */ /* 0x000fe20000300000 */
.L_x_5279:
[----:B------:R-:W-:Y:S01]  /*bb80*/  IMAD R14, R22, 0x8, R19 ;  /* 0x00000008160e7824 */ /* 0x000fe200078e0213 */
[----:B------:R-:W-:-:S04]  /*bb90*/  SHF.L.U32 R15, R202, 0x1f, RZ ;  /* 0x0000001fca0f7819 */ /* 0x000fc800000006ff */
[----:B------:R0:W1:Y:S01]  /*bba0*/  SYNCS.PHASECHK.TRANS64.TRYWAIT P1, [R14+URZ+0x22830], R15 ;  /* 0x0228300f0e0075a7 */ /* 0x000062000802017f */
[----:B------:R-:W-:Y:S05]  /*bbb0*/  @!P0 BRA `(.L_x_5280) ;  /* 0x0000000000048947 */ /* 0x000fea0003800000 */
[----:B------:R-:W-:Y:S01]  /*bbc0*/  BPT.TRAP 0x1 ;  /* 0x000000040000795c */ /* 0x000fe20000300000 */
.L_x_5280:
[----:B------:R-:W-:Y:S01]  /*bbd0*/  IMAD R154, R22, 0x300, R228 ;  /* 0x00000300169a7824 */ /* 0x000fe200078e02e4 */
[----:B------:R-:W-:Y:S01]  /*bbe0*/  MOV R155, 0x40000040 ;  /* 0x40000040009b7802 */ /* 0x000fe20000000f00 */
[----:B-1----:R-:W-:Y:S06]  /*bbf0*/  @P1 BRA `(.L_x_5281) ;  /* 0x0000000000081947 */ /* 0x002fec0003800000 */
[----:B------:R-:W1:Y:S02]  /*bc00*/  SYNCS.PHASECHK.TRANS64.TRYWAIT P1, [R14+URZ+0x22830], R15 ;  /* 0x0228300f0e0075a7 */ /* 0x000e64000802017f */
[----:B-1----:R-:W-:Y:S05]  /*bc10*/  @!P1 BRA `(.L_x_5282) ;  /* 0x0000010c00649947 */ /* 0x002fea0003800000 */
.L_x_5281:
        /* <DEDUP_REMOVED lines=9> */
[----:B------:R-:W-:Y:S01]  /*bcb0*/  MOV R155, 0x40000040 ;  /* 0x40000040009b7802 */ /* 0x000fe20000000f00 */
[----:B------:R-:W-:Y:S01]  /*bcc0*/  IMAD.MOV.U32 R21, RZ, RZ, 0x40000040 ;  /* 0x40000040ff157424 */ /* 0x000fe200078e00ff */
[----:B------:R-:W-:Y:S01]  /*bcd0*/  R2UR UR10, R152 ;  /* 0x00000000980a72ca */ /* 0x000fe200000e0000 */
[----:B------:R-:W2:Y:S01]  /*bce0*/  S2R R12, SR_TID.X ;  /* 0x00000000000c7919 */ /* 0x000ea20000002100 */
[----:B------:R-:W-:-:S02]  /*bcf0*/  R2UR UR11, R153 ;  /* 0x00000000990b72ca */ /* 0x000fc400000e0000 */
[----:B------:R-:W-:Y:S02]  /*bd00*/  R2UR UR18, R154 ;  /* 0x000000009a1272ca */ /* 0x000fe400000e0000 */
[----:B------:R-:W-:Y:S02]  /*bd10*/  R2UR UR19, R155 ;  /* 0x000000009b1372ca */ /* 0x000fe400000e0000 */
[----:B------:R-:W-:Y:S01]  /*bd20*/  WARPGROUP.ARRIVE ;  /* 0x00000000000079c5 */ /* 0x000fe20000000000 */
[----:B------:R-:W-:Y:S02]  /*bd30*/  R2UR UR8, R10 ;  /* 0x000000000a0872ca */ /* 0x000fe400000e0000 */
[----:B------:R-:W-:Y:S02]  /*bd40*/  R2UR UR9, R11 ;  /* 0x000000000b0972ca */ /* 0x000fe400000e0000 */
[----:B------:R-:W-:Y:S01]  /*bd50*/  R2UR UR14, R20 ;  /* 0x00000000140e72ca */ /* 0x000fe200000e0000 */
[----:B------:R-:W-:Y:S01]  /*bd60*/  HGMMA.64x96x16.F32 R152, gdesc[UR4], RZ, !UPT, gsb0 ;  /* 0x01600000049879f0 */ /* 0x000fe2000c0008ff */
        /* <DEDUP_REMOVED lines=20> */
.L_x_5283:
[----:B------:R-:W3:Y:S01]  /*beb0*/  LDL R12, [R1+0x28] ;  /* 0x00002800010c7983 */ /* 0x000ee20000100800 */
[----:B------:R-:W-:-:S03]  /*bec0*/  ISETP.NE.AND P1, PT, R223, 0x1, PT ;  /* 0x00000001df00780c */ /* 0x000fc60003f25270 */
[----:B------:R-:W4:Y:S10]  /*bed0*/  LDL R218, [R1+0x2c] ;  /* 0x00002c0001da7983 */ /* 0x000f340000100800 */
[----:B------:R-:W5:Y:S08]  /*bee0*/  @P1 LDC R216, c[0x0][0x44c] ;  /* 0x00011300ffd81b82 */ /* 0x000f700000000800 */
[----:B------:R-:W0:Y:S01]  /*bef0*/  @P1 LDC R20, c[0x0][0x450] ;  /* 0x00011400ff141b82 */ /* 0x000e220000000800 */
        /* <DEDUP_REMOVED lines=18> */
[----:B------:R-:W-:-:S03]  /*c020*/  FMUL.FTZ R186, R186, UR37 ;  /* 0x00000025baba7c20 */ /* 0x000fc60008410000 */
[----:B------:R-:W-:Y:S01]  /*c030*/  MUFU.TANH R180, R180 ;  /* 0x000000b400b47308 */ /* 0x000fe20000002400 */
[----:B------:R-:W-:Y:S01]  /*c040*/  FMUL.FTZ R187, R187, UR37 ;  /* 0x00000025bbbb7c20 */ /* 0x000fe20008410000 */
[----:B------:R-:W-:-:S06]  /*c050*/  FMUL.FTZ R190, R190, UR37 ;  /* 0x00000025bebe7c20 */ /* 0x000fcc0008410000 */
[----:B------:R-:W-:Y:S01]  /*c060*/  MUFU.TANH R181, R181 ;  /* 0x000000b500b57308 */ /* 0x000fe20000002400 */
[----:B------:R-:W-:Y:S01]  /*c070*/  FMUL.FTZ R191, R191, UR37 ;  /* 0x00000025bfbf7c20 */ /* 0x000fe20008410000 */
[----:B------:R-:W-:Y:S01]  /*c080*/  FMUL.FTZ R194, R194, UR37 ;  /* 0x00000025c2c27c20 */ /* 0x000fe20008410000 */
[----:B------:R-:W-:Y:S01]  /*c090*/  FMUL.FTZ R195, R195, UR37 ;  /* 0x00000025c3c37c20 */ /* 0x000fe20008410000 */
[----:B------:R-:W-:Y:S01]  /*c0a0*/  FMUL.FTZ R198, R198, UR37 ;  /* 0x00000025c6c67c20 */ /* 0x000fe20008410000 */
[----:B------:R-:W-:Y:S01]  /*c0b0*/  FMUL.FTZ R199, R199, UR37 ;  /* 0x00000025c7c77c20 */ /* 0x000fe20008410000 */
[----:B---3--:R-:W-:-:S04]  /*c0c0*/  IMAD.IADD R12, R12, 0x1, R229 ;  /* 0x000000010c0c7824 */ /* 0x008fc800078e02e5 */
[----:B-----5:R-:W-:-:S05]  /*c0d0*/  @P1 IMAD.HI.U32 R216, R12, R216, RZ ;  /* 0x000000d80cd81227 */ /* 0x020fca00078e00ff */
[----:B0-----:R-:W-:Y:S01]  /*c0e0*/  @P1 SHF.R.U32.HI R12, RZ, R20, R216 ;  /* 0x00000014ff0c1219 */ /* 0x001fe200000116d8 */
        /* <DEDUP_REMOVED lines=14> */
[----:B------:R-:W-:-:S02]  /*c1d0*/  FMUL.FTZ R176, R177, UR37 ;  /* 0x00000025b1b07c20 */ /* 0x000fc40008410000 */
[----:B------:R-:W0:Y:S04]  /*c1e0*/  SHFL.IDX PT, R177, R12, RZ, 0x1c1f ;  /* 0x001c1fff0cb17589 */ /* 0x000e2800000e0000 */
[----:B------:R3:W5:Y:S02]  /*c1f0*/  SHFL.IDX PT, R217, R12, 0x1, 0x1c1f ;  /* 0x003c1f000cd97f89 */ /* 0x00076400000e0000 */
[----:B---3--:R-:W-:Y:S01]  /*c200*/  FMUL.FTZ R12, R184, UR37 ;  /* 0x00000025b80c7c20 */ /* 0x008fe20008410000 */
[----:B------:R-:W-:-:S04]  /*c210*/  IMAD.MOV.U32 R184, RZ, RZ, -0x60 ;  /* 0xffffffa0ffb87424 */ /* 0x000fc800078e00ff */
[----:B------:R-:W-:Y:S01]  /*c220*/  IMAD R184, R13, R184, 0x1 ;  /* 0x000000010db87424 */ /* 0x000fe200078e02b8 */
[----:B------:R-:W3:Y:S03]  /*c230*/  MUFU.TANH R20, R20 ;  /* 0x0000001400147308 */ /* 0x000ee60000002400 */
[----:B----4-:R-:W-:-:S05]  /*c240*/  IMAD R216, R218, -0x2, R184 ;  /* 0xfffffffedad87824 */ /* 0x010fca00078e02b8 */
[----:B------:R4:W-:Y:S02]  /*c250*/  MUFU.TANH R184, R185 ;  /* 0x000000b900b87308 */ /* 0x0009e40000002400 */
[----:B----4-:R-:W-:Y:S01]  /*c260*/  IADD3 R185, -R220, R216, R222 ;  /* 0x000000d8dcb97210 */ /* 0x010fe20007ffe1de */
[----:B------:R-:W-:-:S05]  /*c270*/  FMUL.FTZ R216, R188, UR37 ;  /* 0x00000025bcd87c20 */ /* 0x000fca0008410000 */
[----:B------:R-:W4:Y:S01]  /*c280*/  MUFU.TANH R157, R157 ;  /* 0x0000009d009d7308 */ /* 0x000f220000002400 */
[----:B0-----:R-:W-:-:S07]  /*c290*/  IMAD.IADD R188, R185, 0x1, R177 ;  /* 0x00000001b9bc7824 */ /* 0x001fce00078e02b1 */
[----:B------:R-:W0:Y:S01]  /*c2a0*/  MUFU.TANH R153, R153 ;  /* 0x0000009900997308 */ /* 0x000e220000002400 */
[----:B------:R-:W-:-:S04]  /*c2b0*/  ISETP.GT.AND P3, PT, R188, RZ, PT ;  /* 0x000000ffbc00720c */ /* 0x000fc80003f64270 */
[----:B---3--:R-:W-:-:S03]  /*c2c0*/  FSEL R177, R20, -INF , P3 ;  /* 0xff80000014b17808 */ /* 0x008fc60001800000 */
[----:B------:R-:W3:Y:S01]  /*c2d0*/  MUFU.TANH R20, R155 ;  /* 0x0000009b00147308 */ /* 0x000ee20000002400 */
[----:B-----5:R-:W-:Y:S01]  /*c2e0*/  IMAD.IADD R217, R185, 0x1, R217 ;  /* 0x00000001b9d97824 */ /* 0x020fe200078e02d9 */
[----:B------:R-:W-:-:S06]  /*c2f0*/  ISETP.GT.AND P3, PT, R188, 0x10, PT ;  /* 0x00000010bc00780c */ /* 0x000fcc0003f64270 */
[----:B------:R-:W5:Y:S01]  /*c300*/  MUFU.TANH R155, R158 ;  /* 0x0000009e009b7308 */ /* 0x000f620000002400 */
[----:B------:R-:W-:Y:S02]  /*c310*/  ISETP.GT.AND P6, PT, R217, RZ, PT ;  /* 0x000000ffd900720c */ /* 0x000fe40003fc4270 */
[----:B----4-:R-:W-:Y:S02]  /*c320*/  FSEL R185, R157, -INF , P3 ;  /* 0xff8000009db97808 */ /* 0x010fe40001800000 */
[----:B0-----:R-:W-:-:S03]  /*c330*/  FSEL R153, R153, -INF , P6 ;  /* 0xff80000099997808 */ /* 0x001fc60003000000 */
[----:B------:R-:W0:Y:S01]  /*c340*/  MUFU.TANH R157, R159 ;  /* 0x0000009f009d7308 */ /* 0x000e220000002400 */
[----:B------:R-:W-:-:S07]  /*c350*/  ISETP.GT.AND P6, PT, R217, 0x1, PT ;  /* 0x00000001d900780c */ /* 0x000fce0003fc4270 */
[----:B------:R-:W4:Y:S01]  /*c360*/  MUFU.TANH R165, R165 ;  /* 0x000000a500a57308 */ /* 0x000f220000002400 */
[----:B---3--:R-:W-:Y:S02]  /*c370*/  FSEL R20, R20, -INF , P6 ;  /* 0xff80000014147808 */ /* 0x008fe40003000000 */
[----:B------:R-:W-:-:S05]  /*c380*/  ISETP.GT.AND P6, PT, R217, 0x8, PT ;  /* 0x00000008d900780c */ /* 0x000fca0003fc4270 */
[----:B------:R-:W3:Y:S01]  /*c390*/  MUFU.TANH R158, R162 ;  /* 0x000000a2009e7308 */ /* 0x000ee20000002400 */
[----:B-----5:R-:W-:-:S07]  /*c3a0*/  FSEL R155, R155, -INF , P6 ;  /* 0xff8000009b9b7808 */ /* 0x020fce0003000000 */
[----:B------:R-:W5:Y:S01]  /*c3b0*/  MUFU.TANH R173, R173 ;  /* 0x000000ad00ad7308 */ /* 0x000f620000002400 */
[----:B------:R-:W-:Y:S02]  /*c3c0*/  ISETP.GT.AND P6, PT, R217, 0x9, PT ;  /* 0x00000009d900780c */ /* 0x000fe40003fc4270 */
[----:B------:R-:W-:-:S05]  /*c3d0*/  ISETP.GT.AND P3, PT, R188, 0x20, PT ;  /* 0x00000020bc00780c */ /* 0x000fca0003f64270 */
[----:B------:R-:W1:Y:S01]  /*c3e0*/  MUFU.TANH R159, R163 ;  /* 0x000000a3009f7308 */ /* 0x000e620000002400 */
[----:B0-----:R-:W-:-:S07]  /*c3f0*/  FSEL R157, R157, -INF , P6 ;  /* 0xff8000009d9d7808 */ /* 0x001fce0003000000 */
[----:B------:R-:W0:Y:S01]  /*c400*/  MUFU.TANH R12, R12 ;  /* 0x0000000c000c7308 */ /* 0x000e220000002400 */
[----:B----4-:R-:W-:Y:S02]  /*c410*/  FSEL R165, R165, -INF , P3 ;  /* 0xff800000a5a57808 */ /* 0x010fe40001800000 */
[----:B------:R-:W-:-:S05]  /*c420*/  ISETP.GT.AND P6, PT, R217, 0x10, PT ;  /* 0x00000010d900780c */ /* 0x000fca0003fc4270 */
[----:B------:R-:W4:Y:S01]  /*c430*/  MUFU.TANH R162, R166 ;  /* 0x000000a600a27308 */ /* 0x000f220000002400 */
[----:B------:R-:W-:Y:S02]  /*c440*/  ISETP.GT.AND P3, PT, R188, 0x30, PT ;  /* 0x00000030bc00780c */ /* 0x000fe40003f64270 */
[----:B---3--:R-:W-:Y:S02]  /*c450*/  FSEL R158, R158, -INF , P6 ;  /* 0xff8000009e9e7808 */ /* 0x008fe40003000000 */
[----:B-----5:R-:W-:-:S03]  /*c460*/  FSEL R173, R173, -INF , P3 ;  /* 0xff800000adad7808 */ /* 0x020fc60001800000 */
[----:B------:R-:W3:Y:S01]  /*c470*/  MUFU.TANH R163, R167 ;  /* 0x000000a700a37308 */ /* 0x000ee20000002400 */
[----:B------:R-:W-:Y:S02]  /*c480*/  ISETP.GT.AND P6, PT, R217, 0x11, PT ;  /* 0x00000011d900780c */ /* 0x000fe40003fc4270 */
[----:B------:R-:W-:Y:S02]  /*c490*/  ISETP.GT.AND P3, PT, R188, 0x40, PT ;  /* 0x00000040bc00780c */ /* 0x000fe40003f64270 */
[----:B-1----:R-:W-:-:S03]  /*c4a0*/  FSEL R159, R159, -INF , P6 ;  /* 0xff8000009f9f7808 */ /* 0x002fc60003000000 */
[----:B------:R-:W1:Y:S01]  /*c4b0*/  MUFU.TANH R166, R170 ;  /* 0x000000aa00a67308 */ /* 0x000e620000002400 */
[----:B0-----:R-:W-:Y:S02]  /*c4c0*/  FSEL R219, R12, -INF , P3 ;  /* 0xff8000000cdb7808 */ /* 0x001fe40001800000 */
[----:B------:R-:W-:Y:S02]  /*c4d0*/  ISETP.GT.AND P6, PT, R217, 0x18, PT ;  /* 0x00000018d900780c */ /* 0x000fe40003fc4270 */
[----:B------:R-:W-:-:S03]  /*c4e0*/  FMNMX.FTZ R12, R153, R215, !PT ;  /* 0x000000d7990c7209 */ /* 0x000fc60007810000 */
[----:B------:R-:W0:Y:S01]  /*c4f0*/  MUFU.TANH R167, R171 ;  /* 0x000000ab00a77308 */ /* 0x000e220000002400 */
[----:B----4-:R-:W-:Y:S02]  /*c500*/  FSEL R162, R162, -INF , P6 ;  /* 0xff800000a2a27808 */ /* 0x010fe40003000000 */
[----:B------:R-:W-:Y:S02]  /*c510*/  ISETP.GT.AND P6, PT, R217, 0x19, PT ;  /* 0x00000019d900780c */ /* 0x000fe40003fc4270 */
[----:B------:R-:W-:-:S03]  /*c520*/  FMNMX.FTZ R12, R20, R12, !PT ;  /* 0x0000000c140c7209 */ /* 0x000fc60007810000 */
[----:B------:R-:W4:Y:S01]  /*c530*/  MUFU.TANH R170, R174 ;  /* 0x000000ae00aa7308 */ /* 0x000f220000002400 */
[----:B---3--:R-:W-:Y:S02]  /*c540*/  FSEL R163, R163, -INF , P6 ;  /* 0xff800000a3a37808 */ /* 0x008fe40003000000 */
[----:B------:R-:W-:Y:S02]  /*c550*/  FMNMX.FTZ R12, R155, R12, !PT ;  /* 0x0000000c9b0c7209 */ /* 0x000fe40007810000 */
[----:B------:R-:W-:Y:S02]  /*c560*/  ISETP.GT.AND P6, PT, R217, 0x20, PT ;  /* 0x00000020d900780c */ /* 0x000fe40003fc4270 */
[----:B------:R-:W-:Y:S01]  /*c570*/  FMNMX.FTZ R12, R157, R12, !PT ;  /* 0x0000000c9d0c7209 */ /* 0x000fe20007810000 */
[----:B------:R-:W3:Y:S01]  /*c580*/  MUFU.TANH R171, R175 ;  /* 0x000000af00ab7308 */ /* 0x000ee20000002400 */
[----:B-1----:R-:W-:Y:S02]  /*c590*/  FSEL R166, R166, -INF , P6 ;  /* 0xff800000a6a67808 */ /* 0x002fe40003000000 */
[----:B------:R-:W-:-:S02]  /*c5a0*/  ISETP.GT.AND P6, PT, R217, 0x21, PT ;  /* 0x00000021d900780c */ /* 0x000fc40003fc4270 */
[----:B------:R-:W-:-:S03]  /*c5b0*/  FMNMX.FTZ R12, R158, R12, !PT ;  /* 0x0000000c9e0c7209 */ /* 0x000fc60007810000 */
[----:B------:R-:W1:Y:S01]  /*c5c0*/  MUFU.TANH R174, R178 ;  /* 0x000000b200ae7308 */ /* 0x000e620000002400 */
[----:B0-----:R-:W-:Y:S02]  /*c5d0*/  FSEL R167, R167, -INF , P6 ;  /* 0xff800000a7a77808 */ /* 0x001fe40003000000 */
[----:B------:R-:W-:Y:S02]  /*c5e0*/  ISETP.GT.AND P6, PT, R217, 0x28, PT ;  /* 0x00000028d900780c */ /* 0x000fe40003fc4270 */
[----:B------:R-:W-:-:S03]  /*c5f0*/  FMNMX.FTZ R12, R159, R12, !PT ;  /* 0x0000000c9f0c7209 */ /* 0x000fc60007810000 */
[----:B------:R-:W0:Y:S01]  /*c600*/  MUFU.TANH R152, R152 ;  /* 0x0000009800987308 */ /* 0x000e220000002400 */
[----:B----4-:R-:W-:-:S07]  /*c610*/  FSEL R170, R170, -INF , P6 ;  /* 0xff800000aaaa7808 */ /* 0x010fce0003000000 */
[----:B------:R-:W4:Y:S01]  /*c620*/  MUFU.TANH R154, R154 ;  /* 0x0000009a009a7308 */ /* 0x000f220000002400 */
[----:B------:R-:W-:Y:S02]  /*c630*/  ISETP.GT.AND P6, PT, R217, 0x29, PT ;  /* 0x00000029d900780c */ /* 0x000fe40003fc4270 */
[----:B------:R-:W-:-:S05]  /*c640*/  FMNMX.FTZ R12, R162, R12, !PT ;  /* 0x0000000ca20c7209 */ /* 0x000fca0007810000 */
[----:B------:R-:W5:Y:S01]  /*c650*/  MUFU.TANH R175, R179 ;  /* 0x000000b300af7308 */ /* 0x000f620000002400 */
[----:B---3--:R-:W-:-:S07]  /*c660*/  FSEL R171, R171, -INF , P6 ;  /* 0xff800000abab7808 */ /* 0x008fce0003000000 */
[----:B------:R-:W3:Y:S01]  /*c670*/  MUFU.TANH R156, R156 ;  /* 0x0000009c009c7308 */ /* 0x000ee20000002400 */
[----:B------:R-:W-:-:S07]  /*c680*/  FMNMX.FTZ R12, R163, R12, !PT ;  /* 0x0000000ca30c7209 */ /* 0x000fce0007810000 */
[----:B------:R-:W2:Y:S01]  /*c690*/  MUFU.TANH R160, R160 ;  /* 0x000000a000a07308 */ /* 0x000ea20000002400 */
[----:B------:R-:W-:-:S07]  /*c6a0*/  ISETP.GT.AND P6, PT, R217, 0x30, PT ;  /* 0x00000030d900780c */ /* 0x000fce0003fc4270 */
[----:B------:R-:W2:Y:S01]  /*c6b0*/  MUFU.TANH R161, R161 ;  /* 0x000000a100a17308 */ /* 0x000ea20000002400 */
[C---:B------:R-:W-:Y:S02]  /*c6c0*/  ISETP.GT.AND P2, PT, R188.reuse, 0x1, PT ;  /* 0x00000001bc00780c */ /* 0x040fe40003f44270 */
[----:B------:R-:W-:-:S05]  /*c6d0*/  ISETP.GT.AND P1, PT, R188, 0x8, PT ;  /* 0x00000008bc00780c */ /* 0x000fca0003f24270 */
[----:B------:R-:W2:Y:S01]  /*c6e0*/  MUFU.TANH R178, R182 ;  /* 0x000000b600b27308 */ /* 0x000ea20000002400 */
[----:B------:R-:W-:-:S07]  /*c6f0*/  FMNMX.FTZ R12, R166, R12, !PT ;  /* 0x0000000ca60c7209 */ /* 0x000fce0007810000 */
[----:B------:R-:W2:Y:S01]  /*c700*/  MUFU.TANH R164, R164 ;  /* 0x000000a400a47308 */ /* 0x000ea20000002400 */
[----:B-1----:R-:W-:-:S07]  /*c710*/  FSEL R174, R174, -INF , P6 ;  /* 0xff800000aeae7808 */ /* 0x002fce0003000000 */
[----:B------:R-:W1:Y:S01]  /*c720*/  MUFU.TANH R168, R168 ;  /* 0x000000a800a87308 */ /* 0x000e620000002400 */
[----:B0-----:R-:W-:-:S07]  /*c730*/  FSEL R152, R152, -INF , P2 ;  /* 0xff80000098987808 */ /* 0x001fce0001000000 */
[----:B------:R-:W0:Y:S01]  /*c740*/  MUFU.TANH R169, R169 ;  /* 0x000000a900a97308 */ /* 0x000e220000002400 */
[----:B----4-:R-:W-:Y:S02]  /*c750*/  FSEL R154, R154, -INF , P1 ;  /* 0xff8000009a9a7808 */ /* 0x010fe40000800000 */
[----:B------:R-:W-:-:S05]  /*c760*/  ISETP.GT.AND P6, PT, R217, 0x31, PT ;  /* 0x00000031d900780c */ /* 0x000fca0003fc4270 */
[----:B------:R-:W4:Y:S01]  /*c770*/  MUFU.TANH R179, R183 ;  /* 0x000000b700b37308 */ /* 0x000f220000002400 */
[C---:B------:R-:W-:Y:S02]  /*c780*/  ISETP.GT.AND P4, PT, R188.reuse, 0x9, PT ;  /* 0x00000009bc00780c */ /* 0x040fe40003f84270 */
[C---:B------:R-:W-:Y:S02]  /*c790*/  ISETP.GT.AND P2, PT, R188.reuse, 0x11, PT ;  /* 0x00000011bc00780c */ /* 0x040fe40003f44270 */
[----:B------:R-:W-:-:S03]  /*c7a0*/  ISETP.GT.AND P1, PT, R188, 0x18, PT ;  /* 0x00000018bc00780c */ /* 0x000fc60003f24270 */
[----:B------:R-:W4:Y:S01]  /*c7b0*/  MUFU.TANH R172, R172 ;  /* 0x000000ac00ac7308 */ /* 0x000f220000002400 */
[----:B------:R-:W-:-:S07]  /*c7c0*/  FMNMX.FTZ R12, R167, R12, !PT ;  /* 0x0000000ca70c7209 */ /* 0x000fce0007810000 */
[----:B------:R-:W4:Y:S01]  /*c7d0*/  MUFU.TANH R176, R176 ;  /* 0x000000b000b07308 */ /* 0x000f220000002400 */
[----:B-----5:R-:W-:Y:S02]  /*c7e0*/  FSEL R175, R175, -INF , P6 ;  /* 0xff800000afaf7808 */ /* 0x020fe40003000000 */
[----:B---3--:R-:W-:Y:S02]  /*c7f0*/  FSEL R156, R156, -INF , P4 ;  /* 0xff8000009c9c7808 */ /* 0x008fe40002000000 */
[----:B--2---:R-:W-:-:S03]  /*c800*/  FSEL R160, R160, -INF , P2 ;  /* 0xff800000a0a07808 */ /* 0x004fc60001000000 */
[----:B------:R-:W2:Y:S01]  /*c810*/  MUFU.TANH R182, R186 ;  /* 0x000000ba00b67308 */ /* 0x000ea20000002400 */
[----:B------:R-:W-:Y:S02]  /*c820*/  FSEL R161, R161, -INF , P1 ;  /* 0xff800000a1a17808 */ /* 0x000fe40000800000 */
[----:B------:R-:W-:Y:S02]  /*c830*/  ISETP.GT.AND P6, PT, R217, 0x38, PT ;  /* 0x00000038d900780c */ /* 0x000fe40003fc4270 */
[----:B------:R-:W-:-:S03]  /*c840*/  ISETP.GT.AND P4, PT, R188, 0x19, PT ;  /* 0x00000019bc00780c */ /* 0x000fc60003f84270 */
[----:B------:R-:W3:Y:S01]  /*c850*/  MUFU.TANH R216, R216 ;  /* 0x000000d800d87308 */ /* 0x000ee20000002400 */
[C---:B------:R-:W-:Y:S02]  /*c860*/  ISETP.GT.AND P2, PT, R188.reuse, 0x21, PT ;  /* 0x00000021bc00780c */ /* 0x040fe40003f44270 */
[----:B------:R-:W-:Y:S02]  /*c870*/  ISETP.GT.AND P1, PT, R188, 0x28, PT ;  /* 0x00000028bc00780c */ /* 0x000fe40003f24270 */
[----:B------:R-:W-:-:S03]  /*c880*/  FMNMX.FTZ R12, R170, R12, !PT ;  /* 0x0000000caa0c7209 */ /* 0x000fc60007810000 */
[----:B------:R-:W5:Y:S01]  /*c890*/  MUFU.TANH R183, R187 ;  /* 0x000000bb00b77308 */ /* 0x000f620000002400 */
[----:B------:R-:W-:Y:S02]  /*c8a0*/  FSEL R178, R178, -INF , P6 ;  /* 0xff800000b2b27808 */ /* 0x000fe40003000000 */
[----:B------:R-:W-:Y:S02]  /*c8b0*/  FSEL R164, R164, -INF , P4 ;  /* 0xff800000a4a47808 */ /* 0x000fe40002000000 */
[----:B-1----:R-:W-:Y:S02]  /*c8c0*/  FSEL R168, R168, -INF , P2 ;  /* 0xff800000a8a87808 */ /* 0x002fe40001000000 */
[----:B0-----:R-:W-:Y:S02]  /*c8d0*/  FSEL R169, R169, -INF , P1 ;  /* 0xff800000a9a97808 */ /* 0x001fe40000800000 */
[----:B------:R-:W-:Y:S02]  /*c8e0*/  ISETP.GT.AND P6, PT, R217, 0x39, PT ;  /* 0x00000039d900780c */ /* 0x000fe40003fc4270 */
[----:B------:R-:W-:Y:S01]  /*c8f0*/  FMNMX.FTZ R12, R171, R12, !PT ;  /* 0x0000000cab0c7209 */ /* 0x000fe20007810000 */
[----:B------:R-:W0:Y:S01]  /*c900*/  MUFU.TANH R186, R190 ;  /* 0x000000be00ba7308 */ /* 0x000e220000002400 */
[----:B------:R-:W-:-:S02]  /*c910*/  ISETP.GT.AND P4, PT, R188, 0x29, PT ;  /* 0x00000029bc00780c */ /* 0x000fc40003f84270 */
[C---:B------:R-:W-:Y:S02]  /*c920*/  ISETP.GT.AND P2, PT, R188.reuse, 0x31, PT ;  /* 0x00000031bc00780c */ /* 0x040fe40003f44270 */
[----:B------:R-:W-:Y:S02]  /*c930*/  ISETP.GT.AND P1, PT, R188, 0x38, PT ;  /* 0x00000038bc00780c */ /* 0x000fe40003f24270 */
[----:B----4-:R-:W-:Y:S02]  /*c940*/  FSEL R179, R179, -INF , P6 ;  /* 0xff800000b3b37808 */ /* 0x010fe40003000000 */
[----:B------:R-:W-:Y:S02]  /*c950*/  FMNMX.FTZ R12, R174, R12, !PT ;  /* 0x0000000cae0c7209 */ /* 0x000fe40007810000 */
[----:B------:R-:W-:Y:S02]  /*c960*/  FSEL R172, R172, -INF , P4 ;  /* 0xff800000acac7808 */ /* 0x000fe40002000000 */
[----:B------:R-:W-:-:S02]  /*c970*/  FSEL R218, R176, -INF , P2 ;  /* 0xff800000b0da7808 */ /* 0x000fc40001000000 */
[----:B------:R-:W-:Y:S02]  /*c980*/  FSEL R180, R180, -INF , P1 ;  /* 0xff800000b4b47808 */ /* 0x000fe40000800000 */
[----:B------:R-:W-:Y:S01]  /*c990*/  ISETP.GT.AND P6, PT, R217, 0x40, PT ;  /* 0x00000040d900780c */ /* 0x000fe20003fc4270 */
[----:B------:R-:W1:Y:S01]  /*c9a0*/  MUFU.TANH R187, R191 ;  /* 0x000000bf00bb7308 */ /* 0x000e620000002400 */
[C---:B------:R-:W-:Y:S02]  /*c9b0*/  ISETP.GT.AND P4, PT, R188.reuse, 0x39, PT ;  /* 0x00000039bc00780c */ /* 0x040fe40003f84270 */
[C---:B------:R-:W-:Y:S02]  /*c9c0*/  ISETP.GT.AND P2, PT, R188.reuse, 0x41, PT ;  /* 0x00000041bc00780c */ /* 0x040fe40003f44270 */
[----:B------:R-:W-:Y:S02]  /*c9d0*/  ISETP.GT.AND P1, PT, R188, 0x48, PT ;  /* 0x00000048bc00780c */ /* 0x000fe40003f24270 */
[----:B------:R-:W-:-:S02]  /*c9e0*/  FMNMX.FTZ R12, R175, R12, !PT ;  /* 0x0000000caf0c7209 */ /* 0x000fc40007810000 */
[----:B--2---:R-:W-:Y:S02]  /*c9f0*/  FSEL R182, R182, -INF , P6 ;  /* 0xff800000b6b67808 */ /* 0x004fe40003000000 */
[----:B------:R-:W-:Y:S02]  /*ca00*/  FSEL R181, R181, -INF , P4 ;  /* 0xff800000b5b57808 */ /* 0x000fe40002000000 */
[----:B------:R-:W-:Y:S02]  /*ca10*/  FSEL R184, R184, -INF , P2 ;  /* 0xff800000b8b87808 */ /* 0x000fe40001000000 */
[----:B---3--:R-:W-:Y:S02]  /*ca20*/  FSEL R216, R216, -INF , P1 ;  /* 0xff800000d8d87808 */ /* 0x008fe40000800000 */
[----:B------:R-:W-:Y:S02]  /*ca30*/  ISETP.GT.AND P6, PT, R217, 0x41, PT ;  /* 0x00000041d900780c */ /* 0x000fe40003fc4270 */
[----:B------:R-:W-:-:S02]  /*ca40*/  ISETP.GT.AND P5, PT, R188, 0x49, PT ;  /* 0x00000049bc00780c */ /* 0x000fc40003fa4270 */
[C---:B------:R-:W-:Y:S02]  /*ca50*/  ISETP.GT.AND P4, PT, R188.reuse, 0x50, PT ;  /* 0x00000050bc00780c */ /* 0x040fe40003f84270 */
[C---:B------:R-:W-:Y:S02]  /*ca60*/  ISETP.GT.AND P3, PT, R188.reuse, 0x51, PT ;  /* 0x00000051bc00780c */ /* 0x040fe40003f64270 */
[C---:B------:R-:W-:Y:S02]  /*ca70*/  ISETP.GT.AND P2, PT, R188.reuse, 0x58, PT ;  /* 0x00000058bc00780c */ /* 0x040fe40003f44270 */
[----:B------:R-:W-:Y:S02]  /*ca80*/  ISETP.GT.AND P1, PT, R188, 0x59, PT ;  /* 0x00000059bc00780c */ /* 0x000fe40003f24270 */
[----:B------:R-:W2:Y:S01]  /*ca90*/  MUFU.TANH R188, R194 ;  /* 0x000000c200bc7308 */ /* 0x000ea20000002400 */
[----:B------:R-:W-:Y:S02]  /*caa0*/  FMNMX.FTZ R12, R178, R12, !PT ;  /* 0x0000000cb20c7209 */ /* 0x000fe40007810000 */
[----:B-----5:R-:W-:-:S02]  /*cab0*/  FSEL R183, R183, -INF , P6 ;  /* 0xff800000b7b77808 */ /* 0x020fc40003000000 */
[----:B------:R-:W-:Y:S02]  /*cac0*/  ISETP.GT.AND P6, PT, R217, 0x48, PT ;  /* 0x00000048d900780c */ /* 0x000fe40003fc4270 */
[----:B------:R-:W-:Y:S01]  /*cad0*/  FMNMX.FTZ R12, R179, R12, !PT ;  /* 0x0000000cb30c7209 */ /* 0x000fe20007810000 */
[----:B------:R-:W3:Y:S01]  /*cae0*/  MUFU.TANH R190, R195 ;  /* 0x000000c300be7308 */ /* 0x000ee20000002400 */
[----:B0-----:R-:W-:Y:S02]  /*caf0*/  FSEL R186, R186, -INF , P6 ;  /* 0xff800000baba7808 */ /* 0x001fe40003000000 */
[----:B------:R-:W-:Y:S02]  /*cb00*/  ISETP.GT.AND P6, PT, R217, 0x49, PT ;  /* 0x00000049d900780c */ /* 0x000fe40003fc4270 */
[----:B------:R-:W-:-:S03]  /*cb10*/  FMNMX.FTZ R12, R182, R12, !PT ;  /* 0x0000000cb60c7209 */ /* 0x000fc60007810000 */
[----:B------:R-:W0:Y:S01]  /*cb20*/  MUFU.TANH R191, R198 ;  /* 0x000000c600bf7308 */ /* 0x000e220000002400 */
[----:B-1----:R-:W-:Y:S02]  /*cb30*/  FSEL R187, R187, -INF , P6 ;  /* 0xff800000bbbb7808 */ /* 0x002fe40003000000 */
[----:B------:R-:W-:Y:S02]  /*cb40*/  FMNMX.FTZ R12, R183, R12, !PT ;  /* 0x0000000cb70c7209 */ /* 0x000fe40007810000 */
[C---:B------:R-:W-:Y:S02]  /*cb50*/  ISETP.GT.AND P6, PT, R217.reuse, 0x50, PT ;  /* 0x00000050d900780c */ /* 0x040fe40003fc4270 */
[----:B------:R-:W-:Y:S01]  /*cb60*/  FMNMX.FTZ R12, R186, R12, !PT ;  /* 0x0000000cba0c7209 */ /* 0x000fe20007810000 */
[----:B------:R-:W1:Y:S01]  /*cb70*/  MUFU.TANH R194, R199 ;  /* 0x000000c700c27308 */ /* 0x000e620000002400 */
[----:B--2---:R-:W-:Y:S02]  /*cb80*/  FSEL R188, R188, -INF , P6 ;  /* 0xff800000bcbc7808 */ /* 0x004fe40003000000 */
[----:B------:R-:W-:-:S02]  /*cb90*/  ISETP.GT.AND P6, PT, R217, 0x51, PT ;  /* 0x00000051d900780c */ /* 0x000fc40003fc4270 */
[----:B------:R-:W-:Y:S02]  /*cba0*/  FMNMX.FTZ R12, R187, R12, !PT ;  /* 0x0000000cbb0c7209 */ /* 0x000fe40007810000 */
[----:B---3--:R-:W-:Y:S02]  /*cbb0*/  FSEL R190, R190, -INF , P6 ;  /* 0xff800000bebe7808 */ /* 0x008fe40003000000 */
[----:B------:R-:W-:Y:S02]  /*cbc0*/  ISETP.GT.AND P6, PT, R217, 0x58, PT ;  /* 0x00000058d900780c */ /* 0x000fe40003fc4270 */
[----:B------:R-:W-:Y:S02]  /*cbd0*/  FMNMX.FTZ R12, R188, R12, !PT ;  /* 0x0000000cbc0c7209 */ /* 0x000fe40007810000 */
[----:B0-----:R-:W-:Y:S02]  /*cbe0*/  FSEL R191, R191, -INF , P6 ;  /* 0xff800000bfbf7808 */ /* 0x001fe40003000000 */
[----:B------:R-:W-:-:S02]  /*cbf0*/  ISETP.GT.AND P6, PT, R217, 0x59, PT ;  /* 0x00000059d900780c */ /* 0x000fc40003fc4270 */
[----:B------:R-:W-:Y:S02]  /*cc00*/  FMNMX.FTZ R12, R190, R12, !PT ;  /* 0x0000000cbe0c7209 */ /* 0x000fe40007810000 */
[----:B-1----:R-:W-:Y:S02]  /*cc10*/  FSEL R194, R194, -INF , P6 ;  /* 0xff800000c2c27808 */ /* 0x002fe40003000000 */
[----:B------:R-:W-:-:S04]  /*cc20*/  FMNMX.FTZ R12, R191, R12, !PT ;  /* 0x0000000cbf0c7209 */ /* 0x000fc80007810000 */
[----:B------:R-:W-:-:S05]  /*cc30*/  FMNMX.FTZ R12, R194, R12, !PT ;  /* 0x0000000cc20c7209 */ /* 0x000fca0007810000 */
[----:B------:R-:W0:Y:S02]  /*cc40*/  SHFL.BFLY PT, R176, R12, 0x2, 0x1f ;  /* 0x0c401f000cb07f89 */ /* 0x000e2400000e0000 */
[----:B0-----:R-:W-:-:S05]  /*cc50*/  FMNMX.FTZ R176, R12, R176, !PT ;  /* 0x000000b00cb07209 */ /* 0x001fca0007810000 */
[----:B------:R-:W0:Y:S02]  /*cc60*/  SHFL.BFLY PT, R12, R176, 0x1, 0x1f ;  /* 0x0c201f00b00c7f89 */ /* 0x000e2400000e0000 */
[----:B0-----:R-:W-:Y:S02]  /*cc70*/  FMNMX.FTZ R176, R176, R12, !PT ;  /* 0x0000000cb0b07209 */ /* 0x001fe40007810000 */
[----:B------:R-:W0:Y:S02]  /*cc80*/  LDC R12, c[0x0][0x988] ;  /* 0x00026200ff0c7b82 */ /* 0x000e240000000800 */
[----:B------:R-:W-:-:S04]  /*cc90*/  FSETP.NEU.FTZ.AND P6, PT, R176, -INF , PT ;  /* 0xff800000b000780b */ /* 0x000fc80003fdd000 */
[----:B------:R-:W-:-:S05]  /*cca0*/  FSEL R195, R176, RZ, P6 ;  /* 0x000000ffb0c37208 */ /* 0x000fca0003000000 */
[----:B------:R-:W-:Y:S01]  /*ccb0*/  FADD.FTZ R195, -R195, R215 ;  /* 0x000000d7c3c37221 */ /* 0x000fe20000010100 */
[----:B0-----:R-:W-:-:S05]  /*ccc0*/  FMUL.FTZ R199, R176, R12 ;  /* 0x0000000cb0c77220 */ /* 0x001fca0000410000 */
[----:B------:R-:W-:-:S05]  /*ccd0*/  FSEL R199, R199, RZ, P6 ;  /* 0x000000ffc7c77208 */ /* 0x000fca0003000000 */
[-CC-:B------:R-:W-:Y:S01]  /*cce0*/  FFMA.FTZ R215, R178, R12.reuse, -R199.reuse ;  /* 0x0000000cb2d77223 */ /* 0x180fe200000108c7 */
[-CC-:B------:R-:W-:Y:S01]  /*ccf0*/  FFMA.FTZ R153, R153, R12.reuse, -R199.reuse ;  /* 0x0000000c99997223 */ /* 0x180fe200000108c7 */
[-C--:B------:R-:W-:Y:S01]  /*cd00*/  FFMA.FTZ R20, R20, R12.reuse, -R199 ;  /* 0x0000000c14147223 */ /* 0x080fe200000108c7 */
[----:B------:R-:W-:-:S04]  /*cd10*/  FMUL.FTZ R178, R195, R12 ;  /* 0x0000000cc3b27220 */ /* 0x000fc80000410000 */
[----:B------:R-:W-:Y:S01]  /*cd20*/  MUFU.EX2 R153, R153 ;  /* 0x0000009900997308 */ /* 0x000fe20000000800 */
[----:B------:R-:W-:-:S07]  /*cd30*/  FFMA.FTZ R155, R155, R12, -R199 ;  /* 0x0000000c9b9b7223 */ /* 0x000fce00000108c7 */
[----:B------:R-:W0:Y:S08]  /*cd40*/  MUFU.EX2 R178, R178 ;  /* 0x000000b200b27308 */ /* 0x000e300000000800 */
[----:B------:R-:W1:Y:S01]  /*cd50*/  MUFU.EX2 R20, R20 ;  /* 0x0000001400147308 */ /* 0x000e620000000800 */
[-CC-:B------:R-:W-:Y:S01]  /*cd60*/  FFMA.FTZ R198, R157, R12.reuse, -R199.reuse ;  /* 0x0000000c9dc67223 */ /* 0x180fe200000108c7 */
[----:B------:R-:W-:-:S06]  /*cd70*/  FFMA.FTZ R158, R158, R12, -R199 ;  /* 0x0000000c9e9e7223 */ /* 0x000fcc00000108c7 */
[----:B------:R-:W2:Y:S01]  /*cd80*/  MUFU.EX2 R155, R155 ;  /* 0x0000009b009b7308 */ /* 0x000ea20000000800 */
[----:B0-----:R-:W-:Y:S01]  /*cd90*/  FFMA.FTZ R0, R178, R0, R153 ;  /* 0x00000000b2007223 */ /* 0x001fe20000010099 */
[----:B------:R-:W-:-:S06]  /*cda0*/  FFMA.FTZ R159, R159, R12, -R199 ;  /* 0x0000000c9f9f7223 */ /* 0x000fcc00000108c7 */
[----:B------:R-:W0:Y:S01]  /*cdb0*/  MUFU.EX2 R198, R198 ;  /* 0x000000c600c67308 */ /* 0x000e220000000800 */
[C---:B-1----:R-:W-:Y:S01]  /*cdc0*/  F2FP.F16.F32.PACK_AB R157, R20.reuse, R153 ;  /* 0x00000099149d723e */ /* 0x042fe200000000ff */
[----:B------:R-:W-:-:S06]  /*cdd0*/  FADD.FTZ R0, R20, R0 ;  /* 0x0000000014007221 */ /* 0x000fcc0000010000 */
[----:B------:R-:W1:Y:S01]  /*cde0*/  MUFU.EX2 R153, R158 ;  /* 0x0000009e00997308 */ /* 0x000e620000000800 */
[----:B--2---:R-:W-:-:S07]  /*cdf0*/  FADD.FTZ R0, R155, R0 ;  /* 0x000000009b007221 */ /* 0x004fce0000010000 */
[----:B------:R-:W2:Y:S01]  /*ce00*/  MUFU.EX2 R20, R159 ;  /* 0x0000009f00147308 */ /* 0x000ea20000000800 */
[----:B0-----:R-:W-:-:S04]  /*ce10*/  FADD.FTZ R0, R198, R0 ;  /* 0x00000000c6007221 */ /* 0x001fc80000010000 */
[----:B-1----:R-:W-:-:S04]  /*ce20*/  FADD.FTZ R0, R153, R0 ;  /* 0x0000000099007221 */ /* 0x002fc80000010000 */
[C---:B--2---:R-:W-:Y:S01]  /*ce30*/  FADD.FTZ R0, R20.reuse, R0 ;  /* 0x0000000014007221 */ /* 0x044fe20000010000 */
[----:B------:R-:W-:Y:S02]  /*ce40*/  F2FP.F16.F32.PACK_AB R153, R20, R153 ;  /* 0x000000991499723e */ /* 0x000fe400000000ff */
        /* <DEDUP_REMOVED lines=11> */
[----:B------:R-:W-:Y:S01]  /*cf00*/  FMNMX.FTZ R20, R172, R20, !PT ;  /* 0x00000014ac147209 */ /* 0x000fe20007810000 */
[----:B------:R-:W-:-:S03]  /*cf10*/  FMUL.FTZ R189, R189, UR37 ;  /* 0x00000025bdbd7c20 */ /* 0x000fc60008410000 */
[----:B------:R-:W-:Y:S02]  /*cf20*/  FMNMX.FTZ R20, R173, R20, !PT ;  /* 0x00000014ad147209 */ /* 0x000fe40007810000 */
[----:B------:R-:W-:Y:S01]  /*cf30*/  F2FP.F16.F32.PACK_AB R159, R198, R155 ;  /* 0x0000009bc69f723e */ /* 0x000fe200000000ff */
[----:B------:R-:W-:Y:S01]  /*cf40*/  FMUL.FTZ R155, R192, UR37 ;  /* 0x00000025c09b7c20 */ /* 0x000fe20008410000 */
[----:B------:R-:W-:Y:S01]  /*cf50*/  FMNMX.FTZ R20, R218, R20, !PT ;  /* 0x00000014da147209 */ /* 0x000fe20007810000 */
[----:B------:R-:W0:Y:S01]  /*cf60*/  MUFU.TANH R189, R189 ;  /* 0x000000bd00bd7308 */ /* 0x000e220000002400 */
[----:B------:R-:W-:Y:S02]  /*cf70*/  FMUL.FTZ R192, R193, UR37 ;  /* 0x00000025c1c07c20 */ /* 0x000fe40008410000 */
[----:B------:R-:W-:Y:S01]  /*cf80*/  FMNMX.FTZ R20, R180, R20, !PT ;  /* 0x00000014b4147209 */ /* 0x000fe20007810000 */
[----:B------:R-:W-:-:S03]  /*cf90*/  FMUL.FTZ R158, R196, UR37 ;  /* 0x00000025c49e7c20 */ /* 0x000fc60008410000 */
[----:B------:R-:W-:Y:S01]  /*cfa0*/  FMNMX.FTZ R20, R181, R20, !PT ;  /* 0x00000014b5147209 */ /* 0x000fe20007810000 */
[----:B------:R-:W1:Y:S01]  /*cfb0*/  MUFU.TANH R155, R155 ;  /* 0x0000009b009b7308 */ /* 0x000e620000002400 */
[----:B------:R-:W-:Y:S02]  /*cfc0*/  FMUL.FTZ R193, R197, UR37 ;  /* 0x00000025c5c17c20 */ /* 0x000fe40008410000 */
[----:B------:R-:W-:-:S05]  /*cfd0*/  FMNMX.FTZ R20, R219, R20, !PT ;  /* 0x00000014db147209 */ /* 0x000fca0007810000 */
[----:B------:R-:W2:Y:S01]  /*cfe0*/  MUFU.TANH R192, R192 ;  /* 0x000000c000c07308 */ /* 0x000ea20000002400 */
[----:B------:R-:W-:Y:S02]  /*cff0*/  FMNMX.FTZ R20, R184, R20, !PT ;  /* 0x00000014b8147209 */ /* 0x000fe40007810000 */
[----:B0-----:R-:W-:-:S05]  /*d000*/  FSEL R189, R189, -INF , P5 ;  /* 0xff800000bdbd7808 */ /* 0x001fca0002800000 */
[----:B------:R-:W0:Y:S01]  /*d010*/  MUFU.TANH R158, R158 ;  /* 0x0000009e009e7308 */ /* 0x000e220000002400 */
[----:B------:R-:W-:Y:S02]  /*d020*/  FMNMX.FTZ R20, R216, R20, !PT ;  /* 0x00000014d8147209 */ /* 0x000fe40007810000 */
[----:B-1----:R-:W-:-:S05]  /*d030*/  FSEL R155, R155, -INF , P4 ;  /* 0xff8000009b9b7808 */ /* 0x002fca0002000000 */
[----:B------:R-:W1:Y:S01]  /*d040*/  MUFU.TANH R193, R193 ;  /* 0x000000c100c17308 */ /* 0x000e620000002400 */
[----:B------:R-:W-:Y:S02]  /*d050*/  FMNMX.FTZ R20, R189, R20, !PT ;  /* 0x00000014bd147209 */ /* 0x000fe40007810000 */
[----:B--2---:R-:W-:Y:S02]  /*d060*/  FSEL R192, R192, -INF , P3 ;  /* 0xff800000c0c07808 */ /* 0x004fe40001800000 */
[----:B------:R-:W-:Y:S02]  /*d070*/  FMNMX.FTZ R20, R155, R20, !PT ;  /* 0x000000149b147209 */ /* 0x000fe40007810000 */
[----:B0-----:R-:W-:Y:S02]  /*d080*/  FSEL R158, R158, -INF , P2 ;  /* 0xff8000009e9e7808 */ /* 0x001fe40001000000 */
[----:B------:R-:W-:-:S04]  /*d090*/  FMNMX.FTZ R20, R192, R20, !PT ;  /* 0x00000014c0147209 */ /* 0x000fc80007810000 */
[----:B------:R-:W-:Y:S02]  /*d0a0*/  FMNMX.FTZ R20, R158, R20, !PT ;  /* 0x000000149e147209 */ /* 0x000fe40007810000 */
[----:B-1----:R-:W-:-:S04]  /*d0b0*/  FSEL R193, R193, -INF , P1 ;  /* 0xff800000c1c17808 */ /* 0x002fc80000800000 */
[----:B------:R-:W-:-:S05]  /*d0c0*/  FMNMX.FTZ R20, R193, R20, !PT ;  /* 0x00000014c1147209 */ /* 0x000fca0007810000 */
[----:B------:R-:W0:Y:S02]  /*d0d0*/  SHFL.BFLY PT, R195, R20, 0x2, 0x1f ;  /* 0x0c401f0014c37f89 */ /* 0x000e2400000e0000 */
[----:B0-----:R-:W-:-:S05]  /*d0e0*/  FMNMX.FTZ R20, R20, R195, !PT ;  /* 0x000000c314147209 */ /* 0x001fca0007810000 */
[----:B------:R-:W0:Y:S01]  /*d0f0*/  SHFL.BFLY PT, R197, R20, 0x1, 0x1f ;  /* 0x0c201f0014c57f89 */ /* 0x000e2200000e0000 */
        /* <DEDUP_REMOVED lines=17> */
[----:B0-----:R-:W-:-:S04]  /*d210*/  FMNMX.FTZ R20, R20, R197, !PT ;  /* 0x000000c514147209 */ /* 0x001fc80007810000 */
[C---:B------:R-:W-:Y:S01]  /*d220*/  FSETP.NEU.FTZ.AND P1, PT, R20.reuse, -INF , PT ;  /* 0xff8000001400780b */ /* 0x040fe20003f3d000 */
[----:B------:R-:W-:-:S03]  /*d230*/  FMUL.FTZ R199, R20, R12 ;  /* 0x0000000c14c77220 */ /* 0x000fc60000410000 */
[----:B------:R-:W-:Y:S02]  /*d240*/  FSEL R197, R20, RZ, P1 ;  /* 0x000000ff14c57208 */ /* 0x000fe40000800000 */
[----:B------:R-:W-:Y:S01]  /*d250*/  FSEL R199, R199, RZ, P1 ;  /* 0x000000ffc7c77208 */ /* 0x000fe20000800000 */
[----:B------:R-:W-:Y:S02]  /*d260*/  MUFU.EX2 R196, R171 ;  /* 0x000000ab00c47308 */ /* 0x000fe40000000800 */
[----:B------:R-:W-:Y:S02]  /*d270*/  FADD.FTZ R197, -R197, R214 ;  /* 0x000000d6c5c57221 */ /* 0x000fe40000010100 */
[----:B------:R-:W-:-:S04]  /*d280*/  FFMA.FTZ R177, R177, R12, -R199 ;  /* 0x0000000cb1b17223 */ /* 0x000fc800000108c7 */
[----:B------:R0:W-:Y:S01]  /*d290*/  MUFU.EX2 R171, R186 ;  /* 0x000000ba00ab7308 */ /* 0x0001e20000000800 */
[-CC-:B------:R-:W-:Y:S01]  /*d2a0*/  FFMA.FTZ R152, R152, R12.reuse, -R199.reuse ;  /* 0x0000000c98987223 */ /* 0x180fe200000108c7 */
[----:B0-----:R-:W-:-:S06]  /*d2b0*/  FFMA.FTZ R186, R158, R12, -R199 ;  /* 0x0000000c9eba7223 */ /* 0x001fcc00000108c7 */
[----:B------:R0:W-:Y:S01]  /*d2c0*/  MUFU.EX2 R158, R177 ;  /* 0x000000b1009e7308 */ /* 0x0001e20000000800 */
[-CC-:B------:R-:W-:Y:S01]  /*d2d0*/  FFMA.FTZ R154, R154, R12.reuse, -R199.reuse ;  /* 0x0000000c9a9a7223 */ /* 0x180fe200000108c7 */
[-C--:B0-----:R-:W-:Y:S01]  /*d2e0*/  FMUL.FTZ R177, R197, R12.reuse ;  /* 0x0000000cc5b17220 */ /* 0x081fe20000410000 */
[----:B------:R-:W0:Y:S05]  /*d2f0*/  S2R R224, SR_CgaCtaId ;  /* 0x0000000000e07919 */ /* 0x000e2a0000008800 */
[----:B------:R-:W-:Y:S08]  /*d300*/  MUFU.EX2 R152, R152 ;  /* 0x0000009800987308 */ /* 0x000ff00000000800 */
[----:B------:R-:W1:Y:S01]  /*d310*/  MUFU.EX2 R177, R177 ;  /* 0x000000b100b17308 */ /* 0x000e620000000800 */
[-CC-:B------:R-:W-:Y:S01]  /*d320*/  FFMA.FTZ R156, R156, R12.reuse, -R199.reuse ;  /* 0x0000000c9c9c7223 */ /* 0x180fe200000108c7 */
[-CC-:B------:R-:W-:Y:S01]  /*d330*/  FFMA.FTZ R185, R185, R12.reuse, -R199.reuse ;  /* 0x0000000cb9b97223 */ /* 0x180fe200000108c7 */
[-CC-:B------:R-:W-:Y:S01]  /*d340*/  FFMA.FTZ R160, R160, R12.reuse, -R199.reuse ;  /* 0x0000000ca0a07223 */ /* 0x180fe200000108c7 */
[-CC-:B------:R-:W-:Y:S01]  /*d350*/  FFMA.FTZ R161, R161, R12.reuse, -R199.reuse ;  /* 0x0000000ca1a17223 */ /* 0x180fe200000108c7 */
[----:B------:R-:W-:-:S03]  /*d360*/  FFMA.FTZ R164, R164, R12, -R199 ;  /* 0x0000000ca4a47223 */ /* 0x000fc600000108c7 */
        /* <DEDUP_REMOVED lines=15> */
[----:B------:R-:W-:-:S02]  /*d460*/  FFMA.FTZ R193, R193, R12, -R199 ;  /* 0x0000000cc1c17223 */ /* 0x000fc400000108c7 */
[----:B------:R-:W3:Y:S01]  /*d470*/  MUFU.EX2 R199, R156 ;  /* 0x0000009c00c77308 */ /* 0x000ee20000000800 */
[----:B-1----:R-:W-:-:S07]  /*d480*/  FFMA.FTZ R3, R177, R3, R158 ;  /* 0x00000003b1037223 */ /* 0x002fce000001009e */
[----:B------:R-:W1:Y:S01]  /*d490*/  MUFU.EX2 R185, R185 ;  /* 0x000000b900b97308 */ /* 0x000e620000000800 */
[----:B------:R-:W-:-:S07]  /*d4a0*/  FADD.FTZ R3, R152, R3 ;  /* 0x0000000398037221 */ /* 0x000fce0000010000 */
[----:B------:R-:W4:Y:S01]  /*d4b0*/  MUFU.EX2 R160, R160 ;  /* 0x000000a000a07308 */ /* 0x000f220000000800 */
[----:B--2---:R-:W-:-:S07]  /*d4c0*/  FADD.FTZ R3, R154, R3 ;  /* 0x000000039a037221 */ /* 0x004fce0000010000 */
[----:B------:R-:W2:Y:S01]  /*d4d0*/  MUFU.EX2 R162, R162 ;  /* 0x000000a200a27308 */ /* 0x000ea20000000800 */
[----:B------:R-:W-:-:S07]  /*d4e0*/  VIADD R155, R14, 0x22840 ;  /* 0x000228400e9b7836 */ /* 0x000fce0000000000 */
[----:B------:R-:W5:Y:S01]  /*d4f0*/  MUFU.EX2 R163, R163 ;  /* 0x000000a300a37308 */ /* 0x000f620000000800 */
[----:B---3--:R-:W-:-:S07]  /*d500*/  FADD.FTZ R3, R199, R3 ;  /* 0x00000003c7037221 */ /* 0x008fce0000010000 */
[----:B------:R-:W3:Y:S01]  /*d510*/  MUFU.EX2 R214, R161 ;  /* 0x000000a100d67308 */ /* 0x000ee20000000800 */
[----:B-1----:R-:W-:Y:S01]  /*d520*/  FADD.FTZ R3, R185, R3 ;  /* 0x00000003b9037221 */ /* 0x002fe20000010000 */
[----:B0-----:R-:W-:-:S06]  /*d530*/  PRMT R155, R224, 0x654, R155 ;  /* 0x00000654e09b7816 */ /* 0x001fcc000000009b */
[----:B------:R-:W0:Y:S01]  /*d540*/  MUFU.EX2 R164, R164 ;  /* 0x000000a400a47308 */ /* 0x000e220000000800 */
[----:B----4-:R-:W-:Y:S01]  /*d550*/  FADD.FTZ R3, R160, R3 ;  /* 0x00000003a0037221 */ /* 0x010fe20000010000 */
[----:B------:R5:W-:Y:S06]  /*d560*/  SYNCS.ARRIVE.TRANS64.RED.A1T0 RZ, [R155+URZ], RZ ;  /* 0x000000ff9bff79a7 */ /* 0x000bec000810043f */
[----:B------:R-:W1:Y:S01]  /*d570*/  MUFU.EX2 R166, R166 ;  /* 0x000000a600a67308 */ /* 0x000e620000000800 */
[----:B--2---:R-:W-:-:S07]  /*d580*/  FADD.FTZ R0, R162, R0 ;  /* 0x00000000a2007221 */ /* 0x004fce0000010000 */
[----:B------:R-:W2:Y:S01]  /*d590*/  MUFU.EX2 R165, R165 ;  /* 0x000000a500a57308 */ /* 0x000ea20000000800 */
[----:B-----5:R-:W-:Y:S01]  /*d5a0*/  F2FP.F16.F32.PACK_AB R155, R163, R162 ;  /* 0x000000a2a39b723e */ /* 0x020fe200000000ff */
[----:B---3--:R-:W-:-:S06]  /*d5b0*/  FADD.FTZ R3, R214, R3 ;  /* 0x00000003d6037221 */ /* 0x008fcc0000010000 */
[----:B------:R-:W3:Y:S08]  /*d5c0*/  MUFU.EX2 R195, R167 ;  /* 0x000000a700c37308 */ /* 0x000ef00000000800 */
[----:B------:R-:W4:Y:S01]  /*d5d0*/  MUFU.EX2 R168, R168 ;  /* 0x000000a800a87308 */ /* 0x000f220000000800 */
[----:B------:R-:W-:Y:S01]  /*d5e0*/  FADD.FTZ R0, R163, R0 ;  /* 0x00000000a3007221 */ /* 0x000fe20000010000 */
[----:B0-----:R-:W-:-:S06]  /*d5f0*/  FADD.FTZ R3, R164, R3 ;  /* 0x00000003a4037221 */ /* 0x001fcc0000010000 */
[----:B------:R-:W0:Y:S08]  /*d600*/  MUFU.EX2 R170, R170 ;  /* 0x000000aa00aa7308 */ /* 0x000e300000000800 */
[----:B------:R-:W5:Y:S01]  /*d610*/  MUFU.EX2 R162, R169 ;  /* 0x000000a900a27308 */ /* 0x000f620000000800 */
[----:B-1----:R-:W-:Y:S01]  /*d620*/  FADD.FTZ R0, R166, R0 ;  /* 0x00000000a6007221 */ /* 0x002fe20000010000 */
[----:B--2---:R-:W-:-:S06]  /*d630*/  FADD.FTZ R3, R165, R3 ;  /* 0x00000003a5037221 */ /* 0x004fcc0000010000 */
[----:B------:R-:W1:Y:S01]  /*d640*/  MUFU.EX2 R172, R172 ;  /* 0x000000ac00ac7308 */ /* 0x000e620000000800 */
[----:B---3--:R-:W-:Y:S01]  /*d650*/  FADD.FTZ R0, R195, R0 ;  /* 0x00000000c3007221 */ /* 0x008fe20000010000 */
[----:B----4-:R-:W-:-:S06]  /*d660*/  FADD.FTZ R3, R168, R3 ;  /* 0x00000003a8037221 */ /* 0x010fcc0000010000 */
[----:B------:R-:W2:Y:S01]  /*d670*/  MUFU.EX2 R174, R174 ;  /* 0x000000ae00ae7308 */ /* 0x000ea20000000800 */
[----:B------:R-:W-:-:S07]  /*d680*/  F2FP.F16.F32.PACK_AB R161, R195, R166 ;  /* 0x000000a6c3a1723e */ /* 0x000fce00000000ff */
[----:B------:R-:W3:Y:S01]  /*d690*/  MUFU.EX2 R173, R173 ;  /* 0x000000ad00ad7308 */ /* 0x000ee20000000800 */
[----:B0-----:R-:W-:Y:S01]  /*d6a0*/  FADD.FTZ R0, R170, R0 ;  /* 0x00000000aa007221 */ /* 0x001fe20000010000 */
[----:B-----5:R-:W-:-:S06]  /*d6b0*/  FADD.FTZ R3, R162, R3 ;  /* 0x00000003a2037221 */ /* 0x020fcc0000010000 */
[----:B------:R-:W0:Y:S08]  /*d6c0*/  MUFU.EX2 R175, R175 ;  /* 0x000000af00af7308 */ /* 0x000e300000000800 */
[----:B------:R-:W4:Y:S01]  /*d6d0*/  MUFU.EX2 R218, R218 ;  /* 0x000000da00da7308 */ /* 0x000f220000000800 */
[----:B------:R-:W-:Y:S01]  /*d6e0*/  FADD.FTZ R0, R196, R0 ;  /* 0x00000000c4007221 */ /* 0x000fe20000010000 */
[----:B------:R-:W-:-:S06]  /*d6f0*/  F2FP.F16.F32.PACK_AB R156, R152, R158 ;  /* 0x0000009e989c723e */ /* 0x000fcc00000000ff */
[----:B------:R-:W5:Y:S01]  /*d700*/  MUFU.EX2 R167, R215 ;  /* 0x000000d700a77308 */ /* 0x000f620000000800 */
[----:B-1----:R-:W-:Y:S01]  /*d710*/  FADD.FTZ R3, R172, R3 ;  /* 0x00000003ac037221 */ /* 0x002fe20000010000 */
[----:B------:R-:W-:-:S06]  /*d720*/  F2FP.F16.F32.PACK_AB R152, R160, R185 ;  /* 0x000000b9a098723e */ /* 0x000fcc00000000ff */
[----:B------:R-:W1:Y:S01]  /*d730*/  MUFU.EX2 R166, R180 ;  /* 0x000000b400a67308 */ /* 0x000e620000000800 */
[----:B------:R-:W-:Y:S01]  /*d740*/  F2FP.F16.F32.PACK_AB R160, R168, R165 ;  /* 0x000000a5a8a0723e */ /* 0x000fe200000000ff */
[----:B--2---:R-:W-:-:S06]  /*d750*/  FADD.FTZ R0, R174, R0 ;  /* 0x00000000ae007221 */ /* 0x004fcc0000010000 */
[----:B------:R-:W2:Y:S01]  /*d760*/  MUFU.EX2 R179, R179 ;  /* 0x000000b300b37308 */ /* 0x000ea20000000800 */
[----:B---3--:R-:W-:-:S07]  /*d770*/  FADD.FTZ R3, R173, R3 ;  /* 0x00000003ad037221 */ /* 0x008fce0000010000 */
[----:B------:R-:W3:Y:S01]  /*d780*/  MUFU.EX2 R181, R181 ;  /* 0x000000b500b57308 */ /* 0x000ee20000000800 */
[----:B0-----:R-:W-:Y:S01]  /*d790*/  FADD.FTZ R0, R175, R0 ;  /* 0x00000000af007221 */ /* 0x001fe20000010000 */
[----:B----4-:R-:W-:-:S06]  /*d7a0*/  FADD.FTZ R3, R218, R3 ;  /* 0x00000003da037221 */ /* 0x010fcc0000010000 */
[----:B------:R-:W0:Y:S01]  /*d7b0*/  MUFU.EX2 R182, R182 ;  /* 0x000000b600b67308 */ /* 0x000e220000000800 */
[----:B------:R-:W-:-:S07]  /*d7c0*/  F2FP.F16.F32.PACK_AB R163, R196, R170 ;  /* 0x000000aac4a3723e */ /* 0x000fce00000000ff */
[----:B------:R-:W4:Y:S01]  /*d7d0*/  MUFU.EX2 R168, R219 ;  /* 0x000000db00a87308 */ /* 0x000f220000000800 */
[----:B-----5:R-:W-:Y:S01]  /*d7e0*/  FADD.FTZ R0, R167, R0 ;  /* 0x00000000a7007221 */ /* 0x020fe20000010000 */
[----:B-1----:R-:W-:-:S06]  /*d7f0*/  FADD.FTZ R3, R166, R3 ;  /* 0x00000003a6037221 */ /* 0x002fcc0000010000 */
[----:B------:R-:W1:Y:S08]  /*d800*/  MUFU.EX2 R183, R183 ;  /* 0x000000b700b77308 */ /* 0x000e700000000800 */
[----:B------:R-:W5:Y:S01]  /*d810*/  MUFU.EX2 R184, R184 ;  /* 0x000000b800b87308 */ /* 0x000f620000000800 */
[----:B--2---:R-:W-:Y:S01]  /*d820*/  FADD.FTZ R0, R179, R0 ;  /* 0x00000000b3007221 */ /* 0x004fe20000010000 */
[----:B---3--:R-:W-:-:S06]  /*d830*/  FADD.FTZ R3, R181, R3 ;  /* 0x00000003b5037221 */ /* 0x008fcc0000010000 */
[----:B------:R-:W2:Y:S01]  /*d840*/  MUFU.EX2 R170, R216 ;  /* 0x000000d800aa7308 */ /* 0x000ea20000000800 */
[----:B------:R-:W-:Y:S01]  /*d850*/  F2FP.F16.F32.PACK_AB R162, R172, R162 ;  /* 0x000000a2aca2723e */ /* 0x000fe200000000ff */
[----:B0-----:R-:W-:-:S06]  /*d860*/  FADD.FTZ R0, R182, R0 ;  /* 0x00000000b6007221 */ /* 0x001fcc0000010000 */
[----:B------:R-:W0:Y:S01]  /*d870*/  MUFU.EX2 R187, R187 ;  /* 0x000000bb00bb7308 */ /* 0x000e220000000800 */
[----:B----4-:R-:W-:-:S07]  /*d880*/  FADD.FTZ R3, R168, R3 ;  /* 0x00000003a8037221 */ /* 0x010fce0000010000 */
[----:B------:R-:W3:Y:S01]  /*d890*/  MUFU.EX2 R189, R189 ;  /* 0x000000bd00bd7308 */ /* 0x000ee20000000800 */
[----:B-1----:R-:W-:Y:S01]  /*d8a0*/  FADD.FTZ R0, R183, R0 ;  /* 0x00000000b7007221 */ /* 0x002fe20000010000 */
[----:B-----5:R-:W-:-:S06]  /*d8b0*/  FADD.FTZ R3, R184, R3 ;  /* 0x00000003b8037221 */ /* 0x020fcc0000010000 */
[----:B------:R-:W1:Y:S01]  /*d8c0*/  MUFU.EX2 R188, R188 ;  /* 0x000000bc00bc7308 */ /* 0x000e620000000800 */
[----:B------:R-:W-:-:S07]  /*d8d0*/  F2FP.F16.F32.PACK_AB R165, R175, R174 ;  /* 0x000000aeafa5723e */ /* 0x000fce00000000ff */
[----:B------:R-:W4:Y:S01]  /*d8e0*/  MUFU.EX2 R172, R198 ;  /* 0x000000c600ac7308 */ /* 0x000f220000000800 */
[----:B------:R-:W-:Y:S01]  /*d8f0*/  FADD.FTZ R0, R171, R0 ;  /* 0x00000000ab007221 */ /* 0x000fe20000010000 */
[----:B--2---:R-:W-:-:S06]  /*d900*/  FADD.FTZ R3, R170, R3 ;  /* 0x00000003aa037221 */ /* 0x004fcc0000010000 */
[----:B------:R-:W2:Y:S08]  /*d910*/  MUFU.EX2 R190, R190 ;  /* 0x000000be00be7308 */ /* 0x000eb00000000800 */
[----:B------:R-:W5:Y:S01]  /*d920*/  MUFU.EX2 R192, R192 ;  /* 0x000000c000c07308 */ /* 0x000f620000000800 */
[----:B0-----:R-:W-:Y:S01]  /*d930*/  FADD.FTZ R0, R187, R0 ;  /* 0x00000000bb007221 */ /* 0x001fe20000010000 */
[----:B---3--:R-:W-:-:S06]  /*d940*/  FADD.FTZ R3, R189, R3 ;  /* 0x00000003bd037221 */ /* 0x008fcc0000010000 */
[----:B------:R-:W0:Y:S08]  /*d950*/  MUFU.EX2 R191, R191 ;  /* 0x000000bf00bf7308 */ /* 0x000e300000000800 */
[----:B------:R-:W3:Y:S01]  /*d960*/  MUFU.EX2 R174, R186 ;  /* 0x000000ba00ae7308 */ /* 0x000ee20000000800 */
[----:B-1----:R-:W-:Y:S01]  /*d970*/  FADD.FTZ R0, R188, R0 ;  /* 0x00000000bc007221 */ /* 0x002fe20000010000 */
[----:B----4-:R-:W-:-:S06]  /*d980*/  FADD.FTZ R3, R172, R3 ;  /* 0x00000003ac037221 */ /* 0x010fcc0000010000 */
[----:B------:R-:W1:Y:S08]  /*d990*/  MUFU.EX2 R175, R194 ;  /* 0x000000c200af7308 */ /* 0x000e700000000800 */
[----:B------:R-:W4:Y:S01]  /*d9a0*/  MUFU.EX2 R193, R193 ;  /* 0x000000c100c17308 */ /* 0x000f220000000800 */
[----:B--2---:R-:W-:Y:S01]  /*d9b0*/  FADD.FTZ R0, R190, R0 ;  /* 0x00000000be007221 */ /* 0x004fe20000010000 */
[----:B-----5:R-:W-:Y:S01]  /*d9c0*/  FADD.FTZ R3, R192, R3 ;  /* 0x00000003c0037221 */ /* 0x020fe20000010000 */
[----:B------:R-:W-:-:S02]  /*d9d0*/  F2FP.F16.F32.PACK_AB R158, R199, R154 ;  /* 0x0000009ac79e723e */ /* 0x000fc400000000ff */
[----:B0-----:R-:W-:Y:S01]  /*d9e0*/  FADD.FTZ R0, R191, R0 ;  /* 0x00000000bf007221 */ /* 0x001fe20000010000 */
[----:B---3--:R-:W-:Y:S01]  /*d9f0*/  FADD.FTZ R3, R174, R3 ;  /* 0x00000003ae037221 */ /* 0x008fe20000010000 */
[----:B------:R-:W-:Y:S01]  /*da00*/  F2FP.F16.F32.PACK_AB R154, R164, R214 ;  /* 0x000000d6a49a723e */ /* 0x000fe200000000ff */
[----:B------:R-:W-:Y:S01]  /*da10*/  FMUL.FTZ R24, R24, R177 ;  /* 0x000000b118187220 */ /* 0x000fe20000410000 */
[----:B------:R-:W-:Y:S01]  /*da20*/  F2FP.F16.F32.PACK_AB R164, R218, R173 ;  /* 0x000000addaa4723e */ /* 0x000fe200000000ff */
[----:B-1----:R-:W-:Y:S01]  /*da30*/  FADD.FTZ R0, R175, R0 ;  /* 0x00000000af007221 */ /* 0x002fe20000010000 */
[----:B------:R-:W-:Y:S01]  /*da40*/  F2FP.F16.F32.PACK_AB R166, R181, R166 ;  /* 0x000000a6b5a6723e */ /* 0x000fe200000000ff */
[----:B------:R-:W-:Y:S01]  /*da50*/  FMUL.FTZ R25, R25, R177 ;  /* 0x000000b119197220 */ /* 0x000fe20000410000 */
[----:B------:R-:W-:Y:S01]  /*da60*/  F2FP.F16.F32.PACK_AB R167, R179, R167 ;  /* 0x000000a7b3a7723e */ /* 0x000fe200000000ff */
[-C--:B------:R-:W-:Y:S01]  /*da70*/  FMUL.FTZ R28, R28, R177.reuse ;  /* 0x000000b11c1c7220 */ /* 0x080fe20000410000 */
[----:B------:R-:W-:Y:S01]  /*da80*/  F2FP.F16.F32.PACK_AB R168, R184, R168 ;  /* 0x000000a8b8a8723e */ /* 0x000fe200000000ff */
[-C--:B------:R-:W-:Y:S01]  /*da90*/  FMUL.FTZ R29, R29, R177.reuse ;  /* 0x000000b11d1d7220 */ /* 0x080fe20000410000 */
[----:B------:R-:W-:Y:S01]  /*daa0*/  F2FP.F16.F32.PACK_AB R169, R183, R182 ;  /* 0x000000b6b7a9723e */ /* 0x000fe200000000ff */
[----:B----4-:R-:W-:Y:S01]  /*dab0*/  FADD.FTZ R3, R193, R3 ;  /* 0x00000003c1037221 */ /* 0x010fe20000010000 */
[----:B------:R-:W-:Y:S01]  /*dac0*/  F2FP.F16.F32.PACK_AB R170, R189, R170 ;  /* 0x000000aabdaa723e */ /* 0x000fe200000000ff */
[----:B------:R-:W-:Y:S01]  /*dad0*/  FMUL.FTZ R32, R32, R177 ;  /* 0x000000b120207220 */ /* 0x000fe20000410000 */
[----:B------:R-:W-:Y:S01]  /*dae0*/  F2FP.F16.F32.PACK_AB R171, R187, R171 ;  /* 0x000000abbbab723e */ /* 0x000fe200000000ff */
[-C--:B------:R-:W-:Y:S01]  /*daf0*/  FMUL.FTZ R33, R33, R177.reuse ;  /* 0x000000b121217220 */ /* 0x080fe20000410000 */
[----:B------:R-:W-:Y:S01]  /*db00*/  F2FP.F16.F32.PACK_AB R172, R192, R172 ;  /* 0x000000acc0ac723e */ /* 0x000fe200000000ff */
[-C--:B------:R-:W-:Y:S01]  /*db10*/  FMUL.FTZ R36, R36, R177.reuse ;  /* 0x000000b124247220 */ /* 0x080fe20000410000 */
[----:B------:R-:W-:Y:S01]  /*db20*/  F2FP.F16.F32.PACK_AB R173, R190, R188 ;  /* 0x000000bcbead723e */ /* 0x000fe200000000ff */
[-C--:B------:R-:W-:Y:S01]  /*db30*/  FMUL.FTZ R37, R37, R177.reuse ;  /* 0x000000b125257220 */ /* 0x080fe20000410000 */
[----:B------:R-:W-:Y:S01]  /*db40*/  F2FP.F16.F32.PACK_AB R174, R193, R174 ;  /* 0x000000aec1ae723e */ /* 0x000fe200000000ff */
[----:B------:R-:W-:Y:S01]  /*db50*/  FMUL.FTZ R40, R40, R177 ;  /* 0x000000b128287220 */ /* 0x000fe20000410000 */
[----:B------:R-:W-:Y:S01]  /*db60*/  F2FP.F16.F32.PACK_AB R175, R175, R191 ;  /* 0x000000bfafaf723e */ /* 0x000fe200000000ff */
        /* <DEDUP_REMOVED lines=119> */
[----:B------:R-:W-:Y:S06]  /*e2e0*/  @!P0 BRA `(.L_x_5284) ;  /* 0x0000000000048947 */ /* 0x000fec0003800000 */
[----:B------:R-:W-:Y:S01]  /*e2f0*/  BPT.TRAP 0x1 ;  /* 0x000000040000795c */ /* 0x000fe20000300000 */
.L_x_5284:
[----:B------:R0:W1:Y:S01]  /*e300*/  SYNCS.PHASECHK.TRANS64.TRYWAIT P1, [R14+URZ+0x22850], R15 ;  /* 0x0228500f0e0075a7 */ /* 0x000062000802017f */
[----:B------:R-:W-:Y:S05]  /*e310*/  @!P0 BRA `(.L_x_5285) ;  /* 0x0000000000048947 */ /* 0x000fea0003800000 */
[----:B------:R-:W-:Y:S01]  /*e320*/  BPT.TRAP 0x1 ;  /* 0x000000040000795c */ /* 0x000fe20000300000 */
.L_x_5285:
[----:B------:R-:W-:Y:S04]  /*e330*/  BSSY B0, `(.L_x_5286) ;  /* 0x0000004000007945 */ /* 0x000fe80003800000 */
[----:B-1----:R-:W-:Y:S05]  /*e340*/  @P1 BRA `(.L_x_5287) ;  /* 0x0000000000081947 */ /* 0x002fea0003800000 */
[----:B------:R-:W1:Y:S02]  /*e350*/  SYNCS.PHASECHK.TRANS64.TRYWAIT P1, [R14+URZ+0x22850], R15 ;  /* 0x0228500f0e0075a7 */ /* 0x000e64000802017f */
[----:B-1----:R-:W-:Y:S05]  /*e360*/  @!P1 BRA `(.L_x_5288) ;  /* 0x000000e400a49947 */ /* 0x002fea0003800000 */
.L_x_5287:
[----:B------:R-:W-:Y:S05]  /*e370*/  BSYNC B0 ;  /* 0x0000000000007941 */ /* 0x000fea0003800000 */
.L_x_5286:
[----:B------:R-:W2:Y:S01]  /*e380*/  S2R R177, SR_TID.X ;  /* 0x0000000000b17919 */ /* 0x000ea20000002100 */
[----:B------:R-:W-:Y:S05]  /*e390*/  WARPSYNC.ALL ;  /* 0x0000000000007948 */ /* 0x000fea0003800000 */
[----:B------:R-:W-:Y:S01]  /*e3a0*/  IMAD R178, R22, 0xc00, R227 ;  /* 0x00000c0016b27824 */ /* 0x000fe200078e02e3 */
[----:B------:R-:W-:-:S04]  /*e3b0*/  MOV R179, 0x40000040 ;  /* 0x4000004000b37802 */ /* 0x000fc80000000f00 */
[----:B------:R-:W-:Y:S02]  /*e3c0*/  R2UR UR6, R178 ;  /* 0x00000000b20672ca */ /* 0x000fe400000e0000 */
[----:B------:R-:W-:Y:S01]  /*e3d0*/  R2UR UR7, R179 ;  /* 0x00000000b30772ca */ /* 0x000fe200000e0000 */
[----:B------:R-:W-:Y:S01]  /*e3e0*/  IMAD.MOV.U32 R179, RZ, RZ, 0x40000040 ;  /* 0x40000040ffb37424 */ /* 0x000fe200078e00ff */
[----:B--2---:R-:W-:-:S05]  /*e3f0*/  SHF.R.U32.HI R177, RZ, 0x7, R177 ;  /* 0x00000007ffb17819 */ /* 0x004fca00000116b1 */
[----:B01----:R-:W-:-:S05]  /*e400*/  VIADD R15, R177, 0x8 ;  /* 0x00000008b10f7836 */ /* 0x003fca0000000000 */
[----:B------:R0:W-:Y:S06]  /*e410*/  BAR.SYNC.DEFER_BLOCKING R15, 0x100 ;  /* 0x0004000f0000751d */ /* 0x0001ec0000010000 */
[----:B------:R-:W-:-:S06]  /*e420*/  WARPGROUP.ARRIVE ;  /* 0x00000000000079c5 */ /* 0x000fcc0000000000 */
[----:B------:R-:W-:Y:S03]  /*e430*/  HGMMA.64x256x16.F32 R24, R156, gdesc[UR4].tnspB, R24, gsb0 ;  /* 0x43e000049c187df0 */ /* 0x000fe60008000818 */
[----:B------:R-:W-:Y:S02]  /*e440*/  WARPGROUP.DEPBAR.LE gsb0, 0x0 ;  /* 0x00008000000079c5 */ /* 0x000fe40000010000 */
[----:B------:R-:W-:Y:S01]  /*e450*/  VIADD R156, R178, 0x80 ;  /* 0x00000080b29c7836 */ /* 0x000fe20000000000 */
[----:B------:R-:W-:Y:S01]  /*e460*/  WARPGROUP.ARRIVE ;  /* 0x00000000000079c5 */ /* 0x000fe20000000000 */
[----:B------:R-:W-:-:S03]  /*e470*/  IMAD.MOV.U32 R157, RZ, RZ, 0x40000040 ;  /* 0x40000040ff9d7424 */ /* 0x000fc600078e00ff */
[----:B------:R-:W-:Y:S02]  /*e480*/  R2UR UR6, R156 ;  /* 0x000000009c0672ca */ /* 0x000fe400000e0000 */
[----:B------:R-:W-:-:S15]  /*e490*/  R2UR UR7, R157 ;  /* 0x000000009d0772ca */ /* 0x000fde00000e0000 */
[----:B------:R-:W-:-:S01]  /*e4a0*/  NOP ;  /* 0x0000000000007918 */ /* 0x000fc20000000000 */
[----:B------:R-:W-:Y:S03]  /*e4b0*/  HGMMA.64x256x16.F32 R24, R152, gdesc[UR4].tnspB, R24, gsb0 ;  /* 0x43e0000498187df0 */ /* 0x000fe60008000818 */
[----:B------:R-:W-:Y:S02]  /*e4c0*/  WARPGROUP.DEPBAR.LE gsb0, 0x0 ;  /* 0x00008000000079c5 */ /* 0x000fe40000010000 */
[----:B------:R-:W-:Y:S01]  /*e4d0*/  VIADD R152, R178, 0x100 ;  /* 0x00000100b2987836 */ /* 0x000fe20000000000 */
[----:B------:R-:W-:Y:S01]  /*e4e0*/  WARPGROUP.ARRIVE ;  /* 0x00000000000079c5 */ /* 0x000fe20000000000 */
[----:B------:R-:W-:-:S03]  /*e4f0*/  IMAD.MOV.U32 R153, RZ, RZ, 0x40000040 ;  /* 0x40000040ff997424 */ /* 0x000fc600078e00ff */
[----:B------:R-:W-:Y:S02]  /*e500*/  R2UR UR6, R152 ;  /* 0x00000000980672ca */ /* 0x000fe400000e0000 */
[----:B------:R-:W-:Y:S01]  /*e510*/  R2UR UR7, R153 ;  /* 0x00000000990772ca */ /* 0x000fe200000e0000 */
[----:B------:R-:W-:Y:S01]  /*e520*/  IMAD.MOV.U32 R153, RZ, RZ, 0x40000040 ;  /* 0x40000040ff997424 */ /* 0x000fe200078e00ff */
[----:B------:R-:W-:-:S14]  /*e530*/  IADD3 R152, R178, 0x180, RZ ;  /* 0x00000180b2987810 */ /* 0x000fdc0007ffe0ff */
[----:B------:R-:W-:Y:S01]  /*e540*/  HGMMA.64x256x16.F32 R24, R160, gdesc[UR4].tnspB, R24, gsb0 ;  /* 0x43e00004a0187df0 */ /* 0x000fe20008000818 */
[----:B------:R-:W-:Y:S01]  /*e550*/  R2UR UR6, R152 ;  /* 0x00000000980672ca */ /* 0x000fe200000e0000 */
[C---:B------:R-:W-:Y:S01]  /*e560*/  VIADD R152, R178.reuse, 0x200 ;  /* 0x00000200b2987836 */ /* 0x040fe20000000000 */
[----:B------:R-:W-:Y:S01]  /*e570*/  R2UR UR7, R153 ;  /* 0x00000000990772ca */ /* 0x000fe200000e0000 */
[----:B------:R-:W-:Y:S02]  /*e580*/  IMAD.MOV.U32 R153, RZ, RZ, 0x40000040 ;  /* 0x40000040ff997424 */ /* 0x000fe400078e00ff */
[----:B------:R-:W-:Y:S01]  /*e590*/  VIADD R178, R178, 0x280 ;  /* 0x00000280b2b27836 */ /* 0x000fe20000000000 */
[----:B------:R-:W-:Y:S02]  /*e5a0*/  WARPGROUP.DEPBAR.LE gsb0, 0x0 ;  /* 0x00008000000079c5 */ /* 0x000fe40000010000 */
[----:B------:R-:W-:-:S15]  /*e5b0*/  WARPGROUP.ARRIVE ;  /* 0x00000000000079c5 */ /* 0x000fde0000000000 */
[----:B------:R-:W-:-:S04]  /*e5c0*/  NOP ;  /* 0x0000000000007918 */ /* 0x000fc80000000000 */
        /* <DEDUP_REMOVED lines=16> */
.L_x_5289:
[----:B------:R-:W0:Y:S01]  /*e6d0*/  S2R R15, SR_CgaCtaId ;  /* 0x00000000000f7919 */ /* 0x000e220000008800 */
[C---:B------:R-:W-:Y:S01]  /*e6e0*/  ISETP.GT.AND P1, PT, R13.reuse, R221, PT ;  /* 0x000000dd0d00720c */ /* 0x040fe20003f24270 */
[----:B------:R-:W-:Y:S01]  /*e6f0*/  VIADD R13, R13, 0xffffffff ;  /* 0xffffffff0d0d7836 */ /* 0x000fe20000000000 */
[----:B------:R-:W-:Y:S01]  /*e700*/  IADD3 R14, R14, 0x22860, RZ ;  /* 0x000228600e0e7810 */ /* 0x000fe20007ffe0ff */
[----:B------:R-:W-:Y:S02]  /*e710*/  IMAD.MOV.U32 R215, RZ, RZ, R176 ;  /* 0x000000ffffd77224 */ /* 0x000fe400078e00b0 */
[----:B------:R-:W-:Y:S01]  /*e720*/  IMAD.MOV.U32 R214, RZ, RZ, R20 ;  /* 0x000000ffffd67224 */ /* 0x000fe200078e0014 */
[----:B0-----:R-:W-:-:S04]  /*e730*/  PRMT R14, R15, 0x654, R14 ;  /* 0x000006540f0e7816 */ /* 0x001fc8000000000e */
[----:B------:R0:W-:Y:S03]  /*e740*/  SYNCS.ARRIVE.TRANS64.RED.A1T0 RZ, [R14+URZ], RZ ;  /* 0x000000ff0eff79a7 */ /* 0x0001e6000810043f */
[----:B------:R-:W-:Y:S05]  /*e750*/  @P1 BRA `(.L_x_5290) ;  /* 0xffffffd000e81947 */ /* 0x000fea000383ffff */
.L_x_5278:
[----:B------:R-:W-:-:S13]  /*e760*/  ISETP.GE.AND P1, PT, R13, RZ, PT ;  /* 0x000000ff0d00720c */ /* 0x000fda0003f26270 */
[----:B------:R-:W-:Y:S05]  /*e770*/  @!P1 BRA `(.L_x_5291) ;  /* 0x0000002400489947 */ /* 0x000fea0003800000 */
[----:B------:R-:W-:Y:S02]  /*e780*/  IMAD.MOV.U32 R214, RZ, RZ, R176 ;  /* 0x000000ffffd67224 */ /* 0x000fe400078e00b0 */
[----:B------:R-:W-:-:S07]  /*e790*/  IMAD.MOV.U32 R215, RZ, RZ, R20 ;  /* 0x000000ffffd77224 */ /* 0x000fce00078e0014 */
.L_x_5303:
[----:B------:R-:W-:Y:S01]  /*e7a0*/  IADD3 R22, R22, 0x1, RZ ;  /* 0x0000000116167810 */ /* 0x000fe20007ffe0ff */
[----:B------:R-:W-:Y:S05]  /*e7b0*/  YIELD ;  /* 0x0000000000007946 */ /* 0x000fea0003800000 */
[----:B------:R-:W-:-:S04]  /*e7c0*/  ISETP.NE.AND P1, PT, R22, 0x2, PT ;  /* 0x000000021600780c */ /* 0x000fc80003f25270 */
[----:B------:R-:W-:Y:S02]  /*e7d0*/  SEL R15, RZ, 0x1, P1 ;  /* 0x00000001ff0f7807 */ /* 0x000fe40000800000 */
[----:B------:R-:W-:Y:S02]  /*e7e0*/  SEL R22, R22, RZ, P1 ;  /* 0x000000ff16167207 */ /* 0x000fe40000800000 */
[----:B------:R-:W-:Y:S01]  /*e7f0*/  LOP3.LUT R202, R202, R15, RZ, 0x3c, !PT ;  /* 0x0000000fcaca7212 */ /* 0x000fe200078e3cff */
[----:B-1----:R-:W-:Y:S06]  /*e800*/  @!P0 BRA `(.L_x_5292) ;  /* 0x0000000000048947 */ /* 0x002fec0003800000 */
[----:B------:R-:W-:Y:S01]  /*e810*/  BPT.TRAP 0x1 ;  /* 0x000000040000795c */ /* 0x000fe20000300000 */
.L_x_5292:
[----:B0-----:R-:W-:Y:S01]  /*e820*/  IMAD R14, R22, 0x8, R19 ;  /* 0x00000008160e7824 */ /* 0x001fe200078e0213 */
[----:B------:R-:W-:-:S04]  /*e830*/  SHF.L.U32 R15, R202, 0x1f, RZ ;  /* 0x0000001fca0f7819 */ /* 0x000fc800000006ff */
[----:B------:R0:W1:Y:S01]  /*e840*/  SYNCS.PHASECHK.TRANS64.TRYWAIT P1, [R14+URZ+0x22830], R15 ;  /* 0x0228300f0e0075a7 */ /* 0x000062000802017f */
[----:B------:R-:W-:Y:S05]  /*e850*/  @!P0 BRA `(.L_x_5293) ;  /* 0x0000000000048947 */ /* 0x000fea0003800000 */
[----:B------:R-:W-:Y:S01]  /*e860*/  BPT.TRAP 0x1 ;  /* 0x000000040000795c */ /* 0x000fe20000300000 */
.L_x_5293:
[----:B------:R-:W-:Y:S02]  /*e870*/  IMAD R154, R22, 0x300, R228 ;  /* 0x00000300169a7824 */ /* 0x000fe400078e02e4 */
[----:B------:R-:W-:Y:S01]  /*e880*/  IMAD.MOV.U32 R155, RZ, RZ, 0x40000040 ;  /* 0x40000040ff9b7424 */ /* 0x000fe200078e00ff */
[----:B-1----:R-:W-:Y:S06]  /*e890*/  @P1 BRA `(.L_x_5294) ;  /* 0x0000000000081947 */ /* 0x002fec0003800000 */
[----:B------:R-:W1:Y:S02]  /*e8a0*/  SYNCS.PHASECHK.TRANS64.TRYWAIT P1, [R14+URZ+0x22830], R15 ;  /* 0x0228300f0e0075a7 */ /* 0x000e64000802017f */
[----:B-1----:R-:W-:Y:S05]  /*e8b0*/  @!P1 BRA `(.L_x_5295) ;  /* 0x000000e000649947 */ /* 0x002fea0003800000 */
.L_x_5294:
        /* <DEDUP_REMOVED lines=41> */
.L_x_5296:
        /* <DEDUP_REMOVED lines=51> */
[----:B------:R-:W-:-:S03]  /*ee80*/  FMUL.FTZ R195, R195, UR36 ;  /* 0x00000024c3c37c20 */ /* 0x000fc60008410000 */
        /* <DEDUP_REMOVED lines=48> */
[----:B------:R-:W-:Y:S08]  /*f190*/  MUFU.TANH R220, R220 ;  /* 0x000000dc00dc7308 */ /* 0x000ff00000002400 */
[----:B------:R-:W-:Y:S01]  /*f1a0*/  MUFU.TANH R223, R223 ;  /* 0x000000df00df7308 */ /* 0x000fe20000002400 */
[----:B---3--:R-:W-:-:S02]  /*f1b0*/  FMNMX.FTZ R20, R20, R12, !PT ;  /* 0x0000000c14147209 */ /* 0x008fc40007810000 */
[----:B------:R-:W3:Y:S03]  /*f1c0*/  LDC R12, c[0x0][0x988] ;  /* 0x00026200ff0c7b82 */ /* 0x000ee60000000800 */
[C---:B------:R-:W-:Y:S02]  /*f1d0*/  FADD.FTZ R154, -R20.reuse, R215 ;  /* 0x000000d7149a7221 */ /* 0x040fe40000010100 */
[----:B------:R-:W-:Y:S08]  /*f1e0*/  MUFU.TANH R221, R221 ;  /* 0x000000dd00dd7308 */ /* 0x000ff00000002400 */
[----:B------:R-:W-:Y:S01]  /*f1f0*/  MUFU.TANH R222, R222 ;  /* 0x000000de00de7308 */ /* 0x000fe20000002400 */
[-C--:B---3--:R-:W-:Y:S01]  /*f200*/  FMUL.FTZ R155, R20, R12.reuse ;  /* 0x0000000c149b7220 */ /* 0x088fe20000410000 */
[----:B------:R-:W-:-:S03]  /*f210*/  FMUL.FTZ R154, R154, R12 ;  /* 0x0000000c9a9a7220 */ /* 0x000fc60000410000 */
        /* <DEDUP_REMOVED lines=12> */
[----:B------:R-:W4:Y:S01]  /*f2e0*/  MUFU.EX2 R152, R152 ;  /* 0x0000009800987308 */ /* 0x000f220000000800 */
[-CC-:B------:R-:W-:Y:S01]  /*f2f0*/  FFMA.FTZ R188, R188, R12.reuse, -R155.reuse ;  /* 0x0000000cbcbc7223 */ /* 0x180fe2000001089b */
[-CC-:B------:R-:W-:Y:S01]  /*f300*/  FFMA.FTZ R165, R165, R12.reuse, -R155.reuse ;  /* 0x0000000ca5a57223 */ /* 0x180fe2000001089b */
[-CC-:B------:R-:W-:Y:S01]  /*f310*/  FFMA.FTZ R169, R169, R12.reuse, -R155.reuse ;  /* 0x0000000ca9a97223 */ /* 0x180fe2000001089b */
[-CC-:B------:R-:W-:Y:S01]  /*f320*/  FFMA.FTZ R172, R172, R12.reuse, -R155.reuse ;  /* 0x0000000cacac7223 */ /* 0x180fe2000001089b */
[-CC-:B------:R-:W-:Y:S01]  /*f330*/  FFMA.FTZ R180, R180, R12.reuse, -R155.reuse ;  /* 0x0000000cb4b47223 */ /* 0x180fe2000001089b */
[-CC-:B------:R-:W-:Y:S01]  /*f340*/  FFMA.FTZ R181, R181, R12.reuse, -R155.reuse ;  /* 0x0000000cb5b57223 */ /* 0x180fe2000001089b */
[-CC-:B------:R-:W-:Y:S01]  /*f350*/  FFMA.FTZ R184, R184, R12.reuse, -R155.reuse ;  /* 0x0000000cb8b87223 */ /* 0x180fe2000001089b */
[----:B------:R-:W5:Y:S01]  /*f360*/  MUFU.EX2 R153, R153 ;  /* 0x0000009900997308 */ /* 0x000f620000000800 */
[-CC-:B------:R-:W-:Y:S01]  /*f370*/  FFMA.FTZ R185, R185, R12.reuse, -R155.reuse ;  /* 0x0000000cb9b97223 */ /* 0x180fe2000001089b */
[-CC-:B------:R-:W-:Y:S01]  /*f380*/  FFMA.FTZ R189, R189, R12.reuse, -R155.reuse ;  /* 0x0000000cbdbd7223 */ /* 0x180fe2000001089b */
[-CC-:B------:R-:W-:Y:S01]  /*f390*/  FFMA.FTZ R192, R192, R12.reuse, -R155.reuse ;  /* 0x0000000cc0c07223 */ /* 0x180fe2000001089b */
[-CC-:B------:R-:W-:Y:S01]  /*f3a0*/  FFMA.FTZ R193, R193, R12.reuse, -R155.reuse ;  /* 0x0000000cc1c17223 */ /* 0x180fe2000001089b */
[-CC-:B------:R-:W-:Y:S01]  /*f3b0*/  FFMA.FTZ R196, R196, R12.reuse, -R155.reuse ;  /* 0x0000000cc4c47223 */ /* 0x180fe2000001089b */
[----:B------:R-:W-:Y:S01]  /*f3c0*/  FFMA.FTZ R155, R197, R12, -R155 ;  /* 0x0000000cc59b7223 */ /* 0x000fe2000001089b */
[----:B---3--:R-:W-:Y:S01]  /*f3d0*/  FMUL.FTZ R24, R24, R177 ;  /* 0x000000b118187220 */ /* 0x008fe20000410000 */
[----:B------:R3:W0:Y:S01]  /*f3e0*/  MUFU.EX2 R154, R156 ;  /* 0x0000009c009a7308 */ /* 0x0006220000000800 */
[----:B----4-:R-:W-:Y:S01]  /*f3f0*/  FFMA.FTZ R3, R177, R3, R152 ;  /* 0x00000003b1037223 */ /* 0x010fe20000010098 */
[-C--:B------:R-:W-:Y:S01]  /*f400*/  FMUL.FTZ R25, R25, R177.reuse ;  /* 0x000000b119197220 */ /* 0x080fe20000410000 */
[-C--:B------:R-:W-:Y:S01]  /*f410*/  FMUL.FTZ R28, R28, R177.reuse ;  /* 0x000000b11c1c7220 */ /* 0x080fe20000410000 */
[-C--:B------:R-:W-:Y:S01]  /*f420*/  FMUL.FTZ R29, R29, R177.reuse ;  /* 0x000000b11d1d7220 */ /* 0x080fe20000410000 */
[-C--:B------:R-:W-:Y:S01]  /*f430*/  FMUL.FTZ R32, R32, R177.reuse ;  /* 0x000000b120207220 */ /* 0x080fe20000410000 */
[-C--:B------:R-:W-:Y:S01]  /*f440*/  FMUL.FTZ R33, R33, R177.reuse ;  /* 0x000000b121217220 */ /* 0x080fe20000410000 */
[-C--:B------:R-:W-:Y:S01]  /*f450*/  FMUL.FTZ R36, R36, R177.reuse ;  /* 0x000000b124247220 */ /* 0x080fe20000410000 */
[----:B------:R-:W4:Y:S01]  /*f460*/  MUFU.EX2 R157, R157 ;  /* 0x0000009d009d7308 */ /* 0x000f220000000800 */
[C---:B-----5:R-:W-:Y:S01]  /*f470*/  FADD.FTZ R3, R153.reuse, R3 ;  /* 0x0000000399037221 */ /* 0x060fe20000010000 */
[----:B------:R-:W-:Y:S01]  /*f480*/  F2FP.F16.F32.PACK_AB R152, R153, R152 ;  /* 0x000000989998723e */ /* 0x000fe200000000ff */
[----:B------:R-:W-:Y:S01]  /*f490*/  FMUL.FTZ R153, R175, UR36 ;  /* 0x00000024af997c20 */ /* 0x000fe20008410000 */
[----:B---3--:R-:W-:Y:S01]  /*f4a0*/  FMUL.FTZ R156, R178, UR36 ;  /* 0x00000024b29c7c20 */ /* 0x008fe20008410000 */
        /* <DEDUP_REMOVED lines=12> */
[C---:B----4-:R-:W-:Y:S01]  /*f570*/  FADD.FTZ R3, R157.reuse, R3 ;  /* 0x000000039d037221 */ /* 0x050fe20000010000 */
[----:B------:R-:W-:Y:S01]  /*f580*/  F2FP.F16.F32.PACK_AB R154, R157, R154 ;  /* 0x0000009a9d9a723e */ /* 0x000fe200000000ff */
[----:B------:R-:W-:Y:S01]  /*f590*/  FMUL.FTZ R157, R179, UR36 ;  /* 0x00000024b39d7c20 */ /* 0x000fe20008410000 */
[-C--:B------:R-:W-:Y:S01]  /*f5a0*/  FMUL.FTZ R56, R56, R177.reuse ;  /* 0x000000b138387220 */ /* 0x080fe20000410000 */
[-C--:B------:R-:W-:Y:S01]  /*f5b0*/  FMUL.FTZ R57, R57, R177.reuse ;  /* 0x000000b139397220 */ /* 0x080fe20000410000 */
[-C--:B------:R-:W-:Y:S01]  /*f5c0*/  FMUL.FTZ R60, R60, R177.reuse ;  /* 0x000000b13c3c7220 */ /* 0x080fe20000410000 */
[-C--:B------:R-:W-:Y:S01]  /*f5d0*/  FMUL.FTZ R61, R61, R177.reuse ;  /* 0x000000b13d3d7220 */ /* 0x080fe20000410000 */
[----:B------:R-:W4:Y:S01]  /*f5e0*/  MUFU.TANH R153, R153 ;  /* 0x0000009900997308 */ /* 0x000f220000002400 */
[----:B---3--:R-:W-:Y:S01]  /*f5f0*/  FADD.FTZ R3, R160, R3 ;  /* 0x00000003a0037221 */ /* 0x008fe20000010000 */
[-C--:B------:R-:W-:Y:S01]  /*f600*/  FMUL.FTZ R64, R64, R177.reuse ;  /* 0x000000b140407220 */ /* 0x080fe20000410000 */
[-C--:B------:R-:W-:Y:S01]  /*f610*/  FMUL.FTZ R65, R65, R177.reuse ;  /* 0x000000b141417220 */ /* 0x080fe20000410000 */
[-C--:B------:R-:W-:Y:S01]  /*f620*/  FMUL.FTZ R68, R68, R177.reuse ;  /* 0x000000b144447220 */ /* 0x080fe20000410000 */
[-C--:B------:R-:W-:Y:S01]  /*f630*/  FMUL.FTZ R69, R69, R177.reuse ;  /* 0x000000b145457220 */ /* 0x080fe20000410000 */
[-C--:B------:R-:W-:Y:S01]  /*f640*/  FMUL.FTZ R72, R72, R177.reuse ;  /* 0x000000b148487220 */ /* 0x080fe20000410000 */
[-C--:B------:R-:W-:Y:S01]  /*f650*/  FMUL.FTZ R73, R73, R177.reuse ;  /* 0x000000b149497220 */ /* 0x080fe20000410000 */
[----:B------:R-:W3:Y:S01]  /*f660*/  MUFU.TANH R156, R156 ;  /* 0x0000009c009c7308 */ /* 0x000ee20000002400 */
[C---:B0-----:R-:W-:Y:S01]  /*f670*/  FADD.FTZ R3, R161.reuse, R3 ;  /* 0x00000003a1037221 */ /* 0x041fe20000010000 */
[----:B------:R-:W-:Y:S01]  /*f680*/  F2FP.F16.F32.PACK_AB R168, R161, R160 ;  /* 0x000000a0a1a8723e */ /* 0x000fe200000000ff */
[----:B------:R-:W-:Y:S01]  /*f690*/  FMUL.FTZ R160, R182, UR36 ;  /* 0x00000024b6a07c20 */ /* 0x000fe20008410000 */
[----:B------:R-:W-:Y:S01]  /*f6a0*/  FMNMX.FTZ R161, R218, R214, !PT ;  /* 0x000000d6daa17209 */ /* 0x000fe20007810000 */
[-C--:B------:R-:W-:Y:S01]  /*f6b0*/  FMUL.FTZ R76, R76, R177.reuse ;  /* 0x000000b14c4c7220 */ /* 0x080fe20000410000 */
[-C--:B------:R-:W-:Y:S01]  /*f6c0*/  FMUL.FTZ R77, R77, R177.reuse ;  /* 0x000000b14d4d7220 */ /* 0x080fe20000410000 */
[----:B------:R-:W-:Y:S01]  /*f6d0*/  FMUL.FTZ R80, R80, R177 ;  /* 0x000000b150507220 */ /* 0x000fe20000410000 */
[----:B------:R-:W-:Y:S01]  /*f6e0*/  FMNMX.FTZ R161, R217, R161, !PT ;  /* 0x000000a1d9a17209 */ /* 0x000fe20007810000 */
[----:B------:R-:W0:Y:S01]  /*f6f0*/  MUFU.TANH R157, R157 ;  /* 0x0000009d009d7308 */ /* 0x000e220000002400 */
[-C--:B------:R-:W-:Y:S01]  /*f700*/  FMUL.FTZ R81, R81, R177.reuse ;  /* 0x000000b151517220 */ /* 0x080fe20000410000 */
[----:B------:R-:W-:Y:S01]  /*f710*/  FMUL.FTZ R84, R84, R177 ;  /* 0x000000b154547220 */ /* 0x000fe20000410000 */
[----:B------:R-:W-:Y:S01]  /*f720*/  FMNMX.FTZ R162, R216, R161, !PT ;  /* 0x000000a1d8a27209 */ /* 0x000fe20007810000 */
[-C--:B------:R-:W-:Y:S01]  /*f730*/  FMUL.FTZ R85, R85, R177.reuse ;  /* 0x000000b155557220 */ /* 0x080fe20000410000 */
[-C--:B------:R-:W-:Y:S01]  /*f740*/  FMUL.FTZ R88, R88, R177.reuse ;  /* 0x000000b158587220 */ /* 0x080fe20000410000 */
[-C--:B------:R-:W-:Y:S01]  /*f750*/  FMUL.FTZ R89, R89, R177.reuse ;  /* 0x000000b159597220 */ /* 0x080fe20000410000 */
[----:B------:R-:W-:Y:S01]  /*f760*/  FMNMX.FTZ R162, R226, R162, !PT ;  /* 0x000000a2e2a27209 */ /* 0x000fe20007810000 */
[----:B------:R-:W5:Y:S01]  /*f770*/  MUFU.TANH R160, R160 ;  /* 0x000000a000a07308 */ /* 0x000f620000002400 */
[-C--:B------:R-:W-:Y:S01]  /*f780*/  FMUL.FTZ R92, R92, R177.reuse ;  /* 0x000000b15c5c7220 */ /* 0x080fe20000410000 */
[-C--:B------:R-:W-:Y:S01]  /*f790*/  FMUL.FTZ R93, R93, R177.reuse ;  /* 0x000000b15d5d7220 */ /* 0x080fe20000410000 */
[----:B------:R-:W-:Y:S01]  /*f7a0*/  FMNMX.FTZ R163, R225, R162, !PT ;  /* 0x000000a2e1a37209 */ /* 0x000fe20007810000 */
[-C--:B------:R-:W-:Y:S01]  /*f7b0*/  FMUL.FTZ R96, R96, R177.reuse ;  /* 0x000000b160607220 */ /* 0x080fe20000410000 */
[-C--:B------:R-:W-:Y:S01]  /*f7c0*/  FMUL.FTZ R97, R97, R177.reuse ;  /* 0x000000b161617220 */ /* 0x080fe20000410000 */
[----:B------:R-:W-:Y:S01]  /*f7d0*/  FMUL.FTZ R100, R100, R177 ;  /* 0x000000b164647220 */ /* 0x000fe20000410000 */
[----:B------:R-:W-:Y:S01]  /*f7e0*/  FMNMX.FTZ R163, R224, R163, !PT ;  /* 0x000000a3e0a37209 */ /* 0x000fe20007810000 */
[----:B------:R-:W1:Y:S01]  /*f7f0*/  MUFU.TANH R161, R183 ;  /* 0x000000b700a17308 */ /* 0x000e620000002400 */
[-C--:B------:R-:W-:Y:S01]  /*f800*/  FMUL.FTZ R101, R101, R177.reuse ;  /* 0x000000b165657220 */ /* 0x080fe20000410000 */
[----:B------:R-:W-:Y:S01]  /*f810*/  FMUL.FTZ R104, R104, R177 ;  /* 0x000000b168687220 */ /* 0x000fe20000410000 */
[----:B------:R-:W-:Y:S01]  /*f820*/  FMNMX.FTZ R166, R219, R163, !PT ;  /* 0x000000a3dba67209 */ /* 0x000fe20007810000 */
[-C--:B------:R-:W-:Y:S01]  /*f830*/  FMUL.FTZ R105, R105, R177.reuse ;  /* 0x000000b169697220 */ /* 0x080fe20000410000 */
[-C--:B------:R-:W-:Y:S01]  /*f840*/  FMUL.FTZ R108, R108, R177.reuse ;  /* 0x000000b16c6c7220 */ /* 0x080fe20000410000 */
[-C--:B------:R-:W-:Y:S01]  /*f850*/  FMUL.FTZ R109, R109, R177.reuse ;  /* 0x000000b16d6d7220 */ /* 0x080fe20000410000 */
[----:B------:R-:W-:Y:S01]  /*f860*/  FMNMX.FTZ R166, R220, R166, !PT ;  /* 0x000000a6dca67209 */ /* 0x000fe20007810000 */
[----:B------:R2:W1:Y:S01]  /*f870*/  MUFU.TANH R162, R186 ;  /* 0x000000ba00a27308 */ /* 0x0004620000002400 */
[-C--:B------:R-:W-:Y:S01]  /*f880*/  FMUL.FTZ R112, R112, R177.reuse ;  /* 0x000000b170707220 */ /* 0x080fe20000410000 */
[-C--:B------:R-:W-:Y:S01]  /*f890*/  FMUL.FTZ R113, R113, R177.reuse ;  /* 0x000000b171717220 */ /* 0x080fe20000410000 */
[----:B------:R-:W-:Y:S01]  /*f8a0*/  FMNMX.FTZ R167, R223, R166, !PT ;  /* 0x000000a6dfa77209 */ /* 0x000fe20007810000 */
[-C--:B------:R-:W-:Y:S01]  /*f8b0*/  FMUL.FTZ R116, R116, R177.reuse ;  /* 0x000000b174747220 */ /* 0x080fe20000410000 */
[-C--:B------:R-:W-:Y:S01]  /*f8c0*/  FMUL.FTZ R117, R117, R177.reuse ;  /* 0x000000b175757220 */ /* 0x080fe20000410000 */
[----:B------:R-:W-:Y:S01]  /*f8d0*/  FMUL.FTZ R120, R120, R177 ;  /* 0x000000b178787220 */ /* 0x000fe20000410000 */
[----:B------:R-:W-:Y:S01]  /*f8e0*/  FMNMX.FTZ R167, R221, R167, !PT ;  /* 0x000000a7dda77209 */ /* 0x000fe20007810000 */
[----:B------:R3:W1:Y:S01]  /*f8f0*/  MUFU.TANH R163, R187 ;  /* 0x000000bb00a37308 */ /* 0x0006620000002400 */
[----:B--2---:R-:W-:Y:S01]  /*f900*/  FMUL.FTZ R186, R198, UR36 ;  /* 0x00000024c6ba7c20 */ /* 0x004fe20008410000 */
[----:B------:R-:W-:Y:S01]  /*f910*/  FMUL.FTZ R121, R121, R177 ;  /* 0x000000b179797220 */ /* 0x000fe20000410000 */
[----:B------:R-:W-:Y:S01]  /*f920*/  FMNMX.FTZ R170, R222, R167, !PT ;  /* 0x000000a7deaa7209 */ /* 0x000fe20007810000 */
[-C--:B------:R-:W-:Y:S01]  /*f930*/  FMUL.FTZ R124, R124, R177.reuse ;  /* 0x000000b17c7c7220 */ /* 0x080fe20000410000 */
[-C--:B------:R-:W-:Y:S01]  /*f940*/  FMUL.FTZ R125, R125, R177.reuse ;  /* 0x000000b17d7d7220 */ /* 0x080fe20000410000 */
[-C--:B------:R-:W-:Y:S01]  /*f950*/  FMUL.FTZ R128, R128, R177.reuse ;  /* 0x000000b180807220 */ /* 0x080fe20000410000 */
[----:B----4-:R-:W-:Y:S01]  /*f960*/  FMNMX.FTZ R170, R153, R170, !PT ;  /* 0x000000aa99aa7209 */ /* 0x010fe20007810000 */
[----:B------:R-:W2:Y:S01]  /*f970*/  MUFU.TANH R166, R190 ;  /* 0x000000be00a67308 */ /* 0x000ea20000002400 */
[----:B---3--:R-:W-:Y:S01]  /*f980*/  FMUL.FTZ R187, R199, UR36 ;  /* 0x00000024c7bb7c20 */ /* 0x008fe20008410000 */
[-C--:B------:R-:W-:Y:S01]  /*f990*/  FMUL.FTZ R129, R129, R177.reuse ;  /* 0x000000b181817220 */ /* 0x080fe20000410000 */
[----:B------:R-:W-:Y:S01]  /*f9a0*/  FMNMX.FTZ R171, R156, R170, !PT ;  /* 0x000000aa9cab7209 */ /* 0x000fe20007810000 */
[-C--:B------:R-:W-:Y:S01]  /*f9b0*/  FMUL.FTZ R132, R132, R177.reuse ;  /* 0x000000b184847220 */ /* 0x080fe20000410000 */
[-C--:B------:R-:W-:Y:S01]  /*f9c0*/  FMUL.FTZ R133, R133, R177.reuse ;  /* 0x000000b185857220 */ /* 0x080fe20000410000 */
[----:B------:R-:W-:Y:S01]  /*f9d0*/  FMUL.FTZ R136, R136, R177 ;  /* 0x000000b188887220 */ /* 0x000fe20000410000 */
[----:B0-----:R-:W-:Y:S01]  /*f9e0*/  FMNMX.FTZ R171, R157, R171, !PT ;  /* 0x000000ab9dab7209 */ /* 0x001fe20007810000 */
[----:B------:R-:W0:Y:S01]  /*f9f0*/  MUFU.TANH R167, R191 ;  /* 0x000000bf00a77308 */ /* 0x000e220000002400 */
[-C--:B------:R-:W-:Y:S01]  /*fa00*/  FMUL.FTZ R137, R137, R177.reuse ;  /* 0x000000b189897220 */ /* 0x080fe20000410000 */
[----:B------:R-:W-:Y:S01]  /*fa10*/  FMUL.FTZ R140, R140, R177 ;  /* 0x000000b18c8c7220 */ /* 0x000fe20000410000 */
[----:B-----5:R-:W-:Y:S01]  /*fa20*/  FMNMX.FTZ R174, R160, R171, !PT ;  /* 0x000000aba0ae7209 */ /* 0x020fe20007810000 */
[-C--:B------:R-:W-:Y:S01]  /*fa30*/  FMUL.FTZ R141, R141, R177.reuse ;  /* 0x000000b18d8d7220 */ /* 0x080fe20000410000 */
[-C--:B------:R-:W-:Y:S01]  /*fa40*/  FMUL.FTZ R144, R144, R177.reuse ;  /* 0x000000b190907220 */ /* 0x080fe20000410000 */
[-C--:B------:R-:W-:Y:S01]  /*fa50*/  FMUL.FTZ R145, R145, R177.reuse ;  /* 0x000000b191917220 */ /* 0x080fe20000410000 */
[----:B-1----:R-:W-:Y:S01]  /*fa60*/  FMNMX.FTZ R174, R161, R174, !PT ;  /* 0x000000aea1ae7209 */ /* 0x002fe20007810000 */
[----:B------:R-:W1:Y:S01]  /*fa70*/  MUFU.TANH R170, R194 ;  /* 0x000000c200aa7308 */ /* 0x000e620000002400 */
[-C--:B------:R-:W-:Y:S01]  /*fa80*/  FMUL.FTZ R148, R148, R177.reuse ;  /* 0x000000b194947220 */ /* 0x080fe20000410000 */
[----:B------:R-:W-:Y:S01]  /*fa90*/  FMUL.FTZ R149, R149, R177 ;  /* 0x000000b195957220 */ /* 0x000fe20000410000 */
[----:B------:R-:W-:-:S04]  /*faa0*/  FMNMX.FTZ R174, R162, R174, !PT ;  /* 0x000000aea2ae7209 */ /* 0x000fc80007810000 */
[----:B------:R-:W-:Y:S01]  /*fab0*/  FMNMX.FTZ R174, R163, R174, !PT ;  /* 0x000000aea3ae7209 */ /* 0x000fe20007810000 */
[----:B------:R-:W3:Y:S03]  /*fac0*/  MUFU.TANH R171, R195 ;  /* 0x000000c300ab7308 */ /* 0x000ee60000002400 */
[----:B--2---:R-:W-:-:S04]  /*fad0*/  FMNMX.FTZ R174, R166, R174, !PT ;  /* 0x000000aea6ae7209 */ /* 0x004fc80007810000 */
[----:B0-----:R-:W-:Y:S01]  /*fae0*/  FMNMX.FTZ R174, R167, R174, !PT ;  /* 0x000000aea7ae7209 */ /* 0x001fe20007810000 */
[----:B------:R-:W0:Y:S03]  /*faf0*/  MUFU.TANH R186, R186 ;  /* 0x000000ba00ba7308 */ /* 0x000e260000002400 */
[----:B-1----:R-:W-:-:S05]  /*fb00*/  FMNMX.FTZ R174, R170, R174, !PT ;  /* 0x000000aeaaae7209 */ /* 0x002fca0007810000 */
[----:B------:R-:W1:Y:S01]  /*fb10*/  MUFU.TANH R187, R187 ;  /* 0x000000bb00bb7308 */ /* 0x000e620000002400 */
[----:B---3--:R-:W-:-:S07]  /*fb20*/  FMNMX.FTZ R174, R171, R174, !PT ;  /* 0x000000aeabae7209 */ /* 0x008fce0007810000 */
[----:B------:R-:W-:Y:S01]  /*fb30*/  MUFU.EX2 R182, R173 ;  /* 0x000000ad00b67308 */ /* 0x000fe20000000800 */
[----:B0-----:R-:W-:-:S07]  /*fb40*/  FMNMX.FTZ R174, R186, R174, !PT ;  /* 0x000000aebaae7209 */ /* 0x001fce0007810000 */
[----:B------:R-:W-:Y:S01]  /*fb50*/  MUFU.EX2 R173, R176 ;  /* 0x000000b000ad7308 */ /* 0x000fe20000000800 */
[----:B-1----:R-:W-:-:S05]  /*fb60*/  FMNMX.FTZ R174, R187, R174, !PT ;  /* 0x000000aebbae7209 */ /* 0x002fca0007810000 */
[----:B------:R-:W0:Y:S02]  /*fb70*/  SHFL.BFLY PT, R175, R174, 0x2, 0x1f ;  /* 0x0c401f00aeaf7f89 */ /* 0x000e2400000e0000 */
[----:B------:R-:W1:Y:S08]  /*fb80*/  MUFU.EX2 R178, R164 ;  /* 0x000000a400b27308 */ /* 0x000e700000000800 */
[----:B------:R-:W-:Y:S08]  /*fb90*/  MUFU.EX2 R164, R158 ;  /* 0x0000009e00a47308 */ /* 0x000ff00000000800 */
[----:B------:R2:W-:Y:S01]  /*fba0*/  MUFU.EX2 R158, R188 ;  /* 0x000000bc009e7308 */ /* 0x0005e20000000800 */
[----:B-1----:R-:W-:Y:S01]  /*fbb0*/  FADD.FTZ R3, R178, R3 ;  /* 0x00000003b2037221 */ /* 0x002fe20000010000 */
[----:B0-----:R-:W-:-:S06]  /*fbc0*/  FMNMX.FTZ R174, R174, R175, !PT ;  /* 0x000000afaeae7209 */ /* 0x001fcc0007810000 */
[----:B------:R-:W-:Y:S01]  /*fbd0*/  MUFU.EX2 R175, R172 ;  /* 0x000000ac00af7308 */ /* 0x000fe20000000800 */
[----:B------:R-:W0:Y:S07]  /*fbe0*/  SHFL.BFLY PT, R183, R174, 0x1, 0x1f ;  /* 0x0c201f00aeb77f89 */ /* 0x000e2e00000e0000 */
[----:B------:R-:W-:Y:S08]  /*fbf0*/  MUFU.EX2 R172, R192 ;  /* 0x000000c000ac7308 */ /* 0x000ff00000000800 */
[----:B------:R-:W1:Y:S08]  /*fc00*/  MUFU.EX2 R165, R165 ;  /* 0x000000a500a57308 */ /* 0x000e700000000800 */
[----:B------:R3:W4:Y:S01]  /*fc10*/  MUFU.EX2 R179, R169 ;  /* 0x000000a900b37308 */ /* 0x0007220000000800 */
[----:B0-----:R-:W-:-:S05]  /*fc20*/  FMNMX.FTZ R176, R174, R183, !PT ;  /* 0x000000b7aeb07209 */ /* 0x001fca0007810000 */
[C---:B--2---:R-:W-:Y:S01]  /*fc30*/  FADD.FTZ R188, -R176.reuse, R214 ;  /* 0x000000d6b0bc7221 */ /* 0x044fe20000010100 */
[-C--:B------:R-:W-:Y:S01]  /*fc40*/  FMUL.FTZ R215, R176, R12.reuse ;  /* 0x0000000cb0d77220 */ /* 0x080fe20000410000 */
[----:B------:R-:W-:Y:S01]  /*fc50*/  MUFU.EX2 R183, R155 ;  /* 0x0000009b00b77308 */ /* 0x000fe20000000800 */
[----:B-1----:R-:W-:Y:S01]  /*fc60*/  FADD.FTZ R3, R165, R3 ;  /* 0x00000003a5037221 */ /* 0x002fe20000010000 */
[-C--:B------:R-:W-:Y:S01]  /*fc70*/  FMUL.FTZ R188, R188, R12.reuse ;  /* 0x0000000cbcbc7220 */ /* 0x080fe20000410000 */
[-CC-:B------:R-:W-:Y:S01]  /*fc80*/  FFMA.FTZ R197, R216, R12.reuse, -R215.reuse ;  /* 0x0000000cd8c57223 */ /* 0x180fe200000108d7 */
[-CC-:B------:R-:W-:Y:S01]  /*fc90*/  FFMA.FTZ R216, R226, R12.reuse, -R215.reuse ;  /* 0x0000000ce2d87223 */ /* 0x180fe200000108d7 */
[-CC-:B------:R-:W-:Y:S01]  /*fca0*/  FFMA.FTZ R198, R218, R12.reuse, -R215.reuse ;  /* 0x0000000cdac67223 */ /* 0x180fe200000108d7 */
[----:B------:R-:W0:Y:S01]  /*fcb0*/  S2R R226, SR_CgaCtaId ;  /* 0x0000000000e27919 */ /* 0x000e220000008800 */
[-CC-:B------:R-:W-:Y:S01]  /*fcc0*/  FFMA.FTZ R199, R217, R12.reuse, -R215.reuse ;  /* 0x0000000cd9c77223 */ /* 0x180fe200000108d7 */
[-CC-:B------:R-:W-:Y:S01]  /*fcd0*/  FFMA.FTZ R191, R153, R12.reuse, -R215.reuse ;  /* 0x0000000c99bf7223 */ /* 0x180fe200000108d7 */
[----:B------:R-:W-:Y:S01]  /*fce0*/  MUFU.EX2 R188, R188 ;  /* 0x000000bc00bc7308 */ /* 0x000fe20000000800 */
[-CC-:B------:R-:W-:Y:S01]  /*fcf0*/  FFMA.FTZ R217, R225, R12.reuse, -R215.reuse ;  /* 0x0000000ce1d97223 */ /* 0x180fe200000108d7 */
[-CC-:B------:R-:W-:Y:S01]  /*fd00*/  FFMA.FTZ R218, R224, R12.reuse, -R215.reuse ;  /* 0x0000000ce0da7223 */ /* 0x180fe200000108d7 */
[-CC-:B------:R-:W-:Y:S01]  /*fd10*/  FFMA.FTZ R219, R219, R12.reuse, -R215.reuse ;  /* 0x0000000cdbdb7223 */ /* 0x180fe200000108d7 */
[-CC-:B------:R-:W-:Y:S01]  /*fd20*/  FFMA.FTZ R220, R220, R12.reuse, -R215.reuse ;  /* 0x0000000cdcdc7223 */ /* 0x180fe200000108d7 */
[----:B------:R-:W-:Y:S01]  /*fd30*/  FFMA.FTZ R192, R166, R12, -R215 ;  /* 0x0000000ca6c07223 */ /* 0x000fe200000108d7 */
[----:B------:R-:W-:-:S02]  /*fd40*/  VIADD R166, R14, 0x22840 ;  /* 0x000228400ea67836 */ /* 0x000fc40000000000 */
[-CC-:B------:R-:W-:Y:S01]  /*fd50*/  FFMA.FTZ R214, R223, R12.reuse, -R215.reuse ;  /* 0x0000000cdfd67223 */ /* 0x180fe200000108d7 */
[----:B------:R-:W1:Y:S01]  /*fd60*/  MUFU.EX2 R153, R198 ;  /* 0x000000c600997308 */ /* 0x000e620000000800 */
[-CC-:B---3--:R-:W-:Y:S01]  /*fd70*/  FFMA.FTZ R169, R221, R12.reuse, -R215.reuse ;  /* 0x0000000cdda97223 */ /* 0x188fe200000108d7 */
[-CC-:B------:R-:W-:Y:S01]  /*fd80*/  FFMA.FTZ R190, R222, R12.reuse, -R215.reuse ;  /* 0x0000000cdebe7223 */ /* 0x180fe200000108d7 */
[-CC-:B------:R-:W-:Y:S01]  /*fd90*/  FFMA.FTZ R194, R167, R12.reuse, -R215.reuse ;  /* 0x0000000ca7c27223 */ /* 0x180fe200000108d7 */
[--C-:B------:R-:W-:Y:S01]  /*fda0*/  FFMA.FTZ R195, R170, R12, -R215.reuse ;  /* 0x0000000caac37223 */ /* 0x100fe200000108d7 */
[----:B------:R-:W-:Y:S01]  /*fdb0*/  F2FP.F16.F32.PACK_AB R170, R165, R178 ;  /* 0x000000b2a5aa723e */ /* 0x000fe200000000ff */
[-CC-:B------:R-:W-:Y:S01]  /*fdc0*/  FFMA.FTZ R156, R156, R12.reuse, -R215.reuse ;  /* 0x0000000c9c9c7223 */ /* 0x180fe200000108d7 */
[-C--:B------:R-:W-:Y:S01]  /*fdd0*/  FFMA.FTZ R157, R157, R12.reuse, -R215 ;  /* 0x0000000c9d9d7223 */ /* 0x080fe200000108d7 */
[----:B------:R-:W2:Y:S01]  /*fde0*/  MUFU.EX2 R199, R199 ;  /* 0x000000c700c77308 */ /* 0x000ea20000000800 */
[----:B------:R-:W-:Y:S01]  /*fdf0*/  FADD.FTZ R3, R164, R3 ;  /* 0x00000003a4037221 */ /* 0x000fe20000010000 */
[-CC-:B------:R-:W-:Y:S01]  /*fe00*/  FFMA.FTZ R160, R160, R12.reuse, -R215.reuse ;  /* 0x0000000ca0a07223 */ /* 0x180fe200000108d7 */
[-CC-:B------:R-:W-:Y:S01]  /*fe10*/  FFMA.FTZ R161, R161, R12.reuse, -R215.reuse ;  /* 0x0000000ca1a17223 */ /* 0x180fe200000108d7 */
[-C--:B------:R-:W-:Y:S01]  /*fe20*/  FFMA.FTZ R162, R162, R12.reuse, -R215 ;  /* 0x0000000ca2a27223 */ /* 0x080fe200000108d7 */
[----:B----4-:R-:W-:Y:S01]  /*fe30*/  FADD.FTZ R3, R179, R3 ;  /* 0x00000003b3037221 */ /* 0x010fe20000010000 */
[-CC-:B------:R-:W-:Y:S01]  /*fe40*/  FFMA.FTZ R163, R163, R12.reuse, -R215.reuse ;  /* 0x0000000ca3a37223 */ /* 0x180fe200000108d7 */
[----:B------:R-:W-:Y:S01]  /*fe50*/  FFMA.FTZ R186, R186, R12, -R215 ;  /* 0x0000000cbaba7223 */ /* 0x000fe200000108d7 */
[----:B------:R-:W3:Y:S01]  /*fe60*/  MUFU.EX2 R155, R197 ;  /* 0x000000c5009b7308 */ /* 0x000ee20000000800 */
[----:B-1----:R-:W-:Y:S01]  /*fe70*/  FFMA.FTZ R0, R188, R0, R153 ;  /* 0x00000000bc007223 */ /* 0x002fe20000010099 */
[----:B------:R-:W-:Y:S01]  /*fe80*/  FADD.FTZ R3, R175, R3 ;  /* 0x00000003af037221 */ /* 0x000fe20000010000 */
[----:B------:R-:W-:Y:S01]  /*fe90*/  FFMA.FTZ R187, R187, R12, -R215 ;  /* 0x0000000cbbbb7223 */ /* 0x000fe200000108d7 */
[----:B------:R-:W-:Y:S01]  /*fea0*/  F2FP.F16.F32.PACK_AB R164, R179, R164 ;  /* 0x000000a4b3a4723e */ /* 0x000fe200000000ff */
[-C--:B------:R-:W-:Y:S01]  /*feb0*/  FMUL.FTZ R26, R26, R188.reuse ;  /* 0x000000bc1a1a7220 */ /* 0x080fe20000410000 */
[----:B0-----:R-:W-:Y:S01]  /*fec0*/  PRMT R166, R226, 0x654, R166 ;  /* 0x00000654e2a67816 */ /* 0x001fe200000000a6 */
[----:B------:R-:W-:Y:S01]  /*fed0*/  FADD.FTZ R3, R182, R3 ;  /* 0x00000003b6037221 */ /* 0x000fe20000010000 */
[----:B------:R-:W0:Y:S01]  /*fee0*/  MUFU.EX2 R216, R216 ;  /* 0x000000d800d87308 */ /* 0x000e220000000800 */
[C---:B--2---:R-:W-:Y:S01]  /*fef0*/  FADD.FTZ R0, R199.reuse, R0 ;  /* 0x00000000c7007221 */ /* 0x044fe20000010000 */
[----:B------:R1:W-:Y:S01]  /*ff00*/  SYNCS.ARRIVE.TRANS64.RED.A1T0 RZ, [R166+URZ], RZ ;  /* 0x000000ffa6ff79a7 */ /* 0x0003e2000810043f */
[----:B------:R-:W-:Y:S01]  /*ff10*/  F2FP.F16.F32.PACK_AB R153, R199, R153 ;  /* 0x00000099c799723e */ /* 0x000fe200000000ff */
        /* <DEDUP_REMOVED lines=20> */
[----:B------:R0:W-:Y:S01]  /*10060*/  MUFU.EX2 R174, R196 ;  /* 0x000000c400ae7308 */ /* 0x0001e20000000800 */
[----:B-1----:R-:W-:Y:S01]  /*10070*/  FADD.FTZ R166, R217, R0 ;  /* 0x00000000d9a67221 */ /* 0x002fe20000010000 */
[-C--:B------:R-:W-:Y:S01]  /*10080*/  FMUL.FTZ R58, R58, R188.reuse ;  /* 0x000000bc3a3a7220 */ /* 0x080fe20000410000 */
[-C--:B------:R-:W-:Y:S01]  /*10090*/  FMUL.FTZ R59, R59, R188.reuse ;  /* 0x000000bc3b3b7220 */ /* 0x080fe20000410000 */
[-C--:B------:R-:W-:Y:S01]  /*100a0*/  FMUL.FTZ R62, R62, R188.reuse ;  /* 0x000000bc3e3e7220 */ /* 0x080fe20000410000 */
[-C--:B------:R-:W-:Y:S01]  /*100b0*/  FMUL.FTZ R63, R63, R188.reuse ;  /* 0x000000bc3f3f7220 */ /* 0x080fe20000410000 */
[-C--:B------:R-:W-:Y:S01]  /*100c0*/  FMUL.FTZ R66, R66, R188.reuse ;  /* 0x000000bc42427220 */ /* 0x080fe20000410000 */
[----:B------:R-:W-:Y:S01]  /*100d0*/  FMUL.FTZ R67, R67, R188 ;  /* 0x000000bc43437220 */ /* 0x000fe20000410000 */
[----:B------:R-:W-:Y:S01]  /*100e0*/  MUFU.EX2 R220, R220 ;  /* 0x000000dc00dc7308 */ /* 0x000fe20000000800 */
[----:B0-----:R-:W-:Y:S01]  /*100f0*/  FFMA.FTZ R196, R171, R12, -R215 ;  /* 0x0000000cabc47223 */ /* 0x001fe200000108d7 */
[----:B--2---:R-:W-:Y:S01]  /*10100*/  FADD.FTZ R166, R218, R166 ;  /* 0x000000a6daa67221 */ /* 0x004fe20000010000 */
        /* <DEDUP_REMOVED lines=23> */
[----:B------:R-:W-:Y:S01]  /*10280*/  F2FP.F16.F32.PACK_AB R166, R182, R175 ;  /* 0x000000afb6a6723e */ /* 0x000fe200000000ff */
[-C--:B------:R-:W-:Y:S01]  /*10290*/  FMUL.FTZ R107, R107, R188.reuse ;  /* 0x000000bc6b6b7220 */ /* 0x080fe20000410000 */
[C---:B------:R-:W-:Y:S01]  /*102a0*/  F2FP.F16.F32.PACK_AB R171, R220.reuse, R171 ;  /* 0x000000abdcab723e */ /* 0x040fe200000000ff */
[----:B------:R-:W-:Y:S01]  /*102b0*/  FADD.FTZ R165, R220, R165 ;  /* 0x000000a5dca57221 */ /* 0x000fe20000010000 */
[-C--:B------:R-:W-:Y:S01]  /*102c0*/  FMUL.FTZ R110, R110, R188.reuse ;  /* 0x000000bc6e6e7220 */ /* 0x080fe20000410000 */
[-C--:B------:R-:W-:Y:S01]  /*102d0*/  FMUL.FTZ R111, R111, R188.reuse ;  /* 0x000000bc6f6f7220 */ /* 0x080fe20000410000 */
[----:B------:R-:W0:Y:S01]  /*102e0*/  MUFU.EX2 R167, R190 ;  /* 0x000000be00a77308 */ /* 0x000e220000000800 */
[----:B-1----:R-:W-:Y:S01]  /*102f0*/  FADD.FTZ R165, R214, R165 ;  /* 0x000000a5d6a57221 */ /* 0x002fe20000010000 */
[----:B--2---:R-:W-:Y:S01]  /*10300*/  F2FP.F16.F32.PACK_AB R169, R218, R217 ;  /* 0x000000d9daa9723e */ /* 0x004fe200000000ff */
[-C--:B------:R-:W-:Y:S01]  /*10310*/  FMUL.FTZ R114, R114, R188.reuse ;  /* 0x000000bc72727220 */ /* 0x080fe20000410000 */
[-C--:B------:R-:W-:Y:S01]  /*10320*/  FMUL.FTZ R115, R115, R188.reuse ;  /* 0x000000bc73737220 */ /* 0x080fe20000410000 */
[-C--:B------:R-:W-:Y:S01]  /*10330*/  FMUL.FTZ R118, R118, R188.reuse ;  /* 0x000000bc76767220 */ /* 0x080fe20000410000 */
[-C--:B------:R-:W-:Y:S01]  /*10340*/  FMUL.FTZ R119, R119, R188.reuse ;  /* 0x000000bc77777220 */ /* 0x080fe20000410000 */
[----:B------:R-:W-:Y:S01]  /*10350*/  FMUL.FTZ R122, R122, R188 ;  /* 0x000000bc7a7a7220 */ /* 0x000fe20000410000 */
        /* <DEDUP_REMOVED lines=21> */
[----:B------:R-:W-:-:S03]  /*104b0*/  FMUL.FTZ R151, R151, R188 ;  /* 0x000000bc97977220 */ /* 0x000fc60000410000 */
[----:B------:R-:W1:Y:S08]  /*104c0*/  MUFU.EX2 R157, R157 ;  /* 0x0000009d009d7308 */ /* 0x000e700000000800 */
[----:B------:R-:W3:Y:S08]  /*104d0*/  MUFU.EX2 R180, R180 ;  /* 0x000000b400b47308 */ /* 0x000ef00000000800 */
[----:B------:R4:W-:Y:S08]  /*104e0*/  MUFU.EX2 R0, R160 ;  /* 0x000000a000007308 */ /* 0x0009f00000000800 */
[----:B------:R-:W5:Y:S01]  /*104f0*/  MUFU.EX2 R181, R181 ;  /* 0x000000b500b57308 */ /* 0x000f620000000800 */
[----:B----4-:R-:W-:-:S07]  /*10500*/  FADD.FTZ R160, R173, R3 ;  /* 0x00000003ada07221 */ /* 0x010fce0000010000 */
[----:B------:R4:W5:Y:S08]  /*10510*/  MUFU.EX2 R175, R161 ;  /* 0x000000a100af7308 */ /* 0x0009700000000800 */
[----:B------:R-:W5:Y:S01]  /*10520*/  MUFU.EX2 R184, R184 ;  /* 0x000000b800b87308 */ /* 0x000f620000000800 */
[----:B----4-:R-:W-:-:S04]  /*10530*/  FADD.FTZ R161, R191, R178 ;  /* 0x000000b2bfa17221 */ /* 0x010fc80000010000 */
[----:B--2---:R-:W-:-:S03]  /*10540*/  FADD.FTZ R161, R156, R161 ;  /* 0x000000a19ca17221 */ /* 0x004fc60000010000 */
[----:B------:R0:W-:Y:S08]  /*10550*/  MUFU.EX2 R3, R162 ;  /* 0x000000a200037308 */ /* 0x0001f00000000800 */
[----:B------:R-:W2:Y:S01]  /*10560*/  MUFU.EX2 R185, R185 ;  /* 0x000000b900b97308 */ /* 0x000ea20000000800 */
[C---:B0-----:R-:W-:Y:S01]  /*10570*/  FADD.FTZ R162, R159.reuse, R160 ;  /* 0x000000a09fa27221 */ /* 0x041fe20000010000 */
[----:B------:R-:W-:-:S06]  /*10580*/  F2FP.F16.F32.PACK_AB R160, R159, R173 ;  /* 0x000000ad9fa0723e */ /* 0x000fcc00000000ff */
[----:B------:R1:W0:Y:S08]  /*10590*/  MUFU.EX2 R159, R163 ;  /* 0x000000a3009f7308 */ /* 0x0002300000000800 */
[----:B------:R-:W4:Y:S01]  /*105a0*/  MUFU.EX2 R192, R192 ;  /* 0x000000c000c07308 */ /* 0x000f220000000800 */
[C---:B-1----:R-:W-:Y:S01]  /*105b0*/  FADD.FTZ R163, R157.reuse, R161 ;  /* 0x000000a19da37221 */ /* 0x042fe20000010000 */
[----:B------:R-:W-:Y:S01]  /*105c0*/  F2FP.F16.F32.PACK_AB R161, R157, R156 ;  /* 0x0000009c9da1723e */ /* 0x000fe200000000ff */
[----:B---3--:R-:W-:Y:S01]  /*105d0*/  FADD.FTZ R156, R180, R162 ;  /* 0x000000a2b49c7221 */ /* 0x008fe20000010000 */
[----:B-----5:R-:W-:Y:S01]  /*105e0*/  F2FP.F16.F32.PACK_AB R162, R181, R180 ;  /* 0x000000b4b5a2723e */ /* 0x020fe200000000ff */
[----:B------:R-:W-:Y:S01]  /*105f0*/  FADD.FTZ R157, R0, R163 ;  /* 0x000000a3009d7221 */ /* 0x000fe20000010000 */
[----:B------:R-:W-:Y:S01]  /*10600*/  F2FP.F16.F32.PACK_AB R163, R175, R0 ;  /* 0x00000000afa3723e */ /* 0x000fe200000000ff */
[----:B------:R-:W-:Y:S01]  /*10610*/  FADD.FTZ R156, R181, R156 ;  /* 0x0000009cb59c7221 */ /* 0x000fe20000010000 */
[----:B------:R-:W1:Y:S01]  /*10620*/  MUFU.EX2 R189, R189 ;  /* 0x000000bd00bd7308 */ /* 0x000e620000000800 */
[----:B------:R-:W-:-:S02]  /*10630*/  FADD.FTZ R157, R175, R157 ;  /* 0x0000009daf9d7221 */ /* 0x000fc40000010000 */
[----:B------:R-:W-:Y:S01]  /*10640*/  FADD.FTZ R0, R184, R156 ;  /* 0x0000009cb8007221 */ /* 0x000fe20000010000 */
[----:B--2---:R-:W-:Y:S01]  /*10650*/  F2FP.F16.F32.PACK_AB R156, R185, R184 ;  /* 0x000000b8b99c723e */ /* 0x004fe200000000ff */
[----:B------:R-:W-:Y:S02]  /*10660*/  FADD.FTZ R157, R3, R157 ;  /* 0x0000009d039d7221 */ /* 0x000fe40000010000 */
[----:B------:R-:W-:Y:S01]  /*10670*/  FADD.FTZ R0, R185, R0 ;  /* 0x00000000b9007221 */ /* 0x000fe20000010000 */
[----:B------:R-:W2:Y:S01]  /*10680*/  MUFU.EX2 R194, R194 ;  /* 0x000000c200c27308 */ /* 0x000ea20000000800 */
[C---:B0-----:R-:W-:Y:S01]  /*10690*/  FADD.FTZ R178, R159.reuse, R157 ;  /* 0x0000009d9fb27221 */ /* 0x041fe20000010000 */
[----:B------:R-:W-:Y:S01]  /*106a0*/  F2FP.F16.F32.PACK_AB R157, R159, R3 ;  /* 0x000000039f9d723e */ /* 0x000fe200000000ff */
[----:B------:R-:W-:Y:S02]  /*106b0*/  FADD.FTZ R0, R158, R0 ;  /* 0x000000009e007221 */ /* 0x000fe40000010000 */
[----:B----4-:R-:W-:-:S03]  /*106c0*/  FADD.FTZ R178, R192, R178 ;  /* 0x000000b2c0b27221 */ /* 0x010fc60000010000 */
        /* <DEDUP_REMOVED lines=12> */
[----:B------:R-:W-:Y:S01]  /*10790*/  FADD.FTZ R3, R174, R3 ;  /* 0x00000003ae037221 */ /* 0x000fe20000010000 */
[C---:B------:R-:W-:Y:S02]  /*107a0*/  F2FP.F16.F32.PACK_AB R174, R183.reuse, R174 ;  /* 0x000000aeb7ae723e */ /* 0x040fe400000000ff */
[----:B------:R-:W1:Y:S01]  /*107b0*/  MUFU.EX2 R187, R187 ;  /* 0x000000bb00bb7308 */ /* 0x000e620000000800 */
[C---:B--2---:R-:W-:Y:S01]  /*107c0*/  FADD.FTZ R0, R196.reuse, R178 ;  /* 0x000000b2c4007221 */ /* 0x044fe20000010000 */
[----:B------:R-:W-:Y:S01]  /*107d0*/  F2FP.F16.F32.PACK_AB R173, R196, R173 ;  /* 0x000000adc4ad723e */ /* 0x000fe200000000ff */
[----:B------:R-:W-:Y:S02]  /*107e0*/  FADD.FTZ R3, R183, R3 ;  /* 0x00000003b7037221 */ /* 0x000fe40000010000 */
[----:B0-----:R-:W-:-:S04]  /*107f0*/  FADD.FTZ R0, R175, R0 ;  /* 0x00000000af007221 */ /* 0x001fc80000010000 */
[C---:B-1----:R-:W-:Y:S01]  /*10800*/  FADD.FTZ R0, R187.reuse, R0 ;  /* 0x00000000bb007221 */ /* 0x042fe20000010000 */
[----:B------:R-:W-:Y:S01]  /*10810*/  F2FP.F16.F32.PACK_AB R175, R187, R175 ;  /* 0x000000afbbaf723e */ /* 0x000fe200000000ff */
[----:B------:R-:W-:Y:S06]  /*10820*/  @!P0 BRA `(.L_x_5297) ;  /* 0x0000000000048947 */ /* 0x000fec0003800000 */
[----:B------:R-:W-:Y:S01]  /*10830*/  BPT.TRAP 0x1 ;  /* 0x000000040000795c */ /* 0x000fe20000300000 */
.L_x_5297:
[----:B------:R0:W1:Y:S01]  /*10840*/  SYNCS.PHASECHK.TRANS64.TRYWAIT P1, [R14+URZ+0x22850], R15 ;  /* 0x0228500f0e0075a7 */ /* 0x000062000802017f */
[----:B------:R-:W-:Y:S05]  /*10850*/  @!P0 BRA `(.L_x_5298) ;  /* 0x0000000000048947 */ /* 0x000fea0003800000 */
[----:B------:R-:W-:Y:S01]  /*10860*/  BPT.TRAP 0x1 ;  /* 0x000000040000795c */ /* 0x000fe20000300000 */
.L_x_5298:
[----:B------:R-:W-:Y:S04]  /*10870*/  BSSY B0, `(.L_x_5299) ;  /* 0x0000004000007945 */ /* 0x000fe80003800000 */
[----:B-1----:R-:W-:Y:S05]  /*10880*/  @P1 BRA `(.L_x_5300) ;  /* 0x0000000000081947 */ /* 0x002fea0003800000 */
[----:B------:R-:W1:Y:S02]  /*10890*/  SYNCS.PHASECHK.TRANS64.TRYWAIT P1, [R14+URZ+0x22850], R15 ;  /* 0x0228500f0e0075a7 */ /* 0x000e64000802017f */
[----:B-1----:R-:W-:Y:S05]  /*108a0*/  @!P1 BRA `(.L_x_5301) ;  /* 0x000000c0007c9947 */ /* 0x002fea0003800000 */
.L_x_5300:
[----:B------:R-:W-:Y:S05]  /*108b0*/  BSYNC B0 ;  /* 0x0000000000007941 */ /* 0x000fea0003800000 */
.L_x_5299:
[----:B------:R-:W2:Y:S01]  /*108c0*/  S2R R177, SR_TID.X ;  /* 0x0000000000b17919 */ /* 0x000ea20000002100 */
[----:B------:R-:W-:Y:S05]  /*108d0*/  WARPSYNC.ALL ;  /* 0x0000000000007948 */ /* 0x000fea0003800000 */
[----:B------:R-:W-:Y:S02]  /*108e0*/  IMAD R178, R22, 0xc00, R227 ;  /* 0x00000c0016b27824 */ /* 0x000fe400078e02e3 */
[----:B------:R-:W-:-:S03]  /*108f0*/  IMAD.MOV.U32 R179, RZ, RZ, 0x40000040 ;  /* 0x40000040ffb37424 */ /* 0x000fc600078e00ff */
        /* <DEDUP_REMOVED lines=28> */
[C---:B------:R-:W-:Y:S01]  /*10ac0*/  IADD3 R152, R178.reuse, 0x200, RZ ;  /* 0x00000200b2987810 */ /* 0x040fe20007ffe0ff */
        /* <DEDUP_REMOVED lines=20> */
.L_x_5302:
[----:B------:R-:W0:Y:S01]  /*10c10*/  S2R R15, SR_CgaCtaId ;  /* 0x00000000000f7919 */ /* 0x000e220000008800 */
[C---:B------:R-:W-:Y:S01]  /*10c20*/  ISETP.GT.AND P1, PT, R13.reuse, RZ, PT ;  /* 0x000000ff0d00720c */ /* 0x040fe20003f24270 */
[----:B------:R-:W-:Y:S01]  /*10c30*/  VIADD R14, R14, 0x22860 ;  /* 0x000228600e0e7836 */ /* 0x000fe20000000000 */
[----:B------:R-:W-:Y:S01]  /*10c40*/  MOV R214, R176 ;  /* 0x000000b000d67202 */ /* 0x000fe20000000f00 */
[----:B------:R-:W-:Y:S02]  /*10c50*/  VIADD R13, R13, 0xffffffff ;  /* 0xffffffff0d0d7836 */ /* 0x000fe40000000000 */
[----:B------:R-:W-:Y:S01]  /*10c60*/  IMAD.MOV.U32 R215, RZ, RZ, R20 ;  /* 0x000000ffffd77224 */ /* 0x000fe200078e0014 */
[----:B0-----:R-:W-:-:S04]  /*10c70*/  PRMT R14, R15, 0x654, R14 ;  /* 0x000006540f0e7816 */ /* 0x001fc8000000000e */
[----:B------:R1:W-:Y:S03]  /*10c80*/  SYNCS.ARRIVE.TRANS64.RED.A1T0 RZ, [R14+URZ], RZ ;  /* 0x000000ff0eff79a7 */ /* 0x0003e6000810043f */
[----:B------:R-:W-:Y:S05]  /*10c90*/  @P1 BRA `(.L_x_5303) ;  /* 0xffffffd800c01947 */ /* 0x000fea000383ffff */
.L_x_5291:
[----:B------:R-:W2:Y:S01]  /*10ca0*/  LDL.LU R171, [R1+0x44] ;  /* 0x0000440001ab7983 */ /* 0x000ea20000300800 */
[----:B------:R-:W-:Y:S05]  /*10cb0*/  WARPSYNC.ALL ;  /* 0x0000000000007948 */ /* 0x000fea0003800000 */
[----:B------:R-:W3:Y:S01]  /*10cc0*/  SHFL.BFLY PT, R4, R3, 0x2, 0x1f ;  /* 0x0c401f0003047f89 */ /* 0x000ee200000e0000 */
[----:B------:R-:W-:Y:S01]  /*10cd0*/  VIADD R22, R22, 0x1 ;  /* 0x0000000116167836 */ /* 0x000fe20000000000 */
[----:B------:R4:W-:Y:S08]  /*10ce0*/  BAR.ARV R21, 0x100 ;  /* 0x000400150000751d */ /* 0x0009f00000002000 */
[----:B------:R-:W-:Y:S06]  /*10cf0*/  BAR.ARV 0x8, 0x180 ;  /* 0x0206000000007b1d */ /* 0x000fec0000002000 */
[----:B------:R-:W-:Y:S01]  /*10d00*/  ISETP.NE.AND P0, PT, R22, 0x2, PT ;  /* 0x000000021600780c */ /* 0x000fe20003f05270 */
[----:B------:R-:W5:Y:S01]  /*10d10*/  SHFL.BFLY PT, R7, R0, 0x2, 0x1f ;  /* 0x0c401f0000077f89 */ /* 0x000f6200000e0000 */
[----:B------:R-:W-:-:S02]  /*10d20*/  PLOP3.LUT P1, PT, PT, PT, PT, 0x8, 0x0 ;  /* 0x000000000000781c */ /* 0x000fc40003f2e170 */
[----:B------:R-:W-:Y:S01]  /*10d30*/  SEL R22, R22, RZ, P0 ;  /* 0x000000ff16167207 */ /* 0x000fe20000000000 */
[----:B---3--:R-:W-:Y:S01]  /*10d40*/  FADD.FTZ R4, R4, R3 ;  /* 0x0000000304047221 */ /* 0x008fe20000010000 */
[----:B------:R-:W-:-:S04]  /*10d50*/  SEL R3, RZ, 0x1, P0 ;  /* 0x00000001ff037807 */ /* 0x000fc80000000000 */
[----:B------:R-:W3:Y:S01]  /*10d60*/  SHFL.BFLY PT, R5, R4, 0x1, 0x1f ;  /* 0x0c201f0004057f89 */ /* 0x000ee200000e0000 */
[----:B------:R-:W-:Y:S01]  /*10d70*/  LOP3.LUT R202, R202, R3, RZ, 0x3c, !PT ;  /* 0x00000003caca7212 */ /* 0x000fe200078e3cff */
[----:B-----5:R-:W-:Y:S01]  /*10d80*/  FADD.FTZ R8, R7, R0 ;  /* 0x0000000007087221 */ /* 0x020fe20000010000 */
[----:B------:R-:W-:-:S04]  /*10d90*/  IMAD.MOV.U32 R7, RZ, RZ, RZ ;  /* 0x000000ffff077224 */ /* 0x000fc800078e00ff */
[----:B------:R-:W5:Y:S01]  /*10da0*/  SHFL.BFLY PT, R9, R8, 0x1, 0x1f ;  /* 0x0c201f0008097f89 */ /* 0x000f6200000e0000 */
[----:B---3--:R-:W-:Y:S01]  /*10db0*/  FADD.FTZ R5, R4, R5 ;  /* 0x0000000504057221 */ /* 0x008fe20000010000 */
[----:B------:R-:W-:-:S04]  /*10dc0*/  IMAD.MOV.U32 R4, RZ, RZ, RZ ;  /* 0x000000ffff047224 */ /* 0x000fc800078e00ff */
[----:B------:R-:W-:-:S13]  /*10dd0*/  FSETP.NE.FTZ.AND P2, PT, R5, RZ, PT ;  /* 0x000000ff0500720b */ /* 0x000fda0003f55000 */
[----:B------:R-:W3:Y:S01]  /*10de0*/  @P2 MUFU.RCP R7, R5 ;  /* 0x0000000500072308 */ /* 0x000ee20000001000 */
[----:B-----5:R-:W-:Y:S01]  /*10df0*/  FADD.FTZ R6, R8, R9 ;  /* 0x0000000908067221 */ /* 0x020fe20000010000 */
[----:B------:R-:W-:Y:S01]  /*10e00*/  IMAD.MOV.U32 R9, RZ, RZ, -0x800000 ;  /* 0xff800000ff097424 */ /* 0x000fe200078e00ff */
[----:B------:R-:W-:-:S03]  /*10e10*/  MOV R8, 0xff800000 ;  /* 0xff80000000087802 */ /* 0x000fc60000000f00 */
[----:B------:R-:W-:Y:S02]  /*10e20*/  FSETP.NE.FTZ.AND P3, PT, R6, RZ, PT ;  /* 0x000000ff0600720b */ /* 0x000fe40003f75000 */
[----:B------:R-:W-:Y:S01]  /*10e30*/  @P2 MUFU.LG2 R19, R5 ;  /* 0x0000000500132308 */ /* 0x000fe20000000c00 */
[-C--:B---3--:R-:W-:Y:S01]  /*10e40*/  FMUL.FTZ R155, R56, R7.reuse ;  /* 0x00000007389b7220 */ /* 0x088fe20000410000 */
[-C--:B------:R-:W-:Y:S01]  /*10e50*/  FMUL.FTZ R158, R68, R7.reuse ;  /* 0x00000007449e7220 */ /* 0x080fe20000410000 */
[----:B------:R-:W-:-:S08]  /*10e60*/  FMUL.FTZ R159, R72, R7 ;  /* 0x00000007489f7220 */ /* 0x000fd00000410000 */
[----:B------:R-:W3:Y:S01]  /*10e70*/  @P3 MUFU.RCP R4, R6 ;  /* 0x0000000600043308 */ /* 0x000ee20000001000 */
[-C--:B------:R-:W-:Y:S01]  /*10e80*/  FMUL.FTZ R160, R76, R7.reuse ;  /* 0x000000074ca07220 */ /* 0x080fe20000410000 */
[-C--:B------:R-:W-:Y:S01]  /*10e90*/  FMUL.FTZ R161, R80, R7.reuse ;  /* 0x0000000750a17220 */ /* 0x080fe20000410000 */
[-C--:B------:R-:W-:Y:S01]  /*10ea0*/  FMUL.FTZ R162, R84, R7.reuse ;  /* 0x0000000754a27220 */ /* 0x080fe20000410000 */
[-C--:B------:R-:W-:Y:S01]  /*10eb0*/  FMUL.FTZ R163, R88, R7.reuse ;  /* 0x0000000758a37220 */ /* 0x080fe20000410000 */
[-C--:B------:R-:W-:Y:S01]  /*10ec0*/  FMUL.FTZ R0, R24, R7.reuse ;  /* 0x0000000718007220 */ /* 0x080fe20000410000 */
[-C--:B------:R-:W-:Y:S01]  /*10ed0*/  FMUL.FTZ R25, R25, R7.reuse ;  /* 0x0000000719197220 */ /* 0x080fe20000410000 */
[-C--:B------:R-:W-:Y:S01]  /*10ee0*/  FMUL.FTZ R28, R28, R7.reuse ;  /* 0x000000071c1c7220 */ /* 0x080fe20000410000 */
[----:B------:R-:W5:Y:S01]  /*10ef0*/  @P3 MUFU.LG2 R5, R6 ;  /* 0x0000000600053308 */ /* 0x000f620000000c00 */
[-C--:B------:R-:W-:Y:S01]  /*10f00*/  FMUL.FTZ R29, R29, R7.reuse ;  /* 0x000000071d1d7220 */ /* 0x080fe20000410000 */
[-C--:B01----:R-:W-:Y:S01]  /*10f10*/  FMUL.FTZ R14, R32, R7.reuse ;  /* 0x00000007200e7220 */ /* 0x083fe20000410000 */
        /* <DEDUP_REMOVED lines=52> */
[-C--:B---3--:R-:W-:Y:S01]  /*11260*/  FMUL.FTZ R7, R30, R4.reuse ;  /* 0x000000041e077220 */ /* 0x088fe20000410000 */
[C---:B------:R-:W-:Y:S01]  /*11270*/  @P2 FMUL.FTZ R24, R12.reuse, 0.69314718246459960938 ;  /* 0x3f3172180c182820 */ /* 0x040fe20000410000 */
[----:B----4-:R-:W-:Y:S01]  /*11280*/  @P3 FMUL.FTZ R21, R12, 0.69314718246459960938 ;  /* 0x3f3172180c153820 */ /* 0x010fe20000410000 */
[----:B------:R-:W-:Y:S01]  /*11290*/  @P2 FMUL.FTZ R19, R19, 0.69314718246459960938 ;  /* 0x3f31721813132820 */ /* 0x000fe20000410000 */
[----:B-----5:R-:W-:Y:S01]  /*112a0*/  @P3 FMUL.FTZ R30, R5, 0.69314718246459960938 ;  /* 0x3f317218051e3820 */ /* 0x020fe20000410000 */
        /* <DEDUP_REMOVED lines=67> */
.L_x_5232:
        /* <DEDUP_REMOVED lines=11> */
[----:B------:R-:W4:Y:S01]  /*11790*/  LDL.LU R172, [R1+0x3c] ;  /* 0x00003c0001ac7983 */ /* 0x000f220000300800 */
[----:B------:R-:W1:Y:S01]  /*117a0*/  S2R R4, SR_SWINHI ;  /* 0x0000000000047919 */ /* 0x000e620000002f00 */
[----:B------:R-:W-:Y:S05]  /*117b0*/  WARPSYNC.ALL ;  /* 0x0000000000007948 */ /* 0x000fea0003800000 */
[----:B------:R-:W-:Y:S01]  /*117c0*/  F2FP.F16.F32.PACK_AB R7, R12, R7 ;  /* 0x000000070c07723e */ /* 0x000fe200000000ff */
[----:B------:R-:W-:Y:S01]  /*117d0*/  ULDC.64 UR4, c[0x0][0xc00] ;  /* 0x0003000000047ab9 */ /* 0x000fe20000000a00 */
[----:B------:R-:W-:Y:S01]  /*117e0*/  F2FP.F16.F32.PACK_AB R13, R43, R13 ;  /* 0x0000000d2b0d723e */ /* 0x000fe200000000ff */
        /* <DEDUP_REMOVED lines=19> */
[----:B------:R-:W-:-:S04]  /*11920*/  IADD3 R5, P2, R112, 0x40, RZ ;  /* 0x0000004070057810 */ /* 0x000fc80007f5e0ff */
[----:B------:R-:W-:Y:S02]  /*11930*/  LOP3.LUT R24, R5, 0x380, RZ, 0xc0, !PT ;  /* 0x0000038005187812 */ /* 0x000fe400078ec0ff */
[----:B------:R-:W-:Y:S02]  /*11940*/  IADD3 R97, P1, R112, 0x20, RZ ;  /* 0x0000002070617810 */ /* 0x000fe40007f3e0ff */
[----:B------:R-:W-:Y:S02]  /*11950*/  SHF.R.U64 R24, R24, 0x3, RZ ;  /* 0x0000000318187819 */ /* 0x000fe400000012ff */
[----:B------:R-:W-:Y:S02]  /*11960*/  LOP3.LUT R96, R97, 0x380, RZ, 0xc0, !PT ;  /* 0x0000038061607812 */ /* 0x000fe400078ec0ff */
[----:B------:R-:W-:Y:S02]  /*11970*/  LOP3.LUT R24, R24, R5, RZ, 0x3c, !PT ;  /* 0x0000000518187212 */ /* 0x000fe400078e3cff */
[----:B------:R-:W-:-:S02]  /*11980*/  LOP3.LUT R5, R112, 0x380, RZ, 0xc0, !PT ;  /* 0x0000038070057812 */ /* 0x000fc400078ec0ff */
[----:B------:R-:W-:Y:S02]  /*11990*/  SHF.R.U64 R96, R96, 0x3, RZ ;  /* 0x0000000360607819 */ /* 0x000fe400000012ff */
[----:B------:R-:W-:Y:S02]  /*119a0*/  SHF.R.U64 R5, R5, 0x3, RZ ;  /* 0x0000000305057819 */ /* 0x000fe400000012ff */
[----:B------:R-:W-:Y:S02]  /*119b0*/  LOP3.LUT R96, R96, R97, RZ, 0x3c, !PT ;  /* 0x0000006160607212 */ /* 0x000fe400078e3cff */
[----:B------:R-:W-:Y:S01]  /*119c0*/  LOP3.LUT R4, R5, R112, RZ, 0x3c, !PT ;  /* 0x0000007005047212 */ /* 0x000fe200078e3cff */
[--C-:B------:R-:W-:Y:S01]  /*119d0*/  IMAD.MOV.U32 R5, RZ, RZ, R113.reuse ;  /* 0x000000ffff057224 */ /* 0x100fe200078e0071 */
[C---:B------:R-:W-:Y:S01]  /*119e0*/  IADD3 R111, P3, R112.reuse, 0x60, RZ ;  /* 0x00000060706f7810 */ /* 0x040fe20007f7e0ff */
[----:B------:R-:W-:Y:S01]  /*119f0*/  IMAD.X R97, RZ, RZ, R113, P1 ;  /* 0x000000ffff617224 */ /* 0x000fe200008e0671 */
[----:B------:R-:W-:-:S02]  /*11a00*/  IADD3 R101, P4, R112, 0x4000, RZ ;  /* 0x0000400070657810 */ /* 0x000fc40007f9e0ff */
[----:B------:R-:W-:Y:S02]  /*11a10*/  IADD3 R105, P1, R112, 0x4060, RZ ;  /* 0x0000406070697810 */ /* 0x000fe40007f3e0ff */
[----:B------:R-:W-:Y:S02]  /*11a20*/  LOP3.LUT R110, R111, 0x380, RZ, 0xc0, !PT ;  /* 0x000003806f6e7812 */ /* 0x000fe400078ec0ff */
[----:B------:R-:W-:Y:S02]  /*11a30*/  MOV R30, R4 ;  /* 0x00000004001e7202 */ /* 0x000fe40000000f00 */
[----:B------:R-:W-:Y:S02]  /*11a40*/  LOP3.LUT R100, R101, 0x380, RZ, 0xc0, !PT ;  /* 0x0000038065647812 */ /* 0x000fe400078ec0ff */
[----:B------:R-:W-:Y:S02]  /*11a50*/  LOP3.LUT R104, R105, 0x380, RZ, 0xc0, !PT ;  /* 0x0000038069687812 */ /* 0x000fe400078ec0ff */
[----:B------:R-:W-:Y:S01]  /*11a60*/  F2FP.F16.F32.PACK_AB R4, R25, R0 ;  /* 0x000000001904723e */ /* 0x000fe200000000ff */
[----:B------:R-:W-:Y:S01]  /*11a70*/  IMAD.X R25, RZ, RZ, R113, P2 ;  /* 0x000000ffff197224 */ /* 0x000fe200010e0671 */
[----:B------:R-:W-:-:S02]  /*11a80*/  F2FP.F16.F32.PACK_AB R5, R6, R26 ;  /* 0x0000001a0605723e */ /* 0x000fc400000000ff */
[----:B------:R-:W-:Y:S02]  /*11a90*/  F2FP.F16.F32.PACK_AB R6, R29, R28 ;  /* 0x0000001c1d06723e */ /* 0x000fe400000000ff */
[----:B------:R-:W-:Y:S02]  /*11aa0*/  IADD3 R29, P2, R112, 0x8000, RZ ;  /* 0x00008000701d7810 */ /* 0x000fe40007f5e0ff */
[----:B------:R-:W-:Y:S02]  /*11ab0*/  SHF.R.U64 R110, R110, 0x3, RZ ;  /* 0x000000036e6e7819 */ /* 0x000fe400000012ff */
[----:B------:R-:W-:Y:S02]  /*11ac0*/  SHF.R.U64 R100, R100, 0x3, RZ ;  /* 0x0000000364647819 */ /* 0x000fe400000012ff */
[----:B------:R-:W-:Y:S02]  /*11ad0*/  SHF.R.U64 R104, R104, 0x3, RZ ;  /* 0x0000000368687819 */ /* 0x000fe400000012ff */
[----:B------:R-:W-:-:S02]  /*11ae0*/  LOP3.LUT R0, R29, 0x380, RZ, 0xc0, !PT ;  /* 0x000003801d007812 */ /* 0x000fc400078ec0ff */
[----:B------:R-:W-:Y:S01]  /*11af0*/  LOP3.LUT R110, R110, R111, RZ, 0x3c, !PT ;  /* 0x0000006f6e6e7212 */ /* 0x000fe200078e3cff */
[----:B------:R0:W-:Y:S01]  /*11b00*/  STSM.16.M88.4 [R30], R4 ;  /* 0x000000041e007844 */ /* 0x0001e20000000200 */
[----:B------:R-:W-:Y:S01]  /*11b10*/  LOP3.LUT R100, R100, R101, RZ, 0x3c, !PT ;  /* 0x0000006564647212 */ /* 0x000fe200078e3cff */
[----:B------:R-:W-:Y:S01]  /*11b20*/  IMAD.X R101, RZ, RZ, R113, P4 ;  /* 0x000000ffff657224 */ /* 0x000fe200020e0671 */
[----:B------:R-:W-:Y:S02]  /*11b30*/  LOP3.LUT R104, R104, R105, RZ, 0x3c, !PT ;  /* 0x0000006968687212 */ /* 0x000fe400078e3cff */
[----:B------:R-:W-:Y:S02]  /*11b40*/  IADD3.X R111, RZ, R113, RZ, P3, !PT ;  /* 0x00000071ff6f7210 */ /* 0x000fe40001ffe4ff */
[C---:B------:R-:W-:Y:S02]  /*11b50*/  IADD3 R105, P3, R112.reuse, 0x8020, RZ ;  /* 0x0000802070697810 */ /* 0x040fe40007f7e0ff */
[----:B------:R-:W-:-:S02]  /*11b60*/  IADD3 R115, P4, R112, 0x8040, RZ ;  /* 0x0000804070737810 */ /* 0x000fc40007f9e0ff */
[C---:B------:R-:W-:Y:S02]  /*11b70*/  IADD3 R109, P5, R112.reuse, 0x4020, RZ ;  /* 0x00004020706d7810 */ /* 0x040fe40007fbe0ff */
[----:B------:R-:W-:Y:S02]  /*11b80*/  IADD3 R107, P0, R112, 0x4040, RZ ;  /* 0x00004040706b7810 */ /* 0x000fe40007f1e0ff */
[----:B0-----:R-:W-:Y:S02]  /*11b90*/  SHF.R.U64 R4, R0, 0x3, RZ ;  /* 0x0000000300047819 */ /* 0x001fe400000012ff */
[----:B------:R-:W-:Y:S02]  /*11ba0*/  LOP3.LUT R12, R105, 0x380, RZ, 0xc0, !PT ;  /* 0x00000380690c7812 */ /* 0x000fe400078ec0ff */
[----:B------:R-:W-:Y:S02]  /*11bb0*/  LOP3.LUT R114, R115, 0x380, RZ, 0xc0, !PT ;  /* 0x0000038073727812 */ /* 0x000fe400078ec0ff */
[----:B------:R-:W-:-:S02]  /*11bc0*/  LOP3.LUT R4, R4, R29, RZ, 0x3c, !PT ;  /* 0x0000001d04047212 */ /* 0x000fc400078e3cff */
[----:B------:R-:W-:Y:S02]  /*11bd0*/  IADD3.X R5, RZ, R113, RZ, P2, !PT ;  /* 0x00000071ff057210 */ /* 0x000fe400017fe4ff */
[----:B------:R-:W-:Y:S02]  /*11be0*/  IADD3 R29, P2, R112, 0xc040, RZ ;  /* 0x0000c040701d7810 */ /* 0x000fe40007f5e0ff */
[----:B------:R-:W-:Y:S02]  /*11bf0*/  LOP3.LUT R108, R109, 0x380, RZ, 0xc0, !PT ;  /* 0x000003806d6c7812 */ /* 0x000fe400078ec0ff */
[----:B------:R-:W-:Y:S02]  /*11c00*/  LOP3.LUT R106, R107, 0x380, RZ, 0xc0, !PT ;  /* 0x000003806b6a7812 */ /* 0x000fe400078ec0ff */
[----:B------:R-:W-:Y:S02]  /*11c10*/  SHF.R.U64 R6, R12, 0x3, RZ ;  /* 0x000000030c067819 */ /* 0x000fe400000012ff */
[----:B------:R-:W-:Y:S01]  /*11c20*/  SHF.R.U64 R114, R114, 0x3, RZ ;  /* 0x0000000372727819 */ /* 0x000fe200000012ff */
[----:B------:R-:W-:Y:S01]  /*11c30*/  IMAD.X R7, RZ, RZ, R113, P3 ;  /* 0x000000ffff077224 */ /* 0x000fe200018e0671 */
[----:B------:R-:W-:-:S02]  /*11c40*/  LOP3.LUT R28, R29, 0x380, RZ, 0xc0, !PT ;  /* 0x000003801d1c7812 */ /* 0x000fc400078ec0ff */
[----:B------:R-:W-:Y:S02]  /*11c50*/  SHF.R.U64 R108, R108, 0x3, RZ ;  /* 0x000000036c6c7819 */ /* 0x000fe400000012ff */
[----:B------:R-:W-:Y:S02]  /*11c60*/  SHF.R.U64 R106, R106, 0x3, RZ ;  /* 0x000000036a6a7819 */ /* 0x000fe400000012ff */
[----:B------:R-:W-:Y:S02]  /*11c70*/  LOP3.LUT R6, R6, R105, RZ, 0x3c, !PT ;  /* 0x0000006906067212 */ /* 0x000fe400078e3cff */
[----:B------:R-:W-:Y:S02]  /*11c80*/  LOP3.LUT R114, R114, R115, RZ, 0x3c, !PT ;  /* 0x0000007372727212 */ /* 0x000fe400078e3cff */
[----:B------:R-:W-:Y:S02]  /*11c90*/  IADD3 R115, P3, R112, 0xc060, RZ ;  /* 0x0000c06070737810 */ /* 0x000fe40007f7e0ff */
[----:B------:R-:W-:Y:S01]  /*11ca0*/  SHF.R.U64 R28, R28, 0x3, RZ ;  /* 0x000000031c1c7819 */ /* 0x000fe200000012ff */
[--C-:B------:R-:W-:Y:S01]  /*11cb0*/  IMAD.X R105, RZ, RZ, R113.reuse, P1 ;  /* 0x000000ffff697224 */ /* 0x100fe200008e0671 */
[----:B------:R-:W-:Y:S01]  /*11cc0*/  LOP3.LUT R108, R108, R109, RZ, 0x3c, !PT ;  /* 0x0000006d6c6c7212 */ /* 0x000fe200078e3cff */
[--C-:B------:R-:W-:Y:S01]  /*11cd0*/  IMAD.X R109, RZ, RZ, R113.reuse, P5 ;  /* 0x000000ffff6d7224 */ /* 0x100fe200028e0671 */
[----:B------:R-:W-:Y:S01]  /*11ce0*/  LOP3.LUT R106, R106, R107, RZ, 0x3c, !PT ;  /* 0x0000006b6a6a7212 */ /* 0x000fe200078e3cff */
[----:B------:R-:W-:Y:S01]  /*11cf0*/  IMAD.X R107, RZ, RZ, R113, P0 ;  /* 0x000000ffff6b7224 */ /* 0x000fe200000e0671 */
[----:B------:R-:W-:-:S02]  /*11d00*/  MOV R0, R4 ;  /* 0x0000000400007202 */ /* 0x000fc40000000f00 */
[----:B--2---:R-:W-:Y:S02]  /*11d10*/  MOV R32, R6 ;  /* 0x0000000600207202 */ /* 0x004fe40000000f00 */
[C---:B------:R-:W-:Y:S02]  /*11d20*/  IADD3 R117, P5, R112.reuse, 0x8060, RZ ;  /* 0x0000806070757810 */ /* 0x040fe40007fbe0ff */
[C---:B------:R-:W-:Y:S02]  /*11d30*/  IADD3 R119, P0, R112.reuse, 0xc000, RZ ;  /* 0x0000c00070777810 */ /* 0x040fe40007f1e0ff */
[----:B------:R-:W-:Y:S02]  /*11d40*/  IADD3 R121, P1, R112, 0xc020, RZ ;  /* 0x0000c02070797810 */ /* 0x000fe40007f3e0ff */
[----:B------:R-:W-:Y:S02]  /*11d50*/  MOV R96, R96 ;  /* 0x0000006000607202 */ /* 0x000fe40000000f00 */
[----:B------:R-:W-:-:S02]  /*11d60*/  F2FP.F16.F32.PACK_AB R4, R3, R14 ;  /* 0x0000000e0304723e */ /* 0x000fc400000000ff */
[----:B------:R-:W-:Y:S02]  /*11d70*/  F2FP.F16.F32.PACK_AB R5, R11, R10 ;  /* 0x0000000a0b05723e */ /* 0x000fe400000000ff */
[----:B------:R-:W-:Y:S02]  /*11d80*/  F2FP.F16.F32.PACK_AB R6, R37, R36 ;  /* 0x000000242506723e */ /* 0x000fe400000000ff */
[----:B------:R-:W-:Y:S02]  /*11d90*/  F2FP.F16.F32.PACK_AB R7, R39, R38 ;  /* 0x000000262707723e */ /* 0x000fe400000000ff */
[----:B------:R-:W-:Y:S02]  /*11da0*/  LOP3.LUT R112, R115, 0x380, RZ, 0xc0, !PT ;  /* 0x0000038073707812 */ /* 0x000fe400078ec0ff */
[----:B------:R-:W-:Y:S01]  /*11db0*/  LOP3.LUT R28, R28, R29, RZ, 0x3c, !PT ;  /* 0x0000001d1c1c7212 */ /* 0x000fe200078e3cff */
[----:B------:R-:W-:Y:S01]  /*11dc0*/  IMAD.X R29, RZ, RZ, R113, P2 ;  /* 0x000000ffff1d7224 */ /* 0x000fe200010e0671 */
[----:B------:R-:W-:-:S02]  /*11dd0*/  MOV R24, R24 ;  /* 0x0000001800187202 */ /* 0x000fc40000000f00 */
[----:B------:R-:W-:Y:S02]  /*11de0*/  F2FP.F16.F32.PACK_AB R12, R41, R152 ;  /* 0x00000098290c723e */ /* 0x000fe400000000ff */
[----:B------:R-:W-:Y:S01]  /*11df0*/  F2FP.F16.F32.PACK_AB R14, R45, R44 ;  /* 0x0000002c2d0e723e */ /* 0x000fe200000000ff */
[----:B------:R-:W-:Y:S01]  /*11e00*/  STSM.16.M88.4 [R96], R4 ;  /* 0x0000000460007844 */ /* 0x000fe20000000200 */
[----:B------:R-:W-:Y:S02]  /*11e10*/  SHF.R.U64 R112, R112, 0x3, RZ ;  /* 0x0000000370707819 */ /* 0x000fe400000012ff */
[----:B------:R-:W-:Y:S01]  /*11e20*/  LOP3.LUT R116, R117, 0x380, RZ, 0xc0, !PT ;  /* 0x0000038075747812 */ /* 0x000fe200078ec0ff */
[----:B------:R0:W-:Y:S01]  /*11e30*/  STSM.16.M88.4 [R24], R12 ;  /* 0x0000000c18007844 */ /* 0x0001e20000000200 */
[----:B------:R-:W-:Y:S02]  /*11e40*/  LOP3.LUT R118, R119, 0x380, RZ, 0xc0, !PT ;  /* 0x0000038077767812 */ /* 0x000fe400078ec0ff */
[----:B------:R-:W-:-:S02]  /*11e50*/  MOV R110, R110 ;  /* 0x0000006e006e7202 */ /* 0x000fc40000000f00 */
[----:B------:R-:W-:Y:S02]  /*11e60*/  MOV R3, R28 ;  /* 0x0000001c00037202 */ /* 0x000fe40000000f00 */
[----:B------:R-:W-:Y:S02]  /*11e70*/  F2FP.F16.F32.PACK_AB R25, R51, R50 ;  /* 0x000000323319723e */ /* 0x000fe400000000ff */
[----:B------:R-:W-:Y:S02]  /*11e80*/  F2FP.F16.F32.PACK_AB R26, R53, R154 ;  /* 0x0000009a351a723e */ /* 0x000fe400000000ff */
[----:B------:R-:W-:Y:S02]  /*11e90*/  MOV R100, R100 ;  /* 0x0000006400647202 */ /* 0x000fe40000000f00 */
[----:B------:R-:W-:Y:S02]  /*11ea0*/  F2FP.F16.F32.PACK_AB R28, R57, R155 ;  /* 0x0000009b391c723e */ /* 0x000fe400000000ff */
[----:B------:R-:W-:-:S02]  /*11eb0*/  F2FP.F16.F32.PACK_AB R29, R59, R58 ;  /* 0x0000003a3b1d723e */ /* 0x000fc400000000ff */
[----:B0-----:R-:W-:Y:S02]  /*11ec0*/  F2FP.F16.F32.PACK_AB R24, R49, R153 ;  /* 0x000000993118723e */ /* 0x001fe400000000ff */
[----:B------:R-:W-:Y:S02]  /*11ed0*/  F2FP.F16.F32.PACK_AB R30, R61, R156 ;  /* 0x0000009c3d1e723e */ /* 0x000fe400000000ff */
[----:B------:R-:W-:Y:S02]  /*11ee0*/  LOP3.LUT R120, R121, 0x380, RZ, 0xc0, !PT ;  /* 0x0000038079787812 */ /* 0x000fe400078ec0ff */
[----:B------:R-:W-:Y:S01]  /*11ef0*/  LOP3.LUT R112, R112, R115, RZ, 0x3c, !PT ;  /* 0x0000007370707212 */ /* 0x000fe200078e3cff */
[----:B------:R-:W-:Y:S01]  /*11f00*/  IMAD.X R115, RZ, RZ, R113, P4 ;  /* 0x000000ffff737224 */ /* 0x000fe200020e0671 */
[----:B------:R-:W-:Y:S02]  /*11f10*/  MOV R108, R108 ;  /* 0x0000006c006c7202 */ /* 0x000fe40000000f00 */
[----:B------:R-:W-:-:S02]  /*11f20*/  F2FP.F16.F32.PACK_AB R4, R65, R157 ;  /* 0x0000009d4104723e */ /* 0x000fc400000000ff */
[----:B------:R-:W-:Y:S02]  /*11f30*/  F2FP.F16.F32.PACK_AB R5, R67, R66 ;  /* 0x000000424305723e */ /* 0x000fe400000000ff */
[----:B------:R-:W-:Y:S02]  /*11f40*/  F2FP.F16.F32.PACK_AB R6, R69, R158 ;  /* 0x0000009e4506723e */ /* 0x000fe400000000ff */
[----:B------:R-:W-:Y:S02]  /*11f50*/  F2FP.F16.F32.PACK_AB R7, R71, R70 ;  /* 0x000000464707723e */ /* 0x000fe400000000ff */
[----:B------:R-:W-:Y:S01]  /*11f60*/  SHF.R.U64 R116, R116, 0x3, RZ ;  /* 0x0000000374747819 */ /* 0x000fe200000012ff */
[----:B------:R-:W-:Y:S01]  /*11f70*/  STSM.16.M88.4 [R110], R24 ;  /* 0x000000186e007844 */ /* 0x000fe20000000200 */
[----:B------:R-:W-:Y:S02]  /*11f80*/  SHF.R.U64 R118, R118, 0x3, RZ ;  /* 0x0000000376767819 */ /* 0x000fe400000012ff */
[----:B------:R-:W-:-:S02]  /*11f90*/  MOV R106, R106 ;  /* 0x0000006a006a7202 */ /* 0x000fc40000000f00 */
[----:B------:R-:W-:Y:S02]  /*11fa0*/  F2FP.F16.F32.PACK_AB R12, R73, R159 ;  /* 0x0000009f490c723e */ /* 0x000fe400000000ff */
[----:B------:R-:W-:Y:S02]  /*11fb0*/  F2FP.F16.F32.PACK_AB R13, R75, R74 ;  /* 0x0000004a4b0d723e */ /* 0x000fe400000000ff */
[----:B------:R-:W-:Y:S02]  /*11fc0*/  F2FP.F16.F32.PACK_AB R14, R77, R160 ;  /* 0x000000a04d0e723e */ /* 0x000fe400000000ff */
[----:B------:R-:W-:Y:S01]  /*11fd0*/  F2FP.F16.F32.PACK_AB R15, R79, R78 ;  /* 0x0000004e4f0f723e */ /* 0x000fe200000000ff */
[----:B------:R-:W-:Y:S01]  /*11fe0*/  STSM.16.M88.4 [R100], R28 ;  /* 0x0000001c64007844 */ /* 0x000fe20000000200 */
[----:B------:R-:W-:Y:S02]  /*11ff0*/  MOV R104, R104 ;  /* 0x0000006800687202 */ /* 0x000fe40000000f00 */
[----:B------:R-:W-:-:S02]  /*12000*/  F2FP.F16.F32.PACK_AB R36, R81, R161 ;  /* 0x000000a15124723e */ /* 0x000fc400000000ff */
[----:B------:R-:W-:Y:S02]  /*12010*/  F2FP.F16.F32.PACK_AB R37, R83, R82 ;  /* 0x000000525325723e */ /* 0x000fe400000000ff */
[----:B------:R-:W-:Y:S02]  /*12020*/  F2FP.F16.F32.PACK_AB R38, R85, R162 ;  /* 0x000000a25526723e */ /* 0x000fe400000000ff */
[----:B------:R-:W-:Y:S01]  /*12030*/  F2FP.F16.F32.PACK_AB R39, R87, R86 ;  /* 0x000000565727723e */ /* 0x000fe200000000ff */
[----:B------:R0:W-:Y:S01]  /*12040*/  STSM.16.M88.4 [R108], R4 ;  /* 0x000000046c007844 */ /* 0x0001e20000000200 */
[----:B------:R-:W-:Y:S02]  /*12050*/  SHF.R.U64 R120, R120, 0x3, RZ ;  /* 0x0000000378787819 */ /* 0x000fe400000012ff */
[----:B------:R-:W-:Y:S02]  /*12060*/  F2FP.F16.F32.PACK_AB R44, R89, R163 ;  /* 0x000000a3592c723e */ /* 0x000fe400000000ff */
[----:B------:R-:W-:-:S02]  /*12070*/  F2FP.F16.F32.PACK_AB R45, R91, R90 ;  /* 0x0000005a5b2d723e */ /* 0x000fc400000000ff */
[----:B------:R-:W-:Y:S01]  /*12080*/  LOP3.LUT R116, R116, R117, RZ, 0x3c, !PT ;  /* 0x0000007574747212 */ /* 0x000fe200078e3cff */
[--C-:B------:R-:W-:Y:S01]  /*12090*/  IMAD.X R117, RZ, RZ, R113.reuse, P5 ;  /* 0x000000ffff757224 */ /* 0x100fe200028e0671 */
[----:B------:R-:W-:Y:S02]  /*120a0*/  F2FP.F16.F32.PACK_AB R57, R99, R98 ;  /* 0x000000626339723e */ /* 0x000fe400000000ff */
[----:B------:R-:W-:Y:S02]  /*120b0*/  F2FP.F16.F32.PACK_AB R58, R68, R165 ;  /* 0x000000a5443a723e */ /* 0x000fe400000000ff */
[----:B------:R-:W-:Y:S01]  /*120c0*/  F2FP.F16.F32.PACK_AB R59, R103, R102 ;  /* 0x00000066673b723e */ /* 0x000fe200000000ff */
[----:B------:R1:W-:Y:S01]  /*120d0*/  STSM.16.M88.4 [R106], R12 ;  /* 0x0000000c6a007844 */ /* 0x0003e20000000200 */
[----:B------:R-:W-:Y:S01]  /*120e0*/  LOP3.LUT R118, R118, R119, RZ, 0x3c, !PT ;  /* 0x0000007776767212 */ /* 0x000fe200078e3cff */
[----:B------:R-:W-:Y:S01]  /*120f0*/  IMAD.X R119, RZ, RZ, R113, P0 ;  /* 0x000000ffff777224 */ /* 0x000fe200000e0671 */
[----:B------:R-:W-:-:S02]  /*12100*/  MOV R114, R114 ;  /* 0x0000007200727202 */ /* 0x000fc40000000f00 */
[----:B0-----:R-:W-:Y:S02]  /*12110*/  F2FP.F16.F32.PACK_AB R4, R72, R166 ;  /* 0x000000a64804723e */ /* 0x001fe400000000ff */
[----:B------:R-:W-:Y:S02]  /*12120*/  F2FP.F16.F32.PACK_AB R5, R42, R40 ;  /* 0x000000282a05723e */ /* 0x000fe400000000ff */
[----:B------:R-:W-:Y:S02]  /*12130*/  F2FP.F16.F32.PACK_AB R6, R76, R167 ;  /* 0x000000a74c06723e */ /* 0x000fe400000000ff */
[----:B------:R-:W-:Y:S01]  /*12140*/  F2FP.F16.F32.PACK_AB R7, R52, R48 ;  /* 0x000000303407723e */ /* 0x000fe200000000ff */
[----:B------:R-:W-:Y:S01]  /*12150*/  STSM.16.M88.4 [R104], R36 ;  /* 0x0000002468007844 */ /* 0x000fe20000000200 */
[----:B------:R-:W-:Y:S02]  /*12160*/  LOP3.LUT R120, R120, R121, RZ, 0x3c, !PT ;  /* 0x0000007978787212 */ /* 0x000fe400078e3cff */
[----:B------:R-:W-:Y:S01]  /*12170*/  IADD3.X R121, RZ, R113, RZ, P1, !PT ;  /* 0x00000071ff797210 */ /* 0x000fe20000ffe4ff */
[----:B------:R-:W-:Y:S01]  /*12180*/  STSM.16.M88.4 [R0], R44 ;  /* 0x0000002c00007844 */ /* 0x000fe20000000200 */
[----:B------:R-:W-:Y:S01]  /*12190*/  IMAD.X R113, RZ, RZ, R113, P3 ;  /* 0x000000ffff717224 */ /* 0x000fe200018e0671 */
[----:B------:R-:W-:-:S02]  /*121a0*/  MOV R116, R116 ;  /* 0x0000007400747202 */ /* 0x000fc40000000f00 */
[----:B------:R0:W-:Y:S01]  /*121b0*/  STSM.16.M88.4 [R32], R56 ;  /* 0x0000003820007844 */ /* 0x0001e20000000200 */
[----:B-1----:R-:W-:Y:S02]  /*121c0*/  F2FP.F16.F32.PACK_AB R12, R80, R168 ;  /* 0x000000a8500c723e */ /* 0x002fe400000000ff */
[----:B------:R-:W-:Y:S01]  /*121d0*/  F2FP.F16.F32.PACK_AB R13, R60, R54 ;  /* 0x000000363c0d723e */ /* 0x000fe200000000ff */
[----:B------:R4:W-:Y:S01]  /*121e0*/  STSM.16.M88.4 [R114], R4 ;  /* 0x0000000472007844 */ /* 0x0009e20000000200 */
[----:B------:R-:W-:Y:S02]  /*121f0*/  F2FP.F16.F32.PACK_AB R14, R84, R169 ;  /* 0x000000a9540e723e */ /* 0x000fe400000000ff */
[----:B------:R-:W-:Y:S02]  /*12200*/  F2FP.F16.F32.PACK_AB R15, R64, R63 ;  /* 0x0000003f400f723e */ /* 0x000fe400000000ff */
[----:B------:R-:W-:Y:S02]  /*12210*/  MOV R118, R118 ;  /* 0x0000007600767202 */ /* 0x000fe40000000f00 */
[----:B------:R-:W-:-:S02]  /*12220*/  F2FP.F16.F32.PACK_AB R24, R88, R170 ;  /* 0x000000aa5818723e */ /* 0x000fc400000000ff */
[----:B------:R-:W-:Y:S02]  /*12230*/  F2FP.F16.F32.PACK_AB R25, R123, R122 ;  /* 0x0000007a7b19723e */ /* 0x000fe400000000ff */
[----:B------:R-:W-:Y:S02]  /*12240*/  F2FP.F16.F32.PACK_AB R26, R125, R124 ;  /* 0x0000007c7d1a723e */ /* 0x000fe400000000ff */
[----:B------:R-:W-:Y:S01]  /*12250*/  F2FP.F16.F32.PACK_AB R27, R127, R126 ;  /* 0x0000007e7f1b723e */ /* 0x000fe200000000ff */
[----:B0-----:R-:W0:Y:S01]  /*12260*/  LDC R32, c[0x0][0xbe8] ;  /* 0x0002fa00ff207b82 */ /* 0x001e220000000800 */
[----:B------:R-:W-:Y:S02]  /*12270*/  ISETP.NE.U32.AND P0, PT, RZ, UR4, PT ;  /* 0x00000004ff007c0c */ /* 0x000fe4000bf05070 */
[----:B----4-:R-:W-:Y:S02]  /*12280*/  IADD3 R6, P1, R173, UR4, RZ ;  /* 0x00000004ad067c10 */ /* 0x010fe4000ff3e0ff */
[----:B------:R-:W-:-:S02]  /*12290*/  MOV R120, R120 ;  /* 0x0000007800787202 */ /* 0x000fc40000000f00 */
[----:B------:R-:W-:Y:S02]  /*122a0*/  F2FP.F16.F32.PACK_AB R28, R129, R128 ;  /* 0x00000080811c723e */ /* 0x000fe400000000ff */
[----:B------:R-:W-:Y:S02]  /*122b0*/  F2FP.F16.F32.PACK_AB R29, R131, R130 ;  /* 0x00000082831d723e */ /* 0x000fe400000000ff */
[----:B------:R-:W-:Y:S02]  /*122c0*/  F2FP.F16.F32.PACK_AB R30, R133, R132 ;  /* 0x00000084851e723e */ /* 0x000fe400000000ff */
[----:B------:R-:W-:Y:S01]  /*122d0*/  F2FP.F16.F32.PACK_AB R31, R135, R134 ;  /* 0x00000086871f723e */ /* 0x000fe200000000ff */
[----:B------:R1:W-:Y:S01]  /*122e0*/  STSM.16.M88.4 [R116], R12 ;  /* 0x0000000c74007844 */ /* 0x0003e20000000200 */
[----:B------:R-:W-:Y:S02]  /*122f0*/  MOV R112, R112 ;  /* 0x0000007000707202 */ /* 0x000fe40000000f00 */
[----:B------:R-:W-:Y:S01]  /*12300*/  ISETP.NE.AND.EX P0, PT, RZ, UR5, PT, P0 ;  /* 0x00000005ff007c0c */ /* 0x000fe2000bf05300 */
[----:B------:R2:W-:Y:S01]  /*12310*/  STSM.16.M88.4 [R118], R24 ;  /* 0x0000001876007844 */ /* 0x0005e20000000200 */
[----:B------:R-:W-:Y:S01]  /*12320*/  IADD3.X R7, R172, UR5, RZ, P1, !PT ;  /* 0x00000005ac077c10 */ /* 0x000fe20008ffe4ff */
[----:B------:R-:W-:-:S02]  /*12330*/  ULDC.64 UR4, c[0x0][0xc08] ;  /* 0x0003020000047ab9 */ /* 0x000fc40000000a00 */
[----:B------:R3:W-:Y:S01]  /*12340*/  STSM.16.M88.4 [R120], R28 ;  /* 0x0000001c78007844 */ /* 0x0007e20000000200 */
        /* <DEDUP_REMOVED lines=8> */
[----:B-1----:R-:W-:Y:S01]  /*123d0*/  IMAD.U32 R15, RZ, RZ, UR4 ;  /* 0x00000004ff0f7e24 */ /* 0x002fe2000f8e00ff */
[----:B------:R-:W-:Y:S01]  /*123e0*/  @P2 IADD3.X R5, R172, UR5, RZ, P3, !PT ;  /* 0x00000005ac052c10 */ /* 0x000fe20009ffe4ff */
[----:B------:R3:W5:Y:S04]  /*123f0*/  @P0 LDG.E R80, desc[UR40][R6.64] ;  /* 0x0000002806500981 */ /* 0x000768000c1e1900 */
[----:B------:R3:W5:Y:S01]  /*12400*/  @P2 LDG.E R15, desc[UR40][R4.64] ;  /* 0x00000028040f2981 */ /* 0x000762000c1e1900 */
[----:B0-----:R-:W-:-:S13]  /*12410*/  ISETP.NE.AND P1, PT, R32, 0x1, PT ;  /* 0x000000012000780c */ /* 0x001fda0003f25270 */
[----:B------:R-:W0:Y:S08]  /*12420*/  @P1 LDC R0, c[0x0][0xbec] ;  /* 0x0002fb00ff001b82 */ /* 0x000e300000000800 */
[----:B------:R-:W1:Y:S01]  /*12430*/  @P1 LDC R11, c[0x0][0xbf0] ;  /* 0x0002fc00ff0b1b82 */ /* 0x000e620000000800 */
[----:B--2---:R-:W-:Y:S01]  /*12440*/  IADD3 R27, R171, R229, RZ ;  /* 0x000000e5ab1b7210 */ /* 0x004fe20007ffe0ff */
[----:B---3--:R-:W-:Y:S06]  /*12450*/  @P2 BRA `(.L_x_5306) ;  /* 0x0000000000102947 */ /* 0x008fec0003800000 */
[----:B------:R-:W-:Y:S05]  /*12460*/  @!P0 BRA `(.L_x_5306) ;  /* 0x00000000000c8947 */ /* 0x000fea0003800000 */
[----:B------:R-:W2:Y:S04]  /*12470*/  LDG.E R4, desc[UR40][R6.64] ;  /* 0x0000002806047981 */ /* 0x000ea8000c1e1900 */
[----:B-----5:R-:W2:Y:S02]  /*12480*/  LDG.E R15, desc[UR40][R6.64+0x4] ;  /* 0x00000428060f7981 */ /* 0x020ea4000c1e1900 */
[----:B--2---:R-:W-:-:S07]  /*12490*/  IMAD.IADD R15, R15, 0x1, -R4 ;  /* 0x000000010f0f7824 */ /* 0x004fce00078e0a04 */
.L_x_5306:
        /* <DEDUP_REMOVED lines=9> */
[----:B------:R-:W2:Y:S01]  /*12530*/  LDL R14, [R1+0x58] ;  /* 0x00005800010e7983 */ /* 0x000ea20000100800 */
[----:B------:R-:W-:Y:S01]  /*12540*/  IADD3 R25, -R7, RZ, RZ ;  /* 0x000000ff07197210 */ /* 0x000fe20007ffe1ff */
[----:B------:R-:W1:Y:S01]  /*12550*/  S2R R87, SR_TID.X ;  /* 0x0000000000577919 */ /* 0x000e620000002100 */
[----:B------:R-:W0:Y:S01]  /*12560*/  S2R R30, SR_TID.X ;  /* 0x00000000001e7919 */ /* 0x000e220000002100 */
[----:B-1----:R-:W-:-:S05]  /*12570*/  VIADD R87, R87, 0xffffff80 ;  /* 0xffffff8057577836 */ /* 0x002fca0000000000 */
[----:B------:R-:W-:-:S04]  /*12580*/  SHF.R.S32.HI R86, RZ, 0x1f, R87 ;  /* 0x0000001fff567819 */ /* 0x000fc80000011457 */
[----:B------:R-:W-:-:S04]  /*12590*/  LEA.HI R86, R86, R87, RZ, 0x3 ;  /* 0x0000005756567211 */ /* 0x000fc800078f18ff */
[----:B------:R-:W-:-:S05]  /*125a0*/  SHF.R.S32.HI R86, RZ, 0x3, R86 ;  /* 0x00000003ff567819 */ /* 0x000fca0000011456 */
[----:B------:R-:W-:-:S04]  /*125b0*/  IMAD R13, R86, 0x40, R213 ;  /* 0x00000040560d7824 */ /* 0x000fc800078e02d5 */
[----:B------:R-:W-:Y:S01]  /*125c0*/  IMAD.WIDE R20, R13, 0x2, R20 ;  /* 0x000000020d147825 */ /* 0x000fe200078e0214 */
[----:B------:R-:W-:-:S03]  /*125d0*/  SHF.R.S32.HI R13, RZ, 0x1f, R7 ;  /* 0x0000001fff0d7819 */ /* 0x000fc60000011407 */
[----:B0-----:R-:W-:Y:S01]  /*125e0*/  VIADD R30, R30, 0xffffff80 ;  /* 0xffffff801e1e7836 */ /* 0x001fe20000000000 */
[----:B------:R-:W-:-:S04]  /*125f0*/  IADD3 R37, P4, R20, 0x5000, RZ ;  /* 0x0000500014257810 */ /* 0x000fc80007f9e0ff */
[----:B------:R-:W-:Y:S02]  /*12600*/  SHF.R.S32.HI R26, RZ, 0x1f, R30 ;  /* 0x0000001fff1a7819 */ /* 0x000fe4000001141e */
[----:B------:R-:W-:Y:S02]  /*12610*/  LOP3.LUT R36, R37, 0x380, RZ, 0xc0, !PT ;  /* 0x0000038025247812 */ /* 0x000fe400078ec0ff */
[----:B------:R-:W-:Y:S02]  /*12620*/  LEA.HI R26, R26, R30, RZ, 0x7 ;  /* 0x0000001e1a1a7211 */ /* 0x000fe400078f38ff */
[----:B------:R-:W-:Y:S02]  /*12630*/  SHF.R.U64 R36, R36, 0x3, RZ ;  /* 0x0000000324247819 */ /* 0x000fe400000012ff */
[----:B------:R-:W-:Y:S02]  /*12640*/  LOP3.LUT R26, R26, 0xffffff80, RZ, 0xc0, !PT ;  /* 0xffffff801a1a7812 */ /* 0x000fe400078ec0ff */
[----:B------:R-:W-:Y:S01]  /*12650*/  LOP3.LUT R36, R36, R37, RZ, 0x3c, !PT ;  /* 0x0000002524247212 */ /* 0x000fe200078e3cff */
[----:B------:R-:W-:-:S02]  /*12660*/  IMAD.X R37, RZ, RZ, R21, P4 ;  /* 0x000000ffff257224 */ /* 0x000fc400020e0615 */
[----:B------:R-:W-:Y:S01]  /*12670*/  IMAD.IADD R26, R30, 0x1, -R26 ;  /* 0x000000011e1a7824 */ /* 0x000fe200078e0a1a */
[----:B------:R-:W-:-:S04]  /*12680*/  IADD3 R57, P4, R20, 0xa000, RZ ;  /* 0x0000a00014397810 */ /* 0x000fc80007f9e0ff */
[----:B------:R-:W-:-:S04]  /*12690*/  LOP3.LUT R56, R57, 0x380, RZ, 0xc0, !PT ;  /* 0x0000038039387812 */ /* 0x000fc800078ec0ff */
[----:B------:R-:W-:Y:S02]  /*126a0*/  SHF.R.U64 R56, R56, 0x3, RZ ;  /* 0x0000000338387819 */ /* 0x000fe400000012ff */
[----:B------:R-:W-:Y:S02]  /*126b0*/  SHF.R.S32.HI R84, RZ, 0x1f, R87 ;  /* 0x0000001fff547819 */ /* 0x000fe40000011457 */
[----:B------:R-:W-:Y:S02]  /*126c0*/  LOP3.LUT R56, R56, R57, RZ, 0x3c, !PT ;  /* 0x0000003938387212 */ /* 0x000fe400078e3cff */
[----:B------:R-:W-:Y:S02]  /*126d0*/  IADD3.X R57, RZ, R21, RZ, P4, !PT ;  /* 0x00000015ff397210 */ /* 0x000fe400027fe4ff */
[----:B------:R-:W-:Y:S02]  /*126e0*/  IADD3 R73, P4, R20, 0xe000, RZ ;  /* 0x0000e00014497810 */ /* 0x000fe40007f9e0ff */
[----:B------:R-:W-:-:S02]  /*126f0*/  LEA.HI R84, R84, R87, RZ, 0x3 ;  /* 0x0000005754547211 */ /* 0x000fc400078f18ff */
[----:B------:R-:W-:Y:S02]  /*12700*/  LOP3.LUT R72, R73, 0x380, RZ, 0xc0, !PT ;  /* 0x0000038049487812 */ /* 0x000fe400078ec0ff */
[----:B------:R-:W-:Y:S02]  /*12710*/  LOP3.LUT R84, R84, 0xfffffff8, RZ, 0xc0, !PT ;  /* 0xfffffff854547812 */ /* 0x000fe400078ec0ff */
[----:B------:R-:W-:-:S03]  /*12720*/  SHF.R.U64 R72, R72, 0x3, RZ ;  /* 0x0000000348487819 */ /* 0x000fc600000012ff */
[----:B------:R-:W-:Y:S01]  /*12730*/  IMAD.IADD R84, R87, 0x1, -R84 ;  /* 0x0000000157547824 */ /* 0x000fe200078e0a54 */
[----:B------:R-:W-:Y:S01]  /*12740*/  LOP3.LUT R72, R72, R73, RZ, 0x3c, !PT ;  /* 0x0000004948487212 */ /* 0x000fe200078e3cff */
[----:B------:R-:W0:Y:S01]  /*12750*/  @P1 LDC R87, c[0x0][0xbf0] ;  /* 0x0002fc00ff571b82 */ /* 0x000e220000000800 */
[----:B------:R-:W-:Y:S01]  /*12760*/  IADD3.X R73, RZ, R21, RZ, P4, !PT ;  /* 0x00000015ff497210 */ /* 0x000fe200027fe4ff */
[C---:B------:R-:W-:Y:S02]  /*12770*/  VIADD R89, R213.reuse, 0xc0 ;  /* 0x000000c0d5597836 */ /* 0x040fe40000000000 */
[C---:B------:R-:W-:Y:S02]  /*12780*/  VIADD R91, R213.reuse, 0x80 ;  /* 0x00000080d55b7836 */ /* 0x040fe40000000000 */
[C---:B------:R-:W-:Y:S01]  /*12790*/  VIADD R93, R213.reuse, 0x40 ;  /* 0x00000040d55d7836 */ /* 0x040fe20000000000 */
[----:B------:R-:W-:Y:S01]  /*127a0*/  BSSY B1, `(.L_x_5307) ;  /* 0x00000c2000017945 */ /* 0x000fe20003800000 */
[----:B------:R-:W-:Y:S01]  /*127b0*/  SHF.R.S32.HI R89, RZ, 0x1f, R89 ;  /* 0x0000001fff597819 */ /* 0x000fe20000011459 */
[----:B------:R-:W-:Y:S01]  /*127c0*/  VIADD R90, R213, 0x80 ;  /* 0x00000080d55a7836 */ /* 0x000fe20000000000 */
[----:B------:R-:W-:-:S02]  /*127d0*/  SHF.R.S32.HI R91, RZ, 0x1f, R91 ;  /* 0x0000001fff5b7819 */ /* 0x000fc4000001145b */
[----:B------:R-:W-:Y:S02]  /*127e0*/  IADD3 R92, R213, 0x40, RZ ;  /* 0x00000040d55c7810 */ /* 0x000fe40007ffe0ff */
[----:B------:R-:W-:Y:S02]  /*127f0*/  SHF.R.S32.HI R93, RZ, 0x1f, R93 ;  /* 0x0000001fff5d7819 */ /* 0x000fe4000001145d */
[----:B------:R-:W-:Y:S02]  /*12800*/  SHF.R.S32.HI R94, RZ, 0x1f, R213 ;  /* 0x0000001fff5e7819 */ /* 0x000fe400000114d5 */
[----:B---3--:R-:W-:Y:S02]  /*12810*/  SEL R82, R6, RZ, !P0 ;  /* 0x000000ff06527207 */ /* 0x008fe40004000000 */
[----:B----4-:R-:W-:Y:S01]  /*12820*/  SHF.R.S32.HI R83, RZ, 0x1f, R88 ;  /* 0x0000001fff537819 */ /* 0x010fe20000011458 */
[----:B------:R-:W-:-:S04]  /*12830*/  IMAD.WIDE.U32 R4, R88, UR4, R80 ;  /* 0x0000000458047c25 */ /* 0x000fc8000f8e0050 */
[----:B------:R-:W-:-:S04]  /*12840*/  IMAD R3, R83, UR4, RZ ;  /* 0x0000000453037c24 */ /* 0x000fc8000f8e02ff */
[----:B------:R-:W-:Y:S01]  /*12850*/  IMAD R11, R88, UR5, R3 ;  /* 0x00000005580b7c24 */ /* 0x000fe2000f8e0203 */
[----:B--2---:R-:W-:Y:S01]  /*12860*/  SEL R3, R10, RZ, !P0 ;  /* 0x000000ff0a037207 */ /* 0x004fe20004000000 */
[----:B------:R-:W-:Y:S02]  /*12870*/  ULDC.64 UR4, c[0x0][0xb98] ;  /* 0x0002e60000047ab9 */ /* 0x000fe40000000a00 */
[----:B------:R-:W-:Y:S02]  /*12880*/  IMAD.IADD R5, R5, 0x1, R11 ;  /* 0x0000000105057824 */ /* 0x000fe400078e020b */
[----:B------:R-:W-:Y:S02]  /*12890*/  IMAD R11, R32, R25, R27 ;  /* 0x00000019200b7224 */ /* 0x000fe400078e021b */
[----:B------:R-:W-:Y:S02]  /*128a0*/  IMAD R25, R3, UR4, RZ ;  /* 0x0000000403197c24 */ /* 0x000fe4000f8e02ff */
[----:B------:R-:W-:Y:S01]  /*128b0*/  IMAD.WIDE.U32 R4, R82, UR4, R4 ;  /* 0x0000000452047c25 */ /* 0x000fe2000f8e0004 */
        /* <DEDUP_REMOVED lines=8> */
[----:B------:R-:W-:-:S03]  /*12940*/  ULDC.64 UR4, c[0x0][0xb50] ;  /* 0x0002d40000047ab9 */ /* 0x000fc60000000a00 */
[----:B------:R-:W-:Y:S01]  /*12950*/  IMAD.IADD R5, R5, 0x1, R13 ;  /* 0x0000000105057824 */ /* 0x000fe200078e020d */
[----:B------:R-:W-:Y:S02]  /*12960*/  LEA R6, P0, R4, UR4, 0x2 ;  /* 0x0000000404067c11 */ /* 0x000fe4000f8010ff */
[C---:B------:R-:W-:Y:S02]  /*12970*/  IADD3 R13, P3, R20.reuse, 0x2000, RZ ;  /* 0x00002000140d7810 */ /* 0x040fe40007f7e0ff */
[----:B------:R-:W-:Y:S02]  /*12980*/  IADD3 R7, P2, R20, 0x1000, RZ ;  /* 0x0000100014077810 */ /* 0x000fe40007f5e0ff */
[----:B------:R-:W-:Y:S02]  /*12990*/  LEA.HI.X R4, R4, UR5, R5, 0x2, P0 ;  /* 0x0000000504047c11 */ /* 0x000fe400080f1405 */
[C---:B------:R-:W-:Y:S02]  /*129a0*/  IADD3 R25, P5, R20.reuse, 0x3000, RZ ;  /* 0x0000300014197810 */ /* 0x040fe40007fbe0ff */
[----:B------:R-:W-:Y:S01]  /*129b0*/  LOP3.LUT R12, R13, 0x380, RZ, 0xc0, !PT ;  /* 0x000003800d0c7812 */ /* 0x000fe200078ec0ff */
[----:B------:R-:W-:Y:S01]  /*129c0*/  IMAD.X R11, RZ, RZ, R21, P2 ;  /* 0x000000ffff0b7224 */ /* 0x000fe200010e0615 */
[----:B------:R-:W-:Y:S01]  /*129d0*/  IADD3 R29, P0, R20, 0x4000, RZ ;  /* 0x00004000141d7810 */ /* 0x000fe20007f1e0ff */
[----:B------:R-:W-:Y:S01]  /*129e0*/  SHFL.IDX PT, R54, R6, RZ, 0x1c1f ;  /* 0x001c1fff06367589 */ /* 0x000fe200000e0000 */
[----:B------:R-:W-:Y:S01]  /*129f0*/  SHF.R.U64 R12, R12, 0x3, RZ ;  /* 0x000000030c0c7819 */ /* 0x000fe200000012ff */
[----:B------:R-:W-:Y:S01]  /*12a00*/  IMAD R0, R15, R32, RZ ;  /* 0x000000200f007224 */ /* 0x000fe200078e02ff */
[----:B------:R-:W-:Y:S01]  /*12a10*/  LOP3.LUT R28, R29, 0x380, RZ, 0xc0, !PT ;  /* 0x000003801d1c7812 */ /* 0x000fe200078ec0ff */
[----:B------:R-:W-:Y:S01]  /*12a20*/  SHFL.IDX PT, R58, R6, 0x1, 0x1c1f ;  /* 0x003c1f00063a7f89 */ /* 0x000fe200000e0000 */
[----:B------:R-:W-:Y:S01]  /*12a30*/  IADD3 R41, P2, R20, 0x6000, RZ ;  /* 0x0000600014297810 */ /* 0x000fe20007f5e0ff */
[----:B------:R-:W-:Y:S01]  /*12a40*/  ULDC.64 UR4, c[0x0][0xaa0] ;  /* 0x0002a80000047ab9 */ /* 0x000fe20000000a00 */
[----:B------:R-:W-:-:S02]  /*12a50*/  SHF.R.U64 R28, R28, 0x3, RZ ;  /* 0x000000031c1c7819 */ /* 0x000fc400000012ff */
[----:B------:R-:W-:Y:S01]  /*12a60*/  LOP3.LUT R12, R12, R13, RZ, 0x3c, !PT ;  /* 0x0000000d0c0c7212 */ /* 0x000fe200078e3cff */
[--C-:B------:R-:W-:Y:S01]  /*12a70*/  IMAD.X R13, RZ, RZ, R21.reuse, P3 ;  /* 0x000000ffff0d7224 */ /* 0x100fe200018e0615 */
[----:B------:R-:W-:Y:S02]  /*12a80*/  LOP3.LUT R40, R41, 0x380, RZ, 0xc0, !PT ;  /* 0x0000038029287812 */ /* 0x000fe400078ec0ff */
[----:B------:R-:W-:Y:S02]  /*12a90*/  IADD3 R45, P3, R20, 0x7000, RZ ;  /* 0x00007000142d7810 */ /* 0x000fe40007f7e0ff */
[----:B------:R-:W-:Y:S01]  /*12aa0*/  LOP3.LUT R28, R28, R29, RZ, 0x3c, !PT ;  /* 0x0000001d1c1c7212 */ /* 0x000fe200078e3cff */
[----:B------:R-:W-:Y:S01]  /*12ab0*/  IMAD.X R29, RZ, RZ, R21, P0 ;  /* 0x000000ffff1d7224 */ /* 0x000fe200000e0615 */
[----:B------:R-:W-:Y:S02]  /*12ac0*/  SHF.R.U64 R40, R40, 0x3, RZ ;  /* 0x0000000328287819 */ /* 0x000fe400000012ff */
[----:B------:R-:W-:-:S02]  /*12ad0*/  IADD3 R53, P0, R20, 0x9000, RZ ;  /* 0x0000900014357810 */ /* 0x000fc40007f1e0ff */
[----:B------:R-:W-:Y:S02]  /*12ae0*/  LOP3.LUT R44, R45, 0x380, RZ, 0xc0, !PT ;  /* 0x000003802d2c7812 */ /* 0x000fe400078ec0ff */
[----:B------:R-:W-:Y:S02]  /*12af0*/  LOP3.LUT R24, R25, 0x380, RZ, 0xc0, !PT ;  /* 0x0000038019187812 */ /* 0x000fe400078ec0ff */
[----:B------:R-:W-:Y:S01]  /*12b00*/  LOP3.LUT R40, R40, R41, RZ, 0x3c, !PT ;  /* 0x0000002928287212 */ /* 0x000fe200078e3cff */
[----:B------:R-:W-:Y:S01]  /*12b10*/  IMAD.X R41, RZ, RZ, R21, P2 ;  /* 0x000000ffff297224 */ /* 0x000fe200010e0615 */
[----:B------:R-:W-:Y:S02]  /*12b20*/  LOP3.LUT R52, R53, 0x380, RZ, 0xc0, !PT ;  /* 0x0000038035347812 */ /* 0x000fe400078ec0ff */
[----:B------:R-:W-:Y:S02]  /*12b30*/  SHF.R.U64 R44, R44, 0x3, RZ ;  /* 0x000000032c2c7819 */ /* 0x000fe400000012ff */
[----:B------:R-:W-:-:S02]  /*12b40*/  IADD3 R61, P2, R20, 0xb000, RZ ;  /* 0x0000b000143d7810 */ /* 0x000fc40007f5e0ff */
[----:B------:R-:W-:Y:S02]  /*12b50*/  SHF.R.U64 R24, R24, 0x3, RZ ;  /* 0x0000000318187819 */ /* 0x000fe400000012ff */
[----:B------:R-:W-:Y:S02]  /*12b60*/  SHF.R.U64 R52, R52, 0x3, RZ ;  /* 0x0000000334347819 */ /* 0x000fe400000012ff */
[----:B------:R-:W-:Y:S01]  /*12b70*/  LOP3.LUT R44, R44, R45, RZ, 0x3c, !PT ;  /* 0x0000002d2c2c7212 */ /* 0x000fe200078e3cff */
[----:B------:R-:W-:Y:S01]  /*12b80*/  IMAD.X R45, RZ, RZ, R21, P3 ;  /* 0x000000ffff2d7224 */ /* 0x000fe200018e0615 */
[----:B------:R-:W-:Y:S02]  /*12b90*/  LOP3.LUT R60, R61, 0x380, RZ, 0xc0, !PT ;  /* 0x000003803d3c7812 */ /* 0x000fe400078ec0ff */
[----:B------:R-:W-:Y:S02]  /*12ba0*/  LOP3.LUT R24, R24, R25, RZ, 0x3c, !PT ;  /* 0x0000001918187212 */ /* 0x000fe400078e3cff */
[----:B------:R-:W-:-:S02]  /*12bb0*/  IADD3.X R25, RZ, R21, RZ, P5, !PT ;  /* 0x00000015ff197210 */ /* 0x000fc40002ffe4ff */
[C---:B------:R-:W-:Y:S01]  /*12bc0*/  IADD3 R65, P3, R20.reuse, 0xc000, RZ ;  /* 0x0000c00014417810 */ /* 0x040fe20007f7e0ff */
[----:B------:R-:W1:Y:S01]  /*12bd0*/  SHFL.IDX PT, R55, R4, RZ, 0x1c1f ;  /* 0x001c1fff04377589 */ /* 0x000e6200000e0000 */
[----:B------:R-:W-:Y:S01]  /*12be0*/  IADD3 R49, P5, R20, 0x8000, RZ ;  /* 0x0000800014317810 */ /* 0x000fe20007fbe0ff */
[----:B------:R-:W-:Y:S01]  /*12bf0*/  IMAD.IADD R5, R14, 0x1, R229 ;  /* 0x000000010e057824 */ /* 0x000fe200078e02e5 */
[----:B------:R-:W-:Y:S01]  /*12c00*/  LOP3.LUT R52, R52, R53, RZ, 0x3c, !PT ;  /* 0x0000003534347212 */ /* 0x000fe200078e3cff */
[----:B------:R-:W-:Y:S01]  /*12c10*/  IMAD.X R53, RZ, RZ, R21, P0 ;  /* 0x000000ffff357224 */ /* 0x000fe200000e0615 */
[----:B------:R-:W-:Y:S01]  /*12c20*/  SHF.R.U64 R60, R60, 0x3, RZ ;  /* 0x000000033c3c7819 */ /* 0x000fe200000012ff */
[----:B------:R2:W3:Y:S01]  /*12c30*/  SHFL.IDX PT, R59, R4, 0x1, 0x1c1f ;  /* 0x003c1f00043b7f89 */ /* 0x0004e200000e0000 */
[----:B------:R-:W-:Y:S02]  /*12c40*/  LOP3.LUT R64, R65, 0x380, RZ, 0xc0, !PT ;  /* 0x0000038041407812 */ /* 0x000fe400078ec0ff */
[----:B------:R-:W-:-:S02]  /*12c50*/  LOP3.LUT P0, RZ, R26, 0x3, RZ, 0xc0, !PT ;  /* 0x000000031aff7812 */ /* 0x000fc4000780c0ff */
[----:B------:R-:W-:Y:S02]  /*12c60*/  LOP3.LUT R10, R7, 0x380, RZ, 0xc0, !PT ;  /* 0x00000380070a7812 */ /* 0x000fe400078ec0ff */
[----:B------:R-:W-:Y:S02]  /*12c70*/  LOP3.LUT R48, R49, 0x380, RZ, 0xc0, !PT ;  /* 0x0000038031307812 */ /* 0x000fe400078ec0ff */
[----:B------:R-:W-:Y:S01]  /*12c80*/  LOP3.LUT R60, R60, R61, RZ, 0x3c, !PT ;  /* 0x0000003d3c3c7212 */ /* 0x000fe200078e3cff */
[----:B------:R-:W-:Y:S01]  /*12c90*/  IMAD.X R61, RZ, RZ, R21, P2 ;  /* 0x000000ffff3d7224 */ /* 0x000fe200010e0615 */
[----:B------:R-:W-:Y:S02]  /*12ca0*/  SHF.R.U64 R64, R64, 0x3, RZ ;  /* 0x0000000340407819 */ /* 0x000fe400000012ff */
[C---:B------:R-:W-:Y:S01]  /*12cb0*/  ISETP.GE.OR P2, PT, R5.reuse, R0, P0 ;  /* 0x000000000500720c */ /* 0x040fe20000746670 */
[----:B------:R-:W-:Y:S01]  /*12cc0*/  VIADD R5, R5, 0x8 ;  /* 0x0000000805057836 */ /* 0x000fe20000000000 */
[----:B------:R-:W-:-:S02]  /*12cd0*/  SHF.R.U64 R10, R10, 0x3, RZ ;  /* 0x000000030a0a7819 */ /* 0x000fc400000012ff */
[----:B------:R-:W-:Y:S02]  /*12ce0*/  SHF.R.U64 R48, R48, 0x3, RZ ;  /* 0x0000000330307819 */ /* 0x000fe400000012ff */
[----:B------:R-:W-:Y:S01]  /*12cf0*/  LOP3.LUT R64, R64, R65, RZ, 0x3c, !PT ;  /* 0x0000004140407212 */ /* 0x000fe200078e3cff */
[----:B------:R-:W-:Y:S01]  /*12d00*/  IMAD.X R65, RZ, RZ, R21, P3 ;  /* 0x000000ffff417224 */ /* 0x000fe200018e0615 */
[----:B------:R-:W-:Y:S02]  /*12d10*/  LOP3.LUT R10, R10, R7, RZ, 0x3c, !PT ;  /* 0x000000070a0a7212 */ /* 0x000fe400078e3cff */
[----:B------:R-:W-:Y:S02]  /*12d20*/  LOP3.LUT R48, R48, R49, RZ, 0x3c, !PT ;  /* 0x0000003130307212 */ /* 0x000fe400078e3cff */
[----:B------:R-:W-:Y:S02]  /*12d30*/  IADD3.X R49, RZ, R21, RZ, P5, !PT ;  /* 0x00000015ff317210 */ /* 0x000fe40002ffe4ff */
[----:B------:R-:W-:-:S02]  /*12d40*/  IADD3 R7, P3, R20, 0xf000, RZ ;  /* 0x0000f00014077810 */ /* 0x000fc40007f7e0ff */
[----:B------:R-:W-:Y:S02]  /*12d50*/  ISETP.GE.OR P0, PT, R5, R0, P0 ;  /* 0x000000000500720c */ /* 0x000fe40000706670 */
[C---:B------:R-:W-:Y:S02]  /*12d60*/  IADD3 R69, P5, R20.reuse, 0xd000, RZ ;  /* 0x0000d00014457810 */ /* 0x040fe40007fbe0ff */
[----:B------:R-:W-:Y:S02]  /*12d70*/  LOP3.LUT R15, R20, 0x380, RZ, 0xc0, !PT ;  /* 0x00000380140f7812 */ /* 0x000fe400078ec0ff */
[----:B--2---:R-:W-:Y:S02]  /*12d80*/  LOP3.LUT R4, R7, 0x380, RZ, 0xc0, !PT ;  /* 0x0000038007047812 */ /* 0x004fe400078ec0ff */
[----:B------:R-:W-:Y:S02]  /*12d90*/  LOP3.LUT R68, R69, 0x380, RZ, 0xc0, !PT ;  /* 0x0000038045447812 */ /* 0x000fe400078ec0ff */
[----:B------:R-:W-:-:S02]  /*12da0*/  SHF.R.U64 R15, R15, 0x3, RZ ;  /* 0x000000030f0f7819 */ /* 0x000fc400000012ff */
[----:B------:R-:W-:Y:S02]  /*12db0*/  SHF.R.U64 R4, R4, 0x3, RZ ;  /* 0x0000000304047819 */ /* 0x000fe400000012ff */
[----:B------:R-:W-:Y:S02]  /*12dc0*/  SHF.R.U64 R68, R68, 0x3, RZ ;  /* 0x0000000344447819 */ /* 0x000fe400000012ff */
[----:B------:R-:W-:Y:S01]  /*12dd0*/  LOP3.LUT R20, R15, R20, RZ, 0x3c, !PT ;  /* 0x000000140f147212 */ /* 0x000fe200078e3cff */
[----:B-1----:R-:W-:Y:S01]  /*12de0*/  @!P2 ST.E desc[UR40][R54.64], R9 ;  /* 0x000000093600a985 */ /* 0x002fe2000c101928 */
[----:B------:R-:W-:Y:S01]  /*12df0*/  LOP3.LUT R68, R68, R69, RZ, 0x3c, !PT ;  /* 0x0000004544447212 */ /* 0x000fe200078e3cff */
[--C-:B------:R-:W-:Y:S01]  /*12e00*/  IMAD.X R69, RZ, RZ, R21.reuse, P5 ;  /* 0x000000ffff457224 */ /* 0x100fe200028e0615 */
[----:B------:R-:W-:Y:S01]  /*12e10*/  LOP3.LUT R76, R4, R7, RZ, 0x3c, !PT ;  /* 0x00000007044c7212 */ /* 0x000fe200078e3cff */
[----:B---3--:R1:W-:Y:S01]  /*12e20*/  @!P0 ST.E desc[UR40][R58.64], R8 ;  /* 0x000000083a008985 */ /* 0x0083e2000c101928 */
[----:B------:R-:W-:-:S03]  /*12e30*/  IMAD.X R77, RZ, RZ, R21, P3 ;  /* 0x000000ffff4d7224 */ /* 0x000fc600018e0615 */
[----:B------:R2:W5:Y:S04]  /*12e40*/  LD.E.128 R4, desc[UR40][R20.64] ;  /* 0x0000002814047980 */ /* 0x000568000c101d00 */
[----:B------:R-:W5:Y:S04]  /*12e50*/  LD.E.128 R12, desc[UR40][R12.64] ;  /* 0x000000280c0c7980 */ /* 0x000f68000c101d00 */
[----:B-1----:R-:W5:Y:S01]  /*12e60*/  LD.E.128 R8, desc[UR40][R10.64] ;  /* 0x000000280a087980 */ /* 0x002f62000c101d00 */
[----:B--2---:R-:W-:-:S03]  /*12e70*/  IMAD R21, R81, UR4, RZ ;  /* 0x0000000451157c24 */ /* 0x004fc6000f8e02ff */
[----:B------:R-:W5:Y:S01]  /*12e80*/  LD.E.128 R24, desc[UR40][R24.64] ;  /* 0x0000002818187980 */ /* 0x000f62000c101d00 */
[C---:B------:R-:W-:Y:S02]  /*12e90*/  IMAD R81, R80.reuse, UR5, R21 ;  /* 0x0000000550517c24 */ /* 0x040fe4000f8e0215 */
[----:B------:R-:W-:Y:S01]  /*12ea0*/  IMAD.WIDE.U32 R20, R80, UR4, RZ ;  /* 0x0000000450147c25 */ /* 0x000fe2000f8e00ff */
[----:B------:R-:W-:Y:S01]  /*12eb0*/  ULDC.64 UR4, c[0x0][0xae8] ;  /* 0x0002ba0000047ab9 */ /* 0x000fe20000000a00 */
[----:B------:R-:W5:Y:S02]  /*12ec0*/  LD.E.128 R28, desc[UR40][R28.64] ;  /* 0x000000281c1c7980 */ /* 0x000f64000c101d00 */
[----:B------:R-:W-:Y:S02]  /*12ed0*/  IMAD R80, R84, 0x20, R86 ;  /* 0x0000002054507824 */ /* 0x000fe400078e0256 */
[----:B------:R-:W-:Y:S01]  /*12ee0*/  IMAD.IADD R21, R21, 0x1, R81 ;  /* 0x0000000115157824 */ /* 0x000fe200078e0251 */
[----:B------:R-:W5:Y:S02]  /*12ef0*/  LD.E.128 R36, desc[UR40][R36.64] ;  /* 0x0000002824247980 */ /* 0x000f64000c101d00 */
[----:B------:R-:W-:Y:S01]  /*12f00*/  IADD3 R84, R229, R80, RZ ;  /* 0x00000050e5547210 */ /* 0x000fe20007ffe0ff */
[----:B------:R-:W-:Y:S01]  /*12f10*/  IMAD R83, R83, UR4, RZ ;  /* 0x0000000453537c24 */ /* 0x000fe2000f8e02ff */
[----:B------:R-:W5:Y:S01]  /*12f20*/  LD.E.128 R40, desc[UR40][R40.64] ;  /* 0x0000002828287980 */ /* 0x000f62000c101d00 */
[----:B------:R-:W-:-:S03]  /*12f30*/  IMAD.WIDE.U32 R20, R88, UR4, R20 ;  /* 0x0000000458147c25 */ /* 0x000fc6000f8e0014 */
[----:B------:R-:W5:Y:S01]  /*12f40*/  LD.E.128 R44, desc[UR40][R44.64] ;  /* 0x000000282c2c7980 */ /* 0x000f62000c101d00 */
[----:B------:R-:W-:-:S03]  /*12f50*/  @P1 IMAD.HI.U32 R80, R84, R85, RZ ;  /* 0x0000005554501227 */ /* 0x000fc600078e00ff */
[----:B------:R-:W5:Y:S01]  /*12f60*/  LD.E.128 R48, desc[UR40][R48.64] ;  /* 0x0000002830307980 */ /* 0x000f62000c101d00 */
[----:B------:R-:W-:Y:S01]  /*12f70*/  IMAD R83, R88, UR5, R83 ;  /* 0x0000000558537c24 */ /* 0x000fe2000f8e0253 */
[----:B------:R-:W-:Y:S01]  /*12f80*/  ULDC.64 UR4, c[0x0][0xaf0] ;  /* 0x0002bc0000047ab9 */ /* 0x000fe20000000a00 */
[----:B------:R-:W-:Y:S01]  /*12f90*/  IMAD.MOV.U32 R81, RZ, RZ, R84 ;  /* 0x000000ffff517224 */ /* 0x000fe200078e0054 */
[----:B0-----:R-:W-:Y:S01]  /*12fa0*/  @P1 SHF.R.U32.HI R81, RZ, R87, R80 ;  /* 0x00000057ff511219 */ /* 0x001fe20000011650 */
[----:B------:R-:W-:Y:S01]  /*12fb0*/  IMAD R3, R3, UR4, RZ ;  /* 0x0000000403037c24 */ /* 0x000fe2000f8e02ff */
[----:B------:R-:W5:Y:S01]  /*12fc0*/  LD.E.128 R52, desc[UR40][R52.64] ;  /* 0x0000002834347980 */ /* 0x000f62000c101d00 */
[----:B------:R-:W-:Y:S02]  /*12fd0*/  IMAD.IADD R21, R21, 0x1, R83 ;  /* 0x0000000115157824 */ /* 0x000fe400078e0253 */
[C---:B------:R-:W-:Y:S01]  /*12fe0*/  IMAD R85, R82.reuse, UR5, R3 ;  /* 0x0000000552557c24 */ /* 0x040fe2000f8e0203 */
[----:B------:R-:W-:Y:S01]  /*12ff0*/  SHF.R.S32.HI R3, RZ, 0x1f, R81 ;  /* 0x0000001fff037819 */ /* 0x000fe20000011451 */
[----:B------:R-:W-:Y:S01]  /*13000*/  IMAD.WIDE.U32 R82, R82, UR4, R20 ;  /* 0x0000000452527c25 */ /* 0x000fe2000f8e0014 */
[----:B------:R-:W-:Y:S01]  /*13010*/  ULDC.64 UR4, c[0x0][0xae0] ;  /* 0x0002b80000047ab9 */ /* 0x000fe20000000a00 */
[----:B------:R-:W5:Y:S02]  /*13020*/  LD.E.128 R56, desc[UR40][R56.64] ;  /* 0x0000002838387980 */ /* 0x000f64000c101d00 */
[----:B------:R-:W-:-:S02]  /*13030*/  IMAD.MOV R21, RZ, RZ, -R81 ;  /* 0x000000ffff157224 */ /* 0x000fc400078e0a51 */
[----:B------:R-:W-:Y:S01]  /*13040*/  IMAD R20, R3, UR4, RZ ;  /* 0x0000000403147c24 */ /* 0x000fe2000f8e02ff */
[----:B------:R-:W5:Y:S01]  /*13050*/  LD.E.128 R60, desc[UR40][R60.64] ;  /* 0x000000283c3c7980 */ /* 0x000f62000c101d00 */
[----:B------:R-:W-:Y:S02]  /*13060*/  IMAD R3, R32, R21, R84 ;  /* 0x0000001520037224 */ /* 0x000fe400078e0254 */
[----:B------:R-:W-:Y:S01]  /*13070*/  IMAD.IADD R83, R83, 0x1, R85 ;  /* 0x0000000153537824 */ /* 0x000fe200078e0255 */
[----:B------:R-:W5:Y:S01]  /*13080*/  LD.E.128 R64, desc[UR40][R64.64] ;  /* 0x0000002840407980 */ /* 0x000f62000c101d00 */
[C---:B------:R-:W-:Y:S01]  /*13090*/  IMAD R85, R81.reuse, UR5, R20 ;  /* 0x0000000551557c24 */ /* 0x040fe2000f8e0214 */
[----:B------:R-:W-:Y:S02]  /*130a0*/  SHF.R.S32.HI R32, RZ, 0x1f, R3 ;  /* 0x0000001fff207819 */ /* 0x000fe40000011403 */
[----:B------:R-:W5:Y:S01]  /*130b0*/  LD.E.128 R68, desc[UR40][R68.64] ;  /* 0x0000002844447980 */ /* 0x000f62000c101d00 */
[----:B------:R-:W-:Y:S01]  /*130c0*/  IMAD.WIDE.U32 R20, R81, UR4, R82 ;  /* 0x0000000451147c25 */ /* 0x000fe2000f8e0052 */
[----:B------:R-:W-:-:S02]  /*130d0*/  ULDC.64 UR4, c[0x0][0xad8] ;  /* 0x0002b60000047ab9 */ /* 0x000fc40000000a00 */
        /* <DEDUP_REMOVED lines=9> */
[----:B------:R-:W-:Y:S01]  /*13170*/  IMAD R32, R32, UR4, RZ ;  /* 0x0000000420207c24 */ /* 0x000fe2000f8e02ff */
[----:B------:R-:W-:Y:S01]  /*13180*/  IADD3 R229, R86, R229, RZ ;  /* 0x000000e556e57210 */ /* 0x000fe20007ffe0ff */
[----:B------:R-:W-:-:S04]  /*13190*/  IMAD.WIDE.U32 R20, R3, UR4, R20 ;  /* 0x0000000403147c25 */ /* 0x000fc8000f8e0014 */
[----:B------:R-:W-:Y:S01]  /*131a0*/  IMAD R83, R3, UR5, R32 ;  /* 0x0000000503537c24 */ /* 0x000fe2000f8e0220 */
[----:B------:R-:W-:Y:S01]  /*131b0*/  ISETP.GE.AND P2, PT, R229, R0, PT ;  /* 0x00000000e500720c */ /* 0x000fe20003f46270 */
[----:B------:R-:W-:Y:S01]  /*131c0*/  ULDC.64 UR4, c[0x0][0xa80] ;  /* 0x0002a00000047ab9 */ /* 0x000fe20000000a00 */
[----:B------:R-:W-:Y:S01]  /*131d0*/  VIADD R3, R19, 0x22820 ;  /* 0x0002282013037836 */ /* 0x000fe20000000000 */
[C---:B------:R-:W-:Y:S01]  /*131e0*/  LEA R32, P3, R20.reuse, UR4, 0x1 ;  /* 0x0000000414207c11 */ /* 0x040fe2000f8608ff */
[----:B------:R-:W-:Y:S01]  /*131f0*/  VIADD R81, R229, 0x20 ;  /* 0x00000020e5517836 */ /* 0x000fe20000000000 */
[----:B------:R-:W-:Y:S02]  /*13200*/  IADD3 R21, R21, R83, RZ ;  /* 0x0000005315157210 */ /* 0x000fe40007ffe0ff */
[----:B------:R-:W-:Y:S02]  /*13210*/  PRMT R3, RZ, 0x654, R3 ;  /* 0x00000654ff037816 */ /* 0x000fe40000000003 */
[----:B------:R-:W-:-:S02]  /*13220*/  LEA.HI.X R86, R20, UR5, R21, 0x1, P3 ;  /* 0x0000000514567c11 */ /* 0x000fc400098f0c15 */
[-C--:B------:R-:W-:Y:S01]  /*13230*/  ISETP.GE.AND P1, PT, R81, R0.reuse, PT ;  /* 0x000000005100720c */ /* 0x080fe20003f26270 */
[----:B------:R-:W-:Y:S01]  /*13240*/  VIADD R81, R229, 0x40 ;  /* 0x00000040e5517836 */ /* 0x000fe20000000000 */
[----:B0-----:R0:W1:Y:S01]  /*13250*/  SHFL.IDX PT, R84, R32, RZ, 0x181f ;  /* 0x00181fff20547589 */ /* 0x00106200000e0000 */
[----:B------:R0:W-:Y:S03]  /*13260*/  SYNCS.ARRIVE.TRANS64.RED.A1T0 RZ, [R3+URZ], RZ ;  /* 0x000000ff03ff79a7 */ /* 0x0001e6000810043f */
[----:B------:R0:W2:Y:S01]  /*13270*/  SHFL.IDX PT, R88, R86, RZ, 0x181f ;  /* 0x00181fff56587589 */ /* 0x0000a200000e0000 */
[----:B------:R-:W-:Y:S01]  /*13280*/  ISETP.GE.AND P0, PT, R81, R0, PT ;  /* 0x000000005100720c */ /* 0x000fe20003f06270 */
[----:B------:R-:W-:Y:S01]  /*13290*/  VIADD R87, R213, 0xc0 ;  /* 0x000000c0d5577836 */ /* 0x000fe20000000000 */
        /* <DEDUP_REMOVED lines=18> */
.L_x_5308:
[----:B------:R-:W-:Y:S05]  /*133c0*/  BSYNC B1 ;  /* 0x0000000000017941 */ /* 0x000fea0003800000 */
.L_x_5307:
        /* <DEDUP_REMOVED lines=21> */
.L_x_5310:
[----:B------:R-:W-:Y:S05]  /*13520*/  BSYNC B1 ;  /* 0x0000000000017941 */ /* 0x000fea0003800000 */
.L_x_5309:
        /* <DEDUP_REMOVED lines=21> */
.L_x_5312:
[----:B------:R-:W-:Y:S05]  /*13680*/  BSYNC B1 ;  /* 0x0000000000017941 */ /* 0x000fea0003800000 */
.L_x_5311:
        /* <DEDUP_REMOVED lines=9> */
[CC--:B0-----:R-:W-:Y:S02]  /*13720*/  @!P3 LEA R4, P0, R213.reuse, R32.reuse, 0x1 ;  /* 0x00000020d504b211 */ /* 0x0c1fe400078008ff */
        /* <DEDUP_REMOVED lines=14> */
.L_x_5305:
[----:B------:R-:W3:Y:S01]  /*13810*/  LDL.LU R6, [R1+0x38] ;  /* 0x0000380001067983 */ /* 0x000ee20000300800 */
[----:B------:R-:W-:Y:S01]  /*13820*/  ULDC.64 UR4, c[0x0][0xc00] ;  /* 0x0003000000047ab9 */ /* 0x000fe20000000a00 */
[----:B------:R-:W-:Y:S01]  /*13830*/  IMAD.MOV.U32 R0, RZ, RZ, RZ ;  /* 0x000000ffff007224 */ /* 0x000fe200078e00ff */
        /* <DEDUP_REMOVED lines=19> */
[----:B---3--:R-:W-:-:S04]  /*13970*/  IADD3 R26, R26, -0x80, RZ ;  /* 0xffffff801a1a7810 */ /* 0x008fc80007ffe0ff */
[----:B------:R-:W-:Y:S01]  /*13980*/  ISETP.GE.AND P3, PT, R26, 0x80, PT ;  /* 0x000000801a00780c */ /* 0x000fe20003f66270 */
[----:B--2---:R-:W-:-:S12]  /*13990*/  @P1 BRA `(.L_x_5314) ;  /* 0x0000000000101947 */ /* 0x004fd80003800000 */
[----:B------:R-:W-:Y:S05]  /*139a0*/  @!P0 BRA `(.L_x_5314) ;  /* 0x00000000000c8947 */ /* 0x000fea0003800000 */
[----:B------:R-:W2:Y:S04]  /*139b0*/  LDG.E R3, desc[UR40][R4.64] ;  /* 0x0000002804037981 */ /* 0x000ea8000c1e1900 */
[----:B-----5:R-:W2:Y:S02]  /*139c0*/  LDG.E R8, desc[UR40][R4.64+0x4] ;  /* 0x0000042804087981 */ /* 0x020ea4000c1e1900 */
[----:B--2---:R-:W-:-:S07]  /*139d0*/  IMAD.IADD R8, R8, 0x1, -R3 ;  /* 0x0000000108087824 */ /* 0x004fce00078e0a03 */
.L_x_5314:
[----:B------:R-:W2:Y:S04]  /*139e0*/  LDL.LU R4, [R1+0x40] ;  /* 0x0000400001047983 */ /* 0x000ea80000300800 */
[----:B------:R-:W3:Y:S04]  /*139f0*/  LDL.LU R3, [R1+0x4c] ;  /* 0x00004c0001037983 */ /* 0x000ee80000300800 */
[----:B------:R-:W4:Y:S01]  /*13a00*/  LDL R24, [R1+0x34] ;  /* 0x0000340001187983 */ /* 0x000f220000100800 */
[----:B------:R-:W-:Y:S01]  /*13a10*/  BSSY B1, `(.L_x_5315) ;  /* 0x000002d000017945 */ /* 0x000fe20003800000 */
[----:B-----5:R-:W-:-:S02]  /*13a20*/  SHF.R.S32.HI R11, RZ, 0x1f, R0 ;  /* 0x0000001fff0b7819 */ /* 0x020fc40000011400 */
[----:B--2---:R-:W-:Y:S02]  /*13a30*/  SEL R13, R4, RZ, !P0 ;  /* 0x000000ff040d7207 */ /* 0x004fe40004000000 */
[----:B---3--:R-:W-:Y:S02]  /*13a40*/  SEL R14, R3, RZ, !P0 ;  /* 0x000000ff030e7207 */ /* 0x008fe40004000000 */
[----:B----4-:R-:W-:Y:S01]  /*13a50*/  SHF.R.S32.HI R12, RZ, 0x1f, R24 ;  /* 0x0000001fff0c7819 */ /* 0x010fe20000011418 */
[----:B------:R-:W-:Y:S06]  /*13a60*/  @P3 BRA `(.L_x_5316) ;  /* 0x00000000009c3947 */ /* 0x000fec0003800000 */
[----:B------:R-:W2:Y:S01]  /*13a70*/  S2R R10, SR_TID.X ;  /* 0x00000000000a7919 */ /* 0x000ea20000002100 */
[----:B------:R-:W3:Y:S02]  /*13a80*/  LDC R9, c[0x0][0xbe8] ;  /* 0x0002fa00ff097b82 */ /* 0x000ee40000000800 */
[----:B---3--:R-:W-:Y:S01]  /*13a90*/  IMAD R3, R8, R9, RZ ;  /* 0x0000000908037224 */ /* 0x008fe200078e02ff */
[----:B--2---:R-:W-:-:S04]  /*13aa0*/  IADD3 R10, R229, -0x80, R10 ;  /* 0xffffff80e50a7810 */ /* 0x004fc80007ffe00a */
[----:B------:R-:W-:-:S13]  /*13ab0*/  ISETP.GE.AND P0, PT, R10, R3, PT ;  /* 0x000000030a00720c */ /* 0x000fda0003f06270 */
[----:B------:R-:W-:Y:S05]  /*13ac0*/  @P0 BRA `(.L_x_5316) ;  /* 0x0000000000840947 */ /* 0x000fea0003800000 */
[----:B------:R-:W-:Y:S01]  /*13ad0*/  ISETP.NE.AND P0, PT, R9, 0x1, PT ;  /* 0x000000010900780c */ /* 0x000fe20003f05270 */
[----:B------:R-:W-:Y:S01]  /*13ae0*/  ULDC.64 UR4, c[0x0][0xb90] ;  /* 0x0002e40000047ab9 */ /* 0x000fe20000000a00 */
[----:B------:R-:W-:Y:S02]  /*13af0*/  IMAD.MOV.U32 R4, RZ, RZ, R0 ;  /* 0x000000ffff047224 */ /* 0x000fe400078e0000 */
[----:B------:R-:W-:Y:S02]  /*13b00*/  IMAD R7, R12, UR4, RZ ;  /* 0x000000040c077c24 */ /* 0x000fe4000f8e02ff */
[----:B------:R-:W-:Y:S02]  /*13b10*/  IMAD.MOV.U32 R5, RZ, RZ, R11 ;  /* 0x000000ffff057224 */ /* 0x000fe400078e000b */
[C---:B------:R-:W-:Y:S02]  /*13b20*/  IMAD R7, R24.reuse, UR5, R7 ;  /* 0x0000000518077c24 */ /* 0x040fe4000f8e0207 */
[----:B------:R-:W-:Y:S01]  /*13b30*/  IMAD.WIDE.U32 R4, R24, UR4, R4 ;  /* 0x0000000418047c25 */ /* 0x000fe2000f8e0004 */
[----:B------:R-:W-:-:S02]  /*13b40*/  ULDC.64 UR4, c[0x0][0xb98] ;  /* 0x0002e60000047ab9 */ /* 0x000fc40000000a00 */
[----:B------:R-:W2:Y:S01]  /*13b50*/  @P0 LDC R15, c[0x0][0xbec] ;  /* 0x0002fb00ff0f0b82 */ /* 0x000ea20000000800 */
[----:B------:R-:W-:Y:S01]  /*13b60*/  IMAD.MOV.U32 R3, RZ, RZ, R10 ;  /* 0x000000ffff037224 */ /* 0x000fe200078e000a */
[----:B------:R-:W-:-:S03]  /*13b70*/  IADD3 R5, R5, R7, RZ ;  /* 0x0000000705057210 */ /* 0x000fc60007ffe0ff */
[----:B------:R-:W-:-:S03]  /*13b80*/  IMAD.WIDE.U32 R4, R13, UR4, R4 ;  /* 0x000000040d047c25 */ /* 0x000fc6000f8e0004 */
[----:B------:R-:W3:Y:S01]  /*13b90*/  @P0 LDC R21, c[0x0][0xbf0] ;  /* 0x0002fc00ff150b82 */ /* 0x000ee20000000800 */
[----:B--2---:R-:W-:-:S05]  /*13ba0*/  @P0 IMAD.HI.U32 R6, R10, R15, RZ ;  /* 0x0000000f0a060227 */ /* 0x004fca00078e00ff */
        /* <DEDUP_REMOVED lines=19> */
.L_x_5316:
[----:B------:R-:W-:Y:S05]  /*13ce0*/  BSYNC B1 ;  /* 0x0000000000017941 */ /* 0x000fea0003800000 */
.L_x_5315:
[--C-:B--2---:R-:W-:Y:S01]  /*13cf0*/  SHF.R.S32.HI R6, RZ, 0x1f, R26.reuse ;  /* 0x0000001fff067819 */ /* 0x104fe2000001141a */
        /* <DEDUP_REMOVED lines=11> */
[----:B------:R-:W-:-:S03]  /*13db0*/  IMAD.IADD R5, R5, 0x1, R3 ;  /* 0x0000000105057824 */ /* 0x000fc600078e0203 */
[----:B------:R-:W-:Y:S01]  /*13dc0*/  LEA R0, R6, R10, 0x5 ;  /* 0x0000000a06007211 */ /* 0x000fe200078e28ff */
[----:B------:R-:W-:Y:S02]  /*13dd0*/  IMAD R6, R12, UR4, RZ ;  /* 0x000000040c067c24 */ /* 0x000fe4000f8e02ff */
[----:B------:R-:W-:-:S04]  /*13de0*/  IMAD.WIDE.U32 R4, R24, UR4, R4 ;  /* 0x0000000418047c25 */ /* 0x000fc8000f8e0004 */
[----:B------:R-:W-:Y:S02]  /*13df0*/  IMAD.IADD R9, R229, 0x1, R0 ;  /* 0x00000001e5097824 */ /* 0x000fe400078e0200 */
[----:B------:R-:W-:Y:S01]  /*13e00*/  IMAD R7, R24, UR5, R6 ;  /* 0x0000000518077c24 */ /* 0x000fe2000f8e0206 */
[----:B------:R-:W-:Y:S01]  /*13e10*/  ULDC.64 UR4, c[0x0][0xaf0] ;  /* 0x0002bc0000047ab9 */ /* 0x000fe20000000a00 */
[----:B------:R-:W-:-:S04]  /*13e20*/  @P2 IMAD.HI.U32 R0, R9, R20, RZ ;  /* 0x0000001409002227 */ /* 0x000fc800078e00ff */
[----:B------:R-:W-:Y:S01]  /*13e30*/  IMAD.MOV.U32 R3, RZ, RZ, R9 ;  /* 0x000000ffff037224 */ /* 0x000fe200078e0009 */
[----:B0-----:R-:W-:Y:S01]  /*13e40*/  @P2 SHF.R.U32.HI R3, RZ, R27, R0 ;  /* 0x0000001bff032219 */ /* 0x001fe20000011600 */
[----:B------:R-:W-:Y:S02]  /*13e50*/  IMAD R6, R14, UR4, RZ ;  /* 0x000000040e067c24 */ /* 0x000fe4000f8e02ff */
[----:B------:R-:W-:Y:S01]  /*13e60*/  IMAD.IADD R5, R5, 0x1, R7 ;  /* 0x0000000105057824 */ /* 0x000fe200078e0207 */
[----:B------:R-:W-:Y:S01]  /*13e70*/  SHF.R.S32.HI R0, RZ, 0x1f, R3 ;  /* 0x0000001fff007819 */ /* 0x000fe20000011403 */
[----:B------:R-:W-:Y:S01]  /*13e80*/  IMAD R7, R13, UR5, R6 ;  /* 0x000000050d077c24 */ /* 0x000fe2000f8e0206 */
[----:B------:R-:W-:Y:S01]  /*13e90*/  IADD3 R6, -R3, RZ, RZ ;  /* 0x000000ff03067210 */ /* 0x000fe20007ffe1ff */
[----:B------:R-:W-:Y:S01]  /*13ea0*/  IMAD.WIDE.U32 R4, R13, UR4, R4 ;  /* 0x000000040d047c25 */ /* 0x000fe2000f8e0004 */
[----:B------:R-:W-:-:S03]  /*13eb0*/  ULDC.64 UR4, c[0x0][0xae0] ;  /* 0x0002b80000047ab9 */ /* 0x000fc60000000a00 */
[----:B------:R-:W-:Y:S02]  /*13ec0*/  IMAD.IADD R5, R5, 0x1, R7 ;  /* 0x0000000105057824 */ /* 0x000fe400078e0207 */
        /* <DEDUP_REMOVED lines=18> */
.L_x_5505:
[----:B------:R-:W-:Y:S01]  /*13ff0*/  IMAD R8, R8, R25, RZ ;  /* 0x0000001908087224 */ /* 0x000fe200078e02ff */
[----:B------:R-:W-:Y:S01]  /*14000*/  BSSY B1, `(.L_x_5318) ;  /* 0x000001f000017945 */ /* 0x000fe20003800000 */
[----:B------:R-:W-:-:S05]  /*14010*/  IMAD.IADD R229, R10, 0x1, R229 ;  /* 0x000000010ae57824 */ /* 0x000fca00078e02e5 */
        /* <DEDUP_REMOVED lines=9> */
[----:B------:R-:W-:Y:S02]  /*140b0*/  ISETP.GE.AND P1, PT, R20, UR4, PT ;  /* 0x0000000414007c0c */ /* 0x000fe4000bf26270 */
[----:B------:R-:W-:Y:S02]  /*140c0*/  ISETP.GE.AND P0, PT, R5, UR4, PT ;  /* 0x0000000405007c0c */ /* 0x000fe4000bf06270 */
[----:B------:R-:W-:-:S02]  /*140d0*/  SHF.R.S32.HI R9, RZ, 0x1f, R213 ;  /* 0x0000001fff097819 */ /* 0x000fc400000114d5 */
[----:B------:R-:W-:Y:S02]  /*140e0*/  SHF.R.S32.HI R24, RZ, 0x1f, R24 ;  /* 0x0000001fff187819 */ /* 0x000fe40000011418 */
[C---:B------:R-:W-:Y:S02]  /*140f0*/  IADD3 R21, R213.reuse, 0x80, RZ ;  /* 0x00000080d5157810 */ /* 0x040fe40007ffe0ff */
[-C--:B---3--:R-:W-:Y:S02]  /*14100*/  @!P3 LEA R6, P5, R213, R14.reuse, 0x1 ;  /* 0x0000000ed506b211 */ /* 0x088fe400078a08ff */
[----:B------:R-:W-:Y:S02]  /*14110*/  @!P2 LEA R10, P4, R15, R14, 0x1 ;  /* 0x0000000e0f0aa211 */ /* 0x000fe400078808ff */
[C---:B--2---:R-:W-:Y:S01]  /*14120*/  @!P3 LEA.HI.X R7, R213.reuse, R0, R9, 0x1, P5 ;  /* 0x00000000d507b211 */ /* 0x044fe200028f0c09 */
[----:B------:R-:W-:Y:S01]  /*14130*/  VIADD R9, R213, 0xc0 ;  /* 0x000000c0d5097836 */ /* 0x000fe20000000000 */
[----:B------:R-:W-:-:S02]  /*14140*/  @!P1 LEA R12, P5, R20, R14, 0x1 ;  /* 0x0000000e140c9211 */ /* 0x000fc400078a08ff */
[----:B------:R-:W-:Y:S01]  /*14150*/  SHF.R.S32.HI R21, RZ, 0x1f, R21 ;  /* 0x0000001fff157819 */ /* 0x000fe20000011415 */
[----:B------:R4:W-:Y:S01]  /*14160*/  @!P3 ST.E.128 desc[UR40][R6.64], RZ ;  /* 0x000000ff0600b985 */ /* 0x0009e2000c101d28 */
[----:B------:R-:W-:Y:S02]  /*14170*/  @!P2 LEA.HI.X R11, R15, R0, R24, 0x1, P4 ;  /* 0x000000000f0ba211 */ /* 0x000fe400020f0c18 */
[----:B------:R-:W-:Y:S02]  /*14180*/  SHF.R.S32.HI R9, RZ, 0x1f, R9 ;  /* 0x0000001fff097819 */ /* 0x000fe40000011409 */
[C---:B------:R-:W-:Y:S01]  /*14190*/  @!P0 LEA R14, P4, R5.reuse, R14, 0x1 ;  /* 0x0000000e050e8211 */ /* 0x040fe200078808ff */
[----:B------:R4:W-:Y:S01]  /*141a0*/  @!P2 ST.E.128 desc[UR40][R10.64], RZ ;  /* 0x000000ff0a00a985 */ /* 0x0009e2000c101d28 */
[-C--:B------:R-:W-:Y:S02]  /*141b0*/  @!P1 LEA.HI.X R13, R20, R0.reuse, R21, 0x1, P5 ;  /* 0x00000000140d9211 */ /* 0x080fe400028f0c15 */
[----:B------:R-:W-:-:S03]  /*141c0*/  @!P0 LEA.HI.X R15, R5, R0, R9, 0x1, P4 ;  /* 0x00000000050f8211 */ /* 0x000fc600020f0c09 */
[----:B------:R4:W-:Y:S04]  /*141d0*/  @!P1 ST.E.128 desc[UR40][R12.64], RZ ;  /* 0x000000ff0c009985 */ /* 0x0009e8000c101d28 */
[----:B------:R4:W-:Y:S02]  /*141e0*/  @!P0 ST.E.128 desc[UR40][R14.64], RZ ;  /* 0x000000ff0e008985 */ /* 0x0009e4000c101d28 */
.L_x_5319:
[----:B------:R-:W-:Y:S05]  /*141f0*/  BSYNC B1 ;  /* 0x0000000000017941 */ /* 0x000fea0003800000 */
.L_x_5318:
[----:B------:R-:W-:-:S03]  /*14200*/  UMOV UR4, 0xffffffff ;  /* 0xffffffff00047882 */ /* 0x000fc60000000000 */
[----:B------:R-:W-:Y:S05]  /*14210*/  BRA.DIV UR4, `(.L_x_5320) ;  /* 0x0000008a04687947 */ /* 0x000fea000b800000 */
[----:B--2---:R2:W0:Y:S04]  /*14220*/  SHFL.IDX PT, R0, R4, 0x1, 0x181f ;  /* 0x00381f0004007f89 */ /* 0x00442800000e0000 */
[----:B---34-:R2:W3:Y:S02]  /*14230*/  SHFL.IDX PT, R14, R3, 0x1, 0x181f ;  /* 0x00381f00030e7f89 */ /* 0x0184e400000e0000 */
.L_x_5509:
[----:B------:R-:W-:Y:S01]  /*14240*/  VIADD R5, R229, 0x20 ;  /* 0x00000020e5057836 */ /* 0x000fe20000000000 */
[----:B------:R-:W-:Y:S04]  /*14250*/  BSSY B1, `(.L_x_5321) ;  /* 0x000001e000017945 */ /* 0x000fe80003800000 */
        /* <DEDUP_REMOVED lines=14> */
[C---:B------:R-:W-:Y:S02]  /*14340*/  IADD3 R20, R213.reuse, 0xc0, RZ ;  /* 0x000000c0d5147810 */ /* 0x040fe40007ffe0ff */
[-C--:B---3--:R-:W-:Y:S02]  /*14350*/  @!P3 LEA R6, P5, R213, R14.reuse, 0x1 ;  /* 0x0000000ed506b211 */ /* 0x088fe400078a08ff */
[----:B------:R-:W-:Y:S02]  /*14360*/  @!P2 LEA R10, P4, R15, R14, 0x1 ;  /* 0x0000000e0f0aa211 */ /* 0x000fe400078808ff */
[----:B0-----:R-:W-:Y:S02]  /*14370*/  @!P3 LEA.HI.X R7, R213, R0, R12, 0x1, P5 ;  /* 0x00000000d507b211 */ /* 0x001fe400028f0c0c */
        /* <DEDUP_REMOVED lines=11> */
.L_x_5322:
[----:B------:R-:W-:Y:S05]  /*14430*/  BSYNC B1 ;  /* 0x0000000000017941 */ /* 0x000fea0003800000 */
.L_x_5321:
[----:B------:R-:W-:-:S03]  /*14440*/  UMOV UR4, 0xffffffff ;  /* 0xffffffff00047882 */ /* 0x000fc60000000000 */
[----:B------:R-:W-:Y:S05]  /*14450*/  BRA.DIV UR4, `(.L_x_5323) ;  /* 0x0000008a04207947 */ /* 0x000fea000b800000 */
[----:B0-----:R0:W0:Y:S04]  /*14460*/  SHFL.IDX PT, R0, R4, 0x2, 0x181f ;  /* 0x00581f0004007f89 */ /* 0x00102800000e0000 */
[----:B---34-:R3:W4:Y:S02]  /*14470*/  SHFL.IDX PT, R14, R3, 0x2, 0x181f ;  /* 0x00581f00030e7f89 */ /* 0x01872400000e0000 */
.L_x_5513:
[----:B------:R-:W-:Y:S01]  /*14480*/  VIADD R5, R229, 0x40 ;  /* 0x00000040e5057836 */ /* 0x000fe20000000000 */
[----:B------:R-:W-:Y:S04]  /*14490*/  BSSY B1, `(.L_x_5324) ;  /* 0x000001e000017945 */ /* 0x000fe80003800000 */
[----:B------:R-:W-:-:S13]  /*144a0*/  ISETP.GE.AND P0, PT, R5, R8, PT ;  /* 0x000000080500720c */ /* 0x000fda0003f06270 */
[----:B------:R-:W-:Y:S05]  /*144b0*/  @P0 BRA `(.L_x_5325) ;  /* 0x00000000006c0947 */ /* 0x000fea0003800000 */
[C---:B------:R-:W-:Y:S01]  /*144c0*/  VIADD R15, R213.reuse, 0x40 ;  /* 0x00000040d50f7836 */ /* 0x040fe20000000000 */
        /* <DEDUP_REMOVED lines=9> */
[----:B------:R-:W-:-:S02]  /*14560*/  ISETP.GE.AND P0, PT, R9, UR4, PT ;  /* 0x0000000409007c0c */ /* 0x000fc4000bf06270 */
[----:B------:R-:W-:Y:S02]  /*14570*/  SHF.R.S32.HI R12, RZ, 0x1f, R213 ;  /* 0x0000001fff0c7819 */ /* 0x000fe400000114d5 */
[----:B------:R-:W-:Y:S02]  /*14580*/  SHF.R.S32.HI R25, RZ, 0x1f, R25 ;  /* 0x0000001fff197819 */ /* 0x000fe40000011419 */
[----:B------:R-:W-:Y:S02]  /*14590*/  SHF.R.S32.HI R24, RZ, 0x1f, R24 ;  /* 0x0000001fff187819 */ /* 0x000fe40000011418 */
[-C--:B----4-:R-:W-:Y:S02]  /*145a0*/  @!P3 LEA R6, P5, R213, R14.reuse, 0x1 ;  /* 0x0000000ed506b211 */ /* 0x090fe400078a08ff */
[----:B------:R-:W-:Y:S02]  /*145b0*/  @!P2 LEA R10, P4, R15, R14, 0x1 ;  /* 0x0000000e0f0aa211 */ /* 0x000fe400078808ff */
[----:B0-----:R-:W-:-:S02]  /*145c0*/  @!P3 LEA.HI.X R7, R213, R0, R12, 0x1, P5 ;  /* 0x00000000d507b211 */ /* 0x001fc400028f0c0c */
[----:B------:R-:W-:Y:S02]  /*145d0*/  @!P1 LEA R12, P5, R21, R14, 0x1 ;  /* 0x0000000e150c9211 */ /* 0x000fe400078a08ff */
        /* <DEDUP_REMOVED lines=9> */
.L_x_5325:
[----:B------:R-:W-:Y:S05]  /*14670*/  BSYNC B1 ;  /* 0x0000000000017941 */ /* 0x000fea0003800000 */
.L_x_5324:
[----:B------:R-:W-:-:S03]  /*14680*/  UMOV UR4, 0xffffffff ;  /* 0xffffffff00047882 */ /* 0x000fc60000000000 */
[----:B------:R-:W-:Y:S05]  /*14690*/  BRA.DIV UR4, `(.L_x_5326) ;  /* 0x0000008604d87947 */ /* 0x000fea000b800000 */
[----:B0-----:R0:W0:Y:S04]  /*146a0*/  SHFL.IDX PT, R0, R4, 0x3, 0x181f ;  /* 0x00781f0004007f89 */ /* 0x00102800000e0000 */
[----:B----4-:R4:W0:Y:S02]  /*146b0*/  SHFL.IDX PT, R14, R3, 0x3, 0x181f ;  /* 0x00781f00030e7f89 */ /* 0x01082400000e0000 */
.L_x_5517:
[----:B--234-:R-:W-:-:S04]  /*146c0*/  IADD3 R3, R229, 0x60, RZ ;  /* 0x00000060e5037810 */ /* 0x01cfc80007ffe0ff */
        /* <DEDUP_REMOVED lines=10> */
[C---:B------:R-:W-:Y:S01]  /*14770*/  VIADD R11, R213.reuse, 0xc0 ;  /* 0x000000c0d50b7836 */ /* 0x040fe20000000000 */
[----:B------:R-:W-:Y:S02]  /*14780*/  ISETP.GE.AND P0, PT, R10, UR4, PT ;  /* 0x000000040a007c0c */ /* 0x000fe4000bf06270 */
[----:B------:R-:W-:-:S02]  /*14790*/  IADD3 R20, R213, 0x40, RZ ;  /* 0x00000040d5147810 */ /* 0x000fc40007ffe0ff */
[----:B------:R-:W-:Y:S02]  /*147a0*/  SHF.R.S32.HI R9, RZ, 0x1f, R213 ;  /* 0x0000001fff097819 */ /* 0x000fe400000114d5 */
[----:B------:R-:W-:Y:S02]  /*147b0*/  SHF.R.S32.HI R20, RZ, 0x1f, R20 ;  /* 0x0000001fff147819 */ /* 0x000fe40000011414 */
        /* <DEDUP_REMOVED lines=14> */
.L_x_5313:
[----:B------:R-:W-:Y:S05]  /*148a0*/  BSYNC B0 ;  /* 0x0000000000007941 */ /* 0x000fea0003800000 */
.L_x_5304:
[----:B------:R-:W-:Y:S02]  /*148b0*/  ULDC UR4, c[0x0][0xc3c] ;  /* 0x00030f0000047ab9 */ /* 0x000fe40000000800 */
[----:B------:R-:W-:-:S13]  /*148c0*/  ISETP.GE.AND P0, PT, R35, UR4, PT ;  /* 0x0000000423007c0c */ /* 0x000fda000bf06270 */
[----:B------:R-:W-:Y:S05]  /*148d0*/  @!P0 BRA `(.L_x_5327) ;  /* 0xfffffec800248947 */ /* 0x000fea000383ffff */
[----:B------:R-:W-:Y:S05]  /*148e0*/  BRA `(.L_x_5168) ;  /* 0x0000006c00487947 */ /* 0x000fea0003800000 */
.L_x_5166:
[----:B------:R-:W-:-:S08]  /*148f0*/  NOP ;  /* 0x0000000000007918 */ /* 0x000fd00000000000 */
[----:B------:R-:W0:-:S00]  /*14900*/  USETMAXREG.DEALLOC.CTAPOOL 0x28 ;  /* 0x00000028000079c8 */ /* 0x000e0000080e0500 */
[----:B0-----:R-:W2:Y:S01]  /*14910*/  LDL.LU R3, [R1] ;  /* 0x0000000001037983 */ /* 0x001ea20000300800 */
[----:B------:R-:W-:Y:S01]  /*14920*/  LOP3.LUT R2, R2, 0x3, RZ, 0xc0, !PT ;  /* 0x0000000302027812 */ /* 0x000fe200078ec0ff */
[----:B------:R-:W-:-:S05]  /*14930*/  IMAD.MOV.U32 R4, RZ, RZ, RZ ;  /* 0x000000ffff047224 */ /* 0x000fca00078e00ff */
[----:B------:R-:W0:Y:S02]  /*14940*/  SHFL.IDX PT, R2, R2, RZ, 0x1f ;  /* 0x00001fff02027589 */ /* 0x000e2400000e0000 */
[----:B0-----:R-:W-:Y:S02]  /*14950*/  ISETP.NE.AND P0, PT, R2, RZ, PT ;  /* 0x000000ff0200720c */ /* 0x001fe40003f05270 */
[----:B--2---:R-:W-:-:S11]  /*14960*/  LOP3.LUT R3, R3, 0xffffff7f, RZ, 0xc0, !PT ;  /* 0xffffff7f03037812 */ /* 0x004fd600078ec0ff */
[----:B------:R-:W-:-:S05]  /*14970*/  @P0 LOP3.LUT R3, R3, 0x80, RZ, 0xfc, !PT ;  /* 0x0000008003030812 */ /* 0x000fca00078efcff */
[----:B------:R0:W-:Y:S01]  /*14980*/  STL [R1], R3 ;  /* 0x0000000301007387 */ /* 0x0001e20000100800 */
[----:B------:R-:W-:Y:S05]  /*14990*/  @!P0 BRA `(.L_x_5328) ;  /* 0x00000000001c8947 */ /* 0x000fea0003800000 */
[----:B------:R-:W1:Y:S08]  /*149a0*/  S2UR UR5, SR_CgaCtaId ;  /* 0x00000000000579c3 */ /* 0x000e700000008800 */
[----:B------:R-:W-:Y:S06]  /*149b0*/  BAR.SYNC.DEFER_BLOCKING 0x5, 0x180 ;  /* 0x0146000000007b1d */ /* 0x000fec0000010000 */
[----:B------:R-:W-:-:S02]  /*149c0*/  UMOV UR4, 0x400 ;  /* 0x0000040000047882 */ /* 0x000fc40000000000 */
[----:B-1----:R-:W-:-:S09]  /*149d0*/  ULEA UR4, UR5, UR4, 0x18 ;  /* 0x0000000405047291 */ /* 0x002fd2000f8ec03f */
[----:B------:R-:W1:Y:S01]  /*149e0*/  LDS.128 R16, [UR4+0x228d0] ;  /* 0x0228d004ff107984 */ /* 0x000e620008000c00 */
[----:B------:R-:W-:Y:S06]  /*149f0*/  BAR.ARV 0x4, 0x180 ;  /* 0x0106000000007b1d */ /* 0x000fec0000002000 */
[----:B------:R-:W-:Y:S05]  /*14a00*/  BRA `(.L_x_5329) ;  /* 0x0000000800887947 */ /* 0x000fea0003800000 */
.L_x_5328:
[----:B------:R-:W-:Y:S01]  /*14a10*/  LOP3.LUT R5, R0, 0x1f, RZ, 0xc0, !PT ;  /* 0x0000001f00057812 */ /* 0x000fe200078ec0ff */
[----:B------:R-:W-:Y:S01]  /*14a20*/  ULDC UR4, c[0x0][0xc3c] ;  /* 0x00030f0000047ab9 */ /* 0x000fe20000000800 */
[----:B------:R-:W1:Y:S01]  /*14a30*/  S2UR UR6, SR_CTAID.X ;  /* 0x00000000000679c3 */ /* 0x000e620000002500 */
[----:B------:R-:W-:Y:S01]  /*14a40*/  ULDC UR5, c[0x0][0xc38] ;  /* 0x00030e0000057ab9 */ /* 0x000fe20000000800 */
[----:B------:R-:W-:-:S04]  /*14a50*/  ISETP.NE.AND P0, PT, R5, 0x1f, PT ;  /* 0x0000001f0500780c */ /* 0x000fc80003f05270 */
[----:B------:R-:W-:-:S13]  /*14a60*/  ISETP.GE.OR P1, PT, R5, UR4, !P0 ;  /* 0x0000000405007c0c */ /* 0x000fda000c726670 */
[----:B0-----:R-:W0:Y:S02]  /*14a70*/  @!P1 LDC.64 R2, c[0x0][0xc80] ;  /* 0x00032000ff029b82 */ /* 0x001e240000000a00 */
        /* <DEDUP_REMOVED lines=30> */
[----:B------:R-:W-:Y:S01]  /*14c60*/  MOV R6, R3 ;  /* 0x0000000300067202 */ /* 0x000fe20000000f00 */
[----:B------:R-:W-:Y:S01]  /*14c70*/  UMOV UR4, URZ ;  /* 0x0000003f00047c82 */ /* 0x000fe20008000000 */
[----:B------:R-:W-:Y:S01]  /*14c80*/  ULDC UR7, c[0x0][0xc3c] ;  /* 0x00030f0000077ab9 */ /* 0x000fe20000000800 */
[----:B------:R-:W-:-:S05]  /*14c90*/  ULDC UR5, c[0x0][0xc38] ;  /* 0x00030e0000057ab9 */ /* 0x000fca0000000800 */
.L_x_5334:
        /* <DEDUP_REMOVED lines=12> */
.L_x_5333:
[----:B------:R-:W-:Y:S05]  /*14d60*/  BSYNC B0 ;  /* 0x0000000000007941 */ /* 0x000fea0003800000 */
.L_x_5332:
[----:B0----5:R-:W0:Y:S02]  /*14d70*/  SHFL.UP PT, R2, R4, 0x1, RZ ;  /* 0x0420000004027989 */ /* 0x021e2400000e00ff */
        /* <DEDUP_REMOVED lines=19> */
.L_x_5330:
[----:B------:R-:W-:-:S05]  /*14eb0*/  IADD3 R13, -R3, R6, RZ ;  /* 0x00000006030d7210 */ /* 0x000fca0007ffe1ff */
        /* <DEDUP_REMOVED lines=19> */
.L_x_5335:
[----:B---3--:R-:W-:Y:S01]  /*14ff0*/  IMAD R16, R16, UR5, R13 ;  /* 0x0000000510107c24 */ /* 0x008fe2000f8e020d */
[----:B------:R-:W-:Y:S01]  /*15000*/  IABS R2, R6 ;  /* 0x0000000600027213 */ /* 0x000fe20000000000 */
[----:B01----:R-:W-:-:S03]  /*15010*/  IMAD.MOV R11, RZ, RZ, -R3 ;  /* 0x000000ffff0b7224 */ /* 0x003fc600078e0a03 */
[----:B--2---:R-:W-:Y:S01]  /*15020*/  IADD3 R9, -R16, UR6, RZ ;  /* 0x0000000610097c10 */ /* 0x004fe2000fffe1ff */
[----:B------:R-:W-:Y:S01]  /*15030*/  IMAD R11, R11, R12, RZ ;  /* 0x0000000c0b0b7224 */ /* 0x000fe200078e02ff */
[----:B------:R-:W-:Y:S01]  /*15040*/  IADD3 R10, RZ, -R2, RZ ;  /* 0x80000002ff0a7210 */ /* 0x000fe20007ffe0ff */
[----:B------:R-:W-:Y:S01]  /*15050*/  IMAD.MOV.U32 R2, RZ, RZ, RZ ;  /* 0x000000ffff027224 */ /* 0x000fe200078e00ff */
[----:B------:R-:W-:-:S03]  /*15060*/  IABS R8, R9 ;  /* 0x0000000900087213 */ /* 0x000fc60000000000 */
        /* <DEDUP_REMOVED lines=15> */
[----:B------:R-:W-:Y:S01]  /*15160*/  IMAD R8, R7, R2, RZ ;  /* 0x0000000207087224 */ /* 0x000fe200078e02ff */
[----:B------:R-:W-:-:S03]  /*15170*/  IADD3 R2, -R2, RZ, RZ ;  /* 0x000000ff02027210 */ /* 0x000fc60007ffe1ff */
[----:B------:R-:W-:Y:S02]  /*15180*/  IMAD.MOV R10, RZ, RZ, -R8 ;  /* 0x000000ffff0a7224 */ /* 0x000fe400078e0a08 */
[----:B------:R-:W-:Y:S02]  /*15190*/  IMAD R13, R6, R2, R9 ;  /* 0x00000002060d7224 */ /* 0x000fe400078e0209 */
[----:B------:R-:W-:Y:S01]  /*151a0*/  IMAD.MOV.U32 R2, RZ, RZ, RZ ;  /* 0x000000ffff027224 */ /* 0x000fe200078e00ff */
[----:B------:R-:W-:-:S04]  /*151b0*/  VIADDMNMX R18, R10, UR5, R7, PT ;  /* 0x000000050a127c46 */ /* 0x000fc8000b800107 */
[-C--:B------:R-:W-:Y:S02]  /*151c0*/  IABS R10, R18.reuse ;  /* 0x00000012000a7213 */ /* 0x080fe40000000000 */
[----:B------:R-:W-:Y:S02]  /*151d0*/  IABS R6, R18 ;  /* 0x0000001200067213 */ /* 0x000fe40000000000 */
        /* <DEDUP_REMOVED lines=22> */
[----:B------:R-:W-:Y:S02]  /*15340*/  @!P1 LOP3.LUT R2, RZ, R18, RZ, 0x33, !PT ;  /* 0x00000012ff029212 */ /* 0x000fe400078e33ff */
[----:B------:R-:W-:Y:S02]  /*15350*/  IADD3 R18, -R18, RZ, RZ ;  /* 0x000000ff12127210 */ /* 0x000fe40007ffe1ff */
[----:B------:R-:W-:-:S03]  /*15360*/  LOP3.LUT R17, RZ, R2, RZ, 0x33, !PT ;  /* 0x00000002ff117212 */ /* 0x000fc600078e33ff */
[----:B------:R-:W-:Y:S02]  /*15370*/  IMAD R18, R2, R18, R3 ;  /* 0x0000001202127224 */ /* 0x000fe400078e0203 */
[----:B------:R-:W-:Y:S01]  /*15380*/  IMAD.IADD R17, R4, 0x1, R17 ;  /* 0x0000000104117824 */ /* 0x000fe200078e0211 */
[----:B------:R-:W-:Y:S06]  /*15390*/  BRA `(.L_x_5336) ;  /* 0x00000000000c7947 */ /* 0x000fec0003800000 */
.L_x_5331:
[----:B------:R-:W-:Y:S02]  /*153a0*/  IMAD.MOV.U32 R17, RZ, RZ, RZ ;  /* 0x000000ffff117224 */ /* 0x000fe400078e00ff */
[----:B------:R-:W-:Y:S02]  /*153b0*/  IMAD.U32 R16, RZ, RZ, UR6 ;  /* 0x00000006ff107e24 */ /* 0x000fe4000f8e00ff */
[----:B------:R-:W-:-:S07]  /*153c0*/  IMAD.MOV.U32 R18, RZ, RZ, RZ ;  /* 0x000000ffff127224 */ /* 0x000fce00078e00ff */
.L_x_5336:
[----:B------:R-:W-:-:S13]  /*153d0*/  ISETP.NE.AND P0, PT, R5, RZ, PT ;  /* 0x000000ff0500720c */ /* 0x000fda0003f05270 */
[----:B------:R-:W0:Y:S01]  /*153e0*/  @!P0 S2R R3, SR_CgaCtaId ;  /* 0x0000000000038919 */ /* 0x000e220000008800 */
[----:B------:R-:W-:-:S04]  /*153f0*/  @!P0 MOV R2, 0x400 ;  /* 0x0000040000028802 */ /* 0x000fc80000000f00 */
[----:B0-----:R-:W-:-:S05]  /*15400*/  @!P0 LEA R2, R3, R2, 0x18 ;  /* 0x0000000203028211 */ /* 0x001fca00078ec0ff */
[----:B------:R0:W-:Y:S01]  /*15410*/  @!P0 STS.128 [R2+0x228d0], R16 ;  /* 0x0228d01002008388 */ /* 0x0001e20000000c00 */
[----:B------:R-:W-:Y:S06]  /*15420*/  BAR.ARV 0x5, 0x180 ;  /* 0x0146000000007b1d */ /* 0x000fec0000002000 */
.L_x_5329:
        /* <DEDUP_REMOVED lines=12> */
[C---:B------:R-:W-:Y:S01]  /*154f0*/  LOP3.LUT R3, R2.reuse, 0x1f8, RZ, 0xc0, !PT ;  /* 0x000001f802037812 */ /* 0x040fe200078ec0ff */
[----:B------:R-:W-:Y:S01]  /*15500*/  IMAD.SHL.U32 R29, R5, 0x8, RZ ;  /* 0x00000008051d7824 */ /* 0x000fe200078e00ff */
[----:B------:R-:W-:Y:S01]  /*15510*/  LOP3.LUT R2, R2, 0x38, RZ, 0xc0, !PT ;  /* 0x0000003802027812 */ /* 0x000fe200078ec0ff */
[----:B------:R-:W-:Y:S01]  /*15520*/  IMAD.MOV.U32 R24, RZ, RZ, RZ ;  /* 0x000000ffff187224 */ /* 0x000fe200078e00ff */
[----:B------:R-:W-:Y:S01]  /*15530*/  LOP3.LUT R4, R3, 0x38, R0, 0x78, !PT ;  /* 0x0000003803047812 */ /* 0x000fe200078e7800 */
[----:B------:R-:W-:Y:S01]  /*15540*/  IMAD.SHL.U32 R0, R0, 0x10, RZ ;  /* 0x0000001000007824 */ /* 0x000fe200078e00ff */
[----:B------:R-:W-:Y:S01]  /*15550*/  SHF.R.U32.HI R3, RZ, 0x3, R5 ;  /* 0x00000003ff037819 */ /* 0x000fe20000011605 */
[----:B------:R-:W-:Y:S01]  /*15560*/  IMAD.MOV.U32 R23, RZ, RZ, RZ ;  /* 0x000000ffff177224 */ /* 0x000fe200078e00ff */
[----:B------:R-:W-:Y:S01]  /*15570*/  LOP3.LUT R29, R4, 0x200, R29, 0xf8, !PT ;  /* 0x00000200041d7812 */ /* 0x000fe200078ef81d */
[----:B------:R-:W-:Y:S01]  /*15580*/  IMAD.MOV.U32 R26, RZ, RZ, 0x1 ;  /* 0x00000001ff1a7424 */ /* 0x000fe200078e00ff */
[----:B------:R-:W-:Y:S01]  /*15590*/  LOP3.LUT R3, R3, 0x70, R0, 0xf8, !PT ;  /* 0x0000007003037812 */ /* 0x000fe200078ef800 */
[----:B------:R-:W-:Y:S01]  /*155a0*/  ULDC.64 UR38, c[0x0][0x198] ;  /* 0x0000660000267ab9 */ /* 0x000fe20000000a00 */
[C---:B------:R-:W-:Y:S01]  /*155b0*/  LOP3.LUT R0, R2.reuse, 0x40, RZ, 0xfc, !PT ;  /* 0x0000004002007812 */ /* 0x040fe200078efcff */
[----:B------:R-:W-:Y:S01]  /*155c0*/  ULDC UR36, c[0x0][0xc] ;  /* 0x0000030000247ab9 */ /* 0x000fe20000000800 */
[----:B------:R-:W-:-:S02]  /*155d0*/  LOP3.LUT R3, R2, 0x80, RZ, 0xfc, !PT ;  /* 0x0000008002037812 */ /* 0x000fc400078efcff */
[----:B------:R-:W-:Y:S01]  /*155e0*/  LOP3.LUT R4, R37, 0x2, RZ, 0xfc, !PT ;  /* 0x0000000225047812 */ /* 0x000fe200078efcff */
[----:B-1----:R-:W-:Y:S01]  /*155f0*/  ULEA UR4, UR5, UR4, 0x18 ;  /* 0x0000000405047291 */ /* 0x002fe2000f8ec03f */
[----:B------:R-:W-:Y:S02]  /*15600*/  MOV R25, 0x1 ;  /* 0x0000000100197802 */ /* 0x000fe40000000f00 */
[----:B------:R-:W-:-:S03]  /*15610*/  LOP3.LUT R2, R2, 0xc0, RZ, 0xfc, !PT ;  /* 0x000000c002027812 */ /* 0x000fc600078efcff */
[----:B------:R-:W-:-:S05]  /*15620*/  IMAD.U32 R22, RZ, RZ, UR4 ;  /* 0x00000004ff167e24 */ /* 0x000fca000f8e00ff */
[----:B------:R-:W-:-:S05]  /*15630*/  LEA R0, R29, R22, 0x1 ;  /* 0x000000161d007211 */ /* 0x000fca00078e08ff */
[----:B------:R0:W-:Y:S02]  /*15640*/  STL [R1+0x4], R0 ;  /* 0x0000040001007387 */ /* 0x0001e40000100800 */
.L_x_5436:
[----:B-1----:R-:W1:Y:S02]  /*15650*/  LDC.64 R34, c[0x0][0xc88] ;  /* 0x00032200ff227b82 */ /* 0x002e640000000a00 */
[----:B-1----:R-:W-:-:S06]  /*15660*/  IMAD.WIDE R34, R19, 0x4, R34 ;  /* 0x0000000413227825 */ /* 0x002fcc00078e0222 */
        /* <DEDUP_REMOVED lines=26> */
[----:B---34-:R-:W-:-:S03]  /*15810*/  IADD3 R4, P4, R27, UR6, RZ ;  /* 0x000000061b047c10 */ /* 0x018fc6000ff9e0ff */
[----:B--2---:R-:W2:Y:S01]  /*15820*/  @P0 LDG.E R6, desc[UR40][R2.64] ;  /* 0x0000002802060981 */ /* 0x004ea2000c1e1900 */
[----:B------:R-:W-:Y:S01]  /*15830*/  ULDC UR4, c[0x0][0x288] ;  /* 0x0000a20000047ab9 */ /* 0x000fe20000000800 */
[----:B------:R-:W-:Y:S02]  /*15840*/  IADD3.X R5, R31, UR7, RZ, P4, !PT ;  /* 0x000000071f057c10 */ /* 0x000fe4000a7fe4ff */
[----:B------:R-:W-:Y:S01]  /*15850*/  MOV R8, UR4 ;  /* 0x0000000400087c02 */ /* 0x000fe20008000f00 */
[----:B------:R-:W-:Y:S02]  /*15860*/  ULDC.64 UR4, c[0x0][0x418] ;  /* 0x0001060000047ab9 */ /* 0x000fe40000000a00 */
        /* <DEDUP_REMOVED lines=22> */
.L_x_5338:
[----:B------:R-:W-:Y:S01]  /*159d0*/  ULDC.64 UR4, c[0x0][0xa20] ;  /* 0x0002880000047ab9 */ /* 0x000fe20000000a00 */
[----:B------:R-:W-:Y:S02]  /*159e0*/  MOV R28, R34 ;  /* 0x00000022001c7202 */ /* 0x000fe40000000f00 */
[----:B------:R-:W-:-:S04]  /*159f0*/  ISETP.NE.U32.AND P0, PT, RZ, UR4, PT ;  /* 0x00000004ff007c0c */ /* 0x000fc8000bf05070 */
[----:B------:R-:W-:-:S13]  /*15a00*/  ISETP.NE.AND.EX P0, PT, RZ, UR5, PT, P0 ;  /* 0x00000005ff007c0c */ /* 0x000fda000bf05300 */
[----:B------:R-:W-:Y:S05]  /*15a10*/  @!P0 BRA `(.L_x_5339) ;  /* 0x0000000000108947 */ /* 0x000fea0003800000 */
[----:B------:R-:W-:-:S04]  /*15a20*/  IADD3 R2, P0, R27, UR4, RZ ;  /* 0x000000041b027c10 */ /* 0x000fc8000ff1e0ff */
[----:B------:R-:W-:-:S05]  /*15a30*/  IADD3.X R3, R31, UR5, RZ, P0, !PT ;  /* 0x000000051f037c10 */ /* 0x000fca00087fe4ff */
[----:B------:R2:W5:Y:S01]  /*15a40*/  LDG.E R7, desc[UR40][R2.64] ;  /* 0x0000002802077981 */ /* 0x000562000c1e1900 */
[----:B------:R-:W-:Y:S05]  /*15a50*/  BRA `(.L_x_5340) ;  /* 0x0000000000247947 */ /* 0x000fea0003800000 */
.L_x_5339:
        /* <DEDUP_REMOVED lines=9> */
.L_x_5340:
[----:B--2---:R-:W2:Y:S01]  /*15af0*/  @P1 LDG.E R2, desc[UR40][R4.64] ;  /* 0x0000002804021981 */ /* 0x004ea2000c1e1900 */
[----:B------:R-:W3:Y:S03]  /*15b00*/  LDC R3, c[0x0][0x448] ;  /* 0x00011200ff037b82 */ /* 0x000ee60000000800 */
[----:B------:R4:W2:Y:S01]  /*15b10*/  @P1 LDG.E R5, desc[UR40][R4.64+0x4] ;  /* 0x0000042804051981 */ /* 0x0008a2000c1e1900 */
[----:B-----5:R-:W-:Y:S01]  /*15b20*/  IADD3 R7, -R30, R7, RZ ;  /* 0x000000071e077210 */ /* 0x020fe20007ffe1ff */
[----:B------:R-:W-:Y:S01]  /*15b30*/  BSSY B0, `(.L_x_5341) ;  /* 0x0000143000007945 */ /* 0x000fe20003800000 */
[----:B---3--:R-:W-:-:S13]  /*15b40*/  ISETP.NE.AND P0, PT, R3, 0x1, PT ;  /* 0x000000010300780c */ /* 0x008fda0003f05270 */
[----:B----4-:R-:W3:Y:S08]  /*15b50*/  @P0 LDC R4, c[0x0][0x44c] ;  /* 0x00011300ff040b82 */ /* 0x010ef00000000800 */
[----:B------:R-:W4:Y:S01]  /*15b60*/  @P0 LDC R3, c[0x0][0x450] ;  /* 0x00011400ff030b82 */ /* 0x000f220000000800 */
[----:B--2---:R-:W-:Y:S02]  /*15b70*/  @P1 IMAD.IADD R6, R5, 0x1, -R2 ;  /* 0x0000000105061824 */ /* 0x004fe400078e0a02 */
[----:B------:R-:W-:-:S02]  /*15b80*/  IMAD.SHL.U32 R2, R17, 0x80, RZ ;  /* 0x0000008011027824 */ /* 0x000fc400078e00ff */
[----:B------:R-:W-:Y:S02]  /*15b90*/  IMAD.IADD R32, R7, 0x1, R6 ;  /* 0x0000000107207824 */ /* 0x000fe400078e0206 */
[----:B------:R-:W-:Y:S02]  /*15ba0*/  VIADD R2, R2, 0x7f ;  /* 0x0000007f02027836 */ /* 0x000fe40000000000 */
[----:B------:R-:W-:Y:S02]  /*15bb0*/  VIADD R5, R32, 0x5f ;  /* 0x0000005f20057836 */ /* 0x000fe40000000000 */
[----:B---3--:R-:W-:-:S04]  /*15bc0*/  @P0 IMAD.HI.U32 R4, R2, R4, RZ ;  /* 0x0000000402040227 */ /* 0x008fc800078e00ff */
[----:B------:R-:W-:Y:S01]  /*15bd0*/  IMAD.HI R5, R5, 0x2aaaaaab, RZ ;  /* 0x2aaaaaab05057827 */ /* 0x000fe200078e02ff */
[----:B----4-:R-:W-:Y:S02]  /*15be0*/  @P0 SHF.R.U32.HI R2, RZ, R3, R4 ;  /* 0x00000003ff020219 */ /* 0x010fe40000011604 */
[----:B------:R-:W-:Y:S02]  /*15bf0*/  IADD3 R4, R32, 0x60, -R10 ;  /* 0x0000006020047810 */ /* 0x000fe40007ffe80a */
[----:B------:R-:W-:-:S03]  /*15c00*/  SHF.R.U32.HI R3, RZ, 0x1f, R5 ;  /* 0x0000001fff037819 */ /* 0x000fc60000011605 */
[----:B------:R-:W-:Y:S01]  /*15c10*/  IMAD.IADD R2, R4, 0x1, R2 ;  /* 0x0000000104027824 */ /* 0x000fe200078e0202 */
[----:B------:R-:W-:-:S03]  /*15c20*/  LEA.HI.SX32 R5, R5, R3, 0x1c ;  /* 0x0000000305057211 */ /* 0x000fc600078fe2ff */
[----:B------:R-:W-:-:S05]  /*15c30*/  IMAD.HI R2, R2, 0x2aaaaaab, RZ ;  /* 0x2aaaaaab02027827 */ /* 0x000fca00078e02ff */
[----:B------:R-:W-:-:S04]  /*15c40*/  SHF.R.U32.HI R3, RZ, 0x1f, R2 ;  /* 0x0000001fff037819 */ /* 0x000fc80000011602 */
[----:B------:R-:W-:-:S04]  /*15c50*/  LEA.HI.SX32 R3, R2, R3, 0x1c ;  /* 0x0000000302037211 */ /* 0x000fc800078fe2ff */
[----:B------:R-:W-:-:S05]  /*15c60*/  VIMNMX R2, R5, R3, PT ;  /* 0x0000000305027248 */ /* 0x000fca0003fe0100 */
[--C-:B------:R-:W-:Y:S02]  /*15c70*/  IMAD R2, R2, 0x60, -R7.reuse ;  /* 0x0000006002027824 */ /* 0x100fe400078e0a07 */
[----:B------:R-:W-:-:S03]  /*15c80*/  IMAD.MOV R7, RZ, RZ, -R7 ;  /* 0x000000ffff077224 */ /* 0x000fc600078e0a07 */
[----:B------:R-:W-:Y:S02]  /*15c90*/  VIMNMX R2, R2, R6, PT ;  /* 0x0000000602027248 */ /* 0x000fe40003fe0100 */
[----:B------:R-:W-:-:S04]  /*15ca0*/  VIMNMX R7, RZ, R7, !PT ;  /* 0x00000007ff077248 */ /* 0x000fc80007fe0100 */
[----:B------:R-:W-:-:S13]  /*15cb0*/  ISETP.GT.AND P0, PT, R2, R7, PT ;  /* 0x000000070200720c */ /* 0x000fda0003f04270 */
[----:B------:R-:W-:Y:S01]  /*15cc0*/  @P0 IADD3 R6, R2, 0x5f, RZ ;  /* 0x0000005f02060810 */ /* 0x000fe20007ffe0ff */
        /* <DEDUP_REMOVED lines=12> */
[----:B------:R-:W2:Y:S02]  /*15d90*/  S2R R3, SR_TID.X ;  /* 0x0000000000037919 */ /* 0x000ea40000002100 */
[----:B--2---:R-:W-:-:S04]  /*15da0*/  SHF.R.U32.HI R3, RZ, 0x5, R3 ;  /* 0x00000005ff037819 */ /* 0x004fc80000011603 */
[----:B------:R-:W-:-:S05]  /*15db0*/  LOP3.LUT R3, R3, 0x3, RZ, 0xc0, !PT ;  /* 0x0000000303037812 */ /* 0x000fca00078ec0ff */
[----:B------:R2:W3:Y:S02]  /*15dc0*/  SHFL.IDX PT, R14, R3, RZ, 0x1f ;  /* 0x00001fff030e7589 */ /* 0x0004e400000e0000 */
.L_x_5520:
[----:B---3--:R-:W-:Y:S02]  /*15dd0*/  ISETP.NE.AND P0, PT, R14, RZ, PT ;  /* 0x000000ff0e00720c */ /* 0x008fe40003f05270 */
[----:B------:R-:W-:-:S11]  /*15de0*/  PLOP3.LUT P6, PT, PT, PT, PT, 0x8, 0x0 ;  /* 0x000000000000781c */ /* 0x000fd60003fce170 */
[----:B------:R-:W-:Y:S05]  /*15df0*/  @P0 BRA `(.L_x_5344) ;  /* 0x00000000000c0947 */ /* 0x000fea0003800000 */
[----:B------:R-:W-:-:S03]  /*15e00*/  UMOV UR4, 0xffffffff ;  /* 0xffffffff00047882 */ /* 0x000fc60000000000 */
[----:B------:R-:W-:Y:S05]  /*15e10*/  BRA.DIV UR4, `(.L_x_5345) ;  /* 0x0000007204747947 */ /* 0x000fea000b800000 */
[----:B------:R-:W-:-:S13]  /*15e20*/  ELECT P6, URZ, PT ;  /* 0x00000000003f782f */ /* 0x000fda00038c0000 */
.L_x_5344:
[----:B--2---:R-:W2:Y:S01]  /*15e30*/  LDL R3, [R1+0x24] ;  /* 0x0000240001037983 */ /* 0x004ea20000100800 */
[----:B------:R-:W-:Y:S01]  /*15e40*/  BSSY B1, `(.L_x_5346) ;  /* 0x0000008000017945 */ /* 0x000fe20003800000 */
[----:B--2---:R-:W-:-:S05]  /*15e50*/  VIADD R3, R3, 0x1 ;  /* 0x0000000103037836 */ /* 0x004fca0000000000 */
[----:B0-----:R-:W-:-:S04]  /*15e60*/  LEA.HI R8, R3, R3, RZ, 0x1 ;  /* 0x0000000303087211 */ /* 0x001fc800078f08ff */
[----:B------:R-:W-:-:S05]  /*15e70*/  LOP3.LUT R8, R8, 0xfffffffe, RZ, 0xc0, !PT ;  /* 0xfffffffe08087812 */ /* 0x000fca00078ec0ff */
[----:B------:R-:W-:-:S05]  /*15e80*/  IMAD.IADD R3, R3, 0x1, -R8 ;  /* 0x0000000103037824 */ /* 0x000fca00078e0a08 */
[----:B------:R-:W-:-:S04]  /*15e90*/  SHF.L.U32 R3, R3, 0x1f, RZ ;  /* 0x0000001f03037819 */ /* 0x000fc800000006ff */
[----:B------:R-:W0:Y:S02]  /*15ea0*/  SYNCS.PHASECHK.TRANS64.TRYWAIT P0, [R22+URZ+0x22820], R3 ;  /* 0x02282003160075a7 */ /* 0x000e24000800017f */
[----:B0-----:R-:W-:Y:S05]  /*15eb0*/  @!P0 BRA `(.L_x_5347) ;  /* 0x00000070006c8947 */ /* 0x001fea0003800000 */
.L_x_5523:
[----:B------:R-:W-:Y:S05]  /*15ec0*/  BSYNC B1 ;  /* 0x0000000000017941 */ /* 0x000fea0003800000 */
.L_x_5346:
[----:B------:R-:W-:Y:S04]  /*15ed0*/  BSSY B1, `(.L_x_5348) ;  /* 0x000007b000017945 */ /* 0x000fe80003800000 */
[----:B------:R-:W-:Y:S05]  /*15ee0*/  @!P6 BRA `(.L_x_5349) ;  /* 0x0000000400e4e947 */ /* 0x000fea0003800000 */
[----:B0-----:R-:W-:Y:S01]  /*15ef0*/  IMAD R3, R23, 0x8, R22 ;  /* 0x0000000817037824 */ /* 0x001fe200078e0216 */
[----:B------:R-:W-:Y:S01]  /*15f00*/  SHF.L.U32 R8, R26, 0x1f, RZ ;  /* 0x0000001f1a087819 */ /* 0x000fe200000006ff */
[----:B------:R-:W0:Y:S01]  /*15f10*/  S2R R9, SR_TID.X ;  /* 0x0000000000097919 */ /* 0x000e220000002100 */
[----:B------:R-:W-:Y:S02]  /*15f20*/  BSSY B2, `(.L_x_5350) ;  /* 0x0000005000027945 */ /* 0x000fe40003800000 */
[----:B------:R-:W2:Y:S01]  /*15f30*/  SYNCS.PHASECHK.TRANS64.TRYWAIT P0, [R3+URZ+0x228a0], R8 ;  /* 0x0228a008030075a7 */ /* 0x000ea2000800017f */
[----:B0-----:R-:W-:-:S04]  /*15f40*/  LOP3.LUT R9, R9, 0x7f, RZ, 0xc0, !PT ;  /* 0x0000007f09097812 */ /* 0x001fc800078ec0ff */
[----:B------:R-:W-:Y:S01]  /*15f50*/  ISETP.NE.AND P1, PT, R9, RZ, PT ;  /* 0x000000ff0900720c */ /* 0x000fe20003f25270 */
[----:B--2---:R-:W-:-:S12]  /*15f60*/  @!P0 BRA `(.L_x_5351) ;  /* 0x0000007000548947 */ /* 0x004fd80003800000 */
.L_x_5524:
[----:B------:R-:W-:Y:S05]  /*15f70*/  BSYNC B2 ;  /* 0x0000000000027941 */ /* 0x000fea0003800000 */
.L_x_5350:
[----:B------:R-:W-:Y:S04]  /*15f80*/  BSSY B2, `(.L_x_5352) ;  /* 0x0000009000027945 */ /* 0x000fe80003800000 */
[----:B------:R-:W-:Y:S05]  /*15f90*/  @P1 BRA `(.L_x_5353) ;  /* 0x00000000001c1947 */ /* 0x000fea0003800000 */
[----:B-1----:R-:W1:Y:S01]  /*15fa0*/  S2R R10, SR_TID.X ;  /* 0x00000000000a7919 */ /* 0x002e620000002100 */
[----:B------:R-:W-:-:S04]  /*15fb0*/  MOV R9, 0x3000 ;  /* 0x0000300000097802 */ /* 0x000fc80000000f00 */
[----:B------:R2:W-:Y:S01]  /*15fc0*/  SYNCS.ARRIVE.TRANS64 RZ, [R3+URZ+0x22890], R9 ;  /* 0x0228900903ff79a7 */ /* 0x0005e2000800003f */
[----:B-1----:R-:W-:-:S04]  /*15fd0*/  LOP3.LUT R10, R10, 0x1f, RZ, 0xc0, !PT ;  /* 0x0000001f0a0a7812 */ /* 0x002fc800078ec0ff */
[----:B------:R-:W-:-:S13]  /*15fe0*/  ISETP.NE.AND P0, PT, R10, RZ, PT ;  /* 0x000000ff0a00720c */ /* 0x000fda0003f05270 */
[----:B--2---:R-:W-:Y:S05]  /*15ff0*/  @!P0 BRA `(.L_x_5353) ;  /* 0x0000000000048947 */ /* 0x004fea0003800000 */
[----:B------:R-:W-:Y:S01]  /*16000*/  BPT.TRAP 0x1 ;  /* 0x000000040000795c */ /* 0x000fe20000300000 */
.L_x_5353:
[----:B------:R-:W-:Y:S05]  /*16010*/  BSYNC B2 ;  /* 0x0000000000027941 */ /* 0x000fea0003800000 */
.L_x_5352:
[----:B------:R-:W-:Y:S01]  /*16020*/  IMAD.MOV.U32 R14, RZ, RZ, RZ ;  /* 0x000000ffff0e7224 */ /* 0x000fe200078e00ff */
[----:B------:R-:W-:Y:S01]  /*16030*/  UIADD3 UR4, UP0, UR38, 0x570, URZ ;  /* 0x0000057026047890 */ /* 0x000fe2000ff1e03f */
[----:B------:R-:W-:Y:S01]  /*16040*/  IMAD R9, R2, 0x60, R0 ;  /* 0x0000006002097824 */ /* 0x000fe200078e0200 */
[----:B------:R-:W-:Y:S01]  /*16050*/  PLOP3.LUT P0, PT, PT, PT, PT, 0x80, 0x0 ;  /* 0x000000000000781c */ /* 0x000fe20003f0f070 */
[----:B-1----:R-:W-:Y:S01]  /*16060*/  IMAD R10, R23, 0x3000, R22 ;  /* 0x00003000170a7824 */ /* 0x002fe200078e0216 */
[----:B------:R-:W-:Y:S01]  /*16070*/  R2UR UR10, R14 ;  /* 0x000000000e0a72ca */ /* 0x000fe200000e0000 */
[----:B------:R-:W-:Y:S01]  /*16080*/  VIADD R9, R9, 0xffffffa0 ;  /* 0xffffffa009097836 */ /* 0x000fe20000000000 */
[----:B------:R-:W-:Y:S01]  /*16090*/  UIADD3.X UR5, URZ, UR39, URZ, UP0, !UPT ;  /* 0x000000273f057290 */ /* 0x000fe200087fe43f */
[----:B------:R-:W-:Y:S01]  /*160a0*/  VIADD R10, R10, 0x1c400 ;  /* 0x0001c4000a0a7836 */ /* 0x000fe20000000000 */
[----:B------:R-:W-:Y:S01]  /*160b0*/  UMOV UR6, 0x0 ;  /* 0x0000000000067882 */ /* 0x000fe20000000000 */
[----:B------:R-:W-:Y:S01]  /*160c0*/  VIADD R11, R3, 0x22890 ;  /* 0x00022890030b7836 */ /* 0x000fe20000000000 */
[----:B------:R-:W-:-:S09]  /*160d0*/  UMOV UR7, 0x12f00000 ;  /* 0x12f0000000077882 */ /* 0x000fd20000000000 */
.L_x_5354:
        /* <DEDUP_REMOVED lines=13> */
.L_x_5525:
[----:B------:R-:W-:Y:S05]  /*161b0*/  BSYNC B2 ;  /* 0x0000000000027941 */ /* 0x000fea0003800000 */
.L_x_5355:
[----:B------:R-:W-:Y:S01]  /*161c0*/  BSSY B2, `(.L_x_5357) ;  /* 0x000000b000027945 */ /* 0x000fe20003800000 */
[----:B------:R-:W-:Y:S01]  /*161d0*/  MOV R12, 0x0 ;  /* 0x00000000000c7802 */ /* 0x000fe20000000f00 */
[----:B------:R-:W-:Y:S02]  /*161e0*/  IMAD.MOV.U32 R13, RZ, RZ, 0x12f00000 ;  /* 0x12f00000ff0d7424 */ /* 0x000fe400078e00ff */
[----:B------:R-:W-:Y:S05]  /*161f0*/  @P1 BRA `(.L_x_5358) ;  /* 0x00000000001c1947 */ /* 0x000fea0003800000 */
[----:B------:R-:W2:Y:S01]  /*16200*/  S2R R10, SR_TID.X ;  /* 0x00000000000a7919 */ /* 0x000ea20000002100 */
[----:B01----:R-:W-:-:S04]  /*16210*/  IMAD.MOV.U32 R8, RZ, RZ, 0xc000 ;  /* 0x0000c000ff087424 */ /* 0x003fc800078e00ff */
[----:B------:R3:W-:Y:S01]  /*16220*/  SYNCS.ARRIVE.TRANS64 RZ, [R3+URZ+0x228b0], R8 ;  /* 0x0228b00803ff79a7 */ /* 0x0007e2000800003f */
[----:B--2---:R-:W-:-:S04]  /*16230*/  LOP3.LUT R10, R10, 0x1f, RZ, 0xc0, !PT ;  /* 0x0000001f0a0a7812 */ /* 0x004fc800078ec0ff */
[----:B------:R-:W-:-:S13]  /*16240*/  ISETP.NE.AND P0, PT, R10, RZ, PT ;  /* 0x000000ff0a00720c */ /* 0x000fda0003f05270 */
[----:B---3--:R-:W-:Y:S05]  /*16250*/  @!P0 BRA `(.L_x_5358) ;  /* 0x0000000000048947 */ /* 0x008fea0003800000 */
[----:B------:R-:W-:Y:S01]  /*16260*/  BPT.TRAP 0x1 ;  /* 0x000000040000795c */ /* 0x000fe20000300000 */
.L_x_5358:
[----:B------:R-:W-:Y:S05]  /*16270*/  BSYNC B2 ;  /* 0x0000000000027941 */ /* 0x000fea0003800000 */
.L_x_5357:
        /* <DEDUP_REMOVED lines=9> */
.L_x_5359:
        /* <DEDUP_REMOVED lines=15> */
.L_x_5360:
        /* <DEDUP_REMOVED lines=15> */
.L_x_5361:
        /* <DEDUP_REMOVED lines=15> */
.L_x_5362:
        /* <DEDUP_REMOVED lines=10> */
.L_x_5349:
[----:B------:R-:W-:Y:S05]  /*16680*/  BSYNC B1 ;  /* 0x0000000000017941 */ /* 0x000fea0003800000 */
.L_x_5348:
        /* <DEDUP_REMOVED lines=9> */
.L_x_5378:
[----:B------:R-:W-:Y:S05]  /*16720*/  YIELD ;  /* 0x0000000000007946 */ /* 0x000fea0003800000 */
[----:B------:R-:W-:Y:S04]  /*16730*/  BSSY B1, `(.L_x_5363) ;  /* 0x000007a000017945 */ /* 0x000fe80003800000 */
[----:B------:R-:W-:Y:S05]  /*16740*/  @!P6 BRA `(.L_x_5364) ;  /* 0x0000000400e0e947 */ /* 0x000fea0003800000 */
[----:B------:R-:W-:Y:S01]  /*16750*/  LEA R8, R23, R22, 0x3 ;  /* 0x0000001617087211 */ /* 0x000fe200078e18ff */
[----:B0-----:R-:W0:Y:S01]  /*16760*/  S2R R3, SR_TID.X ;  /* 0x0000000000037919 */ /* 0x001e220000002100 */
[----:B------:R-:W-:Y:S01]  /*16770*/  SHF.L.U32 R2, R26, 0x1f, RZ ;  /* 0x0000001f1a027819 */ /* 0x000fe200000006ff */
[----:B------:R-:W-:Y:S03]  /*16780*/  BSSY B2, `(.L_x_5365) ;  /* 0x0000005000027945 */ /* 0x000fe60003800000 */
[----:B------:R-:W2:Y:S01]  /*16790*/  SYNCS.PHASECHK.TRANS64.TRYWAIT P1, [R8+URZ+0x228a0], R2 ;  /* 0x0228a002080075a7 */ /* 0x000ea2000802017f */
[----:B0-----:R-:W-:-:S04]  /*167a0*/  LOP3.LUT R3, R3, 0x7f, RZ, 0xc0, !PT ;  /* 0x0000007f03037812 */ /* 0x001fc800078ec0ff */
[----:B------:R-:W-:Y:S01]  /*167b0*/  ISETP.NE.AND P2, PT, R3, RZ, PT ;  /* 0x000000ff0300720c */ /* 0x000fe20003f45270 */
[----:B--2---:R-:W-:-:S12]  /*167c0*/  @!P1 BRA `(.L_x_5366) ;  /* 0x0000006800649947 */ /* 0x004fd80003800000 */
.L_x_5526:
[----:B------:R-:W-:Y:S05]  /*167d0*/  BSYNC B2 ;  /* 0x0000000000027941 */ /* 0x000fea0003800000 */
.L_x_5365:
[----:B------:R-:W-:Y:S04]  /*167e0*/  BSSY B2, `(.L_x_5367) ;  /* 0x0000009000027945 */ /* 0x000fe80003800000 */
[----:B------:R-:W-:Y:S05]  /*167f0*/  @P2 BRA `(.L_x_5368) ;  /* 0x00000000001c2947 */ /* 0x000fea0003800000 */
[----:B------:R-:W2:Y:S01]  /*16800*/  S2R R9, SR_TID.X ;  /* 0x0000000000097919 */ /* 0x000ea20000002100 */
[----:B------:R-:W-:-:S04]  /*16810*/  IMAD.MOV.U32 R3, RZ, RZ, 0x3000 ;  /* 0x00003000ff037424 */ /* 0x000fc800078e00ff */
[----:B------:R3:W-:Y:S01]  /*16820*/  SYNCS.ARRIVE.TRANS64 RZ, [R8+URZ+0x22890], R3 ;  /* 0x0228900308ff79a7 */ /* 0x0007e2000800003f */
[----:B--2---:R-:W-:-:S04]  /*16830*/  LOP3.LUT R9, R9, 0x1f, RZ, 0xc0, !PT ;  /* 0x0000001f09097812 */ /* 0x004fc800078ec0ff */
[----:B------:R-:W-:-:S13]  /*16840*/  ISETP.NE.AND P1, PT, R9, RZ, PT ;  /* 0x000000ff0900720c */ /* 0x000fda0003f25270 */
[----:B---3--:R-:W-:Y:S05]  /*16850*/  @!P1 BRA `(.L_x_5368) ;  /* 0x0000000000049947 */ /* 0x008fea0003800000 */
[----:B------:R-:W-:Y:S01]  /*16860*/  BPT.TRAP 0x1 ;  /* 0x000000040000795c */ /* 0x000fe20000300000 */
.L_x_5368:
[----:B------:R-:W-:Y:S05]  /*16870*/  BSYNC B2 ;  /* 0x0000000000027941 */ /* 0x000fea0003800000 */
.L_x_5367:
        /* <DEDUP_REMOVED lines=10> */
[----:B------:R-:W-:-:S10]  /*16920*/  UMOV UR7, 0x12f00000 ;  /* 0x12f0000000077882 */ /* 0x000fd40000000000 */
.L_x_5369:
        /* <DEDUP_REMOVED lines=13> */
.L_x_5527:
[----:B------:R-:W-:Y:S05]  /*16a00*/  BSYNC B2 ;  /* 0x0000000000027941 */ /* 0x000fea0003800000 */
.L_x_5370:
[----:B------:R-:W-:Y:S01]  /*16a10*/  BSSY B2, `(.L_x_5372) ;  /* 0x000000b000027945 */ /* 0x000fe20003800000 */
[----:B01----:R-:W-:Y:S01]  /*16a20*/  MOV R2, 0x0 ;  /* 0x0000000000027802 */ /* 0x003fe20000000f00 */
[----:B------:R-:W-:Y:S02]  /*16a30*/  IMAD.MOV.U32 R3, RZ, RZ, 0x12f00000 ;  /* 0x12f00000ff037424 */ /* 0x000fe400078e00ff */
        /* <DEDUP_REMOVED lines=8> */
.L_x_5373:
[----:B------:R-:W-:Y:S05]  /*16ac0*/  BSYNC B2 ;  /* 0x0000000000027941 */ /* 0x000fea0003800000 */
.L_x_5372:
        /* <DEDUP_REMOVED lines=9> */
.L_x_5374:
        /* <DEDUP_REMOVED lines=15> */
.L_x_5375:
        /* <DEDUP_REMOVED lines=15> */
.L_x_5376:
        /* <DEDUP_REMOVED lines=15> */
.L_x_5377:
        /* <DEDUP_REMOVED lines=10> */
.L_x_5364:
[----:B------:R-:W-:Y:S05]  /*16ed0*/  BSYNC B1 ;  /* 0x0000000000017941 */ /* 0x000fea0003800000 */
.L_x_5363:
[----:B------:R-:W-:Y:S01]  /*16ee0*/  ISETP.GT.AND P2, PT, R11, R7, PT ;  /* 0x000000070b00720c */ /* 0x000fe20003f44270 */
[----:B------:R-:W-:Y:S02]  /*16ef0*/  VIADD R23, R23, 0x1 ;  /* 0x0000000117177836 */ /* 0x000fe40000000000 */
[----:B------:R-:W-:-:S03]  /*16f00*/  VIADD R11, R11, 0xffffffff ;  /* 0xffffffff0b0b7836 */ /* 0x000fc60000000000 */
[----:B------:R-:W-:-:S04]  /*16f10*/  ISETP.NE.AND P1, PT, R23, 0x2, PT ;  /* 0x000000021700780c */ /* 0x000fc80003f25270 */
[----:B------:R-:W-:Y:S02]  /*16f20*/  SEL R2, RZ, 0x1, P1 ;  /* 0x00000001ff027807 */ /* 0x000fe40000800000 */
[----:B------:R-:W-:Y:S02]  /*16f30*/  SEL R23, R23, RZ, P1 ;  /* 0x000000ff17177207 */ /* 0x000fe40000800000 */
[----:B------:R-:W-:Y:S01]  /*16f40*/  LOP3.LUT R26, R26, R2, RZ, 0x3c, !PT ;  /* 0x000000021a1a7212 */ /* 0x000fe200078e3cff */
[----:B------:R-:W-:Y:S06]  /*16f50*/  @P2 BRA `(.L_x_5378) ;  /* 0xfffffff400f02947 */ /* 0x000fec000383ffff */
.L_x_5342:
[----:B------:R-:W-:Y:S05]  /*16f60*/  BSYNC B0 ;  /* 0x0000000000007941 */ /* 0x000fea0003800000 */
.L_x_5341:
[----:B------:R-:W2:Y:S01]  /*16f70*/  LDC R0, c[0x0][0x448] ;  /* 0x00011200ff007b82 */ /* 0x000ea20000000800 */
[----:B------:R-:W-:Y:S01]  /*16f80*/  LEA R2, R17, 0x7f, 0x7 ;  /* 0x0000007f11027811 */ /* 0x000fe200078e38ff */
[----:B------:R-:W-:Y:S05]  /*16f90*/  @!P0 WARPSYNC.ALL ;  /* 0x0000000000008948 */ /* 0x000fea0003800000 */
[----:B------:R-:W-:Y:S01]  /*16fa0*/  BSSY B7, `(.L_x_5379) ;  /* 0x000036d000077945 */ /* 0x000fe20003800000 */
[----:B------:R-:W-:Y:S01]  /*16fb0*/  @!P0 BAR.SYNC.DEFER_BLOCKING 0xc, 0x180 ;  /* 0x0306000000008b1d */ /* 0x000fe20000010000 */
[----:B--2---:R-:W-:-:S13]  /*16fc0*/  ISETP.NE.AND P1, PT, R0, 0x1, PT ;  /* 0x000000010000780c */ /* 0x004fda0003f25270 */
[----:B0-----:R-:W0:Y:S08]  /*16fd0*/  @P1 LDC R3, c[0x0][0x44c] ;  /* 0x00011300ff031b82 */ /* 0x001e300000000800 */
[----:B------:R-:W2:Y:S01]  /*16fe0*/  @P1 LDC R0, c[0x0][0x450] ;  /* 0x00011400ff001b82 */ /* 0x000ea20000000800 */
[----:B0-----:R-:W-:-:S05]  /*16ff0*/  @P1 IMAD.HI.U32 R3, R2, R3, RZ ;  /* 0x0000000302031227 */ /* 0x001fca00078e00ff */
[----:B--2---:R-:W-:-:S04]  /*17000*/  @P1 SHF.R.U32.HI R2, RZ, R0, R3 ;  /* 0x00000000ff021219 */ /* 0x004fc80000011603 */
[----:B------:R-:W-:-:S05]  /*17010*/  IADD3 R2, R4, R2, RZ ;  /* 0x0000000204027210 */ /* 0x000fca0007ffe0ff */
[----:B------:R-:W-:-:S05]  /*17020*/  IMAD.HI R2, R2, 0x2aaaaaab, RZ ;  /* 0x2aaaaaab02027827 */ /* 0x000fca00078e02ff */
        /* <DEDUP_REMOVED lines=12> */
[----:B------:R-:W2:Y:S01]  /*170f0*/  LDC.64 R2, c[0x0][0xc60] ;  /* 0x00031800ff027b82 */ /* 0x000ea20000000a00 */
[----:B------:R-:W0:Y:S02]  /*17100*/  FLO.U32 R0, UR4 ;  /* 0x0000000400007d00 */ /* 0x000e2400080e0000 */
[----:B0-----:R-:W-:-:S06]  /*17110*/  ISETP.EQ.U32.AND P0, PT, R0, R5, PT ;  /* 0x000000050000720c */ /* 0x001fcc0003f02070 */
        /* <DEDUP_REMOVED lines=8> */
.L_x_5380:
        /* <DEDUP_REMOVED lines=14> */
[----:B-1----:R-:W-:-:S02]  /*17280*/  IMAD.U32 R10, RZ, RZ, UR4 ;  /* 0x00000004ff0a7e24 */ /* 0x002fc4000f8e00ff */
[----:B------:R-:W-:Y:S02]  /*17290*/  IMAD.U32 R11, RZ, RZ, UR5 ;  /* 0x00000005ff0b7e24 */ /* 0x000fe4000f8e00ff */
[----:B------:R-:W-:Y:S02]  /*172a0*/  IMAD.MOV.U32 R8, RZ, RZ, 0x70 ;  /* 0x00000070ff087424 */ /* 0x000fe400078e00ff */
[----:B------:R-:W-:-:S07]  /*172b0*/  IMAD.MOV.U32 R12, RZ, RZ, 0x1 ;  /* 0x00000001ff0c7424 */ /* 0x000fce00078e00ff */
[----:B------:R-:W-:-:S07]  /*172c0*/  LEPC R20, `(.L_x_5383) ;  /* 0x000000001014794e */ /* 0x000fce0000000000 */
[----:B0-----:R-:W-:Y:S05]  /*172d0*/  CALL.ABS.NOINC R2 ;  /* 0x0000000002007343 */ /* 0x001fea0003c00000 */
.L_x_5383:
[----:B------:R-:W-:Y:S05]  /*172e0*/  BSYNC B6 ;  /* 0x0000000000067941 */ /* 0x000fea0003800000 */
.L_x_5382:
        /* <DEDUP_REMOVED lines=11> */
[----:B------:R-:W-:Y:S01]  /*173a0*/  IMAD.U32 R5, RZ, RZ, UR7 ;  /* 0x00000007ff057e24 */ /* 0x000fe2000f8e00ff */
[----:B------:R-:W-:Y:S01]  /*173b0*/  MOV R13, RZ ;  /* 0x000000ff000d7202 */ /* 0x000fe20000000f00 */
[----:B------:R-:W-:Y:S02]  /*173c0*/  IMAD.U32 R6, RZ, RZ, UR8 ;  /* 0x00000008ff067e24 */ /* 0x000fe4000f8e00ff */
[----:B-1----:R-:W-:-:S02]  /*173d0*/  IMAD.U32 R10, RZ, RZ, UR4 ;  /* 0x00000004ff0a7e24 */ /* 0x002fc4000f8e00ff */
[----:B------:R-:W-:Y:S02]  /*173e0*/  IMAD.U32 R11, RZ, RZ, UR5 ;  /* 0x00000005ff0b7e24 */ /* 0x000fe4000f8e00ff */
[----:B------:R-:W-:Y:S02]  /*173f0*/  IMAD.MOV.U32 R8, RZ, RZ, 0x70 ;  /* 0x00000070ff087424 */ /* 0x000fe400078e00ff */
[----:B0-----:R-:W-:-:S07]  /*17400*/  IMAD.MOV.U32 R12, RZ, RZ, 0x1 ;  /* 0x00000001ff0c7424 */ /* 0x001fce00078e00ff */
[----:B------:R-:W-:-:S07]  /*17410*/  LEPC R20, `(.L_x_5386) ;  /* 0x000000001014794e */ /* 0x000fce0000000000 */
[----:B--2---:R-:W-:Y:S05]  /*17420*/  CALL.ABS.NOINC R2 ;  /* 0x0000000002007343 */ /* 0x004fea0003c00000 */
.L_x_5386:
        /* <DEDUP_REMOVED lines=15> */
.L_x_5385:
[----:B------:R-:W-:Y:S05]  /*17520*/  BSYNC B6 ;  /* 0x0000000000067941 */ /* 0x000fea0003800000 */
.L_x_5384:
[----:B------:R-:W-:Y:S01]  /*17530*/  ULDC.64 UR4, c[0x0][0x9f8] ;  /* 0x00027e0000047ab9 */ /* 0x000fe20000000a00 */
[----:B------:R-:W2:Y:S01]  /*17540*/  LDL.LU R20, [R1] ;  /* 0x0000000001147983 */ /* 0x000ea20000300800 */
[----:B------:R-:W-:Y:S01]  /*17550*/  ISETP.NE.U32.AND P0, PT, RZ, UR4, PT ;  /* 0x00000004ff007c0c */ /* 0x000fe2000bf05070 */
[----:B------:R-:W0:Y:S01]  /*17560*/  LDC R9, c[0x0][0x430] ;  /* 0x00010c00ff097b82 */ /* 0x000e220000000800 */
[----:B------:R-:W3:Y:S02]  /*17570*/  S2R R21, SR_TID.X ;  /* 0x0000000000157919 */ /* 0x000ee40000002100 */
[----:B------:R-:W-:-:S13]  /*17580*/  ISETP.NE.AND.EX P0, PT, RZ, UR5, PT, P0 ;  /* 0x00000005ff007c0c */ /* 0x000fda000bf05300 */
[----:B------:R-:W-:Y:S01]  /*17590*/  @P0 IADD3 R2, P1, R27, UR4, RZ ;  /* 0x000000041b020c10 */ /* 0x000fe2000ff3e0ff */
[----:B-1----:R-:W1:Y:S01]  /*175a0*/  S2R R10, SR_TID.X ;  /* 0x00000000000a7919 */ /* 0x002e620000002100 */
[----:B------:R-:W-:Y:S01]  /*175b0*/  VIADD R0, R35, 0xffffffff ;  /* 0xffffffff23007836 */ /* 0x000fe20000000000 */
[----:B------:R-:W-:Y:S01]  /*175c0*/  ULDC UR4, c[0x0][0x320] ;  /* 0x0000c80000047ab9 */ /* 0x000fe20000000800 */
[----:B------:R-:W-:-:S05]  /*175d0*/  @P0 IADD3.X R3, R31, UR5, RZ, P1, !PT ;  /* 0x000000051f030c10 */ /* 0x000fca0008ffe4ff */
[----:B------:R4:W2:Y:S01]  /*175e0*/  @P0 LDG.E R28, desc[UR40][R2.64] ;  /* 0x00000028021c0981 */ /* 0x0008a2000c1e1900 */
[----:B0-----:R-:W-:Y:S02]  /*175f0*/  ISETP.NE.AND P1, PT, R9, 0x1, PT ;  /* 0x000000010900780c */ /* 0x001fe40003f25270 */
[----:B---3--:R-:W-:-:S04]  /*17600*/  LOP3.LUT R21, R21, 0x7f, RZ, 0xc0, !PT ;  /* 0x0000007f15157812 */ /* 0x008fc800078ec0ff */
[----:B------:R-:W-:-:S07]  /*17610*/  SHF.R.U32.HI R21, RZ, 0x3, R21 ;  /* 0x00000003ff157819 */ /* 0x000fce0000011615 */
[----:B------:R-:W0:Y:S08]  /*17620*/  @P1 LDC R5, c[0x0][0x434] ;  /* 0x00010d00ff051b82 */ /* 0x000e300000000800 */
[----:B----4-:R-:W3:Y:S01]  /*17630*/  @P1 LDC R2, c[0x0][0x438] ;  /* 0x00010e00ff021b82 */ /* 0x010ee20000000800 */
[----:B-1----:R-:W-:-:S04]  /*17640*/  SHF.L.U32 R10, R10, 0x4, RZ ;  /* 0x000000040a0a7819 */ /* 0x002fc800000006ff */
[----:B------:R-:W-:-:S05]  /*17650*/  LOP3.LUT R10, R21, 0x70, R10, 0xf8, !PT ;  /* 0x00000070150a7812 */ /* 0x000fca00078ef80a */
[----:B------:R-:W-:-:S05]  /*17660*/  IMAD R7, R0, 0x60, R10 ;  /* 0x0000006000077824 */ /* 0x000fca00078e020a */
[C---:B------:R-:W-:Y:S01]  /*17670*/  ISETP.GE.AND P0, PT, R7.reuse, R32, PT ;  /* 0x000000200700720c */ /* 0x040fe20003f06270 */
[----:B------:R-:W-:-:S03]  /*17680*/  IMAD.IADD R36, R7, 0x1, R30 ;  /* 0x0000000107247824 */ /* 0x000fc600078e021e */
[----:B------:R-:W-:Y:S01]  /*17690*/  ISETP.GT.U32.OR P0, PT, R10, 0x5f, P0 ;  /* 0x0000005f0a00780c */ /* 0x000fe20000704470 */
[----:B0-----:R-:W-:-:S04]  /*176a0*/  @P1 IMAD.HI.U32 R3, R36, R5, RZ ;  /* 0x0000000524031227 */ /* 0x001fc800078e00ff */
[----:B------:R-:W-:Y:S01]  /*176b0*/  IMAD.MOV.U32 R8, RZ, RZ, R36 ;  /* 0x000000ffff087224 */ /* 0x000fe200078e0024 */
[----:B---3--:R-:W-:-:S07]  /*176c0*/  @P1 SHF.R.U32.HI R8, RZ, R2, R3 ;  /* 0x00000002ff081219 */ /* 0x008fce0000011603 */
[----:B------:R-:W0:Y:S08]  /*176d0*/  @!P0 LDC.64 R2, c[0x0][0x428] ;  /* 0x00010a00ff028b82 */ /* 0x000e300000000a00 */
[----:B------:R-:W1:Y:S01]  /*176e0*/  @!P0 LDC.64 R4, c[0x0][0x418] ;  /* 0x00010600ff048b82 */ /* 0x000e620000000a00 */
[--C-:B------:R-:W-:Y:S01]  /*176f0*/  @!P0 SHF.R.S32.HI R7, RZ, 0x1f, R8.reuse ;  /* 0x0000001fff078819 */ /* 0x100fe20000011408 */
[----:B------:R-:W-:-:S02]  /*17700*/  @!P0 IMAD.MOV.U32 R6, RZ, RZ, R8 ;  /* 0x000000ffff068224 */ /* 0x000fc400078e0008 */
[----:B------:R-:W-:Y:S01]  /*17710*/  IMAD.MOV.U32 R35, RZ, RZ, RZ ;  /* 0x000000ffff237224 */ /* 0x000fe200078e00ff */
[----:B------:R-:W-:Y:S01]  /*17720*/  LOP3.LUT R21, R37, 0x2, RZ, 0xfc, !PT ;  /* 0x0000000225157812 */ /* 0x000fe200078efcff */
[----:B------:R-:W-:Y:S01]  /*17730*/  UMOV UR5, 0xffffffff ;  /* 0xffffffff00057882 */ /* 0x000fe20000000000 */
[----:B--2---:R-:W-:Y:S01]  /*17740*/  SHF.R.S32.HI R33, RZ, 0x1f, R28 ;  /* 0x0000001fff217819 */ /* 0x004fe2000001141c */
[----:B0-----:R-:W-:-:S04]  /*17750*/  @!P0 IMAD.WIDE.U32 R6, R28, R2, R6 ;  /* 0x000000021c068225 */ /* 0x001fc800078e0006 */
[----:B------:R-:W-:-:S04]  /*17760*/  @!P0 IMAD R2, R33, R2, RZ ;  /* 0x0000000221028224 */ /* 0x000fc800078e02ff */
[----:B------:R-:W-:Y:S01]  /*17770*/  @!P0 IMAD R3, R28, R3, R2 ;  /* 0x000000031c038224 */ /* 0x000fe200078e0202 */
[----:B-1----:R-:W-:-:S04]  /*17780*/  @!P0 LEA R4, P1, R6, R4, 0x2 ;  /* 0x0000000406048211 */ /* 0x002fc800078210ff */
[----:B------:R-:W-:-:S04]  /*17790*/  @!P0 IADD3 R3, R7, R3, RZ ;  /* 0x0000000307038210 */ /* 0x000fc80007ffe0ff */
[----:B------:R-:W-:Y:S02]  /*177a0*/  @!P0 LEA.HI.X R5, R6, R5, R3, 0x2, P1 ;  /* 0x0000000506058211 */ /* 0x000fe400008f1403 */
[----:B------:R-:W-:Y:S02]  /*177b0*/  ISETP.GT.U32.AND P1, PT, R10, 0x5f, PT ;  /* 0x0000005f0a00780c */ /* 0x000fe40003f24070 */
[----:B------:R-:W0:Y:S01]  /*177c0*/  S2R R10, SR_TID.X ;  /* 0x00000000000a7919 */ /* 0x000e220000002100 */
[----:B------:R1:W5:Y:S01]  /*177d0*/  @!P0 LDG.E R35, desc[UR40][R4.64] ;  /* 0x0000002804238981 */ /* 0x000362000c1e1900 */
[----:B------:R-:W-:Y:S02]  /*177e0*/  ISETP.NE.AND P0, PT, R21, 0x3, PT ;  /* 0x000000031500780c */ /* 0x000fe40003f05270 */
[----:B------:R-:W2:Y:S01]  /*177f0*/  S2R R21, SR_TID.X ;  /* 0x0000000000157919 */ /* 0x000ea20000002100 */
[----:B------:R-:W-:-:S06]  /*17800*/  LOP3.LUT R20, R20, 0xffffffdf, RZ, 0xc0, !PT ;  /* 0xffffffdf14147812 */ /* 0x000fcc00078ec0ff */
[----:B------:R-:W-:-:S04]  /*17810*/  @P1 LOP3.LUT R20, R20, 0x20, RZ, 0xfc, !PT ;  /* 0x0000002014141812 */ /* 0x000fc800078efcff */
[----:B------:R-:W-:Y:S01]  /*17820*/  LOP3.LUT R20, R20, 0xffffffbf, RZ, 0xc0, !PT ;  /* 0xffffffbf14147812 */ /* 0x000fe200078ec0ff */
[----:B0-----:R-:W-:-:S05]  /*17830*/  IMAD.SHL.U32 R10, R10, 0x8, RZ ;  /* 0x000000080a0a7824 */ /* 0x001fca00078e00ff */
[----:B------:R-:W-:Y:S01]  /*17840*/  LOP3.LUT R10, R10, 0x38, RZ, 0xc0, !PT ;  /* 0x000000380a0a7812 */ /* 0x000fe200078ec0ff */
[----:B--2---:R-:W-:-:S03]  /*17850*/  IMAD.SHL.U32 R21, R21, 0x8, RZ ;  /* 0x0000000815157824 */ /* 0x004fc600078e00ff */
[----:B------:R-:W-:Y:S02]  /*17860*/  ISETP.GE.AND P1, PT, R10, UR4, PT ;  /* 0x000000040a007c0c */ /* 0x000fe4000bf26270 */
[----:B------:R-:W-:Y:S02]  /*17870*/  LOP3.LUT R21, R21, 0x38, RZ, 0xc0, !PT ;  /* 0x0000003815157812 */ /* 0x000fe400078ec0ff */
[----:B------:R-:W-:Y:S02]  /*17880*/  @P0 LOP3.LUT R20, R20, 0x40, RZ, 0xfc, !PT ;  /* 0x0000004014140812 */ /* 0x000fe400078efcff */
[----:B------:R-:W-:Y:S02]  /*17890*/  LOP3.LUT R11, R21, 0x40, RZ, 0xfc, !PT ;  /* 0x00000040150b7812 */ /* 0x000fe400078efcff */
[----:B------:R-:W-:Y:S02]  /*178a0*/  LOP3.LUT R20, R20, 0xffffffef, RZ, 0xc0, !PT ;  /* 0xffffffef14147812 */ /* 0x000fe400078ec0ff */
[----:B------:R-:W-:-:S03]  /*178b0*/  ISETP.GE.AND P2, PT, R11, UR4, PT ;  /* 0x000000040b007c0c */ /* 0x000fc6000bf46270 */
[----:B------:R-:W-:Y:S02]  /*178c0*/  @P1 LOP3.LUT R20, R20, 0x10, RZ, 0xfc, !PT ;  /* 0x0000001014141812 */ /* 0x000fe400078efcff */
[----:B------:R-:W-:Y:S02]  /*178d0*/  LOP3.LUT R11, R10, 0x80, RZ, 0xfc, !PT ;  /* 0x000000800a0b7812 */ /* 0x000fe400078efcff */
[----:B------:R-:W-:Y:S02]  /*178e0*/  LOP3.LUT R20, R20, 0xfffffff7, RZ, 0xc0, !PT ;  /* 0xfffffff714147812 */ /* 0x000fe400078ec0ff */
[----:B------:R-:W-:Y:S02]  /*178f0*/  LOP3.LUT R10, R10, 0xc0, RZ, 0xfc, !PT ;  /* 0x000000c00a0a7812 */ /* 0x000fe400078efcff */
[----:B------:R-:W-:Y:S02]  /*17900*/  ISETP.GE.AND P3, PT, R11, UR4, PT ;  /* 0x000000040b007c0c */ /* 0x000fe4000bf66270 */
[----:B------:R-:W-:-:S02]  /*17910*/  @P2 LOP3.LUT R20, R20, 0x8, RZ, 0xfc, !PT ;  /* 0x0000000814142812 */ /* 0x000fc400078efcff */
[----:B------:R-:W-:Y:S02]  /*17920*/  ISETP.GE.AND P2, PT, R10, UR4, PT ;  /* 0x000000040a007c0c */ /* 0x000fe4000bf46270 */
[----:B------:R-:W-:-:S04]  /*17930*/  LOP3.LUT R20, R20, 0xfffffffd, RZ, 0xc0, !PT ;  /* 0xfffffffd14147812 */ /* 0x000fc800078ec0ff */
[----:B------:R-:W-:-:S04]  /*17940*/  LOP3.LUT R20, R20, 0xfffffffb, RZ, 0xc0, !PT ;  /* 0xfffffffb14147812 */ /* 0x000fc800078ec0ff */
[----:B------:R-:W-:-:S04]  /*17950*/  @P3 LOP3.LUT R20, R20, 0x4, RZ, 0xfc, !PT ;  /* 0x0000000414143812 */ /* 0x000fc800078efcff */
[----:B------:R-:W-:-:S05]  /*17960*/  @P2 LOP3.LUT R20, R20, 0x2, RZ, 0xfc, !PT ;  /* 0x0000000214142812 */ /* 0x000fca00078efcff */
[----:B------:R1:W-:Y:S01]  /*17970*/  STL [R1], R20 ;  /* 0x0000001401007387 */ /* 0x0003e20000100800 */
[----:B------:R-:W-:-:S04]  /*17980*/  IMAD.MOV R2, RZ, RZ, -R8 ;  /* 0x000000ffff027224 */ /* 0x000fc800078e0a08 */
[----:B------:R-:W-:Y:S01]  /*17990*/  IMAD R36, R9, R2, R36 ;  /* 0x0000000209247224 */ /* 0x000fe200078e0224 */
[----:B------:R-:W-:Y:S06]  /*179a0*/  BRA.DIV UR5, `(.L_x_5387) ;  /* 0x0000005a05147947 */ /* 0x000fec000b800000 */
.L_x_5530:
[----:B------:R-:W-:Y:S02]  /*179b0*/  SHF.R.S32.HI R27, RZ, 0x1f, R18 ;  /* 0x0000001fff1b7819 */ /* 0x000fe40000011412 */
[----:B------:R-:W-:Y:S01]  /*179c0*/  SEL R7, RZ, 0x1, P1 ;  /* 0x00000001ff077807 */ /* 0x000fe20000800000 */
[----:B------:R-:W-:Y:S06]  /*179d0*/  @!P0 BRA `(.L_x_5388) ;  /* 0x0000000000048947 */ /* 0x000fec0003800000 */
[----:B------:R-:W-:Y:S01]  /*179e0*/  BPT.TRAP 0x1 ;  /* 0x000000040000795c */ /* 0x000fe20000300000 */
.L_x_5388:
[----:B------:R-:W-:Y:S01]  /*179f0*/  IMAD R32, R0, -0x60, R32 ;  /* 0xffffffa000207824 */ /* 0x000fe200078e0220 */
[----:B------:R-:W-:Y:S01]  /*17a00*/  LEA R31, R24, R22, 0x3 ;  /* 0x00000016181f7211 */ /* 0x000fe200078e18ff */
[----:B------:R-:W-:Y:S01]  /*17a10*/  BSSY B0, `(.L_x_5389) ;  /* 0x0000004000007945 */ /* 0x000fe20003800000 */
[----:B------:R-:W-:-:S04]  /*17a20*/  SHF.L.U32 R0, R25, 0x1f, RZ ;  /* 0x0000001f19007819 */ /* 0x000fc800000006ff */
[----:B------:R-:W0:Y:S02]  /*17a30*/  SYNCS.PHASECHK.TRANS64.TRYWAIT P0, [R31+URZ+0x22840], R0 ;  /* 0x022840001f0075a7 */ /* 0x000e24000800017f */
[----:B0-----:R-:W-:Y:S05]  /*17a40*/  @!P0 BRA `(.L_x_5390) ;  /* 0x0000005800208947 */ /* 0x001fea0003800000 */
.L_x_5531:
[----:B------:R-:W-:Y:S05]  /*17a50*/  BSYNC B0 ;  /* 0x0000000000007941 */ /* 0x000fea0003800000 */
.L_x_5389:
[----:B------:R-:W2:Y:S01]  /*17a60*/  LDL.LU R6, [R1] ;  /* 0x0000000001067983 */ /* 0x000ea20000300800 */
[----:B0-----:R-:W-:Y:S01]  /*17a70*/  SHF.R.S32.HI R0, RZ, 0x1f, R36 ;  /* 0x0000001fff007819 */ /* 0x001fe20000011424 */
[----:B------:R-:W-:Y:S01]  /*17a80*/  ULDC.64 UR4, c[0x0][0x300] ;  /* 0x0000c00000047ab9 */ /* 0x000fe20000000a00 */
[----:B-1---5:R-:W-:Y:S01]  /*17a90*/  SHF.R.S32.HI R4, RZ, 0x1f, R35 ;  /* 0x0000001fff047819 */ /* 0x022fe20000011423 */
[----:B------:R-:W-:Y:S01]  /*17aa0*/  IMAD.WIDE.U32 R2, R36, UR4, RZ ;  /* 0x0000000424027c25 */ /* 0x000fe2000f8e00ff */
[----:B------:R-:W0:Y:S01]  /*17ab0*/  S2R R8, SR_TID.X ;  /* 0x0000000000087919 */ /* 0x000e220000002100 */
[----:B------:R1:W-:Y:S04]  /*17ac0*/  STL [R1+0x28], R0 ;  /* 0x0000280001007387 */ /* 0x0003e80000100800 */
[----:B------:R3:W-:Y:S01]  /*17ad0*/  STL [R1+0x2c], R4 ;  /* 0x00002c0401007387 */ /* 0x0007e20000100800 */
[----:B-1----:R-:W-:-:S04]  /*17ae0*/  IMAD R0, R0, UR4, RZ ;  /* 0x0000000400007c24 */ /* 0x002fc8000f8e02ff */
[----:B------:R-:W-:Y:S01]  /*17af0*/  IMAD R0, R36, UR5, R0 ;  /* 0x0000000524007c24 */ /* 0x000fe2000f8e0200 */
[----:B------:R-:W-:-:S03]  /*17b00*/  ULDC.64 UR4, c[0x0][0x310] ;  /* 0x0000c40000047ab9 */ /* 0x000fc60000000a00 */
[----:B------:R-:W-:Y:S02]  /*17b10*/  IMAD.IADD R3, R3, 0x1, R0 ;  /* 0x0000000103037824 */ /* 0x000fe400078e0200 */
[----:B------:R-:W-:Y:S02]  /*17b20*/  IMAD R0, R4, UR4, RZ ;  /* 0x0000000404007c24 */ /* 0x000fe4000f8e02ff */
[----:B---3--:R-:W1:Y:S01]  /*17b30*/  S2R R4, SR_TID.X ;  /* 0x0000000000047919 */ /* 0x008e620000002100 */
[----:B------:R-:W-:-:S04]  /*17b40*/  IMAD.WIDE.U32 R2, R35, UR4, R2 ;  /* 0x0000000423027c25 */ /* 0x000fc8000f8e0002 */
[----:B------:R-:W-:Y:S01]  /*17b50*/  IMAD R0, R35, UR5, R0 ;  /* 0x0000000523007c24 */ /* 0x000fe2000f8e0200 */
[----:B------:R-:W-:Y:S01]  /*17b60*/  ULDC.64 UR4, c[0x0][0x308] ;  /* 0x0000c20000047ab9 */ /* 0x000fe20000000a00 */
[----:B0-----:R-:W-:Y:S02]  /*17b70*/  SHF.L.U32 R8, R8, 0x3, RZ ;  /* 0x0000000308087819 */ /* 0x001fe400000006ff */
        /* <DEDUP_REMOVED lines=16> */
[----:B------:R-:W-:-:S02]  /*17c80*/  ISETP.GE.AND P0, PT, R32, 0x1, PT ;  /* 0x000000012000780c */ /* 0x000fc40003f06270 */
[----:B--2---:R-:W-:-:S05]  /*17c90*/  LOP3.LUT R6, R6, 0xfffffffe, RZ, 0xc0, !PT ;  /* 0xfffffffe06067812 */ /* 0x004fca00078ec0ff */
[----:B------:R-:W-:-:S05]  /*17ca0*/  @P2 LOP3.LUT R6, R6, 0x1, RZ, 0xfc, !PT ;  /* 0x0000000106062812 */ /* 0x000fca00078efcff */
[----:B------:R0:W-:Y:S01]  /*17cb0*/  STL [R1], R6 ;  /* 0x0000000601007387 */ /* 0x0001e20000100800 */
[----:B------:R-:W-:Y:S05]  /*17cc0*/  BRA.DIV UR5, `(.L_x_5391) ;  /* 0x0000005605947947 */ /* 0x000fea000b800000 */
[----:B------:R-:W1:Y:S01]  /*17cd0*/  SHFL.IDX PT, R3, R0, RZ, 0x181f ;  /* 0x00181fff00037589 */ /* 0x000e6200000e0000 */
[----:B0-----:R-:W-:-:S03]  /*17ce0*/  @P0 IMAD R6, R5, 0x2, R22 ;  /* 0x0000000205060824 */ /* 0x001fc600078e0216 */
[----:B------:R-:W0:Y:S01]  /*17cf0*/  SHFL.IDX PT, R2, R4, RZ, 0x181f ;  /* 0x00181fff04027589 */ /* 0x000e2200000e0000 */
[----:B-1----:R-:W-:-:S05]  /*17d00*/  @P0 LEA R3, P1, R8, R3, 0x1 ;  /* 0x0000000308030211 */ /* 0x002fca00078208ff */
[----:B0-----:R-:W-:-:S05]  /*17d10*/  @P0 IMAD.X R2, RZ, RZ, R2, P1 ;  /* 0x000000ffff020224 */ /* 0x001fca00008e0602 */
        /* <DEDUP_REMOVED lines=47> */
.L_x_5545:
[----:B------:R-:W-:-:S13]  /*18010*/  ISETP.GE.AND P0, PT, R32, 0x51, PT ;  /* 0x000000512000780c */ /* 0x000fda0003f06270 */
[----:B0-----:R-:W-:Y:S01]  /*18020*/  @P0 LEA R2, P1, R8, R0, 0x1 ;  /* 0x0000000008020211 */ /* 0x001fe200078208ff */
        /* <DEDUP_REMOVED lines=8> */
.L_x_5392:
[----:B------:R-:W-:Y:S02]  /*180b0*/  PLOP3.LUT P1, PT, P1, P0, PT, 0xa2, 0x0 ;  /* 0x000000000000781c */ /* 0x000fe40000f21472 */
[----:B------:R-:W-:-:S08]  /*180c0*/  @P0 R2UR P1, UR4, R31 ;  /* 0x000000001f0402ca */ /* 0x000fd00000020000 */
[----:B------:R-:W-:-:S05]  /*180d0*/  @P0 PLOP3.LUT P0, PT, P1, PT, PT, 0x80, 0x0 ;  /* 0x000000000000081c */ /* 0x000fca0000f0f070 */
[----:B------:R-:W-:Y:S01]  /*180e0*/  @!P1 SYNCS.ARRIVE.TRANS64.RED.A0T1 RZ, [UR4+0x22830], RZ ;  /* 0x022830ffffff99a7 */ /* 0x000fe20008200404 */
[----:B------:R-:W-:Y:S07]  /*180f0*/  @!P1 ARRIVES.LDGSTSBAR.64.TRANSCNT [UR4+0x22830] ;  /* 0x02283000ff0099b0 */ /* 0x000fee0008000a84 */
[----:B------:R-:W-:Y:S05]  /*18100*/  @P0 BRA.U.ANY `(.L_x_5392) ;  /* 0xfffffffd00e80947 */ /* 0x000fea000393ffff */
[----:B------:R-:W-:Y:S01]  /*18110*/  NOP ;  /* 0x0000000000007918 */ /* 0x000fe20000000000 */
[----:B------:R-:W-:-:S04]  /*18120*/  LOP3.LUT R0, R37, 0x2, RZ, 0xfc, !PT ;  /* 0x0000000225007812 */ /* 0x000fc800078efcff */
[----:B------:R-:W-:-:S13]  /*18130*/  ISETP.NE.AND P2, PT, R0, 0x3, PT ;  /* 0x000000030000780c */ /* 0x000fda0003f45270 */
[----:B------:R-:W-:Y:S05]  /*18140*/  @!P2 BRA `(.L_x_5393) ;  /* 0x000000000004a947 */ /* 0x000fea0003800000 */
[----:B------:R-:W-:Y:S01]  /*18150*/  BPT.TRAP 0x1 ;  /* 0x000000040000795c */ /* 0x000fe20000300000 */
.L_x_5393:
[----:B------:R1:W5:Y:S01]  /*18160*/  LDL R0, [R1] ;  /* 0x0000000001007983 */ /* 0x0003620000100800 */
[----:B------:R1:W-:Y:S03]  /*18170*/  SYNCS.ARRIVE.TRANS64.A1T0 RZ, [R31+URZ+0x22830], RZ ;  /* 0x022830ff1fff79a7 */ /* 0x0003e6000810003f */
[----:B------:R1:W5:Y:S04]  /*18180*/  LDL.LU R4, [R1+0x18] ;  /* 0x0000180001047983 */ /* 0x0003680000300800 */
[----:B0-----:R1:W5:Y:S02]  /*18190*/  LDL.LU R3, [R1+0x8] ;  /* 0x0000080001037983 */ /* 0x0013640000300800 */
[----:B------:R-:W-:Y:S05]  /*181a0*/  WARPSYNC.ALL ;  /* 0x0000000000007948 */ /* 0x000fea0003800000 */
[----:B------:R-:W-:Y:S01]  /*181b0*/  ULDC.64 UR4, c[0x0][0xa00] ;  /* 0x0002800000047ab9 */ /* 0x000fe20000000a00 */
[----:B------:R-:W-:Y:S01]  /*181c0*/  BSSY B6, `(.L_x_5394) ;  /* 0x000002b000067945 */ /* 0x000fe20003800000 */
[----:B------:R-:W-:Y:S01]  /*181d0*/  BAR.SYNC.DEFER_BLOCKING 0x8, 0x180 ;  /* 0x0206000000007b1d */ /* 0x000fe20000010000 */
[C---:B-----5:R-:W-:Y:S02]  /*181e0*/  LOP3.LUT P0, RZ, R0.reuse, 0x4, RZ, 0xc0, !PT ;  /* 0x0000000400ff7812 */ /* 0x060fe4000780c0ff */
[----:B------:R-:W-:-:S02]  /*181f0*/  LOP3.LUT P2, RZ, R0, 0x8, RZ, 0xc0, !PT ;  /* 0x0000000800ff7812 */ /* 0x000fc4000784c0ff */
[----:B------:R-:W-:Y:S02]  /*18200*/  SEL R2, RZ, 0x4, P0 ;  /* 0x00000004ff027807 */ /* 0x000fe40000000000 */
[----:B------:R-:W-:Y:S02]  /*18210*/  ISETP.NE.U32.AND P0, PT, RZ, UR4, PT ;  /* 0x00000004ff007c0c */ /* 0x000fe4000bf05070 */
[----:B------:R-:W-:Y:S02]  /*18220*/  LOP3.LUT P1, RZ, R0, 0x2, RZ, 0xc0, !PT ;  /* 0x0000000200ff7812 */ /* 0x000fe4000782c0ff */
[----:B------:R-:W-:Y:S01]  /*18230*/  ISETP.NE.AND.EX P0, PT, RZ, UR5, PT, P0 ;  /* 0x00000005ff007c0c */ /* 0x000fe2000bf05300 */
[----:B------:R-:W-:Y:S01]  /*18240*/  ULDC.64 UR4, c[0x0][0x298] ;  /* 0x0000a60000047ab9 */ /* 0x000fe20000000a00 */
[----:B------:R-:W-:Y:S02]  /*18250*/  SEL R0, RZ, 0x2, P2 ;  /* 0x00000002ff007807 */ /* 0x000fe40001000000 */
[----:B------:R-:W-:-:S02]  /*18260*/  SEL R5, R34, RZ, !P0 ;  /* 0x000000ff22057207 */ /* 0x000fc40004000000 */
[----:B------:R-:W-:Y:S02]  /*18270*/  IADD3 R0, R2, R0, R7 ;  /* 0x0000000002007210 */ /* 0x000fe40007ffe007 */
[----:B------:R-:W-:Y:S01]  /*18280*/  SEL R34, RZ, 0x8, P1 ;  /* 0x00000008ff227807 */ /* 0x000fe20000800000 */
[----:B------:R0:W-:Y:S01]  /*18290*/  STL [R1+0x20], R5 ;  /* 0x0000200501007387 */ /* 0x0001e20000100800 */
[----:B------:R-:W-:-:S03]  /*182a0*/  SEL R2, R4, RZ, !P0 ;  /* 0x000000ff04027207 */ /* 0x000fc60004000000 */
[----:B------:R-:W-:Y:S01]  /*182b0*/  IMAD.IADD R34, R0, 0x1, R34 ;  /* 0x0000000100227824 */ /* 0x000fe200078e0222 */
[----:B------:R-:W-:Y:S01]  /*182c0*/  SHF.R.S32.HI R0, RZ, 0x1f, R3 ;  /* 0x0000001fff007819 */ /* 0x000fe20000011403 */
[----:B------:R2:W-:Y:S04]  /*182d0*/  STL [R1+0x30], R2 ;  /* 0x0000300201007387 */ /* 0x0005e80000100800 */
[----:B------:R-:W-:Y:S02]  /*182e0*/  IMAD R0, R0, UR4, RZ ;  /* 0x0000000400007c24 */ /* 0x000fe4000f8e02ff */
[----:B0-----:R-:W-:-:S04]  /*182f0*/  IMAD.WIDE.U32 R4, R3, UR4, RZ ;  /* 0x0000000403047c25 */ /* 0x001fc8000f8e00ff */
[----:B------:R-:W-:Y:S01]  /*18300*/  IMAD R0, R3, UR5, R0 ;  /* 0x0000000503007c24 */ /* 0x000fe2000f8e0200 */
[----:B------:R0:W-:Y:S01]  /*18310*/  STL.64 [R1+0x18], R4 ;  /* 0x0000180401007387 */ /* 0x0001e20000100a00 */
[----:B--2---:R-:W-:-:S03]  /*18320*/  VIADD R2, R22, 0x18400 ;  /* 0x0001840016027836 */ /* 0x004fc60000000000 */
[----:B------:R-:W-:Y:S02]  /*18330*/  IADD3 R0, R5, R0, RZ ;  /* 0x0000000005007210 */ /* 0x000fe40007ffe0ff */
[----:B------:R-:W-:-:S03]  /*18340*/  LOP3.LUT P0, RZ, R2, 0x3ff, RZ, 0xc0, !PT ;  /* 0x000003ff02ff7812 */ /* 0x000fc6000780c0ff */
[----:B------:R0:W-:Y:S10]  /*18350*/  STL [R1+0x8], R0 ;  /* 0x0000080001007387 */ /* 0x0001f40000100800 */
[----:B0-----:R-:W-:Y:S05]  /*18360*/  @!P0 BRA `(.L_x_5395) ;  /* 0x0000000000408947 */ /* 0x001fea0003800000 */
        /* <DEDUP_REMOVED lines=16> */
.L_x_5395:
[----:B------:R-:W-:Y:S05]  /*18470*/  BSYNC B6 ;  /* 0x0000000000067941 */ /* 0x000fea0003800000 */
.L_x_5394:
[----:B------:R-:W2:Y:S01]  /*18480*/  LDL.LU R0, [R1+0x8] ;  /* 0x0000080001007983 */ /* 0x000ea20000300800 */
[----:B------:R-:W-:Y:S01]  /*18490*/  ULDC.64 UR4, c[0x0][0x2d8] ;  /* 0x0000b60000047ab9 */ /* 0x000fe20000000a00 */
[----:B------:R-:W0:Y:S02]  /*184a0*/  LDC R7, c[0x0][0x448] ;  /* 0x00011200ff077b82 */ /* 0x000e240000000800 */
[----:B------:R-:W2:Y:S04]  /*184b0*/  LDL.LU.64 R2, [R1+0x18] ;  /* 0x0000180001027983 */ /* 0x000ea80000300a00 */
[----:B------:R-:W3:Y:S04]  /*184c0*/  LDL.LU R20, [R1+0x30] ;  /* 0x0000300001147983 */ /* 0x000ee80000300800 */
[----:B------:R-:W4:Y:S04]  /*184d0*/  LDL.LU R21, [R1+0x20] ;  /* 0x0000200001157983 */ /* 0x000f280000300800 */
[----:B------:R0:W5:Y:S02]  /*184e0*/  LDL R8, [R1+0x4] ;  /* 0x0000040001087983 */ /* 0x0001640000100800 */
[----:B0-----:R-:W-:-:S13]  /*184f0*/  ISETP.NE.AND P0, PT, R7, 0x1, PT ;  /* 0x000000010700780c */ /* 0x001fda0003f05270 */
[----:B------:R-:W0:Y:S01]  /*18500*/  @P0 LDC R6, c[0x0][0x44c] ;  /* 0x00011300ff060b82 */ /* 0x000e220000000800 */
[----:B--2---:R-:W-:Y:S01]  /*18510*/  MOV R3, R0 ;  /* 0x0000000000037202 */ /* 0x004fe20000000f00 */
        /* <DEDUP_REMOVED lines=18> */
[----:B------:R-:W-:Y:S02]  /*18640*/  IMAD R5, R17, 0x80, R20 ;  /* 0x0000008011057824 */ /* 0x000fe400078e0214 */
[----:B------:R2:W5:Y:S02]  /*18650*/  LDL R20, [R1+0x10] ;  /* 0x0000100001147983 */ /* 0x0005640000100800 */
[----:B0-----:R-:W-:Y:S01]  /*18660*/  @P0 IMAD.HI.U32 R6, R5, R6, RZ ;  /* 0x0000000605060227 */ /* 0x001fe200078e00ff */
[----:B------:R-:W-:-:S04]  /*18670*/  MOV R4, R5 ;  /* 0x0000000500047202 */ /* 0x000fc80000000f00 */
[----:B----4-:R-:W-:Y:S01]  /*18680*/  @P0 SHF.R.U32.HI R4, RZ, R0, R6 ;  /* 0x00000000ff040219 */ /* 0x010fe20000011606 */
[----:B------:R-:W0:Y:S04]  /*18690*/  S2R R21, SR_TID.X ;  /* 0x0000000000157919 */ /* 0x000e280000002100 */
        /* <DEDUP_REMOVED lines=23> */
[----:B--2---:R-:W-:Y:S10]  /*18810*/  BRA.DIV UR5, `(.L_x_5396) ;  /* 0x0000005205c07947 */ /* 0x004ff4000b800000 */
[----:B------:R-:W0:Y:S01]  /*18820*/  SHFL.IDX PT, R3, R0, RZ, 0x181f ;  /* 0x00181fff00037589 */ /* 0x000e2200000e0000 */
[----:B-----5:R-:W-:Y:S01]  /*18830*/  IMAD R5, R20, R7, RZ ;  /* 0x0000000714057224 */ /* 0x020fe200078e02ff */
[----:B------:R-:W-:Y:S02]  /*18840*/  LEA R17, R17, R10, 0x7 ;  /* 0x0000000a11117211 */ /* 0x000fe400078e38ff */
[----:B------:R-:W2:Y:S02]  /*18850*/  SHFL.IDX PT, R2, R4, RZ, 0x181f ;  /* 0x00181fff04027589 */ /* 0x000ea400000e0000 */
[C---:B------:R-:W-:Y:S01]  /*18860*/  ISETP.GE.AND P0, PT, R17.reuse, R5, PT ;  /* 0x000000051100720c */ /* 0x040fe20003f06270 */
[----:B------:R-:W-:-:S12]  /*18870*/  VIADD R6, R17, 0x10 ;  /* 0x0000001011067836 */ /* 0x000fd80000000000 */
        /* <DEDUP_REMOVED lines=37> */
[----:B------:R-:W-:Y:S02]  /*18ad0*/  ISETP.GE.AND P0, PT, R6, R5, PT ;  /* 0x000000050600720c */ /* 0x000fe40003f06270 */
[----:B------:R-:W-:Y:S01]  /*18ae0*/  IADD3 R6, R17, 0x50, RZ ;  /* 0x0000005011067810 */ /* 0x000fe20007ffe0ff */
        /* <DEDUP_REMOVED lines=29> */
.L_x_5562:
        /* <DEDUP_REMOVED lines=10> */
.L_x_5397:
        /* <DEDUP_REMOVED lines=18> */
.L_x_5563:
[----:B------:R-:W-:Y:S05]  /*18e80*/  BSYNC B0 ;  /* 0x0000000000007941 */ /* 0x000fea0003800000 */
.L_x_5398:
[----:B------:R-:W-:-:S04]  /*18e90*/  LOP3.LUT R0, R37, 0x2, RZ, 0xfc, !PT ;  /* 0x0000000225007812 */ /* 0x000fc800078efcff */
[----:B------:R-:W-:-:S13]  /*18ea0*/  ISETP.NE.AND P0, PT, R0, 0x3, PT ;  /* 0x000000030000780c */ /* 0x000fda0003f05270 */
[----:B------:R-:W-:Y:S05]  /*18eb0*/  @!P0 BRA `(.L_x_5400) ;  /* 0x0000000000048947 */ /* 0x000fea0003800000 */
[----:B------:R-:W-:Y:S01]  /*18ec0*/  BPT.TRAP 0x1 ;  /* 0x000000040000795c */ /* 0x000fe20000300000 */
.L_x_5400:
[----:B------:R-:W-:Y:S01]  /*18ed0*/  SHF.L.U32 R0, R25, 0x1f, RZ ;  /* 0x0000001f19007819 */ /* 0x000fe200000006ff */
[----:B------:R-:W-:Y:S03]  /*18ee0*/  BSSY B0, `(.L_x_5401) ;  /* 0x0000003000007945 */ /* 0x000fe60003800000 */
[----:B------:R-:W2:Y:S02]  /*18ef0*/  SYNCS.PHASECHK.TRANS64.TRYWAIT P0, [R31+URZ+0x22860], R0 ;  /* 0x022860001f0075a7 */ /* 0x000ea4000800017f */
[----:B--2---:R-:W-:Y:S05]  /*18f00*/  @!P0 BRA `(.L_x_5402) ;  /* 0x0000005400bc8947 */ /* 0x004fea0003800000 */
.L_x_5564:
[----:B------:R-:W-:Y:S05]  /*18f10*/  BSYNC B0 ;  /* 0x0000000000007941 */ /* 0x000fea0003800000 */
.L_x_5401:
[----:B------:R-:W0:Y:S01]  /*18f20*/  LDL.LU R2, [R1+0x28] ;  /* 0x0000280001027983 */ /* 0x000e220000300800 */
[----:B------:R-:W-:-:S03]  /*18f30*/  ULDC.64 UR4, c[0x0][0x328] ;  /* 0x0000ca0000047ab9 */ /* 0x000fc60000000a00 */
[----:B------:R-:W2:Y:S01]  /*18f40*/  LDL.LU R4, [R1+0x2c] ;  /* 0x00002c0001047983 */ /* 0x000ea20000300800 */
[----:B0-----:R-:W-:-:S04]  /*18f50*/  IMAD R3, R2, UR4, RZ ;  /* 0x0000000402037c24 */ /* 0x001fc8000f8e02ff */
[C---:B------:R-:W-:Y:S02]  /*18f60*/  IMAD R5, R36.reuse, UR5, R3 ;  /* 0x0000000524057c24 */ /* 0x040fe4000f8e0203 */
[----:B------:R-:W-:Y:S01]  /*18f70*/  IMAD.WIDE.U32 R2, R36, UR4, RZ ;  /* 0x0000000424027c25 */ /* 0x000fe2000f8e00ff */
        /* <DEDUP_REMOVED lines=21> */
[----:B------:R-:W2:Y:S01]  /*190d0*/  SHFL.IDX PT, R14, R5, RZ, 0x181f ;  /* 0x00181fff050e7589 */ /* 0x000ea200000e0000 */
[----:B------:R-:W-:Y:S02]  /*190e0*/  ISETP.NE.U32.AND P3, PT, R7, 0x1, PT ;  /* 0x000000010700780c */ /* 0x000fe40003f65070 */
[----:B------:R-:W-:Y:S01]  /*190f0*/  LOP3.LUT P1, RZ, R34, 0x4, RZ, 0xc0, !PT ;  /* 0x0000000422ff7812 */ /* 0x000fe2000782c0ff */
[----:B------:R-:W3:Y:S03]  /*19100*/  SHFL.IDX PT, R3, R6, RZ, 0x181f ;  /* 0x00181fff06037589 */ /* 0x000ee600000e0000 */
[----:B------:R-:W-:Y:S01]  /*19110*/  ISETP.LT.OR P4, PT, R32, 0x1, !P1 ;  /* 0x000000012000780c */ /* 0x000fe20004f81670 */
        /* <DEDUP_REMOVED lines=16> */
[----:B--2---:R-:W0:Y:S02]  /*19220*/  SHFL.IDX PT, R3, R6, 0x1, 0x181f ;  /* 0x00381f0006037f89 */ /* 0x004e2400000e0000 */
[----:B0-----:R-:W-:Y:S02]  /*19230*/  IADD3.X R9, RZ, R3, RZ, P4, !PT ;  /* 0x00000003ff097210 */ /* 0x001fe400027fe4ff */
        /* <DEDUP_REMOVED lines=45> */
.L_x_5578:
        /* <DEDUP_REMOVED lines=15> */
.L_x_5404:
[----:B------:R-:W-:Y:S02]  /*19600*/  PLOP3.LUT P1, PT, P1, P0, PT, 0xa2, 0x0 ;  /* 0x000000000000781c */ /* 0x000fe40000f21472 */
[----:B------:R-:W-:-:S08]  /*19610*/  @P0 R2UR P1, UR4, R31 ;  /* 0x000000001f0402ca */ /* 0x000fd00000020000 */
[----:B------:R-:W-:-:S05]  /*19620*/  @P0 PLOP3.LUT P0, PT, P1, PT, PT, 0x80, 0x0 ;  /* 0x000000000000081c */ /* 0x000fca0000f0f070 */
[----:B------:R-:W-:Y:S01]  /*19630*/  @!P1 SYNCS.ARRIVE.TRANS64.RED.A0T1 RZ, [UR4+0x22850], RZ ;  /* 0x022850ffffff99a7 */ /* 0x000fe20008200404 */
[----:B------:R-:W-:Y:S07]  /*19640*/  @!P1 ARRIVES.LDGSTSBAR.64.TRANSCNT [UR4+0x22850] ;  /* 0x02285000ff0099b0 */ /* 0x000fee0008000a84 */
[----:B------:R-:W-:Y:S05]  /*19650*/  @P0 BRA.U.ANY `(.L_x_5404) ;  /* 0xfffffffd00e80947 */ /* 0x000fea000393ffff */
[----:B------:R-:W-:Y:S01]  /*19660*/  NOP ;  /* 0x0000000000007918 */ /* 0x000fe20000000000 */
[----:B0-----:R-:W-:-:S04]  /*19670*/  LOP3.LUT R2, R37, 0x2, RZ, 0xfc, !PT ;  /* 0x0000000225027812 */ /* 0x001fc800078efcff */
[----:B------:R-:W-:-:S13]  /*19680*/  ISETP.NE.AND P2, PT, R2, 0x3, PT ;  /* 0x000000030200780c */ /* 0x000fda0003f45270 */
[----:B------:R-:W-:Y:S05]  /*19690*/  @!P2 BRA `(.L_x_5405) ;  /* 0x000000000004a947 */ /* 0x000fea0003800000 */
[----:B------:R-:W-:Y:S01]  /*196a0*/  BPT.TRAP 0x1 ;  /* 0x000000040000795c */ /* 0x000fe20000300000 */
.L_x_5405:
[----:B------:R-:W2:Y:S01]  /*196b0*/  LDL R2, [R1+0x14] ;  /* 0x0000140001027983 */ /* 0x000ea20000100800 */
[----:B------:R0:W-:Y:S01]  /*196c0*/  SYNCS.ARRIVE.TRANS64.A1T0 RZ, [R31+URZ+0x22850], RZ ;  /* 0x022850ff1fff79a7 */ /* 0x0001e2000810003f */
[----:B------:R-:W-:Y:S01]  /*196d0*/  BSSY B0, `(.L_x_5406) ;  /* 0x00000e2000007945 */ /* 0x000fe20003800000 */
[----:B--2---:R-:W-:-:S13]  /*196e0*/  ISETP.GE.AND P0, PT, R2, 0x2, PT ;  /* 0x000000020200780c */ /* 0x004fda0003f06270 */
[----:B0-----:R-:W-:Y:S05]  /*196f0*/  @!P0 BRA `(.L_x_5407) ;  /* 0x0000000c007c8947 */ /* 0x001fea0003800000 */
[----:B------:R-:W-:-:S07]  /*19700*/  IADD3 R10, R2, -0x2, RZ ;  /* 0xfffffffe020a7810 */ /* 0x000fce0007ffe0ff */
.L_x_5420:
[----:B0-----:R-:W0:Y:S01]  /*19710*/  S2R R2, SR_TID.X ;  /* 0x0000000000027919 */ /* 0x001e220000002100 */
[----:B------:R-:W2:Y:S01]  /*19720*/  LDC R6, c[0x0][0x430] ;  /* 0x00010c00ff067b82 */ /* 0x000ea20000000800 */
[----:B------:R-:W-:Y:S01]  /*19730*/  IMAD R7, R10, 0x60, R30 ;  /* 0x000000600a077824 */ /* 0x000fe200078e021e */
[----:B------:R-:W-:Y:S01]  /*19740*/  LOP3.LUT R12, R37, 0x2, RZ, 0xfc, !PT ;  /* 0x00000002250c7812 */ /* 0x000fe200078efcff */
[----:B---34-:R-:W3:Y:S01]  /*19750*/  S2R R4, SR_TID.X ;  /* 0x0000000000047919 */ /* 0x018ee20000002100 */
[----:B------:R-:W-:Y:S01]  /*19760*/  VIADD R24, R24, 0x1 ;  /* 0x0000000118187836 */ /* 0x000fe20000000000 */
[----:B--2---:R-:W-:Y:S02]  /*19770*/  ISETP.NE.AND P0, PT, R6, 0x1, PT ;  /* 0x000000010600780c */ /* 0x004fe40003f05270 */
[----:B0-----:R-:W-:Y:S01]  /*19780*/  LOP3.LUT R2, R2, 0x7f, RZ, 0xc0, !PT ;  /* 0x0000007f02027812 */ /* 0x001fe200078ec0ff */
[----:B---3--:R-:W-:-:S03]  /*19790*/  IMAD.SHL.U32 R4, R4, 0x10, RZ ;  /* 0x0000001004047824 */ /* 0x008fc600078e00ff */
[----:B------:R-:W-:-:S07]  /*197a0*/  SHF.R.U32.HI R2, RZ, 0x3, R2 ;  /* 0x00000003ff027819 */ /* 0x000fce0000011602 */
[----:B------:R-:W0:Y:S01]  /*197b0*/  @P0 LDC R3, c[0x0][0x438] ;  /* 0x00010e00ff030b82 */ /* 0x000e220000000800 */
[----:B------:R-:W-:-:S04]  /*197c0*/  LOP3.LUT R4, R2, 0x70, R4, 0xf8, !PT ;  /* 0x0000007002047812 */ /* 0x000fc800078ef804 */
[----:B------:R-:W-:-:S03]  /*197d0*/  ISETP.GT.U32.AND P1, PT, R4, 0x5f, PT ;  /* 0x0000005f0400780c */ /* 0x000fc60003f24070 */
[----:B------:R-:W2:Y:S01]  /*197e0*/  @P0 LDC R2, c[0x0][0x434] ;  /* 0x00010d00ff020b82 */ /* 0x000ea20000000800 */
[----:B------:R-:W-:-:S04]  /*197f0*/  IMAD.IADD R7, R4, 0x1, R7 ;  /* 0x0000000104077824 */ /* 0x000fc800078e0207 */
[----:B------:R-:W-:-:S05]  /*19800*/  IMAD.MOV.U32 R11, RZ, RZ, R7 ;  /* 0x000000ffff0b7224 */ /* 0x000fca00078e0007 */
[----:B------:R-:W3:Y:S08]  /*19810*/  @!P1 LDC.64 R4, c[0x0][0x428] ;  /* 0x00010a00ff049b82 */ /* 0x000ef00000000a00 */
[----:B------:R-:W4:Y:S01]  /*19820*/  @!P1 LDC.64 R8, c[0x0][0x418] ;  /* 0x00010600ff089b82 */ /* 0x000f220000000a00 */
[----:B--2---:R-:W-:-:S05]  /*19830*/  @P0 IMAD.HI.U32 R2, R7, R2, RZ ;  /* 0x0000000207020227 */ /* 0x004fca00078e00ff */
[----:B0-----:R-:W-:-:S04]  /*19840*/  @P0 SHF.R.U32.HI R11, RZ, R3, R2 ;  /* 0x00000003ff0b0219 */ /* 0x001fc80000011602 */
[--C-:B------:R-:W-:Y:S01]  /*19850*/  @!P1 SHF.R.S32.HI R3, RZ, 0x1f, R11.reuse ;  /* 0x0000001fff039819 */ /* 0x100fe2000001140b */
[----:B------:R-:W-:-:S04]  /*19860*/  @!P1 IMAD.MOV.U32 R2, RZ, RZ, R11 ;  /* 0x000000ffff029224 */ /* 0x000fc800078e000b */
[----:B---3--:R-:W-:-:S04]  /*19870*/  @!P1 IMAD.WIDE.U32 R2, R28, R4, R2 ;  /* 0x000000041c029225 */ /* 0x008fc800078e0002 */
[----:B------:R-:W-:Y:S01]  /*19880*/  @!P1 IMAD R4, R33, R4, RZ ;  /* 0x0000000421049224 */ /* 0x000fe200078e02ff */
[----:B----4-:R-:W-:-:S03]  /*19890*/  @!P1 LEA R8, P0, R2, R8, 0x2 ;  /* 0x0000000802089211 */ /* 0x010fc600078010ff */
[----:B------:R-:W-:-:S05]  /*198a0*/  @!P1 IMAD R5, R28, R5, R4 ;  /* 0x000000051c059224 */ /* 0x000fca00078e0204 */
[----:B------:R-:W-:Y:S01]  /*198b0*/  @!P1 IADD3 R3, R5, R3, RZ ;  /* 0x0000000305039210 */ /* 0x000fe20007ffe0ff */
        /* <DEDUP_REMOVED lines=11> */
[----:B------:R-:W-:Y:S01]  /*19970*/  IMAD.MOV.U32 R2, RZ, RZ, R10 ;  /* 0x000000ffff027224 */ /* 0x000fe200078e000a */
[----:B------:R-:W-:-:S04]  /*19980*/  IADD3 R10, R10, -0x1, RZ ;  /* 0xffffffff0a0a7810 */ /* 0x000fc80007ffe0ff */
[----:B------:R-:W-:Y:S01]  /*19990*/  ISETP.GT.AND P2, PT, R2, RZ, PT ;  /* 0x000000ff0200720c */ /* 0x000fe20003f44270 */
[----:B0-----:R-:W-:-:S12]  /*199a0*/  @!P1 BRA `(.L_x_5408) ;  /* 0x0000000000049947 */ /* 0x001fd80003800000 */
[----:B------:R-:W-:Y:S01]  /*199b0*/  BPT.TRAP 0x1 ;  /* 0x000000040000795c */ /* 0x000fe20000300000 */
.L_x_5408:
[----:B------:R-:W-:Y:S01]  /*199c0*/  IMAD R4, R24, 0x8, R22 ;  /* 0x0000000818047824 */ /* 0x000fe200078e0216 */
[----:B------:R-:W-:Y:S01]  /*199d0*/  SHF.L.U32 R21, R25, 0x1f, RZ ;  /* 0x0000001f19157819 */ /* 0x000fe200000006ff */
[----:B------:R-:W-:Y:S01]  /*199e0*/  BSSY B1, `(.L_x_5409) ;  /* 0x0000004000017945 */ /* 0x000fe20003800000 */
[----:B------:R-:W-:Y:S02]  /*199f0*/  SHF.R.S32.HI R17, RZ, 0x1f, R6 ;  /* 0x0000001fff117819 */ /* 0x000fe40000011406 */
[----:B------:R-:W0:Y:S02]  /*19a00*/  SYNCS.PHASECHK.TRANS64.TRYWAIT P0, [R4+URZ+0x22840], R21 ;  /* 0x02284015040075a7 */ /* 0x000e24000800017f */
[----:B0-----:R-:W-:Y:S05]  /*19a10*/  @!P0 BRA `(.L_x_5410) ;  /* 0x0000005400548947 */ /* 0x001fea0003800000 */
.L_x_5579:
[----:B------:R-:W-:Y:S05]  /*19a20*/  BSYNC B1 ;  /* 0x0000000000017941 */ /* 0x000fea0003800000 */
.L_x_5409:
[----:B------:R-:W2:Y:S01]  /*19a30*/  LDL R2, [R1] ;  /* 0x0000000001027983 */ /* 0x000ea20000100800 */
[----:B------:R-:W-:Y:S01]  /*19a40*/  ULDC.64 UR4, c[0x0][0x300] ;  /* 0x0000c00000047ab9 */ /* 0x000fe20000000a00 */
[----:B-----5:R-:W-:Y:S01]  /*19a50*/  SHF.R.S32.HI R20, RZ, 0x1f, R5 ;  /* 0x0000001fff147819 */ /* 0x020fe20000011405 */
[----:B------:R-:W-:Y:S02]  /*19a60*/  IMAD R3, R17, UR4, RZ ;  /* 0x0000000411037c24 */ /* 0x000fe4000f8e02ff */
[----:B------:R-:W-:Y:S02]  /*19a70*/  IMAD R8, R24, 0x1800, R29 ;  /* 0x0000180018087824 */ /* 0x000fe400078e021d */
[----:B------:R-:W-:Y:S01]  /*19a80*/  IMAD R7, R6, UR5, R3 ;  /* 0x0000000506077c24 */ /* 0x000fe2000f8e0203 */
[----:B--2---:R-:W-:Y:S01]  /*19a90*/  LOP3.LUT P1, RZ, R2, 0x1, RZ, 0xc0, !PT ;  /* 0x0000000102ff7812 */ /* 0x004fe2000782c0ff */
        /* <DEDUP_REMOVED lines=17> */
[----:B------:R-:W2:Y:S01]  /*19bb0*/  SHFL.IDX PT, R2, R7, RZ, 0x181f ;  /* 0x00181fff07027589 */ /* 0x000ea200000e0000 */
[----:B------:R-:W-:-:S03]  /*19bc0*/  IMAD R8, R8, 0x2, R22 ;  /* 0x0000000208087824 */ /* 0x000fc600078e0216 */
[----:B------:R-:W3:Y:S01]  /*19bd0*/  SHFL.IDX PT, R3, R9, RZ, 0x181f ;  /* 0x00181fff09037589 */ /* 0x000ee200000e0000 */
[----:B--2---:R-:W-:-:S04]  /*19be0*/  IADD3 R2, P0, R2, R0, RZ ;  /* 0x0000000002027210 */ /* 0x004fc80007f1e0ff */
[----:B---3--:R-:W-:-:S05]  /*19bf0*/  IADD3.X R3, RZ, R3, RZ, P0, !PT ;  /* 0x00000003ff037210 */ /* 0x008fca00007fe4ff */
[----:B------:R-:W-:Y:S01]  /*19c00*/  @!PT LDS RZ, [RZ] ;  /* 0x00000000fffff984 */ /* 0x000fe20000000800 */
        /* <DEDUP_REMOVED lines=19> */
[----:B--2---:R-:W-:-:S04]  /*19d40*/  IADD3 R2, P0, R2, R0, RZ ;  /* 0x0000000002027210 */ /* 0x004fc80007f1e0ff */
[----:B---3--:R-:W-:-:S05]  /*19d50*/  IADD3.X R3, RZ, R3, RZ, P0, !PT ;  /* 0x00000003ff037210 */ /* 0x008fca00007fe4ff */
[----:B------:R2:W-:Y:S04]  /*19d60*/  LDGSTS.E.BYPASS.LTC128B.128 [R8+0x1e400], desc[UR40][R2.64], !P1 ;  /* 0x1e40000002087fae */ /* 0x0005e8000c901d68 */
[----:B--2-4-:R2:W3:Y:S02]  /*19d70*/  SHFL.IDX PT, R2, R7, 0x5, 0x181f ;  /* 0x00b81f0007027f89 */ /* 0x0144e400000e0000 */
.L_x_5593:
[----:B---3--:R-:W-:-:S05]  /*19d80*/  IADD3 R2, P0, R2, R0, RZ ;  /* 0x0000000002027210 */ /* 0x008fca0007f1e0ff */
[----:B------:R-:W-:Y:S01]  /*19d90*/  IMAD.X R3, RZ, RZ, R9, P0 ;  /* 0x000000ffff037224 */ /* 0x000fe200000e0609 */
[----:B------:R-:W-:-:S04]  /*19da0*/  PLOP3.LUT P0, PT, PT, PT, PT, 0x80, 0x0 ;  /* 0x000000000000781c */ /* 0x000fc80003f0f070 */
[----:B------:R-:W-:Y:S01]  /*19db0*/  @!PT LDS RZ, [RZ] ;  /* 0x00000000fffff984 */ /* 0x000fe20000000800 */
[----:B------:R-:W-:Y:S01]  /*19dc0*/  @!PT LDS RZ, [RZ] ;  /* 0x00000000fffff984 */ /* 0x000fe20000000800 */
[----:B------:R-:W-:Y:S01]  /*19dd0*/  @!PT LDS RZ, [RZ] ;  /* 0x00000000fffff984 */ /* 0x000fe20000000800 */
[----:B------:R3:W-:Y:S01]  /*19de0*/  LDGSTS.E.BYPASS.LTC128B.128 [R8+0x1ec00], desc[UR40][R2.64], !P1 ;  /* 0x1ec0000002087fae */ /* 0x0007e2000c901d68 */
[----:B------:R-:W-:-:S08]  /*19df0*/  NOP ;  /* 0x0000000000007918 */ /* 0x000fd00000000000 */
.L_x_5412:
[----:B------:R-:W-:Y:S02]  /*19e00*/  PLOP3.LUT P1, PT, P1, P0, PT, 0xa2, 0x0 ;  /* 0x000000000000781c */ /* 0x000fe40000f21472 */
[----:B------:R-:W-:-:S08]  /*19e10*/  @P0 R2UR P1, UR4, R4 ;  /* 0x00000000040402ca */ /* 0x000fd00000020000 */
[----:B------:R-:W-:-:S05]  /*19e20*/  @P0 PLOP3.LUT P0, PT, P1, PT, PT, 0x80, 0x0 ;  /* 0x000000000000081c */ /* 0x000fca0000f0f070 */
[----:B------:R-:W-:Y:S01]  /*19e30*/  @!P1 SYNCS.ARRIVE.TRANS64.RED.A0T1 RZ, [UR4+0x22830], RZ ;  /* 0x022830ffffff99a7 */ /* 0x000fe20008200404 */
[----:B------:R-:W-:Y:S07]  /*19e40*/  @!P1 ARRIVES.LDGSTSBAR.64.TRANSCNT [UR4+0x22830] ;  /* 0x02283000ff0099b0 */ /* 0x000fee0008000a84 */
[----:B------:R-:W-:Y:S05]  /*19e50*/  @P0 BRA.U.ANY `(.L_x_5412) ;  /* 0xfffffffd00e80947 */ /* 0x000fea000393ffff */
[----:B------:R-:W-:Y:S01]  /*19e60*/  NOP ;  /* 0x0000000000007918 */ /* 0x000fe20000000000 */
[----:B---3--:R-:W-:-:S04]  /*19e70*/  LOP3.LUT R2, R37, 0x2, RZ, 0xfc, !PT ;  /* 0x0000000225027812 */ /* 0x008fc800078efcff */
[----:B------:R-:W-:-:S13]  /*19e80*/  ISETP.NE.AND P3, PT, R2, 0x3, PT ;  /* 0x000000030200780c */ /* 0x000fda0003f65270 */
[----:B------:R-:W-:Y:S05]  /*19e90*/  @!P3 BRA `(.L_x_5413) ;  /* 0x000000000004b947 */ /* 0x000fea0003800000 */
[----:B------:R-:W-:Y:S01]  /*19ea0*/  BPT.TRAP 0x1 ;  /* 0x000000040000795c */ /* 0x000fe20000300000 */
.L_x_5413:
[----:B------:R3:W-:Y:S01]  /*19eb0*/  SYNCS.ARRIVE.TRANS64.A1T0 RZ, [R4+URZ+0x22830], RZ ;  /* 0x022830ff04ff79a7 */ /* 0x0007e2000810003f */
[----:B------:R-:W-:Y:S05]  /*19ec0*/  @!P3 BRA `(.L_x_5414) ;  /* 0x000000000004b947 */ /* 0x000fea0003800000 */
[----:B------:R-:W-:Y:S01]  /*19ed0*/  BPT.TRAP 0x1 ;  /* 0x000000040000795c */ /* 0x000fe20000300000 */
.L_x_5414:
[----:B------:R-:W4:Y:S01]  /*19ee0*/  SYNCS.PHASECHK.TRANS64.TRYWAIT P0, [R4+URZ+0x22860], R21 ;  /* 0x02286015040075a7 */ /* 0x000f22000800017f */
[----:B------:R-:W-:Y:S04]  /*19ef0*/  BSSY B1, `(.L_x_5415) ;  /* 0x0000002000017945 */ /* 0x000fe80003800000 */
[----:B----4-:R-:W-:Y:S05]  /*19f00*/  @!P0 BRA `(.L_x_5416) ;  /* 0x0000005400d08947 */ /* 0x010fea0003800000 */
.L_x_5594:
[----:B------:R-:W-:Y:S05]  /*19f10*/  BSYNC B1 ;  /* 0x0000000000017941 */ /* 0x000fea0003800000 */
.L_x_5415:
[----:B------:R-:W5:Y:S01]  /*19f20*/  LDL R2, [R1] ;  /* 0x0000000001027983 */ /* 0x000f620000100800 */
[----:B------:R-:W-:Y:S02]  /*19f30*/  ULDC.64 UR4, c[0x0][0x328] ;  /* 0x0000ca0000047ab9 */ /* 0x000fe40000000a00 */
[----:B------:R-:W-:-:S04]  /*19f40*/  IMAD R17, R17, UR4, RZ ;  /* 0x0000000411117c24 */ /* 0x000fc8000f8e02ff */
[----:B------:R-:W-:Y:S01]  /*19f50*/  IMAD R17, R6, UR5, R17 ;  /* 0x0000000506117c24 */ /* 0x000fe2000f8e0211 */
[C---:B-----5:R-:W-:Y:S02]  /*19f60*/  LOP3.LUT P5, RZ, R2.reuse, 0x10, RZ, 0xc0, !PT ;  /* 0x0000001002ff7812 */ /* 0x060fe400078ac0ff */
[C---:B------:R-:W-:Y:S02]  /*19f70*/  LOP3.LUT P4, RZ, R2.reuse, 0x8, RZ, 0xc0, !PT ;  /* 0x0000000802ff7812 */ /* 0x040fe4000788c0ff */
[C---:B------:R-:W-:Y:S02]  /*19f80*/  LOP3.LUT P3, RZ, R2.reuse, 0x4, RZ, 0xc0, !PT ;  /* 0x0000000402ff7812 */ /* 0x040fe4000786c0ff */
[----:B------:R-:W-:Y:S01]  /*19f90*/  LOP3.LUT P1, RZ, R2, 0x2, RZ, 0xc0, !PT ;  /* 0x0000000202ff7812 */ /* 0x000fe2000782c0ff */
[----:B------:R-:W-:Y:S01]  /*19fa0*/  IMAD.WIDE.U32 R2, R6, UR4, RZ ;  /* 0x0000000406027c25 */ /* 0x000fe2000f8e00ff */
[----:B------:R-:W-:-:S03]  /*19fb0*/  ULDC.64 UR4, c[0x0][0x338] ;  /* 0x0000ce0000047ab9 */ /* 0x000fc60000000a00 */
[----:B------:R-:W-:Y:S02]  /*19fc0*/  IMAD.IADD R3, R3, 0x1, R17 ;  /* 0x0000000103037824 */ /* 0x000fe400078e0211 */
[----:B------:R-:W-:Y:S02]  /*19fd0*/  IMAD R20, R20, UR4, RZ ;  /* 0x0000000414147c24 */ /* 0x000fe4000f8e02ff */
[----:B------:R-:W-:-:S04]  /*19fe0*/  IMAD.WIDE.U32 R2, R5, UR4, R2 ;  /* 0x0000000405027c25 */ /* 0x000fc8000f8e0002 */
[----:B--2---:R-:W-:Y:S01]  /*19ff0*/  IMAD R7, R5, UR5, R20 ;  /* 0x0000000505077c24 */ /* 0x004fe2000f8e0214 */
        /* <DEDUP_REMOVED lines=14> */
[----:B------:R-:W5:Y:S04]  /*1a0e0*/  SHFL.IDX PT, R3, R7, RZ, 0x181f ;  /* 0x00181fff07037589 */ /* 0x000f6800000e0000 */
[----:B------:R-:W-:Y:S01]  /*1a0f0*/  SHFL.IDX PT, R8, R7, 0x1, 0x181f ;  /* 0x00381f0007087f89 */ /* 0x000fe200000e0000 */
[----:B--2---:R-:W-:-:S03]  /*1a100*/  IADD3 R2, P0, R14, R0, RZ ;  /* 0x000000000e027210 */ /* 0x004fc60007f1e0ff */
[----:B------:R-:W2:Y:S01]  /*1a110*/  SHFL.IDX PT, R14, R5, 0x1, 0x181f ;  /* 0x00381f00050e7f89 */ /* 0x000ea200000e0000 */
[----:B-----5:R-:W-:-:S05]  /*1a120*/  IADD3.X R3, RZ, R3, RZ, P0, !PT ;  /* 0x00000003ff037210 */ /* 0x020fca00007fe4ff */
[----:B------:R-:W-:Y:S04]  /*1a130*/  LDGSTS.E.BYPASS.LTC128B.128 [R6+0x400], desc[UR40][R2.64], !P5 ;  /* 0x0040000002067fae */ /* 0x000fe8000e901d68 */
[----:B------:R-:W-:Y:S04]  /*1a140*/  LDGSTS.E.BYPASS.LTC128B.128 [R6+0x3400], desc[UR40][R2.64+0x80], !P4 ;  /* 0x0340008002067fae */ /* 0x000fe8000e101d68 */
[----:B------:R-:W-:Y:S04]  /*1a150*/  LDGSTS.E.BYPASS.LTC128B.128 [R6+0x6400], desc[UR40][R2.64+0x100], !P3 ;  /* 0x0640010002067fae */ /* 0x000fe8000d901d68 */
[----:B------:R2:W-:Y:S02]  /*1a160*/  LDGSTS.E.BYPASS.LTC128B.128 [R6+0x9400], desc[UR40][R2.64+0x180], !P1 ;  /* 0x0940018002067fae */ /* 0x0005e4000c901d68 */
[----:B--2---:R-:W-:-:S02]  /*1a170*/  IADD3 R2, P0, R14, R0, RZ ;  /* 0x000000000e027210 */ /* 0x004fc40007f1e0ff */
[----:B------:R-:W2:Y:S03]  /*1a180*/  SHFL.IDX PT, R14, R5, 0x2, 0x181f ;  /* 0x00581f00050e7f89 */ /* 0x000ea600000e0000 */
[----:B------:R-:W-:Y:S02]  /*1a190*/  IMAD.X R3, RZ, RZ, R8, P0 ;  /* 0x000000ffff037224 */ /* 0x000fe400000e0608 */
[----:B------:R-:W5:Y:S04]  /*1a1a0*/  SHFL.IDX PT, R8, R7, 0x2, 0x181f ;  /* 0x00581f0007087f89 */ /* 0x000f6800000e0000 */
[----:B------:R-:W-:Y:S04]  /*1a1b0*/  LDGSTS.E.BYPASS.LTC128B.128 [R6+0xc00], desc[UR40][R2.64], !P5 ;  /* 0x00c0000002067fae */ /* 0x000fe8000e901d68 */
[----:B------:R-:W-:Y:S04]  /*1a1c0*/  LDGSTS.E.BYPASS.LTC128B.128 [R6+0x3c00], desc[UR40][R2.64+0x80], !P4 ;  /* 0x03c0008002067fae */ /* 0x000fe8000e101d68 */
[----:B------:R-:W-:Y:S04]  /*1a1d0*/  LDGSTS.E.BYPASS.LTC128B.128 [R6+0x6c00], desc[UR40][R2.64+0x100], !P3 ;  /* 0x06c0010002067fae */ /* 0x000fe8000d901d68 */
[----:B------:R2:W-:Y:S02]  /*1a1e0*/  LDGSTS.E.BYPASS.LTC128B.128 [R6+0x9c00], desc[UR40][R2.64+0x180], !P1 ;  /* 0x09c0018002067fae */ /* 0x0005e4000c901d68 */
[----:B--2---:R-:W-:-:S02]  /*1a1f0*/  IADD3 R2, P0, R14, R0, RZ ;  /* 0x000000000e027210 */ /* 0x004fc40007f1e0ff */
[----:B------:R-:W2:Y:S03]  /*1a200*/  SHFL.IDX PT, R14, R5, 0x3, 0x181f ;  /* 0x00781f00050e7f89 */ /* 0x000ea600000e0000 */
[----:B-----5:R-:W-:Y:S02]  /*1a210*/  IMAD.X R3, RZ, RZ, R8, P0 ;  /* 0x000000ffff037224 */ /* 0x020fe400000e0608 */
        /* <DEDUP_REMOVED lines=14> */
[----:B------:R2:W0:Y:S02]  /*1a300*/  SHFL.IDX PT, R14, R5, 0x5, 0x181f ;  /* 0x00b81f00050e7f89 */ /* 0x00042400000e0000 */
[----:B-----5:R-:W-:Y:S02]  /*1a310*/  IADD3.X R3, RZ, R8, RZ, P0, !PT ;  /* 0x00000008ff037210 */ /* 0x020fe400007fe4ff */
[----:B------:R2:W0:Y:S04]  /*1a320*/  SHFL.IDX PT, R8, R7, 0x5, 0x181f ;  /* 0x00b81f0007087f89 */ /* 0x00042800000e0000 */
[----:B------:R2:W-:Y:S04]  /*1a330*/  LDGSTS.E.BYPASS.LTC128B.128 [R6+0x2400], desc[UR40][R2.64], !P5 ;  /* 0x0240000002067fae */ /* 0x0005e8000e901d68 */
[----:B------:R2:W-:Y:S04]  /*1a340*/  LDGSTS.E.BYPASS.LTC128B.128 [R6+0x5400], desc[UR40][R2.64+0x80], !P4 ;  /* 0x0540008002067fae */ /* 0x0005e8000e101d68 */
[----:B------:R2:W-:Y:S04]  /*1a350*/  LDGSTS.E.BYPASS.LTC128B.128 [R6+0x8400], desc[UR40][R2.64+0x100], !P3 ;  /* 0x0840010002067fae */ /* 0x0005e8000d901d68 */
[----:B------:R2:W-:Y:S02]  /*1a360*/  LDGSTS.E.BYPASS.LTC128B.128 [R6+0xb400], desc[UR40][R2.64+0x180], !P1 ;  /* 0x0b40018002067fae */ /* 0x0005e4000c901d68 */
.L_x_5608:
        /* <DEDUP_REMOVED lines=11> */
.L_x_5418:
        /* <DEDUP_REMOVED lines=11> */
.L_x_5419:
[----:B------:R0:W-:Y:S01]  /*1a4d0*/  SYNCS.ARRIVE.TRANS64.A1T0 RZ, [R4+URZ+0x22850], RZ ;  /* 0x022850ff04ff79a7 */ /* 0x0001e2000810003f */
[----:B------:R-:W-:Y:S05]  /*1a4e0*/  @P2 BRA `(.L_x_5420) ;  /* 0xfffffff000882947 */ /* 0x000fea000383ffff */
.L_x_5407:
[----:B------:R-:W-:Y:S05]  /*1a4f0*/  BSYNC B0 ;  /* 0x0000000000007941 */ /* 0x000fea0003800000 */
.L_x_5406:
[----:B------:R-:W2:Y:S01]  /*1a500*/  S2R R2, SR_TID.X ;  /* 0x0000000000027919 */ /* 0x000ea20000002100 */
[----:B------:R-:W-:Y:S01]  /*1a510*/  VIADD R24, R24, 0x1 ;  /* 0x0000000118187836 */ /* 0x000fe20000000000 */
[----:B------:R-:W-:Y:S04]  /*1a520*/  BSSY B0, `(.L_x_5421) ;  /* 0x0000013000007945 */ /* 0x000fe80003800000 */
[----:B------:R-:W-:-:S04]  /*1a530*/  ISETP.NE.AND P0, PT, R24, 0x2, PT ;  /* 0x000000021800780c */ /* 0x000fc80003f05270 */
[----:B------:R-:W-:-:S04]  /*1a540*/  SEL R0, RZ, 0x1, P0 ;  /* 0x00000001ff007807 */ /* 0x000fc80000000000 */
[----:B------:R-:W-:Y:S02]  /*1a550*/  LOP3.LUT R25, R25, R0, RZ, 0x3c, !PT ;  /* 0x0000000019197212 */ /* 0x000fe400078e3cff */
[----:B--2---:R-:W-:-:S04]  /*1a560*/  LOP3.LUT R2, R2, 0x7f, RZ, 0xc0, !PT ;  /* 0x0000007f02027812 */ /* 0x004fc800078ec0ff */
[----:B------:R-:W-:-:S13]  /*1a570*/  ISETP.NE.AND P1, PT, R2, RZ, PT ;  /* 0x000000ff0200720c */ /* 0x000fda0003f25270 */
[----:B------:R-:W-:Y:S05]  /*1a580*/  @P1 BRA `(.L_x_5422) ;  /* 0x0000000000301947 */ /* 0x000fea0003800000 */
[----:B------:R-:W2:Y:S01]  /*1a590*/  S2R R5, SR_LANEID ;  /* 0x0000000000057919 */ /* 0x000ea20000000000 */
[----:B------:R-:W-:Y:S01]  /*1a5a0*/  VOTEU.ANY UR4, UPT, PT ;  /* 0x0000000000047886 */ /* 0x000fe200038e0100 */
[----:B------:R-:W5:Y:S01]  /*1a5b0*/  LDC.64 R2, c[0x0][0xc60] ;  /* 0x00031800ff027b82 */ /* 0x000f620000000a00 */
[----:B------:R-:W2:Y:S02]  /*1a5c0*/  FLO.U32 R0, UR4 ;  /* 0x0000000400007d00 */ /* 0x000ea400080e0000 */
[----:B--2---:R-:W-:-:S06]  /*1a5d0*/  ISETP.EQ.U32.AND P1, PT, R0, R5, PT ;  /* 0x000000050000720c */ /* 0x004fcc0003f22070 */
[----:B------:R-:W5:Y:S07]  /*1a5e0*/  POPC R5, UR4 ;  /* 0x0000000400057d09 */ /* 0x000f6e0008000000 */
[----:B-----5:R-:W2:Y:S01]  /*1a5f0*/  @P1 ATOMG.E.ADD.STRONG.GPU PT, R3, desc[UR40][R2.64], R5 ;  /* 0x00000005020319a8 */ /* 0x020ea200081ee1e8 */
[----:B0--34-:R-:W0:Y:S02]  /*1a600*/  S2R R4, SR_LTMASK ;  /* 0x0000000000047919 */ /* 0x019e240000003900 */
[----:B0-----:R-:W-:-:S04]  /*1a610*/  LOP3.LUT R4, R4, UR4, RZ, 0xc0, !PT ;  /* 0x0000000404047c12 */ /* 0x001fc8000f8ec0ff */
[----:B------:R-:W0:Y:S01]  /*1a620*/  POPC R7, R4 ;  /* 0x0000000400077309 */ /* 0x000e220000000000 */
[----:B--2---:R-:W0:Y:S02]  /*1a630*/  SHFL.IDX PT, R0, R3, R0, 0x1f ;  /* 0x00001f0003007589 */ /* 0x004e2400000e0000 */
[----:B0-----:R-:W-:-:S07]  /*1a640*/  IADD3 R16, R0, UR36, R7 ;  /* 0x0000002400107c10 */ /* 0x001fce000fffe007 */
.L_x_5422:
[----:B------:R-:W-:Y:S05]  /*1a650*/  BSYNC B0 ;  /* 0x0000000000007941 */ /* 0x000fea0003800000 */
.L_x_5421:
[----:B------:R-:W-:-:S07]  /*1a660*/  SEL R24, R24, RZ, P0 ;  /* 0x000000ff18187207 */ /* 0x000fce0000000000 */
.L_x_5381:
[----:B------:R-:W-:Y:S05]  /*1a670*/  BSYNC B7 ;  /* 0x0000000000077941 */ /* 0x000fea0003800000 */
.L_x_5379:
[----:B------:R-:W2:Y:S02]  /*1a680*/  LDL R0, [R1] ;  /* 0x0000000001007983 */ /* 0x000ea40000100800 */
[----:B--2---:R-:W-:-:S13]  /*1a690*/  LOP3.LUT P0, RZ, R0, 0x80, RZ, 0xc0, !PT ;  /* 0x0000008000ff7812 */ /* 0x004fda000780c0ff */
[----:B------:R-:W-:Y:S05]  /*1a6a0*/  @!P0 BRA `(.L_x_5423) ;  /* 0x0000000000248947 */ /* 0x000fea0003800000 */
[----:B------:R-:W-:Y:S05]  /*1a6b0*/  WARPSYNC.ALL ;  /* 0x0000000000007948 */ /* 0x000fea0003800000 */
[----:B------:R-:W2:Y:S08]  /*1a6c0*/  S2UR UR5, SR_CgaCtaId ;  /* 0x00000000000579c3 */ /* 0x000eb00000008800 */
[----:B------:R-:W-:Y:S06]  /*1a6d0*/  BAR.SYNC.DEFER_BLOCKING 0x5, 0x180 ;  /* 0x0146000000007b1d */ /* 0x000fec0000010000 */
[----:B------:R-:W-:-:S02]  /*1a6e0*/  UMOV UR4, 0x400 ;  /* 0x0000040000047882 */ /* 0x000fc40000000000 */
[----:B--2---:R-:W-:-:S06]  /*1a6f0*/  ULEA UR4, UR5, UR4, 0x18 ;  /* 0x0000000405047291 */ /* 0x004fcc000f8ec03f */
[----:B------:R-:W-:-:S05]  /*1a700*/  IMAD.U32 R22, RZ, RZ, UR4 ;  /* 0x00000004ff167e24 */ /* 0x000fca000f8e00ff */
[----:B------:R2:W0:Y:S01]  /*1a710*/  LDS.128 R16, [R22+0x228d0] ;  /* 0x0228d00016107984 */ /* 0x0004220000000c00 */
[----:B------:R-:W-:Y:S06]  /*1a720*/  BAR.ARV 0x4, 0x180 ;  /* 0x0106000000007b1d */ /* 0x000fec0000002000 */
[----:B------:R-:W-:Y:S05]  /*1a730*/  BRA `(.L_x_5424) ;  /* 0x0000000800cc7947 */ /* 0x000fea0003800000 */
.L_x_5423:
        /* <DEDUP_REMOVED lines=11> */
[----:B------:R-:W-:Y:S02]  /*1a7f0*/  MOV R17, RZ ;  /* 0x000000ff00117202 */ /* 0x000fe40000000f00 */
[C---:B------:R-:W-:Y:S01]  /*1a800*/  ISETP.GE.U32.AND P2, PT, R8.reuse, 0x2, PT ;  /* 0x000000020800780c */ /* 0x040fe20003f46070 */
[----:B------:R-:W-:Y:S01]  /*1a810*/  SHFL.IDX PT, R0, R16, RZ, 0x1f ;  /* 0x00001fff10007589 */ /* 0x000fe200000e0000 */
[C---:B------:R-:W-:Y:S02]  /*1a820*/  ISETP.GE.U32.AND P3, PT, R8.reuse, 0x4, PT ;  /* 0x000000040800780c */ /* 0x040fe40003f66070 */
[C---:B------:R-:W-:Y:S02]  /*1a830*/  ISETP.GE.U32.AND P4, PT, R8.reuse, 0x8, PT ;  /* 0x000000080800780c */ /* 0x040fe40003f86070 */
[C---:B------:R-:W-:Y:S01]  /*1a840*/  ISETP.GE.U32.AND P5, PT, R8.reuse, 0x10, PT ;  /* 0x000000100800780c */ /* 0x040fe20003fa6070 */
[----:B--2---:R-:W-:Y:S01]  /*1a850*/  @!P1 IMAD.MOV.U32 R17, RZ, RZ, R2 ;  /* 0x000000ffff119224 */ /* 0x004fe200078e0002 */
[----:B------:R-:W-:-:S04]  /*1a860*/  ISETP.NE.AND P1, PT, R8, RZ, PT ;  /* 0x000000ff0800720c */ /* 0x000fc80003f25270 */
[----:B------:R-:W0:Y:S02]  /*1a870*/  SHFL.UP PT, R14, R17, 0x1, RZ ;  /* 0x04200000110e7989 */ /* 0x000e2400000e00ff */
[----:B0--34-:R-:W-:-:S05]  /*1a880*/  SEL R4, R14, RZ, P1 ;  /* 0x000000ff0e047207 */ /* 0x019fca0000800000 */
[----:B------:R-:W-:-:S05]  /*1a890*/  IMAD.IADD R4, R17, 0x1, R4 ;  /* 0x0000000111047824 */ /* 0x000fca00078e0204 */
[----:B------:R-:W0:Y:S02]  /*1a8a0*/  SHFL.UP PT, R14, R4, 0x2, RZ ;  /* 0x04400000040e7989 */ /* 0x000e2400000e00ff */
[----:B0-----:R-:W-:-:S05]  /*1a8b0*/  SEL R5, R14, RZ, P2 ;  /* 0x000000ff0e057207 */ /* 0x001fca0001000000 */
[----:B------:R-:W-:Y:S02]  /*1a8c0*/  IMAD.IADD R6, R4, 0x1, R5 ;  /* 0x0000000104067824 */ /* 0x000fe400078e0205 */
[----:B------:R-:W-:Y:S04]  /*1a8d0*/  SHFL.IDX PT, R5, R16, 0x1, 0x1f ;  /* 0x00201f0010057f89 */ /* 0x000fe800000e0000 */
        /* <DEDUP_REMOVED lines=9> */
[----:B------:R0:W2:Y:S02]  /*1a970*/  SHFL.IDX PT, R14, R2, 0x1f, 0x1f ;  /* 0x03e01f00020e7f89 */ /* 0x0000a400000e0000 */
.L_x_5618:
[----:B------:R-:W-:Y:S02]  /*1a980*/  ULDC UR4, c[0x0][0xc38] ;  /* 0x00030e0000047ab9 */ /* 0x000fe40000000800 */
[----:B------:R-:W-:-:S04]  /*1a990*/  IMAD.U32 R4, RZ, RZ, UR4 ;  /* 0x00000004ff047e24 */ /* 0x000fc8000f8e00ff */
[----:B--2---:R-:W-:-:S04]  /*1a9a0*/  IMAD R14, R14, R4, RZ ;  /* 0x000000040e0e7224 */ /* 0x004fc800078e02ff */
[----:B------:R-:W-:-:S05]  /*1a9b0*/  IMAD.IADD R5, R5, 0x1, R14 ;  /* 0x0000000105057824 */ /* 0x000fca00078e020e */
[----:B------:R-:W-:-:S13]  /*1a9c0*/  ISETP.GT.AND P6, PT, R5, R0, PT ;  /* 0x000000000500720c */ /* 0x000fda0003fc4270 */
[----:B------:R-:W-:Y:S05]  /*1a9d0*/  @P6 BRA `(.L_x_5426) ;  /* 0x00000000009c6947 */ /* 0x000fea0003800000 */
.L_x_5431:
[----:B0-----:R-:W0:Y:S01]  /*1a9e0*/  LDC R2, c[0x0][0xc3c] ;  /* 0x00030f00ff027b82 */ /* 0x001e220000000800 */
[----:B------:R-:W-:-:S05]  /*1a9f0*/  VIADD R19, R19, 0x1f ;  /* 0x0000001f13137836 */ /* 0x000fca0000000000 */
[----:B0-----:R-:W-:-:S13]  /*1aa00*/  ISETP.GE.AND P6, PT, R19, R2, PT ;  /* 0x000000021300720c */ /* 0x001fda0003fc6270 */
[----:B------:R-:W-:Y:S05]  /*1aa10*/  @P6 BRA `(.L_x_5427) ;  /* 0x0000000400d06947 */ /* 0x000fea0003800000 */
[----:B------:R-:W0:Y:S01]  /*1aa20*/  S2R R3, SR_TID.X ;  /* 0x0000000000037919 */ /* 0x000e220000002100 */
[----:B------:R-:W-:Y:S01]  /*1aa30*/  BSSY B0, `(.L_x_5428) ;  /* 0x0000009000007945 */ /* 0x000fe20003800000 */
[----:B------:R-:W-:Y:S01]  /*1aa40*/  IMAD.MOV.U32 R17, RZ, RZ, RZ ;  /* 0x000000ffff117224 */ /* 0x000fe200078e00ff */
[----:B0-----:R-:W-:-:S04]  /*1aa50*/  LOP3.LUT R3, R3, 0x1f, RZ, 0xc0, !PT ;  /* 0x0000001f03037812 */ /* 0x001fc800078ec0ff */
[----:B------:R-:W-:-:S04]  /*1aa60*/  IADD3 R7, R19, R3, RZ ;  /* 0x0000000313077210 */ /* 0x000fc80007ffe0ff */
[----:B------:R-:W-:-:S13]  /*1aa70*/  ISETP.GE.OR P6, PT, R7, R2, !P0 ;  /* 0x000000020700720c */ /* 0x000fda00047c6670 */
[----:B------:R-:W-:Y:S05]  /*1aa80*/  @P6 BRA `(.L_x_5429) ;  /* 0x00000000000c6947 */ /* 0x000fea0003800000 */
[----:B------:R-:W0:Y:S02]  /*1aa90*/  LDC.64 R2, c[0x0][0xc80] ;  /* 0x00032000ff027b82 */ /* 0x000e240000000a00 */
[----:B0-----:R-:W-:-:S05]  /*1aaa0*/  IMAD.WIDE R2, R7, 0x4, R2 ;  /* 0x0000000407027825 */ /* 0x001fca00078e0202 */
[----:B------:R0:W5:Y:S02]  /*1aab0*/  LDG.E R17, desc[UR40][R2.64] ;  /* 0x0000002802117981 */ /* 0x000164000c1e1900 */
.L_x_5429:
[----:B------:R-:W-:Y:S05]  /*1aac0*/  BSYNC B0 ;  /* 0x0000000000007941 */ /* 0x000fea0003800000 */
.L_x_5428:
[----:B------:R-:W-:-:S03]  /*1aad0*/  UMOV UR4, 0xffffffff ;  /* 0xffffffff00047882 */ /* 0x000fc60000000000 */
[----:B------:R-:W-:Y:S05]  /*1aae0*/  BRA.DIV UR4, `(.L_x_5430) ;  /* 0x0000005604d87947 */ /* 0x000fea000b800000 */
[----:B-----5:R-:W2:Y:S02]  /*1aaf0*/  SHFL.UP PT, R14, R17, 0x1, RZ ;  /* 0x04200000110e7989 */ /* 0x020ea400000e00ff */
[----:B--2---:R-:W-:-:S05]  /*1ab00*/  SEL R14, R14, RZ, P1 ;  /* 0x000000ff0e0e7207 */ /* 0x004fca0000800000 */
        /* <DEDUP_REMOVED lines=14> */
.L_x_5626:
[----:B------:R-:W-:Y:S02]  /*1abf0*/  ULDC UR4, c[0x0][0xc38] ;  /* 0x00030e0000047ab9 */ /* 0x000fe40000000800 */
[----:B------:R-:W-:-:S04]  /*1ac00*/  IMAD.U32 R4, RZ, RZ, UR4 ;  /* 0x00000004ff047e24 */ /* 0x000fc8000f8e00ff */
[----:B--2---:R-:W-:-:S04]  /*1ac10*/  IMAD R14, R14, R4, RZ ;  /* 0x000000040e0e7224 */ /* 0x004fc800078e02ff */
[----:B------:R-:W-:-:S05]  /*1ac20*/  IMAD.IADD R5, R14, 0x1, R5 ;  /* 0x000000010e057824 */ /* 0x000fca00078e0205 */
[----:B------:R-:W-:-:S13]  /*1ac30*/  ISETP.GT.AND P6, PT, R5, R0, PT ;  /* 0x000000000500720c */ /* 0x000fda0003fc4270 */
[----:B------:R-:W-:Y:S05]  /*1ac40*/  @!P6 BRA `(.L_x_5431) ;  /* 0xfffffffc0064e947 */ /* 0x000fea000383ffff */
.L_x_5426:
        /* <DEDUP_REMOVED lines=8> */
.L_x_5630:
[----:B------:R-:W-:Y:S02]  /*1acd0*/  ISETP.NE.AND P0, PT, R3, RZ, PT ;  /* 0x000000ff0300720c */ /* 0x000fe40003f05270 */
[----:B------:R-:W-:-:S11]  /*1ace0*/  MOV R14, RZ ;  /* 0x000000ff000e7202 */ /* 0x000fd60000000f00 */
[----:B------:R-:W-:Y:S05]  /*1acf0*/  @!P0 BRA `(.L_x_5433) ;  /* 0x0000000000108947 */ /* 0x000fea0003800000 */
[----:B------:R-:W-:Y:S01]  /*1ad00*/  UMOV UR4, 0xffffffff ;  /* 0xffffffff00047882 */ /* 0x000fe20000000000 */
[----:B------:R-:W-:Y:S02]  /*1ad10*/  VIADD R12, R6, 0xffffffff ;  /* 0xffffffff060c7836 */ /* 0x000fe40000000000 */
[----:B------:R-:W-:Y:S05]  /*1ad20*/  BRA.DIV UR4, `(.L_x_5434) ;  /* 0x0000005a044c7947 */ /* 0x000fea000b800000 */
[----:B------:R4:W0:Y:S02]  /*1ad30*/  SHFL.IDX PT, R14, R2, R12, 0x1f ;  /* 0x00001f0c020e7589 */ /* 0x00082400000e0000 */
.L_x_5433:
[----:B0---4-:R-:W0:Y:S01]  /*1ad40*/  LDC.64 R2, c[0x0][0xc90] ;  /* 0x00032400ff027b82 */ /* 0x011e220000000a00 */
[----:B------:R-:W-:-:S04]  /*1ad50*/  IMAD.IADD R19, R6, 0x1, R19 ;  /* 0x0000000106137824 */ /* 0x000fc800078e0213 */
[----:B0-----:R-:W-:-:S05]  /*1ad60*/  IMAD.WIDE R2, R19, 0x4, R2 ;  /* 0x0000000413027825 */ /* 0x001fca00078e0202 */
[----:B------:R0:W2:Y:S01]  /*1ad70*/  LDG.E R7, desc[UR40][R2.64] ;  /* 0x0000002802077981 */ /* 0x0000a2000c1e1900 */
[----:B------:R-:W-:Y:S01]  /*1ad80*/  IMAD R16, R14, R4, R5 ;  /* 0x000000040e107224 */ /* 0x000fe200078e0205 */
[----:B0-----:R-:W-:Y:S01]  /*1ad90*/  MOV R2, RZ ;  /* 0x000000ff00027202 */ /* 0x001fe20000000f00 */
[----:B--23--:R-:W-:-:S05]  /*1ada0*/  IMAD R6, R17, R7, RZ ;  /* 0x0000000711067224 */ /* 0x00cfca00078e02ff */
[----:B------:R-:W-:-:S04]  /*1adb0*/  IABS R8, R6 ;  /* 0x0000000600087213 */ /* 0x000fc80000000000 */
[----:B------:R-:W0:Y:S08]  /*1adc0*/  I2F.RP R9, R8 ;  /* 0x0000000800097306 */ /* 0x000e300000209400 */
[----:B0-----:R-:W1:Y:S02]  /*1add0*/  MUFU.RCP R9, R9 ;  /* 0x0000000900097308 */ /* 0x001e640000001000 */
[----:B-1----:R-:W-:-:S06]  /*1ade0*/  VIADD R10, R9, 0xffffffe ;  /* 0x0ffffffe090a7836 */ /* 0x002fcc0000000000 */
        /* <DEDUP_REMOVED lines=32> */
[----:B0-----:R-:W-:-:S05]  /*1aff0*/  IADD3 R2, RZ, -R3, RZ ;  /* 0x80000003ff027210 */ /* 0x001fca0007ffe0ff */
        /* <DEDUP_REMOVED lines=14> */
[----:B------:R-:W-:-:S05]  /*1b0e0*/  @P0 IADD3 R2, R2, 0x1, RZ ;  /* 0x0000000102020810 */ /* 0x000fca0007ffe0ff */
[----:B------:R-:W-:Y:S01]  /*1b0f0*/  @!P2 IMAD.MOV R2, RZ, RZ, -R2 ;  /* 0x000000ffff02a224 */ /* 0x000fe200078e0a02 */
[----:B------:R-:W-:Y:S01]  /*1b100*/  @!P1 LOP3.LUT R2, RZ, R4, RZ, 0x33, !PT ;  /* 0x00000004ff029212 */ /* 0x000fe200078e33ff */
[----:B------:R-:W-:-:S04]  /*1b110*/  IMAD.MOV R4, RZ, RZ, -R4 ;  /* 0x000000ffff047224 */ /* 0x000fc800078e0a04 */
[----:B------:R-:W-:Y:S01]  /*1b120*/  IMAD R18, R2, R4, R5 ;  /* 0x0000000402127224 */ /* 0x000fe200078e0205 */
[----:B------:R-:W-:-:S05]  /*1b130*/  LOP3.LUT R2, RZ, R2, RZ, 0x33, !PT ;  /* 0x00000002ff027212 */ /* 0x000fca00078e33ff */
[----:B------:R-:W-:Y:S01]  /*1b140*/  IMAD.IADD R17, R17, 0x1, R2 ;  /* 0x0000000111117824 */ /* 0x000fe200078e0202 */
[----:B------:R-:W-:Y:S06]  /*1b150*/  BRA `(.L_x_5435) ;  /* 0x00000000001c7947 */ /* 0x000fec0003800000 */
.L_x_5427:
[----:B------:R-:W-:Y:S01]  /*1b160*/  UMOV UR4, URZ ;  /* 0x0000003f00047c82 */ /* 0x000fe20008000000 */
[----:B------:R-:W-:Y:S01]  /*1b170*/  UMOV UR5, URZ ;  /* 0x0000003f00057c82 */ /* 0x000fe20008000000 */
[----:B------:R-:W-:Y:S01]  /*1b180*/  ULDC UR6, c[0x0][0xc3c] ;  /* 0x00030f0000067ab9 */ /* 0x000fe20000000800 */
[----:B------:R-:W-:Y:S01]  /*1b190*/  MOV R16, R0 ;  /* 0x0000000000107202 */ /* 0x000fe20000000f00 */
[----:B------:R-:W-:Y:S02]  /*1b1a0*/  IMAD.U32 R17, RZ, RZ, UR4 ;  /* 0x00000004ff117e24 */ /* 0x000fe4000f8e00ff */
[----:B------:R-:W-:Y:S02]  /*1b1b0*/  IMAD.U32 R18, RZ, RZ, UR5 ;  /* 0x00000005ff127e24 */ /* 0x000fe4000f8e00ff */
[----:B------:R-:W-:-:S07]  /*1b1c0*/  IMAD.U32 R19, RZ, RZ, UR6 ;  /* 0x00000006ff137e24 */ /* 0x000fce000f8e00ff */
.L_x_5435:
        /* <DEDUP_REMOVED lines=10> */
.L_x_5424:
[----:B------:R-:W-:Y:S02]  /*1b270*/  ULDC UR4, c[0x0][0xc3c] ;  /* 0x00030f0000047ab9 */ /* 0x000fe40000000800 */
[----:B0-----:R-:W-:-:S13]  /*1b280*/  ISETP.GE.AND P0, PT, R19, UR4, PT ;  /* 0x0000000413007c0c */ /* 0x001fda000bf06270 */
[----:B------:R-:W-:Y:S05]  /*1b290*/  @!P0 BRA `(.L_x_5436) ;  /* 0xffffffa000ec8947 */ /* 0x000fea000383ffff */
[----:B------:R-:W-:Y:S05]  /*1b2a0*/  BSYNC B8 ;  /* 0x0000000000087941 */ /* 0x000fea0003800000 */
.L_x_5337:
[----:B------:R-:W5:Y:S01]  /*1b2b0*/  LDL.LU R0, [R1+0x24] ;  /* 0x0000240001007983 */ /* 0x000f620000300800 */
[----:B------:R-:W-:Y:S01]  /*1b2c0*/  BSSY B0, `(.L_x_5437) ;  /* 0x000000b000007945 */ /* 0x000fe20003800000 */
[----:B------:R-:W1:Y:S01]  /*1b2d0*/  S2R R5, SR_CgaCtaId ;  /* 0x0000000000057919 */ /* 0x000e620000008800 */
[----:B-----5:R-:W-:-:S05]  /*1b2e0*/  VIADD R0, R0, 0x1 ;  /* 0x0000000100007836 */ /* 0x020fca0000000000 */
[----:B0-----:R-:W-:-:S04]  /*1b2f0*/  LEA.HI R2, R0, R0, RZ, 0x1 ;  /* 0x0000000000027211 */ /* 0x001fc800078f08ff */
[----:B------:R-:W-:Y:S02]  /*1b300*/  LOP3.LUT R3, R2, 0xfffffffe, RZ, 0xc0, !PT ;  /* 0xfffffffe02037812 */ /* 0x000fe400078ec0ff */
[----:B------:R-:W-:Y:S02]  /*1b310*/  MOV R2, 0x400 ;  /* 0x0000040000027802 */ /* 0x000fe40000000f00 */
[----:B------:R-:W-:Y:S02]  /*1b320*/  IADD3 R0, R0, -R3, RZ ;  /* 0x8000000300007210 */ /* 0x000fe40007ffe0ff */
[----:B-1----:R-:W-:Y:S02]  /*1b330*/  LEA R5, R5, R2, 0x18 ;  /* 0x0000000205057211 */ /* 0x002fe400078ec0ff */
[----:B------:R-:W-:-:S04]  /*1b340*/  SHF.L.U32 R0, R0, 0x1f, RZ ;  /* 0x0000001f00007819 */ /* 0x000fc800000006ff */
[----:B------:R-:W0:Y:S02]  /*1b350*/  SYNCS.PHASECHK.TRANS64.TRYWAIT P0, [R5+URZ+0x22820], R0 ;  /* 0x02282000050075a7 */ /* 0x000e24000800017f */
[----:B0-----:R-:W-:Y:S05]  /*1b360*/  @!P0 BRA `(.L_x_5438) ;  /* 0x0000005000e08947 */ /* 0x001fea0003800000 */
.L_x_5633:
[----:B------:R-:W-:Y:S05]  /*1b370*/  BSYNC B0 ;  /* 0x0000000000007941 */ /* 0x000fea0003800000 */
.L_x_5437:
[----:B------:R-:W-:-:S03]  /*1b380*/  UMOV UR4, 0xffffffff ;  /* 0xffffffff00047882 */ /* 0x000fc60000000000 */
[----:B------:R-:W-:Y:S05]  /*1b390*/  BRA.DIV UR4, `(.L_x_5439) ;  /* 0x0000005204e87947 */ /* 0x000fea000b800000 */
[----:B0-----:R-:W0:Y:S02]  /*1b3a0*/  S2R R0, SR_TID.X ;  /* 0x0000000000007919 */ /* 0x001e240000002100 */
[----:B0-----:R-:W-:-:S04]  /*1b3b0*/  SHF.R.U32.HI R0, RZ, 0x5, R0 ;  /* 0x00000005ff007819 */ /* 0x001fc80000011600 */
[----:B------:R-:W-:-:S05]  /*1b3c0*/  LOP3.LUT R0, R0, 0x3, RZ, 0xc0, !PT ;  /* 0x0000000300007812 */ /* 0x000fca00078ec0ff */
[----:B------:R0:W1:Y:S02]  /*1b3d0*/  SHFL.IDX PT, R14, R0, RZ, 0x1f ;  /* 0x00001fff000e7589 */ /* 0x00006400000e0000 */
.L_x_5636:
[----:B-1----:R-:W-:-:S13]  /*1b3e0*/  ISETP.NE.AND P0, PT, R14, RZ, PT ;  /* 0x000000ff0e00720c */ /* 0x002fda0003f05270 */
[----:B------:R-:W-:Y:S05]  /*1b3f0*/  @P0 BRA `(.L_x_5168) ;  /* 0x0000000000840947 */ /* 0x000fea0003800000 */
[----:B------:R-:W-:-:S03]  /*1b400*/  UMOV UR4, 0xffffffff ;  /* 0xffffffff00047882 */ /* 0x000fc60000000000 */
[----:B------:R-:W-:Y:S05]  /*1b410*/  BRA.DIV UR4, `(.L_x_5440) ;  /* 0x0000005204fc7947 */ /* 0x000fea000b800000 */
[----:B------:R-:W-:-:S13]  /*1b420*/  ELECT P6, URZ, PT ;  /* 0x00000000003f782f */ /* 0x000fda00038c0000 */
.L_x_5639:
[----:B------:R-:W-:Y:S05]  /*1b430*/  @!P6 BRA `(.L_x_5168) ;  /* 0x000000000074e947 */ /* 0x000fea0003800000 */
[----:B------:R-:W-:-:S04]  /*1b440*/  LOP3.LUT R37, R37, 0x2, RZ, 0xfc, !PT ;  /* 0x0000000225257812 */ /* 0x000fc800078efcff */
[----:B------:R-:W-:-:S13]  /*1b450*/  ISETP.NE.AND P0, PT, R37, 0x3, PT ;  /* 0x000000032500780c */ /* 0x000fda0003f05270 */
[----:B------:R-:W-:Y:S05]  /*1b460*/  @!P0 BRA `(.L_x_5441) ;  /* 0x0000000000048947 */ /* 0x000fea0003800000 */
[----:B------:R-:W-:Y:S01]  /*1b470*/  BPT.TRAP 0x1 ;  /* 0x000000040000795c */ /* 0x000fe20000300000 */
.L_x_5441:
[C---:B------:R-:W-:Y:S01]  /*1b480*/  IMAD R3, R24.reuse, 0x8, R5 ;  /* 0x0000000818037824 */ /* 0x040fe200078e0205 */
[----:B------:R-:W-:Y:S01]  /*1b490*/  SHF.L.U32 R2, R25, 0x1f, RZ ;  /* 0x0000001f19027819 */ /* 0x000fe200000006ff */
[----:B------:R-:W-:-:S03]  /*1b4a0*/  VIADD R24, R24, 0x1 ;  /* 0x0000000118187836 */ /* 0x000fc60000000000 */
[----:B------:R-:W1:Y:S02]  /*1b4b0*/  SYNCS.PHASECHK.TRANS64.TRYWAIT P1, [R3+URZ+0x22840], R2 ;  /* 0x02284002030075a7 */ /* 0x000e64000802017f */
[----:B------:R-:W-:-:S04]  /*1b4c0*/  ISETP.NE.AND P2, PT, R24, 0x2, PT ;  /* 0x000000021800780c */ /* 0x000fc80003f45270 */
[----:B0-----:R-:W-:Y:S01]  /*1b4d0*/  SEL R0, RZ, 0x1, P2 ;  /* 0x00000001ff007807 */ /* 0x001fe20001000000 */
[----:B-1----:R-:W-:Y:S08]  /*1b4e0*/  @!P1 BRA `(.L_x_5442) ;  /* 0x0000005000e89947 */ /* 0x002ff00003800000 */
.L_x_5640:
[----:B------:R-:W-:Y:S02]  /*1b4f0*/  SEL R24, R24, RZ, P2 ;  /* 0x000000ff18187207 */ /* 0x000fe40001000000 */
[----:B------:R-:W-:Y:S01]  /*1b500*/  LOP3.LUT R0, R25, R0, RZ, 0x3c, !PT ;  /* 0x0000000019007212 */ /* 0x000fe200078e3cff */
[----:B------:R-:W-:Y:S06]  /*1b510*/  @!P0 BRA `(.L_x_5443) ;  /* 0x0000000000048947 */ /* 0x000fec0003800000 */
[----:B------:R-:W-:Y:S01]  /*1b520*/  BPT.TRAP 0x1 ;  /* 0x000000040000795c */ /* 0x000fe20000300000 */
.L_x_5443:
[----:B------:R-:W-:Y:S01]  /*1b530*/  IMAD R5, R24, 0x8, R5 ;  /* 0x0000000818057824 */ /* 0x000fe200078e0205 */
[----:B------:R-:W-:-:S04]  /*1b540*/  SHF.L.U32 R0, R0, 0x1f, RZ ;  /* 0x0000001f00007819 */ /* 0x000fc800000006ff */
[----:B------:R-:W1:Y:S02]  /*1b550*/  SYNCS.PHASECHK.TRANS64.TRYWAIT P1, [R5+URZ+0x22840], R0 ;  /* 0x02284000050075a7 */ /* 0x000e64000802017f */
[----:B-1----:R-:W-:Y:S05]  /*1b560*/  @!P1 BRA `(.L_x_5444) ;  /* 0x0000005000dc9947 */ /* 0x002fea0003800000 */
.L_x_5641:
[----:B------:R-:W-:Y:S05]  /*1b570*/  @!P0 BRA `(.L_x_5445) ;  /* 0x0000000000048947 */ /* 0x000fea0003800000 */
[----:B------:R-:W-:Y:S01]  /*1b580*/  BPT.TRAP 0x1 ;  /* 0x000000040000795c */ /* 0x000fe20000300000 */
.L_x_5445:
[----:B------:R-:W5:Y:S02]  /*1b590*/  SYNCS.PHASECHK.TRANS64.TRYWAIT P1, [R3+URZ+0x22860], R2 ;  /* 0x02286002030075a7 */ /* 0x000f64000802017f */
[----:B-----5:R-:W-:Y:S05]  /*1b5a0*/  @!P1 BRA `(.L_x_5446) ;  /* 0x0000005000e09947 */ /* 0x020fea0003800000 */
.L_x_5642:
[----:B------:R-:W-:Y:S05]  /*1b5b0*/  @!P0 BRA `(.L_x_5447) ;  /* 0x0000000000048947 */ /* 0x000fea0003800000 */
[----:B------:R-:W-:Y:S01]  /*1b5c0*/  BPT.TRAP 0x1 ;  /* 0x000000040000795c */ /* 0x000fe20000300000 */
.L_x_5447:
[----:B------:R0:W0:Y:S02]  /*1b5d0*/  SYNCS.PHASECHK.TRANS64.TRYWAIT P0, [R5+URZ+0x22860], R0 ;  /* 0x02286000050075a7 */ /* 0x000024000800017f */
[----:B0-----:R-:W-:Y:S05]  /*1b5e0*/  @!P0 NANOSLEEP.SYNCS 0x989680 ;  /* 0x009896800000895d */ /* 0x001fea0003900000 */
[----:B------:R-:W0:Y:S02]  /*1b5f0*/  @!P0 SYNCS.PHASECHK.TRANS64 P0, [R5+URZ+0x22860], R0 ;  /* 0x02286000050085a7 */ /* 0x000e24000800007f */
[----:B0-----:R-:W-:Y:S05]  /*1b600*/  @!P0 BRA `(.L_x_5447) ;  /* 0xfffffffc00f08947 */ /* 0x001fea000383ffff */
.L_x_5168:
[----:B------:R-:W-:Y:S05]  /*1b610*/  BSYNC B9 ;  /* 0x0000000000097941 */ /* 0x000fea0003800000 */
.L_x_5165:
[----:B------:R-:W-:Y:S05]  /*1b620*/  EXIT ;  /* 0x000000000000794d */ /* 0x000fea0003800000 */
.L_x_5186:
[----:B0-----:R0:W1:Y:S02]  /*1b630*/  SYNCS.PHASECHK.TRANS64.TRYWAIT P5, [R87+URZ+0x22890], R99 ;  /* 0x02289063570075a7 */ /* 0x00106400080a017f */
[----:B-1----:R-:W-:Y:S05]  /*1b640*/  @!P5 NANOSLEEP.SYNCS 0x989680 ;  /* 0x009896800000d95d */ /* 0x002fea0003900000 */
[----:B------:R-:W1:Y:S02]  /*1b650*/  @!P5 SYNCS.PHASECHK.TRANS64 P5, [R87+URZ+0x22890], R99 ;  /* 0x022890635700d5a7 */ /* 0x000e6400080a007f */
[----:B-1----:R-:W-:Y:S05]  /*1b660*/  @!P5 BRA `(.L_x_5186) ;  /* 0xfffffffc00f0d947 */ /* 0x002fea000383ffff */
[----:B------:R-:W-:Y:S05]  /*1b670*/  BRA `(.L_x_5448) ;  /* 0xfffffe7400dc7947 */ /* 0x000fea000383ffff */
.L_x_5187:
        /* <DEDUP_REMOVED lines=8> */
.L_x_5450:
[----:B------:R-:W-:Y:S05]  /*1b700*/  BSYNC B1 ;  /* 0x0000000000017941 */ /* 0x000fea0003800000 */
.L_x_5449:
        /* <DEDUP_REMOVED lines=8> */
.L_x_5451:
[----:B------:R-:W-:Y:S05]  /*1b790*/  BRA `(.L_x_5452) ;  /* 0xfffffe7400a87947 */ /* 0x000fea000383ffff */
.L_x_5196:
[----:B------:R-:W-:Y:S01]  /*1b7a0*/  BSSY B1, `(.L_x_5453) ;  /* 0x0000008000017945 */ /* 0x000fe20003800000 */
[----:B0---4-:R-:W-:Y:S01]  /*1b7b0*/  IMAD.MOV.U32 R13, RZ, RZ, R101 ;  /* 0x000000ffff0d7224 */ /* 0x011fe200078e0065 */
[----:B------:R-:W-:Y:S01]  /*1b7c0*/  MOV R11, 0x1c1f ;  /* 0x00001c1f000b7802 */ /* 0x000fe20000000f00 */
[----:B------:R-:W-:Y:S02]  /*1b7d0*/  IMAD.MOV.U32 R12, RZ, RZ, 0x1 ;  /* 0x00000001ff0c7424 */ /* 0x000fe400078e00ff */
[----:B------:R-:W-:-:S07]  /*1b7e0*/  IMAD.MOV.U32 R15, RZ, RZ, -0x1 ;  /* 0xffffffffff0f7424 */ /* 0x000fce00078e00ff */
[----:B-123--:R-:W-:Y:S05]  /*1b7f0*/  WARPSYNC.COLLECTIVE R15, `(.L_x_5454) ;  /* 0x000000000f087348 */ /* 0x00efea0003c00000 */
[----:B---3--:R0:W3:Y:S02]  /*1b800*/  SHFL.IDX P6, R14, R13, R12, R11 ;  /* 0x0000000c0d0e7389 */ /* 0x0080e400000c000b */
[----:B0123--:R-:W-:Y:S01]  /*1b810*/  ENDCOLLECTIVE ;  /* 0x000000000000791b */ /* 0x00ffe20003800000 */
.L_x_5454:
[----:B------:R-:W-:Y:S05]  /*1b820*/  BSYNC B1 ;  /* 0x0000000000017941 */ /* 0x000fea0003800000 */
.L_x_5453:
        /* <DEDUP_REMOVED lines=8> */
.L_x_5455:
[----:B------:R-:W-:Y:S05]  /*1b8b0*/  BRA `(.L_x_5456) ;  /* 0xfffffe7c00187947 */ /* 0x000fea000383ffff */
.L_x_5206:
[----:B-1----:R1:W2:Y:S02]  /*1b8c0*/  SYNCS.PHASECHK.TRANS64.TRYWAIT P4, [R87+URZ+0x22890], R99 ;  /* 0x02289063570075a7 */ /* 0x0022a4000808017f */
[----:B--2---:R-:W-:Y:S05]  /*1b8d0*/  @!P4 NANOSLEEP.SYNCS 0x989680 ;  /* 0x009896800000c95d */ /* 0x004fea0003900000 */
[----:B------:R-:W2:Y:S02]  /*1b8e0*/  @!P4 SYNCS.PHASECHK.TRANS64 P4, [R87+URZ+0x22890], R99 ;  /* 0x022890635700c5a7 */ /* 0x000ea4000808007f */
[----:B--2---:R-:W-:Y:S05]  /*1b8f0*/  @!P4 BRA `(.L_x_5206) ;  /* 0xfffffffc00f0c947 */ /* 0x004fea000383ffff */
[----:B------:R-:W-:Y:S05]  /*1b900*/  BRA `(.L_x_5457) ;  /* 0xfffffe8400d07947 */ /* 0x000fea000383ffff */
.L_x_5207:
        /* <DEDUP_REMOVED lines=8> */
.L_x_5459:
[----:B------:R-:W-:Y:S05]  /*1b990*/  BSYNC B1 ;  /* 0x0000000000017941 */ /* 0x000fea0003800000 */
.L_x_5458:
        /* <DEDUP_REMOVED lines=8> */
.L_x_5460:
[----:B------:R-:W-:Y:S01]  /*1ba20*/  IMAD.MOV.U32 R92, RZ, RZ, R14 ;  /* 0x000000ffff5c7224 */ /* 0x000fe200078e000e */
[----:B------:R-:W-:Y:S06]  /*1ba30*/  BRA `(.L_x_5461) ;  /* 0xfffffe84009c7947 */ /* 0x000fec000383ffff */
.L_x_5212:
[----:B------:R-:W-:Y:S01]  /*1ba40*/  BSSY B1, `(.L_x_5462) ;  /* 0x0000008000017945 */ /* 0x000fe20003800000 */
[----:B----4-:R-:W-:Y:S01]  /*1ba50*/  IMAD.MOV.U32 R13, RZ, RZ, R101 ;  /* 0x000000ffff0d7224 */ /* 0x010fe200078e0065 */
[----:B------:R-:W-:Y:S01]  /*1ba60*/  MOV R15, 0xffffffff ;  /* 0xffffffff000f7802 */ /* 0x000fe20000000f00 */
[----:B------:R-:W-:Y:S02]  /*1ba70*/  IMAD.MOV.U32 R12, RZ, RZ, 0x1 ;  /* 0x00000001ff0c7424 */ /* 0x000fe400078e00ff */
[----:B------:R-:W-:-:S07]  /*1ba80*/  IMAD.MOV.U32 R11, RZ, RZ, 0x1c1f ;  /* 0x00001c1fff0b7424 */ /* 0x000fce00078e00ff */
[----:B0123--:R-:W-:Y:S05]  /*1ba90*/  WARPSYNC.COLLECTIVE R15, `(.L_x_5463) ;  /* 0x000000000f087348 */ /* 0x00ffea0003c00000 */
[----:B------:R4:W0:Y:S02]  /*1baa0*/  SHFL.IDX P6, R14, R13, R12, R11 ;  /* 0x0000000c0d0e7389 */ /* 0x00082400000c000b */
[----:B01234-:R-:W-:Y:S01]  /*1bab0*/  ENDCOLLECTIVE ;  /* 0x000000000000791b */ /* 0x01ffe20003800000 */
.L_x_5463:
[----:B------:R-:W-:Y:S05]  /*1bac0*/  BSYNC B1 ;  /* 0x0000000000017941 */ /* 0x000fea0003800000 */
.L_x_5462:
        /* <DEDUP_REMOVED lines=8> */
.L_x_5464:
[----:B------:R-:W-:Y:S01]  /*1bb50*/  IMAD.MOV.U32 R100, RZ, RZ, R14 ;  /* 0x000000ffff647224 */ /* 0x000fe200078e000e */
[----:B------:R-:W-:Y:S06]  /*1bb60*/  BRA `(.L_x_5465) ;  /* 0xfffffe8c00347947 */ /* 0x000fec000383ffff */
.L_x_5217:
[----:B0-----:R0:W1:Y:S02]  /*1bb70*/  SYNCS.PHASECHK.TRANS64.TRYWAIT P2, [R87+URZ+0x22890], R99 ;  /* 0x02289063570075a7 */ /* 0x001064000804017f */
[----:B-1----:R-:W-:Y:S05]  /*1bb80*/  @!P2 NANOSLEEP.SYNCS 0x989680 ;  /* 0x009896800000a95d */ /* 0x002fea0003900000 */
[----:B------:R-:W1:Y:S02]  /*1bb90*/  @!P2 SYNCS.PHASECHK.TRANS64 P2, [R87+URZ+0x22890], R99 ;  /* 0x022890635700a5a7 */ /* 0x000e64000804007f */
[----:B-1----:R-:W-:Y:S05]  /*1bba0*/  @!P2 BRA `(.L_x_5217) ;  /* 0xfffffffc00f0a947 */ /* 0x002fea000383ffff */
[----:B------:R-:W-:Y:S05]  /*1bbb0*/  BRA `(.L_x_5466) ;  /* 0xfffffe9400347947 */ /* 0x000fea000383ffff */
.L_x_5218:
[----:B------:R-:W-:Y:S01]  /*1bbc0*/  BSSY B1, `(.L_x_5467) ;  /* 0x0000008000017945 */ /* 0x000fe20003800000 */
[----:B------:R-:W-:Y:S01]  /*1bbd0*/  IMAD.MOV.U32 R13, RZ, RZ, R38 ;  /* 0x000000ffff0d7224 */ /* 0x000fe200078e0026 */
[----:B------:R-:W-:Y:S01]  /*1bbe0*/  MOV R15, 0xffffffff ;  /* 0xffffffff000f7802 */ /* 0x000fe20000000f00 */
[----:B------:R-:W-:Y:S02]  /*1bbf0*/  IMAD.MOV.U32 R12, RZ, RZ, RZ ;  /* 0x000000ffff0c7224 */ /* 0x000fe400078e00ff */
[----:B------:R-:W-:-:S07]  /*1bc00*/  IMAD.MOV.U32 R11, RZ, RZ, 0x1c1f ;  /* 0x00001c1fff0b7424 */ /* 0x000fce00078e00ff */
[----:B0-----:R-:W-:Y:S05]  /*1bc10*/  WARPSYNC.COLLECTIVE R15, `(.L_x_5468) ;  /* 0x000000000f087348 */ /* 0x001fea0003c00000 */
[----:B------:R1:W2:Y:S02]  /*1bc20*/  SHFL.IDX P6, R14, R13, R12, R11 ;  /* 0x0000000c0d0e7389 */ /* 0x0002a400000c000b */
[----:B012---:R-:W-:Y:S01]  /*1bc30*/  ENDCOLLECTIVE ;  /* 0x000000000000791b */ /* 0x007fe20003800000 */
.L_x_5468:
[----:B------:R-:W-:Y:S05]  /*1bc40*/  BSYNC B1 ;  /* 0x0000000000017941 */ /* 0x000fea0003800000 */
.L_x_5467:
        /* <DEDUP_REMOVED lines=8> */
.L_x_5469:
[----:B------:R-:W-:Y:S01]  /*1bcd0*/  IMAD.MOV.U32 R37, RZ, RZ, R14 ;  /* 0x000000ffff257224 */ /* 0x000fe200078e000e */
[----:B------:R-:W-:Y:S06]  /*1bce0*/  BRA `(.L_x_5470) ;  /* 0xfffffe9400587947 */ /* 0x000fec000383ffff */
.L_x_5221:
        /* <DEDUP_REMOVED lines=8> */
.L_x_5472:
[----:B------:R-:W-:Y:S05]  /*1bd70*/  BSYNC B1 ;  /* 0x0000000000017941 */ /* 0x000fea0003800000 */
.L_x_5471:
        /* <DEDUP_REMOVED lines=8> */
.L_x_5473:
[----:B------:R-:W-:Y:S01]  /*1be00*/  IMAD.MOV.U32 R37, RZ, RZ, R14 ;  /* 0x000000ffff257224 */ /* 0x000fe200078e000e */
[----:B------:R-:W-:Y:S06]  /*1be10*/  BRA `(.L_x_5474) ;  /* 0xfffffe9400547947 */ /* 0x000fec000383ffff */
.L_x_5225:
[----:B---3--:R3:W4:Y:S02]  /*1be20*/  SYNCS.PHASECHK.TRANS64.TRYWAIT P3, [R87+URZ+0x228b0], R99 ;  /* 0x0228b063570075a7 */ /* 0x008724000806017f */
[----:B----4-:R-:W-:Y:S05]  /*1be30*/  @!P3 NANOSLEEP.SYNCS 0x989680 ;  /* 0x009896800000b95d */ /* 0x010fea0003900000 */
[----:B------:R-:W4:Y:S02]  /*1be40*/  @!P3 SYNCS.PHASECHK.TRANS64 P3, [R87+URZ+0x228b0], R99 ;  /* 0x0228b0635700b5a7 */ /* 0x000f24000806007f */
[----:B----4-:R-:W-:Y:S05]  /*1be50*/  @!P3 BRA `(.L_x_5225) ;  /* 0xfffffffc00f0b947 */ /* 0x010fea000383ffff */
[----:B------:R-:W-:Y:S05]  /*1be60*/  BRA `(.L_x_5475) ;  /* 0xfffffe9400cc7947 */ /* 0x000fea000383ffff */
.L_x_5233:
[----:B------:R-:W0:Y:S01]  /*1be70*/  S2R R5, SR_TID.X ;  /* 0x0000000000057919 */ /* 0x000e220000002100 */
[----:B------:R-:W-:Y:S01]  /*1be80*/  BSSY B0, `(.L_x_5476) ;  /* 0x000000c000007945 */ /* 0x000fe20003800000 */
[----:B------:R-:W-:Y:S01]  /*1be90*/  IMAD.MOV.U32 R12, RZ, RZ, RZ ;  /* 0x000000ffff0c7224 */ /* 0x000fe200078e00ff */
[----:B------:R-:W-:Y:S01]  /*1bea0*/  MOV R11, 0x1f ;  /* 0x0000001f000b7802 */ /* 0x000fe20000000f00 */
[----:B------:R-:W-:Y:S02]  /*1beb0*/  IMAD.MOV.U32 R15, RZ, RZ, -0x1 ;  /* 0xffffffffff0f7424 */ /* 0x000fe400078e00ff */
[----:B0-----:R-:W-:-:S05]  /*1bec0*/  VIADD R5, R5, 0xffffff80 ;  /* 0xffffff8005057836 */ /* 0x001fca0000000000 */
[----:B------:R-:W-:-:S04]  /*1bed0*/  SHF.R.S32.HI R4, RZ, 0x1f, R5 ;  /* 0x0000001fff047819 */ /* 0x000fc80000011405 */
[----:B------:R-:W-:-:S04]  /*1bee0*/  LEA.HI R4, R4, R5, RZ, 0x7 ;  /* 0x0000000504047211 */ /* 0x000fc800078f38ff */
[----:B------:R-:W-:-:S05]  /*1bef0*/  SHF.R.S32.HI R4, RZ, 0x7, R4 ;  /* 0x00000007ff047819 */ /* 0x000fca0000011404 */
[----:B------:R-:W-:-:S07]  /*1bf00*/  IMAD.MOV.U32 R13, RZ, RZ, R4 ;  /* 0x000000ffff0d7224 */ /* 0x000fce00078e0004 */
[----:B------:R-:W-:Y:S05]  /*1bf10*/  WARPSYNC.COLLECTIVE R15, `(.L_x_5477) ;  /* 0x000000000f087348 */ /* 0x000fea0003c00000 */
[----:B------:R0:W1:Y:S02]  /*1bf20*/  SHFL.IDX P6, R14, R13, R12, R11 ;  /* 0x0000000c0d0e7389 */ /* 0x00006400000c000b */
[----:B01----:R-:W-:Y:S01]  /*1bf30*/  ENDCOLLECTIVE ;  /* 0x000000000000791b */ /* 0x003fe20003800000 */
.L_x_5477:
[----:B------:R-:W-:Y:S05]  /*1bf40*/  BSYNC B0 ;  /* 0x0000000000007941 */ /* 0x000fea0003800000 */
.L_x_5476:
[----:B------:R-:W-:Y:S05]  /*1bf50*/  BRA `(.L_x_5478) ;  /* 0xfffffea400547947 */ /* 0x000fea000383ffff */
.L_x_5245:
        /* <DEDUP_REMOVED lines=8> */
.L_x_5480:
[----:B------:R-:W-:Y:S05]  /*1bfe0*/  BSYNC B1 ;  /* 0x0000000000017941 */ /* 0x000fea0003800000 */
.L_x_5479:
        /* <DEDUP_REMOVED lines=8> */
.L_x_5481:
[----:B------:R-:W-:Y:S02]  /*1c070*/  IMAD.MOV.U32 R13, RZ, RZ, R8 ;  /* 0x000000ffff0d7224 */ /* 0x000fe400078e0008 */
[----:B------:R-:W-:-:S07]  /*1c080*/  IMAD.MOV.U32 R0, RZ, RZ, R14 ;  /* 0x000000ffff007224 */ /* 0x000fce00078e000e */
[----:B------:R-:W-:Y:S05]  /*1c090*/  WARPSYNC.COLLECTIVE R15, `(.L_x_5482) ;  /* 0x000000000f087348 */ /* 0x000fea0003c00000 */
[----:B------:R0:W1:Y:S02]  /*1c0a0*/  SHFL.IDX P6, R14, R13, R12, R11 ;  /* 0x0000000c0d0e7389 */ /* 0x00006400000c000b */
[----:B01----:R-:W-:Y:S01]  /*1c0b0*/  ENDCOLLECTIVE ;  /* 0x000000000000791b */ /* 0x003fe20003800000 */
.L_x_5482:
[----:B------:R-:W-:Y:S02]  /*1c0c0*/  IMAD.MOV.U32 R13, RZ, RZ, R7 ;  /* 0x000000ffff0d7224 */ /* 0x000fe400078e0007 */
[----:B------:R-:W-:-:S07]  /*1c0d0*/  IMAD.MOV.U32 R5, RZ, RZ, R14 ;  /* 0x000000ffff057224 */ /* 0x000fce00078e000e */
[----:B------:R-:W-:Y:S05]  /*1c0e0*/  WARPSYNC.COLLECTIVE R15, `(.L_x_5483) ;  /* 0x000000000f087348 */ /* 0x000fea0003c00000 */
[----:B------:R0:W1:Y:S02]  /*1c0f0*/  SHFL.IDX P6, R14, R13, R12, R11 ;  /* 0x0000000c0d0e7389 */ /* 0x00006400000c000b */
[----:B01----:R-:W-:Y:S01]  /*1c100*/  ENDCOLLECTIVE ;  /* 0x000000000000791b */ /* 0x003fe20003800000 */
.L_x_5483:
[----:B------:R-:W-:Y:S05]  /*1c110*/  BRA `(.L_x_5484) ;  /* 0xfffffea800cc7947 */ /* 0x000fea000383ffff */
.L_x_5248:
[----:B------:R-:W-:Y:S01]  /*1c120*/  BSSY B1, `(.L_x_5485) ;  /* 0x0000008000017945 */ /* 0x000fe20003800000 */
[----:B------:R-:W-:Y:S01]  /*1c130*/  MOV R13, R6 ;  /* 0x00000006000d7202 */ /* 0x000fe20000000f00 */
[----:B------:R-:W-:Y:S02]  /*1c140*/  IMAD.MOV.U32 R12, RZ, RZ, 0x1 ;  /* 0x00000001ff0c7424 */ /* 0x000fe400078e00ff */
[----:B------:R-:W-:Y:S02]  /*1c150*/  IMAD.MOV.U32 R11, RZ, RZ, 0x1c1f ;  /* 0x00001c1fff0b7424 */ /* 0x000fe400078e00ff */
[----:B------:R-:W-:-:S07]  /*1c160*/  IMAD.MOV.U32 R15, RZ, RZ, -0x1 ;  /* 0xffffffffff0f7424 */ /* 0x000fce00078e00ff */
[----:B0---4-:R-:W-:Y:S05]  /*1c170*/  WARPSYNC.COLLECTIVE R15, `(.L_x_5486) ;  /* 0x000000000f087348 */ /* 0x011fea0003c00000 */
[----:B----4-:R1:W2:Y:S02]  /*1c180*/  SHFL.IDX P6, R14, R13, R12, R11 ;  /* 0x0000000c0d0e7389 */ /* 0x0102a400000c000b */
[----:B012---:R-:W-:Y:S01]  /*1c190*/  ENDCOLLECTIVE ;  /* 0x000000000000791b */ /* 0x007fe20003800000 */
.L_x_5486:
[----:B------:R-:W-:Y:S05]  /*1c1a0*/  BSYNC B1 ;  /* 0x0000000000017941 */ /* 0x000fea0003800000 */
.L_x_5485:
        /* <DEDUP_REMOVED lines=8> */
.L_x_5487:
[----:B------:R-:W-:Y:S01]  /*1c230*/  MOV R13, R8 ;  /* 0x00000008000d7202 */ /* 0x000fe20000000f00 */
[----:B------:R-:W-:-:S07]  /*1c240*/  IMAD.MOV.U32 R0, RZ, RZ, R14 ;  /* 0x000000ffff007224 */ /* 0x000fce00078e000e */
[----:B------:R-:W-:Y:S05]  /*1c250*/  WARPSYNC.COLLECTIVE R15, `(.L_x_5488) ;  /* 0x000000000f087348 */ /* 0x000fea0003c00000 */
[----:B------:R0:W1:Y:S02]  /*1c260*/  SHFL.IDX P6, R14, R13, R12, R11 ;  /* 0x0000000c0d0e7389 */ /* 0x00006400000c000b */
[----:B01----:R-:W-:Y:S01]  /*1c270*/  ENDCOLLECTIVE ;  /* 0x000000000000791b */ /* 0x003fe20003800000 */
.L_x_5488:
[----:B------:R-:W-:Y:S02]  /*1c280*/  IMAD.MOV.U32 R13, RZ, RZ, R7 ;  /* 0x000000ffff0d7224 */ /* 0x000fe400078e0007 */
[----:B------:R-:W-:-:S07]  /*1c290*/  IMAD.MOV.U32 R5, RZ, RZ, R14 ;  /* 0x000000ffff057224 */ /* 0x000fce00078e000e */
[----:B------:R-:W-:Y:S05]  /*1c2a0*/  WARPSYNC.COLLECTIVE R15, `(.L_x_5489) ;  /* 0x000000000f087348 */ /* 0x000fea0003c00000 */
[----:B------:R0:W1:Y:S02]  /*1c2b0*/  SHFL.IDX P6, R14, R13, R12, R11 ;  /* 0x0000000c0d0e7389 */ /* 0x00006400000c000b */
[----:B01----:R-:W-:Y:S01]  /*1c2c0*/  ENDCOLLECTIVE ;  /* 0x000000000000791b */ /* 0x003fe20003800000 */
.L_x_5489:
[----:B------:R-:W-:Y:S05]  /*1c2d0*/  BRA `(.L_x_5490) ;  /* 0xfffffeac00307947 */ /* 0x000fea000383ffff */
.L_x_5252:
[----:B0-----:R0:W1:Y:S02]  /*1c2e0*/  SYNCS.PHASECHK.TRANS64.TRYWAIT P0, [R19+URZ+0x22800], R36 ;  /* 0x02280024130075a7 */ /* 0x001064000800017f */
[----:B-1----:R-:W-:Y:S05]  /*1c2f0*/  @!P0 NANOSLEEP.SYNCS 0x989680 ;  /* 0x009896800000895d */ /* 0x002fea0003900000 */
[----:B------:R-:W1:Y:S02]  /*1c300*/  @!P0 SYNCS.PHASECHK.TRANS64 P0, [R19+URZ+0x22800], R36 ;  /* 0x02280024130085a7 */ /* 0x000e64000800007f */
[----:B-1----:R-:W-:Y:S05]  /*1c310*/  @!P0 BRA `(.L_x_5252) ;  /* 0xfffffffc00f08947 */ /* 0x002fea000383ffff */
[----:B------:R-:W-:Y:S05]  /*1c320*/  BRA `(.L_x_5491) ;  /* 0xfffffeb000387947 */ /* 0x000fea000383ffff */
.L_x_5260:
[----:B------:R-:W0:Y:S01]  /*1c330*/  LDC R39, c[0x0][0x3f4] ;  /* 0x0000fd00ff277b82 */ /* 0x000e220000000800 */
        /* <DEDUP_REMOVED lines=8> */
.L_x_5493:
[----:B------:R-:W-:Y:S05]  /*1c3c0*/  BSYNC B1 ;  /* 0x0000000000017941 */ /* 0x000fea0003800000 */
.L_x_5492:
[----:B------:R-:W-:Y:S01]  /*1c3d0*/  IMAD.MOV.U32 R13, RZ, RZ, R25 ;  /* 0x000000ffff0d7224 */ /* 0x000fe200078e0019 */
[----:B------:R-:W-:Y:S01]  /*1c3e0*/  MOV R11, 0x1c1f ;  /* 0x00001c1f000b7802 */ /* 0x000fe20000000f00 */
[----:B------:R-:W-:Y:S01]  /*1c3f0*/  IMAD.MOV.U32 R12, RZ, RZ, RZ ;  /* 0x000000ffff0c7224 */ /* 0x000fe200078e00ff */
[----:B------:R-:W-:Y:S01]  /*1c400*/  ISETP.GE.AND P0, PT, R16, R39, PT ;  /* 0x000000271000720c */ /* 0x000fe20003f06270 */
[----:B------:R-:W-:Y:S02]  /*1c410*/  IMAD.MOV.U32 R15, RZ, RZ, -0x1 ;  /* 0xffffffffff0f7424 */ /* 0x000fe400078e00ff */
[----:B------:R-:W-:Y:S02]  /*1c420*/  IMAD.MOV.U32 R0, RZ, RZ, R14 ;  /* 0x000000ffff007224 */ /* 0x000fe400078e000e */
[----:B------:R-:W-:-:S08]  /*1c430*/  IMAD R30, R220, R21, RZ ;  /* 0x00000015dc1e7224 */ /* 0x000fd000078e02ff */
[----:B------:R-:W-:Y:S05]  /*1c440*/  WARPSYNC.COLLECTIVE R15, `(.L_x_5494) ;  /* 0x000000000f087348 */ /* 0x000fea0003c00000 */
[----:B------:R0:W1:Y:S02]  /*1c450*/  SHFL.IDX P6, R14, R13, R12, R11 ;  /* 0x0000000c0d0e7389 */ /* 0x00006400000c000b */
[----:B01----:R-:W-:Y:S01]  /*1c460*/  ENDCOLLECTIVE ;  /* 0x000000000000791b */ /* 0x003fe20003800000 */
.L_x_5494:
        /* <DEDUP_REMOVED lines=8> */
.L_x_5495:
[----:B------:R-:W-:-:S05]  /*1c4f0*/  @!P1 IADD3 R6, P2, R3, R5, RZ ;  /* 0x0000000503069210 */ /* 0x000fca0007f5e0ff */
[----:B------:R-:W-:Y:S01]  /*1c500*/  @!P1 IMAD.X R7, R0, 0x1, R21, P2 ;  /* 0x0000000100079824 */ /* 0x000fe200010e0615 */
[----:B------:R-:W-:Y:S01]  /*1c510*/  MOV R13, R27 ;  /* 0x0000001b000d7202 */ /* 0x000fe20000000f00 */
[----:B------:R-:W-:-:S07]  /*1c520*/  IMAD.MOV.U32 R4, RZ, RZ, R14 ;  /* 0x000000ffff047224 */ /* 0x000fce00078e000e */
[----:B------:R-:W-:Y:S05]  /*1c530*/  WARPSYNC.COLLECTIVE R15, `(.L_x_5496) ;  /* 0x000000000f087348 */ /* 0x000fea0003c00000 */
[----:B------:R0:W1:Y:S02]  /*1c540*/  SHFL.IDX P6, R14, R13, R12, R11 ;  /* 0x0000000c0d0e7389 */ /* 0x00006400000c000b */
[----:B01----:R-:W-:Y:S01]  /*1c550*/  ENDCOLLECTIVE ;  /* 0x000000000000791b */ /* 0x003fe20003800000 */
.L_x_5496:
        /* <DEDUP_REMOVED lines=9> */
[----:B------:R-:W-:Y:S02]  /*1c5f0*/  CS2R R20, SRZ ;  /* 0x0000000000147805 */ /* 0x000fe4000001ff00 */
[----:B------:R-:W-:Y:S01]  /*1c600*/  CS2R R28, SRZ ;  /* 0x00000000001c7805 */ /* 0x000fe2000001ff00 */
[----:B0-----:R-:W-:Y:S01]  /*1c610*/  IMAD.MOV.U32 R15, RZ, RZ, -0x1 ;  /* 0xffffffffff0f7424 */ /* 0x001fe200078e00ff */
[----:B--2---:R-:W-:Y:S01]  /*1c620*/  @!P1 MOV R35, R11 ;  /* 0x0000000b00239202 */ /* 0x004fe20000000f00 */
[----:B------:R-:W-:Y:S01]  /*1c630*/  IMAD.MOV.U32 R11, RZ, RZ, 0x1c1f ;  /* 0x00001c1fff0b7424 */ /* 0x000fe200078e00ff */
[----:B------:R-:W-:Y:S01]  /*1c640*/  @!P1 MOV R36, R8 ;  /* 0x0000000800249202 */ /* 0x000fe20000000f00 */
[----:B------:R-:W-:-:S02]  /*1c650*/  @!P1 IMAD.MOV.U32 R37, RZ, RZ, R9 ;  /* 0x000000ffff259224 */ /* 0x000fc400078e0009 */
[----:B------:R-:W-:-:S07]  /*1c660*/  @!P1 IMAD.MOV.U32 R34, RZ, RZ, R10 ;  /* 0x000000ffff229224 */ /* 0x000fce00078e000a */
[----:B-----5:R-:W-:Y:S05]  /*1c670*/  WARPSYNC.COLLECTIVE R15, `(.L_x_5497) ;  /* 0x000000000f087348 */ /* 0x020fea0003c00000 */
[----:B------:R0:W1:Y:S02]  /*1c680*/  SHFL.IDX P6, R14, R13, R12, R11 ;  /* 0x0000000c0d0e7389 */ /* 0x00006400000c000b */
[----:B01---5:R-:W-:Y:S01]  /*1c690*/  ENDCOLLECTIVE ;  /* 0x000000000000791b */ /* 0x023fe20003800000 */
.L_x_5497:
[----:B------:R-:W-:Y:S02]  /*1c6a0*/  IMAD.MOV.U32 R0, RZ, RZ, R36 ;  /* 0x000000ffff007224 */ /* 0x000fe400078e0024 */
[----:B------:R-:W-:Y:S02]  /*1c6b0*/  IMAD.MOV.U32 R3, RZ, RZ, R37 ;  /* 0x000000ffff037224 */ /* 0x000fe400078e0025 */
[----:B------:R-:W-:Y:S01]  /*1c6c0*/  IMAD.MOV.U32 R8, RZ, RZ, R34 ;  /* 0x000000ffff087224 */ /* 0x000fe200078e0022 */
[----:B------:R-:W-:Y:S01]  /*1c6d0*/  PRMT R51, R0, 0x7610, R51 ;  /* 0x0000761000337816 */ /* 0x000fe20000000033 */
[----:B------:R-:W-:Y:S01]  /*1c6e0*/  IMAD.MOV.U32 R9, RZ, RZ, R35 ;  /* 0x000000ffff097224 */ /* 0x000fe200078e0023 */
[----:B------:R-:W-:-:S04]  /*1c6f0*/  PRMT R41, R3, 0x7610, R41 ;  /* 0x0000761003297816 */ /* 0x000fc80000000029 */
[----:B------:R-:W-:Y:S01]  /*1c700*/  PRMT R31, R8, 0x5410, R9 ;  /* 0x00005410081f7816 */ /* 0x000fe20000000009 */
[----:B------:R-:W-:Y:S01]  /*1c710*/  IMAD.MOV.U32 R13, RZ, RZ, R25 ;  /* 0x000000ffff0d7224 */ /* 0x000fe200078e0019 */
[----:B------:R-:W-:Y:S01]  /*1c720*/  @!P1 MOV R20, R6 ;  /* 0x0000000600149202 */ /* 0x000fe20000000f00 */
[----:B------:R-:W-:Y:S02]  /*1c730*/  @!P1 IMAD.MOV.U32 R28, RZ, RZ, R4 ;  /* 0x000000ffff1c9224 */ /* 0x000fe400078e0004 */
[----:B------:R-:W-:Y:S02]  /*1c740*/  @!P1 IMAD.MOV.U32 R29, RZ, RZ, R5 ;  /* 0x000000ffff1d9224 */ /* 0x000fe400078e0005 */
[----:B------:R-:W-:Y:S01]  /*1c750*/  @!P1 IMAD.MOV.U32 R21, RZ, RZ, R7 ;  /* 0x000000ffff159224 */ /* 0x000fe200078e0007 */
[----:B------:R-:W-:Y:S01]  /*1c760*/  MOV R0, R14 ;  /* 0x0000000e00007202 */ /* 0x000fe20000000f00 */
[----:B------:R-:W-:-:S07]  /*1c770*/  IMAD.MOV.U32 R4, RZ, RZ, R28 ;  /* 0x000000ffff047224 */ /* 0x000fce00078e001c */
[----:B------:R-:W-:Y:S05]  /*1c780*/  WARPSYNC.COLLECTIVE R15, `(.L_x_5498) ;  /* 0x000000000f087348 */ /* 0x000fea0003c00000 */
[----:B------:R0:W1:Y:S02]  /*1c790*/  SHFL.IDX P6, R14, R13, R12, R11 ;  /* 0x0000000c0d0e7389 */ /* 0x00006400000c000b */
[----:B01----:R-:W-:Y:S01]  /*1c7a0*/  ENDCOLLECTIVE ;  /* 0x000000000000791b */ /* 0x003fe20003800000 */
.L_x_5498:
[----:B------:R-:W-:Y:S01]  /*1c7b0*/  IMAD.MOV.U32 R5, RZ, RZ, R29 ;  /* 0x000000ffff057224 */ /* 0x000fe200078e001d */
[----:B------:R-:W-:Y:S01]  /*1c7c0*/  MOV R7, R21 ;  /* 0x0000001500077202 */ /* 0x000fe20000000f00 */
[----:B------:R-:W-:-:S03]  /*1c7d0*/  IMAD.MOV.U32 R6, RZ, RZ, R20 ;  /* 0x000000ffff067224 */ /* 0x000fc600078e0014 */
[----:B------:R-:W-:Y:S02]  /*1c7e0*/  PRMT R40, R5, 0x5410, R7 ;  /* 0x0000541005287816 */ /* 0x000fe40000000007 */
[----:B------:R-:W-:Y:S02]  /*1c7f0*/  PRMT R46, R4, 0x5410, R6 ;  /* 0x00005410042e7816 */ /* 0x000fe40000000006 */
[----:B------:R-:W-:Y:S01]  /*1c800*/  CS2R R4, SRZ ;  /* 0x0000000000047805 */ /* 0x000fe2000001ff00 */
[----:B------:R-:W-:Y:S02]  /*1c810*/  IMAD.MOV.U32 R13, RZ, RZ, R24 ;  /* 0x000000ffff0d7224 */ /* 0x000fe400078e0018 */
[----:B------:R-:W-:-:S07]  /*1c820*/  IMAD.MOV.U32 R3, RZ, RZ, R14 ;  /* 0x000000ffff037224 */ /* 0x000fce00078e000e */
[----:B------:R-:W-:Y:S05]  /*1c830*/  WARPSYNC.COLLECTIVE R15, `(.L_x_5499) ;  /* 0x000000000f087348 */ /* 0x000fea0003c00000 */
[----:B------:R0:W1:Y:S02]  /*1c840*/  SHFL.IDX P6, R14, R13, R12, R11 ;  /* 0x0000000c0d0e7389 */ /* 0x00006400000c000b */
[----:B01----:R-:W-:Y:S01]  /*1c850*/  ENDCOLLECTIVE ;  /* 0x000000000000791b */ /* 0x003fe20003800000 */
.L_x_5499:
[----:B------:R-:W-:Y:S01]  /*1c860*/  MOV R13, R27 ;  /* 0x0000001b000d7202 */ /* 0x000fe20000000f00 */
[----:B------:R-:W-:-:S07]  /*1c870*/  IMAD.MOV.U32 R24, RZ, RZ, R14 ;  /* 0x000000ffff187224 */ /* 0x000fce00078e000e */
[----:B------:R-:W-:Y:S05]  /*1c880*/  WARPSYNC.COLLECTIVE R15, `(.L_x_5500) ;  /* 0x000000000f087348 */ /* 0x000fea0003c00000 */
[----:B------:R0:W1:Y:S02]  /*1c890*/  SHFL.IDX P6, R14, R13, R12, R11 ;  /* 0x0000000c0d0e7389 */ /* 0x00006400000c000b */
[----:B01----:R-:W-:Y:S01]  /*1c8a0*/  ENDCOLLECTIVE ;  /* 0x000000000000791b */ /* 0x003fe20003800000 */
.L_x_5500:
[----:B------:R-:W-:Y:S05]  /*1c8b0*/  BRA `(.L_x_5501) ;  /* 0xfffffebc00207947 */ /* 0x000fea000383ffff */
.L_x_5264:
[----:B0-----:R0:W1:Y:S02]  /*1c8c0*/  SYNCS.PHASECHK.TRANS64.TRYWAIT P1, [R19+URZ+0x22800], R12 ;  /* 0x0228000c130075a7 */ /* 0x001064000802017f */
[----:B-1----:R-:W-:Y:S05]  /*1c8d0*/  @!P1 NANOSLEEP.SYNCS 0x989680 ;  /* 0x009896800000995d */ /* 0x002fea0003900000 */
[----:B------:R-:W1:Y:S02]  /*1c8e0*/  @!P1 SYNCS.PHASECHK.TRANS64 P1, [R19+URZ+0x22800], R12 ;  /* 0x0228000c130095a7 */ /* 0x000e64000802007f */
[----:B-1----:R-:W-:Y:S05]  /*1c8f0*/  @!P1 BRA `(.L_x_5264) ;  /* 0xfffffffc00f09947 */ /* 0x002fea000383ffff */
[----:B------:R-:W-:Y:S05]  /*1c900*/  BRA `(.L_x_5502) ;  /* 0xfffffebc00bc7947 */ /* 0x000fea000383ffff */
.L_x_5270:
[----:B--2---:R2:W3:Y:S02]  /*1c910*/  SYNCS.PHASECHK.TRANS64.TRYWAIT P1, [R13+URZ+0x22830], R72 ;  /* 0x022830480d0075a7 */ /* 0x0044e4000802017f */
[----:B---3--:R-:W-:Y:S05]  /*1c920*/  @!P1 NANOSLEEP.SYNCS 0x989680 ;  /* 0x009896800000995d */ /* 0x008fea0003900000 */
[----:B------:R-:W3:Y:S02]  /*1c930*/  @!P1 SYNCS.PHASECHK.TRANS64 P1, [R13+URZ+0x22830], R72 ;  /* 0x022830480d0095a7 */ /* 0x000ee4000802007f */
[----:B---3--:R-:W-:Y:S05]  /*1c940*/  @!P1 BRA `(.L_x_5270) ;  /* 0xfffffffc00f09947 */ /* 0x008fea000383ffff */
[----:B------:R-:W-:Y:S05]  /*1c950*/  BRA `(.L_x_5269) ;  /* 0xfffffecc00587947 */ /* 0x000fea000383ffff */
.L_x_5276:
[----:B-1----:R1:W2:Y:S02]  /*1c960*/  SYNCS.PHASECHK.TRANS64.TRYWAIT P1, [R13+URZ+0x22850], R72 ;  /* 0x022850480d0075a7 */ /* 0x0022a4000802017f */
[----:B--2---:R-:W-:Y:S05]  /*1c970*/  @!P1 NANOSLEEP.SYNCS 0x989680 ;  /* 0x009896800000995d */ /* 0x004fea0003900000 */
[----:B------:R-:W2:Y:S02]  /*1c980*/  @!P1 SYNCS.PHASECHK.TRANS64 P1, [R13+URZ+0x22850], R72 ;  /* 0x022850480d0095a7 */ /* 0x000ea4000802007f */
[----:B--2---:R-:W-:Y:S05]  /*1c990*/  @!P1 BRA `(.L_x_5276) ;  /* 0xfffffffc00f09947 */ /* 0x004fea000383ffff */
[----:B------:R-:W-:Y:S05]  /*1c9a0*/  BRA `(.L_x_5275) ;  /* 0xfffffeec00247947 */ /* 0x000fea000383ffff */
.L_x_5282:
[----:B-1----:R1:W2:Y:S02]  /*1c9b0*/  SYNCS.PHASECHK.TRANS64.TRYWAIT P1, [R14+URZ+0x22830], R15 ;  /* 0x0228300f0e0075a7 */ /* 0x0022a4000802017f */
[----:B--2---:R-:W-:Y:S05]  /*1c9c0*/  @!P1 NANOSLEEP.SYNCS 0x989680 ;  /* 0x009896800000995d */ /* 0x004fea0003900000 */
[----:B------:R-:W2:Y:S02]  /*1c9d0*/  @!P1 SYNCS.PHASECHK.TRANS64 P1, [R14+URZ+0x22830], R15 ;  /* 0x0228300f0e0095a7 */ /* 0x000ea4000802007f */
[----:B--2---:R-:W-:Y:S05]  /*1c9e0*/  @!P1 BRA `(.L_x_5282) ;  /* 0xfffffffc00f09947 */ /* 0x004fea000383ffff */
[----:B------:R-:W-:Y:S05]  /*1c9f0*/  BRA `(.L_x_5281) ;  /* 0xfffffef000887947 */ /* 0x000fea000383ffff */
.L_x_5288:
[----:B-1----:R1:W2:Y:S02]  /*1ca00*/  SYNCS.PHASECHK.TRANS64.TRYWAIT P1, [R14+URZ+0x22850], R15 ;  /* 0x0228500f0e0075a7 */ /* 0x0022a4000802017f */
[----:B--2---:R-:W-:Y:S05]  /*1ca10*/  @!P1 NANOSLEEP.SYNCS 0x989680 ;  /* 0x009896800000995d */ /* 0x004fea0003900000 */
[----:B------:R-:W2:Y:S02]  /*1ca20*/  @!P1 SYNCS.PHASECHK.TRANS64 P1, [R14+URZ+0x22850], R15 ;  /* 0x0228500f0e0095a7 */ /* 0x000ea4000802007f */
[----:B--2---:R-:W-:Y:S05]  /*1ca30*/  @!P1 BRA `(.L_x_5288) ;  /* 0xfffffffc00f09947 */ /* 0x004fea000383ffff */
[----:B------:R-:W-:Y:S05]  /*1ca40*/  BRA `(.L_x_5287) ;  /* 0xffffff1800487947 */ /* 0x000fea000383ffff */
.L_x_5295:
[----:B-1----:R1:W2:Y:S02]  /*1ca50*/  SYNCS.PHASECHK.TRANS64.TRYWAIT P1, [R14+URZ+0x22830], R15 ;  /* 0x0228300f0e0075a7 */ /* 0x0022a4000802017f */
[----:B--2---:R-:W-:Y:S05]  /*1ca60*/  @!P1 NANOSLEEP.SYNCS 0x989680 ;  /* 0x009896800000995d */ /* 0x004fea0003900000 */
[----:B------:R-:W2:Y:S02]  /*1ca70*/  @!P1 SYNCS.PHASECHK.TRANS64 P1, [R14+URZ+0x22830], R15 ;  /* 0x0228300f0e0095a7 */ /* 0x000ea4000802007f */
[----:B--2---:R-:W-:Y:S05]  /*1ca80*/  @!P1 BRA `(.L_x_5295) ;  /* 0xfffffffc00f09947 */ /* 0x004fea000383ffff */
[----:B------:R-:W-:Y:S05]  /*1ca90*/  BRA `(.L_x_5294) ;  /* 0xffffff1c00887947 */ /* 0x000fea000383ffff */
.L_x_5301:
[----:B-1----:R1:W2:Y:S02]  /*1caa0*/  SYNCS.PHASECHK.TRANS64.TRYWAIT P1, [R14+URZ+0x22850], R15 ;  /* 0x0228500f0e0075a7 */ /* 0x0022a4000802017f */
[----:B--2---:R-:W-:Y:S05]  /*1cab0*/  @!P1 NANOSLEEP.SYNCS 0x989680 ;  /* 0x009896800000995d */ /* 0x004fea0003900000 */
[----:B------:R-:W2:Y:S02]  /*1cac0*/  @!P1 SYNCS.PHASECHK.TRANS64 P1, [R14+URZ+0x22850], R15 ;  /* 0x0228500f0e0095a7 */ /* 0x000ea4000802007f */
[----:B--2---:R-:W-:Y:S05]  /*1cad0*/  @!P1 BRA `(.L_x_5301) ;  /* 0xfffffffc00f09947 */ /* 0x004fea000383ffff */
[----:B------:R-:W-:Y:S05]  /*1cae0*/  BRA `(.L_x_5300) ;  /* 0xffffff3c00707947 */ /* 0x000fea000383ffff */
.L_x_5317:
[----:B------:R-:W-:Y:S02]  /*1caf0*/  IMAD.MOV.U32 R13, RZ, RZ, R4 ;  /* 0x000000ffff0d7224 */ /* 0x000fe400078e0004 */
[----:B------:R-:W-:Y:S02]  /*1cb00*/  IMAD.MOV.U32 R12, RZ, RZ, RZ ;  /* 0x000000ffff0c7224 */ /* 0x000fe400078e00ff */
[----:B------:R-:W-:Y:S02]  /*1cb10*/  IMAD.MOV.U32 R11, RZ, RZ, 0x181f ;  /* 0x0000181fff0b7424 */ /* 0x000fe400078e00ff */
[----:B------:R-:W-:-:S07]  /*1cb20*/  IMAD.MOV.U32 R15, RZ, RZ, -0x1 ;  /* 0xffffffffff0f7424 */ /* 0x000fce00078e00ff */
[----:B-1----:R-:W-:Y:S05]  /*1cb30*/  WARPSYNC.COLLECTIVE R15, `(.L_x_5503) ;  /* 0x000000000f087348 */ /* 0x002fea0003c00000 */
[----:B------:R0:W2:Y:S02]  /*1cb40*/  SHFL.IDX P6, R14, R13, R12, R11 ;  /* 0x0000000c0d0e7389 */ /* 0x0000a400000c000b */
[----:B012---:R-:W-:Y:S01]  /*1cb50*/  ENDCOLLECTIVE ;  /* 0x000000000000791b */ /* 0x007fe20003800000 */
.L_x_5503:
[----:B------:R-:W-:Y:S01]  /*1cb60*/  IMAD.MOV.U32 R13, RZ, RZ, R3 ;  /* 0x000000ffff0d7224 */ /* 0x000fe200078e0003 */
[----:B------:R-:W-:-:S07]  /*1cb70*/  MOV R0, R14 ;  /* 0x0000000e00007202 */ /* 0x000fce0000000f00 */
[----:B------:R-:W-:Y:S05]  /*1cb80*/  WARPSYNC.COLLECTIVE R15, `(.L_x_5504) ;  /* 0x000000000f087348 */ /* 0x000fea0003c00000 */
[----:B------:R0:W1:Y:S02]  /*1cb90*/  SHFL.IDX P6, R14, R13, R12, R11 ;  /* 0x0000000c0d0e7389 */ /* 0x00006400000c000b */
[----:B01----:R-:W-:Y:S01]  /*1cba0*/  ENDCOLLECTIVE ;  /* 0x000000000000791b */ /* 0x003fe20003800000 */
.L_x_5504:
[----:B------:R-:W-:Y:S05]  /*1cbb0*/  BRA `(.L_x_5505) ;  /* 0xffffff74000c7947 */ /* 0x000fea000383ffff */
.L_x_5320:
        /* <DEDUP_REMOVED lines=8> */
.L_x_5507:
[----:B------:R-:W-:Y:S05]  /*1cc40*/  BSYNC B1 ;  /* 0x0000000000017941 */ /* 0x000fea0003800000 */
.L_x_5506:
        /* <DEDUP_REMOVED lines=8> */
.L_x_5508:
[----:B------:R-:W-:Y:S05]  /*1ccd0*/  BRA `(.L_x_5509) ;  /* 0xffffff7400587947 */ /* 0x000fea000383ffff */
.L_x_5323:
        /* <DEDUP_REMOVED lines=8> */
.L_x_5511:
[----:B------:R-:W-:Y:S05]  /*1cd60*/  BSYNC B1 ;  /* 0x0000000000017941 */ /* 0x000fea0003800000 */
.L_x_5510:
        /* <DEDUP_REMOVED lines=8> */
.L_x_5512:
[----:B------:R-:W-:Y:S05]  /*1cdf0*/  BRA `(.L_x_5513) ;  /* 0xffffff7400a07947 */ /* 0x000fea000383ffff */
.L_x_5326:
[----:B------:R-:W-:Y:S01]  /*1ce00*/  BSSY B1, `(.L_x_5514) ;  /* 0x0000008000017945 */ /* 0x000fe20003800000 */
[----:B0-----:R-:W-:Y:S01]  /*1ce10*/  MOV R13, R4 ;  /* 0x00000004000d7202 */ /* 0x001fe20000000f00 */
[----:B------:R-:W-:Y:S02]  /*1ce20*/  IMAD.MOV.U32 R12, RZ, RZ, 0x3 ;  /* 0x00000003ff0c7424 */ /* 0x000fe400078e00ff */
[----:B------:R-:W-:Y:S02]  /*1ce30*/  IMAD.MOV.U32 R11, RZ, RZ, 0x181f ;  /* 0x0000181fff0b7424 */ /* 0x000fe400078e00ff */
[----:B------:R-:W-:-:S07]  /*1ce40*/  IMAD.MOV.U32 R15, RZ, RZ, -0x1 ;  /* 0xffffffffff0f7424 */ /* 0x000fce00078e00ff */
[----:B-1234-:R-:W-:Y:S05]  /*1ce50*/  WARPSYNC.COLLECTIVE R15, `(.L_x_5515) ;  /* 0x000000000f087348 */ /* 0x01efea0003c00000 */
[----:B----4-:R0:W4:Y:S02]  /*1ce60*/  SHFL.IDX P6, R14, R13, R12, R11 ;  /* 0x0000000c0d0e7389 */ /* 0x01012400000c000b */
[----:B01234-:R-:W-:Y:S01]  /*1ce70*/  ENDCOLLECTIVE ;  /* 0x000000000000791b */ /* 0x01ffe20003800000 */
.L_x_5515:
[----:B------:R-:W-:Y:S05]  /*1ce80*/  BSYNC B1 ;  /* 0x0000000000017941 */ /* 0x000fea0003800000 */
.L_x_5514:
        /* <DEDUP_REMOVED lines=8> */
.L_x_5516:
[----:B------:R-:W-:Y:S05]  /*1cf10*/  BRA `(.L_x_5517) ;  /* 0xffffff7400e87947 */ /* 0x000fea000383ffff */
.L_x_5343:
[----:B0-----:R-:W0:Y:S01]  /*1cf20*/  S2R R8, SR_TID.X ;  /* 0x0000000000087919 */ /* 0x001e220000002100 */
[----:B------:R-:W-:Y:S01]  /*1cf30*/  BSSY B1, `(.L_x_5518) ;  /* 0x000000a000017945 */ /* 0x000fe20003800000 */
[----:B------:R-:W-:Y:S01]  /*1cf40*/  MOV R12, RZ ;  /* 0x000000ff000c7202 */ /* 0x000fe20000000f00 */
[----:B------:R-:W-:Y:S02]  /*1cf50*/  IMAD.MOV.U32 R11, RZ, RZ, 0x1f ;  /* 0x0000001fff0b7424 */ /* 0x000fe400078e00ff */
[----:B------:R-:W-:Y:S01]  /*1cf60*/  IMAD.MOV.U32 R15, RZ, RZ, -0x1 ;  /* 0xffffffffff0f7424 */ /* 0x000fe200078e00ff */
[----:B0-----:R-:W-:-:S04]  /*1cf70*/  SHF.R.U32.HI R8, RZ, 0x5, R8 ;  /* 0x00000005ff087819 */ /* 0x001fc80000011608 */
[----:B------:R-:W-:-:S05]  /*1cf80*/  LOP3.LUT R8, R8, 0x3, RZ, 0xc0, !PT ;  /* 0x0000000308087812 */ /* 0x000fca00078ec0ff */
[----:B------:R-:W-:-:S07]  /*1cf90*/  IMAD.MOV.U32 R13, RZ, RZ, R8 ;  /* 0x000000ffff0d7224 */ /* 0x000fce00078e0008 */
[----:B-1----:R-:W-:Y:S05]  /*1cfa0*/  WARPSYNC.COLLECTIVE R15, `(.L_x_5519) ;  /* 0x000000000f087348 */ /* 0x002fea0003c00000 */
[----:B------:R0:W2:Y:S02]  /*1cfb0*/  SHFL.IDX P6, R14, R13, R12, R11 ;  /* 0x0000000c0d0e7389 */ /* 0x0000a400000c000b */
[----:B012---:R-:W-:Y:S01]  /*1cfc0*/  ENDCOLLECTIVE ;  /* 0x000000000000791b */ /* 0x007fe20003800000 */
.L_x_5519:
[----:B------:R-:W-:Y:S05]  /*1cfd0*/  BSYNC B1 ;  /* 0x0000000000017941 */ /* 0x000fea0003800000 */
.L_x_5518:
[----:B------:R-:W-:Y:S05]  /*1cfe0*/  BRA `(.L_x_5520) ;  /* 0xffffff8c00787947 */ /* 0x000fea000383ffff */
.L_x_5345:
[----:B------:R-:W-:Y:S01]  /*1cff0*/  BSSY B1, `(.L_x_5521) ;  /* 0x0000006000017945 */ /* 0x000fe20003800000 */
[----:B------:R-:W-:-:S07]  /*1d000*/  IMAD.MOV.U32 R15, RZ, RZ, -0x1 ;  /* 0xffffffffff0f7424 */ /* 0x000fce00078e00ff */
[----:B012---:R-:W-:Y:S05]  /*1d010*/  WARPSYNC.COLLECTIVE R15, `(.L_x_5522) ;  /* 0x000000000f0c7348 */ /* 0x007fea0003c00000 */
[----:B------:R-:W-:Y:S02]  /*1d020*/  ELECT P6, UR62, PT ;  /* 0x00000000003e782f */ /* 0x000fe400038c0000 */
[----:B------:R-:W-:Y:S01]  /*1d030*/  MOV R14, UR62 ;  /* 0x0000003e000e7c02 */ /* 0x000fe20008000f00 */
[----:B012---:R-:W-:Y:S10]  /*1d040*/  ENDCOLLECTIVE ;  /* 0x000000000000791b */ /* 0x007ff40003800000 */
.L_x_5522:
[----:B------:R-:W-:Y:S05]  /*1d050*/  BSYNC B1 ;  /* 0x0000000000017941 */ /* 0x000fea0003800000 */
.L_x_5521:
[----:B------:R-:W-:Y:S05]  /*1d060*/  BRA `(.L_x_5344) ;  /* 0xffffff8c00707947 */ /* 0x000fea000383ffff */
.L_x_5347:
[----:B0-----:R0:W2:Y:S02]  /*1d070*/  SYNCS.PHASECHK.TRANS64.TRYWAIT P0, [R22+URZ+0x22820], R3 ;  /* 0x02282003160075a7 */ /* 0x0010a4000800017f */
[----:B--2---:R-:W-:Y:S05]  /*1d080*/  @!P0 NANOSLEEP.SYNCS 0x989680 ;  /* 0x009896800000895d */ /* 0x004fea0003900000 */
[----:B------:R-:W2:Y:S02]  /*1d090*/  @!P0 SYNCS.PHASECHK.TRANS64 P0, [R22+URZ+0x22820], R3 ;  /* 0x02282003160085a7 */ /* 0x000ea4000800007f */
[----:B--2---:R-:W-:Y:S05]  /*1d0a0*/  @!P0 BRA `(.L_x_5347) ;  /* 0xfffffffc00f08947 */ /* 0x004fea000383ffff */
[----:B------:R-:W-:Y:S05]  /*1d0b0*/  BRA `(.L_x_5523) ;  /* 0xffffff8c00807947 */ /* 0x000fea000383ffff */
.L_x_5351:
[----:B0-----:R0:W2:Y:S02]  /*1d0c0*/  SYNCS.PHASECHK.TRANS64.TRYWAIT P0, [R3+URZ+0x228a0], R8 ;  /* 0x0228a008030075a7 */ /* 0x0010a4000800017f */
[----:B--2---:R-:W-:Y:S05]  /*1d0d0*/  @!P0 NANOSLEEP.SYNCS 0x989680 ;  /* 0x009896800000895d */ /* 0x004fea0003900000 */
[----:B------:R-:W2:Y:S02]  /*1d0e0*/  @!P0 SYNCS.PHASECHK.TRANS64 P0, [R3+URZ+0x228a0], R8 ;  /* 0x0228a008030085a7 */ /* 0x000ea4000800007f */
[----:B--2---:R-:W-:Y:S05]  /*1d0f0*/  @!P0 BRA `(.L_x_5351) ;  /* 0xfffffffc00f08947 */ /* 0x004fea000383ffff */
[----:B------:R-:W-:Y:S05]  /*1d100*/  BRA `(.L_x_5524) ;  /* 0xffffff8c00987947 */ /* 0x000fea000383ffff */
.L_x_5356:
[----:B-1----:R1:W2:Y:S02]  /*1d110*/  SYNCS.PHASECHK.TRANS64.TRYWAIT P0, [R3+URZ+0x228c0], R8 ;  /* 0x0228c008030075a7 */ /* 0x0022a4000800017f */
[----:B--2---:R-:W-:Y:S05]  /*1d120*/  @!P0 NANOSLEEP.SYNCS 0x989680 ;  /* 0x009896800000895d */ /* 0x004fea0003900000 */
[----:B------:R-:W2:Y:S02]  /*1d130*/  @!P0 SYNCS.PHASECHK.TRANS64 P0, [R3+URZ+0x228c0], R8 ;  /* 0x0228c008030085a7 */ /* 0x000ea4000800007f */
[----:B--2---:R-:W-:Y:S05]  /*1d140*/  @!P0 BRA `(.L_x_5356) ;  /* 0xfffffffc00f08947 */ /* 0x004fea000383ffff */
[----:B------:R-:W-:Y:S05]  /*1d150*/  BRA `(.L_x_5525) ;  /* 0xffffff9000147947 */ /* 0x000fea000383ffff */
.L_x_5366:
[----:B0-----:R0:W2:Y:S02]  /*1d160*/  SYNCS.PHASECHK.TRANS64.TRYWAIT P1, [R8+URZ+0x228a0], R2 ;  /* 0x0228a002080075a7 */ /* 0x0010a4000802017f */
[----:B--2---:R-:W-:Y:S05]  /*1d170*/  @!P1 NANOSLEEP.SYNCS 0x989680 ;  /* 0x009896800000995d */ /* 0x004fea0003900000 */
[----:B------:R-:W2:Y:S02]  /*1d180*/  @!P1 SYNCS.PHASECHK.TRANS64 P1, [R8+URZ+0x228a0], R2 ;  /* 0x0228a002080095a7 */ /* 0x000ea4000802007f */
[----:B--2---:R-:W-:Y:S05]  /*1d190*/  @!P1 BRA `(.L_x_5366) ;  /* 0xfffffffc00f09947 */ /* 0x004fea000383ffff */
[----:B------:R-:W-:Y:S05]  /*1d1a0*/  BRA `(.L_x_5526) ;  /* 0xffffff9400887947 */ /* 0x000fea000383ffff */
.L_x_5371:
[----:B-1----:R1:W2:Y:S02]  /*1d1b0*/  SYNCS.PHASECHK.TRANS64.TRYWAIT P1, [R8+URZ+0x228c0], R2 ;  /* 0x0228c002080075a7 */ /* 0x0022a4000802017f */
[----:B--2---:R-:W-:Y:S05]  /*1d1c0*/  @!P1 NANOSLEEP.SYNCS 0x989680 ;  /* 0x009896800000995d */ /* 0x004fea0003900000 */
[----:B------:R-:W2:Y:S02]  /*1d1d0*/  @!P1 SYNCS.PHASECHK.TRANS64 P1, [R8+URZ+0x228c0], R2 ;  /* 0x0228c002080095a7 */ /* 0x000ea4000802007f */
[----:B--2---:R-:W-:Y:S05]  /*1d1e0*/  @!P1 BRA `(.L_x_5371) ;  /* 0xfffffffc00f09947 */ /* 0x004fea000383ffff */
[----:B------:R-:W-:Y:S05]  /*1d1f0*/  BRA `(.L_x_5527) ;  /* 0xffffff9800007947 */ /* 0x000fea000383ffff */
.L_x_5387:
        /* <DEDUP_REMOVED lines=11> */
.L_x_5529:
[----:B------:R-:W-:Y:S05]  /*1d2b0*/  BSYNC B0 ;  /* 0x0000000000007941 */ /* 0x000fea0003800000 */
.L_x_5528:
[----:B------:R-:W-:Y:S05]  /*1d2c0*/  BRA `(.L_x_5530) ;  /* 0xffffffa400b87947 */ /* 0x000fea000383ffff */
.L_x_5390:
[----:B0-----:R0:W2:Y:S02]  /*1d2d0*/  SYNCS.PHASECHK.TRANS64.TRYWAIT P0, [R31+URZ+0x22840], R0 ;  /* 0x022840001f0075a7 */ /* 0x0010a4000800017f */
[----:B--2---:R-:W-:Y:S05]  /*1d2e0*/  @!P0 NANOSLEEP.SYNCS 0x989680 ;  /* 0x009896800000895d */ /* 0x004fea0003900000 */
[----:B------:R-:W2:Y:S02]  /*1d2f0*/  @!P0 SYNCS.PHASECHK.TRANS64 P0, [R31+URZ+0x22840], R0 ;  /* 0x022840001f0085a7 */ /* 0x000ea4000800007f */
[----:B--2---:R-:W-:Y:S05]  /*1d300*/  @!P0 BRA `(.L_x_5390) ;  /* 0xfffffffc00f08947 */ /* 0x004fea000383ffff */
[----:B------:R-:W-:Y:S05]  /*1d310*/  BRA `(.L_x_5531) ;  /* 0xffffffa400cc7947 */ /* 0x000fea000383ffff */
.L_x_5391:
        /* <DEDUP_REMOVED lines=8> */
.L_x_5533:
[----:B------:R-:W-:Y:S05]  /*1d3a0*/  BSYNC B0 ;  /* 0x0000000000007941 */ /* 0x000fea0003800000 */
.L_x_5532:
        /* <DEDUP_REMOVED lines=9> */
.L_x_5534:
[----:B------:R-:W-:Y:S01]  /*1d440*/  MOV R13, R4 ;  /* 0x00000004000d7202 */ /* 0x000fe20000000f00 */
[----:B------:R-:W-:Y:S02]  /*1d450*/  IMAD.MOV.U32 R12, RZ, RZ, 0x1 ;  /* 0x00000001ff0c7424 */ /* 0x000fe400078e00ff */
[----:B------:R-:W-:-:S07]  /*1d460*/  IMAD.MOV.U32 R3, RZ, RZ, R14 ;  /* 0x000000ffff037224 */ /* 0x000fce00078e000e */
[----:B------:R-:W-:Y:S05]  /*1d470*/  WARPSYNC.COLLECTIVE R15, `(.L_x_5535) ;  /* 0x000000000f087348 */ /* 0x000fea0003c00000 */
[----:B------:R0:W1:Y:S02]  /*1d480*/  SHFL.IDX P6, R14, R13, R12, R11 ;  /* 0x0000000c0d0e7389 */ /* 0x00006400000c000b */
[----:B01----:R-:W-:Y:S01]  /*1d490*/  ENDCOLLECTIVE ;  /* 0x000000000000791b */ /* 0x003fe20003800000 */
.L_x_5535:
        /* <DEDUP_REMOVED lines=15> */
.L_x_5536:
[----:B------:R-:W-:Y:S02]  /*1d590*/  @P0 IMAD R6, R5, 0x2, R22 ;  /* 0x0000000205060824 */ /* 0x000fe400078e0216 */
[----:B------:R-:W-:Y:S02]  /*1d5a0*/  IMAD.MOV.U32 R13, RZ, RZ, R4 ;  /* 0x000000ffff0d7224 */ /* 0x000fe400078e0004 */
[----:B------:R-:W-:Y:S02]  /*1d5b0*/  IMAD.MOV.U32 R12, RZ, RZ, 0x2 ;  /* 0x00000002ff0c7424 */ /* 0x000fe400078e00ff */
[----:B------:R-:W-:-:S07]  /*1d5c0*/  IMAD.MOV.U32 R3, RZ, RZ, R14 ;  /* 0x000000ffff037224 */ /* 0x000fce00078e000e */
[----:B------:R-:W-:Y:S05]  /*1d5d0*/  WARPSYNC.COLLECTIVE R15, `(.L_x_5537) ;  /* 0x000000000f087348 */ /* 0x000fea0003c00000 */
[----:B------:R0:W1:Y:S02]  /*1d5e0*/  SHFL.IDX P6, R14, R13, R12, R11 ;  /* 0x0000000c0d0e7389 */ /* 0x00006400000c000b */
[----:B01----:R-:W-:Y:S01]  /*1d5f0*/  ENDCOLLECTIVE ;  /* 0x000000000000791b */ /* 0x003fe20003800000 */
.L_x_5537:
[----:B------:R-:W-:-:S04]  /*1d600*/  @P0 LEA R3, P1, R8, R3, 0x1 ;  /* 0x0000000308030211 */ /* 0x000fc800078208ff */
[----:B------:R-:W-:-:S04]  /*1d610*/  @P0 IADD3.X R2, RZ, R2, RZ, P1, !PT ;  /* 0x00000002ff020210 */ /* 0x000fc80000ffe4ff */
        /* <DEDUP_REMOVED lines=13> */
.L_x_5538:
[----:B------:R-:W-:Y:S02]  /*1d6f0*/  @P0 IMAD R6, R5, 0x2, R22 ;  /* 0x0000000205060824 */ /* 0x000fe400078e0216 */
[----:B------:R-:W-:Y:S01]  /*1d700*/  IMAD.MOV.U32 R13, RZ, RZ, R4 ;  /* 0x000000ffff0d7224 */ /* 0x000fe200078e0004 */
[----:B------:R-:W-:Y:S01]  /*1d710*/  MOV R12, 0x3 ;  /* 0x00000003000c7802 */ /* 0x000fe20000000f00 */
[----:B------:R-:W-:-:S07]  /*1d720*/  IMAD.MOV.U32 R3, RZ, RZ, R14 ;  /* 0x000000ffff037224 */ /* 0x000fce00078e000e */
[----:B------:R-:W-:Y:S05]  /*1d730*/  WARPSYNC.COLLECTIVE R15, `(.L_x_5539) ;  /* 0x000000000f087348 */ /* 0x000fea0003c00000 */
[----:B------:R0:W1:Y:S02]  /*1d740*/  SHFL.IDX P6, R14, R13, R12, R11 ;  /* 0x0000000c0d0e7389 */ /* 0x00006400000c000b */
[----:B01----:R-:W-:Y:S01]  /*1d750*/  ENDCOLLECTIVE ;  /* 0x000000000000791b */ /* 0x003fe20003800000 */
.L_x_5539:
        /* <DEDUP_REMOVED lines=15> */
.L_x_5540:
[----:B------:R-:W-:Y:S01]  /*1d850*/  @P0 LEA R6, R5, R22, 0x1 ;  /* 0x0000001605060211 */ /* 0x000fe200078e08ff */
[----:B------:R-:W-:Y:S02]  /*1d860*/  IMAD.MOV.U32 R13, RZ, RZ, R4 ;  /* 0x000000ffff0d7224 */ /* 0x000fe400078e0004 */
[----:B------:R-:W-:Y:S02]  /*1d870*/  IMAD.MOV.U32 R12, RZ, RZ, 0x4 ;  /* 0x00000004ff0c7424 */ /* 0x000fe400078e00ff */
[----:B------:R-:W-:-:S07]  /*1d880*/  IMAD.MOV.U32 R3, RZ, RZ, R14 ;  /* 0x000000ffff037224 */ /* 0x000fce00078e000e */
[----:B------:R-:W-:Y:S05]  /*1d890*/  WARPSYNC.COLLECTIVE R15, `(.L_x_5541) ;  /* 0x000000000f087348 */ /* 0x000fea0003c00000 */
[----:B------:R0:W1:Y:S02]  /*1d8a0*/  SHFL.IDX P6, R14, R13, R12, R11 ;  /* 0x0000000c0d0e7389 */ /* 0x00006400000c000b */
[----:B01----:R-:W-:Y:S01]  /*1d8b0*/  ENDCOLLECTIVE ;  /* 0x000000000000791b */ /* 0x003fe20003800000 */
.L_x_5541:
        /* <DEDUP_REMOVED lines=15> */
.L_x_5542:
[----:B------:R-:W-:Y:S02]  /*1d9b0*/  @P0 IMAD R6, R5, 0x2, R22 ;  /* 0x0000000205060824 */ /* 0x000fe400078e0216 */
[----:B------:R-:W-:Y:S02]  /*1d9c0*/  IMAD.MOV.U32 R13, RZ, RZ, R4 ;  /* 0x000000ffff0d7224 */ /* 0x000fe400078e0004 */
[----:B------:R-:W-:Y:S01]  /*1d9d0*/  IMAD.MOV.U32 R12, RZ, RZ, 0x5 ;  /* 0x00000005ff0c7424 */ /* 0x000fe200078e00ff */
[----:B------:R-:W-:-:S07]  /*1d9e0*/  MOV R3, R14 ;  /* 0x0000000e00037202 */ /* 0x000fce0000000f00 */
[----:B------:R-:W-:Y:S05]  /*1d9f0*/  WARPSYNC.COLLECTIVE R15, `(.L_x_5543) ;  /* 0x000000000f087348 */ /* 0x000fea0003c00000 */
[----:B------:R0:W1:Y:S02]  /*1da00*/  SHFL.IDX P6, R14, R13, R12, R11 ;  /* 0x0000000c0d0e7389 */ /* 0x00006400000c000b */
[----:B01----:R-:W-:Y:S01]  /*1da10*/  ENDCOLLECTIVE ;  /* 0x000000000000791b */ /* 0x003fe20003800000 */
.L_x_5543:
[----:B------:R-:W-:-:S05]  /*1da20*/  @P0 LEA R3, P1, R8, R3, 0x1 ;  /* 0x0000000308030211 */ /* 0x000fca00078208ff */
[----:B------:R-:W-:-:S05]  /*1da30*/  @P0 IMAD.X R2, RZ, RZ, R2, P1 ;  /* 0x000000ffff020224 */ /* 0x000fca00008e0602 */
[----:B------:R-:W-:Y:S01]  /*1da40*/  @P0 LOP3.LUT R3, R3, R2, RZ, 0x3c, !PT ;  /* 0x0000000203030212 */ /* 0x000fe200078e3cff */
[----:B------:R-:W-:-:S03]  /*1da50*/  IMAD.MOV.U32 R13, RZ, RZ, R0 ;  /* 0x000000ffff0d7224 */ /* 0x000fc600078e0000 */
[----:B------:R-:W-:-:S04]  /*1da60*/  @P0 LOP3.LUT R2, R3, R2, RZ, 0x3c, !PT ;  /* 0x0000000203020212 */ /* 0x000fc800078e3cff */
[----:B------:R-:W-:Y:S02]  /*1da70*/  @P0 LOP3.LUT R3, R3, R2, RZ, 0x3c, !PT ;  /* 0x0000000203030212 */ /* 0x000fe400078e3cff */
[----:B------:R-:W-:-:S03]  /*1da80*/  MOV R4, R14 ;  /* 0x0000000e00047202 */ /* 0x000fc60000000f00 */
[----:B------:R-:W-:Y:S01]  /*1da90*/  @!PT LDS RZ, [RZ] ;  /* 0x00000000fffff984 */ /* 0x000fe20000000800 */
[----:B------:R-:W-:Y:S01]  /*1daa0*/  @!PT LDS RZ, [RZ] ;  /* 0x00000000fffff984 */ /* 0x000fe20000000800 */
[----:B------:R-:W-:Y:S01]  /*1dab0*/  @!PT LDS RZ, [RZ] ;  /* 0x00000000fffff984 */ /* 0x000fe20000000800 */
[----:B------:R0:W-:Y:S04]  /*1dac0*/  @P0 LDGSTS.E.BYPASS.LTC128B.128 [R6+0x1e400], desc[UR40][R2.64], !P2 ;  /* 0x1e40000002060fae */ /* 0x0001e8000d101d68 */
[----:B0-----:R-:W-:Y:S05]  /*1dad0*/  WARPSYNC.COLLECTIVE R15, `(.L_x_5544) ;  /* 0x000000000f087348 */ /* 0x001fea0003c00000 */
[----:B------:R1:W2:Y:S02]  /*1dae0*/  SHFL.IDX P6, R14, R13, R12, R11 ;  /* 0x0000000c0d0e7389 */ /* 0x0002a400000c000b */
[----:B012---:R-:W-:Y:S01]  /*1daf0*/  ENDCOLLECTIVE ;  /* 0x000000000000791b */ /* 0x007fe20003800000 */
.L_x_5544:
[----:B------:R-:W-:Y:S01]  /*1db00*/  IMAD.MOV.U32 R0, RZ, RZ, R14 ;  /* 0x000000ffff007224 */ /* 0x000fe200078e000e */
[----:B------:R-:W-:Y:S06]  /*1db10*/  BRA `(.L_x_5545) ;  /* 0xffffffa4003c7947 */ /* 0x000fec000383ffff */
.L_x_5396:
[----:B------:R-:W-:Y:S01]  /*1db20*/  IMAD.MOV.U32 R13, RZ, RZ, R4 ;  /* 0x000000ffff0d7224 */ /* 0x000fe200078e0004 */
[----:B------:R-:W-:Y:S01]  /*1db30*/  MOV R11, 0x181f ;  /* 0x0000181f000b7802 */ /* 0x000fe20000000f00 */
[----:B------:R-:W-:Y:S01]  /*1db40*/  IMAD.MOV.U32 R12, RZ, RZ, RZ ;  /* 0x000000ffff0c7224 */ /* 0x000fe200078e00ff */
[----:B------:R-:W-:Y:S01]  /*1db50*/  LEA R17, R17, R10, 0x7 ;  /* 0x0000000a11117211 */ /* 0x000fe200078e38ff */
[----:B------:R-:W-:Y:S02]  /*1db60*/  IMAD.MOV.U32 R15, RZ, RZ, -0x1 ;  /* 0xffffffffff0f7424 */ /* 0x000fe400078e00ff */
[----:B-----5:R-:W-:Y:S02]  /*1db70*/  IMAD R5, R20, R7, RZ ;  /* 0x0000000714057224 */ /* 0x020fe400078e02ff */
[----:B------:R-:W-:-:S07]  /*1db80*/  VIADD R6, R17, 0x10 ;  /* 0x0000001011067836 */ /* 0x000fce0000000000 */
[----:B-1----:R-:W-:Y:S05]  /*1db90*/  WARPSYNC.COLLECTIVE R15, `(.L_x_5546) ;  /* 0x000000000f087348 */ /* 0x002fea0003c00000 */
[----:B------:R0:W2:Y:S02]  /*1dba0*/  SHFL.IDX P6, R14, R13, R12, R11 ;  /* 0x0000000c0d0e7389 */ /* 0x0000a400000c000b */
[----:B012---:R-:W-:Y:S01]  /*1dbb0*/  ENDCOLLECTIVE ;  /* 0x000000000000791b */ /* 0x007fe20003800000 */
.L_x_5546:
[----:B------:R-:W-:Y:S01]  /*1dbc0*/  ISETP.GE.AND P0, PT, R17, R5, PT ;  /* 0x000000051100720c */ /* 0x000fe20003f06270 */
[----:B------:R-:W-:Y:S02]  /*1dbd0*/  IMAD.MOV.U32 R13, RZ, RZ, R0 ;  /* 0x000000ffff0d7224 */ /* 0x000fe400078e0000 */
[----:B------:R-:W-:-:S10]  /*1dbe0*/  IMAD.MOV.U32 R2, RZ, RZ, R14 ;  /* 0x000000ffff027224 */ /* 0x000fd400078e000e */
[----:B------:R-:W-:Y:S05]  /*1dbf0*/  WARPSYNC.COLLECTIVE R15, `(.L_x_5547) ;  /* 0x000000000f087348 */ /* 0x000fea0003c00000 */
[----:B------:R0:W1:Y:S02]  /*1dc00*/  SHFL.IDX P6, R14, R13, R12, R11 ;  /* 0x0000000c0d0e7389 */ /* 0x00006400000c000b */
[----:B01----:R-:W-:Y:S01]  /*1dc10*/  ENDCOLLECTIVE ;  /* 0x000000000000791b */ /* 0x003fe20003800000 */
.L_x_5547:
[----:B------:R-:W-:Y:S02]  /*1dc20*/  IMAD.MOV.U32 R13, RZ, RZ, R4 ;  /* 0x000000ffff0d7224 */ /* 0x000fe400078e0004 */
[----:B------:R-:W-:Y:S02]  /*1dc30*/  IMAD.MOV.U32 R12, RZ, RZ, 0x1 ;  /* 0x00000001ff0c7424 */ /* 0x000fe400078e00ff */
[----:B------:R-:W-:-:S07]  /*1dc40*/  IMAD.MOV.U32 R3, RZ, RZ, R14 ;  /* 0x000000ffff037224 */ /* 0x000fce00078e000e */
[----:B------:R-:W-:Y:S05]  /*1dc50*/  WARPSYNC.COLLECTIVE R15, `(.L_x_5548) ;  /* 0x000000000f087348 */ /* 0x000fea0003c00000 */
[----:B------:R0:W1:Y:S02]  /*1dc60*/  SHFL.IDX P6, R14, R13, R12, R11 ;  /* 0x0000000c0d0e7389 */ /* 0x00006400000c000b */
[----:B01----:R-:W-:Y:S01]  /*1dc70*/  ENDCOLLECTIVE ;  /* 0x000000000000791b */ /* 0x003fe20003800000 */
.L_x_5548:
        /* <DEDUP_REMOVED lines=15> */
.L_x_5549:
[----:B------:R-:W-:Y:S01]  /*1dd70*/  MOV R13, R4 ;  /* 0x00000004000d7202 */ /* 0x000fe20000000f00 */
[----:B------:R-:W-:Y:S02]  /*1dd80*/  IMAD.MOV.U32 R12, RZ, RZ, 0x2 ;  /* 0x00000002ff0c7424 */ /* 0x000fe400078e00ff */
[----:B------:R-:W-:-:S07]  /*1dd90*/  IMAD.MOV.U32 R3, RZ, RZ, R14 ;  /* 0x000000ffff037224 */ /* 0x000fce00078e000e */
[----:B------:R-:W-:Y:S05]  /*1dda0*/  WARPSYNC.COLLECTIVE R15, `(.L_x_5550) ;  /* 0x000000000f087348 */ /* 0x000fea0003c00000 */
[----:B------:R0:W1:Y:S02]  /*1ddb0*/  SHFL.IDX P6, R14, R13, R12, R11 ;  /* 0x0000000c0d0e7389 */ /* 0x00006400000c000b */
[----:B01----:R-:W-:Y:S01]  /*1ddc0*/  ENDCOLLECTIVE ;  /* 0x000000000000791b */ /* 0x003fe20003800000 */
.L_x_5550:
        /* <DEDUP_REMOVED lines=16> */
.L_x_5551:
[----:B------:R-:W-:Y:S02]  /*1ded0*/  IMAD.MOV.U32 R13, RZ, RZ, R4 ;  /* 0x000000ffff0d7224 */ /* 0x000fe400078e0004 */
[----:B------:R-:W-:Y:S02]  /*1dee0*/  IMAD.MOV.U32 R12, RZ, RZ, 0x3 ;  /* 0x00000003ff0c7424 */ /* 0x000fe400078e00ff */
[----:B------:R-:W-:-:S07]  /*1def0*/  IMAD.MOV.U32 R3, RZ, RZ, R14 ;  /* 0x000000ffff037224 */ /* 0x000fce00078e000e */
[----:B------:R-:W-:Y:S05]  /*1df00*/  WARPSYNC.COLLECTIVE R15, `(.L_x_5552) ;  /* 0x000000000f087348 */ /* 0x000fea0003c00000 */
[----:B------:R0:W1:Y:S02]  /*1df10*/  SHFL.IDX P6, R14, R13, R12, R11 ;  /* 0x0000000c0d0e7389 */ /* 0x00006400000c000b */
[----:B01----:R-:W-:Y:S01]  /*1df20*/  ENDCOLLECTIVE ;  /* 0x000000000000791b */ /* 0x003fe20003800000 */
.L_x_5552:
[----:B------:R-:W-:-:S04]  /*1df30*/  @!P0 LEA R3, P2, R9, R3, 0x1 ;  /* 0x0000000309038211 */ /* 0x000fc800078408ff */
[----:B------:R-:W-:-:S04]  /*1df40*/  @!P0 IADD3.X R2, RZ, R2, RZ, P2, !PT ;  /* 0x00000002ff028210 */ /* 0x000fc800017fe4ff */
        /* <DEDUP_REMOVED lines=14> */
.L_x_5553:
[----:B------:R-:W-:Y:S01]  /*1e030*/  IMAD.MOV.U32 R13, RZ, RZ, R4 ;  /* 0x000000ffff0d7224 */ /* 0x000fe200078e0004 */
[----:B------:R-:W-:Y:S01]  /*1e040*/  MOV R12, 0x4 ;  /* 0x00000004000c7802 */ /* 0x000fe20000000f00 */
[----:B------:R-:W-:-:S07]  /*1e050*/  IMAD.MOV.U32 R3, RZ, RZ, R14 ;  /* 0x000000ffff037224 */ /* 0x000fce00078e000e */
[----:B------:R-:W-:Y:S05]  /*1e060*/  WARPSYNC.COLLECTIVE R15, `(.L_x_5554) ;  /* 0x000000000f087348 */ /* 0x000fea0003c00000 */
[----:B------:R0:W1:Y:S02]  /*1e070*/  SHFL.IDX P6, R14, R13, R12, R11 ;  /* 0x0000000c0d0e7389 */ /* 0x00006400000c000b */
[----:B01----:R-:W-:Y:S01]  /*1e080*/  ENDCOLLECTIVE ;  /* 0x000000000000791b */ /* 0x003fe20003800000 */
.L_x_5554:
        /* <DEDUP_REMOVED lines=16> */
.L_x_5555:
[----:B------:R-:W-:Y:S02]  /*1e190*/  IMAD.MOV.U32 R13, RZ, RZ, R4 ;  /* 0x000000ffff0d7224 */ /* 0x000fe400078e0004 */
[----:B------:R-:W-:Y:S02]  /*1e1a0*/  IMAD.MOV.U32 R12, RZ, RZ, 0x5 ;  /* 0x00000005ff0c7424 */ /* 0x000fe400078e00ff */
[----:B------:R-:W-:-:S07]  /*1e1b0*/  IMAD.MOV.U32 R3, RZ, RZ, R14 ;  /* 0x000000ffff037224 */ /* 0x000fce00078e000e */
[----:B------:R-:W-:Y:S05]  /*1e1c0*/  WARPSYNC.COLLECTIVE R15, `(.L_x_5556) ;  /* 0x000000000f087348 */ /* 0x000fea0003c00000 */
[----:B------:R0:W1:Y:S02]  /*1e1d0*/  SHFL.IDX P6, R14, R13, R12, R11 ;  /* 0x0000000c0d0e7389 */ /* 0x00006400000c000b */
[----:B01----:R-:W-:Y:S01]  /*1e1e0*/  ENDCOLLECTIVE ;  /* 0x000000000000791b */ /* 0x003fe20003800000 */
.L_x_5556:
        /* <DEDUP_REMOVED lines=16> */
.L_x_5557:
[----:B------:R-:W-:Y:S02]  /*1e2f0*/  IMAD.MOV.U32 R13, RZ, RZ, R4 ;  /* 0x000000ffff0d7224 */ /* 0x000fe400078e0004 */
[----:B------:R-:W-:Y:S01]  /*1e300*/  IMAD.MOV.U32 R12, RZ, RZ, 0x6 ;  /* 0x00000006ff0c7424 */ /* 0x000fe200078e00ff */
[----:B------:R-:W-:-:S07]  /*1e310*/  MOV R3, R14 ;  /* 0x0000000e00037202 */ /* 0x000fce0000000f00 */
[----:B------:R-:W-:Y:S05]  /*1e320*/  WARPSYNC.COLLECTIVE R15, `(.L_x_5558) ;  /* 0x000000000f087348 */ /* 0x000fea0003c00000 */
[----:B------:R0:W1:Y:S02]  /*1e330*/  SHFL.IDX P6, R14, R13, R12, R11 ;  /* 0x0000000c0d0e7389 */ /* 0x00006400000c000b */
[----:B01----:R-:W-:Y:S01]  /*1e340*/  ENDCOLLECTIVE ;  /* 0x000000000000791b */ /* 0x003fe20003800000 */
.L_x_5558:
        /* <DEDUP_REMOVED lines=16> */
.L_x_5559:
[----:B------:R-:W-:Y:S01]  /*1e450*/  IMAD.MOV.U32 R13, RZ, RZ, R4 ;  /* 0x000000ffff0d7224 */ /* 0x000fe200078e0004 */
[----:B------:R-:W-:Y:S01]  /*1e460*/  MOV R12, 0x7 ;  /* 0x00000007000c7802 */ /* 0x000fe20000000f00 */
[----:B------:R-:W-:-:S07]  /*1e470*/  IMAD.MOV.U32 R3, RZ, RZ, R14 ;  /* 0x000000ffff037224 */ /* 0x000fce00078e000e */
[----:B------:R-:W-:Y:S05]  /*1e480*/  WARPSYNC.COLLECTIVE R15, `(.L_x_5560) ;  /* 0x000000000f087348 */ /* 0x000fea0003c00000 */
[----:B------:R0:W1:Y:S02]  /*1e490*/  SHFL.IDX P6, R14, R13, R12, R11 ;  /* 0x0000000c0d0e7389 */ /* 0x00006400000c000b */
[----:B01----:R-:W-:Y:S01]  /*1e4a0*/  ENDCOLLECTIVE ;  /* 0x000000000000791b */ /* 0x003fe20003800000 */
.L_x_5560:
        /* <DEDUP_REMOVED lines=10> */
.L_x_5561:
[----:B------:R-:W-:Y:S01]  /*1e550*/  @!PT LDS RZ, [RZ] ;  /* 0x00000000fffff984 */ /* 0x000fe20000000800 */
[----:B------:R-:W-:Y:S01]  /*1e560*/  @!PT LDS RZ, [RZ] ;  /* 0x00000000fffff984 */ /* 0x000fe20000000800 */
[----:B------:R-:W-:Y:S01]  /*1e570*/  @!PT LDS RZ, [RZ] ;  /* 0x00000000fffff984 */ /* 0x000fe20000000800 */
[----:B------:R0:W-:Y:S01]  /*1e580*/  @!P0 LDGSTS.E.BYPASS.LTC128B.128 [R8+0x1b400], desc[UR40][R2.64], !P1 ;  /* 0x1b40000002088fae */ /* 0x0001e2000c901d68 */
[----:B------:R-:W-:Y:S01]  /*1e590*/  IMAD.MOV.U32 R0, RZ, RZ, R14 ;  /* 0x000000ffff007224 */ /* 0x000fe200078e000e */
[----:B------:R-:W-:Y:S06]  /*1e5a0*/  BRA `(.L_x_5562) ;  /* 0xffffffa400c47947 */ /* 0x000fec000383ffff */
.L_x_5399:
[----:B0-----:R0:W2:Y:S02]  /*1e5b0*/  SYNCS.PHASECHK.TRANS64.TRYWAIT P0, [R22+URZ+0x22820], R3 ;  /* 0x02282003160075a7 */ /* 0x0010a4000800017f */
[----:B--2---:R-:W-:Y:S05]  /*1e5c0*/  @!P0 NANOSLEEP.SYNCS 0x989680 ;  /* 0x009896800000895d */ /* 0x004fea0003900000 */
[----:B------:R-:W2:Y:S02]  /*1e5d0*/  @!P0 SYNCS.PHASECHK.TRANS64 P0, [R22+URZ+0x22820], R3 ;  /* 0x02282003160085a7 */ /* 0x000ea4000800007f */
[----:B--2---:R-:W-:Y:S05]  /*1e5e0*/  @!P0 BRA `(.L_x_5399) ;  /* 0xfffffffc00f08947 */ /* 0x004fea000383ffff */
[----:B------:R-:W-:Y:S05]  /*1e5f0*/  BRA `(.L_x_5563) ;  /* 0xffffffa800207947 */ /* 0x000fea000383ffff */
.L_x_5402:
[----:B--2---:R2:W3:Y:S02]  /*1e600*/  SYNCS.PHASECHK.TRANS64.TRYWAIT P0, [R31+URZ+0x22860], R0 ;  /* 0x022860001f0075a7 */ /* 0x0044e4000800017f */
[----:B---3--:R-:W-:Y:S05]  /*1e610*/  @!P0 NANOSLEEP.SYNCS 0x989680 ;  /* 0x009896800000895d */ /* 0x008fea0003900000 */
[----:B------:R-:W3:Y:S02]  /*1e620*/  @!P0 SYNCS.PHASECHK.TRANS64 P0, [R31+URZ+0x22860], R0 ;  /* 0x022860001f0085a7 */ /* 0x000ee4000800007f */
[----:B---3--:R-:W-:Y:S05]  /*1e630*/  @!P0 BRA `(.L_x_5402) ;  /* 0xfffffffc00f08947 */ /* 0x008fea000383ffff */
[----:B------:R-:W-:Y:S05]  /*1e640*/  BRA `(.L_x_5564) ;  /* 0xffffffa800307947 */ /* 0x000fea000383ffff */
.L_x_5403:
        /* <DEDUP_REMOVED lines=8> */
.L_x_5566:
[----:B------:R-:W-:Y:S05]  /*1e6d0*/  BSYNC B0 ;  /* 0x0000000000007941 */ /* 0x000fea0003800000 */
.L_x_5565:
        /* <DEDUP_REMOVED lines=12> */
.L_x_5567:
[----:B------:R-:W-:Y:S01]  /*1e7a0*/  ISETP.LT.OR P4, PT, R32, 0x1, !P1 ;  /* 0x000000012000780c */ /* 0x000fe20004f81670 */
        /* <DEDUP_REMOVED lines=11> */
.L_x_5568:
[----:B------:R-:W-:Y:S02]  /*1e860*/  IADD3.X R3, RZ, R3, RZ, P0, !PT ;  /* 0x00000003ff037210 */ /* 0x000fe400007fe4ff */
        /* <DEDUP_REMOVED lines=16> */
.L_x_5569:
[----:B------:R-:W-:Y:S02]  /*1e970*/  IMAD.MOV.U32 R13, RZ, RZ, R6 ;  /* 0x000000ffff0d7224 */ /* 0x000fe400078e0006 */
[----:B------:R-:W-:Y:S01]  /*1e980*/  IMAD.MOV.U32 R12, RZ, RZ, 0x2 ;  /* 0x00000002ff0c7424 */ /* 0x000fe200078e00ff */
[----:B------:R-:W-:-:S13]  /*1e990*/  IADD3 R2, P4, R14, R0, RZ ;  /* 0x000000000e027210 */ /* 0x000fda0007f9e0ff */
[----:B------:R-:W-:Y:S05]  /*1e9a0*/  WARPSYNC.COLLECTIVE R15, `(.L_x_5570) ;  /* 0x000000000f087348 */ /* 0x000fea0003c00000 */
[----:B------:R0:W1:Y:S02]  /*1e9b0*/  SHFL.IDX P6, R14, R13, R12, R11 ;  /* 0x0000000c0d0e7389 */ /* 0x00006400000c000b */
[----:B01----:R-:W-:Y:S01]  /*1e9c0*/  ENDCOLLECTIVE ;  /* 0x000000000000791b */ /* 0x003fe20003800000 */
.L_x_5570:
        /* <DEDUP_REMOVED lines=17> */
.L_x_5571:
[----:B------:R-:W-:Y:S02]  /*1eae0*/  IMAD.MOV.U32 R13, RZ, RZ, R6 ;  /* 0x000000ffff0d7224 */ /* 0x000fe400078e0006 */
[----:B------:R-:W-:Y:S01]  /*1eaf0*/  IMAD.MOV.U32 R12, RZ, RZ, 0x3 ;  /* 0x00000003ff0c7424 */ /* 0x000fe200078e00ff */
[----:B------:R-:W-:-:S13]  /*1eb00*/  IADD3 R2, P4, R14, R0, RZ ;  /* 0x000000000e027210 */ /* 0x000fda0007f9e0ff */
[----:B------:R-:W-:Y:S05]  /*1eb10*/  WARPSYNC.COLLECTIVE R15, `(.L_x_5572) ;  /* 0x000000000f087348 */ /* 0x000fea0003c00000 */
[----:B------:R0:W1:Y:S02]  /*1eb20*/  SHFL.IDX P6, R14, R13, R12, R11 ;  /* 0x0000000c0d0e7389 */ /* 0x00006400000c000b */
[----:B01----:R-:W-:Y:S01]  /*1eb30*/  ENDCOLLECTIVE ;  /* 0x000000000000791b */ /* 0x003fe20003800000 */
.L_x_5572:
        /* <DEDUP_REMOVED lines=17> */
.L_x_5573:
[----:B------:R-:W-:Y:S02]  /*1ec50*/  IMAD.MOV.U32 R13, RZ, RZ, R6 ;  /* 0x000000ffff0d7224 */ /* 0x000fe400078e0006 */
[----:B------:R-:W-:Y:S01]  /*1ec60*/  IMAD.MOV.U32 R12, RZ, RZ, 0x4 ;  /* 0x00000004ff0c7424 */ /* 0x000fe200078e00ff */
[----:B------:R-:W-:-:S13]  /*1ec70*/  IADD3 R2, P4, R14, R0, RZ ;  /* 0x000000000e027210 */ /* 0x000fda0007f9e0ff */
[----:B------:R-:W-:Y:S05]  /*1ec80*/  WARPSYNC.COLLECTIVE R15, `(.L_x_5574) ;  /* 0x000000000f087348 */ /* 0x000fea0003c00000 */
[----:B------:R0:W1:Y:S02]  /*1ec90*/  SHFL.IDX P6, R14, R13, R12, R11 ;  /* 0x0000000c0d0e7389 */ /* 0x00006400000c000b */
[----:B01----:R-:W-:Y:S01]  /*1eca0*/  ENDCOLLECTIVE ;  /* 0x000000000000791b */ /* 0x003fe20003800000 */
.L_x_5574:
        /* <DEDUP_REMOVED lines=17> */
.L_x_5575:
[----:B------:R-:W-:Y:S02]  /*1edc0*/  IMAD.MOV.U32 R13, RZ, RZ, R6 ;  /* 0x000000ffff0d7224 */ /* 0x000fe400078e0006 */
[----:B------:R-:W-:Y:S01]  /*1edd0*/  IMAD.MOV.U32 R12, RZ, RZ, 0x5 ;  /* 0x00000005ff0c7424 */ /* 0x000fe200078e00ff */
[----:B------:R-:W-:-:S13]  /*1ede0*/  IADD3 R2, P4, R14, R0, RZ ;  /* 0x000000000e027210 */ /* 0x000fda0007f9e0ff */
[----:B------:R-:W-:Y:S05]  /*1edf0*/  WARPSYNC.COLLECTIVE R15, `(.L_x_5576) ;  /* 0x000000000f087348 */ /* 0x000fea0003c00000 */
[----:B------:R0:W1:Y:S02]  /*1ee00*/  SHFL.IDX P6, R14, R13, R12, R11 ;  /* 0x0000000c0d0e7389 */ /* 0x00006400000c000b */
[----:B01----:R-:W-:Y:S01]  /*1ee10*/  ENDCOLLECTIVE ;  /* 0x000000000000791b */ /* 0x003fe20003800000 */
.L_x_5576:
        /* <DEDUP_REMOVED lines=12> */
.L_x_5577:
        /* <DEDUP_REMOVED lines=9> */
.L_x_5410:
[----:B0-----:R0:W2:Y:S02]  /*1ef70*/  SYNCS.PHASECHK.TRANS64.TRYWAIT P0, [R4+URZ+0x22840], R21 ;  /* 0x02284015040075a7 */ /* 0x0010a4000800017f */
[----:B--2---:R-:W-:Y:S05]  /*1ef80*/  @!P0 NANOSLEEP.SYNCS 0x989680 ;  /* 0x009896800000895d */ /* 0x004fea0003900000 */
[----:B------:R-:W2:Y:S02]  /*1ef90*/  @!P0 SYNCS.PHASECHK.TRANS64 P0, [R4+URZ+0x22840], R21 ;  /* 0x02284015040085a7 */ /* 0x000ea4000800007f */
[----:B--2---:R-:W-:Y:S05]  /*1efa0*/  @!P0 BRA `(.L_x_5410) ;  /* 0xfffffffc00f08947 */ /* 0x004fea000383ffff */
[----:B------:R-:W-:Y:S05]  /*1efb0*/  BRA `(.L_x_5579) ;  /* 0xffffffa800987947 */ /* 0x000fea000383ffff */
.L_x_5411:
        /* <DEDUP_REMOVED lines=8> */
.L_x_5581:
[----:B------:R-:W-:Y:S05]  /*1f040*/  BSYNC B1 ;  /* 0x0000000000017941 */ /* 0x000fea0003800000 */
.L_x_5580:
        /* <DEDUP_REMOVED lines=9> */
.L_x_5582:
[----:B------:R-:W-:Y:S02]  /*1f0e0*/  IMAD.MOV.U32 R13, RZ, RZ, R9 ;  /* 0x000000ffff0d7224 */ /* 0x000fe400078e0009 */
[----:B------:R-:W-:Y:S01]  /*1f0f0*/  IMAD.MOV.U32 R12, RZ, RZ, 0x1 ;  /* 0x00000001ff0c7424 */ /* 0x000fe200078e00ff */
[----:B------:R-:W-:-:S07]  /*1f100*/  MOV R2, R14 ;  /* 0x0000000e00027202 */ /* 0x000fce0000000f00 */
[----:B------:R-:W-:Y:S05]  /*1f110*/  WARPSYNC.COLLECTIVE R15, `(.L_x_5583) ;  /* 0x000000000f087348 */ /* 0x000fea0003c00000 */
[----:B------:R0:W1:Y:S02]  /*1f120*/  SHFL.IDX P6, R14, R13, R12, R11 ;  /* 0x0000000c0d0e7389 */ /* 0x00006400000c000b */
[----:B01----:R-:W-:Y:S01]  /*1f130*/  ENDCOLLECTIVE ;  /* 0x000000000000791b */ /* 0x003fe20003800000 */
.L_x_5583:
        /* <DEDUP_REMOVED lines=11> */
.L_x_5584:
[----:B------:R-:W-:Y:S01]  /*1f1f0*/  IMAD.MOV.U32 R13, RZ, RZ, R9 ;  /* 0x000000ffff0d7224 */ /* 0x000fe200078e0009 */
[----:B------:R-:W-:Y:S01]  /*1f200*/  MOV R12, 0x2 ;  /* 0x00000002000c7802 */ /* 0x000fe20000000f00 */
[----:B------:R-:W-:-:S07]  /*1f210*/  IMAD.MOV.U32 R2, RZ, RZ, R14 ;  /* 0x000000ffff027224 */ /* 0x000fce00078e000e */
[----:B------:R-:W-:Y:S05]  /*1f220*/  WARPSYNC.COLLECTIVE R15, `(.L_x_5585) ;  /* 0x000000000f087348 */ /* 0x000fea0003c00000 */
[----:B------:R0:W1:Y:S02]  /*1f230*/  SHFL.IDX P6, R14, R13, R12, R11 ;  /* 0x0000000c0d0e7389 */ /* 0x00006400000c000b */
[----:B01----:R-:W-:Y:S01]  /*1f240*/  ENDCOLLECTIVE ;  /* 0x000000000000791b */ /* 0x003fe20003800000 */
.L_x_5585:
        /* <DEDUP_REMOVED lines=11> */
.L_x_5586:
[----:B------:R-:W-:Y:S01]  /*1f300*/  MOV R13, R9 ;  /* 0x00000009000d7202 */ /* 0x000fe20000000f00 */
[----:B------:R-:W-:Y:S02]  /*1f310*/  IMAD.MOV.U32 R12, RZ, RZ, 0x3 ;  /* 0x00000003ff0c7424 */ /* 0x000fe400078e00ff */
[----:B------:R-:W-:-:S07]  /*1f320*/  IMAD.MOV.U32 R2, RZ, RZ, R14 ;  /* 0x000000ffff027224 */ /* 0x000fce00078e000e */
[----:B------:R-:W-:Y:S05]  /*1f330*/  WARPSYNC.COLLECTIVE R15, `(.L_x_5587) ;  /* 0x000000000f087348 */ /* 0x000fea0003c00000 */
[----:B------:R0:W1:Y:S02]  /*1f340*/  SHFL.IDX P6, R14, R13, R12, R11 ;  /* 0x0000000c0d0e7389 */ /* 0x00006400000c000b */
[----:B01----:R-:W-:Y:S01]  /*1f350*/  ENDCOLLECTIVE ;  /* 0x000000000000791b */ /* 0x003fe20003800000 */
.L_x_5587:
        /* <DEDUP_REMOVED lines=11> */
.L_x_5588:
[----:B------:R-:W-:Y:S02]  /*1f410*/  IMAD.MOV.U32 R13, RZ, RZ, R9 ;  /* 0x000000ffff0d7224 */ /* 0x000fe400078e0009 */
[----:B------:R-:W-:Y:S02]  /*1f420*/  IMAD.MOV.U32 R12, RZ, RZ, 0x4 ;  /* 0x00000004ff0c7424 */ /* 0x000fe400078e00ff */
[----:B------:R-:W-:-:S07]  /*1f430*/  IMAD.MOV.U32 R2, RZ, RZ, R14 ;  /* 0x000000ffff027224 */ /* 0x000fce00078e000e */
[----:B------:R-:W-:Y:S05]  /*1f440*/  WARPSYNC.COLLECTIVE R15, `(.L_x_5589) ;  /* 0x000000000f087348 */ /* 0x000fea0003c00000 */
[----:B------:R0:W1:Y:S02]  /*1f450*/  SHFL.IDX P6, R14, R13, R12, R11 ;  /* 0x0000000c0d0e7389 */ /* 0x00006400000c000b */
[----:B01----:R-:W-:Y:S01]  /*1f460*/  ENDCOLLECTIVE ;  /* 0x000000000000791b */ /* 0x003fe20003800000 */
.L_x_5589:
        /* <DEDUP_REMOVED lines=11> */
.L_x_5590:
[----:B------:R-:W-:Y:S02]  /*1f520*/  IMAD.MOV.U32 R13, RZ, RZ, R9 ;  /* 0x000000ffff0d7224 */ /* 0x000fe400078e0009 */
[----:B------:R-:W-:Y:S01]  /*1f530*/  IMAD.MOV.U32 R12, RZ, RZ, 0x5 ;  /* 0x00000005ff0c7424 */ /* 0x000fe200078e00ff */
[----:B------:R-:W-:-:S07]  /*1f540*/  MOV R2, R14 ;  /* 0x0000000e00027202 */ /* 0x000fce0000000f00 */
[----:B------:R-:W-:Y:S05]  /*1f550*/  WARPSYNC.COLLECTIVE R15, `(.L_x_5591) ;  /* 0x000000000f087348 */ /* 0x000fea0003c00000 */
[----:B------:R0:W1:Y:S02]  /*1f560*/  SHFL.IDX P6, R14, R13, R12, R11 ;  /* 0x0000000c0d0e7389 */ /* 0x00006400000c000b */
[----:B01----:R-:W-:Y:S01]  /*1f570*/  ENDCOLLECTIVE ;  /* 0x000000000000791b */ /* 0x003fe20003800000 */
.L_x_5591:
        /* <DEDUP_REMOVED lines=11> */
.L_x_5592:
[----:B------:R-:W-:Y:S01]  /*1f630*/  IMAD.MOV.U32 R2, RZ, RZ, R14 ;  /* 0x000000ffff027224 */ /* 0x000fe200078e000e */
[----:B------:R-:W-:Y:S06]  /*1f640*/  BRA `(.L_x_5593) ;  /* 0xffffffa400cc7947 */ /* 0x000fec000383ffff */
.L_x_5416:
[----:B----4-:R4:W0:Y:S02]  /*1f650*/  SYNCS.PHASECHK.TRANS64.TRYWAIT P0, [R4+URZ+0x22860], R21 ;  /* 0x02286015040075a7 */ /* 0x010824000800017f */
[----:B0-----:R-:W-:Y:S05]  /*1f660*/  @!P0 NANOSLEEP.SYNCS 0x989680 ;  /* 0x009896800000895d */ /* 0x001fea0003900000 */
[----:B------:R-:W0:Y:S02]  /*1f670*/  @!P0 SYNCS.PHASECHK.TRANS64 P0, [R4+URZ+0x22860], R21 ;  /* 0x02286015040085a7 */ /* 0x000e24000800007f */
[----:B0-----:R-:W-:Y:S05]  /*1f680*/  @!P0 BRA `(.L_x_5416) ;  /* 0xfffffffc00f08947 */ /* 0x001fea000383ffff */
[----:B------:R-:W-:Y:S05]  /*1f690*/  BRA `(.L_x_5594) ;  /* 0xffffffa8001c7947 */ /* 0x000fea000383ffff */
.L_x_5417:
[----:B------:R-:W-:Y:S01]  /*1f6a0*/  BSSY B1, `(.L_x_5595) ;  /* 0x0000008000017945 */ /* 0x000fe20003800000 */
[----:B------:R-:W-:Y:S01]  /*1f6b0*/  IMAD.MOV.U32 R13, RZ, RZ, R7 ;  /* 0x000000ffff0d7224 */ /* 0x000fe200078e0007 */
[----:B------:R-:W-:Y:S01]  /*1f6c0*/  MOV R15, 0xffffffff ;  /* 0xffffffff000f7802 */ /* 0x000fe20000000f00 */
[----:B------:R-:W-:Y:S02]  /*1f6d0*/  IMAD.MOV.U32 R12, RZ, RZ, RZ ;  /* 0x000000ffff0c7224 */ /* 0x000fe400078e00ff */
[----:B------:R-:W-:-:S07]  /*1f6e0*/  IMAD.MOV.U32 R11, RZ, RZ, 0x181f ;  /* 0x0000181fff0b7424 */ /* 0x000fce00078e00ff */
[----:B01-34-:R-:W-:Y:S05]  /*1f6f0*/  WARPSYNC.COLLECTIVE R15, `(.L_x_5596) ;  /* 0x000000000f087348 */ /* 0x01bfea0003c00000 */
[----:B------:R2:W0:Y:S02]  /*1f700*/  SHFL.IDX P6, R14, R13, R12, R11 ;  /* 0x0000000c0d0e7389 */ /* 0x00042400000c000b */
[----:B01234-:R-:W-:Y:S01]  /*1f710*/  ENDCOLLECTIVE ;  /* 0x000000000000791b */ /* 0x01ffe20003800000 */
.L_x_5596:
[----:B------:R-:W-:Y:S05]  /*1f720*/  BSYNC B1 ;  /* 0x0000000000017941 */ /* 0x000fea0003800000 */
.L_x_5595:
        /* <DEDUP_REMOVED lines=9> */
.L_x_5597:
[----:B------:R-:W-:Y:S02]  /*1f7c0*/  IMAD.MOV.U32 R13, RZ, RZ, R7 ;  /* 0x000000ffff0d7224 */ /* 0x000fe400078e0007 */
[----:B------:R-:W-:Y:S01]  /*1f7d0*/  IMAD.MOV.U32 R12, RZ, RZ, 0x1 ;  /* 0x00000001ff0c7424 */ /* 0x000fe200078e00ff */
[----:B------:R-:W-:-:S13]  /*1f7e0*/  IADD3 R2, P0, R14, R0, RZ ;  /* 0x000000000e027210 */ /* 0x000fda0007f1e0ff */
[----:B------:R-:W-:Y:S05]  /*1f7f0*/  WARPSYNC.COLLECTIVE R15, `(.L_x_5598) ;  /* 0x000000000f087348 */ /* 0x000fea0003c00000 */
[----:B------:R0:W1:Y:S02]  /*1f800*/  SHFL.IDX P6, R14, R13, R12, R11 ;  /* 0x0000000c0d0e7389 */ /* 0x00006400000c000b */
[----:B01----:R-:W-:Y:S01]  /*1f810*/  ENDCOLLECTIVE ;  /* 0x000000000000791b */ /* 0x003fe20003800000 */
.L_x_5598:
        /* <DEDUP_REMOVED lines=13> */
.L_x_5599:
[----:B------:R-:W-:Y:S02]  /*1f8f0*/  IMAD.MOV.U32 R13, RZ, RZ, R7 ;  /* 0x000000ffff0d7224 */ /* 0x000fe400078e0007 */
[----:B------:R-:W-:Y:S01]  /*1f900*/  IMAD.MOV.U32 R12, RZ, RZ, 0x2 ;  /* 0x00000002ff0c7424 */ /* 0x000fe200078e00ff */
[----:B------:R-:W-:-:S13]  /*1f910*/  IADD3 R2, P0, R14, R0, RZ ;  /* 0x000000000e027210 */ /* 0x000fda0007f1e0ff */
[----:B------:R-:W-:Y:S05]  /*1f920*/  WARPSYNC.COLLECTIVE R15, `(.L_x_5600) ;  /* 0x000000000f087348 */ /* 0x000fea0003c00000 */
[----:B------:R0:W1:Y:S02]  /*1f930*/  SHFL.IDX P6, R14, R13, R12, R11 ;  /* 0x0000000c0d0e7389 */ /* 0x00006400000c000b */
[----:B01----:R-:W-:Y:S01]  /*1f940*/  ENDCOLLECTIVE ;  /* 0x000000000000791b */ /* 0x003fe20003800000 */
.L_x_5600:
        /* <DEDUP_REMOVED lines=13> */
.L_x_5601:
[----:B------:R-:W-:Y:S02]  /*1fa20*/  IMAD.MOV.U32 R13, RZ, RZ, R7 ;  /* 0x000000ffff0d7224 */ /* 0x000fe400078e0007 */
[----:B------:R-:W-:Y:S01]  /*1fa30*/  IMAD.MOV.U32 R12, RZ, RZ, 0x3 ;  /* 0x00000003ff0c7424 */ /* 0x000fe200078e00ff */
[----:B------:R-:W-:-:S13]  /*1fa40*/  IADD3 R2, P0, R14, R0, RZ ;  /* 0x000000000e027210 */ /* 0x000fda0007f1e0ff */
[----:B------:R-:W-:Y:S05]  /*1fa50*/  WARPSYNC.COLLECTIVE R15, `(.L_x_5602) ;  /* 0x000000000f087348 */ /* 0x000fea0003c00000 */
[----:B------:R0:W1:Y:S02]  /*1fa60*/  SHFL.IDX P6, R14, R13, R12, R11 ;  /* 0x0000000c0d0e7389 */ /* 0x00006400000c000b */
[----:B01----:R-:W-:Y:S01]  /*1fa70*/  ENDCOLLECTIVE ;  /* 0x000000000000791b */ /* 0x003fe20003800000 */
.L_x_5602:
        /* <DEDUP_REMOVED lines=13> */
.L_x_5603:
[----:B------:R-:W-:Y:S02]  /*1fb50*/  IMAD.MOV.U32 R13, RZ, RZ, R7 ;  /* 0x000000ffff0d7224 */ /* 0x000fe400078e0007 */
[----:B------:R-:W-:Y:S01]  /*1fb60*/  IMAD.MOV.U32 R12, RZ, RZ, 0x4 ;  /* 0x00000004ff0c7424 */ /* 0x000fe200078e00ff */
[----:B------:R-:W-:-:S13]  /*1fb70*/  IADD3 R2, P0, R14, R0, RZ ;  /* 0x000000000e027210 */ /* 0x000fda0007f1e0ff */
[----:B------:R-:W-:Y:S05]  /*1fb80*/  WARPSYNC.COLLECTIVE R15, `(.L_x_5604) ;  /* 0x000000000f087348 */ /* 0x000fea0003c00000 */
[----:B------:R0:W1:Y:S02]  /*1fb90*/  SHFL.IDX P6, R14, R13, R12, R11 ;  /* 0x0000000c0d0e7389 */ /* 0x00006400000c000b */
[----:B01----:R-:W-:Y:S01]  /*1fba0*/  ENDCOLLECTIVE ;  /* 0x000000000000791b */ /* 0x003fe20003800000 */
.L_x_5604:
        /* <DEDUP_REMOVED lines=13> */
.L_x_5605:
[----:B------:R-:W-:Y:S02]  /*1fc80*/  IMAD.MOV.U32 R13, RZ, RZ, R7 ;  /* 0x000000ffff0d7224 */ /* 0x000fe400078e0007 */
[----:B------:R-:W-:Y:S01]  /*1fc90*/  IMAD.MOV.U32 R12, RZ, RZ, 0x5 ;  /* 0x00000005ff0c7424 */ /* 0x000fe200078e00ff */
[----:B------:R-:W-:-:S13]  /*1fca0*/  IADD3 R2, P0, R14, R0, RZ ;  /* 0x000000000e027210 */ /* 0x000fda0007f1e0ff */
[----:B------:R-:W-:Y:S05]  /*1fcb0*/  WARPSYNC.COLLECTIVE R15, `(.L_x_5606) ;  /* 0x000000000f087348 */ /* 0x000fea0003c00000 */
[----:B------:R0:W1:Y:S02]  /*1fcc0*/  SHFL.IDX P6, R14, R13, R12, R11 ;  /* 0x0000000c0d0e7389 */ /* 0x00006400000c000b */
[----:B01----:R-:W-:Y:S01]  /*1fcd0*/  ENDCOLLECTIVE ;  /* 0x000000000000791b */ /* 0x003fe20003800000 */
.L_x_5606:
        /* <DEDUP_REMOVED lines=13> */
.L_x_5607:
[----:B------:R-:W-:Y:S05]  /*1fdb0*/  BRA `(.L_x_5608) ;  /* 0xffffffa4006c7947 */ /* 0x000fea000383ffff */
.L_x_5425:
        /* <DEDUP_REMOVED lines=8> */
.L_x_5610:
[----:B------:R-:W-:Y:S05]  /*1fe40*/  BSYNC B0 ;  /* 0x0000000000007941 */ /* 0x000fea0003800000 */
.L_x_5609:
        /* <DEDUP_REMOVED lines=9> */
.L_x_5611:
        /* <DEDUP_REMOVED lines=18> */
.L_x_5612:
[----:B------:R-:W-:Y:S01]  /*20000*/  IMAD.MOV.U32 R12, RZ, RZ, 0x2 ;  /* 0x00000002ff0c7424 */ /* 0x000fe200078e00ff */
[----:B------:R-:W-:-:S05]  /*20010*/  SEL R4, R14, RZ, P1 ;  /* 0x000000ff0e047207 */ /* 0x000fca0000800000 */
[----:B------:R-:W-:-:S04]  /*20020*/  IMAD.IADD R4, R17, 0x1, R4 ;  /* 0x0000000111047824 */ /* 0x000fc800078e0204 */
[----:B------:R-:W-:-:S07]  /*20030*/  IMAD.MOV.U32 R13, RZ, RZ, R4 ;  /* 0x000000ffff0d7224 */ /* 0x000fce00078e0004 */
[----:B------:R-:W-:Y:S05]  /*20040*/  WARPSYNC.COLLECTIVE R15, `(.L_x_5613) ;  /* 0x000000000f087348 */ /* 0x000fea0003c00000 */
[----:B------:R0:W1:Y:S02]  /*20050*/  SHFL.UP P6, R14, R13, R12, R11 ;  /* 0x0400000c0d0e7389 */ /* 0x00006400000c000b */
[----:B01----:R-:W-:Y:S01]  /*20060*/  ENDCOLLECTIVE ;  /* 0x000000000000791b */ /* 0x003fe20003800000 */
.L_x_5613:
[----:B------:R-:W-:Y:S01]  /*20070*/  IMAD.MOV.U32 R12, RZ, RZ, 0x4 ;  /* 0x00000004ff0c7424 */ /* 0x000fe200078e00ff */
[----:B------:R-:W-:-:S04]  /*20080*/  SEL R3, R14, RZ, P2 ;  /* 0x000000ff0e037207 */ /* 0x000fc80001000000 */
[----:B------:R-:W-:-:S05]  /*20090*/  IADD3 R6, R4, R3, RZ ;  /* 0x0000000304067210 */ /* 0x000fca0007ffe0ff */
[----:B------:R-:W-:-:S07]  /*200a0*/  IMAD.MOV.U32 R13, RZ, RZ, R6 ;  /* 0x000000ffff0d7224 */ /* 0x000fce00078e0006 */
[----:B------:R-:W-:Y:S05]  /*200b0*/  WARPSYNC.COLLECTIVE R15, `(.L_x_5614) ;  /* 0x000000000f087348 */ /* 0x000fea0003c00000 */
[----:B------:R0:W1:Y:S02]  /*200c0*/  SHFL.UP P6, R14, R13, R12, R11 ;  /* 0x0400000c0d0e7389 */ /* 0x00006400000c000b */
[----:B01----:R-:W-:Y:S01]  /*200d0*/  ENDCOLLECTIVE ;  /* 0x000000000000791b */ /* 0x003fe20003800000 */
.L_x_5614:
[----:B------:R-:W-:Y:S02]  /*200e0*/  MOV R12, 0x8 ;  /* 0x00000008000c7802 */ /* 0x000fe40000000f00 */
[----:B------:R-:W-:-:S05]  /*200f0*/  SEL R3, R14, RZ, P3 ;  /* 0x000000ff0e037207 */ /* 0x000fca0001800000 */
[----:B------:R-:W-:-:S04]  /*20100*/  IMAD.IADD R2, R6, 0x1, R3 ;  /* 0x0000000106027824 */ /* 0x000fc800078e0203 */
[----:B------:R-:W-:-:S07]  /*20110*/  IMAD.MOV.U32 R13, RZ, RZ, R2 ;  /* 0x000000ffff0d7224 */ /* 0x000fce00078e0002 */
[----:B------:R-:W-:Y:S05]  /*20120*/  WARPSYNC.COLLECTIVE R15, `(.L_x_5615) ;  /* 0x000000000f087348 */ /* 0x000fea0003c00000 */
[----:B------:R0:W1:Y:S02]  /*20130*/  SHFL.UP P6, R14, R13, R12, R11 ;  /* 0x0400000c0d0e7389 */ /* 0x00006400000c000b */
[----:B01----:R-:W-:Y:S01]  /*20140*/  ENDCOLLECTIVE ;  /* 0x000000000000791b */ /* 0x003fe20003800000 */
.L_x_5615:
[----:B------:R-:W-:Y:S01]  /*20150*/  IMAD.MOV.U32 R12, RZ, RZ, 0x10 ;  /* 0x00000010ff0c7424 */ /* 0x000fe200078e00ff */
[----:B------:R-:W-:-:S05]  /*20160*/  SEL R3, R14, RZ, P4 ;  /* 0x000000ff0e037207 */ /* 0x000fca0002000000 */
[----:B------:R-:W-:-:S04]  /*20170*/  IMAD.IADD R3, R2, 0x1, R3 ;  /* 0x0000000102037824 */ /* 0x000fc800078e0203 */
[----:B------:R-:W-:-:S07]  /*20180*/  IMAD.MOV.U32 R13, RZ, RZ, R3 ;  /* 0x000000ffff0d7224 */ /* 0x000fce00078e0003 */
[----:B------:R-:W-:Y:S05]  /*20190*/  WARPSYNC.COLLECTIVE R15, `(.L_x_5616) ;  /* 0x000000000f087348 */ /* 0x000fea0003c00000 */
[----:B------:R0:W1:Y:S02]  /*201a0*/  SHFL.UP P6, R14, R13, R12, R11 ;  /* 0x0400000c0d0e7389 */ /* 0x00006400000c000b */
[----:B01----:R-:W-:Y:S01]  /*201b0*/  ENDCOLLECTIVE ;  /* 0x000000000000791b */ /* 0x003fe20003800000 */
.L_x_5616:
        /* <DEDUP_REMOVED lines=8> */
.L_x_5617:
[----:B------:R-:W-:Y:S05]  /*20240*/  BRA `(.L_x_5618) ;  /* 0xffffffa400cc7947 */ /* 0x000fea000383ffff */
.L_x_5430:
[----:B------:R-:W-:Y:S01]  /*20250*/  BSSY B0, `(.L_x_5619) ;  /* 0x0000008000007945 */ /* 0x000fe20003800000 */
[----:B-----5:R-:W-:Y:S01]  /*20260*/  IMAD.MOV.U32 R13, RZ, RZ, R17 ;  /* 0x000000ffff0d7224 */ /* 0x020fe200078e0011 */
[----:B------:R-:W-:Y:S01]  /*20270*/  MOV R11, RZ ;  /* 0x000000ff000b7202 */ /* 0x000fe20000000f00 */
[----:B------:R-:W-:Y:S02]  /*20280*/  IMAD.MOV.U32 R12, RZ, RZ, 0x1 ;  /* 0x00000001ff0c7424 */ /* 0x000fe400078e00ff */
[----:B------:R-:W-:-:S07]  /*20290*/  IMAD.MOV.U32 R15, RZ, RZ, -0x1 ;  /* 0xffffffffff0f7424 */ /* 0x000fce00078e00ff */
[----:B01----:R-:W-:Y:S05]  /*202a0*/  WARPSYNC.COLLECTIVE R15, `(.L_x_5620) ;  /* 0x000000000f087348 */ /* 0x003fea0003c00000 */
[----:B------:R2:W3:Y:S02]  /*202b0*/  SHFL.UP P6, R14, R13, R12, R11 ;  /* 0x0400000c0d0e7389 */ /* 0x0004e400000c000b */
[----:B0123--:R-:W-:Y:S01]  /*202c0*/  ENDCOLLECTIVE ;  /* 0x000000000000791b */ /* 0x00ffe20003800000 */
.L_x_5620:
[----:B------:R-:W-:Y:S05]  /*202d0*/  BSYNC B0 ;  /* 0x0000000000007941 */ /* 0x000fea0003800000 */
.L_x_5619:
        /* <DEDUP_REMOVED lines=8> */
.L_x_5621:
[----:B------:R-:W-:Y:S01]  /*20360*/  IMAD.MOV.U32 R12, RZ, RZ, 0x4 ;  /* 0x00000004ff0c7424 */ /* 0x000fe200078e00ff */
[----:B------:R-:W-:-:S05]  /*20370*/  SEL R2, R14, RZ, P2 ;  /* 0x000000ff0e027207 */ /* 0x000fca0001000000 */
[----:B------:R-:W-:-:S04]  /*20380*/  IMAD.IADD R2, R13, 0x1, R2 ;  /* 0x000000010d027824 */ /* 0x000fc800078e0202 */
[----:B------:R-:W-:-:S07]  /*20390*/  IMAD.MOV.U32 R13, RZ, RZ, R2 ;  /* 0x000000ffff0d7224 */ /* 0x000fce00078e0002 */
[----:B------:R-:W-:Y:S05]  /*203a0*/  WARPSYNC.COLLECTIVE R15, `(.L_x_5622) ;  /* 0x000000000f087348 */ /* 0x000fea0003c00000 */
[----:B------:R0:W1:Y:S02]  /*203b0*/  SHFL.UP P6, R14, R13, R12, R11 ;  /* 0x0400000c0d0e7389 */ /* 0x00006400000c000b */
[----:B01----:R-:W-:Y:S01]  /*203c0*/  ENDCOLLECTIVE ;  /* 0x000000000000791b */ /* 0x003fe20003800000 */
.L_x_5622:
[----:B------:R-:W-:Y:S01]  /*203d0*/  IMAD.MOV.U32 R12, RZ, RZ, 0x8 ;  /* 0x00000008ff0c7424 */ /* 0x000fe200078e00ff */
[----:B------:R-:W-:-:S05]  /*203e0*/  SEL R3, R14, RZ, P3 ;  /* 0x000000ff0e037207 */ /* 0x000fca0001800000 */
[----:B------:R-:W-:-:S05]  /*203f0*/  IMAD.IADD R3, R2, 0x1, R3 ;  /* 0x0000000102037824 */ /* 0x000fca00078e0203 */
[----:B------:R-:W-:-:S07]  /*20400*/  MOV R13, R3 ;  /* 0x00000003000d7202 */ /* 0x000fce0000000f00 */
[----:B------:R-:W-:Y:S05]  /*20410*/  WARPSYNC.COLLECTIVE R15, `(.L_x_5623) ;  /* 0x000000000f087348 */ /* 0x000fea0003c00000 */
[----:B------:R0:W1:Y:S02]  /*20420*/  SHFL.UP P6, R14, R13, R12, R11 ;  /* 0x0400000c0d0e7389 */ /* 0x00006400000c000b */
[----:B01----:R-:W-:Y:S01]  /*20430*/  ENDCOLLECTIVE ;  /* 0x000000000000791b */ /* 0x003fe20003800000 */
.L_x_5623:
[----:B------:R-:W-:Y:S01]  /*20440*/  IMAD.MOV.U32 R12, RZ, RZ, 0x10 ;  /* 0x00000010ff0c7424 */ /* 0x000fe200078e00ff */
[----:B------:R-:W-:-:S05]  /*20450*/  SEL R4, R14, RZ, P4 ;  /* 0x000000ff0e047207 */ /* 0x000fca0002000000 */
[----:B------:R-:W-:-:S04]  /*20460*/  IMAD.IADD R4, R3, 0x1, R4 ;  /* 0x0000000103047824 */ /* 0x000fc800078e0204 */
[----:B------:R-:W-:-:S07]  /*20470*/  IMAD.MOV.U32 R13, RZ, RZ, R4 ;  /* 0x000000ffff0d7224 */ /* 0x000fce00078e0004 */
[----:B------:R-:W-:Y:S05]  /*20480*/  WARPSYNC.COLLECTIVE R15, `(.L_x_5624) ;  /* 0x000000000f087348 */ /* 0x000fea0003c00000 */
[----:B------:R0:W1:Y:S02]  /*20490*/  SHFL.UP P6, R14, R13, R12, R11 ;  /* 0x0400000c0d0e7389 */ /* 0x00006400000c000b */
[----:B01----:R-:W-:Y:S01]  /*204a0*/  ENDCOLLECTIVE ;  /* 0x000000000000791b */ /* 0x003fe20003800000 */
.L_x_5624:
        /* <DEDUP_REMOVED lines=8> */
.L_x_5625:
[----:B------:R-:W-:Y:S05]  /*20530*/  BRA `(.L_x_5626) ;  /* 0xffffffa400ac7947 */ /* 0x000fea000383ffff */
.L_x_5432:
[----:B------:R-:W-:Y:S01]  /*20540*/  BSSY B0, `(.L_x_5627) ;  /* 0x0000006000007945 */ /* 0x000fe20003800000 */
[----:B------:R-:W-:Y:S01]  /*20550*/  PLOP3.LUT P6, PT, P6, PT, PT, 0x8, 0x0 ;  /* 0x000000000000781c */ /* 0x000fe200037ce170 */
[----:B------:R-:W-:-:S12]  /*20560*/  IMAD.MOV.U32 R15, RZ, RZ, -0x1 ;  /* 0xffffffffff0f7424 */ /* 0x000fd800078e00ff */
[----:B01----:R-:W-:Y:S05]  /*20570*/  WARPSYNC.COLLECTIVE R15, `(.L_x_5628) ;  /* 0x000000000f087348 */ /* 0x003fea0003c00000 */
[----:B------:R-:W-:Y:S01]  /*20580*/  VOTE.ANY R14, PT, P6 ;  /* 0x00000000000e7806 */ /* 0x000fe200030e0100 */
[----:B01----:R-:W-:Y:S06]  /*20590*/  ENDCOLLECTIVE ;  /* 0x000000000000791b */ /* 0x003fec0003800000 */
.L_x_5628:
[----:B------:R-:W-:Y:S05]  /*205a0*/  BSYNC B0 ;  /* 0x0000000000007941 */ /* 0x000fea0003800000 */
.L_x_5627:
        /* <DEDUP_REMOVED lines=9> */
.L_x_5629:
[----:B------:R-:W-:Y:S01]  /*20640*/  MOV R17, R14 ;  /* 0x0000000e00117202 */ /* 0x000fe20000000f00 */
[----:B------:R-:W-:Y:S06]  /*20650*/  BRA `(.L_x_5630) ;  /* 0xffffffa4009c7947 */ /* 0x000fec000383ffff */
.L_x_5434:
[----:B------:R-:W-:Y:S01]  /*20660*/  BSSY B0, `(.L_x_5631) ;  /* 0x0000007000007945 */ /* 0x000fe20003800000 */
[----:B------:R-:W-:Y:S02]  /*20670*/  IMAD.MOV.U32 R13, RZ, RZ, R2 ;  /* 0x000000ffff0d7224 */ /* 0x000fe400078e0002 */
[----:B------:R-:W-:Y:S02]  /*20680*/  IMAD.MOV.U32 R11, RZ, RZ, 0x1f ;  /* 0x0000001fff0b7424 */ /* 0x000fe400078e00ff */
[----:B------:R-:W-:-:S07]  /*20690*/  IMAD.MOV.U32 R15, RZ, RZ, -0x1 ;  /* 0xffffffffff0f7424 */ /* 0x000fce00078e00ff */
[----:B0123--:R-:W-:Y:S05]  /*206a0*/  WARPSYNC.COLLECTIVE R15, `(.L_x_5632) ;  /* 0x000000000f087348 */ /* 0x00ffea0003c00000 */
[----:B------:R4:W0:Y:S02]  /*206b0*/  SHFL.IDX P6, R14, R13, R12, R11 ;  /* 0x0000000c0d0e7389 */ /* 0x00082400000c000b */
[----:B01234-:R-:W-:Y:S01]  /*206c0*/  ENDCOLLECTIVE ;  /* 0x000000000000791b */ /* 0x01ffe20003800000 */
.L_x_5632:
[----:B------:R-:W-:Y:S05]  /*206d0*/  BSYNC B0 ;  /* 0x0000000000007941 */ /* 0x000fea0003800000 */
.L_x_5631:
[----:B------:R-:W-:Y:S05]  /*206e0*/  BRA `(.L_x_5433) ;  /* 0xffffffa400947947 */ /* 0x000fea000383ffff */
.L_x_5438:
[----:B0-----:R0:W1:Y:S02]  /*206f0*/  SYNCS.PHASECHK.TRANS64.TRYWAIT P0, [R5+URZ+0x22820], R0 ;  /* 0x02282000050075a7 */ /* 0x001064000800017f */
[----:B-1----:R-:W-:Y:S05]  /*20700*/  @!P0 NANOSLEEP.SYNCS 0x989680 ;  /* 0x009896800000895d */ /* 0x002fea0003900000 */
[----:B------:R-:W1:Y:S02]  /*20710*/  @!P0 SYNCS.PHASECHK.TRANS64 P0, [R5+URZ+0x22820], R0 ;  /* 0x02282000050085a7 */ /* 0x000e64000800007f */
[----:B-1----:R-:W-:Y:S05]  /*20720*/  @!P0 BRA `(.L_x_5438) ;  /* 0xfffffffc00f08947 */ /* 0x002fea000383ffff */
[----:B------:R-:W-:Y:S05]  /*20730*/  BRA `(.L_x_5633) ;  /* 0xffffffac000c7947 */ /* 0x000fea000383ffff */
.L_x_5439:
        /* <DEDUP_REMOVED lines=11> */
.L_x_5635:
[----:B------:R-:W-:Y:S05]  /*207f0*/  BSYNC B0 ;  /* 0x0000000000007941 */ /* 0x000fea0003800000 */
.L_x_5634:
[----:B------:R-:W-:Y:S05]  /*20800*/  BRA `(.L_x_5636) ;  /* 0xffffffa800f47947 */ /* 0x000fea000383ffff */
.L_x_5440:
[----:B------:R-:W-:Y:S01]  /*20810*/  BSSY B0, `(.L_x_5637) ;  /* 0x0000006000007945 */ /* 0x000fe20003800000 */
[----:B------:R-:W-:-:S07]  /*20820*/  IMAD.MOV.U32 R15, RZ, RZ, -0x1 ;  /* 0xffffffffff0f7424 */ /* 0x000fce00078e00ff */
[----:B0-234-:R-:W-:Y:S05]  /*20830*/  WARPSYNC.COLLECTIVE R15, `(.L_x_5638) ;  /* 0x000000000f0c7348 */ /* 0x01dfea0003c00000 */
[----:B------:R-:W-:Y:S02]  /*20840*/  ELECT P6, UR62, PT ;  /* 0x00000000003e782f */ /* 0x000fe400038c0000 */
[----:B------:R-:W-:Y:S01]  /*20850*/  MOV R14, UR62 ;  /* 0x0000003e000e7c02 */ /* 0x000fe20008000f00 */
[----:B0-234-:R-:W-:Y:S10]  /*20860*/  ENDCOLLECTIVE ;  /* 0x000000000000791b */ /* 0x01dff40003800000 */
.L_x_5638:
[----:B------:R-:W-:Y:S05]  /*20870*/  BSYNC B0 ;  /* 0x0000000000007941 */ /* 0x000fea0003800000 */
.L_x_5637:
[----:B------:R-:W-:Y:S05]  /*20880*/  BRA `(.L_x_5639) ;  /* 0xffffffa800e87947 */ /* 0x000fea000383ffff */
.L_x_5442:
[----:B0-----:R0:W1:Y:S02]  /*20890*/  SYNCS.PHASECHK.TRANS64.TRYWAIT P1, [R3+URZ+0x22840], R2 ;  /* 0x02284002030075a7 */ /* 0x001064000802017f */
[----:B-1----:R-:W-:Y:S05]  /*208a0*/  @!P1 NANOSLEEP.SYNCS 0x989680 ;  /* 0x009896800000995d */ /* 0x002fea0003900000 */
[----:B------:R-:W1:Y:S02]  /*208b0*/  @!P1 SYNCS.PHASECHK.TRANS64 P1, [R3+URZ+0x22840], R2 ;  /* 0x02284002030095a7 */ /* 0x000e64000802007f */
[----:B-1----:R-:W-:Y:S05]  /*208c0*/  @!P1 BRA `(.L_x_5442) ;  /* 0xfffffffc00f09947 */ /* 0x002fea000383ffff */
[----:B------:R-:W-:Y:S05]  /*208d0*/  BRA `(.L_x_5640) ;  /* 0xffffffac00047947 */ /* 0x000fea000383ffff */
.L_x_5444:
[----:B-1----:R1:W0:Y:S02]  /*208e0*/  SYNCS.PHASECHK.TRANS64.TRYWAIT P1, [R5+URZ+0x22840], R0 ;  /* 0x02284000050075a7 */ /* 0x002224000802017f */
[----:B0-----:R-:W-:Y:S05]  /*208f0*/  @!P1 NANOSLEEP.SYNCS 0x989680 ;  /* 0x009896800000995d */ /* 0x001fea0003900000 */
[----:B------:R-:W0:Y:S02]  /*20900*/  @!P1 SYNCS.PHASECHK.TRANS64 P1, [R5+URZ+0x22840], R0 ;  /* 0x02284000050095a7 */ /* 0x000e24000802007f */
[----:B0-----:R-:W-:Y:S05]  /*20910*/  @!P1 BRA `(.L_x_5444) ;  /* 0xfffffffc00f09947 */ /* 0x001fea000383ffff */
[----:B------:R-:W-:Y:S05]  /*20920*/  BRA `(.L_x_5641) ;  /* 0xffffffac00107947 */ /* 0x000fea000383ffff */
.L_x_5446:
[----:B------:R0:W0:Y:S02]  /*20930*/  SYNCS.PHASECHK.TRANS64.TRYWAIT P1, [R3+URZ+0x22860], R2 ;  /* 0x02286002030075a7 */ /* 0x000024000802017f */
[----:B0-----:R-:W-:Y:S05]  /*20940*/  @!P1 NANOSLEEP.SYNCS 0x989680 ;  /* 0x009896800000995d */ /* 0x001fea0003900000 */
[----:B------:R-:W0:Y:S02]  /*20950*/  @!P1 SYNCS.PHASECHK.TRANS64 P1, [R3+URZ+0x22860], R2 ;  /* 0x02286002030095a7 */ /* 0x000e24000802007f */
[----:B0-----:R-:W-:Y:S05]  /*20960*/  @!P1 BRA `(.L_x_5446) ;  /* 0xfffffffc00f09947 */ /* 0x001fea000383ffff */
[----:B------:R-:W-:Y:S05]  /*20970*/  BRA `(.L_x_5642) ;  /* 0xffffffac000c7947 */ /* 0x000fea000383ffff */
.L_x_5643:
        /* <DEDUP_REMOVED lines=16> */
.L_x_6466:


//--------------------- .text._ZN7cutlass13device_kernelIN5flash11enable_sm90INS1_16FlashAttnFwdSm90INS1_25CollectiveMainloopFwdSm90ILi2EN4cute5tupleIJNS5_1CILi1EEES8_S8_EEENS6_IJNS7_ILi128EEENS7_ILi96EEENS7_ILi64EEEEEELi256ENS_6half_tEfNS_4arch4Sm90ELb1ELb0ELb1ELb1ELb1ELb0ELb1ELb1ELb0ELb1ELb0ELb0EEENS1_21CollectiveEpilogueFwdINS6_IJSA_NS7_ILi256EEESB_EEES9_SE_SG_Li256ELb1ELb1ELb0ELb0EEENS1_36VarlenDynamicPersistentTileSchedulerILi128ELi96ELi256ELi128ELb0ELb1ELb1ELb1ELb1ELb1EEEEEEEEEvNT_6ParamsE --------------------------
	.section	.text._ZN7cutlass13device_kernelIN5flash11enable_sm90INS1_16FlashAttnFwdSm90INS1_25CollectiveMainloopFwdSm90ILi2EN4cute5tupleIJNS5_1CILi1EEES8_S8_EEENS6_IJNS7_ILi128EEENS7_ILi96EEENS7_ILi64EEEEEELi256ENS_6half_tEfNS_4arch4Sm90ELb1ELb0ELb1ELb1ELb1ELb0ELb1ELb1ELb0ELb1ELb0ELb0EEENS1_21CollectiveEpilogueFwdINS6_IJSA_NS7_ILi256EEESB_EEES9_SE_SG_Li256ELb1ELb1ELb0ELb0EEENS1_36VarlenDynamicPersistentTileSchedulerILi128ELi96ELi256ELi128ELb0ELb1ELb1ELb1ELb1ELb1EEEEEEEEEvNT_6ParamsE,"ax",@progbits
	.align	128
.text._ZN7cutlass13device_kernelIN5flash11enable_sm90INS1_16FlashAttnFwdSm90INS1_25CollectiveMainloopFwdSm90ILi2EN4cute5tupleIJNS5_1CILi1EEES8_S8_EEENS6_IJNS7_ILi128EEENS7_ILi96EEENS7_ILi64EEEEEELi256ENS_6half_tEfNS_4arch4Sm90ELb1ELb0ELb1ELb1ELb1ELb0ELb1ELb1ELb0ELb1ELb0ELb0EEENS1_21CollectiveEpilogueFwdINS6_IJSA_NS7_ILi256EEESB_EEES9_SE_SG_Li256ELb1ELb1ELb0ELb0EEENS1_36VarlenDynamicPersistentTileSchedulerILi128ELi96ELi256ELi128ELb0ELb1ELb1ELb1ELb1ELb1EEEEEEEEEvNT_6ParamsE:
        .type           _ZN7cutlass13device_kernelIN5flash11enable_sm90INS1_16FlashAttnFwdSm90INS1_25CollectiveMainloopFwdSm90ILi2EN4cute5tupleIJNS5_1CILi1EEES8_S8_EEENS6_IJNS7_ILi128EEENS7_ILi96EEENS7_ILi64EEEEEELi256ENS_6half_tEfNS_4arch4Sm90ELb1ELb0ELb1ELb1ELb1ELb0ELb1ELb1ELb0ELb1ELb0ELb0EEENS1_21CollectiveEpilogueFwdINS6_IJSA_NS7_ILi256EEESB_EEES9_SE_SG_Li256ELb1ELb1ELb0ELb0EEENS1_36VarlenDynamicPersistentTileSchedulerILi128ELi96ELi256ELi128ELb0ELb1ELb1ELb1ELb1ELb1EEEEEEEEEvNT_6ParamsE,@function
        .size           _ZN7cutlass13device_kernelIN5flash11enable_sm90INS1_16FlashAttnFwdSm90INS1_25CollectiveMainloopFwdSm90ILi2EN4cute5tupleIJNS5_1CILi1EEES8_S8_EEENS6_IJNS7_ILi128EEENS7_ILi96EEENS7_ILi64EEEEEELi256ENS_6half_tEfNS_4arch4Sm90ELb1ELb0ELb1ELb1ELb1ELb0ELb1ELb1ELb0ELb1ELb0ELb0EEENS1_21CollectiveEpilogueFwdINS6_IJSA_NS7_ILi256EEESB_EEES9_SE_SG_Li256ELb1ELb1ELb0ELb0EEENS1_36VarlenDynamicPersistentTileSchedulerILi128ELi96ELi256ELi128ELb0ELb1ELb1ELb1ELb1ELb1EEEEEEEEEvNT_6ParamsE,(.L_x_6467 - _ZN7cutlass13device_kernelIN5flash11enable_sm90INS1_16FlashAttnFwdSm90INS1_25CollectiveMainloopFwdSm90ILi2EN4cute5tupleIJNS5_1CILi1EEES8_S8_EEENS6_IJNS7_ILi128EEENS7_ILi96EEENS7_ILi64EEEEEELi256ENS_6half_tEfNS_4arch4Sm90ELb1ELb0ELb1ELb1ELb1ELb0ELb1ELb1ELb0ELb1ELb0ELb0EEENS1_21CollectiveEpilogueFwdINS6_IJSA_NS7_ILi256EEESB_EEES9_SE_SG_Li256ELb1ELb1ELb0ELb0EEENS1_36VarlenDynamicPersistentTileSchedulerILi128ELi96ELi256ELi128ELb0ELb1ELb1ELb1ELb1ELb1EEEEEEEEEvNT_6ParamsE)
        .other          _ZN7cutlass13device_kernelIN5flash11enable_sm90INS1_16FlashAttnFwdSm90INS1_25CollectiveMainloopFwdSm90ILi2EN4cute5tupleIJNS5_1CILi1EEES8_S8_EEENS6_IJNS7_ILi128EEENS7_ILi96EEENS7_ILi64EEEEEELi256ENS_6half_tEfNS_4arch4Sm90ELb1ELb0ELb1ELb1ELb1ELb0ELb1ELb1ELb0ELb1ELb0ELb0EEENS1_21CollectiveEpilogueFwdINS6_IJSA_NS7_ILi256EEESB_EEES9_SE_SG_Li256ELb1ELb1ELb0ELb0EEENS1_36VarlenDynamicPersistentTileSchedulerILi128ELi96ELi256ELi128ELb0ELb1ELb1ELb1ELb1ELb1EEEEEEEEEvNT_6ParamsE,@"STO_CUDA_ENTRY STV_DEFAULT"
_ZN7cutlass13device_kernelIN5flash11enable_sm90INS1_16FlashAttnFwdSm90INS1_25CollectiveMainloopFwdSm90ILi2EN4cute5tupleIJNS5_1CILi1EEES8_S8_EEENS6_IJNS7_ILi128EEENS7_ILi96EEENS7_ILi64EEEEEELi256ENS_6half_tEfNS_4arch4Sm90ELb1ELb0ELb1ELb1ELb1ELb0ELb1ELb1ELb0ELb1ELb0ELb0EEENS1_21CollectiveEpilogueFwdINS6_IJSA_NS7_ILi256EEESB_EEES9_SE_SG_Li256ELb1ELb1ELb0ELb0EEENS1_36VarlenDynamicPersistentTileSchedulerILi128ELi96ELi256ELi128ELb0ELb1ELb1ELb1ELb1ELb1EEEEEEEEEvNT_6ParamsE:
        /* <DEDUP_REMOVED lines=47> */
.L_x_5644:
        /* <DEDUP_REMOVED lines=22> */
.L_x_5645:
        /* <DEDUP_REMOVED lines=18> */
.L_x_5646:
        /* <DEDUP_REMOVED lines=22> */
.L_x_5647:
        /* <DEDUP_REMOVED lines=23> */
.L_x_5648:
        /* <DEDUP_REMOVED lines=10> */
.L_x_5650:
        /* <DEDUP_REMOVED lines=20> */
[----:B------:R-:W-:Y:S01]  /*0a20*/  IMAD.MOV.U32 R225, RZ, RZ, RZ ;  /* 0x000000ffffe17224 */ /* 0x000fe200078e00ff */
[----:B------:R-:W-:Y:S01]  /*0a30*/  R2UR UR6, R14 ;  /* 0x000000000e0672ca */ /* 0x000fe200000e0000 */
[----:B------:R-:W0:Y:S01]  /*0a40*/  S2R R0, SR_TID.X ;  /* 0x0000000000007919 */ /* 0x000e220000002100 */
[----:B------:R-:W-:Y:S01]  /*0a50*/  UMOV UR39, URZ ;  /* 0x0000003f00277c82 */ /* 0x000fe20008000000 */
[----:B------:R-:W-:Y:S01]  /*0a60*/  UMOV UR38, URZ ;  /* 0x0000003f00267c82 */ /* 0x000fe20008000000 */
[----:B0-----:R-:W-:-:S05]  /*0a70*/  VIADD R12, R0, 0xffffff80 ;  /* 0xffffff80000c7836 */ /* 0x001fca0000000000 */
[----:B------:R-:W-:-:S04]  /*0a80*/  SHF.R.S32.HI R0, RZ, 0x1f, R12 ;  /* 0x0000001fff007819 */ /* 0x000fc8000001140c */
[CC--:B------:R-:W-:Y:S02]  /*0a90*/  LEA.HI R4, R0.reuse, R12.reuse, RZ, 0x5 ;  /* 0x0000000c00047211 */ /* 0x0c0fe400078f28ff */
[CC--:B------:R-:W-:Y:S02]  /*0aa0*/  LEA.HI R3, R0.reuse, R12.reuse, RZ, 0x4 ;  /* 0x0000000c00037211 */ /* 0x0c0fe400078f20ff */
[----:B------:R-:W-:Y:S01]  /*0ab0*/  LEA.HI R11, R0, R12, RZ, 0x2 ;  /* 0x0000000c000b7211 */ /* 0x000fe200078f10ff */
[----:B------:R-:W-:Y:S01]  /*0ac0*/  IMAD.SHL.U32 R5, R4, 0x20, RZ ;  /* 0x0000002004057824 */ /* 0x000fe200078e00ff */
[----:B------:R-:W-:Y:S02]  /*0ad0*/  LOP3.LUT R4, R3, 0x3fffff0, RZ, 0xc0, !PT ;  /* 0x03fffff003047812 */ /* 0x000fe400078ec0ff */
[----:B------:R-:W-:Y:S02]  /*0ae0*/  SHF.R.S32.HI R6, RZ, 0x4, R3 ;  /* 0x00000004ff067819 */ /* 0x000fe40000011403 */
[----:B------:R-:W-:Y:S01]  /*0af0*/  LOP3.LUT R11, R11, 0xfffffffc, RZ, 0xc0, !PT ;  /* 0xfffffffc0b0b7812 */ /* 0x000fe200078ec0ff */
[----:B------:R-:W-:Y:S01]  /*0b00*/  IMAD.IADD R4, R12, 0x1, -R4 ;  /* 0x000000010c047824 */ /* 0x000fe200078e0a04 */
[----:B------:R-:W-:-:S02]  /*0b10*/  LEA.HI R3, R3, R6, RZ, 0x1 ;  /* 0x0000000603037211 */ /* 0x000fc400078f08ff */
[----:B------:R-:W-:Y:S01]  /*0b20*/  LOP3.LUT R5, R5, 0xfffffc00, RZ, 0xc0, !PT ;  /* 0xfffffc0005057812 */ /* 0x000fe200078ec0ff */
[----:B------:R-:W-:Y:S01]  /*0b30*/  IMAD.IADD R11, R12, 0x1, -R11 ;  /* 0x000000010c0b7824 */ /* 0x000fe200078e0a0b */
[----:B------:R-:W-:Y:S02]  /*0b40*/  LOP3.LUT R3, R3, 0x1ffffffe, RZ, 0xc0, !PT ;  /* 0x1ffffffe03037812 */ /* 0x000fe400078ec0ff */
[----:B------:R-:W-:Y:S02]  /*0b50*/  LEA R4, R4, R5, 0x6 ;  /* 0x0000000504047211 */ /* 0x000fe400078e30ff */
        /* <DEDUP_REMOVED lines=14> */
[----:B------:R-:W-:-:S02]  /*0c40*/  IADD3 R220, R12, -R220, RZ ;  /* 0x800000dc0cdc7210 */ /* 0x000fc40007ffe0ff */
[----:B------:R-:W-:Y:S02]  /*0c50*/  SHF.R.S32.HI R7, RZ, 0x1f, R226 ;  /* 0x0000001fff077819 */ /* 0x000fe400000114e2 */
[----:B------:R-:W-:Y:S01]  /*0c60*/  LOP3.LUT R2, R2, 0x3fffffe, RZ, 0xc0, !PT ;  /* 0x03fffffe02027812 */ /* 0x000fe200078ec0ff */
[----:B------:R-:W-:Y:S01]  /*0c70*/  IMAD.SHL.U32 R200, R220, 0x8, RZ ;  /* 0x00000008dcc87824 */ /* 0x000fe200078e00ff */
[CC--:B------:R-:W-:Y:S02]  /*0c80*/  LEA.HI R8, R7.reuse, R226.reuse, RZ, 0x2 ;  /* 0x000000e207087211 */ /* 0x0c0fe400078f10ff */
        /* <DEDUP_REMOVED lines=17> */
[----:B------:R-:W-:-:S03]  /*0da0*/  SHF.R.S32.HI R0, RZ, 0x1f, R219 ;  /* 0x0000001fff007819 */ /* 0x000fc600000114db */
[----:B------:R-:W-:Y:S02]  /*0db0*/  IMAD R228, R2, 0x40, R7 ;  /* 0x0000004002e47824 */ /* 0x000fe400078e0207 */
[----:B------:R-:W-:Y:S02]  /*0dc0*/  IMAD.U32 R2, RZ, RZ, UR4 ;  /* 0x00000004ff027e24 */ /* 0x000fe4000f8e00ff */
[----:B------:R-:W-:Y:S02]  /*0dd0*/  IMAD.MOV.U32 R7, RZ, RZ, R15 ;  /* 0x000000ffff077224 */ /* 0x000fe400078e000f */
[----:B------:R-:W-:Y:S01]  /*0de0*/  IMAD R215, R215, 0x8, R228 ;  /* 0x00000008d7d77824 */ /* 0x000fe200078e02e4 */
[----:B------:R0:W-:Y:S02]  /*0df0*/  STL [R1], R2 ;  /* 0x0000000201007387 */ /* 0x0001e40000100800 */
[----:B0-----:R-:W-:-:S07]  /*0e00*/  SHF.R.S32.HI R2, RZ, 0x1f, R217 ;  /* 0x0000001fff027819 */ /* 0x001fce00000114d9 */
.L_x_5711:
[----:B012-4-:R-:W0:Y:S01]  /*0e10*/  LDC.64 R2, c[0x0][0xd88] ;  /* 0x00036200ff027b82 */ /* 0x017e220000000a00 */
[----:B------:R-:W-:Y:S01]  /*0e20*/  ULDC.64 UR8, c[0x0][0xb20] ;  /* 0x0002c80000087ab9 */ /* 0x000fe20000000a00 */
[----:B------:R-:W-:Y:S01]  /*0e30*/  ULDC.64 UR10, c[0x0][0xb10] ;  /* 0x0002c400000a7ab9 */ /* 0x000fe20000000a00 */
[----:B0-----:R-:W-:-:S06]  /*0e40*/  IMAD.WIDE R2, R7, 0x4, R2 ;  /* 0x0000000407027825 */ /* 0x001fcc00078e0202 */
[----:B------:R-:W2:Y:S01]  /*0e50*/  LDG.E R2, desc[UR36][R2.64] ;  /* 0x0000002402027981 */ /* 0x000ea2000c1e1900 */
[----:B------:R-:W-:Y:S01]  /*0e60*/  UISETP.NE.U32.AND UP0, UPT, UR8, URZ, UPT ;  /* 0x0000003f0800728c */ /* 0x000fe2000bf05070 */
[----:B------:R-:W-:Y:S01]  /*0e70*/  MOV R7, RZ ;  /* 0x000000ff00077202 */ /* 0x000fe20000000f00 */
[----:B------:R-:W-:Y:S02]  /*0e80*/  UISETP.NE.U32.AND UP1, UPT, UR10, URZ, UPT ;  /* 0x0000003f0a00728c */ /* 0x000fe4000bf25070 */
[----:B------:R-:W-:Y:S02]  /*0e90*/  UISETP.NE.AND.EX UP0, UPT, UR9, URZ, UPT, UP0 ;  /* 0x0000003f0900728c */ /* 0x000fe4000bf05300 */
[----:B------:R-:W-:-:S04]  /*0ea0*/  UISETP.NE.AND.EX UP1, UPT, UR11, URZ, UPT, UP1 ;  /* 0x0000003f0b00728c */ /* 0x000fc8000bf25310 */
[----:B------:R-:W-:Y:S02]  /*0eb0*/  PLOP3.LUT P0, PT, PT, PT, UP0, 0x80, 0x0 ;  /* 0x000000000000781c */ /* 0x000fe40003f0f008 */
[----:B------:R-:W-:Y:S02]  /*0ec0*/  PLOP3.LUT P2, PT, PT, PT, UP1, 0x80, 0x0 ;  /* 0x000000000000781c */ /* 0x000fe40003f4f018 */
[----:B--2---:R-:W-:-:S13]  /*0ed0*/  R2UR UR4, R2 ;  /* 0x00000000020472ca */ /* 0x004fda00000e0000 */
[----:B------:R-:W-:Y:S02]  /*0ee0*/  USHF.R.S32.HI UR7, URZ, 0x1f, UR4 ;  /* 0x0000001f3f077899 */ /* 0x000fe40008011404 */
[----:B------:R-:W-:Y:S01]  /*0ef0*/  IMAD.U32 R221, RZ, RZ, UR4 ;  /* 0x00000004ffdd7e24 */ /* 0x000fe2000f8e00ff */
[----:B------:R-:W-:-:S04]  /*0f00*/  @UP0 ULEA UR8, UP2, UR4, UR8, 0x2 ;  /* 0x0000000804080291 */ /* 0x000fc8000f84103f */
[----:B------:R-:W-:Y:S02]  /*0f10*/  @UP0 ULEA.HI.X UR9, UR4, UR9, UR7, 0x2, UP2 ;  /* 0x0000000904090291 */ /* 0x000fe400090f1407 */
[----:B------:R-:W-:Y:S01]  /*0f20*/  IMAD.U32 R223, RZ, RZ, UR7 ;  /* 0x00000007ffdf7e24 */ /* 0x000fe2000f8e00ff */
[----:B------:R-:W-:Y:S01]  /*0f30*/  @UP1 ULEA UR10, UP0, UR4, UR10, 0x2 ;  /* 0x0000000a040a1291 */ /* 0x000fe2000f80103f */
[----:B------:R-:W-:-:S03]  /*0f40*/  IMAD.U32 R2, RZ, RZ, UR8 ;  /* 0x00000008ff027e24 */ /* 0x000fc6000f8e00ff */
[----:B------:R-:W-:Y:S01]  /*0f50*/  @UP1 ULEA.HI.X UR11, UR4, UR11, UR7, 0x2, UP0 ;  /* 0x0000000b040b1291 */ /* 0x000fe200080f1407 */
[----:B------:R-:W-:Y:S01]  /*0f60*/  IMAD.U32 R3, RZ, RZ, UR9 ;  /* 0x00000009ff037e24 */ /* 0x000fe2000f8e00ff */
[----:B------:R-:W-:Y:S01]  /*0f70*/  ULDC.64 UR8, c[0x0][0x418] ;  /* 0x0001060000087ab9 */ /* 0x000fe20000000a00 */
[----:B------:R-:W-:Y:S01]  /*0f80*/  IMAD.U32 R4, RZ, RZ, UR10 ;  /* 0x0000000aff047e24 */ /* 0x000fe2000f8e00ff */
[----:B------:R-:W-:Y:S01]  /*0f90*/  ULDC UR4, c[0x0][0x424] ;  /* 0x0001090000047ab9 */ /* 0x000fe20000000800 */
[----:B------:R-:W-:Y:S01]  /*0fa0*/  ULDC UR7, c[0x0][0x2f0] ;  /* 0x0000bc0000077ab9 */ /* 0x000fe20000000800 */
[----:B------:R-:W-:Y:S01]  /*0fb0*/  IMAD.U32 R5, RZ, RZ, UR11 ;  /* 0x0000000bff057e24 */ /* 0x000fe2000f8e00ff */
[----:B------:R0:W5:Y:S04]  /*0fc0*/  @P0 LDG.E R7, desc[UR36][R2.64] ;  /* 0x0000002402070981 */ /* 0x000168000c1e1900 */
[----:B------:R0:W5:Y:S01]  /*0fd0*/  @P2 LDG.E R201, desc[UR36][R4.64] ;  /* 0x0000002404c92981 */ /* 0x000162000c1e1900 */
[----:B------:R-:W-:Y:S01]  /*0fe0*/  UISETP.NE.U32.AND UP0, UPT, UR8, URZ, UPT ;  /* 0x0000003f0800728c */ /* 0x000fe2000bf05070 */
[----:B------:R-:W-:-:S03]  /*0ff0*/  IMAD.U32 R222, RZ, RZ, UR6 ;  /* 0x00000006ffde7e24 */ /* 0x000fc6000f8e00ff */
[----:B------:R-:W-:-:S03]  /*1000*/  UISETP.NE.AND.EX UP0, UPT, UR9, URZ, UPT, UP0 ;  /* 0x0000003f0900728c */ /* 0x000fc6000bf05300 */
[----:B------:R-:W-:Y:S01]  /*1010*/  ULDC.64 UR8, c[0x0][0xb18] ;  /* 0x0002c60000087ab9 */ /* 0x000fe20000000a00 */
[----:B------:R-:W-:Y:S01]  /*1020*/  USEL UR4, UR4, 0x1, UP0 ;  /* 0x0000000104047887 */ /* 0x000fe20008000000 */
[----:B------:R-:W-:-:S03]  /*1030*/  ISETP.NE.U32.AND P1, PT, RZ, UR8, PT ;  /* 0x00000008ff007c0c */ /* 0x000fc6000bf25070 */
[----:B------:R-:W-:Y:S01]  /*1040*/  UIMAD UR4, UR4, UR7, URZ ;  /* 0x00000007040472a4 */ /* 0x000fe2000f8e023f */
[----:B------:R-:W-:Y:S01]  /*1050*/  ISETP.NE.AND.EX P1, PT, RZ, UR9, PT, P1 ;  /* 0x00000009ff007c0c */ /* 0x000fe2000bf25310 */
[----:B0--3--:R-:W-:-:S12]  /*1060*/  @P2 BRA `(.L_x_5651) ;  /* 0x0000000000342947 */ /* 0x009fd80003800000 */
[----:B------:R-:W-:Y:S01]  /*1070*/  ULDC.64 UR6, c[0x0][0xaf8] ;  /* 0x0002be0000067ab9 */ /* 0x000fe20000000a00 */
[----:B-----5:R-:W0:Y:S01]  /*1080*/  LDC R201, c[0x0][0x288] ;  /* 0x0000a200ffc97b82 */ /* 0x020e220000000800 */
[----:B------:R-:W-:-:S04]  /*1090*/  ISETP.NE.U32.AND P0, PT, RZ, UR6, PT ;  /* 0x00000006ff007c0c */ /* 0x000fc8000bf05070 */
[----:B------:R-:W-:-:S13]  /*10a0*/  ISETP.NE.AND.EX P0, PT, RZ, UR7, PT, P0 ;  /* 0x00000007ff007c0c */ /* 0x000fda000bf05300 */
[----:B------:R-:W-:Y:S05]  /*10b0*/  @!P0 BRA `(.L_x_5651) ;  /* 0x0000000000208947 */ /* 0x000fea0003800000 */
[----:B------:R-:W-:Y:S01]  /*10c0*/  R2UR UR10, R221 ;  /* 0x00000000dd0a72ca */ /* 0x000fe200000e0000 */
[----:B------:R-:W-:-:S12]  /*10d0*/  ULDC.64 UR6, c[0x0][0xaf8] ;  /* 0x0002be0000067ab9 */ /* 0x000fd80000000a00 */
[----:B------:R-:W-:-:S06]  /*10e0*/  UIMAD.WIDE UR6, UR10, 0x4, UR6 ;  /* 0x000000040a0678a5 */ /* 0x000fcc000f8e0206 */
[----:B------:R-:W-:Y:S01]  /*10f0*/  IMAD.U32 R2, RZ, RZ, UR6 ;  /* 0x00000006ff027e24 */ /* 0x000fe2000f8e00ff */
[----:B------:R-:W-:-:S05]  /*1100*/  MOV R3, UR7 ;  /* 0x0000000700037c02 */ /* 0x000fca0008000f00 */
[----:B0-----:R-:W2:Y:S04]  /*1110*/  LDG.E R201, desc[UR36][R2.64] ;  /* 0x0000002402c97981 */ /* 0x001ea8000c1e1900 */
[----:B------:R-:W2:Y:S02]  /*1120*/  LDG.E R0, desc[UR36][R2.64+0x4] ;  /* 0x0000042402007981 */ /* 0x000ea4000c1e1900 */
[----:B--2---:R-:W-:-:S07]  /*1130*/  IMAD.IADD R201, R0, 0x1, -R201 ;  /* 0x0000000100c97824 */ /* 0x004fce00078e0ac9 */
.L_x_5651:
[----:B------:R-:W-:Y:S01]  /*1140*/  IMAD.U32 R214, RZ, RZ, UR4 ;  /* 0x00000004ffd67e24 */ /* 0x000fe2000f8e00ff */
[----:B------:R-:W-:Y:S06]  /*1150*/  @!P1 BRA `(.L_x_5652) ;  /* 0x0000000000209947 */ /* 0x000fec0003800000 */
[----:B------:R-:W-:Y:S02]  /*1160*/  R2UR UR6, R221 ;  /* 0x00000000dd0672ca */ /* 0x000fe400000e0000 */
[----:B------:R-:W-:-:S11]  /*1170*/  R2UR UR7, R223 ;  /* 0x00000000df0772ca */ /* 0x000fd600000e0000 */
[----:B------:R-:W-:-:S04]  /*1180*/  ULEA UR4, UP0, UR6, UR8, 0x2 ;  /* 0x0000000806047291 */ /* 0x000fc8000f80103f */
[----:B------:R-:W-:Y:S02]  /*1190*/  ULEA.HI.X UR6, UR6, UR9, UR7, 0x2, UP0 ;  /* 0x0000000906067291 */ /* 0x000fe400080f1407 */
[----:B------:R-:W-:-:S04]  /*11a0*/  IMAD.U32 R2, RZ, RZ, UR4 ;  /* 0x00000004ff027e24 */ /* 0x000fc8000f8e00ff */
[----:B------:R-:W-:-:S05]  /*11b0*/  IMAD.U32 R3, RZ, RZ, UR6 ;  /* 0x00000006ff037e24 */ /* 0x000fca000f8e00ff */
[----:B------:R1:W5:Y:S01]  /*11c0*/  LDG.E R214, desc[UR36][R2.64] ;  /* 0x0000002402d67981 */ /* 0x000362000c1e1900 */
[----:B------:R-:W-:Y:S05]  /*11d0*/  BRA `(.L_x_5653) ;  /* 0x0000000000307947 */ /* 0x000fea0003800000 */
.L_x_5652:
[----:B------:R-:W-:Y:S02]  /*11e0*/  ULDC.64 UR6, c[0x0][0xb00] ;  /* 0x0002c00000067ab9 */ /* 0x000fe40000000a00 */
[----:B------:R-:W-:-:S04]  /*11f0*/  ISETP.NE.U32.AND P0, PT, RZ, UR6, PT ;  /* 0x00000006ff007c0c */ /* 0x000fc8000bf05070 */
[----:B------:R-:W-:-:S13]  /*1200*/  ISETP.NE.AND.EX P0, PT, RZ, UR7, PT, P0 ;  /* 0x00000007ff007c0c */ /* 0x000fda000bf05300 */
[----:B------:R-:W-:Y:S05]  /*1210*/  @!P0 BRA `(.L_x_5653) ;  /* 0x0000000000208947 */ /* 0x000fea0003800000 */
[----:B------:R-:W-:Y:S01]  /*1220*/  R2UR UR4, R221 ;  /* 0x00000000dd0472ca */ /* 0x000fe200000e0000 */
[----:B------:R-:W-:-:S12]  /*1230*/  ULDC.64 UR6, c[0x0][0xb00] ;  /* 0x0002c00000067ab9 */ /* 0x000fd80000000a00 */
[----:B------:R-:W-:-:S06]  /*1240*/  UIMAD.WIDE UR6, UR4, 0x4, UR6 ;  /* 0x00000004040678a5 */ /* 0x000fcc000f8e0206 */
[----:B------:R-:W-:Y:S02]  /*1250*/  IMAD.U32 R2, RZ, RZ, UR6 ;  /* 0x00000006ff027e24 */ /* 0x000fe4000f8e00ff */
[----:B------:R-:W-:-:S05]  /*1260*/  IMAD.U32 R3, RZ, RZ, UR7 ;  /* 0x00000007ff037e24 */ /* 0x000fca000f8e00ff */
[----:B------:R-:W2:Y:S04]  /*1270*/  LDG.E R214, desc[UR36][R2.64] ;  /* 0x0000002402d67981 */ /* 0x000ea8000c1e1900 */
[----:B------:R-:W2:Y:S02]  /*1280*/  LDG.E R5, desc[UR36][R2.64+0x4] ;  /* 0x0000042402057981 */ /* 0x000ea4000c1e1900 */
[----:B--2---:R-:W-:-:S07]  /*1290*/  IADD3 R214, -R214, R5, RZ ;  /* 0x00000005d6d67210 */ /* 0x004fce0007ffe1ff */
.L_x_5653:
[----:B------:R-:W2:Y:S01]  /*12a0*/  LDC R0, c[0x0][0x448] ;  /* 0x00011200ff007b82 */ /* 0x000ea20000000800 */
[----:B------:R-:W-:Y:S01]  /*12b0*/  USHF.L.U32 UR61, UR5, 0x7, URZ ;  /* 0x00000007053d7899 */ /* 0x000fe2000800063f */
[----:B-----5:R-:W-:Y:S01]  /*12c0*/  IMAD.IADD R214, R214, 0x1, -R7 ;  /* 0x00000001d6d67824 */ /* 0x020fe200078e0a07 */
[----:B------:R-:W-:Y:S01]  /*12d0*/  CS2R R148, SRZ ;  /* 0x0000000000947805 */ /* 0x000fe2000001ff00 */
[----:B------:R-:W-:Y:S01]  /*12e0*/  IMAD.MOV.U32 R150, RZ, RZ, RZ ;  /* 0x000000ffff967224 */ /* 0x000fe200078e00ff */
[----:B------:R-:W-:Y:S01]  /*12f0*/  UIADD3 UR4, UR61, 0x7f, URZ ;  /* 0x0000007f3d047890 */ /* 0x000fe2000fffe03f */
[----:B------:R-:W-:Y:S02]  /*1300*/  CS2R R146, SRZ ;  /* 0x0000000000927805 */ /* 0x000fe4000001ff00 */
[----:B01----:R-:W-:Y:S02]  /*1310*/  IADD3 R3, R214, 0x60, -R201 ;  /* 0x00000060d6037810 */ /* 0x003fe40007ffe8c9 */
        /* <DEDUP_REMOVED lines=16> */
[----:B--2---:R-:W-:Y:S01]  /*1420*/  ISETP.NE.AND P0, PT, R0, 0x1, PT ;  /* 0x000000010000780c */ /* 0x004fe20003f05270 */
[----:B------:R-:W-:Y:S01]  /*1430*/  IMAD.U32 R0, RZ, RZ, UR4 ;  /* 0x00000004ff007e24 */ /* 0x000fe2000f8e00ff */
        /* <DEDUP_REMOVED lines=11> */
[----:B------:R-:W0:Y:S01]  /*14f0*/  @P0 LDC R2, c[0x0][0x44c] ;  /* 0x00011300ff020b82 */ /* 0x000e220000000800 */
[----:B------:R-:W-:Y:S02]  /*1500*/  CS2R R92, SRZ ;  /* 0x00000000005c7805 */ /* 0x000fe4000001ff00 */
[----:B------:R-:W-:Y:S02]  /*1510*/  CS2R R90, SRZ ;  /* 0x00000000005a7805 */ /* 0x000fe4000001ff00 */
[----:B------:R-:W-:-:S02]  /*1520*/  CS2R R88, SRZ ;  /* 0x0000000000587805 */ /* 0x000fc4000001ff00 */
[----:B------:R-:W-:Y:S02]  /*1530*/  CS2R R86, SRZ ;  /* 0x0000000000567805 */ /* 0x000fe4000001ff00 */
[----:B------:R-:W-:Y:S02]  /*1540*/  CS2R R84, SRZ ;  /* 0x0000000000547805 */ /* 0x000fe4000001ff00 */
[----:B------:R-:W-:Y:S02]  /*1550*/  CS2R R82, SRZ ;  /* 0x0000000000527805 */ /* 0x000fe4000001ff00 */
[----:B------:R-:W-:Y:S01]  /*1560*/  CS2R R80, SRZ ;  /* 0x0000000000507805 */ /* 0x000fe2000001ff00 */
[----:B------:R-:W1:Y:S01]  /*1570*/  @P0 LDC R5, c[0x0][0x450] ;  /* 0x00011400ff050b82 */ /* 0x000e620000000800 */
        /* <DEDUP_REMOVED lines=15> */
[----:B0-----:R-:W-:Y:S01]  /*1670*/  @P0 IMAD.HI.U32 R2, R2, UR4, RZ ;  /* 0x0000000402020c27 */ /* 0x001fe2000f8e00ff */
[----:B------:R-:W-:Y:S02]  /*1680*/  CS2R R48, SRZ ;  /* 0x0000000000307805 */ /* 0x000fe4000001ff00 */
[----:B------:R-:W-:Y:S02]  /*1690*/  CS2R R42, SRZ ;  /* 0x00000000002a7805 */ /* 0x000fe4000001ff00 */
[----:B------:R-:W-:Y:S02]  /*16a0*/  CS2R R44, SRZ ;  /* 0x00000000002c7805 */ /* 0x000fe4000001ff00 */
[----:B------:R-:W-:Y:S02]  /*16b0*/  CS2R R160, SRZ ;  /* 0x0000000000a07805 */ /* 0x000fe4000001ff00 */
[----:B------:R-:W-:-:S02]  /*16c0*/  CS2R R40, SRZ ;  /* 0x0000000000287805 */ /* 0x000fc4000001ff00 */
[----:B------:R-:W-:Y:S02]  /*16d0*/  CS2R R34, SRZ ;  /* 0x0000000000227805 */ /* 0x000fe4000001ff00 */
[----:B------:R-:W-:Y:S02]  /*16e0*/  CS2R R36, SRZ ;  /* 0x0000000000247805 */ /* 0x000fe4000001ff00 */
[----:B-1----:R-:W-:Y:S01]  /*16f0*/  @P0 SHF.R.U32.HI R0, RZ, R5, R2 ;  /* 0x00000005ff000219 */ /* 0x002fe20000011602 */
[----:B------:R-:W-:Y:S01]  /*1700*/  VIADD R2, R214, 0x5f ;  /* 0x0000005fd6027836 */ /* 0x000fe20000000000 */
[----:B------:R-:W-:Y:S02]  /*1710*/  PLOP3.LUT P0, PT, PT, PT, PT, 0x80, 0x0 ;  /* 0x000000000000781c */ /* 0x000fe40003f0f070 */
[----:B------:R-:W-:Y:S02]  /*1720*/  CS2R R162, SRZ ;  /* 0x0000000000a27805 */ /* 0x000fe4000001ff00 */
[----:B------:R-:W-:Y:S01]  /*1730*/  CS2R R32, SRZ ;  /* 0x0000000000207805 */ /* 0x000fe2000001ff00 */
[----:B------:R-:W-:Y:S01]  /*1740*/  IMAD.IADD R0, R3, 0x1, R0 ;  /* 0x0000000103007824 */ /* 0x000fe200078e0200 */
[----:B------:R-:W-:Y:S01]  /*1750*/  CS2R R26, SRZ ;  /* 0x00000000001a7805 */ /* 0x000fe2000001ff00 */
[----:B------:R-:W-:Y:S01]  /*1760*/  IMAD.HI R2, R2, 0x2aaaaaab, RZ ;  /* 0x2aaaaaab02027827 */ /* 0x000fe200078e02ff */
[----:B------:R-:W-:-:S02]  /*1770*/  CS2R R28, SRZ ;  /* 0x00000000001c7805 */ /* 0x000fc4000001ff00 */
[----:B------:R-:W-:Y:S01]  /*1780*/  CS2R R24, SRZ ;  /* 0x0000000000187805 */ /* 0x000fe2000001ff00 */
[----:B------:R-:W-:Y:S01]  /*1790*/  IMAD.HI R0, R0, 0x2aaaaaab, RZ ;  /* 0x2aaaaaab00007827 */ /* 0x000fe200078e02ff */
[----:B------:R-:W-:-:S04]  /*17a0*/  SHF.R.U32.HI R3, RZ, 0x1f, R2 ;  /* 0x0000001fff037819 */ /* 0x000fc80000011602 */
[----:B------:R-:W-:Y:S02]  /*17b0*/  SHF.R.U32.HI R5, RZ, 0x1f, R0 ;  /* 0x0000001fff057819 */ /* 0x000fe40000011600 */
[----:B------:R-:W-:Y:S02]  /*17c0*/  LEA.HI.SX32 R3, R2, R3, 0x1c ;  /* 0x0000000302037211 */ /* 0x000fe400078fe2ff */
[----:B------:R-:W-:-:S04]  /*17d0*/  LEA.HI.SX32 R0, R0, R5, 0x1c ;  /* 0x0000000500007211 */ /* 0x000fc800078fe2ff */
[----:B------:R-:W-:Y:S02]  /*17e0*/  VIMNMX R203, R3, R0, PT ;  /* 0x0000000003cb7248 */ /* 0x000fe40003fe0100 */
[----:B------:R-:W-:Y:S01]  /*17f0*/  CS2R R2, SRZ ;  /* 0x0000000000027805 */ /* 0x000fe2000001ff00 */
[----:B------:R-:W-:Y:S01]  /*1800*/  IMAD.MOV.U32 R0, RZ, RZ, RZ ;  /* 0x000000ffff007224 */ /* 0x000fe200078e00ff */
[----:B------:R-:W-:-:S13]  /*1810*/  ISETP.GE.AND P1, PT, R203, 0x1, PT ;  /* 0x00000001cb00780c */ /* 0x000fda0003f26270 */
[----:B------:R-:W-:Y:S05]  /*1820*/  @!P1 BRA `(.L_x_5654) ;  /* 0x0000009000f09947 */ /* 0x000fea0003800000 */
        /* <DEDUP_REMOVED lines=20> */
[----:B------:R-:W-:Y:S01]  /*1970*/  IMAD.U32 R23, RZ, RZ, UR5 ;  /* 0x00000005ff177e24 */ /* 0x000fe2000f8e00ff */
[----:B------:R-:W-:Y:S01]  /*1980*/  MOV R22, UR4 ;  /* 0x0000000400167c02 */ /* 0x000fe20008000f00 */
        /* <DEDUP_REMOVED lines=17> */
.L_x_5655:
        /* <DEDUP_REMOVED lines=9> */
.L_x_5802:
[----:B------:R-:W2:Y:S01]  /*1b30*/  LDL R2, [R1] ;  /* 0x0000000001027983 */ /* 0x000ea20000100800 */
[----:B------:R-:W-:Y:S05]  /*1b40*/  WARPSYNC.ALL ;  /* 0x0000000000007948 */ /* 0x000fea0003800000 */
[----:B------:R1:W-:Y:S01]  /*1b50*/  BAR.SYNC.DEFER_BLOCKING R208, 0x100 ;  /* 0x000400d00000751d */ /* 0x0003e20000010000 */
[----:B--2---:R-:W-:-:S13]  /*1b60*/  R2UR UR4, R2 ;  /* 0x00000000020472ca */ /* 0x004fda00000e0000 */
[----:B------:R-:W-:-:S05]  /*1b70*/  IMAD.U32 R2, RZ, RZ, UR4 ;  /* 0x00000004ff027e24 */ /* 0x000fca000f8e00ff */
[----:B------:R-:W-:-:S13]  /*1b80*/  ISETP.NE.AND P0, PT, R2, 0x3, PT ;  /* 0x000000030200780c */ /* 0x000fda0003f05270 */
[----:B-1----:R-:W-:Y:S05]  /*1b90*/  @!P0 BRA `(.L_x_5657) ;  /* 0x0000000000048947 */ /* 0x002fea0003800000 */
[----:B------:R-:W-:Y:S01]  /*1ba0*/  BPT.TRAP 0x1 ;  /* 0x000000040000795c */ /* 0x000fe20000300000 */
.L_x_5657:
[----:B------:R-:W-:Y:S01]  /*1bb0*/  ULEA UR6, UR38, UR40, 0x3 ;  /* 0x0000002826067291 */ /* 0x000fe2000f8e183f */
[----:B------:R-:W-:-:S04]  /*1bc0*/  MOV R2, UR39 ;  /* 0x0000002700027c02 */ /* 0x000fc80008000f00 */
[----:B------:R-:W-:-:S04]  /*1bd0*/  SHF.L.U32 R2, R2, 0x1f, RZ ;  /* 0x0000001f02027819 */ /* 0x000fc800000006ff */
[----:B------:R1:W2:Y:S01]  /*1be0*/  SYNCS.PHASECHK.TRANS64.TRYWAIT P1, [UR6+0x32430], R2 ;  /* 0x03243002ff0075a7 */ /* 0x0002a20008020146 */
[----:B------:R-:W-:Y:S05]  /*1bf0*/  @!P0 BRA `(.L_x_5658) ;  /* 0x0000000000048947 */ /* 0x000fea0003800000 */
[----:B------:R-:W-:Y:S01]  /*1c00*/  BPT.TRAP 0x1 ;  /* 0x000000040000795c */ /* 0x000fe20000300000 */
.L_x_5658:
[----:B--2---:R-:W-:Y:S05]  /*1c10*/  @P1 BRA `(.L_x_5659) ;  /* 0x0000000000081947 */ /* 0x004fea0003800000 */
[----:B------:R-:W2:Y:S02]  /*1c20*/  SYNCS.PHASECHK.TRANS64.TRYWAIT P1, [UR6+0x32430], R2 ;  /* 0x03243002ff0075a7 */ /* 0x000ea40008020146 */
[----:B--2---:R-:W-:Y:S05]  /*1c30*/  @!P1 BRA `(.L_x_5660) ;  /* 0x0000012000bc9947 */ /* 0x004fea0003800000 */
.L_x_5659:
        /* <DEDUP_REMOVED lines=40> */
[----:B------:R-:W-:Y:S01]  /*1ec0*/  IMAD.U32 R14, RZ, RZ, UR8 ;  /* 0x00000008ff0e7e24 */ /* 0x000fe2000f8e00ff */
[----:B------:R-:W-:Y:S01]  /*1ed0*/  MOV R15, UR9 ;  /* 0x00000009000f7c02 */ /* 0x000fe20008000f00 */
[----:B------:R-:W-:Y:S02]  /*1ee0*/  WARPGROUP.DEPBAR.LE gsb0, 0x0 ;  /* 0x00008000000079c5 */ /* 0x000fe40000010000 */
[----:B------:R-:W-:-:S06]  /*1ef0*/  WARPGROUP.ARRIVE ;  /* 0x00000000000079c5 */ /* 0x000fcc0000000000 */
[----:B------:R-:W-:Y:S03]  /*1f00*/  HGMMA.64x96x16.F32 R24, gdesc[UR8], R24, gsb0 ;  /* 0x01600000081879f0 */ /* 0x000fe60008000818 */
[----:B------:R-:W-:Y:S02]  /*1f10*/  WARPGROUP.DEPBAR.LE gsb0, 0x0 ;  /* 0x00008000000079c5 */ /* 0x000fe40000010000 */
[----:B------:R-:W2:Y:S02]  /*1f20*/  SYNCS.PHASECHK.TRANS64.TRYWAIT P1, [UR40+0x32410], R0 ;  /* 0x03241000ff0075a7 */ /* 0x000ea40008020168 */
[----:B--2---:R-:W-:Y:S05]  /*1f30*/  @!P1 BRA `(.L_x_5661) ;  /* 0x0000012000149947 */ /* 0x004fea0003800000 */
.L_x_5803:
[----:B------:R-:W-:Y:S05]  /*1f40*/  @!P0 BRA `(.L_x_5662) ;  /* 0x0000000000048947 */ /* 0x000fea0003800000 */
[----:B------:R-:W-:Y:S01]  /*1f50*/  BPT.TRAP 0x1 ;  /* 0x000000040000795c */ /* 0x000fe20000300000 */
.L_x_5662:
[----:B------:R2:W3:Y:S01]  /*1f60*/  SYNCS.PHASECHK.TRANS64.TRYWAIT P1, [UR6+0x32450], R2 ;  /* 0x03245002ff0075a7 */ /* 0x0004e20008020146 */
[----:B------:R-:W-:Y:S05]  /*1f70*/  @!P0 BRA `(.L_x_5663) ;  /* 0x0000000000048947 */ /* 0x000fea0003800000 */
[----:B------:R-:W-:Y:S01]  /*1f80*/  BPT.TRAP 0x1 ;  /* 0x000000040000795c */ /* 0x000fe20000300000 */
.L_x_5663:
[----:B---3--:R-:W-:Y:S05]  /*1f90*/  @P1 BRA `(.L_x_5664) ;  /* 0x0000000000081947 */ /* 0x008fea0003800000 */
[----:B------:R-:W3:Y:S02]  /*1fa0*/  SYNCS.PHASECHK.TRANS64.TRYWAIT P1, [UR6+0x32450], R2 ;  /* 0x03245002ff0075a7 */ /* 0x000ee40008020146 */
[----:B---3--:R-:W-:Y:S05]  /*1fb0*/  @!P1 BRA `(.L_x_5665) ;  /* 0x00000120000c9947 */ /* 0x008fea0003800000 */
.L_x_5664:
        /* <DEDUP_REMOVED lines=28> */
[----:B------:R-:W-:Y:S01]  /*2180*/  IMAD.U32 R10, RZ, RZ, UR12 ;  /* 0x0000000cff0a7e24 */ /* 0x000fe2000f8e00ff */
        /* <DEDUP_REMOVED lines=113> */
.L_x_5666:
[----:B------:R-:W1:Y:S01]  /*28a0*/  LDC R4, c[0x0][0x448] ;  /* 0x00011200ff047b82 */ /* 0x000e620000000800 */
[----:B------:R-:W-:Y:S01]  /*28b0*/  ULDC UR4, c[0x0][0xad0] ;  /* 0x0002b40000047ab9 */ /* 0x000fe20000000800 */
[----:B------:R-:W-:Y:S01]  /*28c0*/  ULDC UR5, c[0x0][0xa80] ;  /* 0x0002a00000057ab9 */ /* 0x000fe20000000800 */
[----:B------:R-:W-:Y:S01]  /*28d0*/  FMUL.FTZ R24, R24, UR4 ;  /* 0x0000000418187c20 */ /* 0x000fe20008410000 */
[----:B------:R-:W-:Y:S01]  /*28e0*/  FMUL.FTZ R25, R25, UR4 ;  /* 0x0000000419197c20 */ /* 0x000fe20008410000 */
[----:B------:R-:W-:Y:S01]  /*28f0*/  FMUL.FTZ R32, R32, UR4 ;  /* 0x0000000420207c20 */ /* 0x000fe20008410000 */
[----:B------:R-:W-:Y:S01]  /*2900*/  FMUL.FTZ R33, R33, UR4 ;  /* 0x0000000421217c20 */ /* 0x000fe20008410000 */
[----:B------:R2:W3:Y:S01]  /*2910*/  MUFU.TANH R72, R24 ;  /* 0x0000001800487308 */ /* 0x0004e20000002400 */
[----:B------:R-:W-:Y:S01]  /*2920*/  FMUL.FTZ R28, R28, UR4 ;  /* 0x000000041c1c7c20 */ /* 0x000fe20008410000 */
[----:B------:R-:W-:Y:S01]  /*2930*/  FMUL.FTZ R36, R36, UR4 ;  /* 0x0000000424247c20 */ /* 0x000fe20008410000 */
[----:B------:R-:W-:Y:S01]  /*2940*/  FMUL.FTZ R41, R41, UR4 ;  /* 0x0000000429297c20 */ /* 0x000fe20008410000 */
[----:B------:R-:W-:Y:S01]  /*2950*/  FMUL.FTZ R44, R44, UR4 ;  /* 0x000000042c2c7c20 */ /* 0x000fe20008410000 */
[----:B------:R-:W-:Y:S01]  /*2960*/  FMUL.FTZ R37, R37, UR4 ;  /* 0x0000000425257c20 */ /* 0x000fe20008410000 */
[----:B------:R-:W-:Y:S01]  /*2970*/  FMUL.FTZ R45, R45, UR4 ;  /* 0x000000042d2d7c20 */ /* 0x000fe20008410000 */
[----:B------:R-:W-:Y:S01]  /*2980*/  FMUL.FTZ R52, R52, UR4 ;  /* 0x0000000434347c20 */ /* 0x000fe20008410000 */
[----:B------:R4:W5:Y:S01]  /*2990*/  MUFU.TANH R73, R25 ;  /* 0x0000001900497308 */ /* 0x0009620000002400 */
        /* <DEDUP_REMOVED lines=8> */
[----:B-1----:R-:W-:Y:S01]  /*2a20*/  ISETP.NE.AND P6, PT, R4, 0x1, PT ;  /* 0x000000010400780c */ /* 0x002fe20003fc5270 */
[----:B------:R-:W-:-:S02]  /*2a30*/  VIADD R4, R215, UR61 ;  /* 0x0000003dd7047c36 */ /* 0x000fc40008000000 */
        /* <DEDUP_REMOVED lines=11> */
[----:B------:R-:W3:Y:S01]  /*2af0*/  @P6 LDC R5, c[0x0][0x44c] ;  /* 0x00011300ff056b82 */ /* 0x000ee20000000800 */
[----:B------:R-:W-:Y:S01]  /*2b00*/  FMUL.FTZ R49, R49, UR4 ;  /* 0x0000000431317c20 */ /* 0x000fe20008410000 */
[----:B------:R-:W-:Y:S01]  /*2b10*/  MUFU.TANH R28, R28 ;  /* 0x0000001c001c7308 */ /* 0x000fe20000002400 */
[----:B------:R-:W-:Y:S01]  /*2b20*/  FMUL.FTZ R39, R39, UR4 ;  /* 0x0000000427277c20 */ /* 0x000fe20008410000 */
[----:B------:R-:W-:Y:S01]  /*2b30*/  FMUL.FTZ R60, R60, UR4 ;  /* 0x000000043c3c7c20 */ /* 0x000fe20008410000 */
[----:B------:R-:W-:Y:S01]  /*2b40*/  FMUL.FTZ R42, R42, UR4 ;  /* 0x000000042a2a7c20 */ /* 0x000fe20008410000 */
[----:B------:R-:W-:Y:S01]  /*2b50*/  FMUL.FTZ R43, R43, UR4 ;  /* 0x000000042b2b7c20 */ /* 0x000fe20008410000 */
[----:B------:R-:W-:Y:S01]  /*2b60*/  FMUL.FTZ R46, R46, UR4 ;  /* 0x000000042e2e7c20 */ /* 0x000fe20008410000 */
[----:B--2---:R-:W2:Y:S01]  /*2b70*/  @P6 LDC R24, c[0x0][0x450] ;  /* 0x00011400ff186b82 */ /* 0x004ea20000000800 */
        /* <DEDUP_REMOVED lines=15> */
[----:B---3--:R-:W-:-:S04]  /*2c70*/  @P6 IMAD.HI.U32 R5, R4, R5, RZ ;  /* 0x0000000504056227 */ /* 0x008fc800078e00ff */
[----:B------:R-:W-:Y:S01]  /*2c80*/  FMUL.FTZ R71, R71, UR4 ;  /* 0x0000000447477c20 */ /* 0x000fe20008410000 */
[----:B------:R-:W3:Y:S01]  /*2c90*/  MUFU.TANH R44, R44 ;  /* 0x0000002c002c7308 */ /* 0x000ee20000002400 */
[----:B------:R-:W-:Y:S02]  /*2ca0*/  UIADD3 UR10, UR6, 0x32440, URZ ;  /* 0x00032440060a7890 */ /* 0x000fe4000fffe03f */
[----:B------:R-:W-:Y:S02]  /*2cb0*/  ULOP3.LUT UR7, UR7, 0x3000000, URZ, 0xfc, !UPT ;  /* 0x0300000007077892 */ /* 0x000fe4000f8efc3f */
[----:B------:R-:W-:Y:S01]  /*2cc0*/  UPRMT UR10, UR48, 0x654, UR10 ;  /* 0x00000654300a7896 */ /* 0x000fe2000800000a */
[----:B--2---:R-:W-:Y:S01]  /*2cd0*/  @P6 SHF.R.U32.HI R4, RZ, R24, R5 ;  /* 0x00000018ff046219 */ /* 0x004fe20000011605 */
[----:B------:R-:W-:Y:S01]  /*2ce0*/  IMAD R5, R203, -0x60, R214 ;  /* 0xffffffa0cb057824 */ /* 0x000fe200078e02d6 */
[----:B------:R-:W-:Y:S01]  /*2cf0*/  MUFU.TANH R37, R37 ;  /* 0x0000002500257308 */ /* 0x000fe20000002400 */
[----:B------:R-:W-:-:S02]  /*2d00*/  UIMAD UR4, UR38, 0xc00, UR7 ;  /* 0x00000c00260478a4 */ /* 0x000fc4000f8e0207 */
[----:B------:R-:W2:Y:S01]  /*2d10*/  SHFL.IDX PT, R21, R4, RZ, 0x1c1f ;  /* 0x001c1fff04157589 */ /* 0x000ea200000e0000 */
[----:B------:R-:W-:Y:S01]  /*2d20*/  VIADD R5, R5, 0x60 ;  /* 0x0000006005057836 */ /* 0x000fe20000000000 */
[----:B------:R-:W-:Y:S01]  /*2d30*/  UMOV UR11, 0x40000040 ;  /* 0x40000040000b7882 */ /* 0x000fe20000000000 */
[----:B------:R-:W-:Y:S01]  /*2d40*/  SYNCS.ARRIVE.TRANS64.RED.A1T0 RZ, [UR10], RZ ;  /* 0x000000ffffff79a7 */ /* 0x000fe2000810040a */
[----:B----4-:R4:W5:Y:S01]  /*2d50*/  SHFL.IDX PT, R25, R4, 0x1, 0x1c1f ;  /* 0x003c1f0004197f89 */ /* 0x01096200000e0000 */
[----:B------:R-:W-:Y:S01]  /*2d60*/  IMAD R24, R216, -0x2, R5 ;  /* 0xfffffffed8187824 */ /* 0x000fe200078e0205 */
[----:B------:R-:W3:Y:S01]  /*2d70*/  MUFU.TANH R45, R45 ;  /* 0x0000002d002d7308 */ /* 0x000ee20000002400 */
[----:B------:R-:W-:-:S03]  /*2d80*/  UMOV UR10, UR4 ;  /* 0x00000004000a7c82 */ /* 0x000fc60008000000 */
[----:B------:R-:W-:-:S04]  /*2d90*/  IADD3 R5, -R201, 0x1, R24 ;  /* 0x00000001c9057810 */ /* 0x000fc80007ffe118 */
[----:B------:R-:W3:Y:S08]  /*2da0*/  MUFU.TANH R52, R52 ;  /* 0x0000003400347308 */ /* 0x000ef00000002400 */
[----:B------:R-:W3:Y:S01]  /*2db0*/  MUFU.TANH R53, R53 ;  /* 0x0000003500357308 */ /* 0x000ee20000002400 */
[----:B--2---:R-:W-:-:S04]  /*2dc0*/  VIADDMNMX R21, R21, R5, R24, PT ;  /* 0x0000000515157246 */ /* 0x004fc80003800118 */
[----:B------:R-:W-:-:S03]  /*2dd0*/  ISETP.GT.AND P5, PT, R21, RZ, PT ;  /* 0x000000ff1500720c */ /* 0x000fc60003fa4270 */
[----:B------:R-:W-:Y:S01]  /*2de0*/  MUFU.TANH R29, R29 ;  /* 0x0000001d001d7308 */ /* 0x000fe20000002400 */
[C---:B------:R-:W-:Y:S02]  /*2df0*/  ISETP.GT.AND P4, PT, R21.reuse, 0x1, PT ;  /* 0x000000011500780c */ /* 0x040fe40003f84270 */
[----:B----4-:R-:W-:Y:S02]  /*2e00*/  FSEL R4, R72, -INF , P5 ;  /* 0xff80000048047808 */ /* 0x010fe40002800000 */
[C---:B------:R-:W-:Y:S02]  /*2e10*/  ISETP.GT.AND P2, PT, R21.reuse, 0x10, PT ;  /* 0x000000101500780c */ /* 0x040fe40003f44270 */
[----:B------:R-:W-:Y:S01]  /*2e20*/  ISETP.GT.AND P5, PT, R21, 0x11, PT ;  /* 0x000000111500780c */ /* 0x000fe20003fa4270 */
[----:B------:R-:W-:Y:S01]  /*2e30*/  MUFU.TANH R48, R48 ;  /* 0x0000003000307308 */ /* 0x000fe20000002400 */
[----:B-----5:R-:W-:Y:S02]  /*2e40*/  VIADDMNMX R25, R25, R5, R24, PT ;  /* 0x0000000519197246 */ /* 0x020fe40003800118 */
[----:B------:R-:W-:-:S02]  /*2e50*/  ISETP.GT.AND P3, PT, R21, 0x8, PT ;  /* 0x000000081500780c */ /* 0x000fc40003f64270 */
[----:B------:R-:W-:Y:S02]  /*2e60*/  FSEL R24, R73, -INF , P4 ;  /* 0xff80000049187808 */ /* 0x000fe40002000000 */
[----:B------:R-:W-:Y:S01]  /*2e70*/  ISETP.GT.AND P4, PT, R21, 0x18, PT ;  /* 0x000000181500780c */ /* 0x000fe20003f84270 */
[----:B------:R-:W2:Y:S01]  /*2e80*/  MUFU.TANH R56, R56 ;  /* 0x0000003800387308 */ /* 0x000ea20000002400 */
[----:B0-----:R-:W-:Y:S02]  /*2e90*/  FSEL R171, R32, -INF , P2 ;  /* 0xff80000020ab7808 */ /* 0x001fe40001000000 */
[----:B-1----:R-:W-:Y:S02]  /*2ea0*/  FSEL R172, R33, -INF , P5 ;  /* 0xff80000021ac7808 */ /* 0x002fe40002800000 */
[C---:B------:R-:W-:Y:S02]  /*2eb0*/  ISETP.GT.AND P2, PT, R21.reuse, 0x21, PT ;  /* 0x000000211500780c */ /* 0x040fe40003f44270 */
[----:B------:R-:W-:Y:S01]  /*2ec0*/  ISETP.GT.AND P5, PT, R21, 0x28, PT ;  /* 0x000000281500780c */ /* 0x000fe20003fa4270 */
[----:B------:R-:W0:Y:S01]  /*2ed0*/  MUFU.TANH R61, R61 ;  /* 0x0000003d003d7308 */ /* 0x000e220000002400 */
[----:B------:R-:W-:-:S02]  /*2ee0*/  FSEL R173, R36, -INF , P4 ;  /* 0xff80000024ad7808 */ /* 0x000fc40002000000 */
[----:B------:R-:W-:Y:S02]  /*2ef0*/  ISETP.GT.AND P4, PT, R21, 0x29, PT ;  /* 0x000000291500780c */ /* 0x000fe40003f84270 */
[----:B------:R-:W-:Y:S02]  /*2f00*/  FSEL R181, R41, -INF , P2 ;  /* 0xff80000029b57808 */ /* 0x000fe40001000000 */
[----:B---3--:R-:W-:Y:S01]  /*2f10*/  FSEL R183, R44, -INF , P5 ;  /* 0xff8000002cb77808 */ /* 0x008fe20002800000 */
[----:B------:R-:W1:Y:S01]  /*2f20*/  MUFU.TANH R64, R64 ;  /* 0x0000004000407308 */ /* 0x000e620000002400 */
[C---:B------:R-:W-:Y:S02]  /*2f30*/  ISETP.GT.AND P2, PT, R21.reuse, 0x38, PT ;  /* 0x000000381500780c */ /* 0x040fe40003f44270 */
[C---:B------:R-:W-:Y:S02]  /*2f40*/  ISETP.GT.AND P5, PT, R21.reuse, 0x39, PT ;  /* 0x000000391500780c */ /* 0x040fe40003fa4270 */
[----:B------:R-:W-:-:S02]  /*2f50*/  ISETP.GT.AND P1, PT, R21, 0x9, PT ;  /* 0x000000091500780c */ /* 0x000fc40003f24270 */
[----:B------:R-:W-:Y:S01]  /*2f60*/  FMNMX.FTZ R5, R4, R24, !PT ;  /* 0x0000001804057209 */ /* 0x000fe20007810000 */
[----:B------:R-:W3:Y:S01]  /*2f70*/  MUFU.TANH R57, R57 ;  /* 0x0000003900397308 */ /* 0x000ee20000002400 */
[----:B------:R-:W-:Y:S02]  /*2f80*/  FSEL R185, R45, -INF , P4 ;  /* 0xff8000002db97808 */ /* 0x000fe40002000000 */
[----:B------:R-:W-:Y:S02]  /*2f90*/  ISETP.GT.AND P4, PT, R21, 0x40, PT ;  /* 0x000000401500780c */ /* 0x000fe40003f84270 */
[----:B------:R-:W-:Y:S02]  /*2fa0*/  FSEL R205, R52, -INF , P2 ;  /* 0xff80000034cd7808 */ /* 0x000fe40001000000 */
[----:B------:R-:W-:Y:S01]  /*2fb0*/  FSEL R207, R53, -INF , P5 ;  /* 0xff80000035cf7808 */ /* 0x000fe20002800000 */
[----:B------:R4:W-:Y:S01]  /*2fc0*/  MUFU.TANH R74, R26 ;  /* 0x0000001a004a7308 */ /* 0x0009e20000002400 */
[----:B------:R-:W-:-:S02]  /*2fd0*/  ISETP.GT.AND P2, PT, R21, 0x49, PT ;  /* 0x000000491500780c */ /* 0x000fc40003f44270 */
[C---:B------:R-:W-:Y:S02]  /*2fe0*/  ISETP.GT.AND P5, PT, R21.reuse, 0x50, PT ;  /* 0x000000501500780c */ /* 0x040fe40003fa4270 */
[----:B--2---:R-:W-:Y:S02]  /*2ff0*/  FSEL R195, R56, -INF , P4 ;  /* 0xff80000038c37808 */ /* 0x004fe40002000000 */
[C---:B------:R-:W-:Y:S01]  /*3000*/  ISETP.GT.AND P4, PT, R21.reuse, 0x51, PT ;  /* 0x000000511500780c */ /* 0x040fe20003f84270 */
[----:B------:R-:W2:Y:S01]  /*3010*/  MUFU.TANH R65, R65 ;  /* 0x0000004100417308 */ /* 0x000ea20000002400 */
[----:B----4-:R-:W-:Y:S02]  /*3020*/  FSEL R26, R28, -INF , P3 ;  /* 0xff8000001c1a7808 */ /* 0x010fe40001800000 */
[----:B------:R-:W-:Y:S02]  /*3030*/  ISETP.GT.AND P3, PT, R21, 0x19, PT ;  /* 0x000000191500780c */ /* 0x000fe40003f64270 */
[----:B------:R-:W-:-:S02]  /*3040*/  FSEL R28, R29, -INF , P1 ;  /* 0xff8000001d1c7808 */ /* 0x000fc40000800000 */
[----:B------:R-:W-:Y:S01]  /*3050*/  FSEL R174, R37, -INF , P3 ;  /* 0xff80000025ae7808 */ /* 0x000fe20001800000 */
[----:B------:R-:W4:Y:S01]  /*3060*/  MUFU.TANH R75, R27 ;  /* 0x0000001b004b7308 */ /* 0x000f220000002400 */
[C---:B------:R-:W-:Y:S02]  /*3070*/  ISETP.GT.AND P3, PT, R21.reuse, 0x30, PT ;  /* 0x000000301500780c */ /* 0x040fe40003f64270 */
[----:B------:R-:W-:Y:S02]  /*3080*/  FMNMX.FTZ R5, R26, R5, !PT ;  /* 0x000000051a057209 */ /* 0x000fe40007810000 */
[----:B------:R-:W-:Y:S02]  /*3090*/  FSEL R202, R48, -INF , P3 ;  /* 0xff80000030ca7808 */ /* 0x000fe40001800000 */
[----:B------:R-:W-:Y:S01]  /*30a0*/  ISETP.GT.AND P3, PT, R21, 0x41, PT ;  /* 0x000000411500780c */ /* 0x000fe20003f64270 */
[----:B------:R-:W5:Y:S01]  /*30b0*/  MUFU.TANH R68, R68 ;  /* 0x0000004400447308 */ /* 0x000f620000002400 */
[----:B0-----:R-:W-:-:S02]  /*30c0*/  FSEL R192, R61, -INF , P2 ;  /* 0xff8000003dc07808 */ /* 0x001fc40001000000 */
[----:B-1----:R-:W-:Y:S02]  /*30d0*/  FSEL R161, R64, -INF , P5 ;  /* 0xff80000040a17808 */ /* 0x002fe40002800000 */
[C---:B------:R-:W-:Y:S02]  /*30e0*/  ISETP.GT.AND P2, PT, R25.reuse, RZ, PT ;  /* 0x000000ff1900720c */ /* 0x040fe40003f44270 */
[----:B------:R-:W-:Y:S01]  /*30f0*/  ISETP.GT.AND P5, PT, R25, 0x1, PT ;  /* 0x000000011900780c */ /* 0x000fe20003fa4270 */
[----:B------:R0:W1:Y:S01]  /*3100*/  MUFU.TANH R76, R30 ;  /* 0x0000001e004c7308 */ /* 0x0000620000002400 */
[----:B---3--:R-:W-:Y:S02]  /*3110*/  FSEL R187, R57, -INF , P3 ;  /* 0xff80000039bb7808 */ /* 0x008fe40001800000 */
[----:B------:R-:W-:Y:S02]  /*3120*/  ISETP.GT.AND P3, PT, R21, 0x58, PT ;  /* 0x000000581500780c */ /* 0x000fe40003f64270 */
[----:B--2---:R-:W-:-:S02]  /*3130*/  FSEL R162, R65, -INF , P4 ;  /* 0xff80000041a27808 */ /* 0x004fc40002000000 */
[----:B------:R-:W-:Y:S01]  /*3140*/  ISETP.GT.AND P4, PT, R25, 0x8, PT ;  /* 0x000000081900780c */ /* 0x000fe20003f84270 */
[----:B------:R1:W2:Y:S01]  /*3150*/  MUFU.TANH R77, R31 ;  /* 0x0000001f004d7308 */ /* 0x0002a20000002400 */
[----:B0-----:R-:W-:Y:S02]  /*3160*/  FMNMX.FTZ R30, R28, R5, !PT ;  /* 0x000000051c1e7209 */ /* 0x001fe40007810000 */
[----:B------:R-:W-:Y:S02]  /*3170*/  FSEL R27, R74, -INF , P2 ;  /* 0xff8000004a1b7808 */ /* 0x000fe40001000000 */
[----:B------:R-:W-:Y:S02]  /*3180*/  FMNMX.FTZ R5, R171, R30, !PT ;  /* 0x0000001eab057209 */ /* 0x000fe40007810000 */
[----:B----4-:R-:W-:Y:S01]  /*3190*/  FSEL R29, R75, -INF , P5 ;  /* 0xff8000004b1d7808 */ /* 0x010fe20002800000 */
[----:B------:R-:W0:Y:S01]  /*31a0*/  MUFU.TANH R40, R40 ;  /* 0x0000002800287308 */ /* 0x000e220000002400 */
[----:B-----5:R-:W-:-:S02]  /*31b0*/  FSEL R163, R68, -INF , P3 ;  /* 0xff80000044a37808 */ /* 0x020fc40001800000 */
[----:B------:R-:W-:Y:S02]  /*31c0*/  FMNMX.FTZ R32, R172, R5, !PT ;  /* 0x00000005ac207209 */ /* 0x000fe40007810000 */
[----:B------:R-:W-:Y:S02]  /*31d0*/  ISETP.GT.AND P3, PT, R25, 0x9, PT ;  /* 0x000000091900780c */ /* 0x000fe40003f64270 */
[----:B-1----:R-:W-:Y:S01]  /*31e0*/  FSEL R31, R76, -INF , P4 ;  /* 0xff8000004c1f7808 */ /* 0x002fe20002000000 */
[----:B------:R-:W1:Y:S01]  /*31f0*/  MUFU.TANH R34, R34 ;  /* 0x0000002200227308 */ /* 0x000e620000002400 */
[----:B------:R-:W-:Y:S02]  /*3200*/  FMNMX.FTZ R30, R27, R29, !PT ;  /* 0x0000001d1b1e7209 */ /* 0x000fe40007810000 */
[----:B------:R-:W-:Y:S02]  /*3210*/  ISETP.GT.AND P1, PT, R21, 0x20, PT ;  /* 0x000000201500780c */ /* 0x000fe40003f24270 */
[----:B------:R-:W-:-:S02]  /*3220*/  FMNMX.FTZ R5, R173, R32, !PT ;  /* 0x00000020ad057209 */ /* 0x000fc40007810000 */
[----:B------:R-:W-:Y:S01]  /*3230*/  ISETP.GT.AND P2, PT, R25, 0x10, PT ;  /* 0x000000101900780c */ /* 0x000fe20003f44270 */
[----:B------:R-:W3:Y:S01]  /*3240*/  MUFU.TANH R35, R35 ;  /* 0x0000002300237308 */ /* 0x000ee20000002400 */
[----:B--2---:R-:W-:Y:S02]  /*3250*/  FSEL R33, R77, -INF , P3 ;  /* 0xff8000004d217808 */ /* 0x004fe40001800000 */
[----:B------:R-:W-:Y:S02]  /*3260*/  FMNMX.FTZ R30, R31, R30, !PT ;  /* 0x0000001e1f1e7209 */ /* 0x000fe40007810000 */
[----:B0-----:R-:W-:Y:S02]  /*3270*/  FSEL R179, R40, -INF , P1 ;  /* 0xff80000028b37808 */ /* 0x001fe40000800000 */
[----:B------:R-:W-:Y:S01]  /*3280*/  FMNMX.FTZ R32, R174, R5, !PT ;  /* 0x00000005ae207209 */ /* 0x000fe20007810000 */
[----:B------:R-:W0:Y:S01]  /*3290*/  MUFU.TANH R38, R38 ;  /* 0x0000002600267308 */ /* 0x000e220000002400 */
[----:B------:R-:W-:-:S02]  /*32a0*/  ISETP.GT.AND P4, PT, R25, 0x11, PT ;  /* 0x000000111900780c */ /* 0x000fc40003f84270 */
[----:B-1----:R-:W-:Y:S02]  /*32b0*/  FSEL R175, R34, -INF , P2 ;  /* 0xff80000022af7808 */ /* 0x002fe40001000000 */
[----:B------:R-:W-:Y:S02]  /*32c0*/  FMNMX.FTZ R30, R33, R30, !PT ;  /* 0x0000001e211e7209 */ /* 0x000fe40007810000 */
[----:B------:R-:W-:Y:S01]  /*32d0*/  FMNMX.FTZ R32, R179, R32, !PT ;  /* 0x00000020b3207209 */ /* 0x000fe20007810000 */
[----:B------:R-:W1:Y:S01]  /*32e0*/  MUFU.TANH R49, R49 ;  /* 0x0000003100317308 */ /* 0x000e620000002400 */
[----:B------:R-:W-:Y:S02]  /*32f0*/  ISETP.GT.AND P1, PT, R21, 0x31, PT ;  /* 0x000000311500780c */ /* 0x000fe40003f24270 */
[----:B------:R-:W-:Y:S02]  /*3300*/  ISETP.GT.AND P3, PT, R25, 0x18, PT ;  /* 0x000000181900780c */ /* 0x000fe40003f64270 */
[----:B---3--:R-:W-:-:S02]  /*3310*/  FSEL R176, R35, -INF , P4 ;  /* 0xff80000023b07808 */ /* 0x008fc40002000000 */
[----:B------:R-:W-:Y:S01]  /*3320*/  FMNMX.FTZ R5, R175, R30, !PT ;  /* 0x0000001eaf057209 */ /* 0x000fe20007810000 */
[----:B------:R-:W2:Y:S01]  /*3330*/  MUFU.TANH R39, R39 ;  /* 0x0000002700277308 */ /* 0x000ea20000002400 */
[----:B------:R-:W-:Y:S02]  /*3340*/  FMNMX.FTZ R32, R181, R32, !PT ;  /* 0x00000020b5207209 */ /* 0x000fe40007810000 */
[----:B------:R-:W-:Y:S02]  /*3350*/  ISETP.GT.AND P2, PT, R25, 0x19, PT ;  /* 0x000000191900780c */ /* 0x000fe40003f44270 */
[----:B0-----:R-:W-:Y:S02]  /*3360*/  FSEL R177, R38, -INF , P3 ;  /* 0xff80000026b17808 */ /* 0x001fe40001800000 */
[----:B------:R-:W-:Y:S01]  /*3370*/  FMNMX.FTZ R30, R176, R5, !PT ;  /* 0x00000005b01e7209 */ /* 0x000fe20007810000 */
[----:B------:R-:W0:Y:S01]  /*3380*/  MUFU.TANH R60, R60 ;  /* 0x0000003c003c7308 */ /* 0x000e220000002400 */
[----:B-1----:R-:W-:-:S02]  /*3390*/  FSEL R204, R49, -INF , P1 ;  /* 0xff80000031cc7808 */ /* 0x002fc40000800000 */
[----:B------:R-:W-:Y:S02]  /*33a0*/  ISETP.GT.AND P1, PT, R21, 0x48, PT ;  /* 0x000000481500780c */ /* 0x000fe40003f24270 */
[----:B------:R-:W-:Y:S02]  /*33b0*/  FMNMX.FTZ R32, R183, R32, !PT ;  /* 0x00000020b7207209 */ /* 0x000fe40007810000 */
[----:B------:R-:W-:Y:S01]  /*33c0*/  ISETP.GT.AND P4, PT, R25, 0x20, PT ;  /* 0x000000201900780c */ /* 0x000fe20003f84270 */
[----:B------:R-:W1:Y:S01]  /*33d0*/  MUFU.TANH R42, R42 ;  /* 0x0000002a002a7308 */ /* 0x000e620000002400 */
[----:B--2---:R-:W-:Y:S02]  /*33e0*/  FSEL R178, R39, -INF , P2 ;  /* 0xff80000027b27808 */ /* 0x004fe40001000000 */
[----:B------:R-:W-:Y:S02]  /*33f0*/  FMNMX.FTZ R5, R177, R30, !PT ;  /* 0x0000001eb1057209 */ /* 0x000fe40007810000 */
[----:B------:R-:W-:-:S02]  /*3400*/  ISETP.GT.AND P3, PT, R25, 0x21, PT ;  /* 0x000000211900780c */ /* 0x000fc40003f64270 */
[----:B------:R-:W-:Y:S01]  /*3410*/  FMNMX.FTZ R5, R178, R5, !PT ;  /* 0x00000005b2057209 */ /* 0x000fe20007810000 */
[----:B------:R-:W2:Y:S01]  /*3420*/  MUFU.TANH R43, R43 ;  /* 0x0000002b002b7308 */ /* 0x000ea20000002400 */
[----:B0-----:R-:W-:Y:S02]  /*3430*/  FSEL R190, R60, -INF , P1 ;  /* 0xff8000003cbe7808 */ /* 0x001fe40000800000 */
[----:B------:R-:W-:Y:S02]  /*3440*/  ISETP.GT.AND P1, PT, R21, 0x59, PT ;  /* 0x000000591500780c */ /* 0x000fe40003f24270 */
[----:B------:R-:W-:Y:S02]  /*3450*/  FMNMX.FTZ R21, R185, R32, !PT ;  /* 0x00000020b9157209 */ /* 0x000fe40007810000 */
[----:B------:R-:W-:Y:S01]  /*3460*/  ISETP.GT.AND P2, PT, R25, 0x28, PT ;  /* 0x000000281900780c */ /* 0x000fe20003f44270 */
[----:B------:R-:W0:Y:S01]  /*3470*/  MUFU.TANH R46, R46 ;  /* 0x0000002e002e7308 */ /* 0x000e220000002400 */
[----:B-1----:R-:W-:-:S02]  /*3480*/  FSEL R180, R42, -INF , P4 ;  /* 0xff8000002ab47808 */ /* 0x002fc40002000000 */
[----:B------:R-:W-:Y:S02]  /*3490*/  FMNMX.FTZ R21, R202, R21, !PT ;  /* 0x00000015ca157209 */ /* 0x000fe40007810000 */
[----:B------:R-:W-:Y:S02]  /*34a0*/  FMNMX.FTZ R5, R180, R5, !PT ;  /* 0x00000005b4057209 */ /* 0x000fe40007810000 */
[----:B------:R-:W-:Y:S01]  /*34b0*/  FMNMX.FTZ R30, R204, R21, !PT ;  /* 0x00000015cc1e7209 */ /* 0x000fe20007810000 */
[----:B------:R-:W1:Y:S01]  /*34c0*/  MUFU.TANH R47, R47 ;  /* 0x0000002f002f7308 */ /* 0x000e620000002400 */
[----:B--2---:R-:W-:Y:S02]  /*34d0*/  FSEL R182, R43, -INF , P3 ;  /* 0xff8000002bb67808 */ /* 0x004fe40001800000 */
[----:B------:R-:W-:Y:S02]  /*34e0*/  ISETP.GT.AND P4, PT, R25, 0x29, PT ;  /* 0x000000291900780c */ /* 0x000fe40003f84270 */
[----:B------:R-:W-:-:S02]  /*34f0*/  FMNMX.FTZ R5, R182, R5, !PT ;  /* 0x00000005b6057209 */ /* 0x000fc40007810000 */
[----:B------:R-:W-:Y:S01]  /*3500*/  FMNMX.FTZ R30, R205, R30, !PT ;  /* 0x0000001ecd1e7209 */ /* 0x000fe20007810000 */
[----:B------:R-:W2:Y:S01]  /*3510*/  MUFU.TANH R50, R50 ;  /* 0x0000003200327308 */ /* 0x000ea20000002400 */
[----:B0-----:R-:W-:Y:S02]  /*3520*/  FSEL R184, R46, -INF , P2 ;  /* 0xff8000002eb87808 */ /* 0x001fe40001000000 */
[----:B------:R-:W-:Y:S02]  /*3530*/  ISETP.GT.AND P3, PT, R25, 0x30, PT ;  /* 0x000000301900780c */ /* 0x000fe40003f64270 */
[----:B------:R-:W-:Y:S02]  /*3540*/  FMNMX.FTZ R5, R184, R5, !PT ;  /* 0x00000005b8057209 */ /* 0x000fe40007810000 */
[----:B------:R-:W-:Y:S01]  /*3550*/  FMNMX.FTZ R30, R207, R30, !PT ;  /* 0x0000001ecf1e7209 */ /* 0x000fe20007810000 */
[----:B------:R-:W0:Y:S01]  /*3560*/  MUFU.TANH R51, R51 ;  /* 0x0000003300337308 */ /* 0x000e220000002400 */
[----:B-1----:R-:W-:-:S02]  /*3570*/  FSEL R186, R47, -INF , P4 ;  /* 0xff8000002fba7808 */ /* 0x002fc40002000000 */
[----:B------:R-:W-:Y:S02]  /*3580*/  ISETP.GT.AND P2, PT, R25, 0x31, PT ;  /* 0x000000311900780c */ /* 0x000fe40003f44270 */
[----:B------:R-:W-:Y:S02]  /*3590*/  FMNMX.FTZ R5, R186, R5, !PT ;  /* 0x00000005ba057209 */ /* 0x000fe40007810000 */
[----:B------:R-:W-:Y:S01]  /*35a0*/  FMNMX.FTZ R32, R195, R30, !PT ;  /* 0x0000001ec3207209 */ /* 0x000fe20007810000 */
[----:B------:R-:W1:Y:S01]  /*35b0*/  MUFU.TANH R54, R54 ;  /* 0x0000003600367308 */ /* 0x000e620000002400 */
[----:B--2---:R-:W-:Y:S02]  /*35c0*/  FSEL R196, R50, -INF , P3 ;  /* 0xff80000032c47808 */ /* 0x004fe40001800000 */
[----:B------:R-:W-:Y:S02]  /*35d0*/  ISETP.GT.AND P4, PT, R25, 0x38, PT ;  /* 0x000000381900780c */ /* 0x000fe40003f84270 */
[----:B------:R-:W-:-:S02]  /*35e0*/  FMNMX.FTZ R30, R196, R5, !PT ;  /* 0x00000005c41e7209 */ /* 0x000fc40007810000 */
[----:B------:R-:W-:Y:S01]  /*35f0*/  ISETP.GT.AND P3, PT, R25, 0x39, PT ;  /* 0x000000391900780c */ /* 0x000fe20003f64270 */
[----:B------:R-:W2:Y:S01]  /*3600*/  MUFU.TANH R55, R55 ;  /* 0x0000003700377308 */ /* 0x000ea20000002400 */
[----:B0-----:R-:W-:Y:S02]  /*3610*/  FSEL R197, R51, -INF , P2 ;  /* 0xff80000033c57808 */ /* 0x001fe40001000000 */
[----:B------:R-:W-:Y:S02]  /*3620*/  FMNMX.FTZ R21, R187, R32, !PT ;  /* 0x00000020bb157209 */ /* 0x000fe40007810000 */
[----:B------:R-:W-:Y:S02]  /*3630*/  FMNMX.FTZ R5, R197, R30, !PT ;  /* 0x0000001ec5057209 */ /* 0x000fe40007810000 */
[----:B------:R-:W-:Y:S01]  /*3640*/  ISETP.GT.AND P2, PT, R25, 0x40, PT ;  /* 0x000000401900780c */ /* 0x000fe20003f44270 */
[----:B------:R-:W0:Y:S01]  /*3650*/  MUFU.TANH R58, R58 ;  /* 0x0000003a003a7308 */ /* 0x000e220000002400 */
[----:B-1----:R-:W-:-:S02]  /*3660*/  FSEL R198, R54, -INF , P4 ;  /* 0xff80000036c67808 */ /* 0x002fc40002000000 */
[----:B------:R-:W-:Y:S02]  /*3670*/  FMNMX.FTZ R21, R190, R21, !PT ;  /* 0x00000015be157209 */ /* 0x000fe40007810000 */
[----:B------:R-:W-:Y:S02]  /*3680*/  FMNMX.FTZ R30, R198, R5, !PT ;  /* 0x00000005c61e7209 */ /* 0x000fe40007810000 */
[----:B------:R-:W-:Y:S01]  /*3690*/  ISETP.GT.AND P4, PT, R25, 0x41, PT ;  /* 0x000000411900780c */ /* 0x000fe20003f84270 */
[----:B------:R-:W1:Y:S01]  /*36a0*/  MUFU.TANH R59, R59 ;  /* 0x0000003b003b7308 */ /* 0x000e620000002400 */
[----:B--2---:R-:W-:Y:S02]  /*36b0*/  FSEL R199, R55, -INF , P3 ;  /* 0xff80000037c77808 */ /* 0x004fe40001800000 */
[----:B------:R-:W-:Y:S02]  /*36c0*/  FMNMX.FTZ R32, R192, R21, !PT ;  /* 0x00000015c0207209 */ /* 0x000fe40007810000 */
        /* <DEDUP_REMOVED lines=13> */
[----:B--2---:R-:W-:-:S04]  /*37a0*/  FSEL R191, R62, -INF , P3 ;  /* 0xff8000003ebf7808 */ /* 0x004fc80001800000 */
[----:B------:R-:W-:-:S03]  /*37b0*/  FMNMX.FTZ R30, R191, R30, !PT ;  /* 0x0000001ebf1e7209 */ /* 0x000fc60007810000 */
[----:B------:R-:W2:Y:S01]  /*37c0*/  MUFU.TANH R66, R66 ;  /* 0x0000004200427308 */ /* 0x000ea20000002400 */
[----:B0-----:R-:W-:Y:S01]  /*37d0*/  FSEL R164, R69, -INF , P1 ;  /* 0xff80000045a47808 */ /* 0x001fe20000800000 */
[----:B------:R0:W-:Y:S01]  /*37e0*/  BAR.SYNC.DEFER_BLOCKING R208, 0x100 ;  /* 0x000400d00000751d */ /* 0x0001e20000010000 */
[----:B------:R-:W-:Y:S02]  /*37f0*/  ISETP.GT.AND P1, PT, R25, 0x50, PT ;  /* 0x000000501900780c */ /* 0x000fe40003f24270 */
[----:B------:R-:W-:-:S03]  /*3800*/  FMNMX.FTZ R21, R164, R5, !PT ;  /* 0x00000005a4157209 */ /* 0x000fc60007810000 */
[----:B------:R-:W3:Y:S01]  /*3810*/  MUFU.TANH R67, R67 ;  /* 0x0000004300437308 */ /* 0x000ee20000002400 */
[----:B-1----:R-:W-:Y:S01]  /*3820*/  FSEL R193, R63, -INF , P2 ;  /* 0xff8000003fc17808 */ /* 0x002fe20001000000 */
[----:B------:R-:W1:Y:S01]  /*3830*/  SHFL.BFLY PT, R32, R21, 0x2, 0x1f ;  /* 0x0c401f0015207f89 */ /* 0x000e6200000e0000 */
[----:B------:R-:W-:Y:S02]  /*3840*/  ISETP.GT.AND P2, PT, R25, 0x51, PT ;  /* 0x000000511900780c */ /* 0x000fe40003f44270 */
[----:B------:R-:W-:-:S03]  /*3850*/  FMNMX.FTZ R30, R193, R30, !PT ;  /* 0x0000001ec11e7209 */ /* 0x000fc60007810000 */
[----:B------:R-:W4:Y:S01]  /*3860*/  MUFU.TANH R70, R70 ;  /* 0x0000004600467308 */ /* 0x000f220000002400 */
[----:B--2---:R-:W-:Y:S02]  /*3870*/  FSEL R165, R66, -INF , P1 ;  /* 0xff80000042a57808 */ /* 0x004fe40000800000 */
[----:B------:R-:W-:Y:S02]  /*3880*/  ISETP.GT.AND P1, PT, R25, 0x58, PT ;  /* 0x000000581900780c */ /* 0x000fe40003f24270 */
[----:B------:R-:W-:-:S03]  /*3890*/  FMNMX.FTZ R5, R165, R30, !PT ;  /* 0x0000001ea5057209 */ /* 0x000fc60007810000 */
[----:B------:R-:W2:Y:S01]  /*38a0*/  MUFU.TANH R71, R71 ;  /* 0x0000004700477308 */ /* 0x000ea20000002400 */
[----:B---3--:R-:W-:Y:S02]  /*38b0*/  FSEL R166, R67, -INF , P2 ;  /* 0xff80000043a67808 */ /* 0x008fe40001000000 */
[----:B------:R-:W-:Y:S02]  /*38c0*/  ISETP.GT.AND P2, PT, R25, 0x59, PT ;  /* 0x000000591900780c */ /* 0x000fe40003f44270 */
[----:B------:R-:W-:Y:S02]  /*38d0*/  FMNMX.FTZ R30, R166, R5, !PT ;  /* 0x00000005a61e7209 */ /* 0x000fe40007810000 */
[----:B----4-:R-:W-:Y:S02]  /*38e0*/  FSEL R167, R70, -INF , P1 ;  /* 0xff80000046a77808 */ /* 0x010fe40000800000 */
[----:B-1----:R-:W-:Y:S02]  /*38f0*/  FMNMX.FTZ R32, R21, R32, !PT ;  /* 0x0000002015207209 */ /* 0x002fe40007810000 */
[----:B------:R-:W-:-:S03]  /*3900*/  FMNMX.FTZ R5, R167, R30, !PT ;  /* 0x0000001ea7057209 */ /* 0x000fc60007810000 */
[----:B------:R-:W1:Y:S01]  /*3910*/  SHFL.BFLY PT, R21, R32, 0x1, 0x1f ;  /* 0x0c201f0020157f89 */ /* 0x000e6200000e0000 */
[----:B--2---:R-:W-:-:S04]  /*3920*/  FSEL R168, R71, -INF , P2 ;  /* 0xff80000047a87808 */ /* 0x004fc80001000000 */
[----:B------:R-:W-:-:S05]  /*3930*/  FMNMX.FTZ R5, R168, R5, !PT ;  /* 0x00000005a8057209 */ /* 0x000fca0007810000 */
[----:B------:R-:W2:Y:S01]  /*3940*/  SHFL.BFLY PT, R30, R5, 0x2, 0x1f ;  /* 0x0c401f00051e7f89 */ /* 0x000ea200000e0000 */
[----:B-1----:R-:W-:-:S04]  /*3950*/  FMNMX.FTZ R206, R32, R21, !PT ;  /* 0x0000001520ce7209 */ /* 0x002fc80007810000 */
[C---:B------:R-:W-:Y:S01]  /*3960*/  FSETP.NEU.FTZ.AND P1, PT, R206.reuse, -INF , PT ;  /* 0xff800000ce00780b */ /* 0x040fe20003f3d000 */
[----:B------:R-:W-:Y:S01]  /*3970*/  FMUL.FTZ R169, R206, UR5 ;  /* 0x00000005cea97c20 */ /* 0x000fe20008410000 */
[----:B--2---:R-:W-:-:S04]  /*3980*/  FMNMX.FTZ R30, R5, R30, !PT ;  /* 0x0000001e051e7209 */ /* 0x004fc80007810000 */
        /* <DEDUP_REMOVED lines=92> */
[----:B------:R-:W0:Y:S08]  /*3f50*/  MUFU.EX2 R202, R202 ;  /* 0x000000ca00ca7308 */ /* 0x000e300000000800 */
        /* <DEDUP_REMOVED lines=52> */
[----:B------:R-:W-:-:S03]  /*42a0*/  F2FP.F16.F32.PACK_AB R155, R186, R184 ;  /* 0x000000b8ba9b723e */ /* 0x000fc600000000ff */
[----:B------:R-:W-:Y:S01]  /*42b0*/  FADD.FTZ R185, R202, R185 ;  /* 0x000000b9cab97221 */ /* 0x000fe20000010000 */
[----:B------:R-:W-:-:S06]  /*42c0*/  WARPGROUP.ARRIVE ;  /* 0x00000000000079c5 */ /* 0x000fcc0000000000 */
[----:B------:R-:W-:Y:S01]  /*42d0*/  HGMMA.64x256x16.F32 R24, R152, gdesc[UR8].tnspB, R24, gsb0 ;  /* 0x43e0000898187df0 */ /* 0x000fe20008000818 */
[----:B------:R-:W-:Y:S01]  /*42e0*/  UIADD3 UR10, UR4, 0x180, URZ ;  /* 0x00000180040a7890 */ /* 0x000fe2000fffe03f */
[----:B------:R-:W-:Y:S01]  /*42f0*/  UMOV UR11, 0x40000040 ;  /* 0x40000040000b7882 */ /* 0x000fe20000000000 */
[----:B------:R-:W-:Y:S02]  /*4300*/  WARPGROUP.DEPBAR.LE gsb0, 0x0 ;  /* 0x00008000000079c5 */ /* 0x000fe40000010000 */
[C---:B------:R-:W-:Y:S01]  /*4310*/  F2FP.F16.F32.PACK_AB R152, R204.reuse, R202 ;  /* 0x000000cacc98723e */ /* 0x040fe200000000ff */
        /* <DEDUP_REMOVED lines=27> */
[----:B------:R-:W-:-:S11]  /*44d0*/  FADD.FTZ R188, R193, R188 ;  /* 0x000000bcc1bc7221 */ /* 0x000fd60000010000 */
        /* <DEDUP_REMOVED lines=21> */
.L_x_5667:
[----:B------:R-:W0:Y:S01]  /*4630*/  @P6 LDC R152, c[0x0][0x44c] ;  /* 0x00011300ff986b82 */ /* 0x000e220000000800 */
[----:B------:R-:W-:Y:S01]  /*4640*/  IMAD.U32 R21, RZ, RZ, UR61 ;  /* 0x0000003dff157e24 */ /* 0x000fe2000f8e00ff */
[----:B------:R-:W-:Y:S01]  /*4650*/  IADD3 R203, R203, -0x2, RZ ;  /* 0xfffffffecbcb7810 */ /* 0x000fe20007ffe0ff */
[----:B------:R-:W-:-:S04]  /*4660*/  UIADD3 UR6, UR6, 0x32460, URZ ;  /* 0x0003246006067890 */ /* 0x000fc8000fffe03f */
[----:B------:R-:W-:Y:S01]  /*4670*/  UPRMT UR6, UR48, 0x654, UR6 ;  /* 0x0000065430067896 */ /* 0x000fe20008000006 */
[----:B------:R-:W1:Y:S08]  /*4680*/  @P6 LDC R153, c[0x0][0x450] ;  /* 0x00011400ff996b82 */ /* 0x000e700000000800 */
[----:B------:R-:W-:Y:S01]  /*4690*/  SYNCS.ARRIVE.TRANS64.RED.A1T0 RZ, [UR6], RZ ;  /* 0x000000ffffff79a7 */ /* 0x000fe20008100406 */
[----:B0-----:R-:W-:-:S05]  /*46a0*/  @P6 IMAD.HI.U32 R152, R152, UR61, RZ ;  /* 0x0000003d98986c27 */ /* 0x001fca000f8e00ff */
[----:B-1----:R-:W-:-:S04]  /*46b0*/  @P6 SHF.R.U32.HI R21, RZ, R153, R152 ;  /* 0x00000099ff156219 */ /* 0x002fc80000011698 */
        /* <DEDUP_REMOVED lines=9> */
.L_x_5679:
        /* <DEDUP_REMOVED lines=8> */
.L_x_5669:
        /* <DEDUP_REMOVED lines=9> */
.L_x_5670:
[----:B-1----:R-:W-:Y:S05]  /*4860*/  @P1 BRA `(.L_x_5671) ;  /* 0x0000000000081947 */ /* 0x002fea0003800000 */
[----:B------:R-:W1:Y:S02]  /*4870*/  SYNCS.PHASECHK.TRANS64.TRYWAIT P1, [UR4+0x32430], R0 ;  /* 0x03243000ff0075a7 */ /* 0x000e640008020144 */
[----:B-1----:R-:W-:Y:S05]  /*4880*/  @!P1 BRA `(.L_x_5672) ;  /* 0x000000f400f09947 */ /* 0x002fea0003800000 */
.L_x_5671:
        /* <DEDUP_REMOVED lines=32> */
.L_x_5673:
[----:B------:R1:W2:Y:S01]  /*4a90*/  SYNCS.PHASECHK.TRANS64.TRYWAIT P1, [UR4+0x32450], R0 ;  /* 0x03245000ff0075a7 */ /* 0x0002a20008020144 */
[----:B------:R-:W-:Y:S05]  /*4aa0*/  @!P0 BRA `(.L_x_5674) ;  /* 0x0000000000048947 */ /* 0x000fea0003800000 */
[----:B------:R-:W-:Y:S01]  /*4ab0*/  BPT.TRAP 0x1 ;  /* 0x000000040000795c */ /* 0x000fe20000300000 */
.L_x_5674:
[----:B--2---:R-:W-:Y:S05]  /*4ac0*/  @P1 BRA `(.L_x_5675) ;  /* 0x0000000000081947 */ /* 0x004fea0003800000 */
[----:B------:R-:W2:Y:S02]  /*4ad0*/  SYNCS.PHASECHK.TRANS64.TRYWAIT P1, [UR4+0x32450], R0 ;  /* 0x03245000ff0075a7 */ /* 0x000ea40008020144 */
[----:B--2---:R-:W-:Y:S05]  /*4ae0*/  @!P1 BRA `(.L_x_5676) ;  /* 0x000000f400709947 */ /* 0x004fea0003800000 */
.L_x_5675:
        /* <DEDUP_REMOVED lines=101> */
.L_x_5677:
[----:B------:R-:W1:Y:S01]  /*5140*/  LDC R204, c[0x0][0x448] ;  /* 0x00011200ffcc7b82 */ /* 0x000e620000000800 */
[----:B------:R-:W-:Y:S01]  /*5150*/  VIADD R206, R215, UR61 ;  /* 0x0000003dd7ce7c36 */ /* 0x000fe20008000000 */
        /* <DEDUP_REMOVED lines=22> */
[----:B-1----:R-:W-:Y:S01]  /*52c0*/  ISETP.NE.AND P1, PT, R204, 0x1, PT ;  /* 0x00000001cc00780c */ /* 0x002fe20003f25270 */
        /* <DEDUP_REMOVED lines=12> */
[----:B------:R-:W5:Y:S01]  /*5390*/  @P1 LDC R204, c[0x0][0x44c] ;  /* 0x00011300ffcc1b82 */ /* 0x000f620000000800 */
[----:B------:R-:W-:Y:S01]  /*53a0*/  FMUL.FTZ R171, R171, UR5 ;  /* 0x00000005abab7c20 */ /* 0x000fe20008410000 */
[----:B------:R-:W-:Y:S01]  /*53b0*/  FMUL.FTZ R174, R174, UR5 ;  /* 0x00000005aeae7c20 */ /* 0x000fe20008410000 */
[----:B------:R-:W-:Y:S01]  /*53c0*/  FMUL.FTZ R175, R175, UR5 ;  /* 0x00000005afaf7c20 */ /* 0x000fe20008410000 */
[----:B------:R-:W-:Y:S01]  /*53d0*/  FMUL.FTZ R178, R178, UR5 ;  /* 0x00000005b2b27c20 */ /* 0x000fe20008410000 */
[----:B------:R-:W0:Y:S01]  /*53e0*/  MUFU.TANH R169, R169 ;  /* 0x000000a900a97308 */ /* 0x000e220000002400 */
[----:B------:R-:W-:Y:S01]  /*53f0*/  FMUL.FTZ R179, R179, UR5 ;  /* 0x00000005b3b37c20 */ /* 0x000fe20008410000 */
[----:B------:R-:W-:Y:S01]  /*5400*/  FMUL.FTZ R182, R182, UR5 ;  /* 0x00000005b6b67c20 */ /* 0x000fe20008410000 */
[----:B------:R-:W2:Y:S01]  /*5410*/  @P1 LDC R205, c[0x0][0x450] ;  /* 0x00011400ffcd1b82 */ /* 0x000ea20000000800 */
        /* <DEDUP_REMOVED lines=15> */
[----:B-----5:R-:W-:Y:S01]  /*5510*/  @P1 IMAD.HI.U32 R204, R206, R204, RZ ;  /* 0x000000cccecc1227 */ /* 0x020fe200078e00ff */
[----:B------:R-:W-:-:S02]  /*5520*/  UPRMT UR10, UR54, 0x654, UR10 ;  /* 0x00000654360a7896 */ /* 0x000fc4000800000a */
[----:B------:R-:W-:Y:S02]  /*5530*/  UIMAD UR6, UR6, 0xc00, UR7 ;  /* 0x00000c00060678a4 */ /* 0x000fe4000f8e0207 */
[----:B------:R-:W5:Y:S01]  /*5540*/  MUFU.TANH R161, R161 ;  /* 0x000000a100a17308 */ /* 0x000f620000002400 */
[----:B------:R-:W-:Y:S01]  /*5550*/  UMOV UR11, 0x40000040 ;  /* 0x40000040000b7882 */ /* 0x000fe20000000000 */
[----:B--2---:R-:W-:-:S03]  /*5560*/  @P1 SHF.R.U32.HI R206, RZ, R205, R204 ;  /* 0x000000cdffce1219 */ /* 0x004fc600000116cc */
[----:B------:R-:W-:Y:S01]  /*5570*/  SYNCS.ARRIVE.TRANS64.RED.A1T0 RZ, [UR10], RZ ;  /* 0x000000ffffff79a7 */ /* 0x000fe2000810040a */
[----:B------:R-:W-:Y:S01]  /*5580*/  UMOV UR10, UR6 ;  /* 0x00000006000a7c82 */ /* 0x000fe20008000000 */
[----:B------:R-:W-:Y:S01]  /*5590*/  SHFL.IDX PT, R204, R206, RZ, 0x1c1f ;  /* 0x001c1fffcecc7589 */ /* 0x000fe200000e0000 */
[----:B------:R-:W2:Y:S03]  /*55a0*/  MUFU.TANH R180, R180 ;  /* 0x000000b400b47308 */ /* 0x000ea60000002400 */
[----:B------:R3:W1:Y:S05]  /*55b0*/  SHFL.IDX PT, R205, R206, 0x1, 0x1c1f ;  /* 0x003c1f00cecd7f89 */ /* 0x00066a00000e0000 */
[----:B------:R-:W2:Y:S01]  /*55c0*/  MUFU.TANH R154, R154 ;  /* 0x0000009a009a7308 */ /* 0x000ea20000002400 */
[----:B---3--:R-:W-:-:S04]  /*55d0*/  IMAD.MOV.U32 R206, RZ, RZ, -0x60 ;  /* 0xffffffa0ffce7424 */ /* 0x008fc800078e00ff */
[----:B------:R-:W-:-:S03]  /*55e0*/  IMAD R206, R203, R206, 0x1 ;  /* 0x00000001cbce7424 */ /* 0x000fc600078e02ce */
[----:B------:R-:W3:Y:S01]  /*55f0*/  MUFU.TANH R164, R164 ;  /* 0x000000a400a47308 */ /* 0x000ee20000002400 */
[----:B------:R-:W-:-:S05]  /*5600*/  IMAD R206, R216, -0x2, R206 ;  /* 0xfffffffed8ce7824 */ /* 0x000fca00078e02ce */
[----:B------:R-:W-:Y:S02]  /*5610*/  IADD3 R206, -R201, R206, R214 ;  /* 0x000000cec9ce7210 */ /* 0x000fe40007ffe1d6 */
[----:B------:R-:W3:Y:S02]  /*5620*/  MUFU.TANH R172, R172 ;  /* 0x000000ac00ac7308 */ /* 0x000ee40000002400 */
[C---:B-1----:R-:W-:Y:S01]  /*5630*/  IADD3 R205, R206.reuse, R205, RZ ;  /* 0x000000cdcecd7210 */ /* 0x042fe20007ffe0ff */
[----:B------:R-:W-:Y:S02]  /*5640*/  IMAD.IADD R199, R206, 0x1, R204 ;  /* 0x00000001cec77824 */ /* 0x000fe400078e02cc */
[----:B------:R-:W-:Y:S01]  /*5650*/  FMUL.FTZ R204, R197, UR5 ;  /* 0x00000005c5cc7c20 */ /* 0x000fe20008410000 */
[----:B------:R-:W-:Y:S02]  /*5660*/  ULDC UR5, c[0x0][0xa80] ;  /* 0x0002a00000057ab9 */ /* 0x000fe40000000800 */
[----:B------:R-:W1:Y:S01]  /*5670*/  MUFU.TANH R155, R155 ;  /* 0x0000009b009b7308 */ /* 0x000e620000002400 */
[----:B------:R-:W-:-:S02]  /*5680*/  ISETP.GT.AND P4, PT, R199, 0x9, PT ;  /* 0x00000009c700780c */ /* 0x000fc40003f84270 */
[----:B------:R-:W-:Y:S02]  /*5690*/  ISETP.GT.AND P5, PT, R199, 0x10, PT ;  /* 0x00000010c700780c */ /* 0x000fe40003fa4270 */
[----:B------:R-:W-:Y:S02]  /*56a0*/  FSEL R157, R157, -INF , P4 ;  /* 0xff8000009d9d7808 */ /* 0x000fe40002000000 */
[C---:B------:R-:W-:Y:S01]  /*56b0*/  ISETP.GT.AND P4, PT, R199.reuse, 0x20, PT ;  /* 0x00000020c700780c */ /* 0x040fe20003f84270 */
[----:B------:R-:W1:Y:S01]  /*56c0*/  MUFU.TANH R173, R173 ;  /* 0x000000ad00ad7308 */ /* 0x000e620000002400 */
[C---:B------:R-:W-:Y:S02]  /*56d0*/  ISETP.GT.AND P1, PT, R199.reuse, RZ, PT ;  /* 0x000000ffc700720c */ /* 0x040fe40003f24270 */
[----:B------:R-:W-:Y:S02]  /*56e0*/  FSEL R160, R160, -INF , P5 ;  /* 0xff800000a0a07808 */ /* 0x000fe40002800000 */
[----:B------:R-:W-:-:S02]  /*56f0*/  ISETP.GT.AND P5, PT, R199, 0x21, PT ;  /* 0x00000021c700780c */ /* 0x000fc40003fa4270 */
[----:B------:R-:W-:Y:S01]  /*5700*/  FSEL R168, R168, -INF , P4 ;  /* 0xff800000a8a87808 */ /* 0x000fe20002000000 */
[----:B------:R-:W1:Y:S01]  /*5710*/  MUFU.TANH R181, R181 ;  /* 0x000000b500b57308 */ /* 0x000e620000002400 */
[C---:B------:R-:W-:Y:S02]  /*5720*/  ISETP.GT.AND P4, PT, R199.reuse, 0x31, PT ;  /* 0x00000031c700780c */ /* 0x040fe40003f84270 */
[C---:B------:R-:W-:Y:S02]  /*5730*/  ISETP.GT.AND P2, PT, R199.reuse, 0x1, PT ;  /* 0x00000001c700780c */ /* 0x040fe40003f44270 */
[----:B----4-:R-:W-:Y:S02]  /*5740*/  FSEL R152, R152, -INF , P1 ;  /* 0xff80000098987808 */ /* 0x010fe40000800000 */
[----:B------:R-:W-:Y:S01]  /*5750*/  ISETP.GT.AND P1, PT, R199, 0x11, PT ;  /* 0x00000011c700780c */ /* 0x000fe20003f24270 */
[----:B------:R-:W4:Y:S01]  /*5760*/  MUFU.TANH R158, R158 ;  /* 0x0000009e009e7308 */ /* 0x000f220000002400 */
[----:B0-----:R-:W-:-:S02]  /*5770*/  FSEL R169, R169, -INF , P5 ;  /* 0xff800000a9a97808 */ /* 0x001fc40002800000 */
[----:B------:R-:W-:Y:S02]  /*5780*/  ISETP.GT.AND P5, PT, R199, 0x38, PT ;  /* 0x00000038c700780c */ /* 0x000fe40003fa4270 */
[----:B------:R-:W-:Y:S02]  /*5790*/  FSEL R177, R177, -INF , P4 ;  /* 0xff800000b1b17808 */ /* 0x000fe40002000000 */
[----:B------:R-:W-:Y:S01]  /*57a0*/  FSEL R153, R153, -INF , P2 ;  /* 0xff80000099997808 */ /* 0x000fe20001000000 */
[----:B------:R-:W0:Y:S01]  /*57b0*/  MUFU.TANH R184, R184 ;  /* 0x000000b800b87308 */ /* 0x000e220000002400 */
[----:B------:R-:W-:Y:S02]  /*57c0*/  ISETP.GT.AND P4, PT, R205, RZ, PT ;  /* 0x000000ffcd00720c */ /* 0x000fe40003f84270 */
[----:B------:R-:W-:Y:S02]  /*57d0*/  ISETP.GT.AND P2, PT, R199, 0x18, PT ;  /* 0x00000018c700780c */ /* 0x000fe40003f44270 */
[----:B-----5:R-:W-:-:S02]  /*57e0*/  FSEL R161, R161, -INF , P1 ;  /* 0xff800000a1a17808 */ /* 0x020fc40000800000 */
[----:B------:R-:W-:Y:S01]  /*57f0*/  ISETP.GT.AND P1, PT, R199, 0x28, PT ;  /* 0x00000028c700780c */ /* 0x000fe20003f24270 */
[----:B------:R-:W5:Y:S01]  /*5800*/  MUFU.TANH R156, R156 ;  /* 0x0000009c009c7308 */ /* 0x000f620000002400 */
[----:B--2---:R-:W-:Y:S02]  /*5810*/  FSEL R180, R180, -INF , P5 ;  /* 0xff800000b4b47808 */ /* 0x004fe40002800000 */
[----:B------:R-:W-:Y:S02]  /*5820*/  ISETP.GT.AND P5, PT, R205, 0x1, PT ;  /* 0x00000001cd00780c */ /* 0x000fe40003fa4270 */
[----:B------:R-:W-:Y:S02]  /*5830*/  FSEL R154, R154, -INF , P4 ;  /* 0xff8000009a9a7808 */ /* 0x000fe40002000000 */
[----:B---3--:R-:W-:Y:S01]  /*5840*/  FSEL R164, R164, -INF , P2 ;  /* 0xff800000a4a47808 */ /* 0x008fe20001000000 */
[----:B------:R-:W2:Y:S01]  /*5850*/  MUFU.TANH R159, R159 ;  /* 0x0000009f009f7308 */ /* 0x000ea20000002400 */
[----:B------:R-:W-:-:S02]  /*5860*/  ISETP.GT.AND P2, PT, R199, 0x29, PT ;  /* 0x00000029c700780c */ /* 0x000fc40003f44270 */
[----:B------:R-:W-:Y:S02]  /*5870*/  FSEL R172, R172, -INF , P1 ;  /* 0xff800000acac7808 */ /* 0x000fe40000800000 */
[----:B------:R-:W-:Y:S02]  /*5880*/  ISETP.GT.AND P1, PT, R199, 0x39, PT ;  /* 0x00000039c700780c */ /* 0x000fe40003f24270 */
[----:B------:R-:W-:Y:S01]  /*5890*/  ISETP.GT.AND P4, PT, R205, 0x8, PT ;  /* 0x00000008cd00780c */ /* 0x000fe20003f84270 */
[----:B------:R-:W3:Y:S01]  /*58a0*/  MUFU.TANH R162, R162 ;  /* 0x000000a200a27308 */ /* 0x000ee20000002400 */
[----:B-1----:R-:W-:Y:S02]  /*58b0*/  FSEL R155, R155, -INF , P5 ;  /* 0xff8000009b9b7808 */ /* 0x002fe40002800000 */
[----:B------:R-:W-:Y:S02]  /*58c0*/  FMNMX.FTZ R206, R154, R202, !PT ;  /* 0x000000ca9ace7209 */ /* 0x000fe40007810000 */
[----:B------:R-:W-:-:S02]  /*58d0*/  FSEL R173, R173, -INF , P2 ;  /* 0xff800000adad7808 */ /* 0x000fc40001000000 */
[----:B------:R-:W-:Y:S01]  /*58e0*/  ISETP.GT.AND P2, PT, R199, 0x40, PT ;  /* 0x00000040c700780c */ /* 0x000fe20003f44270 */
[----:B------:R-:W1:Y:S01]  /*58f0*/  MUFU.TANH R165, R165 ;  /* 0x000000a500a57308 */ /* 0x000e620000002400 */
[----:B------:R-:W-:Y:S02]  /*5900*/  FSEL R181, R181, -INF , P1 ;  /* 0xff800000b5b57808 */ /* 0x000fe40000800000 */
[----:B------:R-:W-:Y:S02]  /*5910*/  ISETP.GT.AND P3, PT, R199, 0x8, PT ;  /* 0x00000008c700780c */ /* 0x000fe40003f64270 */
[----:B------:R-:W-:Y:S02]  /*5920*/  ISETP.GT.AND P1, PT, R205, 0x9, PT ;  /* 0x00000009cd00780c */ /* 0x000fe40003f24270 */
[----:B----4-:R-:W-:Y:S01]  /*5930*/  FSEL R158, R158, -INF , P4 ;  /* 0xff8000009e9e7808 */ /* 0x010fe20002000000 */
[----:B------:R-:W4:Y:S01]  /*5940*/  MUFU.TANH R163, R163 ;  /* 0x000000a300a37308 */ /* 0x000f220000002400 */
[----:B------:R-:W-:-:S02]  /*5950*/  FMNMX.FTZ R206, R155, R206, !PT ;  /* 0x000000ce9bce7209 */ /* 0x000fc40007810000 */
[----:B0-----:R-:W-:Y:S02]  /*5960*/  FSEL R184, R184, -INF , P2 ;  /* 0xff800000b8b87808 */ /* 0x001fe40001000000 */
[----:B-----5:R-:W-:Y:S02]  /*5970*/  FSEL R156, R156, -INF , P3 ;  /* 0xff8000009c9c7808 */ /* 0x020fe40001800000 */
[----:B------:R-:W-:Y:S01]  /*5980*/  ISETP.GT.AND P2, PT, R205, 0x10, PT ;  /* 0x00000010cd00780c */ /* 0x000fe20003f44270 */
[----:B------:R-:W0:Y:S01]  /*5990*/  MUFU.TANH R176, R176 ;  /* 0x000000b000b07308 */ /* 0x000e220000002400 */
[----:B--2---:R-:W-:Y:S02]  /*59a0*/  FSEL R159, R159, -INF , P1 ;  /* 0xff8000009f9f7808 */ /* 0x004fe40000800000 */
[----:B------:R-:W-:Y:S02]  /*59b0*/  FMNMX.FTZ R206, R158, R206, !PT ;  /* 0x000000ce9ece7209 */ /* 0x000fe40007810000 */
[----:B------:R-:W-:-:S02]  /*59c0*/  ISETP.GT.AND P3, PT, R199, 0x19, PT ;  /* 0x00000019c700780c */ /* 0x000fc40003f64270 */
[----:B------:R-:W-:Y:S01]  /*59d0*/  ISETP.GT.AND P5, PT, R205, 0x11, PT ;  /* 0x00000011cd00780c */ /* 0x000fe20003fa4270 */
[----:B------:R-:W2:Y:S01]  /*59e0*/  MUFU.TANH R166, R166 ;  /* 0x000000a600a67308 */ /* 0x000ea20000002400 */
[----:B---3--:R-:W-:Y:S02]  /*59f0*/  FSEL R162, R162, -INF , P2 ;  /* 0xff800000a2a27808 */ /* 0x008fe40001000000 */
[----:B------:R-:W-:Y:S02]  /*5a00*/  FMNMX.FTZ R206, R159, R206, !PT ;  /* 0x000000ce9fce7209 */ /* 0x000fe40007810000 */
[----:B-1----:R-:W-:Y:S02]  /*5a10*/  FSEL R165, R165, -INF , P3 ;  /* 0xff800000a5a57808 */ /* 0x002fe40001800000 */
[----:B------:R-:W-:Y:S01]  /*5a20*/  ISETP.GT.AND P3, PT, R199, 0x30, PT ;  /* 0x00000030c700780c */ /* 0x000fe20003f64270 */
[----:B------:R-:W1:Y:S01]  /*5a30*/  MUFU.TANH R185, R185 ;  /* 0x000000b900b97308 */ /* 0x000e620000002400 */
[----:B------:R-:W-:-:S02]  /*5a40*/  ISETP.GT.AND P4, PT, R205, 0x18, PT ;  /* 0x00000018cd00780c */ /* 0x000fc40003f84270 */
[----:B----4-:R-:W-:Y:S02]  /*5a50*/  FSEL R163, R163, -INF , P5 ;  /* 0xff800000a3a37808 */ /* 0x010fe40002800000 */
[----:B------:R-:W-:Y:S02]  /*5a60*/  FMNMX.FTZ R206, R162, R206, !PT ;  /* 0x000000cea2ce7209 */ /* 0x000fe40007810000 */
[----:B0-----:R-:W-:Y:S01]  /*5a70*/  FSEL R176, R176, -INF , P3 ;  /* 0xff800000b0b07808 */ /* 0x001fe20001800000 */
[----:B------:R-:W0:Y:S01]  /*5a80*/  MUFU.TANH R167, R167 ;  /* 0x000000a700a77308 */ /* 0x000e220000002400 */
[----:B------:R-:W-:Y:S02]  /*5a90*/  ISETP.GT.AND P3, PT, R199, 0x41, PT ;  /* 0x00000041c700780c */ /* 0x000fe40003f64270 */
[----:B------:R-:W-:Y:S02]  /*5aa0*/  ISETP.GT.AND P1, PT, R205, 0x19, PT ;  /* 0x00000019cd00780c */ /* 0x000fe40003f24270 */
[----:B--2---:R-:W-:-:S02]  /*5ab0*/  FSEL R166, R166, -INF , P4 ;  /* 0xff800000a6a67808 */ /* 0x004fc40002000000 */
[----:B------:R-:W-:Y:S01]  /*5ac0*/  FMNMX.FTZ R206, R163, R206, !PT ;  /* 0x000000cea3ce7209 */ /* 0x000fe20007810000 */
[----:B------:R-:W2:Y:S01]  /*5ad0*/  MUFU.TANH R170, R170 ;  /* 0x000000aa00aa7308 */ /* 0x000ea20000002400 */
[----:B-1----:R-:W-:Y:S02]  /*5ae0*/  FSEL R185, R185, -INF , P3 ;  /* 0xff800000b9b97808 */ /* 0x002fe40001800000 */
[C---:B------:R-:W-:Y:S02]  /*5af0*/  ISETP.GT.AND P3, PT, R205.reuse, 0x20, PT ;  /* 0x00000020cd00780c */ /* 0x040fe40003f64270 */
[----:B------:R-:W-:Y:S02]  /*5b00*/  FMNMX.FTZ R206, R166, R206, !PT ;  /* 0x000000cea6ce7209 */ /* 0x000fe40007810000 */
[----:B------:R-:W-:Y:S01]  /*5b10*/  ISETP.GT.AND P2, PT, R205, 0x21, PT ;  /* 0x00000021cd00780c */ /* 0x000fe20003f44270 */
[----:B------:R1:W-:Y:S01]  /*5b20*/  MUFU.TANH R197, R207 ;  /* 0x000000cf00c57308 */ /* 0x0003e20000002400 */
[----:B0-----:R-:W-:-:S02]  /*5b30*/  FSEL R167, R167, -INF , P1 ;  /* 0xff800000a7a77808 */ /* 0x001fc40000800000 */
[----:B------:R-:W-:Y:S02]  /*5b40*/  ISETP.GT.AND P5, PT, R205, 0x28, PT ;  /* 0x00000028cd00780c */ /* 0x000fe40003fa4270 */
[----:B------:R-:W-:Y:S02]  /*5b50*/  FMNMX.FTZ R206, R167, R206, !PT ;  /* 0x000000cea7ce7209 */ /* 0x000fe40007810000 */
[----:B------:R-:W-:Y:S01]  /*5b60*/  ISETP.GT.AND P4, PT, R205, 0x29, PT ;  /* 0x00000029cd00780c */ /* 0x000fe20003f84270 */
[----:B------:R-:W0:Y:S01]  /*5b70*/  MUFU.TANH R171, R171 ;  /* 0x000000ab00ab7308 */ /* 0x000e220000002400 */
[----:B-1----:R-:W-:Y:S02]  /*5b80*/  FMNMX.FTZ R207, R152, R21, !PT ;  /* 0x0000001598cf7209 */ /* 0x002fe40007810000 */
[----:B--2---:R-:W-:Y:S02]  /*5b90*/  FSEL R170, R170, -INF , P3 ;  /* 0xff800000aaaa7808 */ /* 0x004fe40001800000 */
[----:B------:R-:W-:-:S02]  /*5ba0*/  FMNMX.FTZ R207, R153, R207, !PT ;  /* 0x000000cf99cf7209 */ /* 0x000fc40007810000 */
[----:B------:R-:W-:Y:S01]  /*5bb0*/  FMNMX.FTZ R206, R170, R206, !PT ;  /* 0x000000ceaace7209 */ /* 0x000fe20007810000 */
[----:B------:R-:W1:Y:S01]  /*5bc0*/  MUFU.TANH R174, R174 ;  /* 0x000000ae00ae7308 */ /* 0x000e620000002400 */
[----:B------:R-:W-:Y:S02]  /*5bd0*/  FMNMX.FTZ R207, R156, R207, !PT ;  /* 0x000000cf9ccf7209 */ /* 0x000fe40007810000 */
[----:B------:R-:W-:Y:S02]  /*5be0*/  ISETP.GT.AND P1, PT, R205, 0x30, PT ;  /* 0x00000030cd00780c */ /* 0x000fe40003f24270 */
[----:B------:R-:W-:Y:S02]  /*5bf0*/  FMNMX.FTZ R207, R157, R207, !PT ;  /* 0x000000cf9dcf7209 */ /* 0x000fe40007810000 */
[----:B------:R-:W-:Y:S01]  /*5c00*/  ISETP.GT.AND P3, PT, R205, 0x31, PT ;  /* 0x00000031cd00780c */ /* 0x000fe20003f64270 */
[----:B------:R-:W2:Y:S01]  /*5c10*/  MUFU.TANH R175, R175 ;  /* 0x000000af00af7308 */ /* 0x000ea20000002400 */
[----:B------:R-:W-:-:S02]  /*5c20*/  FMNMX.FTZ R207, R160, R207, !PT ;  /* 0x000000cfa0cf7209 */ /* 0x000fc40007810000 */
[----:B0-----:R-:W-:Y:S02]  /*5c30*/  FSEL R171, R171, -INF , P2 ;  /* 0xff800000abab7808 */ /* 0x001fe40001000000 */
[----:B------:R-:W-:Y:S02]  /*5c40*/  FMNMX.FTZ R207, R161, R207, !PT ;  /* 0x000000cfa1cf7209 */ /* 0x000fe40007810000 */
[----:B------:R-:W-:Y:S01]  /*5c50*/  FMNMX.FTZ R206, R171, R206, !PT ;  /* 0x000000ceabce7209 */ /* 0x000fe20007810000 */
[----:B------:R-:W0:Y:S01]  /*5c60*/  MUFU.TANH R178, R178 ;  /* 0x000000b200b27308 */ /* 0x000e220000002400 */
[----:B-1----:R-:W-:Y:S02]  /*5c70*/  FSEL R174, R174, -INF , P5 ;  /* 0xff800000aeae7808 */ /* 0x002fe40002800000 */
[----:B------:R-:W-:Y:S02]  /*5c80*/  FMNMX.FTZ R207, R164, R207, !PT ;  /* 0x000000cfa4cf7209 */ /* 0x000fe40007810000 */
[----:B------:R-:W-:-:S02]  /*5c90*/  FMNMX.FTZ R206, R174, R206, !PT ;  /* 0x000000ceaece7209 */ /* 0x000fc40007810000 */
[----:B------:R-:W-:Y:S01]  /*5ca0*/  FMNMX.FTZ R207, R165, R207, !PT ;  /* 0x000000cfa5cf7209 */ /* 0x000fe20007810000 */
[----:B------:R-:W1:Y:S01]  /*5cb0*/  MUFU.TANH R179, R179 ;  /* 0x000000b300b37308 */ /* 0x000e620000002400 */
[----:B--2---:R-:W-:Y:S02]  /*5cc0*/  FSEL R175, R175, -INF , P4 ;  /* 0xff800000afaf7808 */ /* 0x004fe40002000000 */
[----:B------:R-:W-:Y:S02]  /*5cd0*/  FMNMX.FTZ R207, R168, R207, !PT ;  /* 0x000000cfa8cf7209 */ /* 0x000fe40007810000 */
[----:B------:R-:W-:Y:S02]  /*5ce0*/  FMNMX.FTZ R206, R175, R206, !PT ;  /* 0x000000ceafce7209 */ /* 0x000fe40007810000 */
[----:B------:R-:W-:Y:S01]  /*5cf0*/  ISETP.GT.AND P2, PT, R205, 0x38, PT ;  /* 0x00000038cd00780c */ /* 0x000fe20003f44270 */
[----:B------:R-:W2:Y:S01]  /*5d00*/  MUFU.TANH R182, R182 ;  /* 0x000000b600b67308 */ /* 0x000ea20000002400 */
[----:B0-----:R-:W-:-:S02]  /*5d10*/  FSEL R178, R178, -INF , P1 ;  /* 0xff800000b2b27808 */ /* 0x001fc40000800000 */
[----:B------:R-:W-:Y:S02]  /*5d20*/  FMNMX.FTZ R207, R169, R207, !PT ;  /* 0x000000cfa9cf7209 */ /* 0x000fe40007810000 */
[----:B------:R-:W-:Y:S02]  /*5d30*/  FMNMX.FTZ R206, R178, R206, !PT ;  /* 0x000000ceb2ce7209 */ /* 0x000fe40007810000 */
[----:B------:R-:W-:Y:S01]  /*5d40*/  ISETP.GT.AND P5, PT, R205, 0x39, PT ;  /* 0x00000039cd00780c */ /* 0x000fe20003fa4270 */
[----:B------:R-:W0:Y:S01]  /*5d50*/  MUFU.TANH R183, R183 ;  /* 0x000000b700b77308 */ /* 0x000e220000002400 */
[----:B-1----:R-:W-:Y:S02]  /*5d60*/  FSEL R179, R179, -INF , P3 ;  /* 0xff800000b3b37808 */ /* 0x002fe40001800000 */
[----:B------:R-:W-:Y:S02]  /*5d70*/  FMNMX.FTZ R207, R172, R207, !PT ;  /* 0x000000cfaccf7209 */ /* 0x000fe40007810000 */
[----:B------:R-:W-:-:S02]  /*5d80*/  FMNMX.FTZ R206, R179, R206, !PT ;  /* 0x000000ceb3ce7209 */ /* 0x000fc40007810000 */
[----:B------:R-:W-:Y:S01]  /*5d90*/  ISETP.GT.AND P4, PT, R205, 0x40, PT ;  /* 0x00000040cd00780c */ /* 0x000fe20003f84270 */
        /* <DEDUP_REMOVED lines=22> */
[C---:B------:R-:W-:Y:S02]  /*5f00*/  ISETP.GT.AND P4, PT, R205.reuse, 0x51, PT ;  /* 0x00000051cd00780c */ /* 0x040fe40003f84270 */
[C---:B------:R-:W-:Y:S02]  /*5f10*/  ISETP.GT.AND P1, PT, R205.reuse, 0x58, PT ;  /* 0x00000058cd00780c */ /* 0x040fe40003f24270 */
        /* <DEDUP_REMOVED lines=8> */
[----:B------:R-:W-:Y:S02]  /*5fa0*/  FSEL R197, R197, -INF , P3 ;  /* 0xff800000c5c57808 */ /* 0x000fe40001800000 */
        /* <DEDUP_REMOVED lines=9> */
[----:B--2---:R-:W-:Y:S02]  /*6040*/  FSEL R198, R198, -INF , P1 ;  /* 0xff800000c6c67808 */ /* 0x004fe40000800000 */
[----:B------:R-:W-:Y:S02]  /*6050*/  ISETP.GT.AND P1, PT, R199, 0x50, PT ;  /* 0x00000050c700780c */ /* 0x000fe40003f24270 */
[----:B------:R-:W-:-:S03]  /*6060*/  FMNMX.FTZ R206, R198, R206, !PT ;  /* 0x000000cec6ce7209 */ /* 0x000fc60007810000 */
        /* <DEDUP_REMOVED lines=32> */
[--C-:B------:R-:W-:Y:S01]  /*6270*/  FFMA.FTZ R159, R159, UR5, -R199.reuse ;  /* 0x000000059f9f7c23 */ /* 0x100fe200080108c7 */
[--C-:B------:R-:W-:Y:S01]  /*6280*/  FFMA.FTZ R162, R162, UR5, -R199.reuse ;  /* 0x00000005a2a27c23 */ /* 0x100fe200080108c7 */
[--C-:B------:R-:W-:Y:S01]  /*6290*/  FFMA.FTZ R163, R163, UR5, -R199.reuse ;  /* 0x00000005a3a37c23 */ /* 0x100fe200080108c7 */
[----:B0-----:R-:W-:Y:S01]  /*62a0*/  FMNMX.FTZ R206, R206, R208, !PT ;  /* 0x000000d0cece7209 */ /* 0x001fe20007810000 */
[--C-:B------:R-:W-:Y:S01]  /*62b0*/  FFMA.FTZ R208, R155, UR5, -R199.reuse ;  /* 0x000000059bd07c23 */ /* 0x100fe200080108c7 */
[----:B------:R-:W-:Y:S01]  /*62c0*/  MUFU.EX2 R207, R207 ;  /* 0x000000cf00cf7308 */ /* 0x000fe20000000800 */
[----:B------:R-:W0:Y:S01]  /*62d0*/  S2R R155, SR_TID.X ;  /* 0x00000000009b7919 */ /* 0x000e220000002100 */
[C---:B------:R-:W-:Y:S01]  /*62e0*/  FSETP.NEU.FTZ.AND P1, PT, R206.reuse, -INF , PT ;  /* 0xff800000ce00780b */ /* 0x040fe20003f3d000 */
[----:B------:R-:W-:Y:S01]  /*62f0*/  FMUL.FTZ R154, R206, UR5 ;  /* 0x00000005ce9a7c20 */ /* 0x000fe20008410000 */
[--C-:B------:R-:W-:Y:S01]  /*6300*/  FFMA.FTZ R166, R166, UR5, -R199.reuse ;  /* 0x00000005a6a67c23 */ /* 0x100fe200080108c7 */
[--C-:B------:R-:W-:Y:S01]  /*6310*/  FFMA.FTZ R167, R167, UR5, -R199.reuse ;  /* 0x00000005a7a77c23 */ /* 0x100fe200080108c7 */
[--C-:B------:R-:W-:Y:S01]  /*6320*/  FFMA.FTZ R170, R170, UR5, -R199.reuse ;  /* 0x00000005aaaa7c23 */ /* 0x100fe200080108c7 */
[--C-:B------:R-:W-:Y:S01]  /*6330*/  FFMA.FTZ R171, R171, UR5, -R199.reuse ;  /* 0x00000005abab7c23 */ /* 0x100fe200080108c7 */
[----:B------:R-:W-:Y:S01]  /*6340*/  FSEL R158, R154, RZ, P1 ;  /* 0x000000ff9a9e7208 */ /* 0x000fe20000800000 */
[----:B------:R-:W-:Y:S01]  /*6350*/  MUFU.EX2 R208, R208 ;  /* 0x000000d000d07308 */ /* 0x000fe20000000800 */
[--C-:B------:R-:W-:Y:S01]  /*6360*/  FFMA.FTZ R174, R174, UR5, -R199.reuse ;  /* 0x00000005aeae7c23 */ /* 0x100fe200080108c7 */
[--C-:B------:R-:W-:Y:S01]  /*6370*/  FFMA.FTZ R175, R175, UR5, -R199.reuse ;  /* 0x00000005afaf7c23 */ /* 0x100fe200080108c7 */
[----:B------:R-:W-:Y:S01]  /*6380*/  FFMA.FTZ R178, R178, UR5, -R199 ;  /* 0x00000005b2b27c23 */ /* 0x000fe200080108c7 */
[--C-:B------:R-:W-:Y:S01]  /*6390*/  FFMA.FTZ R210, R152, UR5, -R158.reuse ;  /* 0x0000000598d27c23 */ /* 0x100fe2000801089e */
[----:B------:R-:W-:Y:S01]  /*63a0*/  FSEL R152, R206, RZ, P1 ;  /* 0x000000ffce987208 */ /* 0x000fe20000800000 */
[--C-:B------:R-:W-:Y:S01]  /*63b0*/  FFMA.FTZ R156, R156, UR5, -R158.reuse ;  /* 0x000000059c9c7c23 */ /* 0x100fe2000801089e */
[--C-:B------:R-:W-:Y:S01]  /*63c0*/  FFMA.FTZ R211, R153, UR5, -R158.reuse ;  /* 0x0000000599d37c23 */ /* 0x100fe2000801089e */
[----:B------:R-:W-:Y:S01]  /*63d0*/  MUFU.EX2 R209, R209 ;  /* 0x000000d100d17308 */ /* 0x000fe20000000800 */
[--C-:B------:R-:W-:Y:S01]  /*63e0*/  FFMA.FTZ R160, R160, UR5, -R158.reuse ;  /* 0x00000005a0a07c23 */ /* 0x100fe2000801089e */
[----:B------:R-:W-:Y:S01]  /*63f0*/  FADD.FTZ R152, -R152, R21 ;  /* 0x0000001598987221 */ /* 0x000fe20000010100 */
[--C-:B------:R-:W-:Y:S01]  /*6400*/  FFMA.FTZ R161, R161, UR5, -R158.reuse ;  /* 0x00000005a1a17c23 */ /* 0x100fe2000801089e */
[--C-:B------:R-:W-:Y:S01]  /*6410*/  FFMA.FTZ R164, R164, UR5, -R158.reuse ;  /* 0x00000005a4a47c23 */ /* 0x100fe2000801089e */
[--C-:B------:R-:W-:Y:S01]  /*6420*/  FFMA.FTZ R165, R165, UR5, -R158.reuse ;  /* 0x00000005a5a57c23 */ /* 0x100fe2000801089e */
[----:B------:R-:W-:Y:S01]  /*6430*/  FMUL.FTZ R152, R152, UR5 ;  /* 0x0000000598987c20 */ /* 0x000fe20008410000 */
[--C-:B------:R-:W-:Y:S01]  /*6440*/  FFMA.FTZ R168, R168, UR5, -R158.reuse ;  /* 0x00000005a8a87c23 */ /* 0x100fe2000801089e */
[----:B------:R1:W-:Y:S01]  /*6450*/  MUFU.EX2 R21, R156 ;  /* 0x0000009c00157308 */ /* 0x0003e20000000800 */
[--C-:B------:R-:W-:Y:S01]  /*6460*/  FFMA.FTZ R169, R169, UR5, -R158.reuse ;  /* 0x00000005a9a97c23 */ /* 0x100fe2000801089e */
[--C-:B------:R-:W-:Y:S01]  /*6470*/  FFMA.FTZ R172, R172, UR5, -R158.reuse ;  /* 0x00000005acac7c23 */ /* 0x100fe2000801089e */
[--C-:B------:R-:W-:Y:S01]  /*6480*/  FFMA.FTZ R173, R173, UR5, -R158.reuse ;  /* 0x00000005adad7c23 */ /* 0x100fe2000801089e */
[--C-:B------:R-:W-:Y:S01]  /*6490*/  FFMA.FTZ R179, R179, UR5, -R199.reuse ;  /* 0x00000005b3b37c23 */ /* 0x100fe200080108c7 */
[----:B------:R-:W-:Y:S01]  /*64a0*/  FFMA.FTZ R182, R182, UR5, -R199 ;  /* 0x00000005b6b67c23 */ /* 0x000fe200080108c7 */
[--C-:B------:R-:W-:Y:S01]  /*64b0*/  FFMA.FTZ R176, R176, UR5, -R158.reuse ;  /* 0x00000005b0b07c23 */ /* 0x100fe2000801089e */
[--C-:B------:R-:W-:Y:S01]  /*64c0*/  FFMA.FTZ R177, R177, UR5, -R158.reuse ;  /* 0x00000005b1b17c23 */ /* 0x100fe2000801089e */
[----:B------:R2:W3:Y:S01]  /*64d0*/  MUFU.EX2 R213, R152 ;  /* 0x0000009800d57308 */ /* 0x0004e20000000800 */
[----:B0-----:R-:W-:Y:S01]  /*64e0*/  SHF.R.U32.HI R155, RZ, 0x7, R155 ;  /* 0x00000007ff9b7819 */ /* 0x001fe2000001169b */
[--C-:B-1----:R-:W-:Y:S01]  /*64f0*/  FFMA.FTZ R156, R157, UR5, -R158.reuse ;  /* 0x000000059d9c7c23 */ /* 0x102fe2000801089e */
[--C-:B------:R-:W-:Y:S01]  /*6500*/  FFMA.FTZ R180, R180, UR5, -R158.reuse ;  /* 0x00000005b4b47c23 */ /* 0x100fe2000801089e */
[----:B------:R-:W-:Y:S01]  /*6510*/  FFMA.FTZ R181, R181, UR5, -R158 ;  /* 0x00000005b5b57c23 */ /* 0x000fe2000801089e */
[----:B------:R-:W-:Y:S01]  /*6520*/  FFMA.FTZ R183, R183, UR5, -R199 ;  /* 0x00000005b7b77c23 */ /* 0x000fe200080108c7 */
[----:B------:R-:W-:-:S02]  /*6530*/  VIADD R153, R155, 0x8 ;  /* 0x000000089b997836 */ /* 0x000fc40000000000 */
[--C-:B------:R-:W-:Y:S01]  /*6540*/  FFMA.FTZ R186, R186, UR5, -R199.reuse ;  /* 0x00000005baba7c23 */ /* 0x100fe200080108c7 */
[----:B------:R-:W-:Y:S01]  /*6550*/  MUFU.EX2 R159, R159 ;  /* 0x0000009f009f7308 */ /* 0x000fe20000000800 */
[----:B--2---:R-:W-:Y:S01]  /*6560*/  FSEL R152, R189, RZ, P2 ;  /* 0x000000ffbd987208 */ /* 0x004fe20001000000 */
[--C-:B------:R-:W-:Y:S01]  /*6570*/  FFMA.FTZ R187, R187, UR5, -R199.reuse ;  /* 0x00000005bbbb7c23 */ /* 0x100fe200080108c7 */
[----:B------:R0:W-:Y:S01]  /*6580*/  BAR.SYNC.DEFER_BLOCKING R153, 0x100 ;  /* 0x000400990000751d */ /* 0x0001e20000010000 */
[--C-:B------:R-:W-:Y:S01]  /*6590*/  FFMA.FTZ R190, R190, UR5, -R199.reuse ;  /* 0x00000005bebe7c23 */ /* 0x100fe200080108c7 */
[----:B------:R-:W-:Y:S01]  /*65a0*/  FFMA.FTZ R184, R184, UR5, -R158 ;  /* 0x00000005b8b87c23 */ /* 0x000fe2000801089e */
[----:B------:R-:W-:Y:S01]  /*65b0*/  FADD.FTZ R152, -R152, R202 ;  /* 0x000000ca98987221 */ /* 0x000fe20000010100 */
[--C-:B------:R-:W-:Y:S01]  /*65c0*/  FFMA.FTZ R185, R185, UR5, -R158.reuse ;  /* 0x00000005b9b97c23 */ /* 0x100fe2000801089e */
[--C-:B------:R-:W-:Y:S01]  /*65d0*/  FFMA.FTZ R188, R188, UR5, -R158.reuse ;  /* 0x00000005bcbc7c23 */ /* 0x100fe2000801089e */
[----:B------:R-:W-:Y:S01]  /*65e0*/  MUFU.EX2 R210, R210 ;  /* 0x000000d200d27308 */ /* 0x000fe20000000800 */
[----:B------:R-:W-:Y:S01]  /*65f0*/  FMUL.FTZ R152, R152, UR5 ;  /* 0x0000000598987c20 */ /* 0x000fe20008410000 */
[-C--:B---3--:R-:W-:Y:S01]  /*6600*/  FMUL.FTZ R24, R24, R213.reuse ;  /* 0x000000d518187220 */ /* 0x088fe20000410000 */
        /* <DEDUP_REMOVED lines=130> */
[----:B0-----:R-:W-:Y:S01]  /*6e30*/  F2FP.F16.F32.PACK_AB R153, R208, R207 ;  /* 0x000000cfd099723e */ /* 0x001fe200000000ff */
[----:B------:R-:W-:Y:S01]  /*6e40*/  MUFU.EX2 R162, R162 ;  /* 0x000000a200a27308 */ /* 0x000fe20000000800 */
[----:B------:R-:W-:Y:S01]  /*6e50*/  F2FP.F16.F32.PACK_AB R155, R159, R209 ;  /* 0x000000d19f9b723e */ /* 0x000fe200000000ff */
[--C-:B------:R-:W-:Y:S01]  /*6e60*/  FFMA.FTZ R202, R204, UR5, -R158.reuse ;  /* 0x00000005ccca7c23 */ /* 0x100fe2000801089e */
[----:B--2---:R-:W-:Y:S01]  /*6e70*/  F2FP.F16.F32.PACK_AB R152, R211, R210 ;  /* 0x000000d2d398723e */ /* 0x004fe200000000ff */
[--C-:B------:R-:W-:Y:S01]  /*6e80*/  FFMA.FTZ R191, R191, UR5, -R199.reuse ;  /* 0x00000005bfbf7c23 */ /* 0x100fe200080108c7 */
[----:B---3--:R-:W-:Y:S01]  /*6e90*/  F2FP.F16.F32.PACK_AB R154, R156, R21 ;  /* 0x000000159c9a723e */ /* 0x008fe200000000ff */
[--C-:B------:R-:W-:Y:S01]  /*6ea0*/  FFMA.FTZ R192, R192, UR5, -R158.reuse ;  /* 0x00000005c0c07c23 */ /* 0x100fe2000801089e */
[--C-:B------:R-:W-:Y:S01]  /*6eb0*/  FFMA.FTZ R193, R193, UR5, -R158.reuse ;  /* 0x00000005c1c17c23 */ /* 0x100fe2000801089e */
[----:B------:R-:W0:Y:S01]  /*6ec0*/  MUFU.EX2 R163, R163 ;  /* 0x000000a300a37308 */ /* 0x000e220000000800 */
[----:B------:R-:W-:Y:S01]  /*6ed0*/  WARPGROUP.ARRIVE ;  /* 0x00000000000079c5 */ /* 0x000fe20000000000 */
[--C-:B------:R-:W-:Y:S01]  /*6ee0*/  FFMA.FTZ R196, R196, UR5, -R158.reuse ;  /* 0x00000005c4c47c23 */ /* 0x100fe2000801089e */
[--C-:B------:R-:W-:Y:S01]  /*6ef0*/  FFMA.FTZ R194, R194, UR5, -R199.reuse ;  /* 0x00000005c2c27c23 */ /* 0x100fe200080108c7 */
[--C-:B------:R-:W-:Y:S01]  /*6f00*/  FFMA.FTZ R195, R195, UR5, -R199.reuse ;  /* 0x00000005c3c37c23 */ /* 0x100fe200080108c7 */
[--C-:B------:R-:W-:Y:S01]  /*6f10*/  FFMA.FTZ R198, R198, UR5, -R199.reuse ;  /* 0x00000005c6c67c23 */ /* 0x100fe200080108c7 */
[----:B------:R-:W-:Y:S01]  /*6f20*/  FFMA.FTZ R197, R197, UR5, -R199 ;  /* 0x00000005c5c57c23 */ /* 0x000fe200080108c7 */
[----:B------:R-:W-:Y:S01]  /*6f30*/  HGMMA.64x256x16.F32 R24, R152, gdesc[UR8].tnspB, R24, gsb0 ;  /* 0x43e0000898187df0 */ /* 0x000fe20008000818 */
[----:B------:R-:W-:Y:S01]  /*6f40*/  MUFU.EX2 R166, R166 ;  /* 0x000000a600a67308 */ /* 0x000fe20000000800 */
[----:B------:R-:W-:Y:S01]  /*6f50*/  UIADD3 UR10, UR6, 0x80, URZ ;  /* 0x00000080060a7890 */ /* 0x000fe2000fffe03f */
[----:B------:R-:W-:Y:S01]  /*6f60*/  FFMA.FTZ R158, R205, UR5, -R158 ;  /* 0x00000005cd9e7c23 */ /* 0x000fe2000801089e */
[----:B------:R-:W-:Y:S01]  /*6f70*/  UMOV UR11, 0x40000040 ;  /* 0x40000040000b7882 */ /* 0x000fe20000000000 */
[----:B------:R-:W-:Y:S01]  /*6f80*/  FFMA.FTZ R5, R157, R5, R207 ;  /* 0x000000059d057223 */ /* 0x000fe200000100cf */
[----:B------:R-:W-:-:S03]  /*6f90*/  FFMA.FTZ R4, R213, R4, R210 ;  /* 0x00000004d5047223 */ /* 0x000fc600000100d2 */
[----:B------:R-:W1:Y:S01]  /*6fa0*/  MUFU.EX2 R167, R167 ;  /* 0x000000a700a77308 */ /* 0x000e620000000800 */
[----:B------:R-:W-:Y:S01]  /*6fb0*/  FADD.FTZ R204, R208, R5 ;  /* 0x00000005d0cc7221 */ /* 0x000fe20000010000 */
[----:B------:R-:W-:-:S03]  /*6fc0*/  FADD.FTZ R4, R211, R4 ;  /* 0x00000004d3047221 */ /* 0x000fc60000010000 */
[----:B------:R-:W-:Y:S01]  /*6fd0*/  FADD.FTZ R204, R209, R204 ;  /* 0x000000ccd1cc7221 */ /* 0x000fe20000010000 */
[----:B------:R-:W-:Y:S02]  /*6fe0*/  FADD.FTZ R21, R21, R4 ;  /* 0x0000000415157221 */ /* 0x000fe40000010000 */
[----:B------:R-:W-:Y:S01]  /*6ff0*/  MUFU.EX2 R160, R160 ;  /* 0x000000a000a07308 */ /* 0x000fe20000000800 */
[----:B------:R-:W-:Y:S01]  /*7000*/  FADD.FTZ R159, R159, R204 ;  /* 0x000000cc9f9f7221 */ /* 0x000fe20000010000 */
[----:B------:R-:W-:-:S06]  /*7010*/  FADD.FTZ R21, R156, R21 ;  /* 0x000000159c157221 */ /* 0x000fcc0000010000 */
        /* <DEDUP_REMOVED lines=30> */
[----:B------:R-:W-:Y:S01]  /*7200*/  MUFU.EX2 R192, R192 ;  /* 0x000000c000c07308 */ /* 0x000fe20000000800 */
[----:B------:R-:W-:-:S02]  /*7210*/  WARPGROUP.DEPBAR.LE gsb0, 0x0 ;  /* 0x00008000000079c5 */ /* 0x000fc40000010000 */
[----:B0-----:R-:W-:-:S05]  /*7220*/  F2FP.F16.F32.PACK_AB R153, R163, R162 ;  /* 0x000000a2a399723e */ /* 0x001fca00000000ff */
[----:B------:R-:W0:Y:S01]  /*7230*/  MUFU.EX2 R193, R193 ;  /* 0x000000c100c17308 */ /* 0x000e220000000800 */
[----:B-1----:R-:W-:Y:S01]  /*7240*/  F2FP.F16.F32.PACK_AB R155, R167, R166 ;  /* 0x000000a6a79b723e */ /* 0x002fe200000000ff */
[----:B------:R-:W-:Y:S01]  /*7250*/  FADD.FTZ R162, R162, R159 ;  /* 0x0000009fa2a27221 */ /* 0x000fe20000010000 */
[----:B--2---:R-:W-:Y:S01]  /*7260*/  F2FP.F16.F32.PACK_AB R152, R161, R160 ;  /* 0x000000a0a198723e */ /* 0x004fe200000000ff */
        /* <DEDUP_REMOVED lines=14> */
[----:B------:R-:W2:Y:S01]  /*7350*/  MUFU.EX2 R197, R197 ;  /* 0x000000c500c57308 */ /* 0x000ea20000000800 */
        /* <DEDUP_REMOVED lines=52> */
[----:B0-----:R-:W-:Y:S01]  /*76a0*/  F2FP.F16.F32.PACK_AB R152, R193, R192 ;  /* 0x000000c0c198723e */ /* 0x001fe200000000ff */
[----:B------:R-:W-:Y:S01]  /*76b0*/  FADD.FTZ R192, R192, R185 ;  /* 0x000000b9c0c07221 */ /* 0x000fe20000010000 */
[----:B------:R-:W-:Y:S01]  /*76c0*/  F2FP.F16.F32.PACK_AB R153, R195, R194 ;  /* 0x000000c2c399723e */ /* 0x000fe200000000ff */
[----:B------:R-:W-:Y:S01]  /*76d0*/  FADD.FTZ R194, R194, R191 ;  /* 0x000000bfc2c27221 */ /* 0x000fe20000010000 */
[----:B-1----:R-:W-:Y:S01]  /*76e0*/  F2FP.F16.F32.PACK_AB R154, R158, R196 ;  /* 0x000000c49e9a723e */ /* 0x002fe200000000ff */
        /* <DEDUP_REMOVED lines=12> */
.L_x_5678:
[----:B------:R-:W-:Y:S01]  /*77b0*/  UIADD3 UR4, UR4, 0x32460, URZ ;  /* 0x0003246004047890 */ /* 0x000fe2000fffe03f */
[C---:B------:R-:W-:Y:S01]  /*77c0*/  ISETP.GT.AND P1, PT, R203.reuse, R212, PT ;  /* 0x000000d4cb00720c */ /* 0x040fe20003f24270 */
[----:B------:R-:W-:Y:S02]  /*77d0*/  VIADD R203, R203, 0xffffffff ;  /* 0xffffffffcbcb7836 */ /* 0x000fe40000000000 */
[----:B------:R-:W-:Y:S01]  /*77e0*/  UPRMT UR4, UR54, 0x654, UR4 ;  /* 0x0000065436047896 */ /* 0x000fe20008000004 */
[----:B------:R-:W-:Y:S02]  /*77f0*/  IMAD.MOV.U32 R202, RZ, RZ, R189 ;  /* 0x000000ffffca7224 */ /* 0x000fe400078e00bd */
[----:B------:R-:W-:-:S06]  /*7800*/  IMAD.MOV.U32 R21, RZ, RZ, R206 ;  /* 0x000000ffff157224 */ /* 0x000fcc00078e00ce */
[----:B------:R-:W-:Y:S01]  /*7810*/  SYNCS.ARRIVE.TRANS64.RED.A1T0 RZ, [UR4], RZ ;  /* 0x000000ffffff79a7 */ /* 0x000fe20008100404 */
[----:B------:R-:W-:Y:S05]  /*7820*/  @P1 BRA `(.L_x_5679) ;  /* 0xffffffcc00c81947 */ /* 0x000fea000383ffff */
.L_x_5668:
[----:B------:R-:W-:-:S13]  /*7830*/  ISETP.GE.AND P1, PT, R203, RZ, PT ;  /* 0x000000ffcb00720c */ /* 0x000fda0003f26270 */
[----:B------:R-:W-:Y:S05]  /*7840*/  @!P1 BRA `(.L_x_5680) ;  /* 0x00000028005c9947 */ /* 0x000fea0003800000 */
[----:B------:R-:W-:Y:S02]  /*7850*/  IMAD.MOV.U32 R201, RZ, RZ, R189 ;  /* 0x000000ffffc97224 */ /* 0x000fe400078e00bd */
[----:B------:R-:W-:-:S07]  /*7860*/  IMAD.MOV.U32 R21, RZ, RZ, R206 ;  /* 0x000000ffff157224 */ /* 0x000fce00078e00ce */
.L_x_5691:
[----:B------:R-:W-:-:S04]  /*7870*/  UIADD3 UR38, UR38, 0x1, URZ ;  /* 0x0000000126267890 */ /* 0x000fc8000fffe03f */
[----:B------:R-:W-:-:S04]  /*7880*/  UISETP.NE.AND UP0, UPT, UR38, 0x2, UPT ;  /* 0x000000022600788c */ /* 0x000fc8000bf05270 */
[----:B------:R-:W-:Y:S02]  /*7890*/  USEL UR4, URZ, 0x1, UP0 ;  /* 0x000000013f047887 */ /* 0x000fe40008000000 */
[----:B------:R-:W-:Y:S02]  /*78a0*/  USEL UR38, UR38, URZ, UP0 ;  /* 0x0000003f26267287 */ /* 0x000fe40008000000 */
[----:B------:R-:W-:Y:S01]  /*78b0*/  ULOP3.LUT UR39, UR39, UR4, URZ, 0x3c, !UPT ;  /* 0x0000000427277292 */ /* 0x000fe2000f8e3c3f */
[----:B------:R-:W-:Y:S11]  /*78c0*/  @!P0 BRA `(.L_x_5681) ;  /* 0x0000000000048947 */ /* 0x000ff60003800000 */
[----:B------:R-:W-:Y:S01]  /*78d0*/  BPT.TRAP 0x1 ;  /* 0x000000040000795c */ /* 0x000fe20000300000 */
.L_x_5681:
        /* <DEDUP_REMOVED lines=9> */
.L_x_5682:
[----:B-1----:R-:W-:Y:S05]  /*7970*/  @P1 BRA `(.L_x_5683) ;  /* 0x0000000000081947 */ /* 0x002fea0003800000 */
[----:B------:R-:W1:Y:S02]  /*7980*/  SYNCS.PHASECHK.TRANS64.TRYWAIT P1, [UR4+0x32430], R0 ;  /* 0x03243000ff0075a7 */ /* 0x000e640008020144 */
[----:B-1----:R-:W-:Y:S05]  /*7990*/  @!P1 BRA `(.L_x_5684) ;  /* 0x000000c400dc9947 */ /* 0x002fea0003800000 */
.L_x_5683:
        /* <DEDUP_REMOVED lines=32> */
.L_x_5685:
[----:B------:R1:W2:Y:S01]  /*7ba0*/  SYNCS.PHASECHK.TRANS64.TRYWAIT P1, [UR4+0x32450], R0 ;  /* 0x03245000ff0075a7 */ /* 0x0002a20008020144 */
[----:B------:R-:W-:Y:S05]  /*7bb0*/  @!P0 BRA `(.L_x_5686) ;  /* 0x0000000000048947 */ /* 0x000fea0003800000 */
[----:B------:R-:W-:Y:S01]  /*7bc0*/  BPT.TRAP 0x1 ;  /* 0x000000040000795c */ /* 0x000fe20000300000 */
.L_x_5686:
[----:B--2---:R-:W-:Y:S05]  /*7bd0*/  @P1 BRA `(.L_x_5687) ;  /* 0x0000000000081947 */ /* 0x004fea0003800000 */
[----:B------:R-:W2:Y:S02]  /*7be0*/  SYNCS.PHASECHK.TRANS64.TRYWAIT P1, [UR4+0x32450], R0 ;  /* 0x03245000ff0075a7 */ /* 0x000ea40008020144 */
[----:B--2---:R-:W-:Y:S05]  /*7bf0*/  @!P1 BRA `(.L_x_5688) ;  /* 0x000000c4005c9947 */ /* 0x004fea0003800000 */
.L_x_5687:
        /* <DEDUP_REMOVED lines=30> */
[----:B---3--:R-:W-:-:S04]  /*7de0*/  SHF.R.U32.HI R212, RZ, 0x7, R202 ;  /* 0x00000007ffd47819 */ /* 0x008fc800000116ca */
        /* <DEDUP_REMOVED lines=70> */
.L_x_5689:
        /* <DEDUP_REMOVED lines=28> */
[----:B-1----:R-:W-:Y:S01]  /*8410*/  FMNMX.FTZ R186, R152, R21, !PT ;  /* 0x0000001598ba7209 */ /* 0x002fe20007810000 */
[----:B------:R-:W-:Y:S01]  /*8420*/  FMUL.FTZ R161, R164, UR5 ;  /* 0x00000005a4a17c20 */ /* 0x000fe20008410000 */
[----:B------:R-:W-:Y:S01]  /*8430*/  FMUL.FTZ R174, R178, UR5 ;  /* 0x00000005b2ae7c20 */ /* 0x000fe20008410000 */
[----:B------:R-:W-:Y:S01]  /*8440*/  FMUL.FTZ R178, R184, UR5 ;  /* 0x00000005b8b27c20 */ /* 0x000fe20008410000 */
[----:B------:R-:W1:Y:S01]  /*8450*/  MUFU.TANH R157, R157 ;  /* 0x0000009d009d7308 */ /* 0x000e620000002400 */
[----:B------:R-:W-:Y:S01]  /*8460*/  FMUL.FTZ R184, R187, UR5 ;  /* 0x00000005bbb87c20 */ /* 0x000fe20008410000 */
[----:B------:R-:W-:Y:S01]  /*8470*/  FMUL.FTZ R155, R155, UR5 ;  /* 0x000000059b9b7c20 */ /* 0x000fe20008410000 */
[----:B--2---:R-:W-:Y:S01]  /*8480*/  FMNMX.FTZ R187, R153, R186, !PT ;  /* 0x000000ba99bb7209 */ /* 0x004fe20007810000 */
        /* <DEDUP_REMOVED lines=15> */
[----:B------:R-:W-:Y:S01]  /*8580*/  UPRMT UR10, UR6, 0x654, UR10 ;  /* 0x00000654060a7896 */ /* 0x000fe2000800000a */
[----:B------:R-:W-:Y:S01]  /*8590*/  UMOV UR11, 0x40000040 ;  /* 0x40000040000b7882 */ /* 0x000fe20000000000 */
[----:B------:R-:W-:-:S03]  /*85a0*/  UMOV UR15, 0x40000040 ;  /* 0x40000040000f7882 */ /* 0x000fc60000000000 */
[----:B------:R-:W1:Y:S01]  /*85b0*/  MUFU.TANH R154, R154 ;  /* 0x0000009a009a7308 */ /* 0x000e620000002400 */
[----:B--2---:R-:W-:-:S03]  /*85c0*/  FMNMX.FTZ R207, R156, R207, !PT ;  /* 0x000000cf9ccf7209 */ /* 0x004fc60007810000 */
[----:B------:R-:W-:Y:S01]  /*85d0*/  SYNCS.ARRIVE.TRANS64.RED.A1T0 RZ, [UR10], RZ ;  /* 0x000000ffffff79a7 */ /* 0x000fe2000810040a */
[----:B------:R-:W-:-:S03]  /*85e0*/  UIMAD UR10, UR38, 0xc00, UR7 ;  /* 0x00000c00260a78a4 */ /* 0x000fc6000f8e0207 */
[----:B------:R-:W2:Y:S01]  /*85f0*/  MUFU.TANH R161, R161 ;  /* 0x000000a100a17308 */ /* 0x000ea20000002400 */
[----:B---3--:R-:W-:Y:S01]  /*8600*/  FMNMX.FTZ R186, R158, R207, !PT ;  /* 0x000000cf9eba7209 */ /* 0x008fe20007810000 */
[----:B------:R-:W-:Y:S01]  /*8610*/  FMUL.FTZ R207, R191, UR5 ;  /* 0x00000005bfcf7c20 */ /* 0x000fe20008410000 */
[----:B------:R-:W-:-:S05]  /*8620*/  UIADD3 UR14, UR10, 0x80, URZ ;  /* 0x000000800a0e7890 */ /* 0x000fca000fffe03f */
        /* <DEDUP_REMOVED lines=71> */
[----:B------:R-:W-:Y:S01]  /*8aa0*/  FMUL.FTZ R196, R199, UR5 ;  /* 0x00000005c7c47c20 */ /* 0x000fe20008410000 */
[----:B------:R-:W-:-:S05]  /*8ab0*/  ULDC UR5, c[0x0][0xa80] ;  /* 0x0002a00000057ab9 */ /* 0x000fca0000000800 */
[----:B------:R-:W2:Y:S01]  /*8ac0*/  MUFU.TANH R193, R193 ;  /* 0x000000c100c17308 */ /* 0x000ea20000002400 */
[----:B---3--:R-:W-:-:S07]  /*8ad0*/  FMNMX.FTZ R208, R192, R195, !PT ;  /* 0x000000c3c0d07209 */ /* 0x008fce0007810000 */
[----:B------:R-:W3:Y:S01]  /*8ae0*/  MUFU.TANH R184, R184 ;  /* 0x000000b800b87308 */ /* 0x000ee20000002400 */
[----:B-1----:R-:W-:-:S07]  /*8af0*/  FMNMX.FTZ R189, R182, R189, !PT ;  /* 0x000000bdb6bd7209 */ /* 0x002fce0007810000 */
[----:B------:R-:W1:Y:S01]  /*8b00*/  MUFU.TANH R190, R190 ;  /* 0x000000be00be7308 */ /* 0x000e620000002400 */
[----:B--2---:R-:W-:-:S05]  /*8b10*/  FMNMX.FTZ R208, R193, R208, !PT ;  /* 0x000000d0c1d07209 */ /* 0x004fca0007810000 */
[----:B------:R-:W2:Y:S02]  /*8b20*/  SHFL.BFLY PT, R197, R208, 0x2, 0x1f ;  /* 0x0c401f00d0c57f89 */ /* 0x000ea400000e0000 */
[----:B------:R-:W4:Y:S01]  /*8b30*/  MUFU.TANH R207, R207 ;  /* 0x000000cf00cf7308 */ /* 0x000f220000002400 */
[----:B---3--:R-:W-:-:S07]  /*8b40*/  FMNMX.FTZ R189, R184, R189, !PT ;  /* 0x000000bdb8bd7209 */ /* 0x008fce0007810000 */
[----:B------:R-:W3:Y:S01]  /*8b50*/  MUFU.TANH R191, R191 ;  /* 0x000000bf00bf7308 */ /* 0x000ee20000002400 */
[----:B-1----:R-:W-:-:S07]  /*8b60*/  FMNMX.FTZ R198, R190, R189, !PT ;  /* 0x000000bdbec67209 */ /* 0x002fce0007810000 */
[----:B------:R-:W1:Y:S01]  /*8b70*/  MUFU.TANH R194, R194 ;  /* 0x000000c200c27308 */ /* 0x000e620000002400 */
[----:B----4-:R-:W-:-:S07]  /*8b80*/  FMNMX.FTZ R198, R207, R198, !PT ;  /* 0x000000c6cfc67209 */ /* 0x010fce0007810000 */
[----:B------:R2:W4:Y:S01]  /*8b90*/  MUFU.TANH R195, R206 ;  /* 0x000000ce00c37308 */ /* 0x0005220000002400 */
[----:B---3--:R-:W-:-:S07]  /*8ba0*/  FMNMX.FTZ R189, R191, R198, !PT ;  /* 0x000000c6bfbd7209 */ /* 0x008fce0007810000 */
[----:B------:R-:W3:Y:S01]  /*8bb0*/  MUFU.TANH R196, R196 ;  /* 0x000000c400c47308 */ /* 0x000ee20000002400 */
[----:B-1----:R-:W-:Y:S02]  /*8bc0*/  FMNMX.FTZ R198, R194, R189, !PT ;  /* 0x000000bdc2c67209 */ /* 0x002fe40007810000 */
[----:B--2---:R-:W-:-:S05]  /*8bd0*/  FMNMX.FTZ R206, R208, R197, !PT ;  /* 0x000000c5d0ce7209 */ /* 0x004fca0007810000 */
[----:B------:R-:W1:Y:S01]  /*8be0*/  SHFL.BFLY PT, R197, R206, 0x1, 0x1f ;  /* 0x0c201f00cec57f89 */ /* 0x000e6200000e0000 */
[----:B----4-:R-:W-:-:S04]  /*8bf0*/  FMNMX.FTZ R189, R195, R198, !PT ;  /* 0x000000c6c3bd7209 */ /* 0x010fc80007810000 */
[----:B---3--:R-:W-:-:S05]  /*8c00*/  FMNMX.FTZ R189, R196, R189, !PT ;  /* 0x000000bdc4bd7209 */ /* 0x008fca0007810000 */
[----:B------:R-:W2:Y:S01]  /*8c10*/  SHFL.BFLY PT, R198, R189, 0x2, 0x1f ;  /* 0x0c401f00bdc67f89 */ /* 0x000ea200000e0000 */
[----:B-1----:R-:W-:-:S05]  /*8c20*/  FMNMX.FTZ R206, R206, R197, !PT ;  /* 0x000000c5cece7209 */ /* 0x002fca0007810000 */
[----:B------:R-:W-:-:S04]  /*8c30*/  FADD.FTZ R199, -R206, R21 ;  /* 0x00000015cec77221 */ /* 0x000fc80000010100 */
[----:B------:R-:W-:Y:S01]  /*8c40*/  FMUL.FTZ R199, R199, UR5 ;  /* 0x00000005c7c77c20 */ /* 0x000fe20008410000 */
[----:B--2---:R-:W-:Y:S01]  /*8c50*/  FMNMX.FTZ R189, R189, R198, !PT ;  /* 0x000000c6bdbd7209 */ /* 0x004fe20007810000 */
[----:B------:R-:W-:-:S04]  /*8c60*/  FMUL.FTZ R198, R206, UR5 ;  /* 0x00000005cec67c20 */ /* 0x000fc80008410000 */
[----:B------:R-:W1:Y:S01]  /*8c70*/  MUFU.EX2 R199, R199 ;  /* 0x000000c700c77308 */ /* 0x000e620000000800 */
[----:B------:R-:W2:Y:S01]  /*8c80*/  SHFL.BFLY PT, R197, R189, 0x1, 0x1f ;  /* 0x0c201f00bdc57f89 */ /* 0x000ea200000e0000 */
        /* <DEDUP_REMOVED lines=13> */
[-C--:B-1----:R-:W-:Y:S01]  /*8d60*/  FMUL.FTZ R24, R24, R199.reuse ;  /* 0x000000c718187220 */ /* 0x082fe20000410000 */
        /* <DEDUP_REMOVED lines=8> */
[----:B------:R-:W-:Y:S01]  /*8df0*/  MUFU.EX2 R157, R157 ;  /* 0x0000009d009d7308 */ /* 0x000fe20000000800 */
[----:B--2---:R-:W-:Y:S01]  /*8e00*/  FMNMX.FTZ R189, R189, R197, !PT ;  /* 0x000000c5bdbd7209 */ /* 0x004fe20007810000 */
[-C--:B------:R-:W-:Y:S01]  /*8e10*/  FMUL.FTZ R40, R40, R199.reuse ;  /* 0x000000c728287220 */ /* 0x080fe20000410000 */
[-C--:B------:R-:W-:Y:S01]  /*8e20*/  FMUL.FTZ R41, R41, R199.reuse ;  /* 0x000000c729297220 */ /* 0x080fe20000410000 */
[-C--:B------:R-:W-:Y:S01]  /*8e30*/  FMUL.FTZ R44, R44, R199.reuse ;  /* 0x000000c72c2c7220 */ /* 0x080fe20000410000 */
[-C--:B------:R-:W-:Y:S01]  /*8e40*/  FMUL.FTZ R45, R45, R199.reuse ;  /* 0x000000c72d2d7220 */ /* 0x080fe20000410000 */
[C---:B------:R-:W-:Y:S01]  /*8e50*/  FADD.FTZ R152, -R189.reuse, R201 ;  /* 0x000000c9bd987221 */ /* 0x040fe20000010100 */
[----:B------:R-:W-:Y:S01]  /*8e60*/  FMUL.FTZ R209, R189, UR5 ;  /* 0x00000005bdd17c20 */ /* 0x000fe20008410000 */
[----:B------:R1:W-:Y:S01]  /*8e70*/  MUFU.EX2 R197, R202 ;  /* 0x000000ca00c57308 */ /* 0x0003e20000000800 */
[-C--:B------:R-:W-:Y:S01]  /*8e80*/  FMUL.FTZ R48, R48, R199.reuse ;  /* 0x000000c730307220 */ /* 0x080fe20000410000 */
[----:B------:R-:W-:Y:S01]  /*8e90*/  FMUL.FTZ R152, R152, UR5 ;  /* 0x0000000598987c20 */ /* 0x000fe20008410000 */
[--C-:B------:R-:W-:Y:S01]  /*8ea0*/  FFMA.FTZ R211, R154, UR5, -R209.reuse ;  /* 0x000000059ad37c23 */ /* 0x100fe200080108d1 */
[--C-:B------:R-:W-:Y:S01]  /*8eb0*/  FFMA.FTZ R201, R155, UR5, -R209.reuse ;  /* 0x000000059bc97c23 */ /* 0x100fe200080108d1 */
[-C--:B------:R-:W-:Y:S01]  /*8ec0*/  FMUL.FTZ R49, R49, R199.reuse ;  /* 0x000000c731317220 */ /* 0x080fe20000410000 */
[-C--:B------:R-:W-:Y:S01]  /*8ed0*/  FMUL.FTZ R52, R52, R199.reuse ;  /* 0x000000c734347220 */ /* 0x080fe20000410000 */
[-C--:B------:R-:W-:Y:S01]  /*8ee0*/  FMUL.FTZ R53, R53, R199.reuse ;  /* 0x000000c735357220 */ /* 0x080fe20000410000 */
[----:B------:R2:W3:Y:S01]  /*8ef0*/  MUFU.EX2 R210, R152 ;  /* 0x0000009800d27308 */ /* 0x0004e20000000800 */
[--C-:B-1----:R-:W-:Y:S01]  /*8f00*/  FFMA.FTZ R202, R204, UR5, -R209.reuse ;  /* 0x00000005ccca7c23 */ /* 0x102fe200080108d1 */
[----:B------:R-:W-:Y:S01]  /*8f10*/  FFMA.FTZ R204, R205, UR5, -R209 ;  /* 0x00000005cdcc7c23 */ /* 0x000fe200080108d1 */
[-C--:B------:R-:W-:Y:S01]  /*8f20*/  FMUL.FTZ R56, R56, R199.reuse ;  /* 0x000000c738387220 */ /* 0x080fe20000410000 */
[-C--:B------:R-:W-:Y:S01]  /*8f30*/  FMUL.FTZ R57, R57, R199.reuse ;  /* 0x000000c739397220 */ /* 0x080fe20000410000 */
[-C--:B------:R-:W-:Y:S01]  /*8f40*/  FMUL.FTZ R60, R60, R199.reuse ;  /* 0x000000c73c3c7220 */ /* 0x080fe20000410000 */
[-C--:B------:R-:W-:Y:S01]  /*8f50*/  FMUL.FTZ R61, R61, R199.reuse ;  /* 0x000000c73d3d7220 */ /* 0x080fe20000410000 */
[----:B------:R-:W-:Y:S01]  /*8f60*/  FMUL.FTZ R64, R64, R199 ;  /* 0x000000c740407220 */ /* 0x000fe20000410000 */
[----:B------:R-:W-:Y:S01]  /*8f70*/  MUFU.EX2 R211, R211 ;  /* 0x000000d300d37308 */ /* 0x000fe20000000800 */
[----:B--2---:R-:W-:-:S02]  /*8f80*/  VIADD R152, R212, 0x8 ;  /* 0x00000008d4987836 */ /* 0x004fc40000000000 */
        /* <DEDUP_REMOVED lines=115> */
[----:B--2---:R-:W-:Y:S01]  /*96c0*/  F2FP.F16.F32.PACK_AB R153, R201, R211 ;  /* 0x000000d3c999723e */ /* 0x004fe200000000ff */
        /* <DEDUP_REMOVED lines=42> */
[----:B------:R-:W3:Y:S01]  /*9970*/  MUFU.EX2 R160, R160 ;  /* 0x000000a000a07308 */ /* 0x000ee20000000800 */
[----:B------:R-:W-:Y:S02]  /*9980*/  FADD.FTZ R201, R201, R210 ;  /* 0x000000d2c9c97221 */ /* 0x000fe40000010000 */
[----:B------:R-:W-:Y:S02]  /*9990*/  FADD.FTZ R4, R197, R4 ;  /* 0x00000004c5047221 */ /* 0x000fe40000010000 */
[----:B------:R-:W-:Y:S02]  /*99a0*/  FADD.FTZ R201, R202, R201 ;  /* 0x000000c9cac97221 */ /* 0x000fe40000010000 */
[----:B------:R-:W-:Y:S01]  /*99b0*/  FADD.FTZ R157, R157, R4 ;  /* 0x000000049d9d7221 */ /* 0x000fe20000010000 */
[----:B------:R-:W-:Y:S01]  /*99c0*/  MUFU.EX2 R165, R165 ;  /* 0x000000a500a57308 */ /* 0x000fe20000000800 */
[----:B------:R-:W-:-:S02]  /*99d0*/  FADD.FTZ R204, R204, R201 ;  /* 0x000000c9cccc7221 */ /* 0x000fc40000010000 */
[----:B-1----:R-:W-:-:S05]  /*99e0*/  FADD.FTZ R157, R156, R157 ;  /* 0x0000009d9c9d7221 */ /* 0x002fca0000010000 */
        /* <DEDUP_REMOVED lines=86> */
[----:B------:R-:W-:Y:S01]  /*9f50*/  FADD.FTZ R183, R184, R183 ;  /* 0x000000b7b8b77221 */ /* 0x000fe20000010000 */
[----:B------:R-:W-:Y:S02]  /*9f60*/  WARPGROUP.DEPBAR.LE gsb0, 0x0 ;  /* 0x00008000000079c5 */ /* 0x000fe40000010000 */
[C---:B------:R-:W-:Y:S01]  /*9f70*/  F2FP.F16.F32.PACK_AB R152, R180.reuse, R178 ;  /* 0x000000b2b498723e */ /* 0x040fe200000000ff */
[----:B------:R-:W-:Y:S01]  /*9f80*/  FADD.FTZ R180, R180, R179 ;  /* 0x000000b3b4b47221 */ /* 0x000fe20000010000 */
[----:B------:R-:W-:Y:S02]  /*9f90*/  F2FP.F16.F32.PACK_AB R153, R184, R182 ;  /* 0x000000b6b899723e */ /* 0x000fe400000000ff */
[----:B------:R-:W-:Y:S01]  /*9fa0*/  F2FP.F16.F32.PACK_AB R154, R187, R185 ;  /* 0x000000b9bb9a723e */ /* 0x000fe200000000ff */
[----:B------:R-:W-:Y:S01]  /*9fb0*/  FADD.FTZ R180, R185, R180 ;  /* 0x000000b4b9b47221 */ /* 0x000fe20000010000 */
[----:B------:R-:W-:Y:S01]  /*9fc0*/  F2FP.F16.F32.PACK_AB R155, R205, R190 ;  /* 0x000000becd9b723e */ /* 0x000fe200000000ff */
[----:B------:R-:W-:-:S02]  /*9fd0*/  FADD.FTZ R190, R190, R183 ;  /* 0x000000b7bebe7221 */ /* 0x000fc40000010000 */
[----:B------:R-:W-:Y:S01]  /*9fe0*/  FADD.FTZ R187, R187, R180 ;  /* 0x000000b4bbbb7221 */ /* 0x000fe20000010000 */
[----:B------:R-:W-:Y:S01]  /*9ff0*/  WARPGROUP.ARRIVE ;  /* 0x00000000000079c5 */ /* 0x000fe20000000000 */
[----:B------:R-:W-:Y:S02]  /*a000*/  FADD.FTZ R190, R205, R190 ;  /* 0x000000becdbe7221 */ /* 0x000fe40000010000 */
[----:B------:R-:W-:-:S08]  /*a010*/  FADD.FTZ R187, R186, R187 ;  /* 0x000000bbbabb7221 */ /* 0x000fd00000010000 */
        /* <DEDUP_REMOVED lines=18> */
.L_x_5690:
[----:B------:R-:W-:Y:S01]  /*a140*/  UIADD3 UR4, UR4, 0x32460, URZ ;  /* 0x0003246004047890 */ /* 0x000fe2000fffe03f */
[C---:B------:R-:W-:Y:S01]  /*a150*/  ISETP.GT.AND P1, PT, R203.reuse, RZ, PT ;  /* 0x000000ffcb00720c */ /* 0x040fe20003f24270 */
[----:B------:R-:W-:Y:S02]  /*a160*/  VIADD R203, R203, 0xffffffff ;  /* 0xffffffffcbcb7836 */ /* 0x000fe40000000000 */
[----:B------:R-:W-:Y:S01]  /*a170*/  UPRMT UR4, UR6, 0x654, UR4 ;  /* 0x0000065406047896 */ /* 0x000fe20008000004 */
[----:B------:R-:W-:Y:S02]  /*a180*/  IMAD.MOV.U32 R201, RZ, RZ, R189 ;  /* 0x000000ffffc97224 */ /* 0x000fe400078e00bd */
[----:B------:R-:W-:-:S06]  /*a190*/  IMAD.MOV.U32 R21, RZ, RZ, R206 ;  /* 0x000000ffff157224 */ /* 0x000fcc00078e00ce */
[----:B------:R-:W-:Y:S01]  /*a1a0*/  SYNCS.ARRIVE.TRANS64.RED.A1T0 RZ, [UR4], RZ ;  /* 0x000000ffffff79a7 */ /* 0x000fe20008100404 */
[----:B------:R-:W-:Y:S05]  /*a1b0*/  @P1 BRA `(.L_x_5691) ;  /* 0xffffffd400ac1947 */ /* 0x000fea000383ffff */
.L_x_5680:
[----:B------:R-:W0:Y:S01]  /*a1c0*/  SHFL.BFLY PT, R3, R4, 0x2, 0x1f ;  /* 0x0c401f0004037f89 */ /* 0x000e2200000e0000 */
[----:B------:R-:W-:Y:S01]  /*a1d0*/  IMAD.MOV.U32 R8, RZ, RZ, RZ ;  /* 0x000000ffff087224 */ /* 0x000fe200078e00ff */
[----:B------:R-:W-:Y:S01]  /*a1e0*/  UIADD3 UR38, UR38, 0x1, URZ ;  /* 0x0000000126267890 */ /* 0x000fe2000fffe03f */
[----:B------:R-:W-:Y:S01]  /*a1f0*/  IMAD.U32 R9, RZ, RZ, UR5 ;  /* 0x00000005ff097e24 */ /* 0x000fe2000f8e00ff */
[----:B------:R-:W1:Y:S01]  /*a200*/  SHFL.BFLY PT, R2, R5, 0x2, 0x1f ;  /* 0x0c401f0005027f89 */ /* 0x000e6200000e0000 */
[----:B------:R2:W-:Y:S06]  /*a210*/  BAR.ARV R0, 0x100 ;  /* 0x000400000000751d */ /* 0x0005ec0000002000 */
[----:B------:R-:W-:-:S02]  /*a220*/  UISETP.NE.AND UP0, UPT, UR38, 0x2, UPT ;  /* 0x000000022600788c */ /* 0x000fc4000bf05270 */
[----:B------:R-:W-:Y:S06]  /*a230*/  BAR.ARV 0x8, 0x180 ;  /* 0x0206000000007b1d */ /* 0x000fec0000002000 */
[----:B--2---:R-:W-:Y:S01]  /*a240*/  IMAD.MOV.U32 R0, RZ, RZ, RZ ;  /* 0x000000ffff007224 */ /* 0x004fe200078e00ff */
[----:B------:R-:W-:Y:S01]  /*a250*/  USEL UR4, URZ, 0x1, UP0 ;  /* 0x000000013f047887 */ /* 0x000fe20008000000 */
[----:B0-----:R-:W-:Y:S01]  /*a260*/  FADD.FTZ R3, R3, R4 ;  /* 0x0000000403037221 */ /* 0x001fe20000010000 */
[----:B------:R-:W-:Y:S01]  /*a270*/  PLOP3.LUT P0, PT, PT, PT, PT, 0x8, 0x0 ;  /* 0x000000000000781c */ /* 0x000fe20003f0e170 */
[----:B------:R-:W-:Y:S01]  /*a280*/  VIADD R225, R225, 0x1 ;  /* 0x00000001e1e17836 */ /* 0x000fe20000000000 */
[----:B------:R-:W-:Y:S01]  /*a290*/  USEL UR38, UR38, URZ, UP0 ;  /* 0x0000003f26267287 */ /* 0x000fe20008000000 */
[----:B-1----:R-:W-:Y:S01]  /*a2a0*/  FADD.FTZ R2, R2, R5 ;  /* 0x0000000502027221 */ /* 0x002fe20000010000 */
[----:B------:R-:W0:Y:S01]  /*a2b0*/  SHFL.BFLY PT, R6, R3, 0x1, 0x1f ;  /* 0x0c201f0003067f89 */ /* 0x000e2200000e0000 */
[----:B------:R-:W-:Y:S01]  /*a2c0*/  MOV R5, UR5 ;  /* 0x0000000500057c02 */ /* 0x000fe20008000f00 */
[----:B------:R-:W-:-:S02]  /*a2d0*/  ULOP3.LUT UR39, UR39, UR4, URZ, 0x3c, !UPT ;  /* 0x0000000427277292 */ /* 0x000fc4000f8e3c3f */
[----:B------:R-:W1:Y:S01]  /*a2e0*/  SHFL.BFLY PT, R7, R2, 0x1, 0x1f ;  /* 0x0c201f0002077f89 */ /* 0x000e6200000e0000 */
[----:B0-----:R-:W-:Y:S01]  /*a2f0*/  FADD.FTZ R6, R3, R6 ;  /* 0x0000000603067221 */ /* 0x001fe20000010000 */
[----:B------:R-:W-:Y:S02]  /*a300*/  IMAD.MOV.U32 R3, RZ, RZ, -0x800000 ;  /* 0xff800000ff037424 */ /* 0x000fe400078e00ff */
[----:B-1----:R-:W-:Y:S02]  /*a310*/  FADD.FTZ R7, R2, R7 ;  /* 0x0000000702077221 */ /* 0x002fe40000010000 */
[----:B------:R-:W-:Y:S01]  /*a320*/  FSETP.NE.FTZ.AND P1, PT, R6, RZ, PT ;  /* 0x000000ff0600720b */ /* 0x000fe20003f35000 */
[----:B------:R-:W-:Y:S02]  /*a330*/  IMAD.MOV.U32 R2, RZ, RZ, -0x800000 ;  /* 0xff800000ff027424 */ /* 0x000fe400078e00ff */
[----:B------:R-:W-:-:S10]  /*a340*/  FSETP.NE.FTZ.AND P2, PT, R7, RZ, PT ;  /* 0x000000ff0700720b */ /* 0x000fd40003f55000 */
[----:B------:R-:W0:Y:S01]  /*a350*/  @P1 MUFU.RCP R8, R6 ;  /* 0x0000000600081308 */ /* 0x000e220000001000 */
[----:B------:R-:W-:Y:S02]  /*a360*/  @P1 FMUL.FTZ R5, R5, 0.69314718246459960938 ;  /* 0x3f31721805051820 */ /* 0x000fe40000410000 */
[----:B------:R-:W-:-:S05]  /*a370*/  @P2 FMUL.FTZ R9, R9, 0.69314718246459960938 ;  /* 0x3f31721809092820 */ /* 0x000fca0000410000 */
[----:B------:R-:W1:Y:S08]  /*a380*/  @P2 MUFU.RCP R0, R7 ;  /* 0x0000000700002308 */ /* 0x000e700000001000 */
[----:B------:R-:W2:Y:S01]  /*a390*/  @P1 MUFU.LG2 R6, R6 ;  /* 0x0000000600061308 */ /* 0x000ea20000000c00 */
[-C--:B0-----:R-:W-:Y:S01]  /*a3a0*/  FMUL.FTZ R24, R24, R8.reuse ;  /* 0x0000000818187220 */ /* 0x081fe20000410000 */
[-C--:B------:R-:W-:Y:S01]  /*a3b0*/  FMUL.FTZ R25, R25, R8.reuse ;  /* 0x0000000819197220 */ /* 0x080fe20000410000 */
[-C--:B------:R-:W-:Y:S01]  /*a3c0*/  FMUL.FTZ R28, R28, R8.reuse ;  /* 0x000000081c1c7220 */ /* 0x080fe20000410000 */
[-C--:B------:R-:W-:Y:S01]  /*a3d0*/  FMUL.FTZ R29, R29, R8.reuse ;  /* 0x000000081d1d7220 */ /* 0x080fe20000410000 */
[-C--:B------:R-:W-:Y:S01]  /*a3e0*/  FMUL.FTZ R32, R32, R8.reuse ;  /* 0x0000000820207220 */ /* 0x080fe20000410000 */
[-C--:B------:R-:W-:Y:S01]  /*a3f0*/  FMUL.FTZ R33, R33, R8.reuse ;  /* 0x0000000821217220 */ /* 0x080fe20000410000 */
[----:B------:R-:W-:Y:S01]  /*a400*/  FMUL.FTZ R36, R36, R8 ;  /* 0x0000000824247220 */ /* 0x000fe20000410000 */
        /* <DEDUP_REMOVED lines=9> */
[----:B--2---:R-:W-:Y:S01]  /*a4a0*/  @P1 FMUL.FTZ R6, R6, 0.69314718246459960938 ;  /* 0x3f31721806061820 */ /* 0x004fe20000410000 */
        /* <DEDUP_REMOVED lines=113> */
[----:B------:R-:W-:Y:S01]  /*abc0*/  FMUL.FTZ R0, R151, R0 ;  /* 0x0000000097007220 */ /* 0x000fe20000410000 */
[----:B------:R-:W-:Y:S01]  /*abd0*/  @P1 FFMA.FTZ R3, R5, R206, R6 ;  /* 0x000000ce05031223 */ /* 0x000fe20000010006 */
[----:B------:R-:W-:-:S07]  /*abe0*/  @P2 FFMA.FTZ R2, R9, R189, R4 ;  /* 0x000000bd09022223 */ /* 0x000fce0000010004 */
.L_x_5654:
[----:B------:R-:W0:Y:S08]  /*abf0*/  S2UR UR4, SR_CgaCtaId ;  /* 0x00000000000479c3 */ /* 0x000e300000008800 */
[----:B------:R-:W-:Y:S06]  /*ac00*/  BAR.SYNC.DEFER_BLOCKING 0x5, 0x180 ;  /* 0x0146000000007b1d */ /* 0x000fec0000010000 */
[----:B------:R-:W-:Y:S01]  /*ac10*/  UMOV UR7, 0x400 ;  /* 0x0000040000077882 */ /* 0x000fe20000000000 */
[----:B------:R-:W-:Y:S01]  /*ac20*/  BSSY B0, `(.L_x_5692) ;  /* 0x00002ea000007945 */ /* 0x000fe20003800000 */
[----:B0-----:R-:W-:-:S09]  /*ac30*/  ULEA UR7, UR4, UR7, 0x18 ;  /* 0x0000000704077291 */ /* 0x001fd2000f8ec03f */
[----:B------:R-:W0:Y:S02]  /*ac40*/  LDS.128 R4, [UR7+0x324d0] ;  /* 0x0324d007ff047984 */ /* 0x000e240008000c00 */
[----:B0-----:R-:W-:Y:S02]  /*ac50*/  R2UR UR5, R5 ;  /* 0x00000000050572ca */ /* 0x001fe400000e0000 */
[----:B------:R-:W-:Y:S01]  /*ac60*/  R2UR UR6, R6 ;  /* 0x00000000060672ca */ /* 0x000fe200000e0000 */
[----:B------:R-:W-:Y:S06]  /*ac70*/  BAR.ARV 0x4, 0x180 ;  /* 0x0106000000007b1d */ /* 0x000fec0000002000 */
[----:B------:R-:W-:Y:S08]  /*ac80*/  @P0 BRA `(.L_x_5693) ;  /* 0x0000002000000947 */ /* 0x000ff00003800000 */
[----:B------:R-:W0:Y:S01]  /*ac90*/  S2UR UR4, SR_SWINHI ;  /* 0x00000000000479c3 */ /* 0x000e220000002f00 */
[----:B------:R-:W-:-:S07]  /*aca0*/  IMAD.MOV.U32 R94, RZ, RZ, 0x2 ;  /* 0x00000002ff5e7424 */ /* 0x000fce00078e00ff */
[----:B------:R-:W-:Y:S01]  /*acb0*/  BAR.SYNC.DEFER_BLOCKING 0x1, 0x100 ;  /* 0x0044000000007b1d */ /* 0x000fe20000010000 */
        /* <DEDUP_REMOVED lines=15> */
[----:B------:R-:W-:-:S02]  /*adb0*/  F2FP.F16.F32.PACK_AB R43, R159, R43 ;  /* 0x0000002b9f2b723e */ /* 0x000fc400000000ff */
[----:B------:R-:W-:Y:S02]  /*adc0*/  F2FP.F16.F32.PACK_AB R49, R158, R50 ;  /* 0x000000329e31723e */ /* 0x000fe400000000ff */
[C---:B------:R-:W-:Y:S02]  /*add0*/  IADD3 R151, P1, R94.reuse, 0x20, RZ ;  /* 0x000000205e977810 */ /* 0x040fe40007f3e0ff */
[C---:B------:R-:W-:Y:S02]  /*ade0*/  IADD3 R167, P0, R94.reuse, 0x40, RZ ;  /* 0x000000405ea77810 */ /* 0x040fe40007f1e0ff */
[----:B------:R-:W-:Y:S01]  /*adf0*/  LOP3.LUT R8, R151, 0x380, RZ, 0xc0, !PT ;  /* 0x0000038097087812 */ /* 0x000fe200078ec0ff */
[----:B------:R-:W-:Y:S01]  /*ae00*/  IMAD.X R9, RZ, RZ, R95, P1 ;  /* 0x000000ffff097224 */ /* 0x000fe200008e065f */
[C---:B------:R-:W-:Y:S02]  /*ae10*/  IADD3 R169, P4, R94.reuse, 0x60, RZ ;  /* 0x000000605ea97810 */ /* 0x040fe40007f9e0ff */
[----:B------:R-:W-:-:S02]  /*ae20*/  IADD3 R171, P3, R94, 0x4000, RZ ;  /* 0x000040005eab7810 */ /* 0x000fc40007f7e0ff */
[C---:B------:R-:W-:Y:S01]  /*ae30*/  LOP3.LUT R5, R94.reuse, 0x380, RZ, 0xc0, !PT ;  /* 0x000003805e057812 */ /* 0x040fe200078ec0ff */
[--C-:B------:R-:W-:Y:S01]  /*ae40*/  IMAD.X R13, RZ, RZ, R95.reuse, P4 ;  /* 0x000000ffff0d7224 */ /* 0x100fe200020e065f */
[C---:B------:R-:W-:Y:S01]  /*ae50*/  IADD3 R173, P6, R94.reuse, 0x4020, RZ ;  /* 0x000040205ead7810 */ /* 0x040fe20007fde0ff */
[--C-:B------:R-:W-:Y:S01]  /*ae60*/  IMAD.X R15, RZ, RZ, R95.reuse, P3 ;  /* 0x000000ffff0f7224 */ /* 0x100fe200018e065f */
[C---:B------:R-:W-:Y:S02]  /*ae70*/  IADD3 R175, P5, R94.reuse, 0x4040, RZ ;  /* 0x000040405eaf7810 */ /* 0x040fe40007fbe0ff */
[C---:B------:R-:W-:Y:S01]  /*ae80*/  IADD3 R177, P2, R94.reuse, 0x4060, RZ ;  /* 0x000040605eb17810 */ /* 0x040fe20007f5e0ff */
[--C-:B------:R-:W-:Y:S01]  /*ae90*/  IMAD.X R17, RZ, RZ, R95.reuse, P6 ;  /* 0x000000ffff117224 */ /* 0x100fe200030e065f */
[----:B------:R-:W-:Y:S01]  /*aea0*/  IADD3 R179, P1, R94, 0x8000, RZ ;  /* 0x000080005eb37810 */ /* 0x000fe20007f3e0ff */
[--C-:B------:R-:W-:Y:S01]  /*aeb0*/  IMAD.X R19, RZ, RZ, R95.reuse, P5 ;  /* 0x000000ffff137224 */ /* 0x100fe200028e065f */
[----:B------:R-:W-:Y:S01]  /*aec0*/  IADD3.X R11, RZ, R95, RZ, P0, !PT ;  /* 0x0000005fff0b7210 */ /* 0x000fe200007fe4ff */
[--C-:B------:R-:W-:Y:S01]  /*aed0*/  IMAD.X R21, RZ, RZ, R95.reuse, P2 ;  /* 0x000000ffff157224 */ /* 0x100fe200010e065f */
[----:B------:R-:W-:Y:S01]  /*aee0*/  LOP3.LUT R10, R167, 0x380, RZ, 0xc0, !PT ;  /* 0x00000380a70a7812 */ /* 0x000fe200078ec0ff */
[----:B------:R-:W-:Y:S01]  /*aef0*/  IMAD.X R23, RZ, RZ, R95, P1 ;  /* 0x000000ffff177224 */ /* 0x000fe200008e065f */
[----:B------:R-:W-:-:S02]  /*af00*/  SHF.R.U64 R8, R8, 0x3, RZ ;  /* 0x0000000308087819 */ /* 0x000fc400000012ff */
[----:B------:R-:W-:Y:S02]  /*af10*/  IADD3 R30, P0, R94, 0x8020, RZ ;  /* 0x000080205e1e7810 */ /* 0x000fe40007f1e0ff */
[----:B------:R-:W-:Y:S02]  /*af20*/  LOP3.LUT R12, R169, 0x380, RZ, 0xc0, !PT ;  /* 0x00000380a90c7812 */ /* 0x000fe400078ec0ff */
[----:B------:R-:W-:Y:S02]  /*af30*/  LOP3.LUT R14, R171, 0x380, RZ, 0xc0, !PT ;  /* 0x00000380ab0e7812 */ /* 0x000fe400078ec0ff */
[----:B------:R-:W-:Y:S02]  /*af40*/  SHF.R.U64 R5, R5, 0x3, RZ ;  /* 0x0000000305057819 */ /* 0x000fe400000012ff */
[----:B------:R-:W-:Y:S02]  /*af50*/  SHF.R.U64 R10, R10, 0x3, RZ ;  /* 0x000000030a0a7819 */ /* 0x000fe400000012ff */
[----:B------:R-:W-:-:S02]  /*af60*/  LOP3.LUT R8, R8, R151, RZ, 0x3c, !PT ;  /* 0x0000009708087212 */ /* 0x000fc400078e3cff */
[----:B------:R-:W-:Y:S02]  /*af70*/  LOP3.LUT R16, R173, 0x380, RZ, 0xc0, !PT ;  /* 0x00000380ad107812 */ /* 0x000fe400078ec0ff */
[----:B------:R-:W-:Y:S02]  /*af80*/  IADD3 R38, P4, R94, 0x8040, RZ ;  /* 0x000080405e267810 */ /* 0x000fe40007f9e0ff */
[----:B------:R-:W-:Y:S02]  /*af90*/  SHF.R.U64 R12, R12, 0x3, RZ ;  /* 0x000000030c0c7819 */ /* 0x000fe400000012ff */
[----:B------:R-:W-:Y:S01]  /*afa0*/  LOP3.LUT R18, R175, 0x380, RZ, 0xc0, !PT ;  /* 0x00000380af127812 */ /* 0x000fe200078ec0ff */
[----:B------:R-:W-:Y:S01]  /*afb0*/  IMAD.X R39, RZ, RZ, R95, P4 ;  /* 0x000000ffff277224 */ /* 0x000fe200020e065f */
[----:B------:R-:W-:Y:S02]  /*afc0*/  LOP3.LUT R151, R30, 0x380, RZ, 0xc0, !PT ;  /* 0x000003801e977812 */ /* 0x000fe400078ec0ff */
        /* <DEDUP_REMOVED lines=8> */
[----:B------:R-:W-:Y:S01]  /*b050*/  SHF.R.U64 R14, R14, 0x3, RZ ;  /* 0x000000030e0e7819 */ /* 0x000fe200000012ff */
[----:B------:R-:W-:Y:S01]  /*b060*/  IMAD.X R71, RZ, RZ, R95, P2 ;  /* 0x000000ffff477224 */ /* 0x000fe200010e065f */
[----:B------:R-:W-:-:S02]  /*b070*/  LOP3.LUT R20, R177, 0x380, RZ, 0xc0, !PT ;  /* 0x00000380b1147812 */ /* 0x000fc400078ec0ff */
[----:B------:R-:W-:Y:S01]  /*b080*/  LOP3.LUT R94, R5, R94, RZ, 0x3c, !PT ;  /* 0x0000005e055e7212 */ /* 0x000fe200078e3cff */
[----:B------:R-:W-:Y:S01]  /*b090*/  IMAD.X R5, RZ, RZ, R95, P1 ;  /* 0x000000ffff057224 */ /* 0x000fe200008e065f */
[----:B------:R-:W-:Y:S02]  /*b0a0*/  LOP3.LUT R22, R179, 0x380, RZ, 0xc0, !PT ;  /* 0x00000380b3167812 */ /* 0x000fe400078ec0ff */
[----:B------:R-:W-:Y:S02]  /*b0b0*/  LOP3.LUT R10, R10, R167, RZ, 0x3c, !PT ;  /* 0x000000a70a0a7212 */ /* 0x000fe400078e3cff */
[----:B------:R-:W-:Y:S02]  /*b0c0*/  SHF.R.U64 R16, R16, 0x3, RZ ;  /* 0x0000000310107819 */ /* 0x000fe400000012ff */
[----:B------:R-:W-:Y:S02]  /*b0d0*/  LOP3.LUT R12, R12, R169, RZ, 0x3c, !PT ;  /* 0x000000a90c0c7212 */ /* 0x000fe400078e3cff */
[----:B------:R-:W-:-:S02]  /*b0e0*/  SHF.R.U64 R18, R18, 0x3, RZ ;  /* 0x0000000312127819 */ /* 0x000fc400000012ff */
[----:B------:R-:W-:Y:S02]  /*b0f0*/  LOP3.LUT R167, R38, 0x380, RZ, 0xc0, !PT ;  /* 0x0000038026a77812 */ /* 0x000fe400078ec0ff */
[----:B------:R-:W-:Y:S02]  /*b100*/  SHF.R.U64 R151, R151, 0x3, RZ ;  /* 0x0000000397977819 */ /* 0x000fe400000012ff */
[----:B------:R-:W-:Y:S02]  /*b110*/  LOP3.LUT R14, R14, R171, RZ, 0x3c, !PT ;  /* 0x000000ab0e0e7212 */ /* 0x000fe400078e3cff */
[----:B------:R-:W-:Y:S02]  /*b120*/  SHF.R.U64 R20, R20, 0x3, RZ ;  /* 0x0000000314147819 */ /* 0x000fe400000012ff */
[----:B------:R-:W-:Y:S02]  /*b130*/  LOP3.LUT R169, R46, 0x380, RZ, 0xc0, !PT ;  /* 0x000003802ea97812 */ /* 0x000fe400078ec0ff */
[----:B------:R-:W-:-:S02]  /*b140*/  SHF.R.U64 R22, R22, 0x3, RZ ;  /* 0x0000000316167819 */ /* 0x000fc400000012ff */
[----:B------:R-:W-:Y:S02]  /*b150*/  LOP3.LUT R171, R54, 0x380, RZ, 0xc0, !PT ;  /* 0x0000038036ab7812 */ /* 0x000fe400078ec0ff */
[----:B------:R-:W-:Y:S02]  /*b160*/  MOV R94, R94 ;  /* 0x0000005e005e7202 */ /* 0x000fe40000000f00 */
[----:B------:R-:W-:Y:S02]  /*b170*/  IADD3.X R31, RZ, R95, RZ, P0, !PT ;  /* 0x0000005fff1f7210 */ /* 0x000fe400007fe4ff */
[----:B------:R-:W-:Y:S01]  /*b180*/  LOP3.LUT R16, R16, R173, RZ, 0x3c, !PT ;  /* 0x000000ad10107212 */ /* 0x000fe200078e3cff */
[----:B------:R-:W-:Y:S01]  /*b190*/  STSM.16.M88.4 [R94], R24 ;  /* 0x000000185e007844 */ /* 0x000fe20000000200 */
[----:B------:R-:W-:Y:S02]  /*b1a0*/  LOP3.LUT R62, R4, 0x380, RZ, 0xc0, !PT ;  /* 0x00000380043e7812 */ /* 0x000fe400078ec0ff */
[----:B------:R-:W-:-:S02]  /*b1b0*/  MOV R8, R8 ;  /* 0x0000000800087202 */ /* 0x000fc40000000f00 */
[----:B------:R-:W-:Y:S02]  /*b1c0*/  LOP3.LUT R18, R18, R175, RZ, 0x3c, !PT ;  /* 0x000000af12127212 */ /* 0x000fe400078e3cff */
[----:B------:R-:W-:Y:S01]  /*b1d0*/  SHF.R.U64 R167, R167, 0x3, RZ ;  /* 0x00000003a7a77819 */ /* 0x000fe200000012ff */
[----:B------:R-:W-:Y:S01]  /*b1e0*/  STSM.16.M88.4 [R8], R32 ;  /* 0x0000002008007844 */ /* 0x000fe20000000200 */
[----:B------:R-:W-:Y:S02]  /*b1f0*/  LOP3.LUT R30, R151, R30, RZ, 0x3c, !PT ;  /* 0x0000001e971e7212 */ /* 0x000fe400078e3cff */
[----:B------:R-:W-:Y:S02]  /*b200*/  LOP3.LUT R95, R70, 0x380, RZ, 0xc0, !PT ;  /* 0x00000380465f7812 */ /* 0x000fe400078ec0ff */
[----:B------:R-:W-:Y:S02]  /*b210*/  MOV R10, R10 ;  /* 0x0000000a000a7202 */ /* 0x000fe40000000f00 */
[----:B------:R-:W-:-:S02]  /*b220*/  F2FP.F16.F32.PACK_AB R56, R57, R56 ;  /* 0x000000383938723e */ /* 0x000fc400000000ff */
[----:B------:R-:W-:Y:S01]  /*b230*/  LOP3.LUT R20, R20, R177, RZ, 0x3c, !PT ;  /* 0x000000b114147212 */ /* 0x000fe200078e3cff */
[----:B------:R-:W-:Y:S01]  /*b240*/  STSM.16.M88.4 [R10], R40 ;  /* 0x000000280a007844 */ /* 0x000fe20000000200 */
[----:B------:R-:W-:Y:S02]  /*b250*/  SHF.R.U64 R169, R169, 0x3, RZ ;  /* 0x00000003a9a97819 */ /* 0x000fe400000012ff */
[----:B------:R-:W-:Y:S02]  /*b260*/  LOP3.LUT R151, R6, 0x380, RZ, 0xc0, !PT ;  /* 0x0000038006977812 */ /* 0x000fe400078ec0ff */
        /* <DEDUP_REMOVED lines=8> */
[----:B------:R-:W-:Y:S02]  /*b2f0*/  MOV R14, R14 ;  /* 0x0000000e000e7202 */ /* 0x000fe40000000f00 */
[----:B------:R-:W-:-:S02]  /*b300*/  F2FP.F16.F32.PACK_AB R58, R61, R60 ;  /* 0x0000003c3d3a723e */ /* 0x000fc400000000ff */
[----:B------:R-:W-:Y:S02]  /*b310*/  F2FP.F16.F32.PACK_AB R59, R155, R59 ;  /* 0x0000003b9b3b723e */ /* 0x000fe400000000ff */
[----:B------:R-:W-:Y:S02]  /*b320*/  F2FP.F16.F32.PACK_AB R65, R154, R66 ;  /* 0x000000429a41723e */ /* 0x000fe400000000ff */
[----:B------:R-:W-:Y:S01]  /*b330*/  F2FP.F16.F32.PACK_AB R72, R73, R72 ;  /* 0x000000484948723e */ /* 0x000fe200000000ff */
[----:B------:R-:W-:Y:S01]  /*b340*/  STSM.16.M88.4 [R14], R56 ;  /* 0x000000380e007844 */ /* 0x000fe20000000200 */
[----:B------:R-:W-:Y:S02]  /*b350*/  SHF.R.U64 R29, R62, 0x3, RZ ;  /* 0x000000033e1d7819 */ /* 0x000fe400000012ff */
[----:B------:R-:W-:Y:S02]  /*b360*/  MOV R16, R16 ;  /* 0x0000001000107202 */ /* 0x000fe40000000f00 */
[----:B------:R-:W-:-:S02]  /*b370*/  F2FP.F16.F32.PACK_AB R66, R69, R68 ;  /* 0x000000444542723e */ /* 0x000fc400000000ff */
[----:B------:R-:W-:Y:S02]  /*b380*/  F2FP.F16.F32.PACK_AB R67, R153, R67 ;  /* 0x000000439943723e */ /* 0x000fe400000000ff */
[----:B------:R-:W-:Y:S02]  /*b390*/  F2FP.F16.F32.PACK_AB R73, R152, R74 ;  /* 0x0000004a9849723e */ /* 0x000fe400000000ff */
[----:B------:R-:W-:Y:S01]  /*b3a0*/  F2FP.F16.F32.PACK_AB R80, R81, R80 ;  /* 0x000000505150723e */ /* 0x000fe200000000ff */
[----:B------:R-:W-:Y:S01]  /*b3b0*/  STSM.16.M88.4 [R16], R64 ;  /* 0x0000004010007844 */ /* 0x000fe20000000200 */
[----:B------:R-:W-:Y:S02]  /*b3c0*/  R2UR UR11, R223 ;  /* 0x00000000df0b72ca */ /* 0x000fe400000e0000 */
[----:B------:R-:W-:Y:S02]  /*b3d0*/  R2UR UR10, R221 ;  /* 0x00000000dd0a72ca */ /* 0x000fe400000e0000 */
[----:B------:R-:W-:-:S02]  /*b3e0*/  LOP3.LUT R38, R167, R38, RZ, 0x3c, !PT ;  /* 0x00000026a7267212 */ /* 0x000fc400078e3cff */
[----:B------:R-:W-:Y:S02]  /*b3f0*/  SHF.R.U64 R95, R95, 0x3, RZ ;  /* 0x000000035f5f7819 */ /* 0x000fe400000012ff */
[----:B------:R-:W-:Y:S02]  /*b400*/  MOV R18, R18 ;  /* 0x0000001200127202 */ /* 0x000fe40000000f00 */
[----:B------:R-:W-:Y:S02]  /*b410*/  F2FP.F16.F32.PACK_AB R74, R77, R76 ;  /* 0x0000004c4d4a723e */ /* 0x000fe400000000ff */
[----:B------:R-:W-:Y:S02]  /*b420*/  F2FP.F16.F32.PACK_AB R75, R75, R78 ;  /* 0x0000004e4b4b723e */ /* 0x000fe400000000ff */
[----:B------:R-:W-:Y:S01]  /*b430*/  F2FP.F16.F32.PACK_AB R81, R83, R82 ;  /* 0x000000525351723e */ /* 0x000fe200000000ff */
[----:B------:R-:W-:Y:S01]  /*b440*/  USHF.L.U64.HI UR13, UR10, 0x2, UR11 ;  /* 0x000000020a0d7899 */ /* 0x000fe2000801020b */
[----:B------:R-:W-:Y:S01]  /*b450*/  LOP3.LUT R46, R169, R46, RZ, 0x3c, !PT ;  /* 0x0000002ea92e7212 */ /* 0x000fe200078e3cff */
[----:B------:R0:W-:Y:S01]  /*b460*/  STSM.16.M88.4 [R18], R72 ;  /* 0x0000004812007844 */ /* 0x0001e20000000200 */
[----:B------:R-:W-:Y:S01]  /*b470*/  SHF.R.U64 R151, R151, 0x3, RZ ;  /* 0x0000000397977819 */ /* 0x000fe200000012ff */
[----:B------:R-:W-:Y:S01]  /*b480*/  USHF.L.U32 UR12, UR10, 0x2, URZ ;  /* 0x000000020a0c7899 */ /* 0x000fe2000800063f */
[----:B------:R-:W-:-:S02]  /*b490*/  MOV R20, R20 ;  /* 0x0000001400147202 */ /* 0x000fc40000000f00 */
[----:B------:R-:W-:Y:S01]  /*b4a0*/  F2FP.F16.F32.PACK_AB R82, R85, R84 ;  /* 0x000000545552723e */ /* 0x000fe200000000ff */
[----:B------:R-:W-:Y:S01]  /*b4b0*/  ULDC.64 UR10, c[0x0][0xd00] ;  /* 0x00034000000a7ab9 */ /* 0x000fe20000000a00 */
[----:B------:R-:W-:Y:S01]  /*b4c0*/  F2FP.F16.F32.PACK_AB R83, R87, R86 ;  /* 0x000000565753723e */ /* 0x000fe200000000ff */
[----:B------:R-:W-:Y:S01]  /*b4d0*/  UISETP.NE.U32.AND UP0, UPT, UR10, URZ, UPT ;  /* 0x0000003f0a00728c */ /* 0x000fe2000bf05070 */
[----:B------:R-:W-:Y:S01]  /*b4e0*/  F2FP.F16.F32.PACK_AB R96, R97, R96 ;  /* 0x000000606160723e */ /* 0x000fe200000000ff */
[----:B------:R-:W-:Y:S01]  /*b4f0*/  UIADD3 UR4, UP1, UR12, UR10, URZ ;  /* 0x0000000a0c047290 */ /* 0x000fe2000ff3e03f */
[----:B------:R-:W-:Y:S01]  /*b500*/  LOP3.LUT R54, R171, R54, RZ, 0x3c, !PT ;  /* 0x00000036ab367212 */ /* 0x000fe200078e3cff */
[----:B------:R1:W-:Y:S01]  /*b510*/  STSM.16.M88.4 [R20], R80 ;  /* 0x0000005014007844 */ /* 0x0003e20000000200 */
[----:B------:R-:W-:Y:S01]  /*b520*/  MOV R22, R22 ;  /* 0x0000001600167202 */ /* 0x000fe20000000f00 */
[----:B------:R-:W-:Y:S01]  /*b530*/  UISETP.NE.AND.EX UP0, UPT, UR11, URZ, UPT, UP0 ;  /* 0x0000003f0b00728c */ /* 0x000fe2000bf05300 */
[----:B------:R-:W-:Y:S01]  /*b540*/  F2FP.F16.F32.PACK_AB R76, R89, R88 ;  /* 0x00000058594c723e */ /* 0x000fe200000000ff */
[----:B------:R-:W-:Y:S01]  /*b550*/  UIADD3.X UR10, UR13, UR11, URZ, UP1, !UPT ;  /* 0x0000000b0d0a7290 */ /* 0x000fe20008ffe43f */
[----:B------:R-:W-:Y:S01]  /*b560*/  F2FP.F16.F32.PACK_AB R77, R91, R90 ;  /* 0x0000005a5b4d723e */ /* 0x000fe200000000ff */
[----:B0-----:R-:W0:Y:S01]  /*b570*/  LDC R73, c[0x0][0xce8] ;  /* 0x00033a00ff497b82 */ /* 0x001e220000000800 */
        /* <DEDUP_REMOVED lines=42> */
[----:B------:R-:W-:Y:S01]  /*b820*/  MOV R6, R4 ;  /* 0x0000000400067202 */ /* 0x000fe20000000f00 */
[----:B------:R1:W-:Y:S01]  /*b830*/  STSM.16.M88.4 [R70], R136 ;  /* 0x0000008846007844 */ /* 0x0003e20000000200 */
[----:B------:R-:W-:Y:S01]  /*b840*/  F2FP.F16.F32.PACK_AB R146, R149, R148 ;  /* 0x000000949592723e */ /* 0x000fe200000000ff */
[----:B------:R-:W-:Y:S01]  /*b850*/  IMAD.U32 R5, RZ, RZ, UR10 ;  /* 0x0000000aff057e24 */ /* 0x000fe2000f8e00ff */
[----:B------:R-:W-:Y:S01]  /*b860*/  F2FP.F16.F32.PACK_AB R147, R0, R150 ;  /* 0x000000960093723e */ /* 0x000fe200000000ff */
[----:B------:R-:W-:Y:S01]  /*b870*/  ULDC.64 UR10, c[0x0][0xd08] ;  /* 0x00034200000a7ab9 */ /* 0x000fe20000000a00 */
[----:B------:R-:W-:-:S02]  /*b880*/  PLOP3.LUT P0, PT, PT, PT, UP0, 0x80, 0x0 ;  /* 0x000000000000781c */ /* 0x000fc40003f0f008 */
[----:B------:R-:W-:Y:S01]  /*b890*/  MOV R4, UR4 ;  /* 0x0000000400047c02 */ /* 0x000fe20008000f00 */
[----:B------:R1:W-:Y:S01]  /*b8a0*/  STSM.16.M88.4 [R6], R144 ;  /* 0x0000009006007844 */ /* 0x0003e20000000200 */
[----:B------:R-:W-:Y:S09]  /*b8b0*/  BAR.SYNC.DEFER_BLOCKING 0x1, 0x100 ;  /* 0x0044000000007b1d */ /* 0x000ff20000010000 */
[----:B------:R-:W2:Y:S01]  /*b8c0*/  @P0 LDG.E R0, desc[UR36][R4.64] ;  /* 0x0000002404000981 */ /* 0x000ea2000c1e1900 */
[----:B------:R-:W-:Y:S01]  /*b8d0*/  UISETP.NE.U32.AND UP1, UPT, UR10, URZ, UPT ;  /* 0x0000003f0a00728c */ /* 0x000fe2000bf25070 */
[----:B0-----:R-:W-:Y:S01]  /*b8e0*/  ISETP.NE.AND P1, PT, R73, 0x1, PT ;  /* 0x000000014900780c */ /* 0x001fe20003f25270 */
[----:B------:R-:W-:Y:S01]  /*b8f0*/  UMOV UR4, URZ ;  /* 0x0000003f00047c82 */ /* 0x000fe20008000000 */
[----:B------:R-:W-:Y:S01]  /*b900*/  VIADD R13, R215, UR61 ;  /* 0x0000003dd70d7c36 */ /* 0x000fe20008000000 */
[----:B------:R-:W-:-:S06]  /*b910*/  UISETP.NE.AND.EX UP1, UPT, UR11, URZ, UPT, UP1 ;  /* 0x0000003f0b00728c */ /* 0x000fcc000bf25310 */
[----:B------:R-:W-:-:S04]  /*b920*/  PLOP3.LUT P2, PT, PT, PT, UP1, 0x80, 0x0 ;  /* 0x000000000000781c */ /* 0x000fc80003f4f018 */
[----:B------:R-:W0:Y:S01]  /*b930*/  @P1 LDC R8, c[0x0][0xcec] ;  /* 0x00033b00ff081b82 */ /* 0x000e220000000800 */
[----:B------:R-:W-:-:S03]  /*b940*/  @UP1 UIADD3 UR10, UP2, UR12, UR10, URZ ;  /* 0x0000000a0c0a1290 */ /* 0x000fc6000ff5e03f */
[----:B------:R-:W-:Y:S01]  /*b950*/  ULDC UR12, c[0x0][0xb88] ;  /* 0x0002e200000c7ab9 */ /* 0x000fe20000000800 */
        /* <DEDUP_REMOVED lines=12> */
.L_x_5694:
[----:B------:R-:W-:Y:S01]  /*ba20*/  R2UR UR20, R222 ;  /* 0x00000000de1472ca */ /* 0x000fe200000e0000 */
[----:B------:R-:W-:Y:S01]  /*ba30*/  ULDC.64 UR16, c[0x0][0xc90] ;  /* 0x0003240000107ab9 */ /* 0x000fe20000000a00 */
[----:B------:R-:W-:Y:S01]  /*ba40*/  R2UR UR19, R223 ;  /* 0x00000000df1372ca */ /* 0x000fe200000e0000 */
[----:B------:R-:W-:Y:S01]  /*ba50*/  @P1 IMAD.HI.U32 R4, R13, R8, RZ ;  /* 0x000000080d041227 */ /* 0x000fe200078e00ff */
[----:B------:R-:W-:Y:S01]  /*ba60*/  R2UR UR18, R221 ;  /* 0x00000000dd1272ca */ /* 0x000fe200000e0000 */
[----:B------:R-:W-:Y:S01]  /*ba70*/  USHF.R.S32.HI UR11, URZ, 0x1f, UR4 ;  /* 0x0000001f3f0b7899 */ /* 0x000fe20008011404 */
[----:B------:R-:W-:Y:S01]  /*ba80*/  MOV R8, R13 ;  /* 0x0000000d00087202 */ /* 0x000fe20000000f00 */
[----:B------:R-:W-:Y:S01]  /*ba90*/  UMOV UR10, UR4 ;  /* 0x00000004000a7c82 */ /* 0x000fe20008000000 */
[----:B------:R-:W-:Y:S01]  /*baa0*/  @P1 SHF.R.U32.HI R8, RZ, R9, R4 ;  /* 0x00000009ff081219 */ /* 0x000fe20000011604 */
[----:B------:R-:W-:Y:S01]  /*bab0*/  IMAD.MOV.U32 R5, RZ, RZ, 0x2 ;  /* 0x00000002ff057424 */ /* 0x000fe200078e00ff */
[----:B------:R-:W-:Y:S01]  /*bac0*/  IADD3 R14, R228, UR61, RZ ;  /* 0x0000003de40e7c10 */ /* 0x000fe2000fffe0ff */
[----:B-1---5:R-:W-:Y:S01]  /*bad0*/  IMAD R77, R0, R73, RZ ;  /* 0x00000049004d7224 */ /* 0x022fe200078e02ff */
[--C-:B------:R-:W-:Y:S01]  /*bae0*/  SHF.R.S32.HI R9, RZ, 0x1f, R8.reuse ;  /* 0x0000001fff097819 */ /* 0x100fe20000011408 */
[----:B------:R-:W-:Y:S01]  /*baf0*/  USHF.R.S32.HI UR15, URZ, 0x1f, UR20 ;  /* 0x0000001f3f0f7899 */ /* 0x000fe20008011414 */
[----:B------:R-:W-:Y:S01]  /*bb00*/  IMAD.MOV R4, RZ, RZ, -R8 ;  /* 0x000000ffff047224 */ /* 0x000fe200078e0a08 */
[----:B------:R-:W-:Y:S01]  /*bb10*/  USEL UR19, UR19, URZ, !UP0 ;  /* 0x0000003f13137287 */ /* 0x000fe2000c000000 */
[----:B------:R-:W0:Y:S01]  /*bb20*/  @P1 LDC R75, c[0x0][0xcf0] ;  /* 0x00033c00ff4b1b82 */ /* 0x000e220000000800 */
[----:B------:R-:W-:Y:S01]  /*bb30*/  UIMAD UR14, UR15, UR16, URZ ;  /* 0x000000100f0e72a4 */ /* 0x000fe2000f8e023f */
[----:B------:R-:W-:Y:S01]  /*bb40*/  IMAD R11, R73, R4, R13 ;  /* 0x00000004490b7224 */ /* 0x000fe200078e020d */
[----:B------:R-:W-:Y:S01]  /*bb50*/  UIMAD.WIDE.U32 UR12, UR20, UR16, UR10 ;  /* 0x00000010140c72a5 */ /* 0x000fe2000f8e000a */
[----:B------:R-:W-:Y:S01]  /*bb60*/  IMAD R4, R224, 0x40, R200 ;  /* 0x00000040e0047824 */ /* 0x000fe200078e02c8 */
[----:B------:R-:W-:-:S02]  /*bb70*/  UIMAD UR14, UR20, UR17, UR14 ;  /* 0x00000011140e72a4 */ /* 0x000fc4000f8e020e */
[----:B------:R-:W-:Y:S01]  /*bb80*/  USEL UR18, UR18, URZ, !UP0 ;  /* 0x0000003f12127287 */ /* 0x000fe2000c000000 */
[----:B------:R-:W-:Y:S01]  /*bb90*/  SHF.R.S32.HI R6, RZ, 0x1f, R11 ;  /* 0x0000001fff067819 */ /* 0x000fe2000001140b */
[----:B------:R-:W-:Y:S01]  /*bba0*/  ULDC.64 UR16, c[0x0][0xc98] ;  /* 0x0003260000107ab9 */ /* 0x000fe20000000a00 */
[----:B------:R-:W-:Y:S01]  /*bbb0*/  UIADD3 UR13, UR13, UR14, URZ ;  /* 0x0000000e0d0d7290 */ /* 0x000fe2000fffe03f */
[----:B------:R-:W-:Y:S01]  /*bbc0*/  IMAD.WIDE R4, R4, R5, UR8 ;  /* 0x0000000804047e25 */ /* 0x000fe2000f8e0205 */
[----:B------:R-:W-:Y:S02]  /*bbd0*/  UIMAD UR10, UR19, UR16, URZ ;  /* 0x00000010130a72a4 */ /* 0x000fe4000f8e023f */
[----:B------:R-:W-:Y:S02]  /*bbe0*/  UIMAD.WIDE.U32 UR12, UR18, UR16, UR12 ;  /* 0x00000010120c72a5 */ /* 0x000fe4000f8e000c */
[----:B------:R-:W-:Y:S01]  /*bbf0*/  UIMAD UR10, UR18, UR17, UR10 ;  /* 0x00000011120a72a4 */ /* 0x000fe2000f8e020a */
[C---:B------:R-:W-:Y:S01]  /*bc00*/  IADD3 R29, P2, R4.reuse, 0x5000, RZ ;  /* 0x00005000041d7810 */ /* 0x040fe20007f5e0ff */
[----:B------:R-:W-:Y:S01]  /*bc10*/  ULDC.64 UR8, c[0x0][0xc88] ;  /* 0x0003220000087ab9 */ /* 0x000fe20000000a00 */
[----:B------:R-:W-:Y:S01]  /*bc20*/  IADD3 R25, P3, R4, 0x4000, RZ ;  /* 0x0000400004197810 */ /* 0x000fe20007f7e0ff */
[----:B------:R-:W-:Y:S01]  /*bc30*/  IMAD R6, R6, UR8, RZ ;  /* 0x0000000806067c24 */ /* 0x000fe2000f8e02ff */
[----:B------:R-:W-:Y:S01]  /*bc40*/  IADD3 R8, P0, R8, UR12, RZ ;  /* 0x0000000c08087c10 */ /* 0x000fe2000ff1e0ff */
[----:B------:R-:W-:Y:S01]  /*bc50*/  IMAD.U32 R10, RZ, RZ, UR10 ;  /* 0x0000000aff0a7e24 */ /* 0x000fe2000f8e00ff */
[----:B------:R-:W-:Y:S01]  /*bc60*/  LOP3.LUT R28, R29, 0x380, RZ, 0xc0, !PT ;  /* 0x000003801d1c7812 */ /* 0x000fe200078ec0ff */
[----:B------:R-:W-:Y:S01]  /*bc70*/  IMAD R15, R11, UR9, R6 ;  /* 0x000000090b0f7c24 */ /* 0x000fe2000f8e0206 */
[----:B------:R-:W-:Y:S01]  /*bc80*/  LOP3.LUT R24, R25, 0x380, RZ, 0xc0, !PT ;  /* 0x0000038019187812 */ /* 0x000fe200078ec0ff */
[----:B------:R-:W-:Y:S01]  /*bc90*/  VIADD R6, R14, 0x8 ;  /* 0x000000080e067836 */ /* 0x000fe20000000000 */
[----:B------:R-:W-:Y:S01]  /*bca0*/  IADD3.X R9, R9, UR13, R10, P0, !PT ;  /* 0x0000000d09097c10 */ /* 0x000fe200087fe40a */
[----:B------:R-:W-:Y:S01]  /*bcb0*/  ULDC.64 UR12, c[0x0][0xba0] ;  /* 0x0002e800000c7ab9 */ /* 0x000fe20000000a00 */
[----:B------:R-:W-:-:S02]  /*bcc0*/  SHF.R.U64 R28, R28, 0x3, RZ ;  /* 0x000000031c1c7819 */ /* 0x000fc400000012ff */
[----:B------:R-:W-:Y:S01]  /*bcd0*/  SHF.R.U64 R24, R24, 0x3, RZ ;  /* 0x0000000318187819 */ /* 0x000fe200000012ff */
[----:B------:R-:W-:Y:S01]  /*bce0*/  IMAD.WIDE.U32 R8, R11, UR8, R8 ;  /* 0x000000080b087c25 */ /* 0x000fe2000f8e0008 */
[----:B------:R-:W-:Y:S01]  /*bcf0*/  ULDC.64 UR8, c[0x0][0xc50] ;  /* 0x0003140000087ab9 */ /* 0x000fe20000000a00 */
[----:B------:R-:W-:Y:S02]  /*bd00*/  LOP3.LUT R28, R28, R29, RZ, 0x3c, !PT ;  /* 0x0000001d1c1c7212 */ /* 0x000fe400078e3cff */
[----:B------:R-:W-:Y:S01]  /*bd10*/  IMAD.IADD R9, R9, 0x1, R15 ;  /* 0x0000000109097824 */ /* 0x000fe200078e020f */
[----:B------:R-:W-:Y:S01]  /*bd20*/  LEA R10, P0, R8, UR8, 0x2 ;  /* 0x00000008080a7c11 */ /* 0x000fe2000f8010ff */
[----:B------:R-:W-:Y:S01]  /*bd30*/  IMAD.X R29, RZ, RZ, R5, P2 ;  /* 0x000000ffff1d7224 */ /* 0x000fe200010e0605 */
[----:B------:R-:W-:Y:S02]  /*bd40*/  IADD3 R49, P2, R4, 0xb000, RZ ;  /* 0x0000b00004317810 */ /* 0x000fe40007f5e0ff */
[----:B------:R-:W-:Y:S01]  /*bd50*/  LEA.HI.X R8, R8, UR9, R9, 0x2, P0 ;  /* 0x0000000908087c11 */ /* 0x000fe200080f1409 */
[----:B------:R-:W-:Y:S01]  /*bd60*/  SHFL.IDX PT, R42, R10, RZ, 0x1c1f ;  /* 0x001c1fff0a2a7589 */ /* 0x000fe200000e0000 */
[----:B------:R-:W-:-:S02]  /*bd70*/  IADD3 R21, P0, R4, 0x3000, RZ ;  /* 0x0000300004157810 */ /* 0x000fc40007f1e0ff */
[----:B------:R-:W-:Y:S01]  /*bd80*/  LOP3.LUT R48, R49, 0x380, RZ, 0xc0, !PT ;  /* 0x0000038031307812 */ /* 0x000fe200078ec0ff */
[----:B------:R-:W1:Y:S01]  /*bd90*/  SHFL.IDX PT, R43, R8, RZ, 0x1c1f ;  /* 0x001c1fff082b7589 */ /* 0x000e6200000e0000 */
[----:B------:R-:W-:Y:S02]  /*bda0*/  LOP3.LUT R20, R21, 0x380, RZ, 0xc0, !PT ;  /* 0x0000038015147812 */ /* 0x000fe400078ec0ff */
[----:B------:R-:W-:Y:S01]  /*bdb0*/  SHF.R.U64 R48, R48, 0x3, RZ ;  /* 0x0000000330307819 */ /* 0x000fe200000012ff */
[----:B------:R-:W-:Y:S01]  /*bdc0*/  SHFL.IDX PT, R46, R10, 0x1, 0x1c1f ;  /* 0x003c1f000a2e7f89 */ /* 0x000fe200000e0000 */
[----:B------:R-:W-:Y:S02]  /*bdd0*/  SHF.R.U64 R20, R20, 0x3, RZ ;  /* 0x0000000314147819 */ /* 0x000fe400000012ff */
[----:B------:R-:W-:Y:S01]  /*bde0*/  LOP3.LUT R48, R48, R49, RZ, 0x3c, !PT ;  /* 0x0000003130307212 */ /* 0x000fe200078e3cff */
[--C-:B------:R-:W-:Y:S01]  /*bdf0*/  IMAD.X R49, RZ, RZ, R5.reuse, P2 ;  /* 0x000000ffff317224 */ /* 0x100fe200010e0605 */
[----:B------:R-:W-:Y:S01]  /*be00*/  LOP3.LUT R20, R20, R21, RZ, 0x3c, !PT ;  /* 0x0000001514147212 */ /* 0x000fe200078e3cff */
[----:B------:R-:W-:Y:S01]  /*be10*/  IMAD.X R21, RZ, RZ, R5, P0 ;  /* 0x000000ffff157224 */ /* 0x000fe200000e0605 */
[C---:B------:R-:W-:Y:S01]  /*be20*/  IADD3 R41, P0, R4.reuse, 0x9000, RZ ;  /* 0x0000900004297810 */ /* 0x040fe20007f1e0ff */
[----:B------:R-:W2:Y:S01]  /*be30*/  SHFL.IDX PT, R47, R8, 0x1, 0x1c1f ;  /* 0x003c1f00082f7f89 */ /* 0x000ea200000e0000 */
[----:B------:R-:W-:-:S02]  /*be40*/  IADD3 R13, P5, R4, 0x1000, RZ ;  /* 0x00001000040d7810 */ /* 0x000fc40007fbe0ff */
[----:B------:R-:W-:Y:S02]  /*be50*/  LOP3.LUT R40, R41, 0x380, RZ, 0xc0, !PT ;  /* 0x0000038029287812 */ /* 0x000fe400078ec0ff */
[----:B------:R-:W-:Y:S02]  /*be60*/  IADD3 R17, P4, R4, 0x2000, RZ ;  /* 0x0000200004117810 */ /* 0x000fe40007f9e0ff */
[----:B------:R-:W-:Y:S02]  /*be70*/  SHF.R.U64 R40, R40, 0x3, RZ ;  /* 0x0000000328287819 */ /* 0x000fe400000012ff */
[----:B------:R-:W-:Y:S01]  /*be80*/  LOP3.LUT R24, R24, R25, RZ, 0x3c, !PT ;  /* 0x0000001918187212 */ /* 0x000fe200078e3cff */
[--C-:B------:R-:W-:Y:S01]  /*be90*/  IMAD.X R25, RZ, RZ, R5.reuse, P3 ;  /* 0x000000ffff197224 */ /* 0x100fe200018e0605 */
[----:B------:R-:W-:Y:S01]  /*bea0*/  LOP3.LUT R40, R40, R41, RZ, 0x3c, !PT ;  /* 0x0000002928287212 */ /* 0x000fe200078e3cff */
[----:B------:R-:W-:Y:S01]  /*beb0*/  IMAD.X R41, RZ, RZ, R5, P0 ;  /* 0x000000ffff297224 */ /* 0x000fe200000e0605 */
[----:B------:R-:W-:-:S02]  /*bec0*/  LOP3.LUT P0, RZ, R226, 0x3, RZ, 0xc0, !PT ;  /* 0x00000003e2ff7812 */ /* 0x000fc4000780c0ff */
[----:B------:R-:W-:Y:S02]  /*bed0*/  IADD3 R45, P3, R4, 0xa000, RZ ;  /* 0x0000a000042d7810 */ /* 0x000fe40007f7e0ff */
[----:B------:R-:W-:Y:S02]  /*bee0*/  ISETP.GE.OR P2, PT, R14, R77, P0 ;  /* 0x0000004d0e00720c */ /* 0x000fe40000746670 */
[----:B------:R-:W-:Y:S02]  /*bef0*/  LOP3.LUT R12, R13, 0x380, RZ, 0xc0, !PT ;  /* 0x000003800d0c7812 */ /* 0x000fe400078ec0ff */
[----:B------:R-:W-:Y:S02]  /*bf00*/  LOP3.LUT R16, R17, 0x380, RZ, 0xc0, !PT ;  /* 0x0000038011107812 */ /* 0x000fe400078ec0ff */
[----:B------:R-:W-:Y:S02]  /*bf10*/  LOP3.LUT R44, R45, 0x380, RZ, 0xc0, !PT ;  /* 0x000003802d2c7812 */ /* 0x000fe400078ec0ff */
[----:B------:R-:W-:-:S02]  /*bf20*/  SHF.R.U64 R12, R12, 0x3, RZ ;  /* 0x000000030c0c7819 */ /* 0x000fc400000012ff */
[----:B------:R-:W-:Y:S02]  /*bf30*/  SHF.R.U64 R16, R16, 0x3, RZ ;  /* 0x0000000310107819 */ /* 0x000fe400000012ff */
[----:B------:R-:W-:Y:S01]  /*bf40*/  SHF.R.U64 R44, R44, 0x3, RZ ;  /* 0x000000032c2c7819 */ /* 0x000fe200000012ff */
[----:B-1----:R1:W-:Y:S01]  /*bf50*/  @!P2 ST.E desc[UR36][R42.64], R3 ;  /* 0x000000032a00a985 */ /* 0x0023e2000c101924 */
[----:B------:R-:W-:Y:S01]  /*bf60*/  LOP3.LUT R12, R12, R13, RZ, 0x3c, !PT ;  /* 0x0000000d0c0c7212 */ /* 0x000fe200078e3cff */
[----:B------:R-:W-:Y:S01]  /*bf70*/  IMAD.X R13, RZ, RZ, R5, P5 ;  /* 0x000000ffff0d7224 */ /* 0x000fe200028e0605 */
[----:B------:R-:W-:Y:S02]  /*bf80*/  LOP3.LUT R16, R16, R17, RZ, 0x3c, !PT ;  /* 0x0000001110107212 */ /* 0x000fe400078e3cff */
[----:B------:R-:W-:Y:S02]  /*bf90*/  IADD3.X R17, RZ, R5, RZ, P4, !PT ;  /* 0x00000005ff117210 */ /* 0x000fe400027fe4ff */
[----:B------:R-:W-:-:S02]  /*bfa0*/  IADD3 R33, P6, R4, 0x6000, RZ ;  /* 0x0000600004217810 */ /* 0x000fc40007fde0ff */
[C---:B------:R-:W-:Y:S02]  /*bfb0*/  IADD3 R37, P5, R4.reuse, 0x7000, RZ ;  /* 0x0000700004257810 */ /* 0x040fe40007fbe0ff */
[----:B------:R-:W-:Y:S01]  /*bfc0*/  IADD3 R61, P4, R4, 0x8000, RZ ;  /* 0x00008000043d7810 */ /* 0x000fe20007f9e0ff */
[----:B-1----:R-:W1:Y:S01]  /*bfd0*/  @P1 LDC R3, c[0x0][0xcec] ;  /* 0x00033b00ff031b82 */ /* 0x002e620000000800 */
[----:B------:R-:W-:Y:S01]  /*bfe0*/  LOP3.LUT R44, R44, R45, RZ, 0x3c, !PT ;  /* 0x0000002d2c2c7212 */ /* 0x000fe200078e3cff */
[--C-:B------:R-:W-:Y:S01]  /*bff0*/  IMAD.X R45, RZ, RZ, R5.reuse, P3 ;  /* 0x000000ffff2d7224 */ /* 0x100fe200018e0605 */
[----:B------:R-:W-:Y:S02]  /*c000*/  IADD3 R9, P3, R4, 0xf000, RZ ;  /* 0x0000f00004097810 */ /* 0x000fe40007f7e0ff */
[----:B------:R-:W-:Y:S02]  /*c010*/  LOP3.LUT R32, R33, 0x380, RZ, 0xc0, !PT ;  /* 0x0000038021207812 */ /* 0x000fe400078ec0ff */
[----:B------:R-:W-:Y:S01]  /*c020*/  LOP3.LUT R36, R37, 0x380, RZ, 0xc0, !PT ;  /* 0x0000038025247812 */ /* 0x000fe200078ec0ff */
[----:B------:R-:W-:Y:S01]  /*c030*/  UIMAD UR10, UR11, UR12, URZ ;  /* 0x0000000c0b0a72a4 */ /* 0x000fe2000f8e023f */
[----:B------:R-:W-:Y:S01]  /*c040*/  LOP3.LUT R60, R61, 0x380, RZ, 0xc0, !PT ;  /* 0x000003803d3c7812 */ /* 0x000fe200078ec0ff */
[----:B------:R-:W-:Y:S01]  /*c050*/  UIMAD.WIDE.U32 UR8, UR4, UR12, URZ ;  /* 0x0000000c040872a5 */ /* 0x000fe2000f8e003f */
[----:B------:R-:W-:Y:S01]  /*c060*/  LOP3.LUT R0, R9, 0x380, RZ, 0xc0, !PT ;  /* 0x0000038009007812 */ /* 0x000fe200078ec0ff */
[----:B------:R-:W-:Y:S01]  /*c070*/  IMAD.X R53, RZ, RZ, R5, P3 ;  /* 0x000000ffff357224 */ /* 0x000fe200018e0605 */
[----:B------:R-:W-:-:S02]  /*c080*/  SHF.R.U64 R32, R32, 0x3, RZ ;  /* 0x0000000320207819 */ /* 0x000fc400000012ff */
[----:B------:R-:W-:Y:S02]  /*c090*/  SHF.R.U64 R36, R36, 0x3, RZ ;  /* 0x0000000324247819 */ /* 0x000fe400000012ff */
[----:B------:R-:W-:Y:S02]  /*c0a0*/  SHF.R.U64 R60, R60, 0x3, RZ ;  /* 0x000000033c3c7819 */ /* 0x000fe400000012ff */
[----:B------:R-:W-:Y:S01]  /*c0b0*/  SHF.R.U64 R0, R0, 0x3, RZ ;  /* 0x0000000300007819 */ /* 0x000fe200000012ff */
[----:B------:R-:W-:Y:S01]  /*c0c0*/  UIMAD UR10, UR4, UR13, UR10 ;  /* 0x0000000d040a72a4 */ /* 0x000fe2000f8e020a */
[----:B------:R-:W-:Y:S01]  /*c0d0*/  LOP3.LUT R32, R32, R33, RZ, 0x3c, !PT ;  /* 0x0000002120207212 */ /* 0x000fe200078e3cff */
[--C-:B------:R-:W-:Y:S01]  /*c0e0*/  IMAD.X R33, RZ, RZ, R5.reuse, P6 ;  /* 0x000000ffff217224 */ /* 0x100fe200030e0605 */
[----:B------:R-:W-:Y:S01]  /*c0f0*/  LOP3.LUT R36, R36, R37, RZ, 0x3c, !PT ;  /* 0x0000002524247212 */ /* 0x000fe200078e3cff */
[--C-:B------:R-:W-:Y:S01]  /*c100*/  IMAD.X R37, RZ, RZ, R5.reuse, P5 ;  /* 0x000000ffff257224 */ /* 0x100fe200028e0605 */
[----:B------:R-:W-:Y:S01]  /*c110*/  LOP3.LUT R60, R60, R61, RZ, 0x3c, !PT ;  /* 0x0000003d3c3c7212 */ /* 0x000fe200078e3cff */
[----:B------:R-:W-:Y:S01]  /*c120*/  IMAD.X R61, RZ, RZ, R5, P4 ;  /* 0x000000ffff3d7224 */ /* 0x000fe200020e0605 */
[----:B------:R-:W-:Y:S01]  /*c130*/  ISETP.GE.OR P0, PT, R6, R77, P0 ;  /* 0x0000004d0600720c */ /* 0x000fe20000706670 */
[----:B------:R-:W-:Y:S01]  /*c140*/  ULDC.64 UR12, c[0x0][0xbe8] ;  /* 0x0002fa00000c7ab9 */ /* 0x000fe20000000a00 */
[----:B------:R-:W-:-:S02]  /*c150*/  IADD3 R69, P6, R4, 0xc000, RZ ;  /* 0x0000c00004457810 */ /* 0x000fc40007fde0ff */
[C---:B------:R-:W-:Y:S02]  /*c160*/  IADD3 R65, P5, R4.reuse, 0xd000, RZ ;  /* 0x0000d00004417810 */ /* 0x040fe40007fbe0ff */
[C---:B------:R-:W-:Y:S02]  /*c170*/  IADD3 R57, P4, R4.reuse, 0xe000, RZ ;  /* 0x0000e00004397810 */ /* 0x040fe40007f9e0ff */
[----:B------:R-:W-:Y:S02]  /*c180*/  LOP3.LUT R11, R4, 0x380, RZ, 0xc0, !PT ;  /* 0x00000380040b7812 */ /* 0x000fe400078ec0ff */
[----:B------:R-:W-:Y:S01]  /*c190*/  LOP3.LUT R52, R0, R9, RZ, 0x3c, !PT ;  /* 0x0000000900347212 */ /* 0x000fe200078e3cff */
[----:B------:R-:W-:Y:S01]  /*c1a0*/  IMAD R0, R220, 0x20, R224 ;  /* 0x00000020dc007824 */ /* 0x000fe200078e02e0 */
[----:B------:R-:W-:Y:S01]  /*c1b0*/  UIADD3 UR9, UR9, UR10, URZ ;  /* 0x0000000a09097290 */ /* 0x000fe2000fffe03f */
[----:B------:R-:W-:Y:S01]  /*c1c0*/  LOP3.LUT R68, R69, 0x380, RZ, 0xc0, !PT ;  /* 0x0000038045447812 */ /* 0x000fe200078ec0ff */
[----:B------:R-:W-:Y:S01]  /*c1d0*/  UIMAD UR4, UR15, UR12, URZ ;  /* 0x0000000c0f0472a4 */ /* 0x000fe2000f8e023f */
[----:B------:R-:W-:Y:S01]  /*c1e0*/  LOP3.LUT R64, R65, 0x380, RZ, 0xc0, !PT ;  /* 0x0000038041407812 */ /* 0x000fe200078ec0ff */
[----:B--2---:R2:W-:Y:S01]  /*c1f0*/  @!P0 ST.E desc[UR36][R46.64], R2 ;  /* 0x000000022e008985 */ /* 0x0045e2000c101924 */
[----:B------:R-:W-:-:S02]  /*c200*/  LOP3.LUT R56, R57, 0x380, RZ, 0xc0, !PT ;  /* 0x0000038039387812 */ /* 0x000fc400078ec0ff */
[----:B------:R-:W-:Y:S01]  /*c210*/  SHF.R.U64 R11, R11, 0x3, RZ ;  /* 0x000000030b0b7819 */ /* 0x000fe200000012ff */
[----:B------:R-:W-:Y:S01]  /*c220*/  VIADD R6, R0, UR61 ;  /* 0x0000003d00067c36 */ /* 0x000fe20008000000 */
[----:B------:R-:W-:Y:S01]  /*c230*/  UIMAD UR4, UR20, UR13, UR4 ;  /* 0x0000000d140472a4 */ /* 0x000fe2000f8e0204 */
[----:B------:R-:W-:Y:S01]  /*c240*/  SHF.R.U64 R68, R68, 0x3, RZ ;  /* 0x0000000344447819 */ /* 0x000fe200000012ff */
[----:B------:R-:W-:Y:S01]  /*c250*/  UIMAD.WIDE.U32 UR8, UR20, UR12, UR8 ;  /* 0x0000000c140872a5 */ /* 0x000fe2000f8e0008 */
[----:B------:R-:W-:Y:S01]  /*c260*/  SHF.R.U64 R64, R64, 0x3, RZ ;  /* 0x0000000340407819 */ /* 0x000fe200000012ff */
[----:B------:R-:W-:Y:S01]  /*c270*/  ULDC.64 UR10, c[0x0][0xbf0] ;  /* 0x0002fc00000a7ab9 */ /* 0x000fe20000000a00 */
[----:B------:R-:W-:Y:S01]  /*c280*/  SHF.R.U64 R56, R56, 0x3, RZ ;  /* 0x0000000338387819 */ /* 0x000fe200000012ff */
[----:B------:R-:W5:Y:S01]  /*c290*/  LD.E.128 R12, desc[UR36][R12.64] ;  /* 0x000000240c0c7980 */ /* 0x000f62000c101d00 */
[----:B------:R-:W-:Y:S01]  /*c2a0*/  LOP3.LUT R4, R11, R4, RZ, 0x3c, !PT ;  /* 0x000000040b047212 */ /* 0x000fe200078e3cff */
[----:B-1----:R-:W-:Y:S01]  /*c2b0*/  @P1 IMAD.HI.U32 R0, R6, R3, RZ ;  /* 0x0000000306001227 */ /* 0x002fe200078e00ff */
[----:B------:R-:W-:Y:S01]  /*c2c0*/  UIADD3 UR9, UR9, UR4, URZ ;  /* 0x0000000409097290 */ /* 0x000fe2000fffe03f */
[----:B------:R-:W-:Y:S01]  /*c2d0*/  LOP3.LUT R68, R68, R69, RZ, 0x3c, !PT ;  /* 0x0000004544447212 */ /* 0x000fe200078e3cff */
[----:B------:R-:W-:Y:S01]  /*c2e0*/  UIMAD UR4, UR19, UR10, URZ ;  /* 0x0000000a130472a4 */ /* 0x000fe2000f8e023f */
[----:B------:R-:W-:Y:S01]  /*c2f0*/  LOP3.LUT R64, R64, R65, RZ, 0x3c, !PT ;  /* 0x0000004140407212 */ /* 0x000fe200078e3cff */
[--C-:B------:R-:W-:Y:S01]  /*c300*/  IMAD.X R69, RZ, RZ, R5.reuse, P6 ;  /* 0x000000ffff457224 */ /* 0x100fe200030e0605 */
[----:B------:R-:W-:Y:S01]  /*c310*/  LOP3.LUT R56, R56, R57, RZ, 0x3c, !PT ;  /* 0x0000003938387212 */ /* 0x000fe200078e3cff */
[----:B------:R-:W-:Y:S01]  /*c320*/  IMAD.X R65, RZ, RZ, R5, P5 ;  /* 0x000000ffff417224 */ /* 0x000fe200028e0605 */
[----:B------:R-:W-:Y:S01]  /*c330*/  IADD3.X R57, RZ, R5, RZ, P4, !PT ;  /* 0x00000005ff397210 */ /* 0x000fe200027fe4ff */
[----:B------:R1:W5:Y:S01]  /*c340*/  LD.E.128 R8, desc[UR36][R4.64] ;  /* 0x0000002404087980 */ /* 0x000362000c101d00 */
[----:B------:R-:W-:-:S02]  /*c350*/  UIMAD UR4, UR18, UR11, UR4 ;  /* 0x0000000b120472a4 */ /* 0x000fc4000f8e0204 */
[----:B------:R-:W-:Y:S01]  /*c360*/  UIMAD.WIDE.U32 UR8, UR18, UR10, UR8 ;  /* 0x0000000a120872a5 */ /* 0x000fe2000f8e0008 */
[----:B------:R-:W5:Y:S02]  /*c370*/  LD.E.128 R16, desc[UR36][R16.64] ;  /* 0x0000002410107980 */ /* 0x000f64000c101d00 */
[----:B------:R-:W-:Y:S02]  /*c380*/  ULDC.64 UR10, c[0x0][0xbe0] ;  /* 0x0002f800000a7ab9 */ /* 0x000fe40000000a00 */
[----:B------:R-:W5:Y:S01]  /*c390*/  LD.E.128 R20, desc[UR36][R20.64] ;  /* 0x0000002414147980 */ /* 0x000f62000c101d00 */
[----:B-1----:R-:W-:Y:S01]  /*c3a0*/  IMAD.MOV.U32 R5, RZ, RZ, R6 ;  /* 0x000000ffff057224 */ /* 0x002fe200078e0006 */
[----:B0-----:R-:W-:Y:S01]  /*c3b0*/  @P1 SHF.R.U32.HI R5, RZ, R75, R0 ;  /* 0x0000004bff051219 */ /* 0x001fe20000011600 */
[----:B------:R-:W-:Y:S01]  /*c3c0*/  UIADD3 UR4, UR9, UR4, URZ ;  /* 0x0000000409047290 */ /* 0x000fe2000fffe03f */
[----:B------:R-:W5:Y:S02]  /*c3d0*/  LD.E.128 R24, desc[UR36][R24.64] ;  /* 0x0000002418187980 */ /* 0x000f64000c101d00 */
[--C-:B------:R-:W-:Y:S01]  /*c3e0*/  SHF.R.S32.HI R0, RZ, 0x1f, R5.reuse ;  /* 0x0000001fff007819 */ /* 0x100fe20000011405 */
[----:B------:R-:W-:Y:S01]  /*c3f0*/  IMAD.MOV R4, RZ, RZ, -R5 ;  /* 0x000000ffff047224 */ /* 0x000fe200078e0a05 */
[----:B------:R-:W-:Y:S01]  /*c400*/  MOV R3, UR9 ;  /* 0x0000000900037c02 */ /* 0x000fe20008000f00 */
[----:B--2---:R-:W-:Y:S01]  /*c410*/  IMAD.U32 R2, RZ, RZ, UR8 ;  /* 0x00000008ff027e24 */ /* 0x004fe2000f8e00ff */
[----:B------:R-:W5:Y:S01]  /*c420*/  LD.E.128 R28, desc[UR36][R28.64] ;  /* 0x000000241c1c7980 */ /* 0x000f62000c101d00 */
[----:B------:R-:W-:Y:S01]  /*c430*/  IMAD R0, R0, UR10, RZ ;  /* 0x0000000a00007c24 */ /* 0x000fe2000f8e02ff */
[----:B------:R-:W-:Y:S01]  /*c440*/  ULDC.64 UR8, c[0x0][0xbd8] ;  /* 0x0002f60000087ab9 */ /* 0x000fe20000000a00 */
[----:B------:R-:W-:Y:S01]  /*c450*/  IMAD R73, R73, R4, R6 ;  /* 0x0000000449497224 */ /* 0x000fe200078e0206 */
[----:B------:R-:W5:Y:S01]  /*c460*/  LD.E.128 R32, desc[UR36][R32.64] ;  /* 0x0000002420207980 */ /* 0x000f62000c101d00 */
[----:B------:R-:W-:-:S02]  /*c470*/  IMAD.U32 R3, RZ, RZ, UR4 ;  /* 0x00000004ff037e24 */ /* 0x000fc4000f8e00ff */
        /* <DEDUP_REMOVED lines=30> */
[-C--:B------:R-:W-:Y:S01]  /*c660*/  ISETP.GE.AND P1, PT, R0, R77.reuse, PT ;  /* 0x0000004d0000720c */ /* 0x080fe20003f26270 */
[----:B------:R-:W-:Y:S01]  /*c670*/  VIADD R0, R78, 0x40 ;  /* 0x000000404e007836 */ /* 0x000fe20000000000 */
[----:B------:R-:W-:Y:S01]  /*c680*/  LEA.HI.X R76, R2, UR9, R3, 0x1, P3 ;  /* 0x00000009024c7c11 */ /* 0x000fe200098f0c03 */
[----:B0-----:R0:W1:Y:S01]  /*c690*/  SHFL.IDX PT, R74, R6, RZ, 0x181f ;  /* 0x00181fff064a7589 */ /* 0x00106200000e0000 */
[----:B------:R-:W-:Y:S02]  /*c6a0*/  BSSY B1, `(.L_x_5695) ;  /* 0x000001a000017945 */ /* 0x000fe40003800000 */
[----:B------:R-:W-:Y:S01]  /*c6b0*/  ISETP.GE.AND P0, PT, R0, R77, PT ;  /* 0x0000004d0000720c */ /* 0x000fe20003f06270 */
[----:B------:R-:W-:Y:S01]  /*c6c0*/  SYNCS.ARRIVE.TRANS64.RED.A1T0 RZ, [UR7], RZ ;  /* 0x000000ffffff79a7 */ /* 0x000fe20008100407 */
[----:B------:R0:W2:Y:S01]  /*c6d0*/  SHFL.IDX PT, R0, R76, RZ, 0x181f ;  /* 0x00181fff4c007589 */ /* 0x0000a200000e0000 */
[----:B------:R-:W-:Y:S02]  /*c6e0*/  SHF.R.S32.HI R79, RZ, 0x1f, R219 ;  /* 0x0000001fff4f7819 */ /* 0x000fe400000114db */
[----:B------:R-:W-:-:S02]  /*c6f0*/  SHF.R.S32.HI R80, RZ, 0x1f, R217 ;  /* 0x0000001fff507819 */ /* 0x000fc400000114d9 */
[----:B------:R-:W-:Y:S02]  /*c700*/  SHF.R.S32.HI R81, RZ, 0x1f, R218 ;  /* 0x0000001fff517819 */ /* 0x000fe400000114da */
[----:B------:R-:W-:Y:S01]  /*c710*/  SHF.R.S32.HI R82, RZ, 0x1f, R200 ;  /* 0x0000001fff527819 */ /* 0x000fe200000114c8 */
[----:B0-----:R-:W-:Y:S06]  /*c720*/  @P2 BRA `(.L_x_5696) ;  /* 0x0000000000442947 */ /* 0x001fec0003800000 */
        /* <DEDUP_REMOVED lines=17> */
.L_x_5696:
[----:B------:R-:W-:Y:S05]  /*c840*/  BSYNC B1 ;  /* 0x0000000000017941 */ /* 0x000fea0003800000 */
.L_x_5695:
[----:B--2---:R2:W3:Y:S01]  /*c850*/  SHFL.IDX PT, R0, R76, 0x1, 0x181f ;  /* 0x00381f004c007f89 */ /* 0x0044e200000e0000 */
[----:B------:R-:W-:Y:S03]  /*c860*/  BSSY B1, `(.L_x_5697) ;  /* 0x0000014000017945 */ /* 0x000fe60003800000 */
[----:B0----5:R2:W0:Y:S01]  /*c870*/  SHFL.IDX PT, R10, R6, 0x1, 0x181f ;  /* 0x00381f00060a7f89 */ /* 0x02142200000e0000 */
        /* <DEDUP_REMOVED lines=8> */
[----:B---3--:R-:W-:Y:S02]  /*c900*/  @!P4 LEA.HI.X R3, R200, R0, R82, 0x1, P6 ;  /* 0x00000000c803c211 */ /* 0x008fe400030f0c52 */
        /* <DEDUP_REMOVED lines=9> */
.L_x_5698:
[----:B------:R-:W-:Y:S05]  /*c9a0*/  BSYNC B1 ;  /* 0x0000000000017941 */ /* 0x000fea0003800000 */
.L_x_5697:
[----:B---3--:R3:W1:Y:S01]  /*c9b0*/  SHFL.IDX PT, R0, R76, 0x2, 0x181f ;  /* 0x00581f004c007f89 */ /* 0x00866200000e0000 */
[----:B------:R-:W-:Y:S03]  /*c9c0*/  BSSY B1, `(.L_x_5699) ;  /* 0x0000014000017945 */ /* 0x000fe60003800000 */
[----:B0---4-:R3:W0:Y:S01]  /*c9d0*/  SHFL.IDX PT, R10, R6, 0x2, 0x181f ;  /* 0x00581f00060a7f89 */ /* 0x01162200000e0000 */
        /* <DEDUP_REMOVED lines=9> */
[----:B-1----:R-:W-:Y:S02]  /*ca70*/  @!P3 LEA.HI.X R3, R200, R0, R82, 0x1, P6 ;  /* 0x00000000c803b211 */ /* 0x002fe400030f0c52 */
        /* <DEDUP_REMOVED lines=8> */
.L_x_5700:
[----:B------:R-:W-:Y:S05]  /*cb00*/  BSYNC B1 ;  /* 0x0000000000017941 */ /* 0x000fea0003800000 */
.L_x_5699:
[----:B-1----:R-:W-:Y:S01]  /*cb10*/  IADD3 R0, R78, 0x60, RZ ;  /* 0x000000604e007810 */ /* 0x002fe20007ffe0ff */
[----:B--23--:R-:W3:Y:S03]  /*cb20*/  SHFL.IDX PT, R76, R76, 0x3, 0x181f ;  /* 0x00781f004c4c7f89 */ /* 0x00cee600000e0000 */
[----:B------:R-:W-:Y:S01]  /*cb30*/  ISETP.GE.AND P0, PT, R0, R77, PT ;  /* 0x0000004d0000720c */ /* 0x000fe20003f06270 */
[----:B------:R-:W1:-:S12]  /*cb40*/  SHFL.IDX PT, R6, R6, 0x3, 0x181f ;  /* 0x00781f0006067f89 */ /* 0x000e5800000e0000 */
[----:B------:R-:W-:Y:S05]  /*cb50*/  @P0 BRA `(.L_x_5701) ;  /* 0x0000000c00d80947 */ /* 0x000fea0003800000 */
[----:B------:R-:W-:Y:S02]  /*cb60*/  ULDC UR4, c[0x0][0xbc8] ;  /* 0x0002f20000047ab9 */ /* 0x000fe40000000800 */
[----:B------:R-:W-:Y:S02]  /*cb70*/  ISETP.GE.AND P3, PT, R200, UR4, PT ;  /* 0x00000004c8007c0c */ /* 0x000fe4000bf66270 */
[----:B------:R-:W-:Y:S02]  /*cb80*/  ISETP.GE.AND P4, PT, R218, UR4, PT ;  /* 0x00000004da007c0c */ /* 0x000fe4000bf86270 */
[----:B------:R-:W-:-:S09]  /*cb90*/  ISETP.GE.AND P5, PT, R217, UR4, PT ;  /* 0x00000004d9007c0c */ /* 0x000fd2000bfa6270 */
[-C--:B-1--4-:R-:W-:Y:S02]  /*cba0*/  @!P3 LEA R2, P0, R200, R6.reuse, 0x1 ;  /* 0x00000006c802b211 */ /* 0x092fe400078008ff */
        /* <DEDUP_REMOVED lines=10> */
[----:B-1----:R-:W-:-:S04]  /*cc50*/  LEA R2, P0, R219, R6, 0x1 ;  /* 0x00000006db027211 */ /* 0x002fc800078008ff */
[----:B------:R-:W-:-:S05]  /*cc60*/  LEA.HI.X R3, R219, R76, R79, 0x1, P0 ;  /* 0x0000004cdb037211 */ /* 0x000fca00000f0c4f */
[----:B------:R1:W-:Y:S01]  /*cc70*/  ST.E.128 desc[UR36][R2.64], R52 ;  /* 0x0000003402007985 */ /* 0x0003e2000c101d24 */
[----:B------:R-:W-:Y:S05]  /*cc80*/  BRA `(.L_x_5701) ;  /* 0x0000000c008c7947 */ /* 0x000fea0003800000 */
.L_x_5693:
[----:B------:R-:W-:Y:S01]  /*cc90*/  R2UR UR4, R221 ;  /* 0x00000000dd0472ca */ /* 0x000fe200000e0000 */
[----:B------:R-:W-:Y:S01]  /*cca0*/  ULDC.64 UR8, c[0x0][0xd00] ;  /* 0x0003400000087ab9 */ /* 0x000fe20000000a00 */
[----:B------:R-:W0:Y:S01]  /*ccb0*/  LDC R13, c[0x0][0xce8] ;  /* 0x00033a00ff0d7b82 */ /* 0x000e220000000800 */
[----:B------:R-:W-:Y:S01]  /*ccc0*/  UISETP.NE.U32.AND UP0, UPT, UR8, URZ, UPT ;  /* 0x0000003f0800728c */ /* 0x000fe2000bf05070 */
[----:B------:R-:W-:-:S03]  /*ccd0*/  R2UR UR7, R222 ;  /* 0x00000000de0772ca */ /* 0x000fc600000e0000 */
        /* <DEDUP_REMOVED lines=31> */
[----:B--2---:R-:W-:-:S07]  /*ced0*/  IADD3 R0, -R5, R0, RZ ;  /* 0x0000000005007210 */ /* 0x004fce0007ffe1ff */
.L_x_5702:
[----:B------:R-:W-:Y:S01]  /*cee0*/  R2UR UR8, R221 ;  /* 0x00000000dd0872ca */ /* 0x000fe200000e0000 */
[----:B------:R-:W-:Y:S01]  /*cef0*/  BSSY B1, `(.L_x_5703) ;  /* 0x000002f000017945 */ /* 0x000fe20003800000 */
[----:B------:R-:W-:-:S11]  /*cf00*/  R2UR UR7, R223 ;  /* 0x00000000df0772ca */ /* 0x000fd600000e0000 */
        /* <DEDUP_REMOVED lines=12> */
[----:B------:R-:W-:Y:S01]  /*cfd0*/  R2UR UR16, R222 ;  /* 0x00000000de1072ca */ /* 0x000fe200000e0000 */
[----:B------:R-:W-:Y:S01]  /*cfe0*/  UIMAD UR7, UR11, UR14, URZ ;  /* 0x0000000e0b0772a4 */ /* 0x000fe2000f8e023f */
[----:B------:R-:W-:Y:S01]  /*cff0*/  IMAD.MOV.U32 R2, RZ, RZ, R4 ;  /* 0x000000ffff027224 */ /* 0x000fe200078e0004 */
[----:B------:R-:W-:Y:S01]  /*d000*/  UMOV UR8, UR4 ;  /* 0x0000000400087c82 */ /* 0x000fe20008000000 */
[----:B------:R-:W-:-:S07]  /*d010*/  UMOV UR9, UR10 ;  /* 0x0000000a00097c82 */ /* 0x000fce0008000000 */
        /* <DEDUP_REMOVED lines=28> */
.L_x_5704:
[----:B------:R-:W-:Y:S05]  /*d1e0*/  BSYNC B1 ;  /* 0x0000000000017941 */ /* 0x000fea0003800000 */
.L_x_5703:
[----:B0-----:R-:W0:Y:S01]  /*d1f0*/  @P0 LDC R3, c[0x0][0xcf0] ;  /* 0x00033c00ff030b82 */ /* 0x001e220000000800 */
[----:B------:R-:W-:Y:S01]  /*d200*/  ULDC.64 UR14, c[0x0][0xba0] ;  /* 0x0002e800000e7ab9 */ /* 0x000fe20000000a00 */
[----:B------:R-:W-:Y:S01]  /*d210*/  R2UR UR16, R222 ;  /* 0x00000000de1072ca */ /* 0x000fe200000e0000 */
[----:B------:R-:W-:Y:S01]  /*d220*/  UIMAD UR7, UR10, UR14, URZ ;  /* 0x0000000e0a0772a4 */ /* 0x000fe2000f8e023f */
[----:B------:R-:W-:Y:S01]  /*d230*/  LEA R2, R220, R224, 0x5 ;  /* 0x000000e0dc027211 */ /* 0x000fe200078e28ff */
[----:B------:R-:W-:Y:S01]  /*d240*/  UIMAD.WIDE.U32 UR8, UR4, UR14, URZ ;  /* 0x0000000e040872a5 */ /* 0x000fe2000f8e003f */
[----:B------:R-:W-:Y:S01]  /*d250*/  BSSY B1, `(.L_x_5705) ;  /* 0x0000044000017945 */ /* 0x000fe20003800000 */
[----:B------:R-:W-:Y:S01]  /*d260*/  UIMAD UR7, UR4, UR15, UR7 ;  /* 0x0000000f040772a4 */ /* 0x000fe2000f8e0207 */
[----:B------:R-:W-:Y:S01]  /*d270*/  SHF.R.S32.HI R16, RZ, 0x1f, R219 ;  /* 0x0000001fff107819 */ /* 0x000fe200000114db */
[----:B------:R-:W-:Y:S01]  /*d280*/  VIADD R6, R2, UR61 ;  /* 0x0000003d02067c36 */ /* 0x000fe20008000000 */
[----:B------:R-:W-:Y:S01]  /*d290*/  ULDC.64 UR14, c[0x0][0xbe8] ;  /* 0x0002fa00000e7ab9 */ /* 0x000fe20000000a00 */
[----:B------:R-:W-:Y:S01]  /*d2a0*/  UIADD3 UR9, UR9, UR7, URZ ;  /* 0x0000000709097290 */ /* 0x000fe2000fffe03f */
[----:B------:R-:W-:Y:S01]  /*d2b0*/  SHF.R.S32.HI R17, RZ, 0x1f, R217 ;  /* 0x0000001fff117819 */ /* 0x000fe200000114d9 */
[----:B------:R-:W-:Y:S01]  /*d2c0*/  UIMAD UR4, UR11, UR14, URZ ;  /* 0x0000000e0b0472a4 */ /* 0x000fe2000f8e023f */
[----:B------:R-:W-:Y:S01]  /*d2d0*/  @P0 IMAD.HI.U32 R2, R6, R11, RZ ;  /* 0x0000000b06020227 */ /* 0x000fe200078e00ff */
[----:B------:R-:W-:Y:S01]  /*d2e0*/  UIMAD.WIDE.U32 UR8, UR16, UR14, UR8 ;  /* 0x0000000e100872a5 */ /* 0x000fe2000f8e0008 */
[----:B------:R-:W-:Y:S01]  /*d2f0*/  SHF.R.S32.HI R18, RZ, 0x1f, R218 ;  /* 0x0000001fff127819 */ /* 0x000fe200000114da */
[----:B------:R-:W-:Y:S01]  /*d300*/  UIMAD UR4, UR16, UR15, UR4 ;  /* 0x0000000f100472a4 */ /* 0x000fe2000f8e0204 */
[----:B------:R-:W-:Y:S01]  /*d310*/  IMAD.MOV.U32 R5, RZ, RZ, R6 ;  /* 0x000000ffff057224 */ /* 0x000fe200078e0006 */
[----:B------:R-:W-:Y:S01]  /*d320*/  ULDC.64 UR10, c[0x0][0xbf0] ;  /* 0x0002fc00000a7ab9 */ /* 0x000fe20000000a00 */
[----:B------:R-:W-:Y:S01]  /*d330*/  SHF.R.S32.HI R19, RZ, 0x1f, R200 ;  /* 0x0000001fff137819 */ /* 0x000fe200000114c8 */
[----:B------:R-:W-:-:S02]  /*d340*/  UIADD3 UR9, UR9, UR4, URZ ;  /* 0x0000000409097290 */ /* 0x000fc4000fffe03f */
[----:B------:R-:W-:Y:S01]  /*d350*/  UIMAD UR4, UR13, UR10, URZ ;  /* 0x0000000a0d0472a4 */ /* 0x000fe2000f8e023f */
[----:B0-----:R-:W-:Y:S01]  /*d360*/  @P0 SHF.R.U32.HI R5, RZ, R3, R2 ;  /* 0x00000003ff050219 */ /* 0x001fe20000011602 */
[----:B------:R-:W-:Y:S02]  /*d370*/  UIMAD.WIDE.U32 UR8, UR12, UR10, UR8 ;  /* 0x0000000a0c0872a5 */ /* 0x000fe4000f8e0008 */
[----:B------:R-:W-:Y:S01]  /*d380*/  UIMAD UR4, UR12, UR11, UR4 ;  /* 0x0000000b0c0472a4 */ /* 0x000fe2000f8e0204 */
[--C-:B------:R-:W-:Y:S01]  /*d390*/  SHF.R.S32.HI R2, RZ, 0x1f, R5.reuse ;  /* 0x0000001fff027819 */ /* 0x100fe20000011405 */
[----:B------:R-:W-:Y:S01]  /*d3a0*/  IMAD.MOV R9, RZ, RZ, -R5 ;  /* 0x000000ffff097224 */ /* 0x000fe200078e0a05 */
[----:B------:R-:W-:Y:S01]  /*d3b0*/  ULDC.64 UR10, c[0x0][0xbe0] ;  /* 0x0002f800000a7ab9 */ /* 0x000fe20000000a00 */
[----:B------:R-:W-:Y:S02]  /*d3c0*/  UIADD3 UR4, UR9, UR4, URZ ;  /* 0x0000000409047290 */ /* 0x000fe4000fffe03f */
[----:B------:R-:W-:-:S02]  /*d3d0*/  IMAD.U32 R3, RZ, RZ, UR9 ;  /* 0x00000009ff037e24 */ /* 0x000fc4000f8e00ff */
[----:B------:R-:W-:Y:S02]  /*d3e0*/  IMAD R4, R2, UR10, RZ ;  /* 0x0000000a02047c24 */ /* 0x000fe4000f8e02ff */
[----:B------:R-:W-:Y:S01]  /*d3f0*/  IMAD.U32 R2, RZ, RZ, UR8 ;  /* 0x00000008ff027e24 */ /* 0x000fe2000f8e00ff */
[----:B------:R-:W-:Y:S01]  /*d400*/  ULDC.64 UR8, c[0x0][0xbd8] ;  /* 0x0002f60000087ab9 */ /* 0x000fe20000000a00 */
[----:B------:R-:W-:Y:S02]  /*d410*/  IMAD.U32 R3, RZ, RZ, UR4 ;  /* 0x00000004ff037e24 */ /* 0x000fe4000f8e00ff */
[----:B------:R-:W-:Y:S02]  /*d420*/  IMAD R9, R13, R9, R6 ;  /* 0x000000090d097224 */ /* 0x000fe400078e0206 */
[C---:B------:R-:W-:Y:S02]  /*d430*/  IMAD R11, R5.reuse, UR11, R4 ;  /* 0x0000000b050b7c24 */ /* 0x040fe4000f8e0204 */
[----:B------:R-:W-:Y:S01]  /*d440*/  IMAD.WIDE.U32 R2, R5, UR10, R2 ;  /* 0x0000000a05027c25 */ /* 0x000fe2000f8e0002 */
[----:B------:R-:W-:-:S03]  /*d450*/  SHF.R.S32.HI R4, RZ, 0x1f, R9 ;  /* 0x0000001fff047819 */ /* 0x000fc60000011409 */
[----:B------:R-:W-:Y:S01]  /*d460*/  VIADD R6, R224, UR61 ;  /* 0x0000003de0067c36 */ /* 0x000fe20008000000 */
[----:B------:R-:W-:Y:S01]  /*d470*/  IADD3 R3, R3, R11, RZ ;  /* 0x0000000b03037210 */ /* 0x000fe20007ffe0ff */
[----:B------:R-:W-:Y:S02]  /*d480*/  IMAD R4, R4, UR8, RZ ;  /* 0x0000000804047c24 */ /* 0x000fe4000f8e02ff */
        /* <DEDUP_REMOVED lines=32> */
.L_x_5706:
[----:B------:R-:W-:Y:S05]  /*d690*/  BSYNC B1 ;  /* 0x0000000000017941 */ /* 0x000fea0003800000 */
.L_x_5705:
        /* <DEDUP_REMOVED lines=21> */
.L_x_5708:
[----:B------:R-:W-:Y:S05]  /*d7f0*/  BSYNC B1 ;  /* 0x0000000000017941 */ /* 0x000fea0003800000 */
.L_x_5707:
        /* <DEDUP_REMOVED lines=21> */
.L_x_5710:
[----:B------:R-:W-:Y:S05]  /*d950*/  BSYNC B1 ;  /* 0x0000000000017941 */ /* 0x000fea0003800000 */
.L_x_5709:
        /* <DEDUP_REMOVED lines=22> */
.L_x_5701:
[----:B------:R-:W-:Y:S05]  /*dac0*/  BSYNC B0 ;  /* 0x0000000000007941 */ /* 0x000fea0003800000 */
.L_x_5692:
[----:B------:R-:W-:Y:S02]  /*dad0*/  ULDC UR4, c[0x0][0xd3c] ;  /* 0x00034f0000047ab9 */ /* 0x000fe40000000800 */
[----:B------:R-:W-:-:S13]  /*dae0*/  ISETP.GE.AND P0, PT, R7, UR4, PT ;  /* 0x0000000407007c0c */ /* 0x000fda000bf06270 */
[----:B------:R-:W-:Y:S05]  /*daf0*/  @!P0 BRA `(.L_x_5711) ;  /* 0xffffff3000c48947 */ /* 0x000fea000383ffff */
[----:B------:R-:W-:Y:S05]  /*db00*/  EXIT ;  /* 0x000000000000794d */ /* 0x000fea0003800000 */
.L_x_5649:
        /* <DEDUP_REMOVED lines=16> */
.L_x_5712:
        /* <DEDUP_REMOVED lines=37> */
[----:B------:R-:W-:Y:S01]  /*de60*/  MOV R4, R3 ;  /* 0x0000000300047202 */ /* 0x000fe20000000f00 */
[----:B------:R-:W-:Y:S01]  /*de70*/  UMOV UR4, URZ ;  /* 0x0000003f00047c82 */ /* 0x000fe20008000000 */
[----:B------:R-:W-:-:S05]  /*de80*/  ULDC UR5, c[0x0][0xd38] ;  /* 0x00034e0000057ab9 */ /* 0x000fca0000000800 */
.L_x_5718:
        /* <DEDUP_REMOVED lines=12> */
.L_x_5717:
[----:B------:R-:W-:Y:S05]  /*df50*/  BSYNC B0 ;  /* 0x0000000000007941 */ /* 0x000fea0003800000 */
.L_x_5716:
        /* <DEDUP_REMOVED lines=20> */
.L_x_5714:
        /* <DEDUP_REMOVED lines=20> */
.L_x_5719:
[----:B-1----:R-:W-:Y:S02]  /*e1e0*/  IMAD.MOV R2, RZ, RZ, -R3 ;  /* 0x000000ffff027224 */ /* 0x002fe400078e0a03 */
[----:B---3--:R-:W-:-:S03]  /*e1f0*/  IMAD R16, R16, UR5, R11 ;  /* 0x0000000510107c24 */ /* 0x008fc6000f8e020b */
[----:B------:R-:W-:Y:S02]  /*e200*/  MOV R11, R2 ;  /* 0x00000002000b7202 */ /* 0x000fe40000000f00 */
        /* <DEDUP_REMOVED lines=53> */
[----:B------:R-:W-:-:S03]  /*e560*/  IMAD R18, R2, R18, R3 ;  /* 0x0000001202127224 */ /* 0x000fc600078e0203 */
[----:B------:R-:W-:Y:S01]  /*e570*/  IADD3 R17, R0, R17, RZ ;  /* 0x0000001100117210 */ /* 0x000fe20007ffe0ff */
[----:B------:R-:W-:Y:S06]  /*e580*/  BRA `(.L_x_5720) ;  /* 0x0000000000147947 */ /* 0x000fec0003800000 */
.L_x_5715:
[----:B------:R-:W-:Y:S01]  /*e590*/  ULDC UR4, c[0x0][0xd3c] ;  /* 0x00034f0000047ab9 */ /* 0x000fe20000000800 */
[----:B------:R-:W-:Y:S02]  /*e5a0*/  IMAD.MOV.U32 R17, RZ, RZ, RZ ;  /* 0x000000ffff117224 */ /* 0x000fe400078e00ff */
[----:B------:R-:W-:Y:S02]  /*e5b0*/  IMAD.U32 R16, RZ, RZ, UR6 ;  /* 0x00000006ff107e24 */ /* 0x000fe4000f8e00ff */
[----:B------:R-:W-:Y:S02]  /*e5c0*/  IMAD.MOV.U32 R18, RZ, RZ, RZ ;  /* 0x000000ffff127224 */ /* 0x000fe400078e00ff */
[----:B------:R-:W-:-:S07]  /*e5d0*/  IMAD.U32 R19, RZ, RZ, UR4 ;  /* 0x00000004ff137e24 */ /* 0x000fce000f8e00ff */
.L_x_5720:
[----:B------:R-:W-:-:S13]  /*e5e0*/  ISETP.NE.AND P0, PT, R5, RZ, PT ;  /* 0x000000ff0500720c */ /* 0x000fda0003f05270 */
[----:B------:R-:W0:Y:S01]  /*e5f0*/  @!P0 S2R R3, SR_CgaCtaId ;  /* 0x0000000000038919 */ /* 0x000e220000008800 */
[----:B------:R-:W-:-:S04]  /*e600*/  @!P0 MOV R0, 0x400 ;  /* 0x0000040000008802 */ /* 0x000fc80000000f00 */
[----:B0-----:R-:W-:-:S05]  /*e610*/  @!P0 LEA R0, R3, R0, 0x18 ;  /* 0x0000000003008211 */ /* 0x001fca00078ec0ff */
[----:B------:R0:W-:Y:S01]  /*e620*/  @!P0 STS.128 [R0+0x324d0], R16 ;  /* 0x0324d01000008388 */ /* 0x0001e20000000c00 */
[----:B------:R-:W-:Y:S06]  /*e630*/  BAR.ARV 0x5, 0x180 ;  /* 0x0146000000007b1d */ /* 0x000fec0000002000 */
.L_x_5713:
[----:B------:R2:W-:Y:S01]  /*e640*/  STL [R1+0x1c], RZ ;  /* 0x00001cff01007387 */ /* 0x0005e20000100800 */
[----:B------:R-:W-:Y:S01]  /*e650*/  ULDC UR4, c[0x0][0xd3c] ;  /* 0x00034f0000047ab9 */ /* 0x000fe20000000800 */
[----:B------:R-:W-:Y:S01]  /*e660*/  IMAD.MOV.U32 R27, RZ, RZ, 0x1 ;  /* 0x00000001ff1b7424 */ /* 0x000fe200078e00ff */
[----:B-1----:R-:W-:Y:S01]  /*e670*/  ISETP.GE.AND P0, PT, R19, UR4, PT ;  /* 0x0000000413007c0c */ /* 0x002fe2000bf06270 */
[----:B------:R-:W-:-:S12]  /*e680*/  IMAD.MOV.U32 R24, RZ, RZ, RZ ;  /* 0x000000ffff187224 */ /* 0x000fd800078e00ff */
[----:B--2---:R-:W-:Y:S05]  /*e690*/  @P0 BRA `(.L_x_5721) ;  /* 0x00000054001c0947 */ /* 0x004fea0003800000 */
[----:B0-----:R-:W2:Y:S01]  /*e6a0*/  LDL R0, [R1+0x24] ;  /* 0x0000240001007983 */ /* 0x001ea20000100800 */
        /* <DEDUP_REMOVED lines=8> */
[----:B--2---:R-:W-:-:S02]  /*e730*/  R2UR UR4, R0 ;  /* 0x00000000000472ca */ /* 0x004fc400000e0000 */
[----:B------:R-:W-:-:S04]  /*e740*/  SHF.L.U32 R0, R5, 0x3, RZ ;  /* 0x0000000305007819 */ /* 0x000fc800000006ff */
        /* <DEDUP_REMOVED lines=15> */
.L_x_5788:
        /* <DEDUP_REMOVED lines=11> */
[C---:B------:R-:W-:Y:S02]  /*e8f0*/  @P0 LEA R2, P1, R34.reuse, UR4, 0x2 ;  /* 0x0000000422020c11 */ /* 0x040fe4000f8210ff */
[C---:B------:R-:W-:Y:S01]  /*e900*/  SHF.L.U32 R28, R34.reuse, 0x2, RZ ;  /* 0x00000002221c7819 */ /* 0x040fe200000006ff */
[----:B------:R0:W-:Y:S01]  /*e910*/  STL [R1+0x8], R0 ;  /* 0x0000080001007387 */ /* 0x0001e20000100800 */
[----:B------:R-:W-:Y:S01]  /*e920*/  @P0 LEA.HI.X R3, R34, UR5, R0, 0x2, P1 ;  /* 0x0000000522030c11 */ /* 0x000fe200088f1400 */
[----:B------:R-:W-:-:S04]  /*e930*/  ULDC.64 UR4, c[0x0][0xaf8] ;  /* 0x0002be0000047ab9 */ /* 0x000fc80000000a00 */
[----:B-1----:R1:W5:Y:S01]  /*e940*/  @P0 LDG.E R32, desc[UR36][R2.64] ;  /* 0x0000002402200981 */ /* 0x002362000c1e1900 */
[----:B------:R-:W-:Y:S02]  /*e950*/  ISETP.NE.U32.AND P0, PT, RZ, UR4, PT ;  /* 0x00000004ff007c0c */ /* 0x000fe4000bf05070 */
[----:B------:R-:W-:Y:S02]  /*e960*/  SHF.L.U64.HI R31, R34, 0x2, R0 ;  /* 0x00000002221f7819 */ /* 0x000fe40000010200 */
[----:B------:R-:W-:Y:S02]  /*e970*/  ISETP.NE.AND.EX P2, PT, RZ, UR5, PT, P0 ;  /* 0x00000005ff007c0c */ /* 0x000fe4000bf45300 */
[----:B------:R-:W-:Y:S02]  /*e980*/  ISETP.NE.U32.AND P0, PT, RZ, UR6, PT ;  /* 0x00000006ff007c0c */ /* 0x000fe4000bf05070 */
[----:B------:R-:W-:Y:S02]  /*e990*/  LOP3.LUT R23, R23, 0xffffffbf, RZ, 0xc0, !PT ;  /* 0xffffffbf17177812 */ /* 0x000fe400078ec0ff */
[----:B------:R-:W-:-:S02]  /*e9a0*/  ISETP.NE.AND.EX P0, PT, RZ, UR7, PT, P0 ;  /* 0x00000007ff007c0c */ /* 0x000fc4000bf05300 */
[----:B-1----:R-:W-:-:S04]  /*e9b0*/  IADD3 R2, P1, R28, UR4, RZ ;  /* 0x000000041c027c10 */ /* 0x002fc8000ff3e0ff */
[----:B------:R-:W-:Y:S01]  /*e9c0*/  IADD3.X R3, R31, UR5, RZ, P1, !PT ;  /* 0x000000051f037c10 */ /* 0x000fe20008ffe4ff */
[----:B------:R-:W-:Y:S01]  /*e9d0*/  ULDC.64 UR4, c[0x0][0x418] ;  /* 0x0001060000047ab9 */ /* 0x000fe20000000a00 */
[----:B------:R-:W-:-:S03]  /*e9e0*/  @P2 LOP3.LUT R23, R23, 0x40, RZ, 0xfc, !PT ;  /* 0x0000004017172812 */ /* 0x000fc600078efcff */
[----:B------:R1:W5:Y:S02]  /*e9f0*/  @P2 LDG.E R35, desc[UR36][R2.64] ;  /* 0x0000002402232981 */ /* 0x000364000c1e1900 */
        /* <DEDUP_REMOVED lines=20> */
.L_x_5722:
        /* <DEDUP_REMOVED lines=9> */
.L_x_5723:
        /* <DEDUP_REMOVED lines=9> */
.L_x_5724:
[----:B------:R-:W3:Y:S01]  /*ec60*/  LDL R4, [R1+0x4] ;  /* 0x0000040001047983 */ /* 0x000ee20000100800 */
[----:B012---:R-:W0:Y:S01]  /*ec70*/  LDC R0, c[0x0][0x448] ;  /* 0x00011200ff007b82 */ /* 0x007e220000000800 */
[----:B-----5:R-:W-:Y:S01]  /*ec80*/  IMAD.IADD R25, R25, 0x1, -R32 ;  /* 0x0000000119197824 */ /* 0x020fe200078e0a20 */
[----:B------:R-:W-:Y:S01]  /*ec90*/  LOP3.LUT R23, R23, 0xfffeffff, RZ, 0xc0, !PT ;  /* 0xfffeffff17177812 */ /* 0x000fe200078ec0ff */
[----:B------:R-:W-:Y:S01]  /*eca0*/  BSSY B7, `(.L_x_5725) ;  /* 0x0000424000077945 */ /* 0x000fe20003800000 */
[----:B0-----:R-:W-:Y:S02]  /*ecb0*/  ISETP.NE.AND P0, PT, R0, 0x1, PT ;  /* 0x000000010000780c */ /* 0x001fe40003f05270 */
[----:B------:R-:W-:-:S05]  /*ecc0*/  SHF.L.U32 R0, R17, 0x7, RZ ;  /* 0x0000000711007819 */ /* 0x000fca00000006ff */
[----:B------:R-:W-:-:S06]  /*ecd0*/  VIADD R0, R0, 0x7f ;  /* 0x0000007f00007836 */ /* 0x000fcc0000000000 */
        /* <DEDUP_REMOVED lines=35> */
.L_x_5726:
        /* <DEDUP_REMOVED lines=20> */
.L_x_5729:
[----:B------:R-:W-:Y:S05]  /*f050*/  BSYNC B6 ;  /* 0x0000000000067941 */ /* 0x000fea0003800000 */
.L_x_5728:
        /* <DEDUP_REMOVED lines=20> */
.L_x_5732:
        /* <DEDUP_REMOVED lines=15> */
.L_x_5731:
[----:B------:R-:W-:Y:S05]  /*f290*/  BSYNC B6 ;  /* 0x0000000000067941 */ /* 0x000fea0003800000 */
.L_x_5730:
[----:B------:R-:W2:Y:S01]  /*f2a0*/  LDL R20, [R1+0xc] ;  /* 0x00000c0001147983 */ /* 0x000ea20000100800 */
[----:B------:R-:W-:Y:S01]  /*f2b0*/  ULDC.64 UR4, c[0x0][0xaf0] ;  /* 0x0002bc0000047ab9 */ /* 0x000fe20000000a00 */
[----:B------:R-:W0:Y:S01]  /*f2c0*/  LDC R10, c[0x0][0x430] ;  /* 0x00010c00ff0a7b82 */ /* 0x000e220000000800 */
[----:B------:R-:W-:Y:S01]  /*f2d0*/  ISETP.NE.U32.AND P0, PT, RZ, UR4, PT ;  /* 0x00000004ff007c0c */ /* 0x000fe2000bf05070 */
[----:B------:R-:W1:Y:S03]  /*f2e0*/  S2R R21, SR_TID.X ;  /* 0x0000000000157919 */ /* 0x000e660000002100 */
[----:B------:R-:W-:-:S13]  /*f2f0*/  ISETP.NE.AND.EX P0, PT, RZ, UR5, PT, P0 ;  /* 0x00000005ff007c0c */ /* 0x000fda000bf05300 */
[----:B------:R-:W-:Y:S01]  /*f300*/  @P0 IADD3 R2, P1, R28, UR4, RZ ;  /* 0x000000041c020c10 */ /* 0x000fe2000ff3e0ff */
[----:B------:R-:W-:Y:S01]  /*f310*/  ULDC UR4, c[0x0][0x320] ;  /* 0x0000c80000047ab9 */ /* 0x000fe20000000800 */
[----:B------:R-:W-:Y:S02]  /*f320*/  LOP3.LUT R23, R23, 0xffffffef, RZ, 0xc0, !PT ;  /* 0xffffffef17177812 */ /* 0x000fe400078ec0ff */
[----:B------:R-:W-:-:S05]  /*f330*/  @P0 IADD3.X R3, R31, UR5, RZ, P1, !PT ;  /* 0x000000051f030c10 */ /* 0x000fca0008ffe4ff */
[----:B------:R3:W5:Y:S01]  /*f340*/  @P0 LDG.E R29, desc[UR36][R2.64] ;  /* 0x00000024021d0981 */ /* 0x000762000c1e1900 */
[----:B------:R-:W-:Y:S01]  /*f350*/  UMOV UR5, 0xffffffff ;  /* 0xffffffff00057882 */ /* 0x000fe20000000000 */
        /* <DEDUP_REMOVED lines=15> */
[----:B------:R-:W-:Y:S02]  /*f450*/  @P0 LOP3.LUT R23, R23, 0x4, RZ, 0xfc, !PT ;  /* 0x0000000417170812 */ /* 0x000fe400078efcff */
[----:B--2---:R-:W-:Y:S01]  /*f460*/  IADD3 R0, R20, -0x1, RZ ;  /* 0xffffffff14007810 */ /* 0x004fe20007ffe0ff */
[----:B0--3--:R-:W-:Y:S06]  /*f470*/  BRA.DIV UR5, `(.L_x_5733) ;  /* 0x0000004e05547947 */ /* 0x009fec000b800000 */
.L_x_5806:
[----:B------:R-:W0:Y:S01]  /*f480*/  S2R R2, SR_TID.X ;  /* 0x0000000000027919 */ /* 0x000e220000002100 */
[----:B------:R-:W-:Y:S01]  /*f490*/  ISETP.NE.AND P1, PT, R10, 0x1, PT ;  /* 0x000000010a00780c */ /* 0x000fe20003f25270 */
[----:B------:R-:W-:Y:S01]  /*f4a0*/  IMAD.MOV.U32 R36, RZ, RZ, RZ ;  /* 0x000000ffff247224 */ /* 0x000fe200078e00ff */
[----:B-----5:R-:W-:Y:S01]  /*f4b0*/  SHF.R.S32.HI R33, RZ, 0x1f, R29 ;  /* 0x0000001fff217819 */ /* 0x020fe2000001141d */
[----:B------:R-:W1:Y:S01]  /*f4c0*/  S2R R3, SR_TID.X ;  /* 0x0000000000037919 */ /* 0x000e620000002100 */
[----:B------:R-:W-:-:S09]  /*f4d0*/  LOP3.LUT R23, R23, 0xffff7fff, RZ, 0xc0, !PT ;  /* 0xffff7fff17177812 */ /* 0x000fd200078ec0ff */
        /* <DEDUP_REMOVED lines=23> */
[----:B------:R-:W-:Y:S02]  /*f650*/  @!P0 LEA.HI.X R5, R2, R5, R7, 0x2, P1 ;  /* 0x0000000502058211 */ /* 0x000fe400008f1407 */
[----:B------:R-:W-:Y:S02]  /*f660*/  IADD3 R2, -R8, RZ, RZ ;  /* 0x000000ff08027210 */ /* 0x000fe40007ffe1ff */
[----:B------:R-:W-:Y:S01]  /*f670*/  SEL R3, RZ, 0x1, P2 ;  /* 0x00000001ff037807 */ /* 0x000fe20001000000 */
[----:B------:R0:W5:Y:S01]  /*f680*/  @!P0 LDG.E R36, desc[UR36][R4.64] ;  /* 0x0000002404248981 */ /* 0x000162000c1e1900 */
[----:B------:R-:W-:Y:S01]  /*f690*/  ISETP.GT.U32.AND P1, PT, R9, 0x5f, PT ;  /* 0x0000005f0900780c */ /* 0x000fe20003f24070 */
[----:B------:R-:W-:Y:S01]  /*f6a0*/  IMAD R37, R10, R2, R37 ;  /* 0x000000020a257224 */ /* 0x000fe200078e0225 */
[----:B------:R-:W-:Y:S01]  /*f6b0*/  LOP3.LUT R23, R23, 0xfffffbff, RZ, 0xc0, !PT ;  /* 0xfffffbff17177812 */ /* 0x000fe200078ec0ff */
[----:B------:R-:W-:Y:S01]  /*f6c0*/  IMAD.U32 R2, RZ, RZ, UR38 ;  /* 0x00000026ff027e24 */ /* 0x000fe2000f8e00ff */
[----:B------:R0:W-:Y:S01]  /*f6d0*/  STL [R1+0x20], R3 ;  /* 0x0000200301007387 */ /* 0x0001e20000100800 */
[----:B------:R-:W-:-:S03]  /*f6e0*/  SHF.R.S32.HI R28, RZ, 0x1f, R18 ;  /* 0x0000001fff1c7819 */ /* 0x000fc60000011412 */
[----:B------:R-:W-:-:S13]  /*f6f0*/  ISETP.NE.AND P0, PT, R2, 0x3, PT ;  /* 0x000000030200780c */ /* 0x000fda0003f05270 */
[----:B------:R-:W-:-:S04]  /*f700*/  @P0 LOP3.LUT R23, R23, 0x400, RZ, 0xfc, !PT ;  /* 0x0000040017170812 */ /* 0x000fc800078efcff */
[----:B------:R-:W-:-:S04]  /*f710*/  LOP3.LUT R23, R23, 0xffffffdf, RZ, 0xc0, !PT ;  /* 0xffffffdf17177812 */ /* 0x000fc800078ec0ff */
[----:B------:R-:W-:Y:S01]  /*f720*/  @P1 LOP3.LUT R23, R23, 0x20, RZ, 0xfc, !PT ;  /* 0x0000002017171812 */ /* 0x000fe200078efcff */
[----:B0-----:R-:W-:Y:S06]  /*f730*/  @!P0 BRA `(.L_x_5734) ;  /* 0x0000000000048947 */ /* 0x001fec0003800000 */
[----:B------:R-:W-:Y:S01]  /*f740*/  BPT.TRAP 0x1 ;  /* 0x000000040000795c */ /* 0x000fe20000300000 */
.L_x_5734:
[----:B------:R-:W-:Y:S01]  /*f750*/  IMAD R31, R0, -0x60, R25 ;  /* 0xffffffa0001f7824 */ /* 0x000fe200078e0219 */
[----:B------:R-:W-:Y:S01]  /*f760*/  SHF.L.U32 R0, R27, 0x1f, RZ ;  /* 0x0000001f1b007819 */ /* 0x000fe200000006ff */
[----:B------:R-:W-:Y:S01]  /*f770*/  IMAD R25, R24, 0x8, R22 ;  /* 0x0000000818197824 */ /* 0x000fe200078e0216 */
[----:B------:R-:W-:Y:S03]  /*f780*/  BSSY B0, `(.L_x_5735) ;  /* 0x0000003000007945 */ /* 0x000fe60003800000 */
[----:B------:R-:W0:Y:S02]  /*f790*/  SYNCS.PHASECHK.TRANS64.TRYWAIT P0, [R25+URZ+0x32440], R0 ;  /* 0x03244000190075a7 */ /* 0x000e24000800017f */
[----:B0-----:R-:W-:Y:S05]  /*f7a0*/  @!P0 BRA `(.L_x_5736) ;  /* 0x0000004800bc8947 */ /* 0x001fea0003800000 */
.L_x_5807:
[----:B------:R-:W-:Y:S05]  /*f7b0*/  BSYNC B0 ;  /* 0x0000000000007941 */ /* 0x000fea0003800000 */
.L_x_5735:
        /* <DEDUP_REMOVED lines=30> */
[----:B------:R-:W-:Y:S02]  /*f9a0*/  ISETP.GE.AND P0, PT, R31, 0x1, PT ;  /* 0x000000011f00780c */ /* 0x000fe40003f06270 */
[----:B0-----:R-:W-:Y:S01]  /*f9b0*/  SHF.L.U32 R7, R5, 0x3, RZ ;  /* 0x0000000305077819 */ /* 0x001fe200000006ff */
        /* <DEDUP_REMOVED lines=57> */
.L_x_5821:
        /* <DEDUP_REMOVED lines=10> */
.L_x_5738:
        /* <DEDUP_REMOVED lines=10> */
.L_x_5739:
[----:B------:R1:W5:Y:S01]  /*fe90*/  LDL.LU R0, [R1+0x8] ;  /* 0x0000080001007983 */ /* 0x0003620000300800 */
[----:B------:R-:W-:Y:S01]  /*fea0*/  LOP3.LUT P0, RZ, R23, 0x40, RZ, 0xc0, !PT ;  /* 0x0000004017ff7812 */ /* 0x000fe2000780c0ff */
[----:B------:R1:W-:-:S12]  /*feb0*/  SYNCS.ARRIVE.TRANS64.A1T0 RZ, [R25+URZ+0x32430], RZ ;  /* 0x032430ff19ff79a7 */ /* 0x0003d8000810003f */
[----:B------:R-:W-:Y:S05]  /*fec0*/  WARPSYNC.ALL ;  /* 0x0000000000007948 */ /* 0x000fea0003800000 */
[----:B0-----:R-:W-:Y:S01]  /*fed0*/  SEL R2, R34, RZ, !P0 ;  /* 0x000000ff22027207 */ /* 0x001fe20004000000 */
[----:B------:R-:W-:Y:S04]  /*fee0*/  BSSY B6, `(.L_x_5740) ;  /* 0x000001a000067945 */ /* 0x000fe80003800000 */
[----:B------:R0:W-:Y:S01]  /*fef0*/  STL [R1], R2 ;  /* 0x0000000201007387 */ /* 0x0001e20000100800 */
[----:B------:R-:W-:Y:S01]  /*ff00*/  BAR.SYNC.DEFER_BLOCKING 0x8, 0x180 ;  /* 0x0206000000007b1d */ /* 0x000fe20000010000 */
        /* <DEDUP_REMOVED lines=23> */
.L_x_5741:
[----:B------:R-:W-:Y:S05]  /*10080*/  BSYNC B6 ;  /* 0x0000000000067941 */ /* 0x000fea0003800000 */
.L_x_5740:
[----:B------:R-:W2:Y:S01]  /*10090*/  LDL R4, [R1+0x8] ;  /* 0x0000080001047983 */ /* 0x000ea20000100800 */
[----:B0-----:R-:W0:Y:S01]  /*100a0*/  S2R R2, SR_TID.X ;  /* 0x0000000000027919 */ /* 0x001e220000002100 */
[----:B------:R-:W-:Y:S01]  /*100b0*/  IMAD.MOV.U32 R21, RZ, RZ, R34 ;  /* 0x000000ffff157224 */ /* 0x000fe200078e0022 */
[----:B------:R-:W-:Y:S01]  /*100c0*/  ULDC.64 UR4, c[0x0][0x298] ;  /* 0x0000a60000047ab9 */ /* 0x000fe20000000a00 */
[----:B------:R-:W3:Y:S01]  /*100d0*/  LDC R5, c[0x0][0x448] ;  /* 0x00011200ff057b82 */ /* 0x000ee20000000800 */
[----:B------:R-:W4:Y:S01]  /*100e0*/  LDL R20, [R1] ;  /* 0x0000000001147983 */ /* 0x000f220000100800 */
[----:B------:R-:W5:Y:S01]  /*100f0*/  S2R R34, SR_TID.X ;  /* 0x0000000000227919 */ /* 0x000f620000002100 */
[----:B0-----:R-:W-:-:S04]  /*10100*/  LOP3.LUT R2, R2, 0x7f, RZ, 0xc0, !PT ;  /* 0x0000007f02027812 */ /* 0x001fc800078ec0ff */
[----:B------:R-:W-:Y:S02]  /*10110*/  SHF.R.U32.HI R0, RZ, 0x3, R2 ;  /* 0x00000003ff007819 */ /* 0x000fe40000011602 */
[----:B------:R-:W0:Y:S02]  /*10120*/  LDC R2, c[0x0][0x448] ;  /* 0x00011200ff027b82 */ /* 0x000e240000000800 */
[----:B0-----:R-:W-:Y:S01]  /*10130*/  ISETP.NE.AND P6, PT, R2, 0x1, PT ;  /* 0x000000010200780c */ /* 0x001fe20003fc5270 */
[----:B-----5:R-:W-:-:S12]  /*10140*/  IMAD.SHL.U32 R34, R34, 0x10, RZ ;  /* 0x0000001022227824 */ /* 0x020fd800078e00ff */
[----:B------:R-:W0:Y:S08]  /*10150*/  @P6 LDC R3, c[0x0][0x44c] ;  /* 0x00011300ff036b82 */ /* 0x000e300000000800 */
[----:B------:R-:W5:Y:S01]  /*10160*/  @P6 LDC R2, c[0x0][0x450] ;  /* 0x00011400ff026b82 */ /* 0x000f620000000800 */
[----:B------:R-:W-:-:S05]  /*10170*/  LOP3.LUT R34, R0, 0x70, R34, 0xf8, !PT ;  /* 0x0000007000227812 */ /* 0x000fca00078ef822 */
[----:B------:R-:W-:-:S04]  /*10180*/  IMAD R34, R17, 0x80, R34 ;  /* 0x0000008011227824 */ /* 0x000fc800078e0222 */
[----:B------:R-:W-:Y:S02]  /*10190*/  IMAD.MOV.U32 R0, RZ, RZ, R34 ;  /* 0x000000ffff007224 */ /* 0x000fe400078e0022 */
[----:B0-----:R-:W-:-:S05]  /*101a0*/  @P6 IMAD.HI.U32 R3, R34, R3, RZ ;  /* 0x0000000322036227 */ /* 0x001fca00078e00ff */
[----:B-----5:R-:W-:Y:S01]  /*101b0*/  @P6 SHF.R.U32.HI R0, RZ, R2, R3 ;  /* 0x00000002ff006219 */ /* 0x020fe20000011603 */
[----:B------:R-:W-:Y:S01]  /*101c0*/  IMAD.WIDE.U32 R2, R35, UR4, RZ ;  /* 0x0000000423027c25 */ /* 0x000fe2000f8e00ff */
[----:B------:R-:W0:Y:S03]  /*101d0*/  S2R R6, SR_TID.X ;  /* 0x0000000000067919 */ /* 0x000e260000002100 */
[----:B--2---:R-:W-:-:S04]  /*101e0*/  IMAD R4, R4, UR4, RZ ;  /* 0x0000000404047c24 */ /* 0x004fc8000f8e02ff */
[----:B------:R-:W-:Y:S01]  /*101f0*/  IMAD R4, R35, UR5, R4 ;  /* 0x0000000523047c24 */ /* 0x000fe2000f8e0204 */
        /* <DEDUP_REMOVED lines=8> */
[C---:B----4-:R-:W-:Y:S02]  /*10280*/  IMAD R4, R20.reuse, UR5, R4 ;  /* 0x0000000514047c24 */ /* 0x050fe4000f8e0204 */
[----:B------:R-:W-:Y:S01]  /*10290*/  IMAD.WIDE.U32 R2, R20, UR4, R2 ;  /* 0x0000000414027c25 */ /* 0x000fe2000f8e0002 */
        /* <DEDUP_REMOVED lines=8> */
[----:B---3--:R-:W-:Y:S02]  /*10320*/  IMAD R0, R5, R0, R34 ;  /* 0x0000000005007224 */ /* 0x008fe400078e0222 */
[----:B------:R-:W-:-:S03]  /*10330*/  IMAD.IADD R3, R3, 0x1, R4 ;  /* 0x0000000103037824 */ /* 0x000fc600078e0204 */
[----:B------:R-:W-:Y:S01]  /*10340*/  SHF.R.S32.HI R4, RZ, 0x1f, R0 ;  /* 0x0000001fff047819 */ /* 0x000fe20000011400 */
[----:B------:R-:W-:-:S04]  /*10350*/  IMAD.WIDE.U32 R2, R0, UR4, R2 ;  /* 0x0000000400027c25 */ /* 0x000fc8000f8e0002 */
[----:B------:R-:W-:-:S04]  /*10360*/  IMAD R4, R4, UR4, RZ ;  /* 0x0000000404047c24 */ /* 0x000fc8000f8e02ff */
[----:B------:R-:W-:Y:S01]  /*10370*/  IMAD R4, R0, UR5, R4 ;  /* 0x0000000500047c24 */ /* 0x000fe2000f8e0204 */
[----:B------:R-:W-:Y:S01]  /*10380*/  ULDC.64 UR4, c[0x0][0x280] ;  /* 0x0000a00000047ab9 */ /* 0x000fe20000000a00 */
[----:B0-----:R-:W-:Y:S01]  /*10390*/  IMAD.SHL.U32 R20, R6, 0x8, RZ ;  /* 0x0000000806147824 */ /* 0x001fe200078e00ff */
[----:B------:R-:W-:Y:S01]  /*103a0*/  LEA R0, P0, R2, UR4, 0x1 ;  /* 0x0000000402007c11 */ /* 0x000fe2000f8008ff */
[----:B------:R-:W-:Y:S01]  /*103b0*/  IMAD.IADD R4, R3, 0x1, R4 ;  /* 0x0000000103047824 */ /* 0x000fe200078e0204 */
[----:B------:R-:W-:Y:S02]  /*103c0*/  ULDC UR4, c[0x0][0x2b8] ;  /* 0x0000ae0000047ab9 */ /* 0x000fe40000000800 */
[----:B------:R-:W-:Y:S02]  /*103d0*/  LOP3.LUT R20, R20, 0x38, RZ, 0xc0, !PT ;  /* 0x0000003814147812 */ /* 0x000fe400078ec0ff */
[----:B------:R-:W-:Y:S01]  /*103e0*/  LEA.HI.X R4, R2, UR5, R4, 0x1, P0 ;  /* 0x0000000502047c11 */ /* 0x000fe200080f0c04 */
[----:B------:R-:W-:Y:S01]  /*103f0*/  UMOV UR5, 0xffffffff ;  /* 0xffffffff00057882 */ /* 0x000fe20000000000 */
[----:B------:R-:W-:-:S02]  /*10400*/  LOP3.LUT R21, R6, 0x7f, RZ, 0xc0, !PT ;  /* 0x0000007f06157812 */ /* 0x000fc400078ec0ff */
[----:B------:R-:W-:Y:S02]  /*10410*/  ISETP.GE.AND P0, PT, R20, UR4, PT ;  /* 0x0000000414007c0c */ /* 0x000fe4000bf06270 */
[----:B------:R-:W-:Y:S01]  /*10420*/  SHF.R.U32.HI R21, RZ, 0x3, R21 ;  /* 0x00000003ff157819 */ /* 0x000fe20000011615 */
[----:B------:R-:W-:Y:S10]  /*10430*/  BRA.DIV UR5, `(.L_x_5742) ;  /* 0x0000004605ac7947 */ /* 0x000ff4000b800000 */
[----:B------:R-:W2:Y:S01]  /*10440*/  LDL.LU R2, [R1+0x4] ;  /* 0x0000040001027983 */ /* 0x000ea20000300800 */
[----:B------:R-:W-:Y:S02]  /*10450*/  LEA R17, R17, R21, 0x7 ;  /* 0x0000001511117211 */ /* 0x000fe400078e38ff */
[----:B------:R-:W-:Y:S01]  /*10460*/  LOP3.LUT R23, R23, 0xffffdfff, RZ, 0xc0, !PT ;  /* 0xffffdfff17177812 */ /* 0x000fe200078ec0ff */
[----:B------:R-:W0:Y:S02]  /*10470*/  SHFL.IDX PT, R9, R0, RZ, 0x181f ;  /* 0x00181fff00097589 */ /* 0x000e2400000e0000 */
[----:B------:R-:W-:Y:S02]  /*10480*/  VIADD R7, R17, 0x10 ;  /* 0x0000001011077836 */ /* 0x000fe40000000000 */
[----:B------:R-:W3:Y:S04]  /*10490*/  SHFL.IDX PT, R3, R4, RZ, 0x181f ;  /* 0x00181fff04037589 */ /* 0x000ee800000e0000 */
[----:B------:R-:W4:Y:S04]  /*104a0*/  SHFL.IDX PT, R6, R0, 0x1, 0x181f ;  /* 0x00381f0000067f89 */ /* 0x000f2800000e0000 */
[----:B------:R-:W-:Y:S04]  /*104b0*/  SHFL.IDX PT, R10, R0, 0x2, 0x181f ;  /* 0x00581f00000a7f89 */ /* 0x000fe800000e0000 */
[----:B------:R-:W-:Y:S01]  /*104c0*/  SHFL.IDX PT, R11, R0, 0x3, 0x181f ;  /* 0x00781f00000b7f89 */ /* 0x000fe200000e0000 */
[----:B--2---:R-:W-:-:S03]  /*104d0*/  IMAD R5, R2, R5, RZ ;  /* 0x0000000502057224 */ /* 0x004fc600078e02ff */
[----:B------:R-:W2:Y:S02]  /*104e0*/  SHFL.IDX PT, R2, R4, 0x1, 0x181f ;  /* 0x00381f0004027f89 */ /* 0x000ea400000e0000 */
[-C--:B------:R-:W-:Y:S02]  /*104f0*/  ISETP.GE.AND P6, PT, R17, R5.reuse, PT ;  /* 0x000000051100720c */ /* 0x080fe40003fc6270 */
[----:B------:R-:W-:Y:S01]  /*10500*/  ISETP.GE.AND P5, PT, R7, R5, PT ;  /* 0x000000050700720c */ /* 0x000fe20003fa6270 */
[----:B------:R-:W-:-:S05]  /*10510*/  VIADD R7, R17, 0x20 ;  /* 0x0000002011077836 */ /* 0x000fca0000000000 */
[----:B------:R-:W-:-:S05]  /*10520*/  ISETP.GE.AND P3, PT, R7, R5, PT ;  /* 0x000000050700720c */ /* 0x000fca0003f66270 */
[----:B0-----:R-:W-:Y:S02]  /*10530*/  @!P6 LEA R9, P1, R20, R9, 0x1 ;  /* 0x000000091409e211 */ /* 0x001fe400078208ff */
[----:B------:R-:W-:-:S03]  /*10540*/  @P6 LOP3.LUT R23, R23, 0x2000, RZ, 0xfc, !PT ;  /* 0x0000200017176812 */ /* 0x000fc600078efcff */
[----:B---3--:R-:W-:Y:S01]  /*10550*/  @!P6 IMAD.X R3, RZ, RZ, R3, P1 ;  /* 0x000000ffff03e224 */ /* 0x008fe200008e0603 */
[----:B----4-:R-:W-:Y:S02]  /*10560*/  @!P5 LEA R6, P1, R20, R6, 0x1 ;  /* 0x000000061406d211 */ /* 0x010fe400078208ff */
[----:B------:R-:W-:-:S03]  /*10570*/  LOP3.LUT R23, R23, 0xffffefff, RZ, 0xc0, !PT ;  /* 0xffffefff17177812 */ /* 0x000fc600078ec0ff */
        /* <DEDUP_REMOVED lines=8> */
[----:B------:R-:W-:-:S04]  /*10600*/  IADD3 R2, R17, 0x30, RZ ;  /* 0x0000003011027810 */ /* 0x000fc80007ffe0ff */
        /* <DEDUP_REMOVED lines=12> */
[----:B--2---:R-:W-:-:S05]  /*106d0*/  @!P4 LEA R14, P1, R20, R11, 0x1 ;  /* 0x0000000b140ec211 */ /* 0x004fca00078208ff */
[----:B0-----:R-:W-:Y:S02]  /*106e0*/  @!P4 IMAD.X R11, RZ, RZ, R2, P1 ;  /* 0x000000ffff0bc224 */ /* 0x001fe400008e0602 */
[----:B------:R-:W-:-:S05]  /*106f0*/  @!P6 IMAD.MOV.U32 R2, RZ, RZ, R9 ;  /* 0x000000ffff02e224 */ /* 0x000fca00078e0009 */
[----:B------:R0:W-:Y:S02]  /*10700*/  @!P6 LDGSTS.E.BYPASS.LTC128B.128 [R26+0x18400], desc[UR36][R2.64], !P0 ;  /* 0x18400000021aefae */ /* 0x0001e4000c101d64 */
[----:B0-----:R-:W-:Y:S01]  /*10710*/  @!P5 IMAD.MOV.U32 R2, RZ, RZ, R6 ;  /* 0x000000ffff02d224 */ /* 0x001fe200078e0006 */
[----:B------:R-:W-:Y:S01]  /*10720*/  @!P5 MOV R3, R8 ;  /* 0x000000080003d202 */ /* 0x000fe20000000f00 */
[----:B------:R-:W-:Y:S04]  /*10730*/  SHFL.IDX PT, R6, R0, 0x6, 0x181f ;  /* 0x00d81f0000067f89 */ /* 0x000fe800000e0000 */
[----:B------:R0:W-:Y:S04]  /*10740*/  @!P5 LDGSTS.E.BYPASS.LTC128B.128 [R26+0x18c00], desc[UR36][R2.64], !P0 ;  /* 0x18c00000021adfae */ /* 0x0001e8000c101d64 */
[----:B------:R-:W2:Y:S04]  /*10750*/  SHFL.IDX PT, R8, R0, 0x5, 0x181f ;  /* 0x00b81f0000087f89 */ /* 0x000ea800000e0000 */
[----:B------:R-:W-:Y:S01]  /*10760*/  SHFL.IDX PT, R0, R0, 0x7, 0x181f ;  /* 0x00f81f0000007f89 */ /* 0x000fe200000e0000 */
[----:B0-----:R-:W-:-:S02]  /*10770*/  @!P3 IMAD.MOV.U32 R2, RZ, RZ, R10 ;  /* 0x000000ffff02b224 */ /* 0x001fc400078e000a */
[----:B------:R-:W-:Y:S02]  /*10780*/  @!P3 IMAD.MOV.U32 R3, RZ, RZ, R7 ;  /* 0x000000ffff03b224 */ /* 0x000fe400078e0007 */
[----:B------:R-:W0:Y:S04]  /*10790*/  SHFL.IDX PT, R7, R4, 0x5, 0x181f ;  /* 0x00b81f0004077f89 */ /* 0x000e2800000e0000 */
[----:B------:R3:W-:Y:S02]  /*107a0*/  @!P3 LDGSTS.E.BYPASS.LTC128B.128 [R26+0x19400], desc[UR36][R2.64], !P0 ;  /* 0x19400000021abfae */ /* 0x0007e4000c101d64 */
[----:B---3--:R-:W-:Y:S01]  /*107b0*/  VIADD R2, R17, 0x50 ;  /* 0x0000005011027836 */ /* 0x008fe20000000000 */
[----:B------:R-:W-:-:S04]  /*107c0*/  @!P2 MOV R3, R12 ;  /* 0x0000000c0003a202 */ /* 0x000fc80000000f00 */
[----:B------:R-:W-:Y:S01]  /*107d0*/  ISETP.GE.AND P3, PT, R2, R5, PT ;  /* 0x000000050200720c */ /* 0x000fe20003f66270 */
[----:B------:R-:W-:-:S05]  /*107e0*/  @!P2 IMAD.MOV.U32 R2, RZ, RZ, R13 ;  /* 0x000000ffff02a224 */ /* 0x000fca00078e000d */
[----:B------:R3:W-:Y:S07]  /*107f0*/  @!P2 LDGSTS.E.BYPASS.LTC128B.128 [R26+0x19c00], desc[UR36][R2.64], !P0 ;  /* 0x19c00000021aafae */ /* 0x0007ee000c101d64 */
[----:B--2---:R-:W-:Y:S02]  /*10800*/  @!P3 LEA R8, P1, R20, R8, 0x1 ;  /* 0x000000081408b211 */ /* 0x004fe400078208ff */
[----:B------:R-:W-:Y:S01]  /*10810*/  @P3 LOP3.LUT R23, R23, 0x80, RZ, 0xfc, !PT ;  /* 0x0000008017173812 */ /* 0x000fe200078efcff */
[----:B---3--:R-:W2:Y:S01]  /*10820*/  SHFL.IDX PT, R2, R4, 0x6, 0x181f ;  /* 0x00d81f0004027f89 */ /* 0x008ea200000e0000 */
[----:B------:R-:W-:-:S02]  /*10830*/  VIADD R3, R17, 0x60 ;  /* 0x0000006011037836 */ /* 0x000fc40000000000 */
[----:B------:R-:W-:Y:S01]  /*10840*/  LOP3.LUT R23, R23, 0xffffffbf, RZ, 0xc0, !PT ;  /* 0xffffffbf17177812 */ /* 0x000fe200078ec0ff */
[----:B0-----:R-:W-:Y:S01]  /*10850*/  @!P3 IMAD.X R7, RZ, RZ, R7, P1 ;  /* 0x000000ffff07b224 */ /* 0x001fe200008e0607 */
[----:B------:R-:W0:Y:S01]  /*10860*/  SHFL.IDX PT, R4, R4, 0x7, 0x181f ;  /* 0x00f81f0004047f89 */ /* 0x000e2200000e0000 */
[----:B------:R-:W-:Y:S01]  /*10870*/  ISETP.GE.AND P2, PT, R3, R5, PT ;  /* 0x000000050300720c */ /* 0x000fe20003f46270 */
[----:B------:R-:W-:-:S12]  /*10880*/  @!P4 IMAD.MOV.U32 R3, RZ, RZ, R11 ;  /* 0x000000ffff03c224 */ /* 0x000fd800078e000b */
[----:B------:R-:W-:Y:S02]  /*10890*/  @!P2 LEA R6, P1, R20, R6, 0x1 ;  /* 0x000000061406a211 */ /* 0x000fe400078208ff */
[----:B------:R-:W-:-:S03]  /*108a0*/  @P2 LOP3.LUT R23, R23, 0x40, RZ, 0xfc, !PT ;  /* 0x0000004017172812 */ /* 0x000fc600078efcff */
[----:B--2---:R-:W-:Y:S02]  /*108b0*/  @!P2 IMAD.X R9, RZ, RZ, R2, P1 ;  /* 0x000000ffff09a224 */ /* 0x004fe400008e0602 */
[----:B------:R-:W-:-:S05]  /*108c0*/  @!P4 IMAD.MOV.U32 R2, RZ, RZ, R14 ;  /* 0x000000ffff02c224 */ /* 0x000fca00078e000e */
[----:B------:R2:W-:Y:S02]  /*108d0*/  @!P4 LDGSTS.E.BYPASS.LTC128B.128 [R26+0x1a400], desc[UR36][R2.64], !P0 ;  /* 0x1a400000021acfae */ /* 0x0005e4000c101d64 */
[----:B--2---:R-:W-:Y:S01]  /*108e0*/  @!P3 IMAD.MOV.U32 R2, RZ, RZ, R8 ;  /* 0x000000ffff02b224 */ /* 0x004fe200078e0008 */
[----:B------:R-:W-:-:S05]  /*108f0*/  @!P3 MOV R3, R7 ;  /* 0x000000070003b202 */ /* 0x000fca0000000f00 */
[----:B------:R2:W-:Y:S02]  /*10900*/  @!P3 LDGSTS.E.BYPASS.LTC128B.128 [R26+0x1ac00], desc[UR36][R2.64], !P0 ;  /* 0x1ac00000021abfae */ /* 0x0005e4000c101d64 */
[----:B--2---:R-:W-:Y:S02]  /*10910*/  @!P2 IMAD.MOV.U32 R2, RZ, RZ, R6 ;  /* 0x000000ffff02a224 */ /* 0x004fe400078e0006 */
[----:B------:R-:W-:-:S05]  /*10920*/  @!P2 IMAD.MOV.U32 R3, RZ, RZ, R9 ;  /* 0x000000ffff03a224 */ /* 0x000fca00078e0009 */
[----:B0-----:R2:W-:Y:S02]  /*10930*/  @!P2 LDGSTS.E.BYPASS.LTC128B.128 [R26+0x1b400], desc[UR36][R2.64], !P0 ;  /* 0x1b400000021aafae */ /* 0x0015e4000c101d64 */
.L_x_5838:
[----:B------:R-:W-:Y:S01]  /*10940*/  VIADD R17, R17, 0x70 ;  /* 0x0000007011117836 */ /* 0x000fe20000000000 */
[----:B------:R-:W-:-:S04]  /*10950*/  LOP3.LUT R23, R23, 0xffffbfff, RZ, 0xc0, !PT ;  /* 0xffffbfff17177812 */ /* 0x000fc800078ec0ff */
[----:B------:R-:W-:-:S13]  /*10960*/  ISETP.GE.AND P2, PT, R17, R5, PT ;  /* 0x000000051100720c */ /* 0x000fda0003f46270 */
[----:B--2---:R-:W-:Y:S02]  /*10970*/  @!P2 LEA R2, P1, R20, R0, 0x1 ;  /* 0x000000001402a211 */ /* 0x004fe400078208ff */
        /* <DEDUP_REMOVED lines=8> */
.L_x_5743:
        /* <DEDUP_REMOVED lines=28> */
.L_x_5745:
[----:B------:R-:W-:Y:S05]  /*10bc0*/  BSYNC B6 ;  /* 0x0000000000067941 */ /* 0x000fea0003800000 */
.L_x_5744:
[----:B------:R-:W2:Y:S01]  /*10bd0*/  LDL.LU R21, [R1+0x8] ;  /* 0x0000080001157983 */ /* 0x000ea20000300800 */
[----:B0-----:R-:W0:Y:S01]  /*10be0*/  LDC R2, c[0x0][0x448] ;  /* 0x00011200ff027b82 */ /* 0x001e220000000800 */
[----:B------:R-:W-:Y:S02]  /*10bf0*/  ULDC.64 UR4, c[0x0][0x398] ;  /* 0x0000e60000047ab9 */ /* 0x000fe40000000a00 */
[----:B------:R-:W3:Y:S04]  /*10c00*/  LDL.LU R20, [R1+0x10] ;  /* 0x0000100001147983 */ /* 0x000ee80000300800 */
[----:B------:R-:W4:Y:S01]  /*10c10*/  LDL.LU R17, [R1] ;  /* 0x0000000001117983 */ /* 0x000f220000300800 */
        /* <DEDUP_REMOVED lines=23> */
[----:B------:R-:W-:-:S05]  /*10d90*/  IMAD R4, R17, UR5, R4 ;  /* 0x0000000511047c24 */ /* 0x000fca000f8e0204 */
[----:B------:R-:W-:Y:S01]  /*10da0*/  IADD3 R3, R3, R4, RZ ;  /* 0x0000000403037210 */ /* 0x000fe20007ffe0ff */
        /* <DEDUP_REMOVED lines=31> */
[----:B------:R-:W2:Y:S10]  /*10fa0*/  SHFL.IDX PT, R2, R4, RZ, 0x181f ;  /* 0x00181fff04027589 */ /* 0x000eb400000e0000 */
[----:B0-----:R-:W-:-:S02]  /*10fb0*/  @!P6 LEA R5, P0, R8, R14, 0x1 ;  /* 0x0000000e0805e211 */ /* 0x001fc400078008ff */
[----:B------:R-:W0:Y:S02]  /*10fc0*/  SHFL.IDX PT, R14, R0, 0x1, 0x181f ;  /* 0x00381f00000e7f89 */ /* 0x000e2400000e0000 */
[----:B--2---:R-:W-:Y:S01]  /*10fd0*/  @!P6 IADD3.X R3, RZ, R2, RZ, P0, !PT ;  /* 0x00000002ff03e210 */ /* 0x004fe200007fe4ff */
[----:B------:R-:W-:Y:S02]  /*10fe0*/  @!P6 IMAD.MOV.U32 R2, RZ, RZ, R5 ;  /* 0x000000ffff02e224 */ /* 0x000fe400078e0005 */
[----:B------:R-:W2:Y:S04]  /*10ff0*/  SHFL.IDX PT, R5, R4, 0x1, 0x181f ;  /* 0x00381f0004057f89 */ /* 0x000ea800000e0000 */
[----:B------:R-:W-:Y:S04]  /*11000*/  @!P6 LDGSTS.E.BYPASS.LTC128B.128 [R26+0x22400], desc[UR36][R2.64], !P4 ;  /* 0x22400000021aefae */ /* 0x000fe8000e101d64 */
[----:B------:R-:W-:Y:S04]  /*11010*/  @!P6 LDGSTS.E.BYPASS.LTC128B.128 [R26+0x26400], desc[UR36][R2.64+0x80], !P3 ;  /* 0x26400080021aefae */ /* 0x000fe8000d901d64 */
[----:B------:R-:W-:Y:S04]  /*11020*/  @!P6 LDGSTS.E.BYPASS.LTC128B.128 [R26+0x2a400], desc[UR36][R2.64+0x100], !P2 ;  /* 0x2a400100021aefae */ /* 0x000fe8000d101d64 */
[----:B------:R3:W-:Y:S01]  /*11030*/  @!P6 LDGSTS.E.BYPASS.LTC128B.128 [R26+0x2e400], desc[UR36][R2.64+0x180], !P1 ;  /* 0x2e400180021aefae */ /* 0x0007e2000c901d64 */
[----:B------:R-:W-:-:S02]  /*11040*/  LOP3.LUT P6, RZ, R23, 0x80, RZ, 0xc0, !PT ;  /* 0x0000008017ff7812 */ /* 0x000fc400078cc0ff */
[----:B0-----:R-:W-:Y:S02]  /*11050*/  @!P5 LEA R6, P0, R8, R14, 0x1 ;  /* 0x0000000e0806d211 */ /* 0x001fe400078008ff */
[----:B------:R-:W-:Y:S01]  /*11060*/  LOP3.LUT R23, R23, 0xfff7ffff, RZ, 0xc0, !PT ;  /* 0xfff7ffff17177812 */ /* 0x000fe200078ec0ff */
[----:B------:R-:W0:Y:S02]  /*11070*/  SHFL.IDX PT, R14, R0, 0x2, 0x181f ;  /* 0x00581f00000e7f89 */ /* 0x000e2400000e0000 */
[----:B--2---:R-:W-:Y:S02]  /*11080*/  @!P5 IMAD.X R7, RZ, RZ, R5, P0 ;  /* 0x000000ffff07d224 */ /* 0x004fe400000e0605 */
[----:B------:R-:W2:Y:S01]  /*11090*/  SHFL.IDX PT, R5, R4, 0x2, 0x181f ;  /* 0x00581f0004057f89 */ /* 0x000ea200000e0000 */
[----:B---3--:R-:W-:Y:S02]  /*110a0*/  @!P5 IMAD.MOV.U32 R2, RZ, RZ, R6 ;  /* 0x000000ffff02d224 */ /* 0x008fe400078e0006 */
[----:B------:R-:W-:Y:S01]  /*110b0*/  @!P5 IMAD.MOV.U32 R3, RZ, RZ, R7 ;  /* 0x000000ffff03d224 */ /* 0x000fe200078e0007 */
[----:B------:R-:W-:-:S04]  /*110c0*/  @P6 LOP3.LUT R23, R23, 0x80000, RZ, 0xfc, !PT ;  /* 0x0008000017176812 */ /* 0x000fc800078efcff */
[----:B------:R-:W-:Y:S01]  /*110d0*/  @!P5 LDGSTS.E.BYPASS.LTC128B.128 [R26+0x22c00], desc[UR36][R2.64], !P4 ;  /* 0x22c00000021adfae */ /* 0x000fe2000e101d64 */
[----:B------:R-:W-:-:S03]  /*110e0*/  LOP3.LUT P6, RZ, R23, 0x200, RZ, 0xc0, !PT ;  /* 0x0000020017ff7812 */ /* 0x000fc600078cc0ff */
[----:B------:R-:W-:Y:S04]  /*110f0*/  @!P5 LDGSTS.E.BYPASS.LTC128B.128 [R26+0x26c00], desc[UR36][R2.64+0x80], !P3 ;  /* 0x26c00080021adfae */ /* 0x000fe8000d901d64 */
[----:B------:R-:W-:Y:S04]  /*11100*/  @!P5 LDGSTS.E.BYPASS.LTC128B.128 [R26+0x2ac00], desc[UR36][R2.64+0x100], !P2 ;  /* 0x2ac00100021adfae */ /* 0x000fe8000d101d64 */
[----:B------:R3:W-:Y:S01]  /*11110*/  @!P5 LDGSTS.E.BYPASS.LTC128B.128 [R26+0x2ec00], desc[UR36][R2.64+0x180], !P1 ;  /* 0x2ec00180021adfae */ /* 0x0007e2000c901d64 */
[C---:B------:R-:W-:Y:S02]  /*11120*/  LOP3.LUT P5, RZ, R23.reuse, 0x40, RZ, 0xc0, !PT ;  /* 0x0000004017ff7812 */ /* 0x040fe400078ac0ff */
[----:B------:R-:W-:-:S11]  /*11130*/  LOP3.LUT R23, R23, 0xfffbffff, RZ, 0xc0, !PT ;  /* 0xfffbffff17177812 */ /* 0x000fd600078ec0ff */
[----:B------:R-:W-:-:S04]  /*11140*/  @P5 LOP3.LUT R23, R23, 0x40000, RZ, 0xfc, !PT ;  /* 0x0004000017175812 */ /* 0x000fc800078efcff */
[C---:B------:R-:W-:Y:S02]  /*11150*/  LOP3.LUT P5, RZ, R23.reuse, 0x100, RZ, 0xc0, !PT ;  /* 0x0000010017ff7812 */ /* 0x040fe400078ac0ff */
[----:B------:R-:W-:-:S11]  /*11160*/  LOP3.LUT R23, R23, 0xffefffff, RZ, 0xc0, !PT ;  /* 0xffefffff17177812 */ /* 0x000fd600078ec0ff */
[----:B------:R-:W-:-:S04]  /*11170*/  @P5 LOP3.LUT R23, R23, 0x100000, RZ, 0xfc, !PT ;  /* 0x0010000017175812 */ /* 0x000fc800078efcff */
[----:B------:R-:W-:-:S13]  /*11180*/  LOP3.LUT P5, RZ, R23, 0x800, RZ, 0xc0, !PT ;  /* 0x0000080017ff7812 */ /* 0x000fda00078ac0ff */
[----:B0-----:R-:W-:Y:S02]  /*11190*/  @!P5 LEA R6, P0, R8, R14, 0x1 ;  /* 0x0000000e0806d211 */ /* 0x001fe400078008ff */
[----:B------:R-:W0:Y:S02]  /*111a0*/  SHFL.IDX PT, R14, R0, 0x3, 0x181f ;  /* 0x00781f00000e7f89 */ /* 0x000e2400000e0000 */
[----:B---3--:R-:W-:Y:S01]  /*111b0*/  @!P5 MOV R2, R6 ;  /* 0x000000060002d202 */ /* 0x008fe20000000f00 */
[----:B--2---:R-:W-:Y:S02]  /*111c0*/  @!P5 IMAD.X R7, RZ, RZ, R5, P0 ;  /* 0x000000ffff07d224 */ /* 0x004fe400000e0605 */
[----:B------:R-:W2:Y:S02]  /*111d0*/  SHFL.IDX PT, R5, R4, 0x3, 0x181f ;  /* 0x00781f0004057f89 */ /* 0x000ea400000e0000 */
[----:B------:R-:W-:-:S05]  /*111e0*/  @!P5 IMAD.MOV.U32 R3, RZ, RZ, R7 ;  /* 0x000000ffff03d224 */ /* 0x000fca00078e0007 */
[----:B------:R-:W-:Y:S04]  /*111f0*/  @!P5 LDGSTS.E.BYPASS.LTC128B.128 [R26+0x23400], desc[UR36][R2.64], !P4 ;  /* 0x23400000021adfae */ /* 0x000fe8000e101d64 */
[----:B------:R-:W-:Y:S04]  /*11200*/  @!P5 LDGSTS.E.BYPASS.LTC128B.128 [R26+0x27400], desc[UR36][R2.64+0x80], !P3 ;  /* 0x27400080021adfae */ /* 0x000fe8000d901d64 */
[----:B------:R-:W-:Y:S01]  /*11210*/  @!P5 LDGSTS.E.BYPASS.LTC128B.128 [R26+0x2b400], desc[UR36][R2.64+0x100], !P2 ;  /* 0x2b400100021adfae */ /* 0x000fe2000d101d64 */
[----:B0-----:R-:W-:-:S03]  /*11220*/  @!P6 LEA R6, P0, R8, R14, 0x1 ;  /* 0x0000000e0806e211 */ /* 0x001fc600078008ff */
[----:B------:R0:W-:Y:S01]  /*11230*/  @!P5 LDGSTS.E.BYPASS.LTC128B.128 [R26+0x2f400], desc[UR36][R2.64+0x180], !P1 ;  /* 0x2f400180021adfae */ /* 0x0001e2000c901d64 */
[----:B------:R-:W-:-:S03]  /*11240*/  LOP3.LUT P5, RZ, R23, 0x100000, RZ, 0xc0, !PT ;  /* 0x0010000017ff7812 */ /* 0x000fc600078ac0ff */
[----:B------:R-:W3:Y:S01]  /*11250*/  SHFL.IDX PT, R14, R0, 0x4, 0x181f ;  /* 0x00981f00000e7f89 */ /* 0x000ee200000e0000 */
[----:B--2---:R-:W-:-:S03]  /*11260*/  @!P6 IMAD.X R7, RZ, RZ, R5, P0 ;  /* 0x000000ffff07e224 */ /* 0x004fc600000e0605 */
[----:B------:R-:W2:Y:S01]  /*11270*/  SHFL.IDX PT, R5, R4, 0x4, 0x181f ;  /* 0x00981f0004057f89 */ /* 0x000ea200000e0000 */
[----:B0-----:R-:W-:Y:S02]  /*11280*/  @!P6 IMAD.MOV.U32 R2, RZ, RZ, R6 ;  /* 0x000000ffff02e224 */ /* 0x001fe400078e0006 */
[----:B------:R-:W-:-:S05]  /*11290*/  @!P6 IMAD.MOV.U32 R3, RZ, RZ, R7 ;  /* 0x000000ffff03e224 */ /* 0x000fca00078e0007 */
[----:B------:R-:W-:Y:S04]  /*112a0*/  @!P6 LDGSTS.E.BYPASS.LTC128B.128 [R26+0x23c00], desc[UR36][R2.64], !P4 ;  /* 0x23c00000021aefae */ /* 0x000fe8000e101d64 */
[----:B------:R-:W-:Y:S04]  /*112b0*/  @!P6 LDGSTS.E.BYPASS.LTC128B.128 [R26+0x27c00], desc[UR36][R2.64+0x80], !P3 ;  /* 0x27c00080021aefae */ /* 0x000fe8000d901d64 */
[----:B------:R-:W-:Y:S01]  /*112c0*/  @!P6 LDGSTS.E.BYPASS.LTC128B.128 [R26+0x2bc00], desc[UR36][R2.64+0x100], !P2 ;  /* 0x2bc00100021aefae */ /* 0x000fe2000d101d64 */
[----:B---3--:R-:W-:-:S03]  /*112d0*/  @!P5 LEA R6, P0, R8, R14, 0x1 ;  /* 0x0000000e0806d211 */ /* 0x008fc600078008ff */
[----:B------:R-:W0:Y:S02]  /*112e0*/  SHFL.IDX PT, R14, R0, 0x5, 0x181f ;  /* 0x00b81f00000e7f89 */ /* 0x000e2400000e0000 */
[----:B--2---:R-:W-:Y:S02]  /*112f0*/  @!P5 IMAD.X R7, RZ, RZ, R5, P0 ;  /* 0x000000ffff07d224 */ /* 0x004fe400000e0605 */
[----:B------:R-:W2:Y:S04]  /*11300*/  SHFL.IDX PT, R5, R4, 0x5, 0x181f ;  /* 0x00b81f0004057f89 */ /* 0x000ea800000e0000 */
[----:B------:R3:W-:Y:S01]  /*11310*/  @!P6 LDGSTS.E.BYPASS.LTC128B.128 [R26+0x2fc00], desc[UR36][R2.64+0x180], !P1 ;  /* 0x2fc00180021aefae */ /* 0x0007e2000c901d64 */
[----:B------:R-:W-:Y:S02]  /*11320*/  LOP3.LUT P6, RZ, R23, 0x80000, RZ, 0xc0, !PT ;  /* 0x0008000017ff7812 */ /* 0x000fe400078cc0ff */
[----:B---3--:R-:W-:Y:S01]  /*11330*/  @!P5 MOV R2, R6 ;  /* 0x000000060002d202 */ /* 0x008fe20000000f00 */
[----:B------:R-:W-:-:S10]  /*11340*/  @!P5 IMAD.MOV.U32 R3, RZ, RZ, R7 ;  /* 0x000000ffff03d224 */ /* 0x000fd400078e0007 */
[----:B0-----:R-:W-:Y:S02]  /*11350*/  @!P6 LEA R6, P0, R8, R14, 0x1 ;  /* 0x0000000e0806e211 */ /* 0x001fe400078008ff */
[----:B------:R-:W0:Y:S03]  /*11360*/  SHFL.IDX PT, R14, R0, 0x6, 0x181f ;  /* 0x00d81f00000e7f89 */ /* 0x000e2600000e0000 */
[----:B--2---:R-:W-:Y:S01]  /*11370*/  @!P6 IMAD.X R7, RZ, RZ, R5, P0 ;  /* 0x000000ffff07e224 */ /* 0x004fe200000e0605 */
[----:B------:R-:W-:Y:S04]  /*11380*/  @!P5 LDGSTS.E.BYPASS.LTC128B.128 [R26+0x24400], desc[UR36][R2.64], !P4 ;  /* 0x24400000021adfae */ /* 0x000fe8000e101d64 */
[----:B------:R-:W2:Y:S04]  /*11390*/  SHFL.IDX PT, R5, R4, 0x6, 0x181f ;  /* 0x00d81f0004057f89 */ /* 0x000ea800000e0000 */
[----:B------:R-:W-:Y:S04]  /*113a0*/  @!P5 LDGSTS.E.BYPASS.LTC128B.128 [R26+0x28400], desc[UR36][R2.64+0x80], !P3 ;  /* 0x28400080021adfae */ /* 0x000fe8000d901d64 */
[----:B------:R-:W-:Y:S04]  /*113b0*/  @!P5 LDGSTS.E.BYPASS.LTC128B.128 [R26+0x2c400], desc[UR36][R2.64+0x100], !P2 ;  /* 0x2c400100021adfae */ /* 0x000fe8000d101d64 */
[----:B------:R3:W-:Y:S01]  /*113c0*/  @!P5 LDGSTS.E.BYPASS.LTC128B.128 [R26+0x30400], desc[UR36][R2.64+0x180], !P1 ;  /* 0x30400180021adfae */ /* 0x0007e2000c901d64 */
[----:B------:R-:W-:Y:S01]  /*113d0*/  LOP3.LUT P5, RZ, R23, 0x40000, RZ, 0xc0, !PT ;  /* 0x0004000017ff7812 */ /* 0x000fe200078ac0ff */
[----:B---3--:R-:W-:-:S02]  /*113e0*/  @!P6 IMAD.MOV.U32 R2, RZ, RZ, R6 ;  /* 0x000000ffff02e224 */ /* 0x008fc400078e0006 */
[----:B------:R-:W-:-:S10]  /*113f0*/  @!P6 IMAD.MOV.U32 R3, RZ, RZ, R7 ;  /* 0x000000ffff03e224 */ /* 0x000fd400078e0007 */
[----:B0-----:R-:W-:Y:S02]  /*11400*/  @!P5 LEA R6, P0, R8, R14, 0x1 ;  /* 0x0000000e0806d211 */ /* 0x001fe400078008ff */
[----:B------:R0:W3:Y:S03]  /*11410*/  SHFL.IDX PT, R14, R0, 0x7, 0x181f ;  /* 0x00f81f00000e7f89 */ /* 0x0000e600000e0000 */
[----:B--2---:R-:W-:Y:S01]  /*11420*/  @!P5 IMAD.X R7, RZ, RZ, R5, P0 ;  /* 0x000000ffff07d224 */ /* 0x004fe200000e0605 */
[----:B------:R-:W-:Y:S04]  /*11430*/  @!P6 LDGSTS.E.BYPASS.LTC128B.128 [R26+0x24c00], desc[UR36][R2.64], !P4 ;  /* 0x24c00000021aefae */ /* 0x000fe8000e101d64 */
[----:B------:R-:W-:Y:S04]  /*11440*/  @!P6 LDGSTS.E.BYPASS.LTC128B.128 [R26+0x28c00], desc[UR36][R2.64+0x80], !P3 ;  /* 0x28c00080021aefae */ /* 0x000fe8000d901d64 */
[----:B------:R-:W-:Y:S04]  /*11450*/  @!P6 LDGSTS.E.BYPASS.LTC128B.128 [R26+0x2cc00], desc[UR36][R2.64+0x100], !P2 ;  /* 0x2cc00100021aefae */ /* 0x000fe8000d101d64 */
[----:B------:R2:W-:Y:S04]  /*11460*/  @!P6 LDGSTS.E.BYPASS.LTC128B.128 [R26+0x30c00], desc[UR36][R2.64+0x180], !P1 ;  /* 0x30c00180021aefae */ /* 0x0005e8000c901d64 */
[----:B------:R0:W4:Y:S01]  /*11470*/  SHFL.IDX PT, R5, R4, 0x7, 0x181f ;  /* 0x00f81f0004057f89 */ /* 0x00012200000e0000 */
[----:B--2---:R-:W-:Y:S01]  /*11480*/  @!P5 MOV R2, R6 ;  /* 0x000000060002d202 */ /* 0x004fe20000000f00 */
[----:B------:R-:W-:-:S05]  /*11490*/  @!P5 IMAD.MOV.U32 R3, RZ, RZ, R7 ;  /* 0x000000ffff03d224 */ /* 0x000fca00078e0007 */
[----:B------:R0:W-:Y:S04]  /*114a0*/  @!P5 LDGSTS.E.BYPASS.LTC128B.128 [R26+0x25400], desc[UR36][R2.64], !P4 ;  /* 0x25400000021adfae */ /* 0x0001e8000e101d64 */
[----:B------:R0:W-:Y:S04]  /*114b0*/  @!P5 LDGSTS.E.BYPASS.LTC128B.128 [R26+0x29400], desc[UR36][R2.64+0x80], !P3 ;  /* 0x29400080021adfae */ /* 0x0001e8000d901d64 */
[----:B------:R0:W-:Y:S04]  /*114c0*/  @!P5 LDGSTS.E.BYPASS.LTC128B.128 [R26+0x2d400], desc[UR36][R2.64+0x100], !P2 ;  /* 0x2d400100021adfae */ /* 0x0001e8000d101d64 */
[----:B---34-:R0:W-:Y:S02]  /*114d0*/  @!P5 LDGSTS.E.BYPASS.LTC128B.128 [R26+0x31400], desc[UR36][R2.64+0x180], !P1 ;  /* 0x31400180021adfae */ /* 0x0181e4000c901d64 */
.L_x_5856:
[----:B------:R-:W-:Y:S01]  /*114e0*/  LOP3.LUT P0, RZ, R23, 0x4000, RZ, 0xc0, !PT ;  /* 0x0000400017ff7812 */ /* 0x000fe2000780c0ff */
[----:B------:R-:W-:-:S12]  /*114f0*/  BSSY B0, `(.L_x_5747) ;  /* 0x000000b000007945 */ /* 0x000fd80003800000 */
[----:B------:R-:W-:Y:S05]  /*11500*/  @P0 BRA `(.L_x_5748) ;  /* 0x0000000000240947 */ /* 0x000fea0003800000 */
[----:B0-----:R-:W-:-:S05]  /*11510*/  LEA R2, P0, R8, R14, 0x1 ;  /* 0x0000000e08027211 */ /* 0x001fca00078008ff */
[----:B------:R-:W-:-:S05]  /*11520*/  IMAD.X R3, RZ, RZ, R5, P0 ;  /* 0x000000ffff037224 */ /* 0x000fca00000e0605 */
[----:B------:R-:W-:Y:S01]  /*11530*/  @!PT LDS RZ, [RZ] ;  /* 0x00000000fffff984 */ /* 0x000fe20000000800 */
[----:B------:R-:W-:Y:S01]  /*11540*/  @!PT LDS RZ, [RZ] ;  /* 0x00000000fffff984 */ /* 0x000fe20000000800 */
[----:B------:R-:W-:Y:S01]  /*11550*/  @!PT LDS RZ, [RZ] ;  /* 0x00000000fffff984 */ /* 0x000fe20000000800 */
[----:B------:R2:W-:Y:S04]  /*11560*/  LDGSTS.E.BYPASS.LTC128B.128 [R26+0x25c00], desc[UR36][R2.64], !P4 ;  /* 0x25c00000021a7fae */ /* 0x0005e8000e101d64 */
[----:B------:R2:W-:Y:S04]  /*11570*/  LDGSTS.E.BYPASS.LTC128B.128 [R26+0x29c00], desc[UR36][R2.64+0x80], !P3 ;  /* 0x29c00080021a7fae */ /* 0x0005e8000d901d64 */
[----:B------:R2:W-:Y:S04]  /*11580*/  LDGSTS.E.BYPASS.LTC128B.128 [R26+0x2dc00], desc[UR36][R2.64+0x100], !P2 ;  /* 0x2dc00100021a7fae */ /* 0x0005e8000d101d64 */
[----:B------:R2:W-:Y:S02]  /*11590*/  LDGSTS.E.BYPASS.LTC128B.128 [R26+0x31c00], desc[UR36][R2.64+0x180], !P1 ;  /* 0x31c00180021a7fae */ /* 0x0005e4000c901d64 */
.L_x_5748:
[----:B------:R-:W-:Y:S05]  /*115a0*/  BSYNC B0 ;  /* 0x0000000000007941 */ /* 0x000fea0003800000 */
.L_x_5747:
[----:B------:R-:W-:Y:S01]  /*115b0*/  NOP ;  /* 0x0000000000007918 */ /* 0x000fe20000000000 */
[----:B------:R-:W-:-:S13]  /*115c0*/  PLOP3.LUT P0, PT, PT, PT, PT, 0x80, 0x0 ;  /* 0x000000000000781c */ /* 0x000fda0003f0f070 */
.L_x_5749:
        /* <DEDUP_REMOVED lines=18> */
.L_x_5857:
[----:B------:R-:W-:Y:S05]  /*116f0*/  BSYNC B0 ;  /* 0x0000000000007941 */ /* 0x000fea0003800000 */
.L_x_5750:
[----:B------:R-:W-:-:S13]  /*11700*/  LOP3.LUT P0, RZ, R23, 0x400, RZ, 0xc0, !PT ;  /* 0x0000040017ff7812 */ /* 0x000fda000780c0ff */
[----:B------:R-:W-:Y:S05]  /*11710*/  @!P0 BRA `(.L_x_5752) ;  /* 0x0000000000048947 */ /* 0x000fea0003800000 */
[----:B------:R-:W-:Y:S01]  /*11720*/  BPT.TRAP 0x1 ;  /* 0x000000040000795c */ /* 0x000fe20000300000 */
.L_x_5752:
[----:B------:R-:W-:Y:S01]  /*11730*/  SHF.L.U32 R0, R27, 0x1f, RZ ;  /* 0x0000001f1b007819 */ /* 0x000fe200000006ff */
[----:B------:R-:W-:Y:S03]  /*11740*/  BSSY B0, `(.L_x_5753) ;  /* 0x0000003000007945 */ /* 0x000fe60003800000 */
[----:B------:R-:W2:Y:S02]  /*11750*/  SYNCS.PHASECHK.TRANS64.TRYWAIT P0, [R25+URZ+0x32460], R0 ;  /* 0x03246000190075a7 */ /* 0x000ea4000800017f */
[----:B--2---:R-:W-:Y:S05]  /*11760*/  @!P0 BRA `(.L_x_5754) ;  /* 0x0000004800688947 */ /* 0x004fea0003800000 */
.L_x_5858:
[----:B------:R-:W-:Y:S05]  /*11770*/  BSYNC B0 ;  /* 0x0000000000007941 */ /* 0x000fea0003800000 */
.L_x_5753:
        /* <DEDUP_REMOVED lines=11> */
[----:B------:R-:W-:Y:S01]  /*11830*/  IMAD R5, R37, UR5, R0 ;  /* 0x0000000525057c24 */ /* 0x000fe2000f8e0200 */
[----:B------:R-:W-:Y:S01]  /*11840*/  ULDC.64 UR4, c[0x0][0x338] ;  /* 0x0000ce0000047ab9 */ /* 0x000fe20000000a00 */
[----:B------:R-:W-:Y:S02]  /*11850*/  SEL R0, RZ, 0x2, P3 ;  /* 0x00000002ff007807 */ /* 0x000fe40001800000 */
[----:B------:R-:W-:Y:S02]  /*11860*/  IMAD.IADD R3, R3, 0x1, R5 ;  /* 0x0000000103037824 */ /* 0x000fe400078e0205 */
[----:B---3--:R-:W-:Y:S02]  /*11870*/  IMAD R5, R6, UR4, RZ ;  /* 0x0000000406057c24 */ /* 0x008fe4000f8e02ff */
        /* <DEDUP_REMOVED lines=18> */
[----:B------:R-:W-:Y:S02]  /*119a0*/  LEA R4, R4, R22, 0x1 ;  /* 0x0000001604047211 */ /* 0x000fe400078e08ff */
        /* <DEDUP_REMOVED lines=68> */
.L_x_5872:
        /* <DEDUP_REMOVED lines=15> */
.L_x_5756:
        /* <DEDUP_REMOVED lines=10> */
.L_x_5757:
[----:B0-----:R-:W2:Y:S01]  /*11f80*/  LDL R2, [R1+0xc] ;  /* 0x00000c0001027983 */ /* 0x001ea20000100800 */
[----:B------:R0:W-:Y:S01]  /*11f90*/  SYNCS.ARRIVE.TRANS64.A1T0 RZ, [R25+URZ+0x32450], RZ ;  /* 0x032450ff19ff79a7 */ /* 0x0001e2000810003f */
[----:B------:R-:W-:Y:S01]  /*11fa0*/  BSSY B0, `(.L_x_5758) ;  /* 0x00000dc000007945 */ /* 0x000fe20003800000 */
[----:B--2---:R-:W-:-:S13]  /*11fb0*/  ISETP.GE.AND P0, PT, R2, 0x2, PT ;  /* 0x000000020200780c */ /* 0x004fda0003f06270 */
[----:B0-----:R-:W-:Y:S05]  /*11fc0*/  @!P0 BRA `(.L_x_5759) ;  /* 0x0000000c00648947 */ /* 0x001fea0003800000 */
[----:B------:R-:W-:-:S07]  /*11fd0*/  IADD3 R21, R2, -0x2, RZ ;  /* 0xfffffffe02157810 */ /* 0x000fce0007ffe0ff */
.L_x_5772:
[----:B0-----:R-:W0:Y:S01]  /*11fe0*/  S2R R2, SR_TID.X ;  /* 0x0000000000027919 */ /* 0x001e220000002100 */
[----:B------:R-:W-:Y:S01]  /*11ff0*/  IMAD R8, R21, 0x60, R32 ;  /* 0x0000006015087824 */ /* 0x000fe200078e0220 */
[----:B------:R-:W-:Y:S02]  /*12000*/  IADD3 R24, R24, 0x1, RZ ;  /* 0x0000000118187810 */ /* 0x000fe40007ffe0ff */
[----:B------:R-:W-:Y:S02]  /*12010*/  LOP3.LUT P1, RZ, R23, 0x400, RZ, 0xc0, !PT ;  /* 0x0000040017ff7812 */ /* 0x000fe4000782c0ff */
        /* <DEDUP_REMOVED lines=38> */
.L_x_5760:
[----:B------:R-:W-:Y:S01]  /*12280*/  IMAD R10, R24, 0x8, R22 ;  /* 0x00000008180a7824 */ /* 0x000fe200078e0216 */
[----:B------:R-:W-:Y:S01]  /*12290*/  SHF.L.U32 R20, R27, 0x1f, RZ ;  /* 0x0000001f1b147819 */ /* 0x000fe200000006ff */
[----:B------:R-:W-:Y:S01]  /*122a0*/  BSSY B1, `(.L_x_5761) ;  /* 0x0000004000017945 */ /* 0x000fe20003800000 */
[----:B------:R-:W-:Y:S02]  /*122b0*/  SHF.R.S32.HI R9, RZ, 0x1f, R5 ;  /* 0x0000001fff097819 */ /* 0x000fe40000011405 */
[----:B------:R-:W0:Y:S02]  /*122c0*/  SYNCS.PHASECHK.TRANS64.TRYWAIT P0, [R10+URZ+0x32440], R20 ;  /* 0x032440140a0075a7 */ /* 0x000e24000800017f */
[----:B0-----:R-:W-:Y:S05]  /*122d0*/  @!P0 BRA `(.L_x_5762) ;  /* 0x0000004400e08947 */ /* 0x001fea0003800000 */
.L_x_5873:
[----:B------:R-:W-:Y:S05]  /*122e0*/  BSYNC B1 ;  /* 0x0000000000017941 */ /* 0x000fea0003800000 */
.L_x_5761:
        /* <DEDUP_REMOVED lines=37> */
[----:B--2---:R-:W-:-:S04]  /*12540*/  IADD3 R2, P0, R2, R0, RZ ;  /* 0x0000000002027210 */ /* 0x004fc80007f1e0ff */
[----:B---3--:R-:W-:-:S05]  /*12550*/  IADD3.X R3, RZ, R3, RZ, P0, !PT ;  /* 0x00000003ff037210 */ /* 0x008fca00007fe4ff */
        /* <DEDUP_REMOVED lines=12> */
.L_x_5887:
        /* <DEDUP_REMOVED lines=8> */
.L_x_5764:
        /* <DEDUP_REMOVED lines=10> */
.L_x_5765:
[----:B------:R3:W-:Y:S01]  /*12740*/  SYNCS.ARRIVE.TRANS64.A1T0 RZ, [R10+URZ+0x32430], RZ ;  /* 0x032430ff0aff79a7 */ /* 0x0007e2000810003f */
[----:B------:R-:W-:Y:S05]  /*12750*/  @!P3 BRA `(.L_x_5766) ;  /* 0x000000000004b947 */ /* 0x000fea0003800000 */
[----:B------:R-:W-:Y:S01]  /*12760*/  BPT.TRAP 0x1 ;  /* 0x000000040000795c */ /* 0x000fe20000300000 */
.L_x_5766:
[----:B------:R-:W4:Y:S01]  /*12770*/  SYNCS.PHASECHK.TRANS64.TRYWAIT P0, [R10+URZ+0x32460], R20 ;  /* 0x032460140a0075a7 */ /* 0x000f22000800017f */
[----:B------:R-:W-:Y:S04]  /*12780*/  BSSY B1, `(.L_x_5767) ;  /* 0x0000002000017945 */ /* 0x000fe80003800000 */
[----:B----4-:R-:W-:Y:S05]  /*12790*/  @!P0 BRA `(.L_x_5768) ;  /* 0x0000004800648947 */ /* 0x010fea0003800000 */
.L_x_5888:
[----:B------:R-:W-:Y:S05]  /*127a0*/  BSYNC B1 ;  /* 0x0000000000017941 */ /* 0x000fea0003800000 */
.L_x_5767:
[----:B------:R-:W-:Y:S01]  /*127b0*/  ULDC.64 UR4, c[0x0][0x328] ;  /* 0x0000ca0000047ab9 */ /* 0x000fe20000000a00 */
[----:B------:R-:W-:Y:S01]  /*127c0*/  LOP3.LUT P5, RZ, R23, 0x1, RZ, 0xc0, !PT ;  /* 0x0000000117ff7812 */ /* 0x000fe200078ac0ff */
[----:B--2---:R-:W-:Y:S01]  /*127d0*/  IMAD R2, R9, UR4, RZ ;  /* 0x0000000409027c24 */ /* 0x004fe2000f8e02ff */
[C---:B------:R-:W-:Y:S01]  /*127e0*/  LOP3.LUT P4, RZ, R23.reuse, 0x10, RZ, 0xc0, !PT ;  /* 0x0000001017ff7812 */ /* 0x040fe2000788c0ff */
[----:B0---4-:R-:W-:Y:S01]  /*127f0*/  IMAD R20, R24, 0x6000, R30 ;  /* 0x0000600018147824 */ /* 0x011fe200078e021e */
        /* <DEDUP_REMOVED lines=15> */
[----:B-1----:R-:W-:Y:S02]  /*128f0*/  IADD3 R25, R5, R3, RZ ;  /* 0x0000000305197210 */ /* 0x002fe40007ffe0ff */
        /* <DEDUP_REMOVED lines=38> */
[----:B------:R1:W-:Y:S01]  /*12b60*/  LDGSTS.E.BYPASS.LTC128B.128 [R20+0x4c00], desc[UR36][R4.64+0x80], !P4 ;  /* 0x04c0008004147fae */ /* 0x0003e2000e101d64 */
[----:B------:R-:W-:-:S03]  /*12b70*/  IADD3.X R3, RZ, R3, RZ, P0, !PT ;  /* 0x00000003ff037210 */ /* 0x000fc600007fe4ff */
[----:B------:R1:W-:Y:S04]  /*12b80*/  LDGSTS.E.BYPASS.LTC128B.128 [R20+0x7c00], desc[UR36][R4.64+0x100], !P3 ;  /* 0x07c0010004147fae */ /* 0x0003e8000d901d64 */
[----:B------:R1:W-:Y:S04]  /*12b90*/  LDGSTS.E.BYPASS.LTC128B.128 [R20+0xac00], desc[UR36][R4.64+0x180], !P1 ;  /* 0x0ac0018004147fae */ /* 0x0003e8000c901d64 */
[----:B------:R1:W-:Y:S04]  /*12ba0*/  LDGSTS.E.BYPASS.LTC128B.128 [R20+0x2400], desc[UR36][R2.64], !P5 ;  /* 0x0240000002147fae */ /* 0x0003e8000e901d64 */
[----:B------:R1:W-:Y:S04]  /*12bb0*/  LDGSTS.E.BYPASS.LTC128B.128 [R20+0x5400], desc[UR36][R2.64+0x80], !P4 ;  /* 0x0540008002147fae */ /* 0x0003e8000e101d64 */
[----:B------:R1:W-:Y:S04]  /*12bc0*/  LDGSTS.E.BYPASS.LTC128B.128 [R20+0x8400], desc[UR36][R2.64+0x100], !P3 ;  /* 0x0840010002147fae */ /* 0x0003e8000d901d64 */
[----:B------:R1:W-:Y:S04]  /*12bd0*/  LDGSTS.E.BYPASS.LTC128B.128 [R20+0xb400], desc[UR36][R2.64+0x180], !P1 ;  /* 0x0b40018002147fae */ /* 0x0003e8000c901d64 */
[----:B------:R1:W0:Y:S02]  /*12be0*/  SHFL.IDX PT, R14, R17, 0x5, 0x181f ;  /* 0x00b81f00110e7f89 */ /* 0x00022400000e0000 */
.L_x_5902:
        /* <DEDUP_REMOVED lines=11> */
.L_x_5770:
        /* <DEDUP_REMOVED lines=10> */
.L_x_5771:
[----:B------:R2:W-:Y:S01]  /*12d40*/  SYNCS.ARRIVE.TRANS64.A1T0 RZ, [R10+URZ+0x32450], RZ ;  /* 0x032450ff0aff79a7 */ /* 0x0005e2000810003f */
[----:B------:R-:W-:Y:S05]  /*12d50*/  @P2 BRA `(.L_x_5772) ;  /* 0xfffffff000a02947 */ /* 0x000fea000383ffff */
.L_x_5759:
[----:B------:R-:W-:Y:S05]  /*12d60*/  BSYNC B0 ;  /* 0x0000000000007941 */ /* 0x000fea0003800000 */
.L_x_5758:
        /* <DEDUP_REMOVED lines=10> */
[----:B------:R-:W4:Y:S01]  /*12e10*/  LDC.64 R2, c[0x0][0xd60] ;  /* 0x00035800ff027b82 */ /* 0x000f220000000a00 */
[----:B------:R-:W0:Y:S02]  /*12e20*/  FLO.U32 R4, UR4 ;  /* 0x0000000400047d00 */ /* 0x000e2400080e0000 */
[----:B0-----:R-:W-:-:S06]  /*12e30*/  ISETP.EQ.U32.AND P1, PT, R4, R5, PT ;  /* 0x000000050400720c */ /* 0x001fcc0003f22070 */
[----:B------:R-:W4:Y:S07]  /*12e40*/  POPC R5, UR4 ;  /* 0x0000000400057d09 */ /* 0x000f2e0008000000 */
[----:B----4-:R-:W4:Y:S01]  /*12e50*/  @P1 ATOMG.E.ADD.STRONG.GPU PT, R3, desc[UR36][R2.64], R5 ;  /* 0x00000005020319a8 */ /* 0x010f2200081ee1e4 */
[----:B------:R-:W0:Y:S02]  /*12e60*/  S2R R6, SR_LTMASK ;  /* 0x0000000000067919 */ /* 0x000e240000003900 */
[----:B0-----:R-:W-:-:S04]  /*12e70*/  LOP3.LUT R6, R6, UR4, RZ, 0xc0, !PT ;  /* 0x0000000406067c12 */ /* 0x001fc8000f8ec0ff */
[----:B------:R-:W0:Y:S01]  /*12e80*/  POPC R7, R6 ;  /* 0x0000000600077309 */ /* 0x000e220000000000 */
[----:B----4-:R-:W0:Y:S02]  /*12e90*/  SHFL.IDX PT, R4, R3, R4, 0x1f ;  /* 0x00001f0403047589 */ /* 0x010e2400000e0000 */
[----:B0-----:R-:W-:-:S07]  /*12ea0*/  IADD3 R16, R4, UR39, R7 ;  /* 0x0000002704107c10 */ /* 0x001fce000fffe007 */
.L_x_5774:
[----:B------:R-:W-:Y:S05]  /*12eb0*/  BSYNC B0 ;  /* 0x0000000000007941 */ /* 0x000fea0003800000 */
.L_x_5773:
[----:B------:R-:W-:Y:S02]  /*12ec0*/  SEL R24, R24, RZ, P0 ;  /* 0x000000ff18187207 */ /* 0x000fe40000000000 */
[----:B------:R-:W-:-:S07]  /*12ed0*/  LOP3.LUT R27, R27, R0, RZ, 0x3c, !PT ;  /* 0x000000001b1b7212 */ /* 0x000fce00078e3cff */
.L_x_5727:
[----:B------:R-:W-:Y:S05]  /*12ee0*/  BSYNC B7 ;  /* 0x0000000000077941 */ /* 0x000fea0003800000 */
.L_x_5725:
[----:B------:R-:W-:-:S13]  /*12ef0*/  LOP3.LUT P0, RZ, R23, 0x20000, RZ, 0xc0, !PT ;  /* 0x0002000017ff7812 */ /* 0x000fda000780c0ff */
[----:B------:R-:W-:Y:S05]  /*12f00*/  @!P0 BRA `(.L_x_5775) ;  /* 0x0000000000248947 */ /* 0x000fea0003800000 */
[----:B------:R-:W-:Y:S05]  /*12f10*/  WARPSYNC.ALL ;  /* 0x0000000000007948 */ /* 0x000fea0003800000 */
[----:B------:R-:W0:Y:S08]  /*12f20*/  S2UR UR5, SR_CgaCtaId ;  /* 0x00000000000579c3 */ /* 0x000e300000008800 */
[----:B------:R-:W-:Y:S06]  /*12f30*/  BAR.SYNC.DEFER_BLOCKING 0x5, 0x180 ;  /* 0x0146000000007b1d */ /* 0x000fec0000010000 */
[----:B------:R-:W-:-:S02]  /*12f40*/  UMOV UR4, 0x400 ;  /* 0x0000040000047882 */ /* 0x000fc40000000000 */
[----:B0-----:R-:W-:-:S06]  /*12f50*/  ULEA UR4, UR5, UR4, 0x18 ;  /* 0x0000000405047291 */ /* 0x001fcc000f8ec03f */
[----:B------:R-:W-:-:S05]  /*12f60*/  IMAD.U32 R22, RZ, RZ, UR4 ;  /* 0x00000004ff167e24 */ /* 0x000fca000f8e00ff */
[----:B------:R0:W4:Y:S01]  /*12f70*/  LDS.128 R16, [R22+0x324d0] ;  /* 0x0324d00016107984 */ /* 0x0001220000000c00 */
[----:B------:R-:W-:Y:S06]  /*12f80*/  BAR.ARV 0x4, 0x180 ;  /* 0x0106000000007b1d */ /* 0x000fec0000002000 */
[----:B------:R-:W-:Y:S05]  /*12f90*/  BRA `(.L_x_5776) ;  /* 0x0000000800cc7947 */ /* 0x000fea0003800000 */
.L_x_5775:
[----:B------:R-:W0:Y:S01]  /*12fa0*/  S2R R0, SR_TID.X ;  /* 0x0000000000007919 */ /* 0x000e220000002100 */
        /* <DEDUP_REMOVED lines=9> */
[----:B------:R-:W4:Y:S01]  /*13040*/  @!P1 LDG.E R2, desc[UR36][R2.64] ;  /* 0x0000002402029981 */ /* 0x000f22000c1e1900 */
[----:B------:R-:W-:Y:S01]  /*13050*/  IMAD.MOV.U32 R5, RZ, RZ, RZ ;  /* 0x000000ffff057224 */ /* 0x000fe200078e00ff */
[C---:B------:R-:W-:Y:S02]  /*13060*/  ISETP.GE.U32.AND P2, PT, R8.reuse, 0x2, PT ;  /* 0x000000020800780c */ /* 0x040fe40003f46070 */
[C---:B------:R-:W-:Y:S01]  /*13070*/  ISETP.GE.U32.AND P3, PT, R8.reuse, 0x4, PT ;  /* 0x000000040800780c */ /* 0x040fe20003f66070 */
[----:B------:R-:W-:Y:S01]  /*13080*/  SHFL.IDX PT, R0, R16, RZ, 0x1f ;  /* 0x00001fff10007589 */ /* 0x000fe200000e0000 */
[C---:B------:R-:W-:Y:S02]  /*13090*/  ISETP.GE.U32.AND P4, PT, R8.reuse, 0x8, PT ;  /* 0x000000080800780c */ /* 0x040fe40003f86070 */
[----:B------:R-:W-:Y:S01]  /*130a0*/  ISETP.GE.U32.AND P5, PT, R8, 0x10, PT ;  /* 0x000000100800780c */ /* 0x000fe20003fa6070 */
[----:B------:R-:W-:Y:S01]  /*130b0*/  SHFL.IDX PT, R4, R16, 0x1, 0x1f ;  /* 0x00201f0010047f89 */ /* 0x000fe200000e0000 */
[----:B----4-:R-:W-:-:S02]  /*130c0*/  @!P1 MOV R5, R2 ;  /* 0x0000000200059202 */ /* 0x010fc40000000f00 */
[----:B------:R-:W-:-:S03]  /*130d0*/  ISETP.NE.AND P1, PT, R8, RZ, PT ;  /* 0x000000ff0800720c */ /* 0x000fc60003f25270 */
        /* <DEDUP_REMOVED lines=15> */
[----:B------:R0:W4:Y:S02]  /*131d0*/  SHFL.IDX PT, R14, R6, 0x1f, 0x1f ;  /* 0x03e01f00060e7f89 */ /* 0x00012400000e0000 */
.L_x_5912:
[----:B------:R-:W-:Y:S02]  /*131e0*/  ULDC UR4, c[0x0][0xd38] ;  /* 0x00034e0000047ab9 */ /* 0x000fe40000000800 */
[----:B------:R-:W-:-:S05]  /*131f0*/  MOV R7, UR4 ;  /* 0x0000000400077c02 */ /* 0x000fca0008000f00 */
[----:B----4-:R-:W-:-:S04]  /*13200*/  IMAD R14, R14, R7, RZ ;  /* 0x000000070e0e7224 */ /* 0x010fc800078e02ff */
[----:B------:R-:W-:-:S05]  /*13210*/  IMAD.IADD R9, R4, 0x1, R14 ;  /* 0x0000000104097824 */ /* 0x000fca00078e020e */
[----:B------:R-:W-:-:S13]  /*13220*/  ISETP.GT.AND P6, PT, R9, R0, PT ;  /* 0x000000000900720c */ /* 0x000fda0003fc4270 */
[----:B------:R-:W-:Y:S05]  /*13230*/  @P6 BRA `(.L_x_5778) ;  /* 0x00000000009c6947 */ /* 0x000fea0003800000 */
.L_x_5783:
[----:B------:R-:W4:Y:S01]  /*13240*/  LDC R2, c[0x0][0xd3c] ;  /* 0x00034f00ff027b82 */ /* 0x000f220000000800 */
[----:B------:R-:W-:-:S05]  /*13250*/  VIADD R19, R19, 0x1f ;  /* 0x0000001f13137836 */ /* 0x000fca0000000000 */
[----:B----4-:R-:W-:-:S13]  /*13260*/  ISETP.GE.AND P6, PT, R19, R2, PT ;  /* 0x000000021300720c */ /* 0x010fda0003fc6270 */
[----:B------:R-:W-:Y:S05]  /*13270*/  @P6 BRA `(.L_x_5779) ;  /* 0x0000000400d06947 */ /* 0x000fea0003800000 */
        /* <DEDUP_REMOVED lines=10> */
.L_x_5781:
[----:B------:R-:W-:Y:S05]  /*13320*/  BSYNC B0 ;  /* 0x0000000000007941 */ /* 0x000fea0003800000 */
.L_x_5780:
[----:B------:R-:W-:-:S03]  /*13330*/  UMOV UR4, 0xffffffff ;  /* 0xffffffff00047882 */ /* 0x000fc60000000000 */
[----:B------:R-:W-:Y:S05]  /*13340*/  BRA.DIV UR4, `(.L_x_5782) ;  /* 0x0000004a047c7947 */ /* 0x000fea000b800000 */
[----:B-----5:R-:W0:Y:S02]  /*13350*/  SHFL.UP PT, R14, R5, 0x1, RZ ;  /* 0x04200000050e7989 */ /* 0x020e2400000e00ff */
[----:B0-----:R-:W-:-:S05]  /*13360*/  SEL R14, R14, RZ, P1 ;  /* 0x000000ff0e0e7207 */ /* 0x001fca0000800000 */
[----:B------:R-:W-:-:S05]  /*13370*/  IMAD.IADD R13, R5, 0x1, R14 ;  /* 0x00000001050d7824 */ /* 0x000fca00078e020e */
[----:B------:R-:W4:Y:S02]  /*13380*/  SHFL.UP PT, R14, R13, 0x2, RZ ;  /* 0x044000000d0e7989 */ /* 0x000f2400000e00ff */
[----:B----4-:R-:W-:-:S04]  /*13390*/  SEL R2, R14, RZ, P2 ;  /* 0x000000ff0e027207 */ /* 0x010fc80001000000 */
        /* <DEDUP_REMOVED lines=11> */
.L_x_5920:
[----:B------:R-:W-:Y:S02]  /*13450*/  ULDC UR4, c[0x0][0xd38] ;  /* 0x00034e0000047ab9 */ /* 0x000fe40000000800 */
[----:B------:R-:W-:-:S04]  /*13460*/  IMAD.U32 R7, RZ, RZ, UR4 ;  /* 0x00000004ff077e24 */ /* 0x000fc8000f8e00ff */
[----:B----4-:R-:W-:-:S04]  /*13470*/  IMAD R14, R14, R7, RZ ;  /* 0x000000070e0e7224 */ /* 0x010fc800078e02ff */
[----:B------:R-:W-:-:S05]  /*13480*/  IMAD.IADD R9, R14, 0x1, R9 ;  /* 0x000000010e097824 */ /* 0x000fca00078e0209 */
[----:B------:R-:W-:-:S13]  /*13490*/  ISETP.GT.AND P6, PT, R9, R0, PT ;  /* 0x000000000900720c */ /* 0x000fda0003fc4270 */
[----:B------:R-:W-:Y:S05]  /*134a0*/  @!P6 BRA `(.L_x_5783) ;  /* 0xfffffffc0064e947 */ /* 0x000fea000383ffff */
.L_x_5778:
[----:B------:R-:W-:Y:S01]  /*134b0*/  IADD3 R16, -R14, R9, RZ ;  /* 0x000000090e107210 */ /* 0x000fe20007ffe1ff */
[----:B------:R-:W-:-:S04]  /*134c0*/  UMOV UR4, 0xffffffff ;  /* 0xffffffff00047882 */ /* 0x000fc80000000000 */
[----:B------:R-:W-:-:S05]  /*134d0*/  IMAD R3, R6, R7, R16 ;  /* 0x0000000706037224 */ /* 0x000fca00078e0210 */
[----:B------:R-:W-:Y:S01]  /*134e0*/  ISETP.GT.AND P6, PT, R3, R0, PT ;  /* 0x000000000300720c */ /* 0x000fe20003fc4270 */
[----:B------:R-:W-:-:S12]  /*134f0*/  BRA.DIV UR4, `(.L_x_5784) ;  /* 0x0000004a04cc7947 */ /* 0x000fd8000b800000 */
[----:B------:R-:W-:-:S04]  /*13500*/  VOTE.ANY R2, PT, !P6 ;  /* 0x0000000000027806 */ /* 0x000fc800070e0100 */
[----:B------:R-:W4:Y:S02]  /*13510*/  POPC R4, R2 ;  /* 0x0000000200047309 */ /* 0x000f240000000000 */
[----:B----4-:R4:W0:Y:S02]  /*13520*/  SHFL.IDX PT, R5, R5, R4, 0x1f ;  /* 0x00001f0405057589 */ /* 0x01082400000e0000 */
.L_x_5924:
[----:B------:R-:W-:Y:S01]  /*13530*/  ISETP.NE.AND P0, PT, R2, RZ, PT ;  /* 0x000000ff0200720c */ /* 0x000fe20003f05270 */
[----:B------:R-:W-:-:S12]  /*13540*/  IMAD.MOV.U32 R14, RZ, RZ, RZ ;  /* 0x000000ffff0e7224 */ /* 0x000fd800078e00ff */
[----:B------:R-:W-:Y:S05]  /*13550*/  @!P0 BRA `(.L_x_5785) ;  /* 0x0000000000108947 */ /* 0x000fea0003800000 */
[----:B------:R-:W-:Y:S01]  /*13560*/  UMOV UR4, 0xffffffff ;  /* 0xffffffff00047882 */ /* 0x000fe20000000000 */
[----:B------:R-:W-:Y:S02]  /*13570*/  VIADD R12, R4, 0xffffffff ;  /* 0xffffffff040c7836 */ /* 0x000fe40000000000 */
[----:B------:R-:W-:Y:S05]  /*13580*/  BRA.DIV UR4, `(.L_x_5786) ;  /* 0x0000004a04f07947 */ /* 0x000fea000b800000 */
[----:B------:R0:W0:Y:S02]  /*13590*/  SHFL.IDX PT, R14, R6, R12, 0x1f ;  /* 0x00001f0c060e7589 */ /* 0x00002400000e0000 */
.L_x_5785:
[----:B------:R-:W5:Y:S01]  /*135a0*/  LDC.64 R2, c[0x0][0xd90] ;  /* 0x00036400ff027b82 */ /* 0x000f620000000a00 */
[----:B------:R-:W-:-:S04]  /*135b0*/  IMAD.IADD R19, R4, 0x1, R19 ;  /* 0x0000000104137824 */ /* 0x000fc800078e0213 */
[----:B-----5:R-:W-:-:S05]  /*135c0*/  IMAD.WIDE R2, R19, 0x4, R2 ;  /* 0x0000000413027825 */ /* 0x020fca00078e0202 */
[----:B0-----:R0:W4:Y:S01]  /*135d0*/  LDG.E R6, desc[UR36][R2.64] ;  /* 0x0000002402067981 */ /* 0x001122000c1e1900 */
[----:B------:R-:W-:Y:S01]  /*135e0*/  IMAD R16, R14, R7, R16 ;  /* 0x000000070e107224 */ /* 0x000fe200078e0210 */
[----:B0-----:R-:W-:Y:S01]  /*135f0*/  MOV R2, RZ ;  /* 0x000000ff00027202 */ /* 0x001fe20000000f00 */
[----:B----4-:R-:W-:-:S05]  /*13600*/  IMAD R4, R5, R6, RZ ;  /* 0x0000000605047224 */ /* 0x010fca00078e02ff */
[----:B------:R-:W-:-:S04]  /*13610*/  IABS R8, R4 ;  /* 0x0000000400087213 */ /* 0x000fc80000000000 */
[----:B--23--:R-:W0:Y:S08]  /*13620*/  I2F.RP R10, R8 ;  /* 0x00000008000a7306 */ /* 0x00ce300000209400 */
        /* <DEDUP_REMOVED lines=19> */
[----:B------:R-:W-:-:S05]  /*13760*/  @P0 VIADD R2, R2, 0x1 ;  /* 0x0000000102020836 */ /* 0x000fca0000000000 */
[----:B------:R-:W-:Y:S02]  /*13770*/  @!P2 IADD3 R2, -R2, RZ, RZ ;  /* 0x000000ff0202a210 */ /* 0x000fe40007ffe1ff */
        /* <DEDUP_REMOVED lines=8> */
[----:B------:R-:W0:Y:S02]  /*13800*/  I2F.RP R8, R7 ;  /* 0x0000000700087306 */ /* 0x000e240000209400 */
[----:B------:R-:W-:-:S06]  /*13810*/  IADD3 R4, RZ, -R4, RZ ;  /* 0x80000004ff047210 */ /* 0x000fcc0007ffe0ff */
        /* <DEDUP_REMOVED lines=20> */
[----:B------:R-:W-:Y:S02]  /*13960*/  @!P1 LOP3.LUT R2, RZ, R6, RZ, 0x33, !PT ;  /* 0x00000006ff029212 */ /* 0x000fe400078e33ff */
[----:B------:R-:W-:-:S05]  /*13970*/  IADD3 R6, -R6, RZ, RZ ;  /* 0x000000ff06067210 */ /* 0x000fca0007ffe1ff */
[----:B------:R-:W-:Y:S01]  /*13980*/  IMAD R18, R2, R6, R9 ;  /* 0x0000000602127224 */ /* 0x000fe200078e0209 */
[----:B------:R-:W-:-:S05]  /*13990*/  LOP3.LUT R2, RZ, R2, RZ, 0x33, !PT ;  /* 0x00000002ff027212 */ /* 0x000fca00078e33ff */
[----:B------:R-:W-:Y:S01]  /*139a0*/  IMAD.IADD R17, R5, 0x1, R2 ;  /* 0x0000000105117824 */ /* 0x000fe200078e0202 */
[----:B------:R-:W-:Y:S06]  /*139b0*/  BRA `(.L_x_5787) ;  /* 0x00000000001c7947 */ /* 0x000fec0003800000 */
.L_x_5779:
[----:B------:R-:W-:Y:S01]  /*139c0*/  UMOV UR4, URZ ;  /* 0x0000003f00047c82 */ /* 0x000fe20008000000 */
[----:B------:R-:W-:Y:S01]  /*139d0*/  UMOV UR5, URZ ;  /* 0x0000003f00057c82 */ /* 0x000fe20008000000 */
[----:B------:R-:W-:Y:S01]  /*139e0*/  ULDC UR6, c[0x0][0xd3c] ;  /* 0x00034f0000067ab9 */ /* 0x000fe20000000800 */
[----:B------:R-:W-:Y:S02]  /*139f0*/  IMAD.MOV.U32 R16, RZ, RZ, R0 ;  /* 0x000000ffff107224 */ /* 0x000fe400078e0000 */
[----:B------:R-:W-:Y:S02]  /*13a00*/  IMAD.U32 R17, RZ, RZ, UR4 ;  /* 0x00000004ff117e24 */ /* 0x000fe4000f8e00ff */
[----:B------:R-:W-:Y:S02]  /*13a10*/  IMAD.U32 R18, RZ, RZ, UR5 ;  /* 0x00000005ff127e24 */ /* 0x000fe4000f8e00ff */
[----:B------:R-:W-:-:S07]  /*13a20*/  IMAD.U32 R19, RZ, RZ, UR6 ;  /* 0x00000006ff137e24 */ /* 0x000fce000f8e00ff */
.L_x_5787:
[----:B------:R-:W4:Y:S01]  /*13a30*/  S2R R0, SR_TID.X ;  /* 0x0000000000007919 */ /* 0x000f220000002100 */
        /* <DEDUP_REMOVED lines=9> */
.L_x_5776:
[----:B------:R-:W-:Y:S02]  /*13ad0*/  ULDC UR4, c[0x0][0xd3c] ;  /* 0x00034f0000047ab9 */ /* 0x000fe40000000800 */
[----:B----4-:R-:W-:-:S13]  /*13ae0*/  ISETP.GE.AND P0, PT, R19, UR4, PT ;  /* 0x0000000413007c0c */ /* 0x010fda000bf06270 */
[----:B------:R-:W-:Y:S05]  /*13af0*/  @!P0 BRA `(.L_x_5788) ;  /* 0xffffffac00508947 */ /* 0x000fea000383ffff */
[----:B------:R-:W-:Y:S05]  /*13b00*/  BSYNC B8 ;  /* 0x0000000000087941 */ /* 0x000fea0003800000 */
.L_x_5721:
[----:B0-----:R-:W4:Y:S01]  /*13b10*/  LDL.LU R0, [R1+0x1c] ;  /* 0x00001c0001007983 */ /* 0x001f220000300800 */
[----:B------:R-:W-:Y:S01]  /*13b20*/  BSSY B0, `(.L_x_5789) ;  /* 0x000000b000007945 */ /* 0x000fe20003800000 */
[----:B------:R-:W0:Y:S01]  /*13b30*/  S2R R5, SR_CgaCtaId ;  /* 0x0000000000057919 */ /* 0x000e220000008800 */
[----:B----4-:R-:W-:-:S04]  /*13b40*/  IADD3 R0, R0, 0x1, RZ ;  /* 0x0000000100007810 */ /* 0x010fc80007ffe0ff */
        /* <DEDUP_REMOVED lines=8> */
.L_x_5927:
[----:B------:R-:W-:Y:S05]  /*13bd0*/  BSYNC B0 ;  /* 0x0000000000007941 */ /* 0x000fea0003800000 */
.L_x_5789:
[----:B------:R-:W-:-:S03]  /*13be0*/  UMOV UR4, 0xffffffff ;  /* 0xffffffff00047882 */ /* 0x000fc60000000000 */
[----:B------:R-:W-:Y:S05]  /*13bf0*/  BRA.DIV UR4, `(.L_x_5791) ;  /* 0x00000046048c7947 */ /* 0x000fea000b800000 */
[----:B0-----:R-:W0:Y:S02]  /*13c00*/  S2R R0, SR_TID.X ;  /* 0x0000000000007919 */ /* 0x001e240000002100 */
[----:B0-----:R-:W-:-:S04]  /*13c10*/  SHF.R.U32.HI R0, RZ, 0x5, R0 ;  /* 0x00000005ff007819 */ /* 0x001fc80000011600 */
[----:B------:R-:W-:-:S05]  /*13c20*/  LOP3.LUT R0, R0, 0x3, RZ, 0xc0, !PT ;  /* 0x0000000300007812 */ /* 0x000fca00078ec0ff */
[----:B------:R0:W4:Y:S02]  /*13c30*/  SHFL.IDX PT, R14, R0, RZ, 0x1f ;  /* 0x00001fff000e7589 */ /* 0x00012400000e0000 */
.L_x_5930:
[----:B----4-:R-:W-:Y:S01]  /*13c40*/  ISETP.NE.AND P0, PT, R14, RZ, PT ;  /* 0x000000ff0e00720c */ /* 0x010fe20003f05270 */
[----:B------:R-:W-:-:S12]  /*13c50*/  BSSY B0, `(.L_x_5792) ;  /* 0x0000026000007945 */ /* 0x000fd80003800000 */
[----:B------:R-:W-:Y:S05]  /*13c60*/  @P0 BRA `(.L_x_5793) ;  /* 0x0000000000900947 */ /* 0x000fea0003800000 */
[----:B------:R-:W-:-:S03]  /*13c70*/  UMOV UR4, 0xffffffff ;  /* 0xffffffff00047882 */ /* 0x000fc60000000000 */
[----:B------:R-:W-:Y:S05]  /*13c80*/  BRA.DIV UR4, `(.L_x_5794) ;  /* 0x00000046049c7947 */ /* 0x000fea000b800000 */
[----:B------:R-:W-:-:S13]  /*13c90*/  ELECT P6, URZ, PT ;  /* 0x00000000003f782f */ /* 0x000fda00038c0000 */
.L_x_5933:
        /* <DEDUP_REMOVED lines=8> */
.L_x_5795:
[C---:B------:R-:W-:Y:S01]  /*13d20*/  IMAD R3, R24.reuse, 0x8, R5 ;  /* 0x0000000818037824 */ /* 0x040fe200078e0205 */
[----:B------:R-:W-:Y:S01]  /*13d30*/  SHF.L.U32 R2, R27, 0x1f, RZ ;  /* 0x0000001f1b027819 */ /* 0x000fe200000006ff */
[----:B------:R-:W-:-:S03]  /*13d40*/  VIADD R24, R24, 0x1 ;  /* 0x0000000118187836 */ /* 0x000fc60000000000 */
[----:B------:R-:W0:Y:S02]  /*13d50*/  SYNCS.PHASECHK.TRANS64.TRYWAIT P1, [R3+URZ+0x32440], R2 ;  /* 0x03244002030075a7 */ /* 0x000e24000802017f */
[----:B------:R-:W-:-:S04]  /*13d60*/  ISETP.NE.AND P2, PT, R24, 0x2, PT ;  /* 0x000000021800780c */ /* 0x000fc80003f45270 */
[----:B------:R-:W-:Y:S01]  /*13d70*/  SEL R0, RZ, 0x1, P2 ;  /* 0x00000001ff007807 */ /* 0x000fe20001000000 */
[----:B0-----:R-:W-:Y:S08]  /*13d80*/  @!P1 BRA `(.L_x_5796) ;  /* 0x00000044007c9947 */ /* 0x001ff00003800000 */
.L_x_5934:
[----:B------:R-:W-:Y:S02]  /*13d90*/  SEL R24, R24, RZ, P2 ;  /* 0x000000ff18187207 */ /* 0x000fe40001000000 */
[----:B------:R-:W-:Y:S01]  /*13da0*/  LOP3.LUT R0, R27, R0, RZ, 0x3c, !PT ;  /* 0x000000001b007212 */ /* 0x000fe200078e3cff */
[----:B------:R-:W-:Y:S06]  /*13db0*/  @!P0 BRA `(.L_x_5797) ;  /* 0x0000000000048947 */ /* 0x000fec0003800000 */
[----:B------:R-:W-:Y:S01]  /*13dc0*/  BPT.TRAP 0x1 ;  /* 0x000000040000795c */ /* 0x000fe20000300000 */
.L_x_5797:
[----:B------:R-:W-:Y:S01]  /*13dd0*/  IMAD R5, R24, 0x8, R5 ;  /* 0x0000000818057824 */ /* 0x000fe200078e0205 */
[----:B------:R-:W-:-:S04]  /*13de0*/  SHF.L.U32 R0, R0, 0x1f, RZ ;  /* 0x0000001f00007819 */ /* 0x000fc800000006ff */
[----:B------:R-:W4:Y:S02]  /*13df0*/  SYNCS.PHASECHK.TRANS64.TRYWAIT P1, [R5+URZ+0x32440], R0 ;  /* 0x03244000050075a7 */ /* 0x000f24000802017f */
[----:B----4-:R-:W-:Y:S05]  /*13e00*/  @!P1 BRA `(.L_x_5798) ;  /* 0x0000004400709947 */ /* 0x010fea0003800000 */
.L_x_5935:
[----:B------:R-:W-:Y:S05]  /*13e10*/  @!P0 BRA `(.L_x_5799) ;  /* 0x0000000000048947 */ /* 0x000fea0003800000 */
[----:B------:R-:W-:Y:S01]  /*13e20*/  BPT.TRAP 0x1 ;  /* 0x000000040000795c */ /* 0x000fe20000300000 */
.L_x_5799:
[----:B------:R-:W5:Y:S02]  /*13e30*/  SYNCS.PHASECHK.TRANS64.TRYWAIT P1, [R3+URZ+0x32460], R2 ;  /* 0x03246002030075a7 */ /* 0x000f64000802017f */
[----:B-----5:R-:W-:Y:S05]  /*13e40*/  @!P1 BRA `(.L_x_5800) ;  /* 0x0000004400749947 */ /* 0x020fea0003800000 */
.L_x_5936:
[----:B------:R-:W-:Y:S05]  /*13e50*/  @!P0 BRA `(.L_x_5801) ;  /* 0x0000000000048947 */ /* 0x000fea0003800000 */
[----:B------:R-:W-:Y:S01]  /*13e60*/  BPT.TRAP 0x1 ;  /* 0x000000040000795c */ /* 0x000fe20000300000 */
.L_x_5801:
[----:B------:R0:W0:Y:S02]  /*13e70*/  SYNCS.PHASECHK.TRANS64.TRYWAIT P0, [R5+URZ+0x32460], R0 ;  /* 0x03246000050075a7 */ /* 0x000024000800017f */
[----:B0-----:R-:W-:Y:S05]  /*13e80*/  @!P0 NANOSLEEP.SYNCS 0x989680 ;  /* 0x009896800000895d */ /* 0x001fea0003900000 */
[----:B------:R-:W0:Y:S02]  /*13e90*/  @!P0 SYNCS.PHASECHK.TRANS64 P0, [R5+URZ+0x32460], R0 ;  /* 0x03246000050085a7 */ /* 0x000e24000800007f */
[----:B0-----:R-:W-:Y:S05]  /*13ea0*/  @!P0 BRA `(.L_x_5801) ;  /* 0xfffffffc00f08947 */ /* 0x001fea000383ffff */
.L_x_5793:
[----:B------:R-:W-:Y:S05]  /*13eb0*/  BSYNC B0 ;  /* 0x0000000000007941 */ /* 0x000fea0003800000 */
.L_x_5792:
[----:B------:R-:W-:Y:S05]  /*13ec0*/  EXIT ;  /* 0x000000000000794d */ /* 0x000fea0003800000 */
.L_x_5656:
[----:B0-----:R-:W-:-:S04]  /*13ed0*/  MOV R3, UR40 ;  /* 0x0000002800037c02 */ /* 0x001fc80008000f00 */
[----:B------:R0:W1:Y:S03]  /*13ee0*/  SYNCS.PHASECHK.TRANS64.TRYWAIT P0, [R3+URZ+0x32400], R0 ;  /* 0x03240000030075a7 */ /* 0x000066000800017f */
[----:B-1----:R-:W-:Y:S05]  /*13ef0*/  @!P0 NANOSLEEP.SYNCS 0x989680 ;  /* 0x009896800000895d */ /* 0x002fea0003900000 */
[----:B------:R-:W1:Y:S02]  /*13f00*/  @!P0 SYNCS.PHASECHK.TRANS64 P0, [R3+URZ+0x32400], R0 ;  /* 0x03240000030085a7 */ /* 0x000e64000800007f */
[----:B-1----:R-:W-:Y:S05]  /*13f10*/  @!P0 BRA `(.L_x_5656) ;  /* 0xfffffffc00ec8947 */ /* 0x002fea000383ffff */
[----:B------:R-:W-:Y:S05]  /*13f20*/  BRA `(.L_x_5802) ;  /* 0xfffffedc00007947 */ /* 0x000fea000383ffff */
.L_x_5660:
[----:B0-----:R-:W-:-:S04]  /*13f30*/  IMAD.U32 R3, RZ, RZ, UR6 ;  /* 0x00000006ff037e24 */ /* 0x001fc8000f8e00ff */
[----:B------:R0:W2:Y:S03]  /*13f40*/  SYNCS.PHASECHK.TRANS64.TRYWAIT P1, [R3+URZ+0x32430], R2 ;  /* 0x03243002030075a7 */ /* 0x0000a6000802017f */
[----:B--2---:R-:W-:Y:S05]  /*13f50*/  @!P1 NANOSLEEP.SYNCS 0x989680 ;  /* 0x009896800000995d */ /* 0x004fea0003900000 */
[----:B------:R-:W2:Y:S02]  /*13f60*/  @!P1 SYNCS.PHASECHK.TRANS64 P1, [R3+URZ+0x32430], R2 ;  /* 0x03243002030095a7 */ /* 0x000ea4000802007f */
[----:B--2---:R-:W-:Y:S05]  /*13f70*/  @!P1 BRA `(.L_x_5660) ;  /* 0xfffffffc00ec9947 */ /* 0x004fea000383ffff */
[----:B------:R-:W-:Y:S05]  /*13f80*/  BRA `(.L_x_5659) ;  /* 0xfffffedc002c7947 */ /* 0x000fea000383ffff */
.L_x_5661:
[----:B0-----:R-:W-:-:S04]  /*13f90*/  IMAD.U32 R3, RZ, RZ, UR40 ;  /* 0x00000028ff037e24 */ /* 0x001fc8000f8e00ff */
[----:B------:R0:W2:Y:S03]  /*13fa0*/  SYNCS.PHASECHK.TRANS64.TRYWAIT P1, [R3+URZ+0x32410], R0 ;  /* 0x03241000030075a7 */ /* 0x0000a6000802017f */
[----:B--2---:R-:W-:Y:S05]  /*13fb0*/  @!P1 NANOSLEEP.SYNCS 0x989680 ;  /* 0x009896800000995d */ /* 0x004fea0003900000 */
[----:B------:R-:W2:Y:S02]  /*13fc0*/  @!P1 SYNCS.PHASECHK.TRANS64 P1, [R3+URZ+0x32410], R0 ;  /* 0x03241000030095a7 */ /* 0x000ea4000802007f */
[----:B--2---:R-:W-:Y:S05]  /*13fd0*/  @!P1 BRA `(.L_x_5661) ;  /* 0xfffffffc00ec9947 */ /* 0x004fea000383ffff */
[----:B------:R-:W-:Y:S05]  /*13fe0*/  BRA `(.L_x_5803) ;  /* 0xfffffedc00d47947 */ /* 0x000fea000383ffff */
.L_x_5665:
[----:B0-----:R-:W-:-:S04]  /*13ff0*/  IMAD.U32 R3, RZ, RZ, UR6 ;  /* 0x00000006ff037e24 */ /* 0x001fc8000f8e00ff */
[----:B------:R0:W3:Y:S03]  /*14000*/  SYNCS.PHASECHK.TRANS64.TRYWAIT P1, [R3+URZ+0x32450], R2 ;  /* 0x03245002030075a7 */ /* 0x0000e6000802017f */
[----:B---3--:R-:W-:Y:S05]  /*14010*/  @!P1 NANOSLEEP.SYNCS 0x989680 ;  /* 0x009896800000995d */ /* 0x008fea0003900000 */
[----:B------:R-:W3:Y:S02]  /*14020*/  @!P1 SYNCS.PHASECHK.TRANS64 P1, [R3+URZ+0x32450], R2 ;  /* 0x03245002030095a7 */ /* 0x000ee4000802007f */
[----:B---3--:R-:W-:Y:S05]  /*14030*/  @!P1 BRA `(.L_x_5665) ;  /* 0xfffffffc00ec9947 */ /* 0x008fea000383ffff */
[----:B------:R-:W-:Y:S05]  /*14040*/  BRA `(.L_x_5664) ;  /* 0xfffffedc00dc7947 */ /* 0x000fea000383ffff */
.L_x_5672:
[----:B-1----:R-:W-:-:S04]  /*14050*/  IMAD.U32 R153, RZ, RZ, UR4 ;  /* 0x00000004ff997e24 */ /* 0x002fc8000f8e00ff */
[----:B------:R1:W2:Y:S03]  /*14060*/  SYNCS.PHASECHK.TRANS64.TRYWAIT P1, [R153+URZ+0x32430], R0 ;  /* 0x03243000990075a7 */ /* 0x0002a6000802017f */
[----:B--2---:R-:W-:Y:S05]  /*14070*/  @!P1 NANOSLEEP.SYNCS 0x989680 ;  /* 0x009896800000995d */ /* 0x004fea0003900000 */
[----:B------:R-:W2:Y:S02]  /*14080*/  @!P1 SYNCS.PHASECHK.TRANS64 P1, [R153+URZ+0x32430], R0 ;  /* 0x03243000990095a7 */ /* 0x000ea4000802007f */
[----:B--2---:R-:W-:Y:S05]  /*14090*/  @!P1 BRA `(.L_x_5672) ;  /* 0xfffffffc00ec9947 */ /* 0x004fea000383ffff */
[----:B------:R-:W-:Y:S05]  /*140a0*/  BRA `(.L_x_5671) ;  /* 0xffffff0400f87947 */ /* 0x000fea000383ffff */
.L_x_5676:
[----:B--2---:R-:W-:-:S04]  /*140b0*/  IMAD.U32 R204, RZ, RZ, UR4 ;  /* 0x00000004ffcc7e24 */ /* 0x004fc8000f8e00ff */
[----:B------:R2:W3:Y:S03]  /*140c0*/  SYNCS.PHASECHK.TRANS64.TRYWAIT P1, [R204+URZ+0x32450], R0 ;  /* 0x03245000cc0075a7 */ /* 0x0004e6000802017f */
[----:B---3--:R-:W-:Y:S05]  /*140d0*/  @!P1 NANOSLEEP.SYNCS 0x989680 ;  /* 0x009896800000995d */ /* 0x008fea0003900000 */
[----:B------:R-:W3:Y:S02]  /*140e0*/  @!P1 SYNCS.PHASECHK.TRANS64 P1, [R204+URZ+0x32450], R0 ;  /* 0x03245000cc0095a7 */ /* 0x000ee4000802007f */
[----:B---3--:R-:W-:Y:S05]  /*140f0*/  @!P1 BRA `(.L_x_5676) ;  /* 0xfffffffc00ec9947 */ /* 0x008fea000383ffff */
[----:B------:R-:W-:Y:S05]  /*14100*/  BRA `(.L_x_5675) ;  /* 0xffffff0800787947 */ /* 0x000fea000383ffff */
.L_x_5684:
[----:B-1----:R-:W-:-:S04]  /*14110*/  MOV R153, UR4 ;  /* 0x0000000400997c02 */ /* 0x002fc80008000f00 */
[----:B------:R1:W2:Y:S03]  /*14120*/  SYNCS.PHASECHK.TRANS64.TRYWAIT P1, [R153+URZ+0x32430], R0 ;  /* 0x03243000990075a7 */ /* 0x0002a6000802017f */
[----:B--2---:R-:W-:Y:S05]  /*14130*/  @!P1 NANOSLEEP.SYNCS 0x989680 ;  /* 0x009896800000995d */ /* 0x004fea0003900000 */
[----:B------:R-:W2:Y:S02]  /*14140*/  @!P1 SYNCS.PHASECHK.TRANS64 P1, [R153+URZ+0x32430], R0 ;  /* 0x03243000990095a7 */ /* 0x000ea4000802007f */
[----:B--2---:R-:W-:Y:S05]  /*14150*/  @!P1 BRA `(.L_x_5684) ;  /* 0xfffffffc00ec9947 */ /* 0x004fea000383ffff */
[----:B------:R-:W-:Y:S05]  /*14160*/  BRA `(.L_x_5683) ;  /* 0xffffff38000c7947 */ /* 0x000fea000383ffff */
.L_x_5688:
[----:B--2---:R-:W-:-:S04]  /*14170*/  IMAD.U32 R205, RZ, RZ, UR4 ;  /* 0x00000004ffcd7e24 */ /* 0x004fc8000f8e00ff */
[----:B------:R2:W3:Y:S03]  /*14180*/  SYNCS.PHASECHK.TRANS64.TRYWAIT P1, [R205+URZ+0x32450], R0 ;  /* 0x03245000cd0075a7 */ /* 0x0004e6000802017f */
[----:B---3--:R-:W-:Y:S05]  /*14190*/  @!P1 NANOSLEEP.SYNCS 0x989680 ;  /* 0x009896800000995d */ /* 0x008fea0003900000 */
[----:B------:R-:W3:Y:S02]  /*141a0*/  @!P1 SYNCS.PHASECHK.TRANS64 P1, [R205+URZ+0x32450], R0 ;  /* 0x03245000cd0095a7 */ /* 0x000ee4000802007f */
[----:B---3--:R-:W-:Y:S05]  /*141b0*/  @!P1 BRA `(.L_x_5688) ;  /* 0xfffffffc00ec9947 */ /* 0x008fea000383ffff */
[----:B------:R-:W-:Y:S05]  /*141c0*/  BRA `(.L_x_5687) ;  /* 0xffffff38008c7947 */ /* 0x000fea000383ffff */
.L_x_5733:
        /* <DEDUP_REMOVED lines=11> */
.L_x_5805:
[----:B------:R-:W-:Y:S05]  /*14280*/  BSYNC B0 ;  /* 0x0000000000007941 */ /* 0x000fea0003800000 */
.L_x_5804:
[----:B------:R-:W-:Y:S05]  /*14290*/  BRA `(.L_x_5806) ;  /* 0xffffffb000787947 */ /* 0x000fea000383ffff */
.L_x_5736:
[----:B0-----:R0:W1:Y:S02]  /*142a0*/  SYNCS.PHASECHK.TRANS64.TRYWAIT P0, [R25+URZ+0x32440], R0 ;  /* 0x03244000190075a7 */ /* 0x001064000800017f */
[----:B-1----:R-:W-:Y:S05]  /*142b0*/  @!P0 NANOSLEEP.SYNCS 0x989680 ;  /* 0x009896800000895d */ /* 0x002fea0003900000 */
[----:B------:R-:W1:Y:S02]  /*142c0*/  @!P0 SYNCS.PHASECHK.TRANS64 P0, [R25+URZ+0x32440], R0 ;  /* 0x03244000190085a7 */ /* 0x000e64000800007f */
[----:B-1----:R-:W-:Y:S05]  /*142d0*/  @!P0 BRA `(.L_x_5736) ;  /* 0xfffffffc00f08947 */ /* 0x002fea000383ffff */
[----:B------:R-:W-:Y:S05]  /*142e0*/  BRA `(.L_x_5807) ;  /* 0xffffffb400307947 */ /* 0x000fea000383ffff */
.L_x_5737:
        /* <DEDUP_REMOVED lines=8> */
.L_x_5809:
[----:B------:R-:W-:Y:S05]  /*14370*/  BSYNC B0 ;  /* 0x0000000000007941 */ /* 0x000fea0003800000 */
.L_x_5808:
        /* <DEDUP_REMOVED lines=9> */
.L_x_5810:
[----:B------:R-:W-:Y:S01]  /*14410*/  MOV R13, R4 ;  /* 0x00000004000d7202 */ /* 0x000fe20000000f00 */
[----:B------:R-:W-:Y:S02]  /*14420*/  IMAD.MOV.U32 R12, RZ, RZ, 0x1 ;  /* 0x00000001ff0c7424 */ /* 0x000fe400078e00ff */
[----:B------:R-:W-:-:S07]  /*14430*/  IMAD.MOV.U32 R3, RZ, RZ, R14 ;  /* 0x000000ffff037224 */ /* 0x000fce00078e000e */
[----:B------:R-:W-:Y:S05]  /*14440*/  WARPSYNC.COLLECTIVE R15, `(.L_x_5811) ;  /* 0x000000000f087348 */ /* 0x000fea0003c00000 */
[----:B------:R0:W1:Y:S02]  /*14450*/  SHFL.IDX P6, R14, R13, R12, R11 ;  /* 0x0000000c0d0e7389 */ /* 0x00006400000c000b */
[----:B01----:R-:W-:Y:S01]  /*14460*/  ENDCOLLECTIVE ;  /* 0x000000000000791b */ /* 0x003fe20003800000 */
.L_x_5811:
        /* <DEDUP_REMOVED lines=15> */
.L_x_5812:
[----:B------:R-:W-:Y:S01]  /*14560*/  @P0 LEA R6, R5, R22, 0x1 ;  /* 0x0000001605060211 */ /* 0x000fe200078e08ff */
[----:B------:R-:W-:Y:S02]  /*14570*/  IMAD.MOV.U32 R13, RZ, RZ, R4 ;  /* 0x000000ffff0d7224 */ /* 0x000fe400078e0004 */
[----:B------:R-:W-:Y:S02]  /*14580*/  IMAD.MOV.U32 R12, RZ, RZ, 0x2 ;  /* 0x00000002ff0c7424 */ /* 0x000fe400078e00ff */
[----:B------:R-:W-:-:S07]  /*14590*/  IMAD.MOV.U32 R3, RZ, RZ, R14 ;  /* 0x000000ffff037224 */ /* 0x000fce00078e000e */
[----:B------:R-:W-:Y:S05]  /*145a0*/  WARPSYNC.COLLECTIVE R15, `(.L_x_5813) ;  /* 0x000000000f087348 */ /* 0x000fea0003c00000 */
[----:B------:R0:W1:Y:S02]  /*145b0*/  SHFL.IDX P6, R14, R13, R12, R11 ;  /* 0x0000000c0d0e7389 */ /* 0x00006400000c000b */
[----:B01----:R-:W-:Y:S01]  /*145c0*/  ENDCOLLECTIVE ;  /* 0x000000000000791b */ /* 0x003fe20003800000 */
.L_x_5813:
        /* <DEDUP_REMOVED lines=15> */
.L_x_5814:
[----:B------:R-:W-:Y:S02]  /*146c0*/  @P0 IMAD R6, R5, 0x2, R22 ;  /* 0x0000000205060824 */ /* 0x000fe400078e0216 */
[----:B------:R-:W-:Y:S02]  /*146d0*/  IMAD.MOV.U32 R13, RZ, RZ, R4 ;  /* 0x000000ffff0d7224 */ /* 0x000fe400078e0004 */
[----:B------:R-:W-:Y:S02]  /*146e0*/  IMAD.MOV.U32 R12, RZ, RZ, 0x3 ;  /* 0x00000003ff0c7424 */ /* 0x000fe400078e00ff */
[----:B------:R-:W-:-:S07]  /*146f0*/  IMAD.MOV.U32 R3, RZ, RZ, R14 ;  /* 0x000000ffff037224 */ /* 0x000fce00078e000e */
[----:B------:R-:W-:Y:S05]  /*14700*/  WARPSYNC.COLLECTIVE R15, `(.L_x_5815) ;  /* 0x000000000f087348 */ /* 0x000fea0003c00000 */
[----:B------:R0:W1:Y:S02]  /*14710*/  SHFL.IDX P6, R14, R13, R12, R11 ;  /* 0x0000000c0d0e7389 */ /* 0x00006400000c000b */
[----:B01----:R-:W-:Y:S01]  /*14720*/  ENDCOLLECTIVE ;  /* 0x000000000000791b */ /* 0x003fe20003800000 */
.L_x_5815:
        /* <DEDUP_REMOVED lines=15> */
.L_x_5816:
[----:B------:R-:W-:Y:S02]  /*14820*/  @P0 IMAD R6, R5, 0x2, R22 ;  /* 0x0000000205060824 */ /* 0x000fe400078e0216 */
[----:B------:R-:W-:Y:S02]  /*14830*/  IMAD.MOV.U32 R13, RZ, RZ, R4 ;  /* 0x000000ffff0d7224 */ /* 0x000fe400078e0004 */
[----:B------:R-:W-:Y:S01]  /*14840*/  IMAD.MOV.U32 R12, RZ, RZ, 0x4 ;  /* 0x00000004ff0c7424 */ /* 0x000fe200078e00ff */
[----:B------:R-:W-:-:S07]  /*14850*/  MOV R3, R14 ;  /* 0x0000000e00037202 */ /* 0x000fce0000000f00 */
[----:B------:R-:W-:Y:S05]  /*14860*/  WARPSYNC.COLLECTIVE R15, `(.L_x_5817) ;  /* 0x000000000f087348 */ /* 0x000fea0003c00000 */
[----:B------:R0:W1:Y:S02]  /*14870*/  SHFL.IDX P6, R14, R13, R12, R11 ;  /* 0x0000000c0d0e7389 */ /* 0x00006400000c000b */
[----:B01----:R-:W-:Y:S01]  /*14880*/  ENDCOLLECTIVE ;  /* 0x000000000000791b */ /* 0x003fe20003800000 */
.L_x_5817:
        /* <DEDUP_REMOVED lines=15> */
.L_x_5818:
[----:B------:R-:W-:Y:S02]  /*14980*/  @P0 IMAD R6, R5, 0x2, R22 ;  /* 0x0000000205060824 */ /* 0x000fe400078e0216 */
[----:B------:R-:W-:Y:S02]  /*14990*/  IMAD.MOV.U32 R13, RZ, RZ, R4 ;  /* 0x000000ffff0d7224 */ /* 0x000fe400078e0004 */
[----:B------:R-:W-:Y:S02]  /*149a0*/  IMAD.MOV.U32 R12, RZ, RZ, 0x5 ;  /* 0x00000005ff0c7424 */ /* 0x000fe400078e00ff */
[----:B------:R-:W-:-:S07]  /*149b0*/  IMAD.MOV.U32 R3, RZ, RZ, R14 ;  /* 0x000000ffff037224 */ /* 0x000fce00078e000e */
[----:B------:R-:W-:Y:S05]  /*149c0*/  WARPSYNC.COLLECTIVE R15, `(.L_x_5819) ;  /* 0x000000000f087348 */ /* 0x000fea0003c00000 */
[----:B------:R0:W1:Y:S02]  /*149d0*/  SHFL.IDX P6, R14, R13, R12, R11 ;  /* 0x0000000c0d0e7389 */ /* 0x00006400000c000b */
[----:B01----:R-:W-:Y:S01]  /*149e0*/  ENDCOLLECTIVE ;  /* 0x000000000000791b */ /* 0x003fe20003800000 */
.L_x_5819:
        /* <DEDUP_REMOVED lines=10> */
.L_x_5820:
[----:B------:R-:W-:Y:S01]  /*14a90*/  @!PT LDS RZ, [RZ] ;  /* 0x00000000fffff984 */ /* 0x000fe20000000800 */
[----:B------:R-:W-:Y:S01]  /*14aa0*/  @!PT LDS RZ, [RZ] ;  /* 0x00000000fffff984 */ /* 0x000fe20000000800 */
[----:B------:R-:W-:Y:S01]  /*14ab0*/  @!PT LDS RZ, [RZ] ;  /* 0x00000000fffff984 */ /* 0x000fe20000000800 */
[----:B------:R0:W-:Y:S01]  /*14ac0*/  @P0 LDGSTS.E.BYPASS.LTC128B.128 [R6+0x1e400], desc[UR36][R2.64], !P2 ;  /* 0x1e40000002060fae */ /* 0x0001e2000d101d64 */
[----:B------:R-:W-:Y:S01]  /*14ad0*/  IMAD.MOV.U32 R0, RZ, RZ, R14 ;  /* 0x000000ffff007224 */ /* 0x000fe200078e000e */
[----:B------:R-:W-:Y:S06]  /*14ae0*/  BRA `(.L_x_5821) ;  /* 0xffffffb000987947 */ /* 0x000fec000383ffff */
.L_x_5742:
[----:B------:R0:W5:Y:S01]  /*14af0*/  LDL.LU R6, [R1+0x4] ;  /* 0x0000040001067983 */ /* 0x0001620000300800 */
[----:B------:R-:W-:Y:S01]  /*14b00*/  IMAD.MOV.U32 R13, RZ, RZ, R4 ;  /* 0x000000ffff0d7224 */ /* 0x000fe200078e0004 */
[----:B------:R-:W-:Y:S01]  /*14b10*/  MOV R15, 0xffffffff ;  /* 0xffffffff000f7802 */ /* 0x000fe20000000f00 */
[----:B------:R-:W-:Y:S01]  /*14b20*/  IMAD.MOV.U32 R12, RZ, RZ, RZ ;  /* 0x000000ffff0c7224 */ /* 0x000fe200078e00ff */
[----:B------:R-:W-:Y:S01]  /*14b30*/  LOP3.LUT R23, R23, 0xffffdfff, RZ, 0xc0, !PT ;  /* 0xffffdfff17177812 */ /* 0x000fe200078ec0ff */
[----:B------:R-:W-:Y:S02]  /*14b40*/  IMAD.MOV.U32 R11, RZ, RZ, 0x181f ;  /* 0x0000181fff0b7424 */ /* 0x000fe400078e00ff */
[----:B------:R-:W-:-:S07]  /*14b50*/  IMAD R17, R17, 0x80, R21 ;  /* 0x0000008011117824 */ /* 0x000fce00078e0215 */
[----:B01---5:R-:W-:Y:S05]  /*14b60*/  WARPSYNC.COLLECTIVE R15, `(.L_x_5822) ;  /* 0x000000000f087348 */ /* 0x023fea0003c00000 */
[----:B------:R2:W3:Y:S02]  /*14b70*/  SHFL.IDX P6, R14, R13, R12, R11 ;  /* 0x0000000c0d0e7389 */ /* 0x0004e400000c000b */
[----:B0123-5:R-:W-:Y:S01]  /*14b80*/  ENDCOLLECTIVE ;  /* 0x000000000000791b */ /* 0x02ffe20003800000 */
.L_x_5822:
[----:B------:R-:W-:Y:S02]  /*14b90*/  IMAD.MOV.U32 R13, RZ, RZ, R0 ;  /* 0x000000ffff0d7224 */ /* 0x000fe400078e0000 */
[----:B------:R-:W-:-:S07]  /*14ba0*/  IMAD.MOV.U32 R3, RZ, RZ, R14 ;  /* 0x000000ffff037224 */ /* 0x000fce00078e000e */
[----:B------:R-:W-:Y:S05]  /*14bb0*/  WARPSYNC.COLLECTIVE R15, `(.L_x_5823) ;  /* 0x000000000f087348 */ /* 0x000fea0003c00000 */
[----:B------:R0:W1:Y:S02]  /*14bc0*/  SHFL.IDX P6, R14, R13, R12, R11 ;  /* 0x0000000c0d0e7389 */ /* 0x00006400000c000b */
[----:B01----:R-:W-:Y:S01]  /*14bd0*/  ENDCOLLECTIVE ;  /* 0x000000000000791b */ /* 0x003fe20003800000 */
.L_x_5823:
[----:B------:R-:W-:Y:S02]  /*14be0*/  IMAD.MOV.U32 R13, RZ, RZ, R4 ;  /* 0x000000ffff0d7224 */ /* 0x000fe400078e0004 */
[----:B------:R-:W-:Y:S02]  /*14bf0*/  IMAD.MOV.U32 R12, RZ, RZ, 0x1 ;  /* 0x00000001ff0c7424 */ /* 0x000fe400078e00ff */
[----:B------:R-:W-:-:S07]  /*14c00*/  IMAD.MOV.U32 R9, RZ, RZ, R14 ;  /* 0x000000ffff097224 */ /* 0x000fce00078e000e */
[----:B------:R-:W-:Y:S05]  /*14c10*/  WARPSYNC.COLLECTIVE R15, `(.L_x_5824) ;  /* 0x000000000f087348 */ /* 0x000fea0003c00000 */
[----:B------:R0:W1:Y:S02]  /*14c20*/  SHFL.IDX P6, R14, R13, R12, R11 ;  /* 0x0000000c0d0e7389 */ /* 0x00006400000c000b */
[----:B01----:R-:W-:Y:S01]  /*14c30*/  ENDCOLLECTIVE ;  /* 0x000000000000791b */ /* 0x003fe20003800000 */
.L_x_5824:
[----:B------:R-:W-:Y:S02]  /*14c40*/  IMAD.MOV.U32 R13, RZ, RZ, R0 ;  /* 0x000000ffff0d7224 */ /* 0x000fe400078e0000 */
[----:B------:R-:W-:-:S05]  /*14c50*/  IMAD R5, R6, R5, RZ ;  /* 0x0000000506057224 */ /* 0x000fca00078e02ff */
[----:B------:R-:W-:-:S13]  /*14c60*/  ISETP.GE.AND P2, PT, R17, R5, PT ;  /* 0x000000051100720c */ /* 0x000fda0003f46270 */
[----:B------:R-:W-:Y:S02]  /*14c70*/  @!P2 LEA R9, P1, R20, R9, 0x1 ;  /* 0x000000091409a211 */ /* 0x000fe400078208ff */
[----:B------:R-:W-:Y:S02]  /*14c80*/  @P2 LOP3.LUT R23, R23, 0x2000, RZ, 0xfc, !PT ;  /* 0x0000200017172812 */ /* 0x000fe400078efcff */
[----:B------:R-:W-:Y:S01]  /*14c90*/  @!P2 MOV R2, R9 ;  /* 0x000000090002a202 */ /* 0x000fe20000000f00 */
[----:B------:R-:W-:Y:S01]  /*14ca0*/  @!P2 IMAD.X R3, RZ, RZ, R3, P1 ;  /* 0x000000ffff03a224 */ /* 0x000fe200008e0603 */
[----:B------:R-:W-:-:S04]  /*14cb0*/  LOP3.LUT R23, R23, 0xffffefff, RZ, 0xc0, !PT ;  /* 0xffffefff17177812 */ /* 0x000fc800078ec0ff */
        /* <DEDUP_REMOVED lines=10> */
.L_x_5825:
[----:B------:R-:W-:Y:S01]  /*14d60*/  @P2 LOP3.LUT R23, R23, 0x1000, RZ, 0xfc, !PT ;  /* 0x0000100017172812 */ /* 0x000fe200078efcff */
[----:B------:R-:W-:Y:S01]  /*14d70*/  IMAD.MOV.U32 R13, RZ, RZ, R4 ;  /* 0x000000ffff0d7224 */ /* 0x000fe200078e0004 */
[----:B------:R-:W-:Y:S02]  /*14d80*/  MOV R12, 0x2 ;  /* 0x00000002000c7802 */ /* 0x000fe40000000f00 */
[----:B------:R-:W-:Y:S02]  /*14d90*/  LOP3.LUT R23, R23, 0xfffff7ff, RZ, 0xc0, !PT ;  /* 0xfffff7ff17177812 */ /* 0x000fe400078ec0ff */
[----:B------:R-:W-:-:S07]  /*14da0*/  MOV R6, R14 ;  /* 0x0000000e00067202 */ /* 0x000fce0000000f00 */
[----:B------:R-:W-:Y:S05]  /*14db0*/  WARPSYNC.COLLECTIVE R15, `(.L_x_5826) ;  /* 0x000000000f087348 */ /* 0x000fea0003c00000 */
[----:B------:R0:W1:Y:S02]  /*14dc0*/  SHFL.IDX P6, R14, R13, R12, R11 ;  /* 0x0000000c0d0e7389 */ /* 0x00006400000c000b */
[----:B01----:R-:W-:Y:S01]  /*14dd0*/  ENDCOLLECTIVE ;  /* 0x000000000000791b */ /* 0x003fe20003800000 */
.L_x_5826:
        /* <DEDUP_REMOVED lines=15> */
.L_x_5827:
[----:B------:R-:W-:Y:S01]  /*14ed0*/  @P2 LOP3.LUT R23, R23, 0x800, RZ, 0xfc, !PT ;  /* 0x0000080017172812 */ /* 0x000fe200078efcff */
[----:B------:R-:W-:-:S03]  /*14ee0*/  IMAD.MOV.U32 R13, RZ, RZ, R4 ;  /* 0x000000ffff0d7224 */ /* 0x000fc600078e0004 */
[----:B------:R-:W-:Y:S01]  /*14ef0*/  LOP3.LUT R23, R23, 0xfffffdff, RZ, 0xc0, !PT ;  /* 0xfffffdff17177812 */ /* 0x000fe200078ec0ff */
[----:B------:R-:W-:Y:S02]  /*14f00*/  IMAD.MOV.U32 R12, RZ, RZ, 0x3 ;  /* 0x00000003ff0c7424 */ /* 0x000fe400078e00ff */
[----:B------:R-:W-:-:S07]  /*14f10*/  IMAD.MOV.U32 R10, RZ, RZ, R14 ;  /* 0x000000ffff0a7224 */ /* 0x000fce00078e000e */
[----:B------:R-:W-:Y:S05]  /*14f20*/  WARPSYNC.COLLECTIVE R15, `(.L_x_5828) ;  /* 0x000000000f087348 */ /* 0x000fea0003c00000 */
[----:B------:R0:W1:Y:S02]  /*14f30*/  SHFL.IDX P6, R14, R13, R12, R11 ;  /* 0x0000000c0d0e7389 */ /* 0x00006400000c000b */
[----:B01----:R-:W-:Y:S01]  /*14f40*/  ENDCOLLECTIVE ;  /* 0x000000000000791b */ /* 0x003fe20003800000 */
.L_x_5828:
        /* <DEDUP_REMOVED lines=15> */
.L_x_5829:
[----:B------:R-:W-:-:S04]  /*15040*/  @P2 LOP3.LUT R23, R23, 0x200, RZ, 0xfc, !PT ;  /* 0x0000020017172812 */ /* 0x000fc800078efcff */
[----:B------:R-:W-:Y:S02]  /*15050*/  LOP3.LUT R23, R23, 0xfffffeff, RZ, 0xc0, !PT ;  /* 0xfffffeff17177812 */ /* 0x000fe400078ec0ff */
[----:B------:R-:W-:-:S04]  /*15060*/  MOV R11, R14 ;  /* 0x0000000e000b7202 */ /* 0x000fc80000000f00 */
[----:B------:R-:W-:Y:S01]  /*15070*/  @!P2 LEA R13, P1, R20, R11, 0x1 ;  /* 0x0000000b140da211 */ /* 0x000fe200078208ff */
[----:B------:R-:W-:-:S04]  /*15080*/  IMAD.MOV.U32 R11, RZ, RZ, 0x181f ;  /* 0x0000181fff0b7424 */ /* 0x000fc800078e00ff */
[----:B------:R-:W-:Y:S02]  /*15090*/  @!P2 IMAD.X R12, RZ, RZ, R2, P1 ;  /* 0x000000ffff0ca224 */ /* 0x000fe400008e0602 */
[----:B------:R-:W-:Y:S02]  /*150a0*/  @!P2 IMAD.MOV.U32 R2, RZ, RZ, R13 ;  /* 0x000000ffff02a224 */ /* 0x000fe400078e000d */
[----:B------:R-:W-:Y:S01]  /*150b0*/  @!P2 IMAD.MOV.U32 R3, RZ, RZ, R12 ;  /* 0x000000ffff03a224 */ /* 0x000fe200078e000c */
[----:B------:R-:W-:Y:S01]  /*150c0*/  MOV R12, 0x4 ;  /* 0x00000004000c7802 */ /* 0x000fe20000000f00 */
[----:B------:R-:W-:-:S03]  /*150d0*/  IMAD.MOV.U32 R13, RZ, RZ, R4 ;  /* 0x000000ffff0d7224 */ /* 0x000fc600078e0004 */
[----:B------:R-:W-:Y:S01]  /*150e0*/  @!PT LDS RZ, [RZ] ;  /* 0x00000000fffff984 */ /* 0x000fe20000000800 */
[----:B------:R-:W-:Y:S01]  /*150f0*/  @!PT LDS RZ, [RZ] ;  /* 0x00000000fffff984 */ /* 0x000fe20000000800 */
[----:B------:R-:W-:Y:S01]  /*15100*/  @!PT LDS RZ, [RZ] ;  /* 0x00000000fffff984 */ /* 0x000fe20000000800 */
[----:B------:R0:W-:Y:S04]  /*15110*/  @!P2 LDGSTS.E.BYPASS.LTC128B.128 [R26+0x19c00], desc[UR36][R2.64], !P0 ;  /* 0x19c00000021aafae */ /* 0x0001e8000c101d64 */
[----:B0-----:R-:W-:Y:S05]  /*15120*/  WARPSYNC.COLLECTIVE R15, `(.L_x_5830) ;  /* 0x000000000f087348 */ /* 0x001fea0003c00000 */
[----:B------:R1:W2:Y:S02]  /*15130*/  SHFL.IDX P6, R14, R13, R12, R11 ;  /* 0x0000000c0d0e7389 */ /* 0x0002a400000c000b */
[----:B012---:R-:W-:Y:S01]  /*15140*/  ENDCOLLECTIVE ;  /* 0x000000000000791b */ /* 0x007fe20003800000 */
.L_x_5830:
[----:B------:R-:W-:-:S05]  /*15150*/  VIADD R2, R17, 0x40 ;  /* 0x0000004011027836 */ /* 0x000fca0000000000 */
[----:B------:R-:W-:Y:S01]  /*15160*/  ISETP.GE.AND P2, PT, R2, R5, PT ;  /* 0x000000050200720c */ /* 0x000fe20003f46270 */
[----:B------:R-:W-:Y:S02]  /*15170*/  IMAD.MOV.U32 R13, RZ, RZ, R0 ;  /* 0x000000ffff0d7224 */ /* 0x000fe400078e0000 */
[----:B------:R-:W-:-:S10]  /*15180*/  IMAD.MOV.U32 R2, RZ, RZ, R14 ;  /* 0x000000ffff027224 */ /* 0x000fd400078e000e */
[----:B------:R-:W-:Y:S05]  /*15190*/  WARPSYNC.COLLECTIVE R15, `(.L_x_5831) ;  /* 0x000000000f087348 */ /* 0x000fea0003c00000 */
[----:B------:R0:W1:Y:S02]  /*151a0*/  SHFL.IDX P6, R14, R13, R12, R11 ;  /* 0x0000000c0d0e7389 */ /* 0x00006400000c000b */
[----:B01----:R-:W-:Y:S01]  /*151b0*/  ENDCOLLECTIVE ;  /* 0x000000000000791b */ /* 0x003fe20003800000 */
.L_x_5831:
[----:B------:R-:W-:-:S04]  /*151c0*/  @P2 LOP3.LUT R23, R23, 0x100, RZ, 0xfc, !PT ;  /* 0x0000010017172812 */ /* 0x000fc800078efcff */
[----:B------:R-:W-:Y:S01]  /*151d0*/  LOP3.LUT R23, R23, 0xffffff7f, RZ, 0xc0, !PT ;  /* 0xffffff7f17177812 */ /* 0x000fe200078ec0ff */
[----:B------:R-:W-:Y:S02]  /*151e0*/  IMAD.MOV.U32 R13, RZ, RZ, R4 ;  /* 0x000000ffff0d7224 */ /* 0x000fe400078e0004 */
[----:B------:R-:W-:Y:S02]  /*151f0*/  IMAD.MOV.U32 R12, RZ, RZ, 0x5 ;  /* 0x00000005ff0c7424 */ /* 0x000fe400078e00ff */
[----:B------:R-:W-:-:S05]  /*15200*/  IMAD.MOV.U32 R11, RZ, RZ, R14 ;  /* 0x000000ffff0b7224 */ /* 0x000fca00078e000e */
[----:B------:R-:W-:-:S05]  /*15210*/  @!P2 LEA R14, P1, R20, R11, 0x1 ;  /* 0x0000000b140ea211 */ /* 0x000fca00078208ff */
[----:B------:R-:W-:Y:S01]  /*15220*/  @!P2 IMAD.X R11, RZ, RZ, R2, P1 ;  /* 0x000000ffff0ba224 */ /* 0x000fe200008e0602 */
[----:B------:R-:W-:-:S03]  /*15230*/  @!P2 MOV R2, R14 ;  /* 0x0000000e0002a202 */ /* 0x000fc60000000f00 */
[----:B------:R-:W-:Y:S02]  /*15240*/  @!P2 IMAD.MOV.U32 R3, RZ, RZ, R11 ;  /* 0x000000ffff03a224 */ /* 0x000fe400078e000b */
[----:B------:R-:W-:-:S03]  /*15250*/  IMAD.MOV.U32 R11, RZ, RZ, 0x181f ;  /* 0x0000181fff0b7424 */ /* 0x000fc600078e00ff */
[----:B------:R-:W-:Y:S01]  /*15260*/  @!PT LDS RZ, [RZ] ;  /* 0x00000000fffff984 */ /* 0x000fe20000000800 */
[----:B------:R-:W-:Y:S01]  /*15270*/  @!PT LDS RZ, [RZ] ;  /* 0x00000000fffff984 */ /* 0x000fe20000000800 */
[----:B------:R-:W-:Y:S01]  /*15280*/  @!PT LDS RZ, [RZ] ;  /* 0x00000000fffff984 */ /* 0x000fe20000000800 */
[----:B------:R0:W-:Y:S04]  /*15290*/  @!P2 LDGSTS.E.BYPASS.LTC128B.128 [R26+0x1a400], desc[UR36][R2.64], !P0 ;  /* 0x1a400000021aafae */ /* 0x0001e8000c101d64 */
[----:B0-----:R-:W-:Y:S05]  /*152a0*/  WARPSYNC.COLLECTIVE R15, `(.L_x_5832) ;  /* 0x000000000f087348 */ /* 0x001fea0003c00000 */
[----:B------:R1:W2:Y:S02]  /*152b0*/  SHFL.IDX P6, R14, R13, R12, R11 ;  /* 0x0000000c0d0e7389 */ /* 0x0002a400000c000b */
[----:B012---:R-:W-:Y:S01]  /*152c0*/  ENDCOLLECTIVE ;  /* 0x000000000000791b */ /* 0x007fe20003800000 */
.L_x_5832:
[----:B------:R-:W-:-:S05]  /*152d0*/  VIADD R2, R17, 0x50 ;  /* 0x0000005011027836 */ /* 0x000fca0000000000 */
[----:B------:R-:W-:Y:S01]  /*152e0*/  ISETP.GE.AND P2, PT, R2, R5, PT ;  /* 0x000000050200720c */ /* 0x000fe20003f46270 */
[----:B------:R-:W-:Y:S01]  /*152f0*/  IMAD.MOV.U32 R13, RZ, RZ, R0 ;  /* 0x000000ffff0d7224 */ /* 0x000fe200078e0000 */
[----:B------:R-:W-:-:S11]  /*15300*/  MOV R7, R14 ;  /* 0x0000000e00077202 */ /* 0x000fd60000000f00 */
[----:B------:R-:W-:Y:S05]  /*15310*/  WARPSYNC.COLLECTIVE R15, `(.L_x_5833) ;  /* 0x000000000f087348 */ /* 0x000fea0003c00000 */
[----:B------:R0:W1:Y:S02]  /*15320*/  SHFL.IDX P6, R14, R13, R12, R11 ;  /* 0x0000000c0d0e7389 */ /* 0x00006400000c000b */
[----:B01----:R-:W-:Y:S01]  /*15330*/  ENDCOLLECTIVE ;  /* 0x000000000000791b */ /* 0x003fe20003800000 */
.L_x_5833:
[----:B------:R-:W-:-:S04]  /*15340*/  @P2 LOP3.LUT R23, R23, 0x80, RZ, 0xfc, !PT ;  /* 0x0000008017172812 */ /* 0x000fc800078efcff */
[----:B------:R-:W-:Y:S02]  /*15350*/  LOP3.LUT R23, R23, 0xffffffbf, RZ, 0xc0, !PT ;  /* 0xffffffbf17177812 */ /* 0x000fe400078ec0ff */
[----:B------:R-:W-:Y:S01]  /*15360*/  MOV R13, R4 ;  /* 0x00000004000d7202 */ /* 0x000fe20000000f00 */
[----:B------:R-:W-:Y:S02]  /*15370*/  IMAD.MOV.U32 R12, RZ, RZ, 0x6 ;  /* 0x00000006ff0c7424 */ /* 0x000fe400078e00ff */
[----:B------:R-:W-:-:S07]  /*15380*/  IMAD.MOV.U32 R8, RZ, RZ, R14 ;  /* 0x000000ffff087224 */ /* 0x000fce00078e000e */
[----:B------:R-:W-:Y:S05]  /*15390*/  WARPSYNC.COLLECTIVE R15, `(.L_x_5834) ;  /* 0x000000000f087348 */ /* 0x000fea0003c00000 */
[----:B------:R0:W1:Y:S02]  /*153a0*/  SHFL.IDX P6, R14, R13, R12, R11 ;  /* 0x0000000c0d0e7389 */ /* 0x00006400000c000b */
[----:B01----:R-:W-:Y:S01]  /*153b0*/  ENDCOLLECTIVE ;  /* 0x000000000000791b */ /* 0x003fe20003800000 */
.L_x_5834:
        /* <DEDUP_REMOVED lines=10> */
[----:B------:R-:W-:Y:S01]  /*15460*/  ISETP.GE.AND P2, PT, R8, R5, PT ;  /* 0x000000050800720c */ /* 0x000fe20003f46270 */
[----:B0-----:R-:W-:-:S12]  /*15470*/  IMAD.MOV.U32 R2, RZ, RZ, R14 ;  /* 0x000000ffff027224 */ /* 0x001fd800078e000e */
[----:B------:R-:W-:Y:S05]  /*15480*/  WARPSYNC.COLLECTIVE R15, `(.L_x_5835) ;  /* 0x000000000f087348 */ /* 0x000fea0003c00000 */
[----:B------:R0:W1:Y:S02]  /*15490*/  SHFL.IDX P6, R14, R13, R12, R11 ;  /* 0x0000000c0d0e7389 */ /* 0x00006400000c000b */
[----:B01----:R-:W-:Y:S01]  /*154a0*/  ENDCOLLECTIVE ;  /* 0x000000000000791b */ /* 0x003fe20003800000 */
.L_x_5835:
[----:B------:R-:W-:Y:S01]  /*154b0*/  @P2 LOP3.LUT R23, R23, 0x40, RZ, 0xfc, !PT ;  /* 0x0000004017172812 */ /* 0x000fe200078efcff */
[----:B------:R-:W-:Y:S02]  /*154c0*/  IMAD.MOV.U32 R13, RZ, RZ, R4 ;  /* 0x000000ffff0d7224 */ /* 0x000fe400078e0004 */
[----:B------:R-:W-:Y:S02]  /*154d0*/  IMAD.MOV.U32 R12, RZ, RZ, 0x7 ;  /* 0x00000007ff0c7424 */ /* 0x000fe400078e00ff */
[----:B------:R-:W-:-:S07]  /*154e0*/  IMAD.MOV.U32 R6, RZ, RZ, R14 ;  /* 0x000000ffff067224 */ /* 0x000fce00078e000e */
[----:B------:R-:W-:Y:S05]  /*154f0*/  WARPSYNC.COLLECTIVE R15, `(.L_x_5836) ;  /* 0x000000000f087348 */ /* 0x000fea0003c00000 */
[----:B------:R0:W1:Y:S02]  /*15500*/  SHFL.IDX P6, R14, R13, R12, R11 ;  /* 0x0000000c0d0e7389 */ /* 0x00006400000c000b */
[----:B01----:R-:W-:Y:S01]  /*15510*/  ENDCOLLECTIVE ;  /* 0x000000000000791b */ /* 0x003fe20003800000 */
.L_x_5836:
        /* <DEDUP_REMOVED lines=13> */
.L_x_5837:
[----:B------:R-:W-:Y:S01]  /*155f0*/  IMAD.MOV.U32 R0, RZ, RZ, R14 ;  /* 0x000000ffff007224 */ /* 0x000fe200078e000e */
[----:B------:R-:W-:Y:S06]  /*15600*/  BRA `(.L_x_5838) ;  /* 0xffffffb000cc7947 */ /* 0x000fec000383ffff */
.L_x_5746:
        /* <DEDUP_REMOVED lines=8> */
.L_x_5840:
[----:B------:R-:W-:Y:S05]  /*15690*/  BSYNC B0 ;  /* 0x0000000000007941 */ /* 0x000fea0003800000 */
.L_x_5839:
        /* <DEDUP_REMOVED lines=9> */
.L_x_5841:
[----:B------:R-:W-:Y:S02]  /*15730*/  IMAD.MOV.U32 R13, RZ, RZ, R4 ;  /* 0x000000ffff0d7224 */ /* 0x000fe400078e0004 */
[----:B------:R-:W-:Y:S01]  /*15740*/  IMAD.MOV.U32 R12, RZ, RZ, 0x1 ;  /* 0x00000001ff0c7424 */ /* 0x000fe200078e00ff */
[----:B------:R-:W-:-:S13]  /*15750*/  @!P5 LEA R5, P0, R8, R14, 0x1 ;  /* 0x0000000e0805d211 */ /* 0x000fda00078008ff */
[----:B------:R-:W-:Y:S05]  /*15760*/  WARPSYNC.COLLECTIVE R15, `(.L_x_5842) ;  /* 0x000000000f087348 */ /* 0x000fea0003c00000 */
[----:B------:R0:W1:Y:S02]  /*15770*/  SHFL.IDX P6, R14, R13, R12, R11 ;  /* 0x0000000c0d0e7389 */ /* 0x00006400000c000b */
[----:B01----:R-:W-:Y:S01]  /*15780*/  ENDCOLLECTIVE ;  /* 0x000000000000791b */ /* 0x003fe20003800000 */
.L_x_5842:
[----:B------:R-:W-:Y:S01]  /*15790*/  @!P5 IMAD.X R3, RZ, RZ, R2, P0 ;  /* 0x000000ffff03d224 */ /* 0x000fe200000e0602 */
[----:B------:R-:W-:-:S05]  /*157a0*/  @!P5 MOV R2, R5 ;  /* 0x000000050002d202 */ /* 0x000fca0000000f00 */
        /* <DEDUP_REMOVED lines=13> */
.L_x_5843:
[----:B------:R-:W-:Y:S02]  /*15880*/  IMAD.MOV.U32 R13, RZ, RZ, R4 ;  /* 0x000000ffff0d7224 */ /* 0x000fe400078e0004 */
[----:B------:R-:W-:Y:S01]  /*15890*/  IMAD.MOV.U32 R12, RZ, RZ, 0x2 ;  /* 0x00000002ff0c7424 */ /* 0x000fe200078e00ff */
[----:B------:R-:W-:-:S13]  /*158a0*/  LOP3.LUT P6, RZ, R23, 0x1000, RZ, 0xc0, !PT ;  /* 0x0000100017ff7812 */ /* 0x000fda00078cc0ff */
[----:B------:R-:W-:-:S04]  /*158b0*/  @!P6 LEA R6, P0, R8, R14, 0x1 ;  /* 0x0000000e0806e211 */ /* 0x000fc800078008ff */
[----:B------:R-:W-:Y:S01]  /*158c0*/  @!P6 MOV R2, R6 ;  /* 0x000000060002e202 */ /* 0x000fe20000000f00 */
[----:B------:R-:W-:-:S04]  /*158d0*/  @!P6 IMAD.X R7, RZ, RZ, R5, P0 ;  /* 0x000000ffff07e224 */ /* 0x000fc800000e0605 */
        /* <DEDUP_REMOVED lines=11> */
.L_x_5844:
[----:B------:R-:W-:Y:S02]  /*15990*/  IMAD.MOV.U32 R13, RZ, RZ, R0 ;  /* 0x000000ffff0d7224 */ /* 0x000fe400078e0000 */
[----:B------:R-:W-:-:S07]  /*159a0*/  IMAD.MOV.U32 R5, RZ, RZ, R14 ;  /* 0x000000ffff057224 */ /* 0x000fce00078e000e */
[----:B------:R-:W-:Y:S05]  /*159b0*/  WARPSYNC.COLLECTIVE R15, `(.L_x_5845) ;  /* 0x000000000f087348 */ /* 0x000fea0003c00000 */
[----:B------:R0:W1:Y:S02]  /*159c0*/  SHFL.IDX P6, R14, R13, R12, R11 ;  /* 0x0000000c0d0e7389 */ /* 0x00006400000c000b */
[----:B01----:R-:W-:Y:S01]  /*159d0*/  ENDCOLLECTIVE ;  /* 0x000000000000791b */ /* 0x003fe20003800000 */
.L_x_5845:
[----:B------:R-:W-:Y:S02]  /*159e0*/  IMAD.MOV.U32 R13, RZ, RZ, R4 ;  /* 0x000000ffff0d7224 */ /* 0x000fe400078e0004 */
[----:B------:R-:W-:Y:S01]  /*159f0*/  IMAD.MOV.U32 R12, RZ, RZ, 0x3 ;  /* 0x00000003ff0c7424 */ /* 0x000fe200078e00ff */
[----:B------:R-:W-:-:S13]  /*15a00*/  @!P5 LEA R6, P0, R8, R14, 0x1 ;  /* 0x0000000e0806d211 */ /* 0x000fda00078008ff */
[----:B------:R-:W-:Y:S05]  /*15a10*/  WARPSYNC.COLLECTIVE R15, `(.L_x_5846) ;  /* 0x000000000f087348 */ /* 0x000fea0003c00000 */
[----:B------:R0:W1:Y:S02]  /*15a20*/  SHFL.IDX P6, R14, R13, R12, R11 ;  /* 0x0000000c0d0e7389 */ /* 0x00006400000c000b */
[----:B01----:R-:W-:Y:S01]  /*15a30*/  ENDCOLLECTIVE ;  /* 0x000000000000791b */ /* 0x003fe20003800000 */
.L_x_5846:
[----:B------:R-:W-:Y:S01]  /*15a40*/  @!P5 IADD3.X R7, RZ, R5, RZ, P0, !PT ;  /* 0x00000005ff07d210 */ /* 0x000fe200007fe4ff */
[----:B------:R-:W-:-:S04]  /*15a50*/  @!P5 IMAD.MOV.U32 R2, RZ, RZ, R6 ;  /* 0x000000ffff02d224 */ /* 0x000fc800078e0006 */
[----:B------:R-:W-:-:S05]  /*15a60*/  @!P5 IMAD.MOV.U32 R3, RZ, RZ, R7 ;  /* 0x000000ffff03d224 */ /* 0x000fca00078e0007 */
[----:B------:R-:W-:Y:S01]  /*15a70*/  @!PT LDS RZ, [RZ] ;  /* 0x00000000fffff984 */ /* 0x000fe20000000800 */
[----:B------:R-:W-:Y:S01]  /*15a80*/  @!PT LDS RZ, [RZ] ;  /* 0x00000000fffff984 */ /* 0x000fe20000000800 */
[----:B------:R-:W-:Y:S01]  /*15a90*/  @!PT LDS RZ, [RZ] ;  /* 0x00000000fffff984 */ /* 0x000fe20000000800 */
[----:B------:R0:W-:Y:S01]  /*15aa0*/  @!P5 LDGSTS.E.BYPASS.LTC128B.128 [R26+0x23400], desc[UR36][R2.64], !P4 ;  /* 0x23400000021adfae */ /* 0x0001e2000e101d64 */
[----:B------:R-:W-:-:S03]  /*15ab0*/  MOV R13, R0 ;  /* 0x00000000000d7202 */ /* 0x000fc60000000f00 */
        /* <DEDUP_REMOVED lines=8> */
.L_x_5847:
        /* <DEDUP_REMOVED lines=17> */
.L_x_5848:
[----:B------:R-:W-:Y:S01]  /*15c50*/  IMAD.MOV.U32 R13, RZ, RZ, R0 ;  /* 0x000000ffff0d7224 */ /* 0x000fe200078e0000 */
[----:B------:R-:W-:-:S07]  /*15c60*/  MOV R5, R14 ;  /* 0x0000000e00057202 */ /* 0x000fce0000000f00 */
[----:B------:R-:W-:Y:S05]  /*15c70*/  WARPSYNC.COLLECTIVE R15, `(.L_x_5849) ;  /* 0x000000000f087348 */ /* 0x000fea0003c00000 */
[----:B------:R0:W1:Y:S02]  /*15c80*/  SHFL.IDX P6, R14, R13, R12, R11 ;  /* 0x0000000c0d0e7389 */ /* 0x00006400000c000b */
[----:B01----:R-:W-:Y:S01]  /*15c90*/  ENDCOLLECTIVE ;  /* 0x000000000000791b */ /* 0x003fe20003800000 */
.L_x_5849:
[----:B------:R-:W-:Y:S01]  /*15ca0*/  IMAD.MOV.U32 R13, RZ, RZ, R4 ;  /* 0x000000ffff0d7224 */ /* 0x000fe200078e0004 */
[----:B------:R-:W-:Y:S02]  /*15cb0*/  MOV R12, 0x5 ;  /* 0x00000005000c7802 */ /* 0x000fe40000000f00 */
[----:B------:R-:W-:-:S13]  /*15cc0*/  @!P5 LEA R6, P0, R8, R14, 0x1 ;  /* 0x0000000e0806d211 */ /* 0x000fda00078008ff */
[----:B------:R-:W-:Y:S05]  /*15cd0*/  WARPSYNC.COLLECTIVE R15, `(.L_x_5850) ;  /* 0x000000000f087348 */ /* 0x000fea0003c00000 */
[----:B------:R0:W1:Y:S02]  /*15ce0*/  SHFL.IDX P6, R14, R13, R12, R11 ;  /* 0x0000000c0d0e7389 */ /* 0x00006400000c000b */
[----:B01----:R-:W-:Y:S01]  /*15cf0*/  ENDCOLLECTIVE ;  /* 0x000000000000791b */ /* 0x003fe20003800000 */
.L_x_5850:
[----:B------:R-:W-:Y:S02]  /*15d00*/  @!P5 IMAD.X R7, RZ, RZ, R5, P0 ;  /* 0x000000ffff07d224 */ /* 0x000fe400000e0605 */
[----:B------:R-:W-:Y:S02]  /*15d10*/  @!P5 IMAD.MOV.U32 R2, RZ, RZ, R6 ;  /* 0x000000ffff02d224 */ /* 0x000fe400078e0006 */
[----:B------:R-:W-:-:S05]  /*15d20*/  @!P5 IMAD.MOV.U32 R3, RZ, RZ, R7 ;  /* 0x000000ffff03d224 */ /* 0x000fca00078e0007 */
        /* <DEDUP_REMOVED lines=13> */
.L_x_5851:
        /* <DEDUP_REMOVED lines=17> */
.L_x_5852:
[----:B------:R-:W-:Y:S02]  /*15f10*/  IMAD.MOV.U32 R13, RZ, RZ, R0 ;  /* 0x000000ffff0d7224 */ /* 0x000fe400078e0000 */
[----:B------:R-:W-:-:S07]  /*15f20*/  IMAD.MOV.U32 R5, RZ, RZ, R14 ;  /* 0x000000ffff057224 */ /* 0x000fce00078e000e */
[----:B------:R-:W-:Y:S05]  /*15f30*/  WARPSYNC.COLLECTIVE R15, `(.L_x_5853) ;  /* 0x000000000f087348 */ /* 0x000fea0003c00000 */
[----:B------:R0:W1:Y:S02]  /*15f40*/  SHFL.IDX P6, R14, R13, R12, R11 ;  /* 0x0000000c0d0e7389 */ /* 0x00006400000c000b */
[----:B01----:R-:W-:Y:S01]  /*15f50*/  ENDCOLLECTIVE ;  /* 0x000000000000791b */ /* 0x003fe20003800000 */
.L_x_5853:
[----:B------:R-:W-:Y:S02]  /*15f60*/  IMAD.MOV.U32 R13, RZ, RZ, R4 ;  /* 0x000000ffff0d7224 */ /* 0x000fe400078e0004 */
[----:B------:R-:W-:Y:S01]  /*15f70*/  IMAD.MOV.U32 R12, RZ, RZ, 0x7 ;  /* 0x00000007ff0c7424 */ /* 0x000fe200078e00ff */
[----:B------:R-:W-:-:S13]  /*15f80*/  @!P5 LEA R6, P0, R8, R14, 0x1 ;  /* 0x0000000e0806d211 */ /* 0x000fda00078008ff */
[----:B------:R-:W-:Y:S05]  /*15f90*/  WARPSYNC.COLLECTIVE R15, `(.L_x_5854) ;  /* 0x000000000f087348 */ /* 0x000fea0003c00000 */
[----:B------:R0:W1:Y:S02]  /*15fa0*/  SHFL.IDX P6, R14, R13, R12, R11 ;  /* 0x0000000c0d0e7389 */ /* 0x00006400000c000b */
[----:B01----:R-:W-:Y:S01]  /*15fb0*/  ENDCOLLECTIVE ;  /* 0x000000000000791b */ /* 0x003fe20003800000 */
.L_x_5854:
[----:B------:R-:W-:Y:S02]  /*15fc0*/  @!P5 IMAD.X R7, RZ, RZ, R5, P0 ;  /* 0x000000ffff07d224 */ /* 0x000fe400000e0605 */
[----:B------:R-:W-:-:S03]  /*15fd0*/  @!P5 IMAD.MOV.U32 R2, RZ, RZ, R6 ;  /* 0x000000ffff02d224 */ /* 0x000fc600078e0006 */
[----:B------:R-:W-:-:S05]  /*15fe0*/  @!P5 MOV R3, R7 ;  /* 0x000000070003d202 */ /* 0x000fca0000000f00 */
        /* <DEDUP_REMOVED lines=12> */
.L_x_5855:
[----:B------:R-:W-:Y:S05]  /*160b0*/  BRA `(.L_x_5856) ;  /* 0xffffffb400087947 */ /* 0x000fea000383ffff */
.L_x_5751:
[----:B0-----:R0:W2:Y:S02]  /*160c0*/  SYNCS.PHASECHK.TRANS64.TRYWAIT P0, [R22+URZ+0x32420], R3 ;  /* 0x03242003160075a7 */ /* 0x0010a4000800017f */
[----:B--2---:R-:W-:Y:S05]  /*160d0*/  @!P0 NANOSLEEP.SYNCS 0x989680 ;  /* 0x009896800000895d */ /* 0x004fea0003900000 */
[----:B------:R-:W2:Y:S02]  /*160e0*/  @!P0 SYNCS.PHASECHK.TRANS64 P0, [R22+URZ+0x32420], R3 ;  /* 0x03242003160085a7 */ /* 0x000ea4000800007f */
[----:B--2---:R-:W-:Y:S05]  /*160f0*/  @!P0 BRA `(.L_x_5751) ;  /* 0xfffffffc00f08947 */ /* 0x004fea000383ffff */
[----:B------:R-:W-:Y:S05]  /*16100*/  BRA `(.L_x_5857) ;  /* 0xffffffb400787947 */ /* 0x000fea000383ffff */
.L_x_5754:
[----:B--2---:R2:W3:Y:S02]  /*16110*/  SYNCS.PHASECHK.TRANS64.TRYWAIT P0, [R25+URZ+0x32460], R0 ;  /* 0x03246000190075a7 */ /* 0x0044e4000800017f */
[----:B---3--:R-:W-:Y:S05]  /*16120*/  @!P0 NANOSLEEP.SYNCS 0x989680 ;  /* 0x009896800000895d */ /* 0x008fea0003900000 */
[----:B------:R-:W3:Y:S02]  /*16130*/  @!P0 SYNCS.PHASECHK.TRANS64 P0, [R25+URZ+0x32460], R0 ;  /* 0x03246000190085a7 */ /* 0x000ee4000800007f */
[----:B---3--:R-:W-:Y:S05]  /*16140*/  @!P0 BRA `(.L_x_5754) ;  /* 0xfffffffc00f08947 */ /* 0x008fea000383ffff */
[----:B------:R-:W-:Y:S05]  /*16150*/  BRA `(.L_x_5858) ;  /* 0xffffffb400847947 */ /* 0x000fea000383ffff */
.L_x_5755:
        /* <DEDUP_REMOVED lines=8> */
.L_x_5860:
[----:B------:R-:W-:Y:S05]  /*161e0*/  BSYNC B0 ;  /* 0x0000000000007941 */ /* 0x000fea0003800000 */
.L_x_5859:
[----:B------:R-:W0:Y:S01]  /*161f0*/  S2R R8, SR_TID.X ;  /* 0x0000000000087919 */ /* 0x000e220000002100 */
[----:B------:R-:W-:Y:S01]  /*16200*/  IMAD.MOV.U32 R13, RZ, RZ, R5 ;  /* 0x000000ffff0d7224 */ /* 0x000fe200078e0005 */
[----:B------:R-:W-:Y:S01]  /*16210*/  MOV R11, 0x181f ;  /* 0x0000181f000b7802 */ /* 0x000fe20000000f00 */
[----:B------:R-:W-:Y:S01]  /*16220*/  IMAD.MOV.U32 R12, RZ, RZ, RZ ;  /* 0x000000ffff0c7224 */ /* 0x000fe200078e00ff */
        /* <DEDUP_REMOVED lines=8> */
.L_x_5861:
[----:B------:R-:W-:Y:S02]  /*162b0*/  ISETP.LT.OR P3, PT, R31, 0x1, !P1 ;  /* 0x000000011f00780c */ /* 0x000fe40004f61670 */
        /* <DEDUP_REMOVED lines=9> */
.L_x_5862:
        /* <DEDUP_REMOVED lines=17> */
.L_x_5863:
[----:B------:R-:W-:Y:S01]  /*16460*/  IMAD.MOV.U32 R13, RZ, RZ, R6 ;  /* 0x000000ffff0d7224 */ /* 0x000fe200078e0006 */
[----:B------:R-:W-:Y:S02]  /*16470*/  MOV R12, 0x2 ;  /* 0x00000002000c7802 */ /* 0x000fe40000000f00 */
[----:B------:R-:W-:-:S13]  /*16480*/  IADD3 R2, P3, R14, R0, RZ ;  /* 0x000000000e027210 */ /* 0x000fda0007f7e0ff */
[----:B------:R-:W-:Y:S05]  /*16490*/  WARPSYNC.COLLECTIVE R15, `(.L_x_5864) ;  /* 0x000000000f087348 */ /* 0x000fea0003c00000 */
[----:B------:R0:W1:Y:S02]  /*164a0*/  SHFL.IDX P6, R14, R13, R12, R11 ;  /* 0x0000000c0d0e7389 */ /* 0x00006400000c000b */
[----:B01----:R-:W-:Y:S01]  /*164b0*/  ENDCOLLECTIVE ;  /* 0x000000000000791b */ /* 0x003fe20003800000 */
.L_x_5864:
        /* <DEDUP_REMOVED lines=17> */
.L_x_5865:
[----:B------:R-:W-:Y:S02]  /*165d0*/  IMAD.MOV.U32 R13, RZ, RZ, R6 ;  /* 0x000000ffff0d7224 */ /* 0x000fe400078e0006 */
[----:B------:R-:W-:Y:S01]  /*165e0*/  IMAD.MOV.U32 R12, RZ, RZ, 0x3 ;  /* 0x00000003ff0c7424 */ /* 0x000fe200078e00ff */
[----:B------:R-:W-:-:S13]  /*165f0*/  IADD3 R2, P3, R14, R0, RZ ;  /* 0x000000000e027210 */ /* 0x000fda0007f7e0ff */
[----:B------:R-:W-:Y:S05]  /*16600*/  WARPSYNC.COLLECTIVE R15, `(.L_x_5866) ;  /* 0x000000000f087348 */ /* 0x000fea0003c00000 */
[----:B------:R0:W1:Y:S02]  /*16610*/  SHFL.IDX P6, R14, R13, R12, R11 ;  /* 0x0000000c0d0e7389 */ /* 0x00006400000c000b */
[----:B01----:R-:W-:Y:S01]  /*16620*/  ENDCOLLECTIVE ;  /* 0x000000000000791b */ /* 0x003fe20003800000 */
.L_x_5866:
        /* <DEDUP_REMOVED lines=17> */
.L_x_5867:
[----:B------:R-:W-:Y:S02]  /*16740*/  IMAD.MOV.U32 R13, RZ, RZ, R6 ;  /* 0x000000ffff0d7224 */ /* 0x000fe400078e0006 */
[----:B------:R-:W-:Y:S01]  /*16750*/  IMAD.MOV.U32 R12, RZ, RZ, 0x4 ;  /* 0x00000004ff0c7424 */ /* 0x000fe200078e00ff */
[----:B------:R-:W-:-:S13]  /*16760*/  IADD3 R2, P3, R14, R0, RZ ;  /* 0x000000000e027210 */ /* 0x000fda0007f7e0ff */
[----:B------:R-:W-:Y:S05]  /*16770*/  WARPSYNC.COLLECTIVE R15, `(.L_x_5868) ;  /* 0x000000000f087348 */ /* 0x000fea0003c00000 */
[----:B------:R0:W1:Y:S02]  /*16780*/  SHFL.IDX P6, R14, R13, R12, R11 ;  /* 0x0000000c0d0e7389 */ /* 0x00006400000c000b */
[----:B01----:R-:W-:Y:S01]  /*16790*/  ENDCOLLECTIVE ;  /* 0x000000000000791b */ /* 0x003fe20003800000 */
.L_x_5868:
        /* <DEDUP_REMOVED lines=17> */
.L_x_5869:
[----:B------:R-:W-:Y:S02]  /*168b0*/  IMAD.MOV.U32 R13, RZ, RZ, R6 ;  /* 0x000000ffff0d7224 */ /* 0x000fe400078e0006 */
[----:B------:R-:W-:Y:S01]  /*168c0*/  IMAD.MOV.U32 R12, RZ, RZ, 0x5 ;  /* 0x00000005ff0c7424 */ /* 0x000fe200078e00ff */
[----:B------:R-:W-:-:S13]  /*168d0*/  IADD3 R2, P3, R14, R0, RZ ;  /* 0x000000000e027210 */ /* 0x000fda0007f7e0ff */
[----:B------:R-:W-:Y:S05]  /*168e0*/  WARPSYNC.COLLECTIVE R15, `(.L_x_5870) ;  /* 0x000000000f087348 */ /* 0x000fea0003c00000 */
[----:B------:R0:W1:Y:S02]  /*168f0*/  SHFL.IDX P6, R14, R13, R12, R11 ;  /* 0x0000000c0d0e7389 */ /* 0x00006400000c000b */
[----:B01----:R-:W-:Y:S01]  /*16900*/  ENDCOLLECTIVE ;  /* 0x000000000000791b */ /* 0x003fe20003800000 */
.L_x_5870:
        /* <DEDUP_REMOVED lines=12> */
.L_x_5871:
        /* <DEDUP_REMOVED lines=9> */
.L_x_5762:
[----:B0-----:R0:W2:Y:S02]  /*16a60*/  SYNCS.PHASECHK.TRANS64.TRYWAIT P0, [R10+URZ+0x32440], R20 ;  /* 0x032440140a0075a7 */ /* 0x0010a4000800017f */
[----:B--2---:R-:W-:Y:S05]  /*16a70*/  @!P0 NANOSLEEP.SYNCS 0x989680 ;  /* 0x009896800000895d */ /* 0x004fea0003900000 */
[----:B------:R-:W2:Y:S02]  /*16a80*/  @!P0 SYNCS.PHASECHK.TRANS64 P0, [R10+URZ+0x32440], R20 ;  /* 0x032440140a0085a7 */ /* 0x000ea4000800007f */
[----:B--2---:R-:W-:Y:S05]  /*16a90*/  @!P0 BRA `(.L_x_5762) ;  /* 0xfffffffc00f08947 */ /* 0x004fea000383ffff */
[----:B------:R-:W-:Y:S05]  /*16aa0*/  BRA `(.L_x_5873) ;  /* 0xffffffb8000c7947 */ /* 0x000fea000383ffff */
.L_x_5763:
[----:B------:R-:W-:Y:S01]  /*16ab0*/  BSSY B1, `(.L_x_5874) ;  /* 0x0000008000017945 */ /* 0x000fe20003800000 */
[----:B------:R-:W-:Y:S01]  /*16ac0*/  MOV R13, R8 ;  /* 0x00000008000d7202 */ /* 0x000fe20000000f00 */
[----:B------:R-:W-:Y:S02]  /*16ad0*/  IMAD.MOV.U32 R12, RZ, RZ, RZ ;  /* 0x000000ffff0c7224 */ /* 0x000fe400078e00ff */
[----:B------:R-:W-:Y:S02]  /*16ae0*/  IMAD.MOV.U32 R11, RZ, RZ, 0x181f ;  /* 0x0000181fff0b7424 */ /* 0x000fe400078e00ff */
[----:B------:R-:W-:-:S07]  /*16af0*/  IMAD.MOV.U32 R15, RZ, RZ, -0x1 ;  /* 0xffffffffff0f7424 */ /* 0x000fce00078e00ff */
[----:B01----:R-:W-:Y:S05]  /*16b00*/  WARPSYNC.COLLECTIVE R15, `(.L_x_5875) ;  /* 0x000000000f087348 */ /* 0x003fea0003c00000 */
[----:B------:R2:W3:Y:S02]  /*16b10*/  SHFL.IDX P6, R14, R13, R12, R11 ;  /* 0x0000000c0d0e7389 */ /* 0x0004e400000c000b */
[----:B0123--:R-:W-:Y:S01]  /*16b20*/  ENDCOLLECTIVE ;  /* 0x000000000000791b */ /* 0x00ffe20003800000 */
.L_x_5875:
[----:B------:R-:W-:Y:S05]  /*16b30*/  BSYNC B1 ;  /* 0x0000000000017941 */ /* 0x000fea0003800000 */
.L_x_5874:
        /* <DEDUP_REMOVED lines=9> */
.L_x_5876:
[----:B------:R-:W-:Y:S01]  /*16bd0*/  MOV R13, R8 ;  /* 0x00000008000d7202 */ /* 0x000fe20000000f00 */
[----:B------:R-:W-:Y:S02]  /*16be0*/  IMAD.MOV.U32 R12, RZ, RZ, 0x1 ;  /* 0x00000001ff0c7424 */ /* 0x000fe400078e00ff */
[----:B------:R-:W-:-:S07]  /*16bf0*/  IMAD.MOV.U32 R2, RZ, RZ, R14 ;  /* 0x000000ffff027224 */ /* 0x000fce00078e000e */
[----:B------:R-:W-:Y:S05]  /*16c00*/  WARPSYNC.COLLECTIVE R15, `(.L_x_5877) ;  /* 0x000000000f087348 */ /* 0x000fea0003c00000 */
[----:B------:R0:W1:Y:S02]  /*16c10*/  SHFL.IDX P6, R14, R13, R12, R11 ;  /* 0x0000000c0d0e7389 */ /* 0x00006400000c000b */
[----:B01----:R-:W-:Y:S01]  /*16c20*/  ENDCOLLECTIVE ;  /* 0x000000000000791b */ /* 0x003fe20003800000 */
.L_x_5877:
        /* <DEDUP_REMOVED lines=11> */
.L_x_5878:
[----:B------:R-:W-:Y:S01]  /*16ce0*/  MOV R13, R8 ;  /* 0x00000008000d7202 */ /* 0x000fe20000000f00 */
[----:B------:R-:W-:Y:S02]  /*16cf0*/  IMAD.MOV.U32 R12, RZ, RZ, 0x2 ;  /* 0x00000002ff0c7424 */ /* 0x000fe400078e00ff */
[----:B------:R-:W-:-:S07]  /*16d00*/  IMAD.MOV.U32 R2, RZ, RZ, R14 ;  /* 0x000000ffff027224 */ /* 0x000fce00078e000e */
[----:B------:R-:W-:Y:S05]  /*16d10*/  WARPSYNC.COLLECTIVE R15, `(.L_x_5879) ;  /* 0x000000000f087348 */ /* 0x000fea0003c00000 */
[----:B------:R0:W1:Y:S02]  /*16d20*/  SHFL.IDX P6, R14, R13, R12, R11 ;  /* 0x0000000c0d0e7389 */ /* 0x00006400000c000b */
[----:B01----:R-:W-:Y:S01]  /*16d30*/  ENDCOLLECTIVE ;  /* 0x000000000000791b */ /* 0x003fe20003800000 */
.L_x_5879:
        /* <DEDUP_REMOVED lines=11> */
.L_x_5880:
[----:B------:R-:W-:Y:S01]  /*16df0*/  MOV R13, R8 ;  /* 0x00000008000d7202 */ /* 0x000fe20000000f00 */
[----:B------:R-:W-:Y:S02]  /*16e00*/  IMAD.MOV.U32 R12, RZ, RZ, 0x3 ;  /* 0x00000003ff0c7424 */ /* 0x000fe400078e00ff */
[----:B------:R-:W-:-:S07]  /*16e10*/  IMAD.MOV.U32 R2, RZ, RZ, R14 ;  /* 0x000000ffff027224 */ /* 0x000fce00078e000e */
[----:B------:R-:W-:Y:S05]  /*16e20*/  WARPSYNC.COLLECTIVE R15, `(.L_x_5881) ;  /* 0x000000000f087348 */ /* 0x000fea0003c00000 */
[----:B------:R0:W1:Y:S02]  /*16e30*/  SHFL.IDX P6, R14, R13, R12, R11 ;  /* 0x0000000c0d0e7389 */ /* 0x00006400000c000b */
[----:B01----:R-:W-:Y:S01]  /*16e40*/  ENDCOLLECTIVE ;  /* 0x000000000000791b */ /* 0x003fe20003800000 */
.L_x_5881:
        /* <DEDUP_REMOVED lines=11> */
.L_x_5882:
[----:B------:R-:W-:Y:S01]  /*16f00*/  MOV R13, R8 ;  /* 0x00000008000d7202 */ /* 0x000fe20000000f00 */
[----:B------:R-:W-:Y:S02]  /*16f10*/  IMAD.MOV.U32 R12, RZ, RZ, 0x4 ;  /* 0x00000004ff0c7424 */ /* 0x000fe400078e00ff */
[----:B------:R-:W-:-:S07]  /*16f20*/  IMAD.MOV.U32 R2, RZ, RZ, R14 ;  /* 0x000000ffff027224 */ /* 0x000fce00078e000e */
[----:B------:R-:W-:Y:S05]  /*16f30*/  WARPSYNC.COLLECTIVE R15, `(.L_x_5883) ;  /* 0x000000000f087348 */ /* 0x000fea0003c00000 */
[----:B------:R0:W1:Y:S02]  /*16f40*/  SHFL.IDX P6, R14, R13, R12, R11 ;  /* 0x0000000c0d0e7389 */ /* 0x00006400000c000b */
[----:B01----:R-:W-:Y:S01]  /*16f50*/  ENDCOLLECTIVE ;  /* 0x000000000000791b */ /* 0x003fe20003800000 */
.L_x_5883:
        /* <DEDUP_REMOVED lines=11> */
.L_x_5884:
[----:B------:R-:W-:Y:S01]  /*17010*/  MOV R13, R8 ;  /* 0x00000008000d7202 */ /* 0x000fe20000000f00 */
[----:B------:R-:W-:Y:S02]  /*17020*/  IMAD.MOV.U32 R12, RZ, RZ, 0x5 ;  /* 0x00000005ff0c7424 */ /* 0x000fe400078e00ff */
[----:B------:R-:W-:-:S07]  /*17030*/  IMAD.MOV.U32 R2, RZ, RZ, R14 ;  /* 0x000000ffff027224 */ /* 0x000fce00078e000e */
[----:B------:R-:W-:Y:S05]  /*17040*/  WARPSYNC.COLLECTIVE R15, `(.L_x_5885) ;  /* 0x000000000f087348 */ /* 0x000fea0003c00000 */
[----:B------:R0:W1:Y:S02]  /*17050*/  SHFL.IDX P6, R14, R13, R12, R11 ;  /* 0x0000000c0d0e7389 */ /* 0x00006400000c000b */
[----:B01----:R-:W-:Y:S01]  /*17060*/  ENDCOLLECTIVE ;  /* 0x000000000000791b */ /* 0x003fe20003800000 */
.L_x_5885:
        /* <DEDUP_REMOVED lines=11> */
.L_x_5886:
[----:B------:R-:W-:Y:S05]  /*17120*/  BRA `(.L_x_5887) ;  /* 0xffffffb4003c7947 */ /* 0x000fea000383ffff */
.L_x_5768:
[----:B----4-:R4:W0:Y:S02]  /*17130*/  SYNCS.PHASECHK.TRANS64.TRYWAIT P0, [R10+URZ+0x32460], R20 ;  /* 0x032460140a0075a7 */ /* 0x010824000800017f */
[----:B0-----:R-:W-:Y:S05]  /*17140*/  @!P0 NANOSLEEP.SYNCS 0x989680 ;  /* 0x009896800000895d */ /* 0x001fea0003900000 */
[----:B------:R-:W0:Y:S02]  /*17150*/  @!P0 SYNCS.PHASECHK.TRANS64 P0, [R10+URZ+0x32460], R20 ;  /* 0x032460140a0085a7 */ /* 0x000e24000800007f */
[----:B0-----:R-:W-:Y:S05]  /*17160*/  @!P0 BRA `(.L_x_5768) ;  /* 0xfffffffc00f08947 */ /* 0x001fea000383ffff */
[----:B------:R-:W-:Y:S05]  /*17170*/  BRA `(.L_x_5888) ;  /* 0xffffffb400887947 */ /* 0x000fea000383ffff */
.L_x_5769:
[----:B------:R-:W-:Y:S01]  /*17180*/  BSSY B1, `(.L_x_5889) ;  /* 0x0000008000017945 */ /* 0x000fe20003800000 */
[----:B------:R-:W-:Y:S01]  /*17190*/  IMAD.MOV.U32 R13, RZ, RZ, R25 ;  /* 0x000000ffff0d7224 */ /* 0x000fe200078e0019 */
[----:B------:R-:W-:Y:S01]  /*171a0*/  MOV R11, 0x181f ;  /* 0x0000181f000b7802 */ /* 0x000fe20000000f00 */
[----:B------:R-:W-:Y:S02]  /*171b0*/  IMAD.MOV.U32 R12, RZ, RZ, RZ ;  /* 0x000000ffff0c7224 */ /* 0x000fe400078e00ff */
[----:B------:R-:W-:-:S07]  /*171c0*/  IMAD.MOV.U32 R15, RZ, RZ, -0x1 ;  /* 0xffffffffff0f7424 */ /* 0x000fce00078e00ff */
[----:B---3--:R-:W-:Y:S05]  /*171d0*/  WARPSYNC.COLLECTIVE R15, `(.L_x_5890) ;  /* 0x000000000f087348 */ /* 0x008fea0003c00000 */
[----:B------:R0:W1:Y:S02]  /*171e0*/  SHFL.IDX P6, R14, R13, R12, R11 ;  /* 0x0000000c0d0e7389 */ /* 0x00006400000c000b */
[----:B01-3--:R-:W-:Y:S01]  /*171f0*/  ENDCOLLECTIVE ;  /* 0x000000000000791b */ /* 0x00bfe20003800000 */
.L_x_5890:
[----:B------:R-:W-:Y:S05]  /*17200*/  BSYNC B1 ;  /* 0x0000000000017941 */ /* 0x000fea0003800000 */
.L_x_5889:
        /* <DEDUP_REMOVED lines=9> */
.L_x_5891:
[----:B------:R-:W-:Y:S02]  /*172a0*/  IMAD.MOV.U32 R13, RZ, RZ, R25 ;  /* 0x000000ffff0d7224 */ /* 0x000fe400078e0019 */
[----:B------:R-:W-:Y:S01]  /*172b0*/  IMAD.MOV.U32 R12, RZ, RZ, 0x1 ;  /* 0x00000001ff0c7424 */ /* 0x000fe200078e00ff */
[----:B------:R-:W-:-:S13]  /*172c0*/  IADD3 R2, P0, R14, R0, RZ ;  /* 0x000000000e027210 */ /* 0x000fda0007f1e0ff */
[----:B------:R-:W-:Y:S05]  /*172d0*/  WARPSYNC.COLLECTIVE R15, `(.L_x_5892) ;  /* 0x000000000f087348 */ /* 0x000fea0003c00000 */
[----:B------:R0:W1:Y:S02]  /*172e0*/  SHFL.IDX P6, R14, R13, R12, R11 ;  /* 0x0000000c0d0e7389 */ /* 0x00006400000c000b */
[----:B01----:R-:W-:Y:S01]  /*172f0*/  ENDCOLLECTIVE ;  /* 0x000000000000791b */ /* 0x003fe20003800000 */
.L_x_5892:
        /* <DEDUP_REMOVED lines=13> */
.L_x_5893:
[----:B------:R-:W-:Y:S02]  /*173d0*/  IMAD.MOV.U32 R13, RZ, RZ, R25 ;  /* 0x000000ffff0d7224 */ /* 0x000fe400078e0019 */
[----:B------:R-:W-:Y:S01]  /*173e0*/  IMAD.MOV.U32 R12, RZ, RZ, 0x2 ;  /* 0x00000002ff0c7424 */ /* 0x000fe200078e00ff */
[----:B------:R-:W-:-:S13]  /*173f0*/  IADD3 R2, P0, R14, R0, RZ ;  /* 0x000000000e027210 */ /* 0x000fda0007f1e0ff */
[----:B------:R-:W-:Y:S05]  /*17400*/  WARPSYNC.COLLECTIVE R15, `(.L_x_5894) ;  /* 0x000000000f087348 */ /* 0x000fea0003c00000 */
[----:B------:R0:W1:Y:S02]  /*17410*/  SHFL.IDX P6, R14, R13, R12, R11 ;  /* 0x0000000c0d0e7389 */ /* 0x00006400000c000b */
[----:B01----:R-:W-:Y:S01]  /*17420*/  ENDCOLLECTIVE ;  /* 0x000000000000791b */ /* 0x003fe20003800000 */
.L_x_5894:
        /* <DEDUP_REMOVED lines=13> */
.L_x_5895:
[----:B------:R-:W-:Y:S02]  /*17500*/  IMAD.MOV.U32 R13, RZ, RZ, R25 ;  /* 0x000000ffff0d7224 */ /* 0x000fe400078e0019 */
[----:B------:R-:W-:Y:S01]  /*17510*/  IMAD.MOV.U32 R12, RZ, RZ, 0x3 ;  /* 0x00000003ff0c7424 */ /* 0x000fe200078e00ff */
[----:B------:R-:W-:-:S07]  /*17520*/  MOV R8, R14 ;  /* 0x0000000e00087202 */ /* 0x000fce0000000f00 */
[----:B------:R-:W-:Y:S05]  /*17530*/  WARPSYNC.COLLECTIVE R15, `(.L_x_5896) ;  /* 0x000000000f087348 */ /* 0x000fea0003c00000 */
[----:B------:R0:W1:Y:S02]  /*17540*/  SHFL.IDX P6, R14, R13, R12, R11 ;  /* 0x0000000c0d0e7389 */ /* 0x00006400000c000b */
[----:B01----:R-:W-:Y:S01]  /*17550*/  ENDCOLLECTIVE ;  /* 0x000000000000791b */ /* 0x003fe20003800000 */
.L_x_5896:
        /* <DEDUP_REMOVED lines=14> */
.L_x_5897:
[----:B------:R-:W-:Y:S02]  /*17640*/  IMAD.MOV.U32 R13, RZ, RZ, R25 ;  /* 0x000000ffff0d7224 */ /* 0x000fe400078e0019 */
[----:B------:R-:W-:Y:S01]  /*17650*/  IMAD.MOV.U32 R12, RZ, RZ, 0x4 ;  /* 0x00000004ff0c7424 */ /* 0x000fe200078e00ff */
[----:B------:R-:W-:-:S13]  /*17660*/  IADD3 R2, P0, R14, R0, RZ ;  /* 0x000000000e027210 */ /* 0x000fda0007f1e0ff */
[----:B------:R-:W-:Y:S05]  /*17670*/  WARPSYNC.COLLECTIVE R15, `(.L_x_5898) ;  /* 0x000000000f087348 */ /* 0x000fea0003c00000 */
[----:B------:R0:W1:Y:S02]  /*17680*/  SHFL.IDX P6, R14, R13, R12, R11 ;  /* 0x0000000c0d0e7389 */ /* 0x00006400000c000b */
[----:B01----:R-:W-:Y:S01]  /*17690*/  ENDCOLLECTIVE ;  /* 0x000000000000791b */ /* 0x003fe20003800000 */
.L_x_5898:
        /* <DEDUP_REMOVED lines=13> */
.L_x_5899:
[----:B------:R-:W-:Y:S01]  /*17770*/  MOV R13, R25 ;  /* 0x00000019000d7202 */ /* 0x000fe20000000f00 */
[----:B------:R-:W-:Y:S01]  /*17780*/  IMAD.MOV.U32 R12, RZ, RZ, 0x5 ;  /* 0x00000005ff0c7424 */ /* 0x000fe200078e00ff */
[----:B------:R-:W-:-:S13]  /*17790*/  IADD3 R2, P0, R14, R0, RZ ;  /* 0x000000000e027210 */ /* 0x000fda0007f1e0ff */
[----:B------:R-:W-:Y:S05]  /*177a0*/  WARPSYNC.COLLECTIVE R15, `(.L_x_5900) ;  /* 0x000000000f087348 */ /* 0x000fea0003c00000 */
[----:B------:R0:W1:Y:S02]  /*177b0*/  SHFL.IDX P6, R14, R13, R12, R11 ;  /* 0x0000000c0d0e7389 */ /* 0x00006400000c000b */
[----:B01----:R-:W-:Y:S01]  /*177c0*/  ENDCOLLECTIVE ;  /* 0x000000000000791b */ /* 0x003fe20003800000 */
.L_x_5900:
        /* <DEDUP_REMOVED lines=13> */
.L_x_5901:
[----:B------:R-:W-:Y:S05]  /*178a0*/  BRA `(.L_x_5902) ;  /* 0xffffffb000d07947 */ /* 0x000fea000383ffff */
.L_x_5777:
[----:B------:R-:W-:Y:S01]  /*178b0*/  BSSY B0, `(.L_x_5903) ;  /* 0x0000008000007945 */ /* 0x000fe20003800000 */
[----:B------:R-:W-:Y:S01]  /*178c0*/  IMAD.MOV.U32 R13, RZ, RZ, R16 ;  /* 0x000000ffff0d7224 */ /* 0x000fe200078e0010 */
[----:B------:R-:W-:Y:S01]  /*178d0*/  MOV R11, 0x1f ;  /* 0x0000001f000b7802 */ /* 0x000fe20000000f00 */
[----:B------:R-:W-:Y:S02]  /*178e0*/  IMAD.MOV.U32 R12, RZ, RZ, RZ ;  /* 0x000000ffff0c7224 */ /* 0x000fe400078e00ff */
[----:B------:R-:W-:-:S07]  /*178f0*/  IMAD.MOV.U32 R15, RZ, RZ, -0x1 ;  /* 0xffffffffff0f7424 */ /* 0x000fce00078e00ff */
[----:B-123--:R-:W-:Y:S05]  /*17900*/  WARPSYNC.COLLECTIVE R15, `(.L_x_5904) ;  /* 0x000000000f087348 */ /* 0x00efea0003c00000 */
[----:B------:R0:W4:Y:S02]  /*17910*/  SHFL.IDX P6, R14, R13, R12, R11 ;  /* 0x0000000c0d0e7389 */ /* 0x00012400000c000b */
[----:B01234-:R-:W-:Y:S01]  /*17920*/  ENDCOLLECTIVE ;  /* 0x000000000000791b */ /* 0x01ffe20003800000 */
.L_x_5904:
[----:B------:R-:W-:Y:S05]  /*17930*/  BSYNC B0 ;  /* 0x0000000000007941 */ /* 0x000fea0003800000 */
.L_x_5903:
        /* <DEDUP_REMOVED lines=9> */
.L_x_5905:
        /* <DEDUP_REMOVED lines=18> */
.L_x_5906:
[----:B------:R-:W-:Y:S01]  /*17af0*/  IMAD.MOV.U32 R12, RZ, RZ, 0x2 ;  /* 0x00000002ff0c7424 */ /* 0x000fe200078e00ff */
[----:B------:R-:W-:-:S05]  /*17b00*/  SEL R6, R14, RZ, P1 ;  /* 0x000000ff0e067207 */ /* 0x000fca0000800000 */
[----:B------:R-:W-:-:S04]  /*17b10*/  IMAD.IADD R6, R5, 0x1, R6 ;  /* 0x0000000105067824 */ /* 0x000fc800078e0206 */
[----:B------:R-:W-:-:S07]  /*17b20*/  IMAD.MOV.U32 R13, RZ, RZ, R6 ;  /* 0x000000ffff0d7224 */ /* 0x000fce00078e0006 */
[----:B------:R-:W-:Y:S05]  /*17b30*/  WARPSYNC.COLLECTIVE R15, `(.L_x_5907) ;  /* 0x000000000f087348 */ /* 0x000fea0003c00000 */
[----:B------:R0:W1:Y:S02]  /*17b40*/  SHFL.UP P6, R14, R13, R12, R11 ;  /* 0x0400000c0d0e7389 */ /* 0x00006400000c000b */
[----:B01----:R-:W-:Y:S01]  /*17b50*/  ENDCOLLECTIVE ;  /* 0x000000000000791b */ /* 0x003fe20003800000 */
.L_x_5907:
[----:B------:R-:W-:Y:S02]  /*17b60*/  MOV R12, 0x4 ;  /* 0x00000004000c7802 */ /* 0x000fe40000000f00 */
[----:B------:R-:W-:-:S05]  /*17b70*/  SEL R7, R14, RZ, P2 ;  /* 0x000000ff0e077207 */ /* 0x000fca0001000000 */
[----:B------:R-:W-:-:S04]  /*17b80*/  IMAD.IADD R7, R6, 0x1, R7 ;  /* 0x0000000106077824 */ /* 0x000fc800078e0207 */
[----:B------:R-:W-:-:S07]  /*17b90*/  IMAD.MOV.U32 R13, RZ, RZ, R7 ;  /* 0x000000ffff0d7224 */ /* 0x000fce00078e0007 */
[----:B------:R-:W-:Y:S05]  /*17ba0*/  WARPSYNC.COLLECTIVE R15, `(.L_x_5908) ;  /* 0x000000000f087348 */ /* 0x000fea0003c00000 */
[----:B------:R0:W1:Y:S02]  /*17bb0*/  SHFL.UP P6, R14, R13, R12, R11 ;  /* 0x0400000c0d0e7389 */ /* 0x00006400000c000b */
[----:B01----:R-:W-:Y:S01]  /*17bc0*/  ENDCOLLECTIVE ;  /* 0x000000000000791b */ /* 0x003fe20003800000 */
.L_x_5908:
[----:B------:R-:W-:Y:S01]  /*17bd0*/  IMAD.MOV.U32 R12, RZ, RZ, 0x8 ;  /* 0x00000008ff0c7424 */ /* 0x000fe200078e00ff */
[----:B------:R-:W-:-:S05]  /*17be0*/  SEL R2, R14, RZ, P3 ;  /* 0x000000ff0e027207 */ /* 0x000fca0001800000 */
[----:B------:R-:W-:-:S04]  /*17bf0*/  IMAD.IADD R2, R7, 0x1, R2 ;  /* 0x0000000107027824 */ /* 0x000fc800078e0202 */
[----:B------:R-:W-:-:S07]  /*17c00*/  IMAD.MOV.U32 R13, RZ, RZ, R2 ;  /* 0x000000ffff0d7224 */ /* 0x000fce00078e0002 */
[----:B------:R-:W-:Y:S05]  /*17c10*/  WARPSYNC.COLLECTIVE R15, `(.L_x_5909) ;  /* 0x000000000f087348 */ /* 0x000fea0003c00000 */
[----:B------:R0:W1:Y:S02]  /*17c20*/  SHFL.UP P6, R14, R13, R12, R11 ;  /* 0x0400000c0d0e7389 */ /* 0x00006400000c000b */
[----:B01----:R-:W-:Y:S01]  /*17c30*/  ENDCOLLECTIVE ;  /* 0x000000000000791b */ /* 0x003fe20003800000 */
.L_x_5909:
[----:B------:R-:W-:Y:S02]  /*17c40*/  MOV R12, 0x10 ;  /* 0x00000010000c7802 */ /* 0x000fe40000000f00 */
[----:B------:R-:W-:-:S05]  /*17c50*/  SEL R3, R14, RZ, P4 ;  /* 0x000000ff0e037207 */ /* 0x000fca0002000000 */
[----:B------:R-:W-:-:S04]  /*17c60*/  IMAD.IADD R3, R2, 0x1, R3 ;  /* 0x0000000102037824 */ /* 0x000fc800078e0203 */
[----:B------:R-:W-:-:S07]  /*17c70*/  IMAD.MOV.U32 R13, RZ, RZ, R3 ;  /* 0x000000ffff0d7224 */ /* 0x000fce00078e0003 */
[----:B------:R-:W-:Y:S05]  /*17c80*/  WARPSYNC.COLLECTIVE R15, `(.L_x_5910) ;  /* 0x000000000f087348 */ /* 0x000fea0003c00000 */
[----:B------:R0:W1:Y:S02]  /*17c90*/  SHFL.UP P6, R14, R13, R12, R11 ;  /* 0x0400000c0d0e7389 */ /* 0x00006400000c000b */
[----:B01----:R-:W-:Y:S01]  /*17ca0*/  ENDCOLLECTIVE ;  /* 0x000000000000791b */ /* 0x003fe20003800000 */
.L_x_5910:
        /* <DEDUP_REMOVED lines=8> */
.L_x_5911:
[----:B------:R-:W-:Y:S05]  /*17d30*/  BRA `(.L_x_5912) ;  /* 0xffffffb400287947 */ /* 0x000fea000383ffff */
.L_x_5782:
[----:B------:R-:W-:Y:S01]  /*17d40*/  BSSY B0, `(.L_x_5913) ;  /* 0x0000008000007945 */ /* 0x000fe20003800000 */
[----:B-----5:R-:W-:Y:S01]  /*17d50*/  IMAD.MOV.U32 R13, RZ, RZ, R5 ;  /* 0x000000ffff0d7224 */ /* 0x020fe200078e0005 */
[----:B------:R-:W-:Y:S01]  /*17d60*/  MOV R12, 0x1 ;  /* 0x00000001000c7802 */ /* 0x000fe20000000f00 */
[----:B------:R-:W-:Y:S02]  /*17d70*/  IMAD.MOV.U32 R11, RZ, RZ, RZ ;  /* 0x000000ffff0b7224 */ /* 0x000fe400078e00ff */
[----:B------:R-:W-:-:S07]  /*17d80*/  IMAD.MOV.U32 R15, RZ, RZ, -0x1 ;  /* 0xffffffffff0f7424 */ /* 0x000fce00078e00ff */
[----:B01234-:R-:W-:Y:S05]  /*17d90*/  WARPSYNC.COLLECTIVE R15, `(.L_x_5914) ;  /* 0x000000000f087348 */ /* 0x01ffea0003c00000 */
[----:B------:R0:W0:Y:S02]  /*17da0*/  SHFL.UP P6, R14, R13, R12, R11 ;  /* 0x0400000c0d0e7389 */ /* 0x00002400000c000b */
[----:B01234-:R-:W-:Y:S01]  /*17db0*/  ENDCOLLECTIVE ;  /* 0x000000000000791b */ /* 0x01ffe20003800000 */
.L_x_5914:
[----:B------:R-:W-:Y:S05]  /*17dc0*/  BSYNC B0 ;  /* 0x0000000000007941 */ /* 0x000fea0003800000 */
.L_x_5913:
        /* <DEDUP_REMOVED lines=8> */
.L_x_5915:
[----:B------:R-:W-:Y:S01]  /*17e50*/  IMAD.MOV.U32 R12, RZ, RZ, 0x4 ;  /* 0x00000004ff0c7424 */ /* 0x000fe200078e00ff */
[----:B------:R-:W-:-:S05]  /*17e60*/  SEL R2, R14, RZ, P2 ;  /* 0x000000ff0e027207 */ /* 0x000fca0001000000 */
[----:B------:R-:W-:-:S04]  /*17e70*/  IMAD.IADD R2, R13, 0x1, R2 ;  /* 0x000000010d027824 */ /* 0x000fc800078e0202 */
[----:B------:R-:W-:-:S07]  /*17e80*/  IMAD.MOV.U32 R13, RZ, RZ, R2 ;  /* 0x000000ffff0d7224 */ /* 0x000fce00078e0002 */
[----:B------:R-:W-:Y:S05]  /*17e90*/  WARPSYNC.COLLECTIVE R15, `(.L_x_5916) ;  /* 0x000000000f087348 */ /* 0x000fea0003c00000 */
[----:B------:R0:W1:Y:S02]  /*17ea0*/  SHFL.UP P6, R14, R13, R12, R11 ;  /* 0x0400000c0d0e7389 */ /* 0x00006400000c000b */
[----:B01----:R-:W-:Y:S01]  /*17eb0*/  ENDCOLLECTIVE ;  /* 0x000000000000791b */ /* 0x003fe20003800000 */
.L_x_5916:
[----:B------:R-:W-:Y:S02]  /*17ec0*/  MOV R12, 0x8 ;  /* 0x00000008000c7802 */ /* 0x000fe40000000f00 */
[----:B------:R-:W-:-:S05]  /*17ed0*/  SEL R3, R14, RZ, P3 ;  /* 0x000000ff0e037207 */ /* 0x000fca0001800000 */
[----:B------:R-:W-:-:S04]  /*17ee0*/  IMAD.IADD R3, R2, 0x1, R3 ;  /* 0x0000000102037824 */ /* 0x000fc800078e0203 */
[----:B------:R-:W-:-:S07]  /*17ef0*/  IMAD.MOV.U32 R13, RZ, RZ, R3 ;  /* 0x000000ffff0d7224 */ /* 0x000fce00078e0003 */
[----:B------:R-:W-:Y:S05]  /*17f00*/  WARPSYNC.COLLECTIVE R15, `(.L_x_5917) ;  /* 0x000000000f087348 */ /* 0x000fea0003c00000 */
[----:B------:R0:W1:Y:S02]  /*17f10*/  SHFL.UP P6, R14, R13, R12, R11 ;  /* 0x0400000c0d0e7389 */ /* 0x00006400000c000b */
[----:B01----:R-:W-:Y:S01]  /*17f20*/  ENDCOLLECTIVE ;  /* 0x000000000000791b */ /* 0x003fe20003800000 */
.L_x_5917:
[----:B------:R-:W-:Y:S01]  /*17f30*/  IMAD.MOV.U32 R12, RZ, RZ, 0x10 ;  /* 0x00000010ff0c7424 */ /* 0x000fe200078e00ff */
[----:B------:R-:W-:-:S05]  /*17f40*/  SEL R4, R14, RZ, P4 ;  /* 0x000000ff0e047207 */ /* 0x000fca0002000000 */
[----:B------:R-:W-:-:S04]  /*17f50*/  IMAD.IADD R4, R3, 0x1, R4 ;  /* 0x0000000103047824 */ /* 0x000fc800078e0204 */
[----:B------:R-:W-:-:S07]  /*17f60*/  IMAD.MOV.U32 R13, RZ, RZ, R4 ;  /* 0x000000ffff0d7224 */ /* 0x000fce00078e0004 */
[----:B------:R-:W-:Y:S05]  /*17f70*/  WARPSYNC.COLLECTIVE R15, `(.L_x_5918) ;  /* 0x000000000f087348 */ /* 0x000fea0003c00000 */
[----:B------:R0:W1:Y:S02]  /*17f80*/  SHFL.UP P6, R14, R13, R12, R11 ;  /* 0x0400000c0d0e7389 */ /* 0x00006400000c000b */
[----:B01----:R-:W-:Y:S01]  /*17f90*/  ENDCOLLECTIVE ;  /* 0x000000000000791b */ /* 0x003fe20003800000 */
.L_x_5918:
        /* <DEDUP_REMOVED lines=8> */
.L_x_5919:
[----:B------:R-:W-:Y:S05]  /*18020*/  BRA `(.L_x_5920) ;  /* 0xffffffb400087947 */ /* 0x000fea000383ffff */
.L_x_5784:
[----:B------:R-:W-:Y:S01]  /*18030*/  BSSY B0, `(.L_x_5921) ;  /* 0x0000006000007945 */ /* 0x000fe20003800000 */
[----:B------:R-:W-:Y:S01]  /*18040*/  PLOP3.LUT P6, PT, P6, PT, PT, 0x8, 0x0 ;  /* 0x000000000000781c */ /* 0x000fe200037ce170 */
[----:B------:R-:W-:-:S12]  /*18050*/  IMAD.MOV.U32 R15, RZ, RZ, -0x1 ;  /* 0xffffffffff0f7424 */ /* 0x000fd800078e00ff */
[----:B0123--:R-:W-:Y:S05]  /*18060*/  WARPSYNC.COLLECTIVE R15, `(.L_x_5922) ;  /* 0x000000000f087348 */ /* 0x00ffea0003c00000 */
[----:B------:R-:W-:Y:S01]  /*18070*/  VOTE.ANY R14, PT, P6 ;  /* 0x00000000000e7806 */ /* 0x000fe200030e0100 */
[----:B0123--:R-:W-:Y:S06]  /*18080*/  ENDCOLLECTIVE ;  /* 0x000000000000791b */ /* 0x00ffec0003800000 */
.L_x_5922:
[----:B------:R-:W-:Y:S05]  /*18090*/  BSYNC B0 ;  /* 0x0000000000007941 */ /* 0x000fea0003800000 */
.L_x_5921:
        /* <DEDUP_REMOVED lines=9> */
.L_x_5923:
[----:B------:R-:W-:Y:S01]  /*18130*/  IMAD.MOV.U32 R5, RZ, RZ, R14 ;  /* 0x000000ffff057224 */ /* 0x000fe200078e000e */
[----:B------:R-:W-:Y:S06]  /*18140*/  BRA `(.L_x_5924) ;  /* 0xffffffb000f87947 */ /* 0x000fec000383ffff */
.L_x_5786:
[----:B------:R-:W-:Y:S01]  /*18150*/  BSSY B0, `(.L_x_5925) ;  /* 0x0000007000007945 */ /* 0x000fe20003800000 */
[----:B------:R-:W-:Y:S02]  /*18160*/  IMAD.MOV.U32 R13, RZ, RZ, R6 ;  /* 0x000000ffff0d7224 */ /* 0x000fe400078e0006 */
[----:B------:R-:W-:Y:S02]  /*18170*/  IMAD.MOV.U32 R11, RZ, RZ, 0x1f ;  /* 0x0000001fff0b7424 */ /* 0x000fe400078e00ff */
[----:B------:R-:W-:-:S07]  /*18180*/  IMAD.MOV.U32 R15, RZ, RZ, -0x1 ;  /* 0xffffffffff0f7424 */ /* 0x000fce00078e00ff */
[----:B01234-:R-:W-:Y:S05]  /*18190*/  WARPSYNC.COLLECTIVE R15, `(.L_x_5926) ;  /* 0x000000000f087348 */ /* 0x01ffea0003c00000 */
[----:B------:R0:W0:Y:S02]  /*181a0*/  SHFL.IDX P6, R14, R13, R12, R11 ;  /* 0x0000000c0d0e7389 */ /* 0x00002400000c000b */
[----:B01234-:R-:W-:Y:S01]  /*181b0*/  ENDCOLLECTIVE ;  /* 0x000000000000791b */ /* 0x01ffe20003800000 */
.L_x_5926:
[----:B------:R-:W-:Y:S05]  /*181c0*/  BSYNC B0 ;  /* 0x0000000000007941 */ /* 0x000fea0003800000 */
.L_x_5925:
[----:B------:R-:W-:Y:S05]  /*181d0*/  BRA `(.L_x_5785) ;  /* 0xffffffb000f07947 */ /* 0x000fea000383ffff */
.L_x_5790:
[----:B0-----:R0:W4:Y:S02]  /*181e0*/  SYNCS.PHASECHK.TRANS64.TRYWAIT P0, [R5+URZ+0x32420], R0 ;  /* 0x03242000050075a7 */ /* 0x001124000800017f */
[----:B----4-:R-:W-:Y:S05]  /*181f0*/  @!P0 NANOSLEEP.SYNCS 0x989680 ;  /* 0x009896800000895d */ /* 0x010fea0003900000 */
[----:B------:R-:W4:Y:S02]  /*18200*/  @!P0 SYNCS.PHASECHK.TRANS64 P0, [R5+URZ+0x32420], R0 ;  /* 0x03242000050085a7 */ /* 0x000f24000800007f */
[----:B----4-:R-:W-:Y:S05]  /*18210*/  @!P0 BRA `(.L_x_5790) ;  /* 0xfffffffc00f08947 */ /* 0x010fea000383ffff */
[----:B------:R-:W-:Y:S05]  /*18220*/  BRA `(.L_x_5927) ;  /* 0xffffffb800687947 */ /* 0x000fea000383ffff */
.L_x_5791:
[----:B------:R-:W4:Y:S01]  /*18230*/  S2R R2, SR_TID.X ;  /* 0x0000000000027919 */ /* 0x000f220000002100 */
[----:B------:R-:W-:Y:S01]  /*18240*/  BSSY B0, `(.L_x_5928) ;  /* 0x000000a000007945 */ /* 0x000fe20003800000 */
[----:B------:R-:W-:Y:S02]  /*18250*/  IMAD.MOV.U32 R12, RZ, RZ, RZ ;  /* 0x000000ffff0c7224 */ /* 0x000fe400078e00ff */
[----:B------:R-:W-:Y:S02]  /*18260*/  IMAD.MOV.U32 R11, RZ, RZ, 0x1f ;  /* 0x0000001fff0b7424 */ /* 0x000fe400078e00ff */
[----:B------:R-:W-:Y:S01]  /*18270*/  IMAD.MOV.U32 R15, RZ, RZ, -0x1 ;  /* 0xffffffffff0f7424 */ /* 0x000fe200078e00ff */
[----:B----4-:R-:W-:-:S04]  /*18280*/  SHF.R.U32.HI R2, RZ, 0x5, R2 ;  /* 0x00000005ff027819 */ /* 0x010fc80000011602 */
[----:B------:R-:W-:-:S04]  /*18290*/  LOP3.LUT R2, R2, 0x3, RZ, 0xc0, !PT ;  /* 0x0000000302027812 */ /* 0x000fc800078ec0ff */
[----:B------:R-:W-:-:S07]  /*182a0*/  MOV R13, R2 ;  /* 0x00000002000d7202 */ /* 0x000fce0000000f00 */
[----:B0123--:R-:W-:Y:S05]  /*182b0*/  WARPSYNC.COLLECTIVE R15, `(.L_x_5929) ;  /* 0x000000000f087348 */ /* 0x00ffea0003c00000 */
[----:B------:R4:W0:Y:S02]  /*182c0*/  SHFL.IDX P6, R14, R13, R12, R11 ;  /* 0x0000000c0d0e7389 */ /* 0x00082400000c000b */
[----:B01234-:R-:W-:Y:S01]  /*182d0*/  ENDCOLLECTIVE ;  /* 0x000000000000791b */ /* 0x01ffe20003800000 */
.L_x_5929:
[----:B------:R-:W-:Y:S05]  /*182e0*/  BSYNC B0 ;  /* 0x0000000000007941 */ /* 0x000fea0003800000 */
.L_x_5928:
[----:B------:R-:W-:Y:S05]  /*182f0*/  BRA `(.L_x_5930) ;  /* 0xffffffb800507947 */ /* 0x000fea000383ffff */
.L_x_5794:
[----:B------:R-:W-:Y:S01]  /*18300*/  BSSY B1, `(.L_x_5931) ;  /* 0x0000006000017945 */ /* 0x000fe20003800000 */
[----:B------:R-:W-:-:S07]  /*18310*/  IMAD.MOV.U32 R15, RZ, RZ, -0x1 ;  /* 0xffffffffff0f7424 */ /* 0x000fce00078e00ff */
[----:B0123--:R-:W-:Y:S05]  /*18320*/  WARPSYNC.COLLECTIVE R15, `(.L_x_5932) ;  /* 0x000000000f0c7348 */ /* 0x00ffea0003c00000 */
[----:B------:R-:W-:Y:S02]  /*18330*/  ELECT P6, UR62, PT ;  /* 0x00000000003e782f */ /* 0x000fe400038c0000 */
[----:B------:R-:W-:Y:S01]  /*18340*/  MOV R14, UR62 ;  /* 0x0000003e000e7c02 */ /* 0x000fe20008000f00 */
[----:B0123--:R-:W-:Y:S10]  /*18350*/  ENDCOLLECTIVE ;  /* 0x000000000000791b */ /* 0x00fff40003800000 */
.L_x_5932:
[----:B------:R-:W-:Y:S05]  /*18360*/  BSYNC B1 ;  /* 0x0000000000017941 */ /* 0x000fea0003800000 */
.L_x_5931:
[----:B------:R-:W-:Y:S05]  /*18370*/  BRA `(.L_x_5933) ;  /* 0xffffffb800487947 */ /* 0x000fea000383ffff */
.L_x_5796:
[----:B0-----:R0:W4:Y:S02]  /*18380*/  SYNCS.PHASECHK.TRANS64.TRYWAIT P1, [R3+URZ+0x32440], R2 ;  /* 0x03244002030075a7 */ /* 0x001124000802017f */
[----:B----4-:R-:W-:Y:S05]  /*18390*/  @!P1 NANOSLEEP.SYNCS 0x989680 ;  /* 0x009896800000995d */ /* 0x010fea0003900000 */
[----:B------:R-:W4:Y:S02]  /*183a0*/  @!P1 SYNCS.PHASECHK.TRANS64 P1, [R3+URZ+0x32440], R2 ;  /* 0x03244002030095a7 */ /* 0x000f24000802007f */
[----:B----4-:R-:W-:Y:S05]  /*183b0*/  @!P1 BRA `(.L_x_5796) ;  /* 0xfffffffc00f09947 */ /* 0x010fea000383ffff */
[----:B------:R-:W-:Y:S05]  /*183c0*/  BRA `(.L_x_5934) ;  /* 0xffffffb800707947 */ /* 0x000fea000383ffff */
.L_x_5798:
[----:B----4-:R4:W0:Y:S02]  /*183d0*/  SYNCS.PHASECHK.TRANS64.TRYWAIT P1, [R5+URZ+0x32440], R0 ;  /* 0x03244000050075a7 */ /* 0x010824000802017f */
[----:B0-----:R-:W-:Y:S05]  /*183e0*/  @!P1 NANOSLEEP.SYNCS 0x989680 ;  /* 0x009896800000995d */ /* 0x001fea0003900000 */
[----:B------:R-:W0:Y:S02]  /*183f0*/  @!P1 SYNCS.PHASECHK.TRANS64 P1, [R5+URZ+0x32440], R0 ;  /* 0x03244000050095a7 */ /* 0x000e24000802007f */
[----:B0-----:R-:W-:Y:S05]  /*18400*/  @!P1 BRA `(.L_x_5798) ;  /* 0xfffffffc00f09947 */ /* 0x001fea000383ffff */
[----:B------:R-:W-:Y:S05]  /*18410*/  BRA `(.L_x_5935) ;  /* 0xffffffb8007c7947 */ /* 0x000fea000383ffff */
.L_x_5800:
[----:B------:R0:W0:Y:S02]  /*18420*/  SYNCS.PHASECHK.TRANS64.TRYWAIT P1, [R3+URZ+0x32460], R2 ;  /* 0x03246002030075a7 */ /* 0x000024000802017f */
[----:B0-----:R-:W-:Y:S05]  /*18430*/  @!P1 NANOSLEEP.SYNCS 0x989680 ;  /* 0x009896800000995d */ /* 0x001fea0003900000 */
[----:B------:R-:W0:Y:S02]  /*18440*/  @!P1 SYNCS.PHASECHK.TRANS64 P1, [R3+URZ+0x32460], R2 ;  /* 0x03246002030095a7 */ /* 0x000e24000802007f */
[----:B0-----:R-:W-:Y:S05]  /*18450*/  @!P1 BRA `(.L_x_5800) ;  /* 0xfffffffc00f09947 */ /* 0x001fea000383ffff */
[----:B------:R-:W-:Y:S05]  /*18460*/  BRA `(.L_x_5936) ;  /* 0xffffffb800787947 */ /* 0x000fea000383ffff */
.L_x_5937:
        /* <DEDUP_REMOVED lines=9> */
.L_x_6467:


//--------------------- .text._ZN7cutlass13device_kernelIN5flash11enable_sm90INS1_16FlashAttnFwdSm90INS1_25CollectiveMainloopFwdSm90ILi2EN4cute5tupleIJNS5_1CILi1EEES8_S8_EEENS6_IJNS7_ILi128EEENS7_ILi96EEENS7_ILi64EEEEEELi256ENS_6half_tEfNS_4arch4Sm90ELb1ELb0ELb1ELb1ELb1ELb1ELb1ELb1ELb0ELb1ELb0ELb0EEENS1_21CollectiveEpilogueFwdINS6_IJSA_NS7_ILi256EEESB_EEES9_SE_SG_Li256ELb1ELb1ELb0ELb0EEENS1_36VarlenDynamicPersistentTileSchedulerILi128ELi96ELi256ELi128ELb0ELb1ELb1ELb1ELb1ELb1EEEEEEEEEvNT_6ParamsE --------------------------
	.section	.text._ZN7cutlass13device_kernelIN5flash11enable_sm90INS1_16FlashAttnFwdSm90INS1_25CollectiveMainloopFwdSm90ILi2EN4cute5tupleIJNS5_1CILi1EEES8_S8_EEENS6_IJNS7_ILi128EEENS7_ILi96EEENS7_ILi64EEEEEELi256ENS_6half_tEfNS_4arch4Sm90ELb1ELb0ELb1ELb1ELb1ELb1ELb1ELb1ELb0ELb1ELb0ELb0EEENS1_21CollectiveEpilogueFwdINS6_IJSA_NS7_ILi256EEESB_EEES9_SE_SG_Li256ELb1ELb1ELb0ELb0EEENS1_36VarlenDynamicPersistentTileSchedulerILi128ELi96ELi256ELi128ELb0ELb1ELb1ELb1ELb1ELb1EEEEEEEEEvNT_6ParamsE,"ax",@progbits
	.align	128
.text._ZN7cutlass13device_kernelIN5flash11enable_sm90INS1_16FlashAttnFwdSm90INS1_25CollectiveMainloopFwdSm90ILi2EN4cute5tupleIJNS5_1CILi1EEES8_S8_EEENS6_IJNS7_ILi128EEENS7_ILi96EEENS7_ILi64EEEEEELi256ENS_6half_tEfNS_4arch4Sm90ELb1ELb0ELb1ELb1ELb1ELb1ELb1ELb1ELb0ELb1ELb0ELb0EEENS1_21CollectiveEpilogueFwdINS6_IJSA_NS7_ILi256EEESB_EEES9_SE_SG_Li256ELb1ELb1ELb0ELb0EEENS1_36VarlenDynamicPersistentTileSchedulerILi128ELi96ELi256ELi128ELb0ELb1ELb1ELb1ELb1ELb1EEEEEEEEEvNT_6ParamsE:
        .type           _ZN7cutlass13device_kernelIN5flash11enable_sm90INS1_16FlashAttnFwdSm90INS1_25CollectiveMainloopFwdSm90ILi2EN4cute5tupleIJNS5_1CILi1EEES8_S8_EEENS6_IJNS7_ILi128EEENS7_ILi96EEENS7_ILi64EEEEEELi256ENS_6half_tEfNS_4arch4Sm90ELb1ELb0ELb1ELb1ELb1ELb1ELb1ELb1ELb0ELb1ELb0ELb0EEENS1_21CollectiveEpilogueFwdINS6_IJSA_NS7_ILi256EEESB_EEES9_SE_SG_Li256ELb1ELb1ELb0ELb0EEENS1_36VarlenDynamicPersistentTileSchedulerILi128ELi96ELi256ELi128ELb0ELb1ELb1ELb1ELb1ELb1EEEEEEEEEvNT_6ParamsE,@function
        .size           _ZN7cutlass13device_kernelIN5flash11enable_sm90INS1_16FlashAttnFwdSm90INS1_25CollectiveMainloopFwdSm90ILi2EN4cute5tupleIJNS5_1CILi1EEES8_S8_EEENS6_IJNS7_ILi128EEENS7_ILi96EEENS7_ILi64EEEEEELi256ENS_6half_tEfNS_4arch4Sm90ELb1ELb0ELb1ELb1ELb1ELb1ELb1ELb1ELb0ELb1ELb0ELb0EEENS1_21CollectiveEpilogueFwdINS6_IJSA_NS7_ILi256EEESB_EEES9_SE_SG_Li256ELb1ELb1ELb0ELb0EEENS1_36VarlenDynamicPersistentTileSchedulerILi128ELi96ELi256ELi128ELb0ELb1ELb1ELb1ELb1ELb1EEEEEEEEEvNT_6ParamsE,(.L_x_6468 - _ZN7cutlass13device_kernelIN5flash11enable_sm90INS1_16FlashAttnFwdSm90INS1_25CollectiveMainloopFwdSm90ILi2EN4cute5tupleIJNS5_1CILi1EEES8_S8_EEENS6_IJNS7_ILi128EEENS7_ILi96EEENS7_ILi64EEEEEELi256ENS_6half_tEfNS_4arch4Sm90ELb1ELb0ELb1ELb1ELb1ELb1ELb1ELb1ELb0ELb1ELb0ELb0EEENS1_21CollectiveEpilogueFwdINS6_IJSA_NS7_ILi256EEESB_EEES9_SE_SG_Li256ELb1ELb1ELb0ELb0EEENS1_36VarlenDynamicPersistentTileSchedulerILi128ELi96ELi256ELi128ELb0ELb1ELb1ELb1ELb1ELb1EEEEEEEEEvNT_6ParamsE)
        .other          _ZN7cutlass13device_kernelIN5flash11enable_sm90INS1_16FlashAttnFwdSm90INS1_25CollectiveMainloopFwdSm90ILi2EN4cute5tupleIJNS5_1CILi1EEES8_S8_EEENS6_IJNS7_ILi128EEENS7_ILi96EEENS7_ILi64EEEEEELi256ENS_6half_tEfNS_4arch4Sm90ELb1ELb0ELb1ELb1ELb1ELb1ELb1ELb1ELb0ELb1ELb0ELb0EEENS1_21CollectiveEpilogueFwdINS6_IJSA_NS7_ILi256EEESB_EEES9_SE_SG_Li256ELb1ELb1ELb0ELb0EEENS1_36VarlenDynamicPersistentTileSchedulerILi128ELi96ELi256ELi128ELb0ELb1ELb1ELb1ELb1ELb1EEEEEEEEEvNT_6ParamsE,@"STO_CUDA_ENTRY STV_DEFAULT"
_ZN7cutlass13device_kernelIN5flash11enable_sm90INS1_16FlashAttnFwdSm90INS1_25CollectiveMainloopFwdSm90ILi2EN4cute5tupleIJNS5_1CILi1EEES8_S8_EEENS6_IJNS7_ILi128EEENS7_ILi96EEENS7_ILi64EEEEEELi256ENS_6half_tEfNS_4arch4Sm90ELb1ELb0ELb1ELb1ELb1ELb1ELb1ELb1ELb0ELb1ELb0ELb0EEENS1_21CollectiveEpilogueFwdINS6_IJSA_NS7_ILi256EEESB_EEES9_SE_SG_Li256ELb1ELb1ELb0ELb0EEENS1_36VarlenDynamicPersistentTileSchedulerILi128ELi96ELi256ELi128ELb0ELb1ELb1ELb1ELb1ELb1EEEEEEEEEvNT_6ParamsE:
        /* <DEDUP_REMOVED lines=18> */
.L_x_5939:
[----:B------:R-:W-:Y:S05]  /*0120*/  BSYNC B0 ;  /* 0x0000000000007941 */ /* 0x000fea0003800000 */
.L_x_5938:
        /* <DEDUP_REMOVED lines=43> */
.L_x_5940:
        /* <DEDUP_REMOVED lines=22> */
.L_x_5941:
        /* <DEDUP_REMOVED lines=18> */
.L_x_5942:
        /* <DEDUP_REMOVED lines=22> */
.L_x_5943:
        /* <DEDUP_REMOVED lines=22> */
.L_x_5944:
[----:B------:R-:W-:Y:S01]  /*0920*/  PLOP3.LUT P0, PT, PT, PT, UP0, 0x80, 0x0 ;  /* 0x000000000000781c */ /* 0x000fe20003f0f008 */
[----:B------:R-:W-:Y:S01]  /*0930*/  UMOV UR36, 0x1 ;  /* 0x0000000100247882 */ /* 0x000fe20000000000 */
[----:B------:R-:W-:Y:S01]  /*0940*/  NOP ;  /* 0x0000000000007918 */ /* 0x000fe20000000000 */
[----:B------:R-:W-:Y:S01]  /*0950*/  USEL UR36, UR36, 0x2, !UP0 ;  /* 0x0000000224247887 */ /* 0x000fe2000c000000 */
[----:B------:R-:W-:Y:S01]  /*0960*/  BSSY B9, `(.L_x_5945) ;  /* 0x0001db5000097945 */ /* 0x000fe20003800000 */
[----:B------:R-:W-:Y:S01]  /*0970*/  ULDC.64 UR40, c[0x0][0x208] ;  /* 0x0000820000287ab9 */ /* 0x000fe20000000a00 */
[----:B0123--:R-:W-:Y:S07]  /*0980*/  BAR.SYNC.DEFER_BLOCKING 0x0 ;  /* 0x0000000000007b1d */ /* 0x00ffee0000010000 */
[----:B------:R-:W-:Y:S05]  /*0990*/  @!P0 BRA `(.L_x_5946) ;  /* 0x0000016000988947 */ /* 0x000fea0003800000 */
.L_x_5947:
[----:B------:R-:W-:-:S08]  /*09a0*/  NOP ;  /* 0x0000000000007918 */ /* 0x000fd00000000000 */
[----:B------:R-:W0:Y:S02]  /*09b0*/  USETMAXREG.TRY_ALLOC.CTAPOOL UP0, 0xe8 ;  /* 0x000000e8000079c8 */ /* 0x000e240008000600 */
[----:B0-----:R-:W-:-:S13]  /*09c0*/  PLOP3.LUT P0, PT, PT, PT, UP0, 0x80, 0x0 ;  /* 0x000000000000781c */ /* 0x001fda0003f0f008 */
[----:B------:R-:W-:Y:S05]  /*09d0*/  @!P0 BRA `(.L_x_5947) ;  /* 0xfffffffc00f08947 */ /* 0x000fea000383ffff */
[----:B------:R-:W2:Y:S01]  /*09e0*/  LDL.LU R2, [R1] ;  /* 0x0000000001027983 */ /* 0x000ea20000300800 */
[----:B------:R-:W-:Y:S01]  /*09f0*/  SHF.R.U32.HI R3, RZ, 0x7, R0 ;  /* 0x00000007ff037819 */ /* 0x000fe20000011600 */
[----:B------:R-:W0:Y:S01]  /*0a00*/  S2UR UR37, SR_CgaCtaId ;  /* 0x00000000002579c3 */ /* 0x000e220000008800 */
[----:B------:R-:W-:-:S07]  /*0a10*/  UMOV UR4, 0x400 ;  /* 0x0000040000047882 */ /* 0x000fce0000000000 */
[----:B------:R-:W-:Y:S06]  /*0a20*/  BAR.ARV 0x8, 0x180 ;  /* 0x0206000000007b1d */ /* 0x000fec0000002000 */
[----:B------:R-:W-:-:S13]  /*0a30*/  ISETP.NE.AND P0, PT, R3, 0x1, PT ;  /* 0x000000010300780c */ /* 0x000fda0003f05270 */
[----:B------:R-:W-:Y:S06]  /*0a40*/  @!P0 BAR.ARV 0x9, 0x100 ;  /* 0x0244000000008b1d */ /* 0x000fec0000002000 */
[----:B0-----:R-:W-:Y:S02]  /*0a50*/  ULEA UR4, UR37, UR4, 0x18 ;  /* 0x0000000425047291 */ /* 0x001fe4000f8ec03f */
[----:B------:R-:W-:Y:S04]  /*0a60*/  BAR.SYNC.DEFER_BLOCKING 0x5, 0x180 ;  /* 0x0146000000007b1d */ /* 0x000fe80000010000 */
[----:B------:R-:W-:-:S02]  /*0a70*/  IMAD.U32 R22, RZ, RZ, UR4 ;  /* 0x00000004ff167e24 */ /* 0x000fc4000f8e00ff */
[----:B------:R-:W-:-:S03]  /*0a80*/  ULDC UR4, c[0x0][0xd3c] ;  /* 0x00034f0000047ab9 */ /* 0x000fc60000000800 */
[----:B------:R-:W0:Y:S01]  /*0a90*/  LDS.128 R100, [R22+0x324d0] ;  /* 0x0324d00016647984 */ /* 0x000e220000000c00 */
[----:B------:R-:W-:Y:S06]  /*0aa0*/  BAR.ARV 0x4, 0x180 ;  /* 0x0106000000007b1d */ /* 0x000fec0000002000 */
[----:B--2---:R-:W-:-:S04]  /*0ab0*/  LOP3.LUT R2, R2, 0xfffffffb, RZ, 0xc0, !PT ;  /* 0xfffffffb02027812 */ /* 0x004fc800078ec0ff */
[----:B------:R-:W-:Y:S02]  /*0ac0*/  @P0 LOP3.LUT R2, R2, 0x4, RZ, 0xfc, !PT ;  /* 0x0000000402020812 */ /* 0x000fe400078efcff */
[----:B0-----:R-:W-:-:S03]  /*0ad0*/  ISETP.GE.AND P0, PT, R103, UR4, PT ;  /* 0x0000000467007c0c */ /* 0x001fc6000bf06270 */
[----:B------:R0:W-:Y:S10]  /*0ae0*/  STL [R1], R2 ;  /* 0x0000000201007387 */ /* 0x0001f40000100800 */
[----:B0-----:R-:W-:Y:S05]  /*0af0*/  @P0 BRA `(.L_x_5948) ;  /* 0x000001d8006c0947 */ /* 0x001fea0003800000 */
[----:B------:R-:W-:Y:S01]  /*0b00*/  VIADD R14, R0, 0xffffff80 ;  /* 0xffffff80000e7836 */ /* 0x000fe20000000000 */
[----:B------:R-:W-:Y:S01]  /*0b10*/  CS2R R18, SRZ ;  /* 0x0000000000127805 */ /* 0x000fe2000001ff00 */
[----:B------:R-:W-:Y:S01]  /*0b20*/  IMAD.MOV.U32 R206, RZ, RZ, RZ ;  /* 0x000000ffffce7224 */ /* 0x000fe200078e00ff */
[----:B------:R-:W-:Y:S01]  /*0b30*/  MOV R202, RZ ;  /* 0x000000ff00ca7202 */ /* 0x000fe20000000f00 */
[----:B------:R-:W-:Y:S01]  /*0b40*/  ULOP3.LUT UR47, UR36, 0x1, URZ, 0xfc, !UPT ;  /* 0x00000001242f7892 */ /* 0x000fe2000f8efc3f */
[----:B------:R-:W-:-:S04]  /*0b50*/  SHF.R.S32.HI R0, RZ, 0x1f, R14 ;  /* 0x0000001fff007819 */ /* 0x000fc8000001140e */
[----:B------:R-:W-:-:S04]  /*0b60*/  LEA.HI R2, R0, R14, RZ, 0x7 ;  /* 0x0000000e00027211 */ /* 0x000fc800078f38ff */
[----:B------:R-:W-:-:S05]  /*0b70*/  LOP3.LUT R3, R2, 0xffffff80, RZ, 0xc0, !PT ;  /* 0xffffff8002037812 */ /* 0x000fca00078ec0ff */
[----:B------:R-:W-:Y:S01]  /*0b80*/  IMAD.IADD R7, R14, 0x1, -R3 ;  /* 0x000000010e077824 */ /* 0x000fe200078e0a03 */
[----:B------:R-:W-:-:S04]  /*0b90*/  SHF.R.S32.HI R3, RZ, 0x7, R2 ;  /* 0x00000007ff037819 */ /* 0x000fc80000011402 */
[----:B------:R-:W-:-:S04]  /*0ba0*/  SHF.R.S32.HI R6, RZ, 0x1f, R7 ;  /* 0x0000001fff067819 */ /* 0x000fc80000011407 */
[CC--:B------:R-:W-:Y:S02]  /*0bb0*/  LEA.HI R9, R6.reuse, R7.reuse, RZ, 0x2 ;  /* 0x0000000706097211 */ /* 0x0c0fe400078f10ff */
[----:B------:R-:W-:Y:S02]  /*0bc0*/  LEA.HI R10, R6, R7, RZ, 0x5 ;  /* 0x00000007060a7211 */ /* 0x000fe400078f28ff */
[--C-:B------:R-:W-:Y:S02]  /*0bd0*/  SHF.R.S32.HI R5, RZ, 0x2, R9.reuse ;  /* 0x00000002ff057819 */ /* 0x100fe40000011409 */
[----:B------:R-:W-:Y:S02]  /*0be0*/  SHF.R.S32.HI R4, RZ, 0x1f, R9 ;  /* 0x0000001fff047819 */ /* 0x000fe40000011409 */
[----:B------:R-:W-:Y:S02]  /*0bf0*/  LEA.HI R6, R0, R14, RZ, 0x2 ;  /* 0x0000000e00067211 */ /* 0x000fe400078f10ff */
[----:B------:R-:W-:-:S02]  /*0c00*/  LEA.HI R4, R4, R5, RZ, 0x3 ;  /* 0x0000000504047211 */ /* 0x000fc400078f18ff */
[----:B------:R-:W-:Y:S02]  /*0c10*/  SHF.R.S32.HI R10, RZ, 0x5, R10 ;  /* 0x00000005ff0a7819 */ /* 0x000fe4000001140a */
[----:B------:R-:W-:Y:S02]  /*0c20*/  LOP3.LUT R8, R4, 0xfffffff8, RZ, 0xc0, !PT ;  /* 0xfffffff804087812 */ /* 0x000fe400078ec0ff */
[----:B------:R-:W-:Y:S02]  /*0c30*/  LEA.HI R4, R2, R3, RZ, 0x1 ;  /* 0x0000000302047211 */ /* 0x000fe400078f08ff */
[----:B------:R-:W-:Y:S01]  /*0c40*/  LEA.HI R2, R0, R14, RZ, 0x4 ;  /* 0x0000000e00027211 */ /* 0x000fe200078f20ff */
[----:B------:R-:W-:Y:S01]  /*0c50*/  IMAD.IADD R11, R5, 0x1, -R8 ;  /* 0x00000001050b7824 */ /* 0x000fe200078e0a08 */
[----:B------:R-:W-:Y:S02]  /*0c60*/  LOP3.LUT R8, R4, 0x3fffffe, RZ, 0xc0, !PT ;  /* 0x03fffffe04087812 */ /* 0x000fe400078ec0ff */
[----:B------:R-:W-:Y:S01]  /*0c70*/  SHF.R.S32.HI R5, RZ, 0x4, R2 ;  /* 0x00000004ff057819 */ /* 0x000fe20000011402 */
[----:B------:R-:W-:Y:S01]  /*0c80*/  IMAD R11, R10, 0x10, R11 ;  /* 0x000000100a0b7824 */ /* 0x000fe200078e020b */
[----:B------:R-:W-:-:S02]  /*0c90*/  LOP3.LUT R4, R6, 0xfffffffc, RZ, 0xc0, !PT ;  /* 0xfffffffc06047812 */ /* 0x000fc400078ec0ff */
[----:B------:R-:W-:Y:S02]  /*0ca0*/  IADD3 R8, R3, -R8, RZ ;  /* 0x8000000803087210 */ /* 0x000fe40007ffe0ff */
[----:B------:R-:W-:Y:S01]  /*0cb0*/  LEA.HI R3, R2, R5, RZ, 0x1 ;  /* 0x0000000502037211 */ /* 0x000fe200078f08ff */
[----:B------:R-:W-:Y:S01]  /*0cc0*/  IMAD.IADD R12, R14, 0x1, -R4 ;  /* 0x000000010e0c7824 */ /* 0x000fe200078e0a04 */
[----:B------:R-:W-:Y:S01]  /*0cd0*/  LOP3.LUT R2, R2, 0x3fffff0, RZ, 0xc0, !PT ;  /* 0x03fffff002027812 */ /* 0x000fe200078ec0ff */
[----:B------:R-:W-:Y:S01]  /*0ce0*/  IMAD R8, R8, 0x40, R11 ;  /* 0x0000004008087824 */ /* 0x000fe200078e020b */
[----:B------:R-:W-:Y:S01]  /*0cf0*/  LEA.HI R0, R0, R14, RZ, 0x5 ;  /* 0x0000000e00007211 */ /* 0x000fe200078f28ff */
[----:B------:R-:W-:Y:S01]  /*0d00*/  IMAD.SHL.U32 R16, R12, 0x8, RZ ;  /* 0x000000080c107824 */ /* 0x000fe200078e00ff */
[----:B------:R-:W-:Y:S01]  /*0d10*/  LOP3.LUT R4, R3, 0x1ffffffe, RZ, 0xc0, !PT ;  /* 0x1ffffffe03047812 */ /* 0x000fe200078ec0ff */
[----:B------:R-:W-:Y:S01]  /*0d20*/  IMAD.IADD R2, R14, 0x1, -R2 ;  /* 0x000000010e027824 */ /* 0x000fe200078e0a02 */
[----:B------:R-:W-:Y:S01]  /*0d30*/  SHF.R.S32.HI R13, RZ, 0x5, R0 ;  /* 0x00000005ff0d7819 */ /* 0x000fe20000011400 */
[----:B------:R-:W-:Y:S01]  /*0d40*/  VIADD R225, R16, 0x80 ;  /* 0x0000008010e17836 */ /* 0x000fe20000000000 */
[----:B------:R-:W-:Y:S01]  /*0d50*/  LEA.HI R3, R12, R12, RZ, 0x1 ;  /* 0x0000000c0c037211 */ /* 0x000fe200078f08ff */
[----:B------:R-:W-:Y:S01]  /*0d60*/  IMAD.IADD R4, R5, 0x1, -R4 ;  /* 0x0000000105047824 */ /* 0x000fe200078e0a04 */
[----:B------:R-:W-:Y:S01]  /*0d70*/  LEA R5, R13, R2, 0x4 ;  /* 0x000000020d057211 */ /* 0x000fe200078e20ff */
[C---:B------:R-:W-:Y:S01]  /*0d80*/  VIADD R224, R16.reuse, 0xa0 ;  /* 0x000000a010e07836 */ /* 0x040fe20000000000 */
[----:B------:R-:W-:Y:S01]  /*0d90*/  LOP3.LUT R0, R9, 0x7ffffffc, RZ, 0xc0, !PT ;  /* 0x7ffffffc09007812 */ /* 0x000fe200078ec0ff */
[----:B------:R-:W-:Y:S01]  /*0da0*/  VIADD R227, R16, 0xc0 ;  /* 0x000000c010e37836 */ /* 0x000fe20000000000 */
[----:B------:R-:W-:Y:S01]  /*0db0*/  SHF.R.S32.HI R23, RZ, 0x2, R6 ;  /* 0x00000002ff177819 */ /* 0x000fe20000011406 */
[----:B------:R-:W-:Y:S01]  /*0dc0*/  IMAD R4, R5, 0x8, R4 ;  /* 0x0000000805047824 */ /* 0x000fe200078e0204 */
[----:B------:R-:W-:Y:S01]  /*0dd0*/  LOP3.LUT R3, R3, 0x1ffffffe, RZ, 0xc0, !PT ;  /* 0x1ffffffe03037812 */ /* 0x000fe200078ec0ff */
[----:B------:R-:W-:Y:S01]  /*0de0*/  IMAD.IADD R2, R7, 0x1, -R0 ;  /* 0x0000000107027824 */ /* 0x000fe200078e0a00 */
[----:B------:R-:W-:Y:S01]  /*0df0*/  SHF.R.S32.HI R6, RZ, 0x1f, R6 ;  /* 0x0000001fff067819 */ /* 0x000fe20000011406 */
[----:B------:R-:W-:Y:S01]  /*0e00*/  VIADD R5, R23, 0x40 ;  /* 0x0000004017057836 */ /* 0x000fe20000000000 */
[----:B------:R-:W-:Y:S01]  /*0e10*/  SHF.R.S32.HI R7, RZ, 0x1f, R225 ;  /* 0x0000001fff077819 */ /* 0x000fe200000114e1 */
[----:B------:R-:W-:Y:S01]  /*0e20*/  IMAD.IADD R3, R12, 0x1, -R3 ;  /* 0x000000010c037824 */ /* 0x000fe200078e0a03 */
[----:B------:R0:W-:Y:S01]  /*0e30*/  STL [R1+0xbc], R2 ;  /* 0x0000bc0201007387 */ /* 0x0001e20000100800 */
[----:B------:R-:W-:Y:S01]  /*0e40*/  LEA.HI R6, R6, R23, RZ, 0x3 ;  /* 0x0000001706067211 */ /* 0x000fe200078f18ff */
[----:B------:R-:W-:Y:S01]  /*0e50*/  IMAD.SHL.U32 R4, R4, 0x8, RZ ;  /* 0x0000000804047824 */ /* 0x000fe200078e00ff */
[----:B------:R-:W-:Y:S01]  /*0e60*/  IADD3 R226, R16, 0xe0, RZ ;  /* 0x000000e010e27810 */ /* 0x000fe20007ffe0ff */
[----:B------:R-:W-:Y:S01]  /*0e70*/  IMAD R0, R3, 0x8, R8 ;  /* 0x0000000803007824 */ /* 0x000fe200078e0208 */
[----:B------:R-:W-:Y:S01]  /*0e80*/  LOP3.LUT R6, R6, 0xfffffff8, RZ, 0xc0, !PT ;  /* 0xfffffff806067812 */ /* 0x000fe200078ec0ff */
[----:B------:R-:W-:Y:S01]  /*0e90*/  IMAD.SHL.U32 R200, R12, 0x4, RZ ;  /* 0x000000040cc87824 */ /* 0x000fe200078e00ff */
[----:B------:R-:W-:Y:S01]  /*0ea0*/  SHF.R.S32.HI R17, RZ, 0x1f, R16 ;  /* 0x0000001fff117819 */ /* 0x000fe20000011410 */
[----:B------:R-:W-:Y:S01]  /*0eb0*/  VIADD R205, R16, 0x40 ;  /* 0x0000004010cd7836 */ /* 0x000fe20000000000 */
[----:B------:R1:W-:Y:S01]  /*0ec0*/  STL [R1+0xb8], R0 ;  /* 0x0000b80001007387 */ /* 0x0003e20000100800 */
[----:B0-----:R-:W-:Y:S01]  /*0ed0*/  SHF.R.S32.HI R2, RZ, 0x1f, R5 ;  /* 0x0000001fff027819 */ /* 0x001fe20000011405 */
[----:B------:R-:W-:-:S02]  /*0ee0*/  IMAD.IADD R6, R23, 0x1, -R6 ;  /* 0x0000000117067824 */ /* 0x000fc400078e0a06 */
[----:B------:R-:W-:Y:S01]  /*0ef0*/  STL [R1+0xc8], RZ ;  /* 0x0000c8ff01007387 */ /* 0x000fe20000100800 */
[----:B------:R-:W-:Y:S01]  /*0f00*/  LEA.HI R3, R2, R5, RZ, 0x3 ;  /* 0x0000000502037211 */ /* 0x000fe200078f18ff */
[C---:B------:R-:W-:Y:S01]  /*0f10*/  VIADD R204, R16.reuse, 0x60 ;  /* 0x0000006010cc7836 */ /* 0x040fe20000000000 */
[----:B------:R-:W-:Y:S01]  /*0f20*/  IADD3 R2, R16, 0x20, RZ ;  /* 0x0000002010027810 */ /* 0x000fe20007ffe0ff */
[----:B------:R0:W-:Y:S01]  /*0f30*/  STL [R1+0xcc], R6 ;  /* 0x0000cc0601007387 */ /* 0x0001e20000100800 */
[----:B------:R-:W-:Y:S02]  /*0f40*/  VIADD R207, R200, 0x10 ;  /* 0x00000010c8cf7836 */ /* 0x000fe40000000000 */
[----:B-1----:R-:W-:Y:S01]  /*0f50*/  IMAD.SHL.U32 R0, R5, 0x40, RZ ;  /* 0x0000004005007824 */ /* 0x002fe200078e00ff */
[----:B------:R-:W-:Y:S01]  /*0f60*/  SHF.R.S32.HI R203, RZ, 0x1f, R2 ;  /* 0x0000001fffcb7819 */ /* 0x000fe20000011402 */
[----:B------:R-:W-:-:S03]  /*0f70*/  IMAD.SHL.U32 R3, R3, 0x40, RZ ;  /* 0x0000004003037824 */ /* 0x000fc600078e00ff */
[----:B------:R-:W-:Y:S02]  /*0f80*/  LOP3.LUT R0, R0, 0x1c0, RZ, 0xc0, !PT ;  /* 0x000001c000007812 */ /* 0x000fe400078ec0ff */
[----:B------:R-:W-:Y:S02]  /*0f90*/  LOP3.LUT R3, R3, 0xfffffe00, RZ, 0xc0, !PT ;  /* 0xfffffe0003037812 */ /* 0x000fe400078ec0ff */
[----:B------:R-:W-:Y:S02]  /*0fa0*/  SHF.R.U32.HI R5, RZ, 0x3, R0 ;  /* 0x00000003ff057819 */ /* 0x000fe40000011600 */
[----:B------:R-:W-:Y:S01]  /*0fb0*/  LOP3.LUT R0, R0, 0x38, R16, 0xf8, !PT ;  /* 0x0000003800007812 */ /* 0x000fe200078ef810 */
[----:B------:R1:W-:Y:S01]  /*0fc0*/  STL [R1+0xb4], R3 ;  /* 0x0000b40301007387 */ /* 0x0003e20000100800 */
[----:B0-----:R-:W-:-:S03]  /*0fd0*/  SHF.R.S32.HI R6, RZ, 0x1f, R224 ;  /* 0x0000001fff067819 */ /* 0x001fc600000114e0 */
[----:B------:R-:W-:Y:S04]  /*0fe0*/  STL [R1+0xa8], R7 ;  /* 0x0000a80701007387 */ /* 0x000fe80000100800 */
[----:B------:R-:W-:Y:S01]  /*0ff0*/  STL [R1+0xa4], R6 ;  /* 0x0000a40601007387 */ /* 0x000fe20000100800 */
[----:B-1----:R-:W-:Y:S02]  /*1000*/  LOP3.LUT R3, R3, R0, R5, 0xf6, !PT ;  /* 0x0000000003037212 */ /* 0x002fe400078ef605 */
[----:B------:R-:W-:Y:S02]  /*1010*/  SHF.R.S32.HI R0, RZ, 0x1f, R227 ;  /* 0x0000001fff007819 */ /* 0x000fe400000114e3 */
[----:B------:R-:W-:-:S03]  /*1020*/  SHF.R.S32.HI R5, RZ, 0x1f, R226 ;  /* 0x0000001fff057819 */ /* 0x000fc600000114e2 */
[----:B------:R0:W-:Y:S04]  /*1030*/  STL [R1+0xa0], R0 ;  /* 0x0000a00001007387 */ /* 0x0001e80000100800 */
[----:B------:R1:W-:Y:S01]  /*1040*/  STL [R1+0x9c], R5 ;  /* 0x00009c0501007387 */ /* 0x0003e20000100800 */
[----:B0-----:R-:W-:-:S05]  /*1050*/  IMAD R0, R3, 0x2, R22 ;  /* 0x0000000203007824 */ /* 0x001fca00078e0216 */
[----:B------:R1:W-:Y:S04]  /*1060*/  STL [R1+0xd0], R0 ;  /* 0x0000d00001007387 */ /* 0x0003e80000100800 */
[----:B------:R1:W-:Y:S02]  /*1070*/  STL [R1+0xd4], R4 ;  /* 0x0000d40401007387 */ /* 0x0003e40000100800 */
.L_x_6106:
[----:B01----:R-:W0:Y:S02]  /*1080*/  LDC.64 R4, c[0x0][0xd88] ;  /* 0x00036200ff047b82 */ /* 0x003e240000000a00 */
[----:B0-----:R-:W-:-:S05]  /*1090*/  IMAD.WIDE R4, R103, 0x4, R4 ;  /* 0x0000000467047825 */ /* 0x001fca00078e0204 */
[----:B------:R-:W2:Y:S01]  /*10a0*/  LDG.E R11, desc[UR40][R4.64] ;  /* 0x00000028040b7981 */ /* 0x000ea2000c1e1900 */
[----:B------:R-:W-:Y:S05]  /*10b0*/  YIELD ;  /* 0x0000000000007946 */ /* 0x000fea0003800000 */
[----:B------:R-:W-:Y:S01]  /*10c0*/  ULDC.64 UR4, c[0x0][0xb20] ;  /* 0x0002c80000047ab9 */ /* 0x000fe20000000a00 */
[----:B------:R-:W-:Y:S01]  /*10d0*/  ULDC.64 UR8, c[0x0][0xb10] ;  /* 0x0002c40000087ab9 */ /* 0x000fe20000000a00 */
[----:B------:R-:W-:Y:S01]  /*10e0*/  ISETP.NE.U32.AND P1, PT, RZ, UR4, PT ;  /* 0x00000004ff007c0c */ /* 0x000fe2000bf25070 */
[----:B------:R-:W-:Y:S01]  /*10f0*/  ULDC.64 UR6, c[0x0][0xb00] ;  /* 0x0002c00000067ab9 */ /* 0x000fe20000000a00 */
[----:B------:R-:W-:Y:S01]  /*1100*/  MOV R3, RZ ;  /* 0x000000ff00037202 */ /* 0x000fe20000000f00 */
[----:B------:R-:W-:Y:S01]  /*1110*/  IMAD.MOV.U32 R33, RZ, RZ, RZ ;  /* 0x000000ffff217224 */ /* 0x000fe200078e00ff */
[----:B------:R-:W-:-:S02]  /*1120*/  ISETP.NE.AND.EX P1, PT, RZ, UR5, PT, P1 ;  /* 0x00000005ff007c0c */ /* 0x000fc4000bf25310 */
[----:B------:R-:W-:-:S04]  /*1130*/  ISETP.NE.U32.AND P0, PT, RZ, UR6, PT ;  /* 0x00000006ff007c0c */ /* 0x000fc8000bf05070 */
[----:B------:R-:W-:Y:S02]  /*1140*/  ISETP.NE.AND.EX P0, PT, RZ, UR7, PT, P0 ;  /* 0x00000007ff007c0c */ /* 0x000fe4000bf05300 */
[----:B--2---:R-:W-:Y:S01]  /*1150*/  SHF.R.S32.HI R0, RZ, 0x1f, R11 ;  /* 0x0000001fff007819 */ /* 0x004fe2000001140b */
[----:B------:R-:W-:-:S04]  /*1160*/  IMAD.SHL.U32 R34, R11, 0x4, RZ ;  /* 0x000000040b227824 */ /* 0x000fc800078e00ff */
[C---:B------:R-:W-:Y:S01]  /*1170*/  @P1 LEA R6, P2, R11.reuse, UR4, 0x2 ;  /* 0x000000040b061c11 */ /* 0x040fe2000f8410ff */
[----:B------:R0:W-:Y:S01]  /*1180*/  STL [R1+0xc0], R11 ;  /* 0x0000c00b01007387 */ /* 0x0001e20000100800 */
[C-C-:B------:R-:W-:Y:S02]  /*1190*/  SHF.L.U64.HI R35, R11.reuse, 0x2, R0.reuse ;  /* 0x000000020b237819 */ /* 0x140fe40000010200 */
[----:B------:R-:W-:Y:S02]  /*11a0*/  @P1 LEA.HI.X R7, R11, UR5, R0, 0x2, P2 ;  /* 0x000000050b071c11 */ /* 0x000fe400090f1400 */
[----:B------:R-:W-:Y:S01]  /*11b0*/  ISETP.NE.U32.AND P2, PT, RZ, UR8, PT ;  /* 0x00000008ff007c0c */ /* 0x000fe2000bf45070 */
[----:B------:R-:W-:Y:S01]  /*11c0*/  ULDC UR4, c[0x0][0x288] ;  /* 0x0000a20000047ab9 */ /* 0x000fe20000000800 */
[----:B------:R-:W-:Y:S01]  /*11d0*/  IADD3 R8, P3, R34, UR6, RZ ;  /* 0x0000000622087c10 */ /* 0x000fe2000ff7e0ff */
[----:B------:R0:W5:Y:S01]  /*11e0*/  @P1 LDG.E R3, desc[UR40][R6.64] ;  /* 0x0000002806031981 */ /* 0x000162000c1e1900 */
[----:B------:R-:W-:Y:S01]  /*11f0*/  ISETP.NE.AND.EX P2, PT, RZ, UR9, PT, P2 ;  /* 0x00000009ff007c0c */ /* 0x000fe2000bf45320 */
[----:B------:R-:W-:Y:S01]  /*1200*/  IMAD.U32 R10, RZ, RZ, UR4 ;  /* 0x00000004ff0a7e24 */ /* 0x000fe2000f8e00ff */
[----:B------:R-:W-:Y:S01]  /*1210*/  IADD3.X R9, R35, UR7, RZ, P3, !PT ;  /* 0x0000000723097c10 */ /* 0x000fe20009ffe4ff */
[----:B------:R-:W-:-:S04]  /*1220*/  ULDC.64 UR4, c[0x0][0x418] ;  /* 0x0001060000047ab9 */ /* 0x000fc80000000a00 */
[----:B------:R0:W5:Y:S06]  /*1230*/  @P0 LDG.E R33, desc[UR40][R8.64] ;  /* 0x0000002808210981 */ /* 0x00016c000c1e1900 */
[----:B------:R-:W-:-:S04]  /*1240*/  @P2 IADD3 R4, P1, R34, UR8, RZ ;  /* 0x0000000822042c10 */ /* 0x000fc8000ff3e0ff */
[----:B------:R-:W-:-:S05]  /*1250*/  @P2 IADD3.X R5, R35, UR9, RZ, P1, !PT ;  /* 0x0000000923052c10 */ /* 0x000fca0008ffe4ff */
[----:B------:R-:W2:Y:S01]  /*1260*/  @P2 LDG.E R10, desc[UR40][R4.64] ;  /* 0x00000028040a2981 */ /* 0x000ea2000c1e1900 */
[----:B------:R-:W-:-:S03]  /*1270*/  UISETP.NE.U32.AND UP0, UPT, UR4, URZ, UPT ;  /* 0x0000003f0400728c */ /* 0x000fc6000bf05070 */
[----:B------:R-:W-:Y:S01]  /*1280*/  ULDC UR4, c[0x0][0x424] ;  /* 0x0001090000047ab9 */ /* 0x000fe20000000800 */
[----:B------:R-:W-:-:S03]  /*1290*/  UISETP.NE.AND.EX UP0, UPT, UR5, URZ, UPT, UP0 ;  /* 0x0000003f0500728c */ /* 0x000fc6000bf05300 */
[----:B------:R-:W-:Y:S01]  /*12a0*/  ULDC UR5, c[0x0][0x2f0] ;  /* 0x0000bc0000057ab9 */ /* 0x000fe20000000800 */
[----:B------:R-:W-:-:S04]  /*12b0*/  USEL UR4, UR4, 0x1, UP0 ;  /* 0x0000000104047887 */ /* 0x000fc80008000000 */
[----:B------:R-:W-:-:S03]  /*12c0*/  UIMAD UR4, UR4, UR5, URZ ;  /* 0x00000005040472a4 */ /* 0x000fc6000f8e023f */
[----:B------:R-:W-:Y:S02]  /*12d0*/  ULDC UR5, c[0x0][0x348] ;  /* 0x0000d20000057ab9 */ /* 0x000fe40000000800 */
[----:B----4-:R-:W-:Y:S02]  /*12e0*/  IMAD.U32 R25, RZ, RZ, UR5 ;  /* 0x00000005ff197e24 */ /* 0x010fe4000f8e00ff */
[----:B------:R-:W-:Y:S02]  /*12f0*/  IMAD.U32 R32, RZ, RZ, UR4 ;  /* 0x00000004ff207e24 */ /* 0x000fe4000f8e00ff */
[----:B------:R-:W-:Y:S01]  /*1300*/  IMAD.MOV.U32 R24, RZ, RZ, R11 ;  /* 0x000000ffff187224 */ /* 0x000fe200078e000b */
[----:B--2---:R0:W-:Y:S01]  /*1310*/  STL [R1+0x90], R10 ;  /* 0x0000900a01007387 */ /* 0x0041e20000100800 */
[----:B---3--:R-:W-:Y:S05]  /*1320*/  @P2 BRA `(.L_x_5949) ;  /* 0x0000000000282947 */ /* 0x008fea0003800000 */
[----:B------:R-:W-:Y:S02]  /*1330*/  ULDC.64 UR4, c[0x0][0xaf8] ;  /* 0x0002be0000047ab9 */ /* 0x000fe40000000a00 */
[----:B------:R-:W-:-:S04]  /*1340*/  ISETP.NE.U32.AND P1, PT, RZ, UR4, PT ;  /* 0x00000004ff007c0c */ /* 0x000fc8000bf25070 */
[----:B------:R-:W-:-:S13]  /*1350*/  ISETP.NE.AND.EX P1, PT, RZ, UR5, PT, P1 ;  /* 0x00000005ff007c0c */ /* 0x000fda000bf25310 */
[----:B------:R-:W-:Y:S05]  /*1360*/  @!P1 BRA `(.L_x_5949) ;  /* 0x0000000000189947 */ /* 0x000fea0003800000 */
[----:B------:R-:W1:Y:S02]  /*1370*/  LDC.64 R4, c[0x0][0xaf8] ;  /* 0x0002be00ff047b82 */ /* 0x000e640000000a00 */
[----:B-1----:R-:W-:-:S05]  /*1380*/  IMAD.WIDE R4, R24, 0x4, R4 ;  /* 0x0000000418047825 */ /* 0x002fca00078e0204 */
[----:B------:R-:W2:Y:S04]  /*1390*/  LDG.E R0, desc[UR40][R4.64] ;  /* 0x0000002804007981 */ /* 0x000ea8000c1e1900 */
[----:B0-----:R-:W2:Y:S02]  /*13a0*/  LDG.E R7, desc[UR40][R4.64+0x4] ;  /* 0x0000042804077981 */ /* 0x001ea4000c1e1900 */
[----:B--2---:R-:W-:-:S05]  /*13b0*/  IADD3 R10, -R0, R7, RZ ;  /* 0x00000007000a7210 */ /* 0x004fca0007ffe1ff */
[----:B------:R1:W-:Y:S02]  /*13c0*/  STL [R1+0x90], R10 ;  /* 0x0000900a01007387 */ /* 0x0003e40000100800 */
.L_x_5949:
[----:B------:R-:W-:Y:S01]  /*13d0*/  ULDC.64 UR4, c[0x0][0xb18] ;  /* 0x0002c60000047ab9 */ /* 0x000fe20000000a00 */
[----:B------:R2:W-:Y:S01]  /*13e0*/  STL [R1+0xc4], R102 ;  /* 0x0000c46601007387 */ /* 0x0005e20000100800 */
[----:B------:R-:W-:-:S04]  /*13f0*/  ISETP.NE.U32.AND P1, PT, RZ, UR4, PT ;  /* 0x00000004ff007c0c */ /* 0x000fc8000bf25070 */
[----:B------:R-:W-:-:S13]  /*1400*/  ISETP.NE.AND.EX P1, PT, RZ, UR5, PT, P1 ;  /* 0x00000005ff007c0c */ /* 0x000fda000bf25310 */
[----:B--2---:R-:W-:Y:S05]  /*1410*/  @!P1 BRA `(.L_x_5950) ;  /* 0x0000000000109947 */ /* 0x004fea0003800000 */
[----:B------:R-:W-:-:S04]  /*1420*/  IADD3 R4, P0, R34, UR4, RZ ;  /* 0x0000000422047c10 */ /* 0x000fc8000ff1e0ff */
[----:B------:R-:W-:-:S05]  /*1430*/  IADD3.X R5, R35, UR5, RZ, P0, !PT ;  /* 0x0000000523057c10 */ /* 0x000fca00087fe4ff */
[----:B------:R2:W5:Y:S01]  /*1440*/  LDG.E R32, desc[UR40][R4.64] ;  /* 0x0000002804207981 */ /* 0x000562000c1e1900 */
[----:B------:R-:W-:Y:S05]  /*1450*/  BRA `(.L_x_5951) ;  /* 0x0000000000107947 */ /* 0x000fea0003800000 */
.L_x_5950:
[----:B------:R-:W-:Y:S05]  /*1460*/  @!P0 BRA `(.L_x_5951) ;  /* 0x00000000000c8947 */ /* 0x000fea0003800000 */
[----:B------:R-:W2:Y:S04]  /*1470*/  LDG.E R5, desc[UR40][R8.64] ;  /* 0x0000002808057981 */ /* 0x000ea8000c1e1900 */
[----:B------:R-:W2:Y:S02]  /*1480*/  LDG.E R32, desc[UR40][R8.64+0x4] ;  /* 0x0000042808207981 */ /* 0x000ea4000c1e1900 */
[----:B--2---:R-:W-:-:S07]  /*1490*/  IMAD.IADD R32, R32, 0x1, -R5 ;  /* 0x0000000120207824 */ /* 0x004fce00078e0a05 */
.L_x_5951:
[----:B------:R-:W-:Y:S01]  /*14a0*/  ULDC.64 UR4, c[0x0][0xb08] ;  /* 0x0002c20000047ab9 */ /* 0x000fe20000000a00 */
[----:B0-----:R-:W0:Y:S01]  /*14b0*/  LDC R8, c[0x0][0x448] ;  /* 0x00011200ff087b82 */ /* 0x001e220000000800 */
[----:B------:R-:W-:-:S04]  /*14c0*/  ISETP.NE.U32.AND P0, PT, RZ, UR4, PT ;  /* 0x00000004ff007c0c */ /* 0x000fc8000bf05070 */
[----:B------:R-:W-:Y:S01]  /*14d0*/  ISETP.NE.AND.EX P0, PT, RZ, UR5, PT, P0 ;  /* 0x00000005ff007c0c */ /* 0x000fe2000bf05300 */
[----:B------:R-:W-:-:S12]  /*14e0*/  ULDC.64 UR4, c[0x0][0xb28] ;  /* 0x0002ca0000047ab9 */ /* 0x000fd80000000a00 */
[----:B--2---:R-:W2:Y:S02]  /*14f0*/  @P0 LDC.64 R4, c[0x0][0xb08] ;  /* 0x0002c200ff040b82 */ /* 0x004ea40000000a00 */
[----:B--2---:R-:W-:-:S05]  /*1500*/  @P0 IMAD.WIDE R4, R24, 0x4, R4 ;  /* 0x0000000418040825 */ /* 0x004fca00078e0204 */
        /* <DEDUP_REMOVED lines=8> */
[----:B0-----:R-:W-:Y:S01]  /*1590*/  ISETP.NE.AND P1, PT, R8, 0x1, PT ;  /* 0x000000010800780c */ /* 0x001fe20003f25270 */
[----:B------:R-:W-:Y:S01]  /*15a0*/  IMAD.SHL.U32 R12, R101, 0x80, RZ ;  /* 0x00000080650c7824 */ /* 0x000fe200078e00ff */
[----:B------:R-:W-:-:S03]  /*15b0*/  IADD3 R8, -R3, R32, RZ ;  /* 0x0000002003087210 */ /* 0x000fc60007ffe1ff */
[----:B---3--:R-:W-:Y:S01]  /*15c0*/  VIADD R4, R12, 0x7f ;  /* 0x0000007f0c047836 */ /* 0x008fe20000000000 */
[----:B------:R0:W-:Y:S07]  /*15d0*/  STL [R1+0x98], R12 ;  /* 0x0000980c01007387 */ /* 0x0001ee0000100800 */
[----:B------:R-:W3:Y:S08]  /*15e0*/  @P1 LDC R11, c[0x0][0x44c] ;  /* 0x00011300ff0b1b82 */ /* 0x000ef00000000800 */
[----:B------:R-:W1:Y:S01]  /*15f0*/  @P1 LDC R5, c[0x0][0x450] ;  /* 0x00011400ff051b82 */ /* 0x000e620000000800 */
[----:B--2---:R-:W-:-:S02]  /*1600*/  @P0 IMAD.IADD R25, R9, 0x1, -R0 ;  /* 0x0000000109190824 */ /* 0x004fc400078e0a00 */
[----:B---3--:R-:W-:-:S04]  /*1610*/  @P1 IMAD.HI.U32 R0, R4, R11, RZ ;  /* 0x0000000b04001227 */ /* 0x008fc800078e00ff */
[----:B----4-:R-:W-:Y:S01]  /*1620*/  IMAD.IADD R6, R8, 0x1, R25 ;  /* 0x0000000108067824 */ /* 0x010fe200078e0219 */
[----:B-1----:R-:W-:-:S03]  /*1630*/  @P1 SHF.R.U32.HI R4, RZ, R5, R0 ;  /* 0x00000005ff041219 */ /* 0x002fc60000011600 */
[C---:B------:R-:W-:Y:S01]  /*1640*/  VIADD R0, R6.reuse, 0x5f ;  /* 0x0000005f06007836 */ /* 0x040fe20000000000 */
[----:B------:R-:W-:Y:S01]  /*1650*/  IADD3 R31, R6, 0x60, -R10 ;  /* 0x00000060061f7810 */ /* 0x000fe20007ffe80a */
[----:B------:R0:W-:Y:S02]  /*1660*/  STL [R1+0xac], R6 ;  /* 0x0000ac0601007387 */ /* 0x0001e40000100800 */
[----:B------:R-:W-:-:S04]  /*1670*/  IMAD.HI R0, R0, 0x2aaaaaab, RZ ;  /* 0x2aaaaaab00007827 */ /* 0x000fc800078e02ff */
[----:B------:R-:W-:Y:S01]  /*1680*/  IMAD.IADD R4, R31, 0x1, R4 ;  /* 0x000000011f047824 */ /* 0x000fe200078e0204 */
[----:B------:R-:W-:-:S03]  /*1690*/  SHF.R.U32.HI R177, RZ, 0x1f, R0 ;  /* 0x0000001fffb17819 */ /* 0x000fc60000011600 */
[----:B------:R-:W-:Y:S01]  /*16a0*/  IMAD.HI R4, R4, 0x2aaaaaab, RZ ;  /* 0x2aaaaaab04047827 */ /* 0x000fe200078e02ff */
[----:B------:R-:W-:-:S04]  /*16b0*/  LEA.HI.SX32 R177, R0, R177, 0x1c ;  /* 0x000000b100b17211 */ /* 0x000fc800078fe2ff */
[----:B------:R-:W-:-:S04]  /*16c0*/  SHF.R.U32.HI R3, RZ, 0x1f, R4 ;  /* 0x0000001fff037819 */ /* 0x000fc80000011604 */
[----:B------:R-:W-:Y:S01]  /*16d0*/  LEA.HI.SX32 R4, R4, R3, 0x1c ;  /* 0x0000000304047211 */ /* 0x000fe200078fe2ff */
[----:B------:R-:W-:-:S03]  /*16e0*/  IMAD.MOV R3, RZ, RZ, -R8 ;  /* 0x000000ffff037224 */ /* 0x000fc600078e0a08 */
[----:B------:R-:W-:-:S05]  /*16f0*/  VIMNMX R4, R177, R4, PT ;  /* 0x00000004b1047248 */ /* 0x000fca0003fe0100 */
[----:B------:R-:W-:Y:S01]  /*1700*/  IMAD R0, R4, 0x60, -R8 ;  /* 0x0000006004007824 */ /* 0x000fe200078e0a08 */
[----:B------:R-:W-:-:S04]  /*1710*/  VIMNMX R4, RZ, R3, !PT ;  /* 0x00000003ff047248 */ /* 0x000fc80007fe0100 */
        /* <DEDUP_REMOVED lines=32> */
.L_x_5954:
[----:B------:R-:W-:Y:S05]  /*1920*/  BSYNC B6 ;  /* 0x0000000000067941 */ /* 0x000fea0003800000 */
.L_x_5953:
        /* <DEDUP_REMOVED lines=20> */
.L_x_5956:
[----:B------:R-:W-:Y:S05]  /*1a70*/  BSYNC B6 ;  /* 0x0000000000067941 */ /* 0x000fea0003800000 */
.L_x_5955:
[----:B------:R-:W2:Y:S01]  /*1a80*/  LDL R36, [R1+0xcc] ;  /* 0x0000cc0001247983 */ /* 0x000ea20000100800 */
[----:B------:R-:W-:Y:S01]  /*1a90*/  ULDC.64 UR4, c[0x0][0xaf0] ;  /* 0x0002bc0000047ab9 */ /* 0x000fe20000000a00 */
[----:B------:R-:W0:Y:S01]  /*1aa0*/  LDC.64 R54, c[0x0][0x408] ;  /* 0x00010200ff367b82 */ /* 0x000e220000000a00 */
[----:B------:R-:W-:-:S04]  /*1ab0*/  ISETP.NE.U32.AND P0, PT, RZ, UR4, PT ;  /* 0x00000004ff007c0c */ /* 0x000fc8000bf05070 */
[----:B------:R-:W-:-:S03]  /*1ac0*/  ISETP.NE.AND.EX P0, PT, RZ, UR5, PT, P0 ;  /* 0x00000005ff007c0c */ /* 0x000fc6000bf05300 */
[----:B------:R-:W1:Y:S10]  /*1ad0*/  LDC.64 R48, c[0x0][0x3f8] ;  /* 0x0000fe00ff307b82 */ /* 0x000e740000000a00 */
[----:B------:R-:W-:Y:S01]  /*1ae0*/  @P0 IADD3 R4, P1, R34, UR4, RZ ;  /* 0x0000000422040c10 */ /* 0x000fe2000ff3e0ff */
[----:B------:R-:W-:-:S03]  /*1af0*/  ULDC UR4, c[0x0][0x320] ;  /* 0x0000c80000047ab9 */ /* 0x000fc60000000800 */
[----:B------:R-:W-:Y:S02]  /*1b00*/  @P0 IADD3.X R5, R35, UR5, RZ, P1, !PT ;  /* 0x0000000523050c10 */ /* 0x000fe40008ffe4ff */
[----:B------:R-:W-:Y:S02]  /*1b10*/  ISETP.GE.AND P1, PT, R2, UR4, PT ;  /* 0x0000000402007c0c */ /* 0x000fe4000bf26270 */
[----:B------:R-:W-:Y:S01]  /*1b20*/  SHF.R.S32.HI R9, RZ, 0x1f, R23 ;  /* 0x0000001fff097819 */ /* 0x000fe20000011417 */
[----:B------:R3:W4:Y:S01]  /*1b30*/  @P0 LDG.E R24, desc[UR40][R4.64] ;  /* 0x0000002804180981 */ /* 0x000722000c1e1900 */
[----:B------:R-:W-:Y:S01]  /*1b40*/  SEL R3, RZ, 0xffffffff, P1 ;  /* 0xffffffffff037807 */ /* 0x000fe20000800000 */
[----:B------:R-:W0:Y:S01]  /*1b50*/  LDC R35, c[0x0][0x3f4] ;  /* 0x0000fd00ff237b82 */ /* 0x000e220000000800 */
[----:B------:R-:W-:Y:S02]  /*1b60*/  ISETP.GE.AND P0, PT, R16, UR4, PT ;  /* 0x0000000410007c0c */ /* 0x000fe4000bf06270 */
[----:B------:R-:W-:Y:S01]  /*1b70*/  SHF.R.S32.HI R201, RZ, 0x1f, R200 ;  /* 0x0000001fffc97819 */ /* 0x000fe200000114c8 */
[----:B------:R-:W-:Y:S01]  /*1b80*/  IMAD.SHL.U32 R3, R3, 0x2, RZ ;  /* 0x0000000203037824 */ /* 0x000fe200078e00ff */
[----:B------:R-:W-:Y:S01]  /*1b90*/  SEL R0, RZ, 0x1, P0 ;  /* 0x00000001ff007807 */ /* 0x000fe20000000000 */
[----:B------:R-:W0:Y:S01]  /*1ba0*/  S2R R38, SR_TID.X ;  /* 0x0000000000267919 */ /* 0x000e220000002100 */
[----:B------:R-:W-:Y:S01]  /*1bb0*/  ISETP.GE.AND P0, PT, R205, UR4, PT ;  /* 0x00000004cd007c0c */ /* 0x000fe2000bf06270 */
[----:B-1----:R-:W-:Y:S01]  /*1bc0*/  IMAD.WIDE.U32 R10, R23, R48, R16 ;  /* 0x00000030170a7225 */ /* 0x002fe200078e0010 */
[----:B------:R-:W-:-:S02]  /*1bd0*/  ISETP.GE.AND P1, PT, R204, UR4, PT ;  /* 0x00000004cc007c0c */ /* 0x000fc4000bf26270 */
[----:B------:R-:W-:Y:S01]  /*1be0*/  LOP3.LUT R0, R3, 0x2, R0, 0xe2, !PT ;  /* 0x0000000203007812 */ /* 0x000fe200078ee200 */
[----:B------:R-:W1:Y:S01]  /*1bf0*/  S2R R37, SR_TID.X ;  /* 0x0000000000257919 */ /* 0x000e620000002100 */
[----:B------:R-:W-:Y:S01]  /*1c00*/  SEL R3, RZ, 0x4, P0 ;  /* 0x00000004ff037807 */ /* 0x000fe20000000000 */
[----:B------:R-:W-:Y:S01]  /*1c10*/  IMAD.MOV.U32 R63, RZ, RZ, 0x20 ;  /* 0x00000020ff3f7424 */ /* 0x000fe200078e00ff */
[----:B---3--:R-:W-:Y:S01]  /*1c20*/  SEL R4, RZ, 0x8, P1 ;  /* 0x00000008ff047807 */ /* 0x008fe20000800000 */
[----:B------:R-:W-:Y:S01]  /*1c30*/  IMAD R65, R49, 0x60, RZ ;  /* 0x0000006031417824 */ /* 0x000fe200078e02ff */
[----:B------:R-:W-:Y:S01]  /*1c40*/  ISETP.GE.AND P0, PT, R225, UR4, PT ;  /* 0x00000004e1007c0c */ /* 0x000fe2000bf06270 */
[----:B0-----:R-:W-:Y:S01]  /*1c50*/  IMAD.SHL.U32 R57, R54, 0x40, RZ ;  /* 0x0000004036397824 */ /* 0x001fe200078e00ff */
[----:B------:R-:W-:Y:S02]  /*1c60*/  ISETP.GE.AND P1, PT, R224, UR4, PT ;  /* 0x00000004e0007c0c */ /* 0x000fe4000bf26270 */
[----:B------:R-:W-:-:S02]  /*1c70*/  LOP3.LUT R0, R4, R0, R3, 0xfe, !PT ;  /* 0x0000000004007212 */ /* 0x000fc400078efe03 */
[----:B------:R-:W-:Y:S02]  /*1c80*/  SEL R3, RZ, 0x10, P0 ;  /* 0x00000010ff037807 */ /* 0x000fe40000000000 */
[----:B------:R-:W-:Y:S02]  /*1c90*/  SEL R4, RZ, 0x20, P1 ;  /* 0x00000020ff047807 */ /* 0x000fe40000800000 */
[----:B------:R-:W-:Y:S02]  /*1ca0*/  ISETP.GE.AND P0, PT, R227, UR4, PT ;  /* 0x00000004e3007c0c */ /* 0x000fe4000bf06270 */
[----:B------:R-:W-:Y:S02]  /*1cb0*/  ISETP.GE.AND P1, PT, R226, UR4, PT ;  /* 0x00000004e2007c0c */ /* 0x000fe4000bf26270 */
[----:B------:R-:W-:Y:S01]  /*1cc0*/  LOP3.LUT R3, R4, R0, R3, 0xfe, !PT ;  /* 0x0000000004037212 */ /* 0x000fe200078efe03 */
[-C--:B------:R-:W-:Y:S01]  /*1cd0*/  IMAD R0, R9, R48.reuse, RZ ;  /* 0x0000003009007224 */ /* 0x080fe200078e02ff */
[----:B------:R-:W-:Y:S01]  /*1ce0*/  SEL R6, RZ, 0x40, P0 ;  /* 0x00000040ff067807 */ /* 0x000fe20000000000 */
[----:B------:R-:W-:Y:S01]  /*1cf0*/  IMAD.WIDE.U32 R4, R23, R48, R200 ;  /* 0x0000003017047225 */ /* 0x000fe200078e00c8 */
[----:B------:R-:W-:-:S02]  /*1d00*/  SEL R7, RZ, 0x7fff80, P1 ;  /* 0x007fff80ff077807 */ /* 0x000fc40000800000 */
[----:B------:R-:W-:Y:S01]  /*1d10*/  ISETP.GE.AND P0, PT, R16, R35, PT ;  /* 0x000000231000720c */ /* 0x000fe20003f06270 */
[----:B------:R-:W-:Y:S01]  /*1d20*/  VIADD R38, R38, 0xffffff80 ;  /* 0xffffff8026267836 */ /* 0x000fe20000000000 */
[----:B------:R-:W-:Y:S01]  /*1d30*/  LOP3.LUT R3, R7, R3, R6, 0xfe, !PT ;  /* 0x0000000307037212 */ /* 0x000fe200078efe06 */
[-C--:B------:R-:W-:Y:S01]  /*1d40*/  IMAD R6, R9, R54.reuse, RZ ;  /* 0x0000003609067224 */ /* 0x080fe200078e02ff */
[----:B------:R-:W-:Y:S01]  /*1d50*/  SEL R13, R35, RZ, P0 ;  /* 0x000000ff230d7207 */ /* 0x000fe20000000000 */
[----:B------:R-:W-:Y:S01]  /*1d60*/  IMAD.WIDE.U32 R8, R23, R54, R200 ;  /* 0x0000003617087225 */ /* 0x000fe200078e00c8 */
[----:B------:R-:W-:-:S03]  /*1d70*/  SHF.L.U64.HI R56, R54, 0x6, R55 ;  /* 0x0000000636387819 */ /* 0x000fc60000010237 */
[C---:B------:R-:W-:Y:S01]  /*1d80*/  IMAD R53, R23.reuse, R55, R6 ;  /* 0x0000003717357224 */ /* 0x040fe200078e0206 */
[----:B-1----:R-:W-:Y:S01]  /*1d90*/  SHF.R.U32.HI R37, RZ, 0x7, R37 ;  /* 0x00000007ff257819 */ /* 0x002fe20000011625 */
[----:B------:R-:W-:Y:S01]  /*1da0*/  IMAD R15, R23, R49, R0 ;  /* 0x00000031170f7224 */ /* 0x000fe200078e0200 */
[----:B------:R-:W-:Y:S01]  /*1db0*/  MOV R6, R4 ;  /* 0x0000000400067202 */ /* 0x000fe20000000f00 */
[----:B------:R-:W-:Y:S01]  /*1dc0*/  IMAD.IADD R9, R9, 0x1, R53 ;  /* 0x0000000109097824 */ /* 0x000fe200078e0235 */
[----:B------:R-:W-:Y:S01]  /*1dd0*/  ISETP.NE.AND P6, PT, R37, 0x1, PT ;  /* 0x000000012500780c */ /* 0x000fe20003fc5270 */
[----:B------:R-:W-:Y:S02]  /*1de0*/  IMAD.IADD R11, R15, 0x1, R11 ;  /* 0x000000010f0b7824 */ /* 0x000fe400078e020b */
[----:B-----5:R-:W-:Y:S02]  /*1df0*/  IMAD.WIDE.U32 R50, R26, R54, R8 ;  /* 0x000000361a327225 */ /* 0x020fe400078e0008 */
[----:B------:R-:W3:Y:S01]  /*1e00*/  LDL R8, [R1+0xb4] ;  /* 0x0000b40001087983 */ /* 0x000ee20000100800 */
[----:B------:R-:W-:Y:S01]  /*1e10*/  IADD3 R61, R37, 0x8, RZ ;  /* 0x00000008253d7810 */ /* 0x000fe20007ffe0ff */
[----:B------:R-:W-:Y:S01]  /*1e20*/  IMAD.IADD R13, R16, 0x1, R13 ;  /* 0x00000001100d7824 */ /* 0x000fe200078e020d */
[----:B------:R-:W-:Y:S01]  /*1e30*/  IADD3 R37, R23, 0x40, RZ ;  /* 0x0000004017257810 */ /* 0x000fe20007ffe0ff */
[----:B------:R-:W-:-:S03]  /*1e40*/  IMAD.WIDE.U32 R20, R26, R48, R10 ;  /* 0x000000301a147225 */ /* 0x000fc600078e000a */
[----:B------:R-:W-:Y:S01]  /*1e50*/  SHF.R.S32.HI R12, RZ, 0x1f, R13 ;  /* 0x0000001fff0c7819 */ /* 0x000fe2000001140d */
[----:B------:R-:W-:Y:S01]  /*1e60*/  VIADD R10, R23, 0x40 ;  /* 0x00000040170a7836 */ /* 0x000fe20000000000 */
[----:B------:R-:W-:Y:S05]  /*1e70*/  @!P6 WARPSYNC.ALL ;  /* 0x000000000000e948 */ /* 0x000fea0003800000 */
[----:B------:R-:W-:Y:S01]  /*1e80*/  IMAD.SHL.U32 R37, R37, 0x40, RZ ;  /* 0x0000004025257824 */ /* 0x000fe200078e00ff */
[----:B------:R-:W-:Y:S01]  /*1e90*/  LEA.HI R13, R12, R13, RZ, 0x3 ;  /* 0x0000000d0c0d7211 */ /* 0x000fe200078f18ff */
[----:B------:R-:W-:Y:S01]  /*1ea0*/  IMAD.SHL.U32 R10, R10, 0x40, RZ ;  /* 0x000000400a0a7824 */ /* 0x000fe200078e00ff */
[----:B------:R-:W-:Y:S01]  /*1eb0*/  PRMT R85, R3, 0x8880, RZ ;  /* 0x0000888003557816 */ /* 0x000fe200000000ff */
[----:B------:R-:W-:Y:S01]  /*1ec0*/  IMAD.IADD R7, R5, 0x1, R15 ;  /* 0x0000000105077824 */ /* 0x000fe200078e020f */
[----:B------:R-:W-:Y:S01]  /*1ed0*/  SHF.R.S32.HI R15, RZ, 0x1f, R26 ;  /* 0x0000001fff0f7819 */ /* 0x000fe2000001141a */
[----:B------:R-:W-:Y:S01]  /*1ee0*/  IMAD.WIDE.U32 R4, R23, R54, R16 ;  /* 0x0000003617047225 */ /* 0x000fe200078e0010 */
[----:B------:R-:W-:Y:S01]  /*1ef0*/  LOP3.LUT R37, R37, 0x1c0, RZ, 0xc0, !PT ;  /* 0x000001c025257812 */ /* 0x000fe200078ec0ff */
[----:B------:R-:W-:Y:S01]  /*1f00*/  ULDC UR4, c[0x0][0x2f4] ;  /* 0x0000bd0000047ab9 */ /* 0x000fe20000000800 */
[----:B------:R-:W-:Y:S01]  /*1f10*/  LOP3.LUT R10, R10, 0x1c0, RZ, 0xc0, !PT ;  /* 0x000001c00a0a7812 */ /* 0x000fe200078ec0ff */
[----:B------:R-:W-:Y:S01]  /*1f20*/  IMAD.IADD R53, R53, 0x1, R5 ;  /* 0x0000000135357824 */ /* 0x000fe200078e0205 */
[----:B------:R-:W-:Y:S01]  /*1f30*/  SHF.R.S32.HI R73, RZ, 0x3, R13 ;  /* 0x00000003ff497819 */ /* 0x000fe2000001140d */
[----:B------:R-:W-:Y:S01]  /*1f40*/  IMAD R5, R15, R48, RZ ;  /* 0x000000300f057224 */ /* 0x000fe200078e02ff */
[----:B------:R-:W-:Y:S01]  /*1f50*/  LOP3.LUT R74, R13, 0xfffffff8, RZ, 0xc0, !PT ;  /* 0xfffffff80d4a7812 */ /* 0x000fe200078ec0ff */
[----:B------:R-:W-:Y:S01]  /*1f60*/  IMAD.MOV.U32 R52, RZ, RZ, R4 ;  /* 0x000000ffff347224 */ /* 0x000fe200078e0004 */
[----:B------:R-:W-:Y:S01]  /*1f70*/  SHF.R.U32.HI R10, RZ, 0x3, R10 ;  /* 0x00000003ff0a7819 */ /* 0x000fe2000001160a */
[----:B------:R-:W-:Y:S01]  /*1f80*/  IMAD R15, R15, R54, RZ ;  /* 0x000000360f0f7224 */ /* 0x000fe200078e02ff */
[----:B------:R-:W-:Y:S01]  /*1f90*/  SHF.L.U64.HI R4, R48, 0x6, R49 ;  /* 0x0000000630047819 */ /* 0x000fe20000010231 */
[----:B------:R-:W-:Y:S01]  /*1fa0*/  IMAD.IADD R0, R33, 0x1, R32 ;  /* 0x0000000121007824 */ /* 0x000fe200078e0220 */
[----:B------:R-:W-:Y:S01]  /*1fb0*/  PRMT R85, R85, 0x7710, RZ ;  /* 0x0000771055557816 */ /* 0x000fe200000000ff */
[----:B------:R-:W-:Y:S01]  /*1fc0*/  IMAD R33, R26, R49, R5 ;  /* 0x000000311a217224 */ /* 0x000fe200078e0205 */
[----:B------:R-:W-:Y:S01]  /*1fd0*/  SHF.L.U32 R5, R48, 0x6, RZ ;  /* 0x0000000630057819 */ /* 0x000fe200000006ff */
[----:B------:R-:W-:Y:S01]  /*1fe0*/  IMAD.WIDE.U32 R6, R26, R48, R6 ;  /* 0x000000301a067225 */ /* 0x000fe200078e0006 */
[----:B------:R-:W-:-:S03]  /*1ff0*/  ISETP.GE.AND P2, PT, R2, UR4, PT ;  /* 0x0000000402007c0c */ /* 0x000fc6000bf46270 */
[----:B------:R-:W-:Y:S02]  /*2000*/  IMAD R11, R55, 0x60, RZ ;  /* 0x00000060370b7824 */ /* 0x000fe400078e02ff */
[C---:B------:R-:W-:Y:S02]  /*2010*/  IMAD R15, R26.reuse, R55, R15 ;  /* 0x000000371a0f7224 */ /* 0x040fe400078e020f */
[----:B------:R-:W-:Y:S01]  /*2020*/  IMAD.WIDE.U32 R52, R26, R54, R52 ;  /* 0x000000361a347225 */ /* 0x000fe200078e0034 */
[----:B------:R-:W-:-:S03]  /*2030*/  LOP3.LUT R79, R85, 0x1, RZ, 0xc0, !PT ;  /* 0x00000001554f7812 */ /* 0x000fc600078ec0ff */
[----:B------:R-:W-:Y:S01]  /*2040*/  IMAD.WIDE.U32 R48, R48, 0x60, RZ ;  /* 0x0000006030307825 */ /* 0x000fe200078e00ff */
[----:B------:R-:W-:-:S03]  /*2050*/  LOP3.LUT R80, R85, 0x2, RZ, 0xc0, !PT ;  /* 0x0000000255507812 */ /* 0x000fc600078ec0ff */
[----:B------:R-:W-:Y:S01]  /*2060*/  IMAD.WIDE.U32 R54, R54, 0x60, RZ ;  /* 0x0000006036367825 */ /* 0x000fe200078e00ff */
[C---:B------:R-:W-:Y:S02]  /*2070*/  LOP3.LUT R81, R85.reuse, 0x4, RZ, 0xc0, !PT ;  /* 0x0000000455517812 */ /* 0x040fe400078ec0ff */
[----:B------:R-:W-:Y:S01]  /*2080*/  LOP3.LUT R82, R85, 0x8, RZ, 0xc0, !PT ;  /* 0x0000000855527812 */ /* 0x000fe200078ec0ff */
[----:B------:R-:W-:Y:S01]  /*2090*/  IMAD.SHL.U32 R64, R35, 0x2, RZ ;  /* 0x0000000223407824 */ /* 0x000fe200078e00ff */
[----:B------:R-:W-:Y:S01]  /*20a0*/  LOP3.LUT R83, R85, 0x10, RZ, 0xc0, !PT ;  /* 0x0000001055537812 */ /* 0x000fe200078ec0ff */
[----:B------:R-:W-:Y:S01]  /*20b0*/  IMAD.IADD R65, R49, 0x1, R65 ;  /* 0x0000000131417824 */ /* 0x000fe200078e0241 */
[----:B------:R-:W-:Y:S01]  /*20c0*/  LOP3.LUT R84, R85, 0x20, RZ, 0xc0, !PT ;  /* 0x0000002055547812 */ /* 0x000fe200078ec0ff */
[----:B------:R-:W-:Y:S01]  /*20d0*/  IMAD.IADD R66, R55, 0x1, R11 ;  /* 0x0000000137427824 */ /* 0x000fe200078e020b */
        /* <DEDUP_REMOVED lines=10> */
[----:B------:R-:W-:Y:S02]  /*2180*/  LOP3.LUT P1, RZ, R36, 0x4, RZ, 0xc0, !PT ;  /* 0x0000000424ff7812 */ /* 0x000fe4000782c0ff */
[----:B------:R-:W-:Y:S02]  /*2190*/  SHF.R.S32.HI R36, RZ, 0x1f, R38 ;  /* 0x0000001fff247819 */ /* 0x000fe40000011426 */
[----:B------:R-:W-:Y:S02]  /*21a0*/  LOP3.LUT R58, R58, 0x1c0, RZ, 0xc0, !PT ;  /* 0x000001c03a3a7812 */ /* 0x000fe400078ec0ff */
[----:B------:R-:W-:-:S04]  /*21b0*/  LEA.HI R36, R36, R38, RZ, 0x2 ;  /* 0x0000002624247211 */ /* 0x000fc800078f10ff */
[----:B------:R-:W-:-:S05]  /*21c0*/  LOP3.LUT R36, R36, 0xfffffffc, RZ, 0xc0, !PT ;  /* 0xfffffffc24247812 */ /* 0x000fca00078ec0ff */
[----:B------:R-:W-:Y:S02]  /*21d0*/  IMAD.IADD R36, R38, 0x1, -R36 ;  /* 0x0000000126247824 */ /* 0x000fe400078e0a24 */
[----:B------:R-:W0:Y:S02]  /*21e0*/  S2R R38, SR_TID.X ;  /* 0x0000000000267919 */ /* 0x000e240000002100 */
[----:B------:R-:W-:Y:S01]  /*21f0*/  IMAD R62, R36, 0x40, R23 ;  /* 0x00000040243e7824 */ /* 0x000fe200078e0217 */
[----:B------:R-:W-:Y:S02]  /*2200*/  SHF.R.U32.HI R60, RZ, 0x3, R58 ;  /* 0x00000003ff3c7819 */ /* 0x000fe4000001163a */
[----:B------:R-:W-:-:S04]  /*2210*/  LOP3.LUT R9, R58, 0x18, R16, 0xf8, !PT ;  /* 0x000000183a097812 */ /* 0x000fc800078ef810 */
[----:B------:R-:W-:Y:S01]  /*2220*/  LOP3.LUT R9, R9, R60, RZ, 0x3c, !PT ;  /* 0x0000003c09097212 */ /* 0x000fe200078e3cff */
[----:B0-----:R-:W-:-:S05]  /*2230*/  VIADD R38, R38, 0xffffff80 ;  /* 0xffffff8026267836 */ /* 0x001fca0000000000 */
[----:B------:R-:W-:-:S04]  /*2240*/  SHF.R.S32.HI R36, RZ, 0x1f, R38 ;  /* 0x0000001fff247819 */ /* 0x000fc80000011426 */
[----:B------:R-:W-:-:S04]  /*2250*/  LEA.HI R36, R36, R38, RZ, 0x5 ;  /* 0x0000002624247211 */ /* 0x000fc800078f28ff */
[----:B------:R-:W-:-:S04]  /*2260*/  SHF.R.S32.HI R36, RZ, 0x5, R36 ;  /* 0x00000005ff247819 */ /* 0x000fc80000011424 */
[----:B------:R-:W-:Y:S02]  /*2270*/  LEA R67, R36, R9, 0x9 ;  /* 0x0000000924437211 */ /* 0x000fe400078e48ff */
        /* <DEDUP_REMOVED lines=8> */
[----:B----4-:R-:W-:Y:S01]  /*2300*/  SHF.R.S32.HI R75, RZ, 0x1f, R24 ;  /* 0x0000001fff4b7819 */ /* 0x010fe20000011418 */
[----:B---3--:R-:W-:-:S10]  /*2310*/  IMAD.IADD R78, R8, 0x1, R13 ;  /* 0x00000001084e7824 */ /* 0x008fd400078e020d */
.L_x_6010:
[----:B0-----:R-:W0:Y:S01]  /*2320*/  LDC R91, c[0x0][0x430] ;  /* 0x00010c00ff5b7b82 */ /* 0x001e220000000800 */
[----:B------:R-:W-:Y:S01]  /*2330*/  IADD3 R29, R29, -0x1, RZ ;  /* 0xffffffff1d1d7810 */ /* 0x000fe20007ffe0ff */
[----:B------:R-:W-:-:S04]  /*2340*/  IMAD.MOV.U32 R96, RZ, RZ, RZ ;  /* 0x000000ffff607224 */ /* 0x000fc800078e00ff */
[----:B------:R-:W-:Y:S02]  /*2350*/  IMAD R12, R29, 0x60, R62 ;  /* 0x000000601d0c7824 */ /* 0x000fe400078e023e */
[----:B-1----:R-:W1:Y:S02]  /*2360*/  LDC R95, c[0x0][0x3f4] ;  /* 0x0000fd00ff5f7b82 */ /* 0x002e640000000800 */
[----:B------:R-:W-:Y:S01]  /*2370*/  IMAD.IADD R15, R0, 0x1, R12 ;  /* 0x00000001000f7824 */ /* 0x000fe200078e020c */
[----:B------:R-:W-:-:S03]  /*2380*/  ISETP.GE.AND P2, PT, R12, R25, PT ;  /* 0x000000190c00720c */ /* 0x000fc60003f46270 */
[----:B------:R-:W-:Y:S01]  /*2390*/  IMAD.MOV.U32 R13, RZ, RZ, R15 ;  /* 0x000000ffff0d7224 */ /* 0x000fe200078e000f */
[----:B------:R-:W-:Y:S02]  /*23a0*/  ISETP.GT.OR P2, PT, R62, 0x5f, P2 ;  /* 0x0000005f3e00780c */ /* 0x000fe40001744670 */
[----:B0-----:R-:W-:-:S11]  /*23b0*/  ISETP.NE.AND P3, PT, R91, 0x1, PT ;  /* 0x000000015b00780c */ /* 0x001fd60003f65270 */
[----:B------:R-:W0:Y:S08]  /*23c0*/  @!P2 LDC.64 R10, c[0x0][0x428] ;  /* 0x00010a00ff0aab82 */ /* 0x000e300000000a00 */
[----:B------:R-:W2:Y:S08]  /*23d0*/  @!P2 LDC.64 R32, c[0x0][0x418] ;  /* 0x00010600ff20ab82 */ /* 0x000eb00000000a00 */
[----:B------:R-:W3:Y:S08]  /*23e0*/  @P3 LDC R8, c[0x0][0x434] ;  /* 0x00010d00ff083b82 */ /* 0x000ef00000000800 */
        /* <DEDUP_REMOVED lines=86> */
.L_x_5961:
[----:B------:R-:W-:Y:S05]  /*2950*/  BSYNC B1 ;  /* 0x0000000000017941 */ /* 0x000fea0003800000 */
.L_x_5960:
        /* <DEDUP_REMOVED lines=29> */
.L_x_5963:
[----:B------:R-:W-:Y:S05]  /*2b30*/  BSYNC B1 ;  /* 0x0000000000017941 */ /* 0x000fea0003800000 */
.L_x_5962:
[----:B0-----:R-:W-:Y:S01]  /*2b40*/  IMAD.MOV.U32 R8, RZ, RZ, R92 ;  /* 0x000000ffff087224 */ /* 0x001fe200078e005c */
[----:B------:R-:W-:Y:S01]  /*2b50*/  UISETP.NE.AND UP0, UPT, UR47, 0x3, UPT ;  /* 0x000000032f00788c */ /* 0x000fe2000bf05270 */
[----:B------:R-:W-:Y:S01]  /*2b60*/  IMAD.MOV.U32 R9, RZ, RZ, R93 ;  /* 0x000000ffff097224 */ /* 0x000fe200078e005d */
[----:B------:R-:W-:Y:S01]  /*2b70*/  MOV R11, R47 ;  /* 0x0000002f000b7202 */ /* 0x000fe20000000f00 */
[----:B------:R-:W-:Y:S01]  /*2b80*/  IMAD.MOV.U32 R10, RZ, RZ, R46 ;  /* 0x000000ffff0a7224 */ /* 0x000fe200078e002e */
[----:B------:R-:W-:Y:S02]  /*2b90*/  PRMT R113, R13, 0x5410, R14 ;  /* 0x000054100d717816 */ /* 0x000fe4000000000e */
        /* <DEDUP_REMOVED lines=9> */
[----:B------:R-:W-:Y:S01]  /*2c30*/  PRMT R105, R105, 0x5410, R10 ;  /* 0x0000541069697816 */ /* 0x000fe2000000000a */
        /* <DEDUP_REMOVED lines=8> */
[----:B------:R-:W-:Y:S02]  /*2cc0*/  PRMT R103, R8, 0x5410, R9 ;  /* 0x0000541008677816 */ /* 0x000fe40000000009 */
[----:B------:R-:W-:Y:S01]  /*2cd0*/  PRMT R104, R104, 0x5410, R11 ;  /* 0x0000541068687816 */ /* 0x000fe2000000000b */
[----:B------:R-:W-:Y:S06]  /*2ce0*/  @!P3 BRA `(.L_x_5964) ;  /* 0x000000000004b947 */ /* 0x000fec0003800000 */
[----:B------:R-:W-:Y:S01]  /*2cf0*/  BPT.TRAP 0x1 ;  /* 0x000000040000795c */ /* 0x000fe20000300000 */
.L_x_5964:
[----:B------:R-:W-:Y:S01]  /*2d00*/  IMAD R86, R19, 0x8, R22 ;  /* 0x0000000813567824 */ /* 0x000fe200078e0216 */
[----:B------:R-:W-:Y:S01]  /*2d10*/  SHF.L.U32 R99, R206, 0x1f, RZ ;  /* 0x0000001fce637819 */ /* 0x000fe200000006ff */
[----:B------:R-:W-:Y:S03]  /*2d20*/  BSSY B1, `(.L_x_5965) ;  /* 0x0000003000017945 */ /* 0x000fe60003800000 */
[----:B------:R-:W0:Y:S02]  /*2d30*/  SYNCS.PHASECHK.TRANS64.TRYWAIT P5, [R86+URZ+0x32490], R99 ;  /* 0x03249063560075a7 */ /* 0x000e2400080a017f */
[----:B0-----:R-:W-:Y:S05]  /*2d40*/  @!P5 BRA `(.L_x_5966) ;  /* 0x000001b400e0d947 */ /* 0x001fea0003800000 */
.L_x_6233:
[----:B------:R-:W-:Y:S05]  /*2d50*/  BSYNC B1 ;  /* 0x0000000000017941 */ /* 0x000fea0003800000 */
.L_x_5965:
[----:B------:R-:W-:-:S03]  /*2d60*/  UMOV UR4, 0xffffffff ;  /* 0xffffffff00047882 */ /* 0x000fc60000000000 */
[----:B------:R-:W-:Y:S05]  /*2d70*/  BRA.DIV UR4, `(.L_x_5967) ;  /* 0x000001b604e87947 */ /* 0x000fea000b800000 */
[----:B------:R1:W2:Y:S04]  /*2d80*/  SHFL.IDX PT, R33, R90, RZ, 0x1c1f ;  /* 0x001c1fff5a217589 */ /* 0x0002a800000e0000 */
[----:B------:R1:W3:Y:S02]  /*2d90*/  SHFL.IDX PT, R14, R89, RZ, 0x1c1f ;  /* 0x001c1fff590e7589 */ /* 0x0002e400000e0000 */
.L_x_6237:
        /* <DEDUP_REMOVED lines=17> */
[----:B------:R-:W-:Y:S02]  /*2eb0*/  HADD2.F32 R46, -RZ, R11.H1_H1 ;  /* 0x3000000bff2e7230 */ /* 0x000fe40000004100 */
[----:B------:R-:W-:Y:S02]  /*2ec0*/  HADD2.F32 R93, -RZ, R93.H0_H0 ;  /* 0x2000005dff5d7230 */ /* 0x000fe40000004100 */
[----:B------:R-:W-:-:S02]  /*2ed0*/  HADD2.F32 R106, -RZ, R106.H0_H0 ;  /* 0x2000006aff6a7230 */ /* 0x000fc40000004100 */
[----:B------:R-:W-:Y:S02]  /*2ee0*/  HADD2.F32 R11, -RZ, R11.H0_H0 ;  /* 0x2000000bff0b7230 */ /* 0x000fe40000004100 */
[-C--:B------:R-:W-:Y:S01]  /*2ef0*/  FMUL.FTZ R108, R10, R93.reuse ;  /* 0x0000005d0a6c7220 */ /* 0x080fe20000410000 */
[----:B------:R-:W-:Y:S02]  /*2f00*/  HADD2.F32 R47, -RZ, R107.H0_H0 ;  /* 0x2000006bff2f7230 */ /* 0x000fe40000004100 */
[----:B------:R-:W-:Y:S01]  /*2f10*/  FMUL.FTZ R93, R9, R93 ;  /* 0x0000005d095d7220 */ /* 0x000fe20000410000 */
[----:B------:R-:W-:Y:S02]  /*2f20*/  HADD2.F32 R92, -RZ, R92.H0_H0 ;  /* 0x2000005cff5c7230 */ /* 0x000fe40000004100 */
        /* <DEDUP_REMOVED lines=26> */
.L_x_5973:
[----:B------:R-:W-:Y:S05]  /*30d0*/  BSYNC B3 ;  /* 0x0000000000037941 */ /* 0x000fea0003800000 */
.L_x_5972:
[----:B0-----:R4:W-:Y:S02]  /*30e0*/  ST.E.128 desc[UR40][R12.64], R8 ;  /* 0x000000080c007985 */ /* 0x0019e4000c101d28 */
.L_x_5971:
[----:B------:R-:W-:Y:S05]  /*30f0*/  BSYNC B2 ;  /* 0x0000000000027941 */ /* 0x000fea0003800000 */
.L_x_5970:
        /* <DEDUP_REMOVED lines=9> */
[----:B0-----:R-:W-:Y:S01]  /*3190*/  IMAD.MOV.U32 R12, RZ, RZ, R10 ;  /* 0x000000ffff0c7224 */ /* 0x001fe200078e000a */
[----:B------:R-:W-:Y:S01]  /*31a0*/  SHF.R.U64 R33, R44, 0x10, R45 ;  /* 0x000000102c217819 */ /* 0x000fe2000000122d */
[----:B------:R-:W-:Y:S01]  /*31b0*/  HADD2.F32 R10, -RZ, R9.H1_H1 ;  /* 0x30000009ff0a7230 */ /* 0x000fe20000004100 */
[----:B------:R-:W-:Y:S01]  /*31c0*/  SHF.R.U32.HI R44, RZ, 0x10, R43 ;  /* 0x00000010ff2c7819 */ /* 0x000fe2000001162b */
[----:B------:R-:W-:Y:S01]  /*31d0*/  HADD2.F32 R43, -RZ, R13.H0_H0 ;  /* 0x2000000dff2b7230 */ /* 0x000fe20000004100 */
[----:B------:R-:W-:Y:S01]  /*31e0*/  SHF.R.U32.HI R45, RZ, 0x10, R45 ;  /* 0x00000010ff2d7819 */ /* 0x000fe2000001162d */
[----:B------:R-:W-:Y:S02]  /*31f0*/  HADD2.F32 R9, -RZ, R9.H0_H0 ;  /* 0x20000009ff097230 */ /* 0x000fe40000004100 */
[----:B------:R-:W-:Y:S02]  /*3200*/  HADD2.F32 R33, -RZ, R33.H0_H0 ;  /* 0x20000021ff217230 */ /* 0x000fe40000004100 */
[----:B------:R-:W-:Y:S01]  /*3210*/  FMUL.FTZ R46, R10, R43 ;  /* 0x0000002b0a2e7220 */ /* 0x000fe20000410000 */
[----:B------:R-:W-:-:S02]  /*3220*/  HADD2.F32 R44, -RZ, R44.H0_H0 ;  /* 0x2000002cff2c7230 */ /* 0x000fc40000004100 */
[C---:B------:R-:W-:Y:S01]  /*3230*/  FMUL.FTZ R43, R9.reuse, R43 ;  /* 0x0000002b092b7220 */ /* 0x040fe20000410000 */
[--C-:B------:R-:W-:Y:S02]  /*3240*/  HADD2.F32 R13, -RZ, R11.reuse.H1_H1 ;  /* 0x3000000bff0d7230 */ /* 0x100fe40000004100 */
[-C--:B------:R-:W-:Y:S01]  /*3250*/  FFMA.FTZ R46, R9, R33.reuse, -R46 ;  /* 0x00000021092e7223 */ /* 0x080fe2000001082e */
[----:B------:R-:W-:Y:S02]  /*3260*/  HADD2.F32 R11, -RZ, R11.H0_H0 ;  /* 0x2000000bff0b7230 */ /* 0x000fe40000004100 */
[----:B------:R-:W-:Y:S01]  /*3270*/  FFMA.FTZ R47, R10, R33, R43 ;  /* 0x000000210a2f7223 */ /* 0x000fe2000001002b */
[----:B------:R-:W-:Y:S02]  /*3280*/  HADD2.F32 R42, -RZ, R45.H0_H0 ;  /* 0x2000002dff2a7230 */ /* 0x000fe40000004100 */
[----:B------:R-:W-:Y:S01]  /*3290*/  FMUL.FTZ R92, R13, R44 ;  /* 0x0000002c0d5c7220 */ /* 0x000fe20000410000 */
[----:B------:R-:W-:-:S02]  /*32a0*/  HADD2.F32 R9, -RZ, R8.H1_H1 ;  /* 0x30000008ff097230 */ /* 0x000fc40000004100 */
[C---:B------:R-:W-:Y:S01]  /*32b0*/  FMUL.FTZ R44, R11.reuse, R44 ;  /* 0x0000002c0b2c7220 */ /* 0x040fe20000410000 */
[--C-:B------:R-:W-:Y:S02]  /*32c0*/  HADD2.F32 R33, -RZ, R115.reuse.H0_H0 ;  /* 0x20000073ff217230 */ /* 0x100fe40000004100 */
        /* <DEDUP_REMOVED lines=20> */
.L_x_5975:
[----:B------:R-:W-:Y:S05]  /*3410*/  BSYNC B2 ;  /* 0x0000000000027941 */ /* 0x000fea0003800000 */
.L_x_5974:
[----:B0-----:R0:W-:Y:S02]  /*3420*/  ST.E.128 desc[UR40][R14.64], R8 ;  /* 0x000000080e007985 */ /* 0x0011e4000c101d28 */
.L_x_5969:
[----:B------:R-:W-:Y:S05]  /*3430*/  BSYNC B1 ;  /* 0x0000000000017941 */ /* 0x000fea0003800000 */
.L_x_5968:
[----:B------:R-:W-:-:S03]  /*3440*/  UMOV UR4, 0xffffffff ;  /* 0xffffffff00047882 */ /* 0x000fc60000000000 */
[----:B------:R-:W-:Y:S05]  /*3450*/  BRA.DIV UR4, `(.L_x_5976) ;  /* 0x000001b204787947 */ /* 0x000fea000b800000 */
[----:B--2---:R2:W1:Y:S04]  /*3460*/  SHFL.IDX PT, R33, R90, 0x1, 0x1c1f ;  /* 0x003c1f005a217f89 */ /* 0x00446800000e0000 */
[----:B0--3--:R2:W0:Y:S02]  /*3470*/  SHFL.IDX PT, R14, R89, 0x1, 0x1c1f ;  /* 0x003c1f00590e7f89 */ /* 0x00942400000e0000 */
.L_x_6241:
[----:B------:R-:W-:Y:S05]  /*3480*/  @P4 BRA `(.L_x_5977) ;  /* 0x0000001c00dc4947 */ /* 0x000fea0003800000 */
[----:B------:R-:W-:Y:S04]  /*3490*/  BSSY B1, `(.L_x_5978) ;  /* 0x0000033000017945 */ /* 0x000fe80003800000 */
[----:B------:R-:W-:Y:S05]  /*34a0*/  @P1 BRA `(.L_x_5979) ;  /* 0x0000000000c41947 */ /* 0x000fea0003800000 */
[----:B----4-:R3:W4:Y:S01]  /*34b0*/  LDS.128 R8, [R101+0x2000] ;  /* 0x0020000065087984 */ /* 0x0107220000000c00 */
[C---:B0-----:R-:W-:Y:S01]  /*34c0*/  LEA R12, P2, R16.reuse, R14, 0x1 ;  /* 0x0000000e100c7211 */ /* 0x041fe200078408ff */
[----:B------:R-:W-:Y:S03]  /*34d0*/  BSSY B2, `(.L_x_5980) ;  /* 0x000002d000027945 */ /* 0x000fe60003800000 */
[----:B-1----:R-:W-:Y:S02]  /*34e0*/  LEA.HI.X R13, R16, R33, R17, 0x1, P2 ;  /* 0x00000021100d7211 */ /* 0x002fe400010f0c11 */
[----:B------:R-:W-:-:S13]  /*34f0*/  ISETP.GE.AND P2, PT, R200, R95, PT ;  /* 0x0000005fc800720c */ /* 0x000fda0003f46270 */
[----:B---3--:R-:W-:Y:S05]  /*3500*/  @P2 BRA `(.L_x_5981) ;  /* 0x0000000000a42947 */ /* 0x008fea0003800000 */
[--C-:B------:R-:W-:Y:S02]  /*3510*/  SHF.R.U64 R43, R40, 0x10, R41.reuse ;  /* 0x00000010282b7819 */ /* 0x100fe40000001229 */
[----:B------:R-:W-:Y:S02]  /*3520*/  SHF.R.U32.HI R40, RZ, 0x10, R41 ;  /* 0x00000010ff287819 */ /* 0x000fe40000011629 */
[--C-:B------:R-:W-:Y:S01]  /*3530*/  SHF.R.U64 R41, R38, 0x10, R39.reuse ;  /* 0x0000001026297819 */ /* 0x100fe20000001227 */
[--C-:B----4-:R-:W-:Y:S01]  /*3540*/  HADD2.F32 R38, -RZ, R11.reuse.H1_H1 ;  /* 0x3000000bff267230 */ /* 0x110fe20000004100 */
[----:B------:R-:W-:Y:S01]  /*3550*/  SHF.R.U32.HI R42, RZ, 0x10, R39 ;  /* 0x00000010ff2a7819 */ /* 0x000fe20000011627 */
[----:B------:R-:W-:Y:S01]  /*3560*/  HADD2.F32 R11, -RZ, R11.H0_H0 ;  /* 0x2000000bff0b7230 */ /* 0x000fe20000004100 */
[----:B------:R-:W-:Y:S01]  /*3570*/  MOV R15, R10 ;  /* 0x0000000a000f7202 */ /* 0x000fe20000000f00 */
[----:B------:R-:W-:Y:S02]  /*3580*/  HADD2.F32 R41, -RZ, R41.H0_H0 ;  /* 0x20000029ff297230 */ /* 0x000fe40000004100 */
[----:B------:R-:W-:-:S02]  /*3590*/  HADD2.F32 R10, -RZ, R9.H1_H1 ;  /* 0x30000009ff0a7230 */ /* 0x000fc40000004100 */
[----:B------:R-:W-:Y:S02]  /*35a0*/  HADD2.F32 R42, -RZ, R42.H0_H0 ;  /* 0x2000002aff2a7230 */ /* 0x000fe40000004100 */
[----:B------:R-:W-:Y:S02]  /*35b0*/  HADD2.F32 R9, -RZ, R9.H0_H0 ;  /* 0x20000009ff097230 */ /* 0x000fe40000004100 */
[-C--:B------:R-:W-:Y:S01]  /*35c0*/  FMUL.FTZ R44, R10, R41.reuse ;  /* 0x000000290a2c7220 */ /* 0x080fe20000410000 */
[----:B------:R-:W-:Y:S02]  /*35d0*/  HADD2.F32 R39, -RZ, R43.H0_H0 ;  /* 0x2000002bff277230 */ /* 0x000fe40000004100 */
[-C--:B------:R-:W-:Y:S01]  /*35e0*/  FMUL.FTZ R46, R38, R42.reuse ;  /* 0x0000002a262e7220 */ /* 0x080fe20000410000 */
[----:B------:R-:W-:Y:S02]  /*35f0*/  HADD2.F32 R40, -RZ, R40.H0_H0 ;  /* 0x20000028ff287230 */ /* 0x000fe40000004100 */
[----:B------:R-:W-:Y:S01]  /*3600*/  FMUL.FTZ R41, R9, R41 ;  /* 0x0000002909297220 */ /* 0x000fe20000410000 */
[----:B------:R-:W-:Y:S01]  /*3610*/  FMUL.FTZ R43, R11, R42 ;  /* 0x0000002a0b2b7220 */ /* 0x000fe20000410000 */
[----:B------:R-:W-:Y:S01]  /*3620*/  FFMA.FTZ R44, R9, R39, -R44 ;  /* 0x00000027092c7223 */ /* 0x000fe2000001082c */
[----:B------:R-:W-:-:S02]  /*3630*/  HADD2.F32 R9, -RZ, R8.H1_H1 ;  /* 0x30000008ff097230 */ /* 0x000fc40000004100 */
[----:B------:R-:W-:Y:S01]  /*3640*/  FFMA.FTZ R41, R10, R39, R41 ;  /* 0x000000270a297223 */ /* 0x000fe20000010029 */
[-C--:B------:R-:W-:Y:S01]  /*3650*/  FFMA.FTZ R46, R11, R40.reuse, -R46 ;  /* 0x000000280b2e7223 */ /* 0x080fe2000001082e */
[----:B------:R-:W-:Y:S01]  /*3660*/  FFMA.FTZ R45, R38, R40, R43 ;  /* 0x00000028262d7223 */ /* 0x000fe2000001002b */
[----:B------:R-:W-:Y:S02]  /*3670*/  HADD2.F32 R11, -RZ, R105.H1_H1 ;  /* 0x30000069ff0b7230 */ /* 0x000fe40000004100 */
[----:B------:R-:W-:Y:S02]  /*3680*/  HADD2.F32 R10, -RZ, R15.H1_H1 ;  /* 0x3000000fff0a7230 */ /* 0x000fe40000004100 */
[----:B------:R-:W-:Y:S02]  /*3690*/  HADD2.F32 R105, -RZ, R105.H0_H0 ;  /* 0x20000069ff697230 */ /* 0x000fe40000004100 */
[----:B------:R-:W-:Y:S02]  /*36a0*/  HADD2.F32 R38, -RZ, R104.H1_H1 ;  /* 0x30000068ff267230 */ /* 0x000fe40000004100 */
[----:B------:R-:W-:-:S02]  /*36b0*/  HADD2.F32 R8, -RZ, R8.H0_H0 ;  /* 0x20000008ff087230 */ /* 0x000fc40000004100 */
[-C--:B------:R-:W-:Y:S01]  /*36c0*/  FMUL.FTZ R39, R9, R105.reuse ;  /* 0x0000006909277220 */ /* 0x080fe20000410000 */
[----:B------:R-:W-:Y:S02]  /*36d0*/  HADD2.F32 R15, -RZ, R15.H0_H0 ;  /* 0x2000000fff0f7230 */ /* 0x000fe40000004100 */
[-C--:B------:R-:W-:Y:S01]  /*36e0*/  FMUL.FTZ R42, R10, R38.reuse ;  /* 0x000000260a2a7220 */ /* 0x080fe20000410000 */
[----:B------:R-:W-:Y:S02]  /*36f0*/  HADD2.F32 R104, -RZ, R104.H0_H0 ;  /* 0x20000068ff687230 */ /* 0x000fe40000004100 */
[C---:B------:R-:W-:Y:S01]  /*3700*/  FMUL.FTZ R40, R8.reuse, R105 ;  /* 0x0000006908287220 */ /* 0x040fe20000410000 */
[-C--:B------:R-:W-:Y:S01]  /*3710*/  FFMA.FTZ R39, R8, R11.reuse, -R39 ;  /* 0x0000000b08277223 */ /* 0x080fe20000010827 */
[----:B------:R-:W-:Y:S02]  /*3720*/  FMUL.FTZ R43, R15, R38 ;  /* 0x000000260f2b7220 */ /* 0x000fe40000410000 */
[----:B------:R-:W-:Y:S01]  /*3730*/  FFMA.FTZ R40, R9, R11, R40 ;  /* 0x0000000b09287223 */ /* 0x000fe20000010028 */
[-C--:B------:R-:W-:Y:S01]  /*3740*/  FFMA.FTZ R42, R15, R104.reuse, -R42 ;  /* 0x000000680f2a7223 */ /* 0x080fe2000001082a */
[----:B------:R-:W-:Y:S01]  /*3750*/  FFMA.FTZ R43, R10, R104, R43 ;  /* 0x000000680a2b7223 */ /* 0x000fe2000001002b */
[----:B------:R-:W-:-:S02]  /*3760*/  F2FP.F16.F32.PACK_AB R9, R41, R44 ;  /* 0x0000002c2909723e */ /* 0x000fc400000000ff */
[----:B------:R-:W-:Y:S02]  /*3770*/  F2FP.F16.F32.PACK_AB R11, R45, R46 ;  /* 0x0000002e2d0b723e */ /* 0x000fe400000000ff */
[----:B------:R-:W-:Y:S02]  /*3780*/  F2FP.F16.F32.PACK_AB R8, R40, R39 ;  /* 0x000000272808723e */ /* 0x000fe400000000ff */
[----:B------:R-:W-:-:S07]  /*3790*/  F2FP.F16.F32.PACK_AB R10, R43, R42 ;  /* 0x0000002a2b0a723e */ /* 0x000fce00000000ff */
.L_x_5981:
[----:B------:R-:W-:Y:S05]  /*37a0*/  BSYNC B2 ;  /* 0x0000000000027941 */ /* 0x000fea0003800000 */
.L_x_5980:
[----:B----4-:R3:W-:Y:S02]  /*37b0*/  ST.E.128 desc[UR40][R12.64], R8 ;  /* 0x000000080c007985 */ /* 0x0107e4000c101d28 */
.L_x_5979:
[----:B------:R-:W-:Y:S05]  /*37c0*/  BSYNC B1 ;  /* 0x0000000000017941 */ /* 0x000fea0003800000 */
.L_x_5978:
[----:B------:R-:W-:-:S13]  /*37d0*/  ISETP.NE.AND P2, PT, R87, RZ, PT ;  /* 0x000000ff5700720c */ /* 0x000fda0003f45270 */
[----:B------:R-:W-:Y:S05]  /*37e0*/  @P2 BRA `(.L_x_5977) ;  /* 0x0000001c00042947 */ /* 0x000fea0003800000 */
[----:B---34-:R3:W4:Y:S01]  /*37f0*/  LDS.128 R8, [R94+0x2000] ;  /* 0x002000005e087984 */ /* 0x0187220000000c00 */
[C---:B0-----:R-:W-:Y:S01]  /*3800*/  LEA R14, P2, R2.reuse, R14, 0x1 ;  /* 0x0000000e020e7211 */ /* 0x041fe200078408ff */
[----:B------:R-:W-:Y:S03]  /*3810*/  BSSY B1, `(.L_x_5982) ;  /* 0x000002d000017945 */ /* 0x000fe60003800000 */
[----:B-1----:R-:W-:Y:S02]  /*3820*/  LEA.HI.X R15, R2, R33, R203, 0x1, P2 ;  /* 0x00000021020f7211 */ /* 0x002fe400010f0ccb */
[----:B------:R-:W-:-:S13]  /*3830*/  ISETP.GE.AND P2, PT, R207, R95, PT ;  /* 0x0000005fcf00720c */ /* 0x000fda0003f46270 */
[----:B---3--:R-:W-:Y:S05]  /*3840*/  @P2 BRA `(.L_x_5983) ;  /* 0x0000000000a42947 */ /* 0x008fea0003800000 */
[----:B------:R-:W-:Y:S01]  /*3850*/  SHF.R.U64 R13, R34, 0x10, R35 ;  /* 0x00000010220d7819 */ /* 0x000fe20000001223 */
[----:B----4-:R-:W-:Y:S01]  /*3860*/  IMAD.MOV.U32 R12, RZ, RZ, R10 ;  /* 0x000000ffff0c7224 */ /* 0x010fe200078e000a */
        /* <DEDUP_REMOVED lines=13> */
[----:B------:R-:W-:Y:S02]  /*3940*/  HADD2.F32 R34, -RZ, R37.H0_H0 ;  /* 0x20000025ff227230 */ /* 0x000fe40000004100 */
[-C--:B------:R-:W-:Y:S01]  /*3950*/  FMUL.FTZ R40, R13, R36.reuse ;  /* 0x000000240d287220 */ /* 0x080fe20000410000 */
[----:B------:R-:W-:Y:S01]  /*3960*/  FFMA.FTZ R37, R10, R33, R35 ;  /* 0x000000210a257223 */ /* 0x000fe20000010023 */
[----:B------:R-:W-:Y:S01]  /*3970*/  FMUL.FTZ R36, R11, R36 ;  /* 0x000000240b247220 */ /* 0x000fe20000410000 */
[----:B------:R-:W-:-:S02]  /*3980*/  HADD2.F32 R9, -RZ, R8.H1_H1 ;  /* 0x30000008ff097230 */ /* 0x000fc40000004100 */
[-C--:B------:R-:W-:Y:S01]  /*3990*/  FFMA.FTZ R40, R11, R34.reuse, -R40 ;  /* 0x000000220b287223 */ /* 0x080fe20000010828 */
[--C-:B------:R-:W-:Y:S02]  /*39a0*/  HADD2.F32 R33, -RZ, R103.reuse.H0_H0 ;  /* 0x20000067ff217230 */ /* 0x100fe40000004100 */
[----:B------:R-:W-:Y:S01]  /*39b0*/  FFMA.FTZ R39, R13, R34, R36 ;  /* 0x000000220d277223 */ /* 0x000fe20000010024 */
[----:B------:R-:W-:Y:S02]  /*39c0*/  HADD2.F32 R8, -RZ, R8.H0_H0 ;  /* 0x20000008ff087230 */ /* 0x000fe40000004100 */
[----:B------:R-:W-:Y:S02]  /*39d0*/  HADD2.F32 R103, -RZ, R103.H1_H1 ;  /* 0x30000067ff677230 */ /* 0x000fe40000004100 */
[----:B------:R-:W-:Y:S01]  /*39e0*/  FMUL.FTZ R35, R9, R33 ;  /* 0x0000002109237220 */ /* 0x000fe20000410000 */
[--C-:B------:R-:W-:Y:S02]  /*39f0*/  HADD2.F32 R10, -RZ, R12.reuse.H1_H1 ;  /* 0x3000000cff0a7230 */ /* 0x100fe40000004100 */
[----:B------:R-:W-:-:S02]  /*3a00*/  HADD2.F32 R12, -RZ, R12.H0_H0 ;  /* 0x2000000cff0c7230 */ /* 0x000fc40000004100 */
[--C-:B------:R-:W-:Y:S02]  /*3a10*/  HADD2.F32 R11, -RZ, R32.reuse.H0_H0 ;  /* 0x20000020ff0b7230 */ /* 0x100fe40000004100 */
[----:B------:R-:W-:Y:S02]  /*3a20*/  HADD2.F32 R13, -RZ, R32.H1_H1 ;  /* 0x30000020ff0d7230 */ /* 0x000fe40000004100 */
[----:B------:R-:W-:Y:S01]  /*3a30*/  FMUL.FTZ R32, R8, R33 ;  /* 0x0000002108207220 */ /* 0x000fe20000410000 */
[-C--:B------:R-:W-:Y:S01]  /*3a40*/  FMUL.FTZ R33, R10, R103.reuse ;  /* 0x000000670a217220 */ /* 0x080fe20000410000 */
        /* <DEDUP_REMOVED lines=9> */
.L_x_5983:
[----:B------:R-:W-:Y:S05]  /*3ae0*/  BSYNC B1 ;  /* 0x0000000000017941 */ /* 0x000fea0003800000 */
.L_x_5982:
[----:B----4-:R0:W-:Y:S01]  /*3af0*/  ST.E.128 desc[UR40][R14.64], R8 ;  /* 0x000000080e007985 */ /* 0x0101e2000c101d28 */
[----:B------:R-:W-:Y:S05]  /*3b00*/  BRA `(.L_x_5977) ;  /* 0x00000018003c7947 */ /* 0x000fea0003800000 */
.L_x_5959:
[----:B------:R-:W-:Y:S01]  /*3b10*/  VIADD R12, R23, 0x40 ;  /* 0x00000040170c7836 */ /* 0x000fe20000000000 */
[----:B------:R-:W-:-:S04]  /*3b20*/  CS2R R34, SRZ ;  /* 0x0000000000227805 */ /* 0x000fc8000001ff00 */
        /* <DEDUP_REMOVED lines=10> */
[----:B------:R-:W-:Y:S01]  /*3bd0*/  @!P3 IMAD.X R9, R33, 0x1, R70, P4 ;  /* 0x000000012109b824 */ /* 0x000fe200020e0646 */
[----:B------:R-:W-:Y:S01]  /*3be0*/  CS2R R32, SRZ ;  /* 0x0000000000207805 */ /* 0x000fe2000001ff00 */
[----:B------:R-:W1:Y:S01]  /*3bf0*/  @!P3 LDC.64 R12, c[0x0][0x400] ;  /* 0x00010000ff0cbb82 */ /* 0x000e620000000a00 */
[----:B0-----:R-:W-:-:S04]  /*3c00*/  @!P3 LEA R14, P4, R10, R14, 0x1 ;  /* 0x0000000e0a0eb211 */ /* 0x001fc800078808ff */
[----:B------:R-:W-:Y:S02]  /*3c10*/  @!P3 LEA.HI.X R15, R10, R15, R9, 0x1, P4 ;  /* 0x0000000f0a0fb211 */ /* 0x000fe400020f0c09 */
[----:B------:R-:W-:Y:S01]  /*3c20*/  @!P3 IADD3 R8, P4, R52, R8, RZ ;  /* 0x000000083408b210 */ /* 0x000fe20007f9e0ff */
[----:B------:R-:W0:Y:S01]  /*3c30*/  @!P2 LDC.64 R10, c[0x0][0x3e8] ;  /* 0x0000fa00ff0aab82 */ /* 0x000e220000000a00 */
[----:B------:R-:W-:Y:S02]  /*3c40*/  CS2R R38, SRZ ;  /* 0x0000000000267805 */ /* 0x000fe4000001ff00 */
[----:B------:R-:W-:Y:S01]  /*3c50*/  CS2R R36, SRZ ;  /* 0x0000000000247805 */ /* 0x000fe2000001ff00 */
[----:B------:R-:W2:Y:S01]  /*3c60*/  @!P3 LDG.E.128 R32, desc[UR40][R14.64] ;  /* 0x000000280e20b981 */ /* 0x000ea2000c1e1d00 */
[----:B------:R-:W-:Y:S01]  /*3c70*/  @!P3 IMAD.X R9, R99, 0x1, R72, P4 ;  /* 0x000000016309b824 */ /* 0x000fe200020e0648 */
[----:B-1----:R-:W-:-:S04]  /*3c80*/  @!P3 LEA R12, P4, R8, R12, 0x1 ;  /* 0x0000000c080cb211 */ /* 0x002fc800078808ff */
[----:B------:R-:W-:Y:S02]  /*3c90*/  @!P3 LEA.HI.X R13, R8, R13, R9, 0x1, P4 ;  /* 0x0000000d080db211 */ /* 0x000fe400020f0c09 */
[----:B------:R-:W1:Y:S03]  /*3ca0*/  @!P2 LDC.64 R8, c[0x0][0x400] ;  /* 0x00010000ff08ab82 */ /* 0x000e660000000a00 */
[----:B------:R3:W4:Y:S01]  /*3cb0*/  @!P3 LDG.E.128 R36, desc[UR40][R12.64] ;  /* 0x000000280c24b981 */ /* 0x000722000c1e1d00 */
[----:B------:R-:W-:Y:S02]  /*3cc0*/  CS2R R42, SRZ ;  /* 0x00000000002a7805 */ /* 0x000fe4000001ff00 */
[----:B0-----:R-:W-:-:S04]  /*3cd0*/  @!P2 LEA R10, P3, R40, R10, 0x1 ;  /* 0x0000000a280aa211 */ /* 0x001fc800078608ff */
[----:B------:R-:W-:Y:S02]  /*3ce0*/  @!P2 LEA.HI.X R11, R40, R11, R41, 0x1, P3 ;  /* 0x0000000b280ba211 */ /* 0x000fe400018f0c29 */
[----:B------:R-:W-:Y:S02]  /*3cf0*/  CS2R R40, SRZ ;  /* 0x0000000000287805 */ /* 0x000fe4000001ff00 */
[----:B------:R-:W-:Y:S02]  /*3d00*/  CS2R R46, SRZ ;  /* 0x00000000002e7805 */ /* 0x000fe4000001ff00 */
[C---:B-1----:R-:W-:Y:S02]  /*3d10*/  @!P2 LEA R8, P3, R44.reuse, R8, 0x1 ;  /* 0x000000082c08a211 */ /* 0x042fe400078608ff */
[----:B------:R4:W5:Y:S02]  /*3d20*/  @!P2 LDG.E.128 R40, desc[UR40][R10.64] ;  /* 0x000000280a28a981 */ /* 0x000964000c1e1d00 */
[----:B------:R-:W-:-:S02]  /*3d30*/  @!P2 LEA.HI.X R9, R44, R9, R45, 0x1, P3 ;  /* 0x000000092c09a211 */ /* 0x000fc400018f0c2d */
[----:B------:R-:W-:-:S06]  /*3d40*/  CS2R R44, SRZ ;  /* 0x00000000002c7805 */ /* 0x000fcc000001ff00 */
[----:B------:R0:W5:Y:S01]  /*3d50*/  @!P2 LDG.E.128 R44, desc[UR40][R8.64] ;  /* 0x00000028082ca981 */ /* 0x000162000c1e1d00 */
[----:B------:R-:W-:-:S06]  /*3d60*/  UISETP.NE.AND UP0, UPT, UR47, 0x3, UPT ;  /* 0x000000032f00788c */ /* 0x000fcc000bf05270 */
[----:B------:R-:W-:Y:S02]  /*3d70*/  PLOP3.LUT P3, PT, PT, PT, UP0, 0x80, 0x0 ;  /* 0x000000000000781c */ /* 0x000fe40003f6f008 */
[----:B------:R-:W-:Y:S01]  /*3d80*/  ISETP.GE.AND P2, PT, R16, R95, PT ;  /* 0x0000005f1000720c */ /* 0x000fe20003f46270 */
[----:B--2---:R-:W-:Y:S01]  /*3d90*/  IMAD.MOV.U32 R15, RZ, RZ, R33 ;  /* 0x000000ffff0f7224 */ /* 0x004fe200078e0021 */
[----:B---3--:R-:W-:-:S04]  /*3da0*/  MOV R13, R35 ;  /* 0x00000023000d7202 */ /* 0x008fc80000000f00 */
        /* <DEDUP_REMOVED lines=8> */
[----:B------:R-:W-:Y:S01]  /*3e30*/  PRMT R120, R10, 0x5410, R9 ;  /* 0x000054100a787816 */ /* 0x000fe20000000009 */
[----:B------:R-:W-:Y:S02]  /*3e40*/  IMAD.MOV.U32 R12, RZ, RZ, R34 ;  /* 0x000000ffff0c7224 */ /* 0x000fe400078e0022 */
[----:B------:R-:W-:Y:S02]  /*3e50*/  IMAD.MOV.U32 R14, RZ, RZ, R32 ;  /* 0x000000ffff0e7224 */ /* 0x000fe400078e0020 */
[----:B-----5:R-:W-:Y:S02]  /*3e60*/  IMAD.MOV.U32 R8, RZ, RZ, R42 ;  /* 0x000000ffff087224 */ /* 0x020fe400078e002a */
[----:B------:R-:W-:Y:S02]  /*3e70*/  IMAD.MOV.U32 R10, RZ, RZ, R40 ;  /* 0x000000ffff0a7224 */ /* 0x000fe400078e0028 */
[----:B------:R-:W-:Y:S02]  /*3e80*/  IMAD.MOV.U32 R11, RZ, RZ, R41 ;  /* 0x000000ffff0b7224 */ /* 0x000fe400078e0029 */
[----:B------:R-:W-:Y:S01]  /*3e90*/  IMAD.MOV.U32 R9, RZ, RZ, R43 ;  /* 0x000000ffff097224 */ /* 0x000fe200078e002b */
[----:B------:R-:W-:-:S02]  /*3ea0*/  PRMT R104, R8, 0x7610, R104 ;  /* 0x0000761008687816 */ /* 0x000fc40000000068 */
[----:B------:R-:W-:Y:S01]  /*3eb0*/  PRMT R106, R10, 0x7610, R106 ;  /* 0x000076100a6a7816 */ /* 0x000fe2000000006a */
[----:B------:R-:W-:Y:S01]  /*3ec0*/  IMAD.MOV.U32 R8, RZ, RZ, R46 ;  /* 0x000000ffff087224 */ /* 0x000fe200078e002e */
[----:B------:R-:W-:Y:S01]  /*3ed0*/  PRMT R108, R108, 0x5410, R11 ;  /* 0x000054106c6c7816 */ /* 0x000fe2000000000b */
[----:B------:R-:W-:Y:S01]  /*3ee0*/  IMAD.MOV.U32 R10, RZ, RZ, R44 ;  /* 0x000000ffff0a7224 */ /* 0x000fe200078e002c */
[----:B------:R-:W-:Y:S01]  /*3ef0*/  PRMT R107, R9, 0x7610, R107 ;  /* 0x00007610096b7816 */ /* 0x000fe2000000006b */
[----:B------:R-:W-:Y:S01]  /*3f00*/  IMAD.MOV.U32 R11, RZ, RZ, R45 ;  /* 0x000000ffff0b7224 */ /* 0x000fe200078e002d */
[----:B------:R-:W-:Y:S02]  /*3f10*/  MOV R9, R47 ;  /* 0x0000002f00097202 */ /* 0x000fe40000000f00 */
[----:B------:R-:W-:Y:S02]  /*3f20*/  PRMT R119, R12, 0x5410, R14 ;  /* 0x000054100c777816 */ /* 0x000fe4000000000e */
[----:B------:R-:W-:-:S02]  /*3f30*/  PRMT R104, R104, 0x5410, R8 ;  /* 0x0000541068687816 */ /* 0x000fc40000000008 */
[----:B------:R-:W-:Y:S02]  /*3f40*/  PRMT R107, R107, 0x5410, R9 ;  /* 0x000054106b6b7816 */ /* 0x000fe40000000009 */
[----:B------:R-:W-:Y:S02]  /*3f50*/  PRMT R106, R106, 0x5410, R10 ;  /* 0x000054106a6a7816 */ /* 0x000fe4000000000a */
[----:B------:R-:W-:Y:S01]  /*3f60*/  PRMT R108, R11, 0x7610, R108 ;  /* 0x000076100b6c7816 */ /* 0x000fe2000000006c */
[----:B------:R-:W-:Y:S06]  /*3f70*/  @!P3 BRA `(.L_x_5984) ;  /* 0x000000000004b947 */ /* 0x000fec0003800000 */
[----:B------:R-:W-:Y:S01]  /*3f80*/  BPT.TRAP 0x1 ;  /* 0x000000040000795c */ /* 0x000fe20000300000 */
.L_x_5984:
[----:B------:R-:W-:Y:S01]  /*3f90*/  IMAD R86, R19, 0x8, R22 ;  /* 0x0000000813567824 */ /* 0x000fe200078e0216 */
[----:B------:R-:W-:Y:S01]  /*3fa0*/  SHF.L.U32 R99, R206, 0x1f, RZ ;  /* 0x0000001fce637819 */ /* 0x000fe200000006ff */
[----:B------:R-:W0:Y:S01]  /*3fb0*/  LDC R101, c[0x0][0x2f4] ;  /* 0x0000bd00ff657b82 */ /* 0x000e220000000800 */
[----:B------:R-:W-:Y:S02]  /*3fc0*/  BSSY B1, `(.L_x_5985) ;  /* 0x0000003000017945 */ /* 0x000fe40003800000 */
[----:B------:R-:W1:Y:S02]  /*3fd0*/  SYNCS.PHASECHK.TRANS64.TRYWAIT P4, [R86+URZ+0x32490], R99 ;  /* 0x03249063560075a7 */ /* 0x000e64000808017f */
[----:B-1----:R-:W-:Y:S05]  /*3fe0*/  @!P4 BRA `(.L_x_5986) ;  /* 0x000001a400dcc947 */ /* 0x002fea0003800000 */
.L_x_6242:
[----:B------:R-:W-:Y:S05]  /*3ff0*/  BSYNC B1 ;  /* 0x0000000000017941 */ /* 0x000fea0003800000 */
.L_x_5985:
[----:B------:R-:W-:Y:S01]  /*4000*/  UMOV UR4, 0xffffffff ;  /* 0xffffffff00047882 */ /* 0x000fe20000000000 */
[----:B0-----:R-:W-:Y:S02]  /*4010*/  IMAD.IADD R103, R101, 0x1, -R64 ;  /* 0x0000000165677824 */ /* 0x001fe400078e0a40 */
[----:B------:R-:W-:Y:S05]  /*4020*/  BRA.DIV UR4, `(.L_x_5987) ;  /* 0x000001a604e07947 */ /* 0x000fea000b800000 */
[----:B------:R0:W2:Y:S04]  /*4030*/  SHFL.IDX PT, R9, R90, RZ, 0x1c1f ;  /* 0x001c1fff5a097589 */ /* 0x0000a800000e0000 */
[----:B------:R0:W3:Y:S02]  /*4040*/  SHFL.IDX PT, R14, R89, RZ, 0x1c1f ;  /* 0x001c1fff590e7589 */ /* 0x0000e400000e0000 */
.L_x_6246:
[----:B------:R-:W-:Y:S01]  /*4050*/  ISETP.GE.OR P4, PT, R23, R100, P1 ;  /* 0x000000641700720c */ /* 0x000fe20000f86670 */
[----:B------:R-:W-:-:S12]  /*4060*/  BSSY B1, `(.L_x_5988) ;  /* 0x0000076000017945 */ /* 0x000fd80003800000 */
[----:B------:R-:W-:Y:S05]  /*4070*/  @P4 BRA `(.L_x_5989) ;  /* 0x0000000400d04947 */ /* 0x000fea0003800000 */
[----:B------:R-:W4:Y:S01]  /*4080*/  S2R R12, SR_TID.X ;  /* 0x00000000000c7919 */ /* 0x000f220000002100 */
[----:B------:R-:W-:Y:S01]  /*4090*/  SEL R8, R64, R103, !P0 ;  /* 0x0000006740087207 */ /* 0x000fe20004000000 */
[----:B---3--:R-:W-:Y:S01]  /*40a0*/  IMAD.MOV.U32 R94, RZ, RZ, R14 ;  /* 0x000000ffff5e7224 */ /* 0x008fe200078e000e */
[C---:B------:R-:W-:Y:S01]  /*40b0*/  LEA R92, P4, R74.reuse, R14, 0x1 ;  /* 0x0000000e4a5c7211 */ /* 0x040fe200078808ff */
[----:B--2---:R-:W-:Y:S01]  /*40c0*/  IMAD.MOV.U32 R95, RZ, RZ, R9 ;  /* 0x000000ffff5f7224 */ /* 0x004fe200078e0009 */
[----:B------:R-:W-:Y:S01]  /*40d0*/  SHF.R.S32.HI R11, RZ, 0x1f, R8 ;  /* 0x0000001fff0b7819 */ /* 0x000fe20000011408 */
[----:B------:R-:W-:Y:S01]  /*40e0*/  BSSY B2, `(.L_x_5990) ;  /* 0x0000069000027945 */ /* 0x000fe20003800000 */
[----:B------:R-:W-:Y:S02]  /*40f0*/  LEA.HI.X R93, R74, R9, R76, 0x1, P4 ;  /* 0x000000094a5d7211 */ /* 0x000fe400020f0c4c */
        /* <DEDUP_REMOVED lines=18> */
[----:B------:R-:W-:Y:S01]  /*4220*/  SHF.R.U32.HI R36, RZ, 0x10, R37 ;  /* 0x00000010ff247819 */ /* 0x000fe20000011625 */
[----:B------:R-:W-:Y:S01]  /*4230*/  HADD2.F32 R37, -RZ, R110.H1_H1 ;  /* 0x3000006eff257230 */ /* 0x000fe20000004100 */
[--C-:B------:R-:W-:Y:S02]  /*4240*/  SHF.R.U64 R118, R32, 0x10, R33.reuse ;  /* 0x0000001020767819 */ /* 0x100fe40000001221 */
[----:B------:R-:W-:Y:S01]  /*4250*/  SHF.R.U32.HI R109, RZ, 0x10, R33 ;  /* 0x00000010ff6d7819 */ /* 0x000fe20000011621 */
[----:B---3--:R-:W-:Y:S01]  /*4260*/  IMAD.MOV.U32 R33, RZ, RZ, R14 ;  /* 0x000000ffff217224 */ /* 0x008fe200078e000e */
[----:B------:R-:W-:Y:S01]  /*4270*/  MOV R32, R12 ;  /* 0x0000000c00207202 */ /* 0x000fe20000000f00 */
[----:B--2---:R-:W-:Y:S01]  /*4280*/  IMAD.MOV.U32 R12, RZ, RZ, R10 ;  /* 0x000000ffff0c7224 */ /* 0x004fe200078e000a */
[--C-:B------:R-:W-:Y:S01]  /*4290*/  SHF.R.U64 R117, R34, 0x10, R35.reuse ;  /* 0x0000001022757819 */ /* 0x100fe20000001223 */
[--C-:B------:R-:W-:Y:S01]  /*42a0*/  HADD2.F32 R14, -RZ, R13.reuse.H0_H0 ;  /* 0x2000000dff0e7230 */ /* 0x100fe20000004100 */
[----:B------:R-:W-:Y:S01]  /*42b0*/  SHF.R.U32.HI R112, RZ, 0x10, R35 ;  /* 0x00000010ff707819 */ /* 0x000fe20000011623 */
[----:B------:R-:W-:Y:S01]  /*42c0*/  HADD2.F32 R13, -RZ, R13.H1_H1 ;  /* 0x3000000dff0d7230 */ /* 0x000fe20000004100 */
[--C-:B------:R-:W-:Y:S01]  /*42d0*/  SHF.R.U64 R115, R38, 0x10, R39.reuse ;  /* 0x0000001026737819 */ /* 0x100fe20000001227 */
[----:B------:R-:W-:Y:S01]  /*42e0*/  HADD2.F32 R10, -RZ, R9.H0_H0 ;  /* 0x20000009ff0a7230 */ /* 0x000fe20000004100 */
[----:B------:R-:W-:Y:S01]  /*42f0*/  SHF.R.U32.HI R111, RZ, 0x10, R39 ;  /* 0x00000010ff6f7819 */ /* 0x000fe20000011627 */
[----:B------:R-:W-:-:S02]  /*4300*/  HADD2.F32 R36, -RZ, R36.H0_H0 ;  /* 0x20000024ff247230 */ /* 0x000fc40000004100 */
[-C--:B------:R-:W-:Y:S01]  /*4310*/  FMUL.FTZ R39, R14, R37.reuse ;  /* 0x000000250e277220 */ /* 0x080fe20000410000 */
[----:B------:R-:W-:Y:S02]  /*4320*/  HADD2.F32 R9, -RZ, R9.H1_H1 ;  /* 0x30000009ff097230 */ /* 0x000fe40000004100 */
[C---:B------:R-:W-:Y:S01]  /*4330*/  FMUL.FTZ R37, R10.reuse, R37 ;  /* 0x000000250a257220 */ /* 0x040fe20000410000 */
[----:B------:R-:W-:Y:S02]  /*4340*/  HADD2.F32 R35, -RZ, R110.H0_H0 ;  /* 0x2000006eff237230 */ /* 0x000fe40000004100 */
[-C--:B------:R-:W-:Y:S01]  /*4350*/  FMUL.FTZ R110, R13, R36.reuse ;  /* 0x000000240d6e7220 */ /* 0x080fe20000410000 */
[----:B------:R-:W-:Y:S02]  /*4360*/  HADD2.F32 R34, -RZ, R109.H0_H0 ;  /* 0x2000006dff227230 */ /* 0x000fe40000004100 */
[----:B------:R-:W-:Y:S01]  /*4370*/  FMUL.FTZ R36, R9, R36 ;  /* 0x0000002409247220 */ /* 0x000fe20000410000 */
[----:B------:R-:W-:Y:S01]  /*4380*/  FFMA.FTZ R39, R10, R35, -R39 ;  /* 0x000000230a277223 */ /* 0x000fe20000010827 */
[----:B------:R-:W-:-:S02]  /*4390*/  HADD2.F32 R10, -RZ, R15.H0_H0 ;  /* 0x2000000fff0a7230 */ /* 0x000fc40000004100 */
[-C--:B------:R-:W-:Y:S01]  /*43a0*/  FFMA.FTZ R110, R9, R34.reuse, -R110 ;  /* 0x00000022096e7223 */ /* 0x080fe2000001086e */
[----:B------:R-:W-:Y:S01]  /*43b0*/  FFMA.FTZ R109, R13, R34, R36 ;  /* 0x000000220d6d7223 */ /* 0x000fe20000010024 */
[----:B------:R-:W-:Y:S02]  /*43c0*/  HADD2.F32 R34, -RZ, R113.H1_H1 ;  /* 0x30000071ff227230 */ /* 0x000fe40000004100 */
[----:B------:R-:W-:Y:S01]  /*43d0*/  FFMA.FTZ R38, R14, R35, R37 ;  /* 0x000000230e267223 */ /* 0x000fe20000010025 */
[----:B------:R-:W-:Y:S02]  /*43e0*/  HADD2.F32 R9, -RZ, R11.H0_H0 ;  /* 0x2000000bff097230 */ /* 0x000fe40000004100 */
[----:B------:R-:W-:Y:S02]  /*43f0*/  HADD2.F32 R15, -RZ, R15.H1_H1 ;  /* 0x3000000fff0f7230 */ /* 0x000fe40000004100 */
[----:B------:R-:W-:Y:S02]  /*4400*/  HADD2.F32 R36, -RZ, R111.H0_H0 ;  /* 0x2000006fff247230 */ /* 0x000fe40000004100 */
[----:B------:R-:W-:Y:S01]  /*4410*/  FMUL.FTZ R35, R9, R34 ;  /* 0x0000002209237220 */ /* 0x000fe20000410000 */
[----:B------:R-:W-:-:S02]  /*4420*/  HADD2.F32 R11, -RZ, R11.H1_H1 ;  /* 0x3000000bff0b7230 */ /* 0x000fc40000004100 */
[----:B------:R-:W-:Y:S02]  /*4430*/  HADD2.F32 R14, -RZ, R112.H0_H0 ;  /* 0x20000070ff0e7230 */ /* 0x000fe40000004100 */
[C---:B------:R-:W-:Y:S01]  /*4440*/  FMUL.FTZ R112, R10.reuse, R34 ;  /* 0x000000220a707220 */ /* 0x040fe20000410000 */
[----:B------:R-:W-:Y:S02]  /*4450*/  HADD2.F32 R13, -RZ, R113.H0_H0 ;  /* 0x20000071ff0d7230 */ /* 0x000fe40000004100 */
[-C--:B------:R-:W-:Y:S01]  /*4460*/  FMUL.FTZ R34, R15, R36.reuse ;  /* 0x000000240f227220 */ /* 0x080fe20000410000 */
[----:B------:R-:W-:Y:S02]  /*4470*/  FMUL.FTZ R36, R11, R36 ;  /* 0x000000240b247220 */ /* 0x000fe40000410000 */
[-C--:B------:R-:W-:Y:S01]  /*4480*/  FFMA.FTZ R111, R10, R13.reuse, R35 ;  /* 0x0000000d0a6f7223 */ /* 0x080fe20000010023 */
[----:B------:R-:W-:Y:S01]  /*4490*/  FFMA.FTZ R112, R9, R13, -R112 ;  /* 0x0000000d09707223 */ /* 0x000fe20000010870 */
[----:B------:R-:W-:Y:S01]  /*44a0*/  FFMA.FTZ R114, R15, R14, R36 ;  /* 0x0000000e0f727223 */ /* 0x000fe20000010024 */
[----:B------:R-:W-:-:S02]  /*44b0*/  HADD2.F32 R10, -RZ, R32.H0_H0 ;  /* 0x20000020ff0a7230 */ /* 0x000fc40000004100 */
[----:B------:R-:W-:Y:S01]  /*44c0*/  FFMA.FTZ R113, R11, R14, -R34 ;  /* 0x0000000e0b717223 */ /* 0x000fe20000010822 */
[----:B------:R-:W-:Y:S02]  /*44d0*/  HADD2.F32 R15, -RZ, R116.H0_H0 ;  /* 0x20000074ff0f7230 */ /* 0x000fe40000004100 */
[----:B------:R-:W-:Y:S01]  /*44e0*/  HADD2.F32 R9, -RZ, R8.H0_H0 ;  /* 0x20000008ff097230 */ /* 0x000fe20000004100 */
[----:B------:R-:W-:Y:S01]  /*44f0*/  F2FP.F16.F32.PACK_AB R111, R114, R111 ;  /* 0x0000006f726f723e */ /* 0x000fe200000000ff */
[----:B------:R-:W-:Y:S01]  /*4500*/  HADD2.F32 R32, -RZ, R32.H1_H1 ;  /* 0x30000020ff207230 */ /* 0x000fe20000004100 */
[----:B------:R-:W-:Y:S01]  /*4510*/  F2FP.F16.F32.PACK_AB R112, R113, R112 ;  /* 0x000000707170723e */ /* 0x000fe200000000ff */
[----:B------:R-:W-:Y:S02]  /*4520*/  HADD2.F32 R14, -RZ, R120.H1_H1 ;  /* 0x30000078ff0e7230 */ /* 0x000fe40000004100 */
[----:B------:R-:W-:Y:S02]  /*4530*/  HADD2.F32 R8, -RZ, R8.H1_H1 ;  /* 0x30000008ff087230 */ /* 0x000fe40000004100 */
[----:B------:R-:W-:Y:S01]  /*4540*/  FMUL.FTZ R37, R32, R15 ;  /* 0x0000000f20257220 */ /* 0x000fe20000410000 */
[----:B------:R-:W-:-:S02]  /*4550*/  HADD2.F32 R11, -RZ, R119.H1_H1 ;  /* 0x30000077ff0b7230 */ /* 0x000fc40000004100 */
[-C--:B------:R-:W-:Y:S01]  /*4560*/  FMUL.FTZ R34, R10, R14.reuse ;  /* 0x0000000e0a227220 */ /* 0x080fe20000410000 */
[----:B------:R-:W-:Y:S02]  /*4570*/  HADD2.F32 R13, -RZ, R118.H0_H0 ;  /* 0x20000076ff0d7230 */ /* 0x000fe40000004100 */
[C---:B------:R-:W-:Y:S01]  /*4580*/  FMUL.FTZ R15, R8.reuse, R15 ;  /* 0x0000000f080f7220 */ /* 0x040fe20000410000 */
[C---:B------:R-:W-:Y:S01]  /*4590*/  FMUL.FTZ R35, R9.reuse, R14 ;  /* 0x0000000e09237220 */ /* 0x040fe20000410000 */
[----:B------:R-:W-:Y:S01]  /*45a0*/  FFMA.FTZ R34, R9, R11, -R34 ;  /* 0x0000000b09227223 */ /* 0x000fe20000010822 */
[----:B------:R-:W-:Y:S02]  /*45b0*/  HADD2.F32 R9, -RZ, R33.H0_H0 ;  /* 0x20000021ff097230 */ /* 0x000fe40000004100 */
[-C--:B------:R-:W-:Y:S01]  /*45c0*/  FFMA.FTZ R37, R8, R13.reuse, -R37 ;  /* 0x0000000d08257223 */ /* 0x080fe20000010825 */
[----:B------:R-:W-:Y:S01]  /*45d0*/  FFMA.FTZ R32, R32, R13, R15 ;  /* 0x0000000d20207223 */ /* 0x000fe2000001000f */
[----:B------:R-:W-:-:S02]  /*45e0*/  HADD2.F32 R13, -RZ, R120.H0_H0 ;  /* 0x20000078ff0d7230 */ /* 0x000fc40000004100 */
[----:B------:R-:W-:Y:S01]  /*45f0*/  FFMA.FTZ R35, R10, R11, R35 ;  /* 0x0000000b0a237223 */ /* 0x000fe20000010023 */
[--C-:B------:R-:W-:Y:S02]  /*4600*/  HADD2.F32 R8, -RZ, R12.reuse.H0_H0 ;  /* 0x2000000cff087230 */ /* 0x100fe40000004100 */
[----:B------:R-:W-:Y:S02]  /*4610*/  HADD2.F32 R14, -RZ, R115.H0_H0 ;  /* 0x20000073ff0e7230 */ /* 0x000fe40000004100 */
[-C--:B------:R-:W-:Y:S01]  /*4620*/  FMUL.FTZ R15, R9, R13.reuse ;  /* 0x0000000d090f7220 */ /* 0x080fe20000410000 */
[----:B------:R-:W-:Y:S02]  /*4630*/  HADD2.F32 R33, -RZ, R33.H1_H1 ;  /* 0x30000021ff217230 */ /* 0x000fe40000004100 */
[----:B------:R-:W-:Y:S01]  /*4640*/  FMUL.FTZ R36, R8, R13 ;  /* 0x0000000d08247220 */ /* 0x000fe20000410000 */
[----:B------:R-:W-:Y:S01]  /*4650*/  HADD2.F32 R12, -RZ, R12.H1_H1 ;  /* 0x3000000cff0c7230 */ /* 0x000fe20000004100 */
[----:B------:R-:W-:Y:S01]  /*4660*/  F2FP.F16.F32.PACK_AB R32, R32, R35 ;  /* 0x000000232020723e */ /* 0x000fe200000000ff */
[----:B------:R-:W-:-:S02]  /*4670*/  HADD2.F32 R11, -RZ, R117.H0_H0 ;  /* 0x20000075ff0b7230 */ /* 0x000fc40000004100 */
[-C--:B------:R-:W-:Y:S01]  /*4680*/  FMUL.FTZ R13, R33, R14.reuse ;  /* 0x0000000e210d7220 */ /* 0x080fe20000410000 */
[----:B------:R-:W-:Y:S02]  /*4690*/  HADD2.F32 R10, -RZ, R119.H0_H0 ;  /* 0x20000077ff0a7230 */ /* 0x000fe40000004100 */
[C---:B------:R-:W-:Y:S01]  /*46a0*/  FMUL.FTZ R14, R12.reuse, R14 ;  /* 0x0000000e0c0e7220 */ /* 0x040fe20000410000 */
[-C--:B------:R-:W-:Y:S01]  /*46b0*/  FFMA.FTZ R12, R12, R11.reuse, -R13 ;  /* 0x0000000b0c0c7223 */ /* 0x080fe2000001080d */
[----:B------:R-:W-:Y:S01]  /*46c0*/  F2FP.F16.F32.PACK_AB R13, R109, R38 ;  /* 0x000000266d0d723e */ /* 0x000fe200000000ff */
[-C--:B------:R-:W-:Y:S01]  /*46d0*/  FFMA.FTZ R15, R8, R10.reuse, -R15 ;  /* 0x0000000a080f7223 */ /* 0x080fe2000001080f */
[----:B------:R-:W-:Y:S01]  /*46e0*/  FFMA.FTZ R36, R9, R10, R36 ;  /* 0x0000000a09247223 */ /* 0x000fe20000010024 */
[----:B------:R-:W-:Y:S01]  /*46f0*/  FFMA.FTZ R11, R33, R11, R14 ;  /* 0x0000000b210b7223 */ /* 0x000fe2000001000e */
[----:B------:R-:W-:Y:S02]  /*4700*/  F2FP.F16.F32.PACK_AB R9, R110, R39 ;  /* 0x000000276e09723e */ /* 0x000fe400000000ff */
[----:B------:R-:W-:Y:S01]  /*4710*/  F2FP.F16.F32.PACK_AB R10, R12, R15 ;  /* 0x0000000f0c0a723e */ /* 0x000fe200000000ff */
[----:B------:R-:W-:Y:S01]  /*4720*/  IMAD.MOV.U32 R12, RZ, RZ, R32 ;  /* 0x000000ffff0c7224 */ /* 0x000fe200078e0020 */
[----:B------:R-:W-:Y:S01]  /*4730*/  F2FP.F16.F32.PACK_AB R14, R11, R36 ;  /* 0x000000240b0e723e */ /* 0x000fe200000000ff */
[----:B------:R-:W-:Y:S01]  /*4740*/  IMAD.MOV.U32 R11, RZ, RZ, R112 ;  /* 0x000000ffff0b7224 */ /* 0x000fe200078e0070 */
[----:B------:R-:W-:Y:S01]  /*4750*/  F2FP.F16.F32.PACK_AB R8, R37, R34 ;  /* 0x000000222508723e */ /* 0x000fe200000000ff */
[----:B------:R-:W-:-:S07]  /*4760*/  IMAD.MOV.U32 R15, RZ, RZ, R111 ;  /* 0x000000ffff0f7224 */ /* 0x000fce00078e006f */
.L_x_5991:
[----:B------:R-:W-:Y:S05]  /*4770*/  BSYNC B2 ;  /* 0x0000000000027941 */ /* 0x000fea0003800000 */
.L_x_5990:
[----:B------:R-:W-:Y:S01]  /*4780*/  ISETP.GE.AND P4, PT, R105, R101, PT ;  /* 0x000000656900720c */ /* 0x000fe20003f86270 */
[----:B--2---:R4:W-:-:S12]  /*4790*/  ST.E.128 desc[UR40][R92.64], R8 ;  /* 0x000000085c007985 */ /* 0x0049d8000c101d28 */
[----:B------:R-:W-:-:S05]  /*47a0*/  @!P4 IMAD.WIDE R94, R105, 0x2, R94 ;  /* 0x00000002695ec825 */ /* 0x000fca00078e025e */
[----:B---3--:R4:W-:Y:S02]  /*47b0*/  @!P4 ST.E.128 desc[UR40][R94.64], R12 ;  /* 0x0000000c5e00c985 */ /* 0x0089e4000c101d28 */
.L_x_5989:
[----:B------:R-:W-:Y:S05]  /*47c0*/  BSYNC B1 ;  /* 0x0000000000017941 */ /* 0x000fea0003800000 */
.L_x_5988:
[----:B------:R-:W-:-:S03]  /*47d0*/  UMOV UR4, 0xffffffff ;  /* 0xffffffff00047882 */ /* 0x000fc60000000000 */
[----:B------:R-:W-:Y:S05]  /*47e0*/  BRA.DIV UR4, `(.L_x_5992) ;  /* 0x000001a204387947 */ /* 0x000fea000b800000 */
[----:B------:R0:W0:Y:S04]  /*47f0*/  SHFL.IDX PT, R33, R90, 0x1, 0x1c1f ;  /* 0x003c1f005a217f89 */ /* 0x00002800000e0000 */
[----:B------:R0:W0:Y:S02]  /*4800*/  SHFL.IDX PT, R32, R89, 0x1, 0x1c1f ;  /* 0x003c1f0059207f89 */ /* 0x00002400000e0000 */
.L_x_6250:
[----:B----4-:R-:W-:-:S04]  /*4810*/  IADD3 R8, R23, 0x40, RZ ;  /* 0x0000004017087810 */ /* 0x010fc80007ffe0ff */
[----:B------:R-:W-:-:S13]  /*4820*/  ISETP.GE.OR P4, PT, R8, R100, P1 ;  /* 0x000000640800720c */ /* 0x000fda0000f86670 */
[----:B------:R-:W-:Y:S05]  /*4830*/  @P4 BRA `(.L_x_5977) ;  /* 0x0000000800f04947 */ /* 0x000fea0003800000 */
[----:B--2---:R-:W2:Y:S01]  /*4840*/  LDL R9, [R1+0xb4] ;  /* 0x0000b40001097983 */ /* 0x004ea20000100800 */
[----:B------:R-:W-:Y:S01]  /*4850*/  SEL R103, R64, R103, !P0 ;  /* 0x0000006740677207 */ /* 0x000fe20004000000 */
[C---:B------:R-:W-:Y:S01]  /*4860*/  VIADD R10, R23.reuse, 0x40 ;  /* 0x00000040170a7836 */ /* 0x040fe20000000000 */
[----:B0-----:R-:W-:Y:S01]  /*4870*/  LEA R34, P4, R74, R32, 0x1 ;  /* 0x000000204a227211 */ /* 0x001fe200078808ff */
[----:B------:R-:W-:Y:S01]  /*4880*/  VIADD R11, R23, 0x40 ;  /* 0x00000040170b7836 */ /* 0x000fe20000000000 */
[----:B------:R-:W-:Y:S01]  /*4890*/  SHF.R.S32.HI R8, RZ, 0x1f, R103 ;  /* 0x0000001fff087819 */ /* 0x000fe20000011467 */
[----:B------:R-:W-:Y:S01]  /*48a0*/  IMAD.SHL.U32 R10, R10, 0x40, RZ ;  /* 0x000000400a0a7824 */ /* 0x000fe200078e00ff */
[----:B------:R-:W-:Y:S01]  /*48b0*/  BSSY B1, `(.L_x_5993) ;  /* 0x0000069000017945 */ /* 0x000fe20003800000 */
[----:B------:R-:W-:Y:S01]  /*48c0*/  IMAD.SHL.U32 R11, R11, 0x40, RZ ;  /* 0x000000400b0b7824 */ /* 0x000fe200078e00ff */
[----:B------:R-:W-:Y:S02]  /*48d0*/  LEA.HI R8, R8, R103, RZ, 0x4 ;  /* 0x0000006708087211 */ /* 0x000fe400078f20ff */
[----:B------:R-:W-:-:S02]  /*48e0*/  LOP3.LUT R10, R10, 0x1c0, RZ, 0xc0, !PT ;  /* 0x000001c00a0a7812 */ /* 0x000fc400078ec0ff */
[----:B------:R-:W-:Y:S02]  /*48f0*/  LEA.HI.SX32 R8, R8, R73, 0x1c ;  /* 0x0000004908087211 */ /* 0x000fe400078fe2ff */
[----:B------:R-:W-:Y:S02]  /*4900*/  LOP3.LUT R11, R11, 0x1c0, RZ, 0xc0, !PT ;  /* 0x000001c00b0b7812 */ /* 0x000fe400078ec0ff */
[----:B------:R-:W-:Y:S01]  /*4910*/  SHF.R.U32.HI R10, RZ, 0x3, R10 ;  /* 0x00000003ff0a7819 */ /* 0x000fe2000001160a */
[----:B------:R-:W-:Y:S01]  /*4920*/  IMAD.SHL.U32 R36, R8, 0x8, RZ ;  /* 0x0000000808247824 */ /* 0x000fe200078e00ff */
[----:B------:R-:W-:-:S04]  /*4930*/  LEA.HI.X R35, R74, R33, R76, 0x1, P4 ;  /* 0x000000214a237211 */ /* 0x000fc800020f0c4c */
[----:B------:R-:W-:-:S04]  /*4940*/  LOP3.LUT R8, R11, 0x38, R36, 0xf8, !PT ;  /* 0x000000380b087812 */ /* 0x000fc800078ef824 */
[----:B------:R-:W-:-:S04]  /*4950*/  LOP3.LUT R8, R8, R10, RZ, 0x3c, !PT ;  /* 0x0000000a08087212 */ /* 0x000fc800078e3cff */
[----:B--2---:R-:W-:Y:S01]  /*4960*/  IADD3 R8, R9, R8, RZ ;  /* 0x0000000809087210 */ /* 0x004fe20007ffe0ff */
[----:B------:R-:W-:-:S04]  /*4970*/  IMAD R9, R19, 0x1800, R78 ;  /* 0x0000180013097824 */ /* 0x000fc800078e024e */
[----:B------:R-:W-:Y:S02]  /*4980*/  IMAD R11, R19, 0x1800, R8 ;  /* 0x00001800130b7824 */ /* 0x000fe400078e0208 */
[--C-:B------:R-:W-:Y:S02]  /*4990*/  IMAD R9, R9, 0x2, R22.reuse ;  /* 0x0000000209097824 */ /* 0x100fe400078e0216 */
[----:B------:R-:W-:-:S04]  /*49a0*/  IMAD R12, R11, 0x2, R22 ;  /* 0x000000020b0c7824 */ /* 0x000fc800078e0216 */
[----:B------:R-:W0:Y:S04]  /*49b0*/  LDS.128 R8, [R9+0x1c400] ;  /* 0x01c4000009087984 */ /* 0x000e280000000c00 */
[----:B---3--:R-:W2:Y:S01]  /*49c0*/  LDS.128 R12, [R12+0x1c400] ;  /* 0x01c400000c0c7984 */ /* 0x008ea20000000c00 */
[----:B------:R-:W-:Y:S05]  /*49d0*/  @P2 BRA `(.L_x_5994) ;  /* 0x0000000400582947 */ /* 0x000fea0003800000 */
[--C-:B------:R-:W-:Y:S01]  /*49e0*/  SHF.R.U64 R89, R44, 0x10, R45.reuse ;  /* 0x000000102c597819 */ /* 0x100fe2000000122d */
[----:B--2---:R-:W-:Y:S01]  /*49f0*/  IMAD.MOV.U32 R37, RZ, RZ, R12 ;  /* 0x000000ffff257224 */ /* 0x004fe200078e000c */
[----:B------:R-:W-:Y:S01]  /*4a00*/  SHF.R.U32.HI R44, RZ, 0x10, R45 ;  /* 0x00000010ff2c7819 */ /* 0x000fe2000001162d */
[----:B------:R-:W-:Y:S01]  /*4a10*/  IMAD.MOV.U32 R38, RZ, RZ, R14 ;  /* 0x000000ffff267224 */ /* 0x000fe200078e000e */
[----:B------:R-:W-:Y:S01]  /*4a20*/  SHF.R.U64 R93, R40, 0x10, R41 ;  /* 0x00000010285d7819 */ /* 0x000fe20000001229 */
[----:B0-----:R-:W-:Y:S01]  /*4a30*/  IMAD.MOV.U32 R12, RZ, RZ, R10 ;  /* 0x000000ffff0c7224 */ /* 0x001fe200078e000a */
[----:B------:R-:W-:Y:S01]  /*4a40*/  SHF.R.U64 R92, R42, 0x10, R43 ;  /* 0x000000102a5c7819 */ /* 0x000fe2000000122b */
[--C-:B------:R-:W-:Y:S01]  /*4a50*/  HADD2.F32 R14, -RZ, R13.reuse.H0_H0 ;  /* 0x2000000dff0e7230 */ /* 0x100fe20000004100 */
[----:B------:R-:W-:Y:S01]  /*4a60*/  SHF.R.U32.HI R40, RZ, 0x10, R41 ;  /* 0x00000010ff287819 */ /* 0x000fe20000011629 */
[----:B------:R-:W-:Y:S01]  /*4a70*/  HADD2.F32 R13, -RZ, R13.H1_H1 ;  /* 0x3000000dff0d7230 */ /* 0x000fe20000004100 */
[----:B------:R-:W-:Y:S01]  /*4a80*/  SHF.R.U32.HI R90, RZ, 0x10, R43 ;  /* 0x00000010ff5a7819 */ /* 0x000fe2000001162b */
[--C-:B------:R-:W-:Y:S01]  /*4a90*/  HADD2.F32 R10, -RZ, R9.reuse.H0_H0 ;  /* 0x20000009ff0a7230 */ /* 0x100fe20000004100 */
[--C-:B------:R-:W-:Y:S01]  /*4aa0*/  SHF.R.U64 R45, R46, 0x10, R47.reuse ;  /* 0x000000102e2d7819 */ /* 0x100fe2000000122f */
[----:B------:R-:W-:Y:S01]  /*4ab0*/  HADD2.F32 R42, -RZ, R44.H0_H0 ;  /* 0x2000002cff2a7230 */ /* 0x000fe20000004100 */
[----:B------:R-:W-:Y:S01]  /*4ac0*/  SHF.R.U32.HI R46, RZ, 0x10, R47 ;  /* 0x00000010ff2e7819 */ /* 0x000fe2000001162f */
[----:B------:R-:W-:-:S02]  /*4ad0*/  HADD2.F32 R9, -RZ, R9.H1_H1 ;  /* 0x30000009ff097230 */ /* 0x000fc40000004100 */
[----:B------:R-:W-:Y:S02]  /*4ae0*/  HADD2.F32 R41, -RZ, R108.H0_H0 ;  /* 0x2000006cff297230 */ /* 0x000fe40000004100 */
[-C--:B------:R-:W-:Y:S01]  /*4af0*/  FMUL.FTZ R44, R13, R42.reuse ;  /* 0x0000002a0d2c7220 */ /* 0x080fe20000410000 */
[----:B------:R-:W-:Y:S02]  /*4b00*/  HADD2.F32 R40, -RZ, R40.H0_H0 ;  /* 0x20000028ff287230 */ /* 0x000fe40000004100 */
[----:B------:R-:W-:Y:S01]  /*4b10*/  FMUL.FTZ R42, R9, R42 ;  /* 0x0000002a092a7220 */ /* 0x000fe20000410000 */
[----:B------:R-:W-:Y:S02]  /*4b20*/  HADD2.F32 R39, -RZ, R108.H1_H1 ;  /* 0x3000006cff277230 */ /* 0x000fe40000004100 */
[-C--:B------:R-:W-:Y:S01]  /*4b30*/  FMUL.FTZ R43, R14, R41.reuse ;  /* 0x000000290e2b7220 */ /* 0x080fe20000410000 */
[----:B------:R-:W-:Y:S01]  /*4b40*/  FMUL.FTZ R41, R10, R41 ;  /* 0x000000290a297220 */ /* 0x000fe20000410000 */
[----:B------:R-:W-:Y:S01]  /*4b50*/  FFMA.FTZ R42, R13, R40, R42 ;  /* 0x000000280d2a7223 */ /* 0x000fe2000001002a */
[----:B------:R-:W-:-:S02]  /*4b60*/  HADD2.F32 R13, -RZ, R107.H0_H0 ;  /* 0x2000006bff0d7230 */ /* 0x000fc40000004100 */
[-C--:B------:R-:W-:Y:S01]  /*4b70*/  FFMA.FTZ R43, R10, R39.reuse, -R43 ;  /* 0x000000270a2b7223 */ /* 0x080fe2000001082b */
[----:B------:R-:W-:Y:S01]  /*4b80*/  FFMA.FTZ R44, R9, R40, -R44 ;  /* 0x00000028092c7223 */ /* 0x000fe2000001082c */
[----:B------:R-:W-:Y:S02]  /*4b90*/  HADD2.F32 R107, -RZ, R107.H1_H1 ;  /* 0x3000006bff6b7230 */ /* 0x000fe40000004100 */
[----:B------:R-:W-:Y:S01]  /*4ba0*/  FFMA.FTZ R41, R14, R39, R41 ;  /* 0x000000270e297223 */ /* 0x000fe20000010029 */
[--C-:B------:R-:W-:Y:S02]  /*4bb0*/  HADD2.F32 R10, -RZ, R15.reuse.H0_H0 ;  /* 0x2000000fff0a7230 */ /* 0x100fe40000004100 */
[----:B------:R-:W-:Y:S02]  /*4bc0*/  HADD2.F32 R15, -RZ, R15.H1_H1 ;  /* 0x3000000fff0f7230 */ /* 0x000fe40000004100 */
[----:B------:R-:W-:Y:S01]  /*4bd0*/  HADD2.F32 R9, -RZ, R11.H0_H0 ;  /* 0x2000000bff097230 */ /* 0x000fe20000004100 */
[----:B------:R-:W-:Y:S01]  /*4be0*/  F2FP.F16.F32.PACK_AB R41, R42, R41 ;  /* 0x000000292a29723e */ /* 0x000fe200000000ff */
[----:B------:R-:W-:-:S02]  /*4bf0*/  HADD2.F32 R40, -RZ, R46.H0_H0 ;  /* 0x2000002eff287230 */ /* 0x000fc40000004100 */
[CC--:B------:R-:W-:Y:S01]  /*4c00*/  FMUL.FTZ R46, R10.reuse, R107.reuse ;  /* 0x0000006b0a2e7220 */ /* 0x0c0fe20000410000 */
[----:B------:R-:W-:Y:S02]  /*4c10*/  HADD2.F32 R11, -RZ, R11.H1_H1 ;  /* 0x3000000bff0b7230 */ /* 0x000fe40000004100 */
[----:B------:R-:W-:Y:S01]  /*4c20*/  FMUL.FTZ R107, R9, R107 ;  /* 0x0000006b096b7220 */ /* 0x000fe20000410000 */
[----:B------:R-:W-:Y:S02]  /*4c30*/  HADD2.F32 R14, -RZ, R90.H0_H0 ;  /* 0x2000005aff0e7230 */ /* 0x000fe40000004100 */
[-C--:B------:R-:W-:Y:S01]  /*4c40*/  FMUL.FTZ R90, R15, R40.reuse ;  /* 0x000000280f5a7220 */ /* 0x080fe20000410000 */
[-C--:B------:R-:W-:Y:S01]  /*4c50*/  FFMA.FTZ R46, R9, R13.reuse, -R46 ;  /* 0x0000000d092e7223 */ /* 0x080fe2000001082e */
[C---:B------:R-:W-:Y:S01]  /*4c60*/  FMUL.FTZ R40, R11.reuse, R40 ;  /* 0x000000280b287220 */ /* 0x040fe20000410000 */
[----:B------:R-:W-:Y:S01]  /*4c70*/  FFMA.FTZ R107, R10, R13, R107 ;  /* 0x0000000d0a6b7223 */ /* 0x000fe2000001006b */
[----:B------:R-:W-:Y:S01]  /*4c80*/  FFMA.FTZ R47, R11, R14, -R90 ;  /* 0x0000000e0b2f7223 */ /* 0x000fe2000001085a */
[----:B------:R-:W-:-:S02]  /*4c90*/  HADD2.F32 R11, -RZ, R106.H0_H0 ;  /* 0x2000006aff0b7230 */ /* 0x000fc40000004100 */
[----:B------:R-:W-:Y:S01]  /*4ca0*/  FFMA.FTZ R90, R15, R14, R40 ;  /* 0x0000000e0f5a7223 */ /* 0x000fe20000010028 */
[----:B------:R-:W-:Y:S02]  /*4cb0*/  HADD2.F32 R10, -RZ, R37.H0_H0 ;  /* 0x20000025ff0a7230 */ /* 0x000fe40000004100 */
[----:B------:R-:W-:Y:S02]  /*4cc0*/  HADD2.F32 R106, -RZ, R106.H1_H1 ;  /* 0x3000006aff6a7230 */ /* 0x000fe40000004100 */
[----:B------:R-:W-:Y:S01]  /*4cd0*/  HADD2.F32 R14, -RZ, R89.H0_H0 ;  /* 0x20000059ff0e7230 */ /* 0x000fe20000004100 */
[----:B------:R-:W-:Y:S01]  /*4ce0*/  F2FP.F16.F32.PACK_AB R90, R90, R107 ;  /* 0x0000006b5a5a723e */ /* 0x000fe200000000ff */
[----:B------:R-:W-:Y:S02]  /*4cf0*/  HADD2.F32 R9, -RZ, R8.H0_H0 ;  /* 0x20000008ff097230 */ /* 0x000fe40000004100 */
[----:B------:R-:W-:Y:S01]  /*4d00*/  FMUL.FTZ R40, R10, R106 ;  /* 0x0000006a0a287220 */ /* 0x000fe20000410000 */
[----:B------:R-:W-:-:S02]  /*4d10*/  HADD2.F32 R37, -RZ, R37.H1_H1 ;  /* 0x30000025ff257230 */ /* 0x000fc40000004100 */
[----:B------:R-:W-:Y:S02]  /*4d20*/  HADD2.F32 R8, -RZ, R8.H1_H1 ;  /* 0x30000008ff087230 */ /* 0x000fe40000004100 */
[----:B------:R-:W-:Y:S01]  /*4d30*/  FMUL.FTZ R15, R9, R106 ;  /* 0x0000006a090f7220 */ /* 0x000fe20000410000 */
[----:B------:R-:W-:Y:S02]  /*4d40*/  HADD2.F32 R13, -RZ, R93.H0_H0 ;  /* 0x2000005dff0d7230 */ /* 0x000fe40000004100 */
[-C--:B------:R-:W-:Y:S01]  /*4d50*/  FMUL.FTZ R39, R37, R14.reuse ;  /* 0x0000000e25277220 */ /* 0x080fe20000410000 */
[-C--:B------:R-:W-:Y:S01]  /*4d60*/  FFMA.FTZ R40, R9, R11.reuse, -R40 ;  /* 0x0000000b09287223 */ /* 0x080fe20000010828 */
[----:B------:R-:W-:Y:S01]  /*4d70*/  FMUL.FTZ R14, R8, R14 ;  /* 0x0000000e080e7220 */ /* 0x000fe20000410000 */
[----:B------:R-:W-:Y:S01]  /*4d80*/  FFMA.FTZ R15, R10, R11, R15 ;  /* 0x0000000b0a0f7223 */ /* 0x000fe2000001000f */
[----:B------:R-:W-:Y:S01]  /*4d90*/  FFMA.FTZ R39, R8, R13, -R39 ;  /* 0x0000000d08277223 */ /* 0x000fe20000010827 */
[----:B------:R-:W-:-:S02]  /*4da0*/  HADD2.F32 R10, -RZ, R104.H0_H0 ;  /* 0x20000068ff0a7230 */ /* 0x000fc40000004100 */
[----:B------:R-:W-:Y:S01]  /*4db0*/  FFMA.FTZ R14, R37, R13, R14 ;  /* 0x0000000d250e7223 */ /* 0x000fe2000001000e */
[----:B------:R-:W-:Y:S02]  /*4dc0*/  HADD2.F32 R9, -RZ, R38.H0_H0 ;  /* 0x20000026ff097230 */ /* 0x000fe40000004100 */
[----:B------:R-:W-:Y:S02]  /*4dd0*/  HADD2.F32 R104, -RZ, R104.H1_H1 ;  /* 0x30000068ff687230 */ /* 0x000fe40000004100 */
[----:B------:R-:W-:Y:S02]  /*4de0*/  HADD2.F32 R13, -RZ, R45.H0_H0 ;  /* 0x2000002dff0d7230 */ /* 0x000fe40000004100 */
        /* <DEDUP_REMOVED lines=8> */
[C---:B------:R-:W-:Y:S01]  /*4e70*/  FMUL.FTZ R13, R12.reuse, R13 ;  /* 0x0000000d0c0d7220 */ /* 0x040fe20000410000 */
[----:B------:R-:W-:Y:S01]  /*4e80*/  FFMA.FTZ R104, R9, R10, R104 ;  /* 0x0000000a09687223 */ /* 0x000fe20000010068 */
[-C--:B------:R-:W-:Y:S01]  /*4e90*/  FFMA.FTZ R12, R12, R11.reuse, -R45 ;  /* 0x0000000b0c0c7223 */ /* 0x080fe2000001082d */
[----:B------:R-:W-:Y:S01]  /*4ea0*/  F2FP.F16.F32.PACK_AB R8, R39, R40 ;  /* 0x000000282708723e */ /* 0x000fe200000000ff */
[----:B------:R-:W-:Y:S01]  /*4eb0*/  FFMA.FTZ R13, R38, R11, R13 ;  /* 0x0000000b260d7223 */ /* 0x000fe2000001000d */
[----:B------:R-:W-:Y:S01]  /*4ec0*/  F2FP.F16.F32.PACK_AB R40, R14, R15 ;  /* 0x0000000f0e28723e */ /* 0x000fe200000000ff */
[----:B------:R-:W-:Y:S01]  /*4ed0*/  IMAD.MOV.U32 R15, RZ, RZ, R90 ;  /* 0x000000ffff0f7224 */ /* 0x000fe200078e005a */
[----:B------:R-:W-:-:S02]  /*4ee0*/  F2FP.F16.F32.PACK_AB R10, R12, R37 ;  /* 0x000000250c0a723e */ /* 0x000fc400000000ff */
[----:B------:R-:W-:Y:S01]  /*4ef0*/  F2FP.F16.F32.PACK_AB R14, R13, R104 ;  /* 0x000000680d0e723e */ /* 0x000fe200000000ff */
[----:B------:R-:W-:Y:S01]  /*4f00*/  IMAD.MOV.U32 R13, RZ, RZ, R41 ;  /* 0x000000ffff0d7224 */ /* 0x000fe200078e0029 */
[----:B------:R-:W-:Y:S02]  /*4f10*/  F2FP.F16.F32.PACK_AB R9, R44, R43 ;  /* 0x0000002b2c09723e */ /* 0x000fe400000000ff */
[----:B------:R-:W-:Y:S02]  /*4f20*/  F2FP.F16.F32.PACK_AB R11, R47, R46 ;  /* 0x0000002e2f0b723e */ /* 0x000fe400000000ff */
[----:B------:R-:W-:-:S07]  /*4f30*/  MOV R12, R40 ;  /* 0x00000028000c7202 */ /* 0x000fce0000000f00 */
.L_x_5994:
[----:B------:R-:W-:Y:S05]  /*4f40*/  BSYNC B1 ;  /* 0x0000000000017941 */ /* 0x000fea0003800000 */
.L_x_5993:
[----:B0-----:R0:W-:Y:S01]  /*4f50*/  ST.E.128 desc[UR40][R34.64], R8 ;  /* 0x0000000822007985 */ /* 0x0011e2000c101d28 */
[----:B------:R-:W-:-:S13]  /*4f60*/  ISETP.GE.AND P2, PT, R36, R101, PT ;  /* 0x000000652400720c */ /* 0x000fda0003f46270 */
[----:B------:R-:W-:Y:S05]  /*4f70*/  @P2 BRA `(.L_x_5977) ;  /* 0x0000000400202947 */ /* 0x000fea0003800000 */
[----:B------:R-:W-:-:S05]  /*4f80*/  IMAD.WIDE R36, R36, 0x2, R32 ;  /* 0x0000000224247825 */ /* 0x000fca00078e0220 */
[----:B--2---:R2:W-:Y:S01]  /*4f90*/  ST.E.128 desc[UR40][R36.64], R12 ;  /* 0x0000000c24007985 */ /* 0x0045e2000c101d28 */
[----:B------:R-:W-:Y:S05]  /*4fa0*/  BRA `(.L_x_5977) ;  /* 0x0000000400147947 */ /* 0x000fea0003800000 */
.L_x_5958:
[----:B------:R-:W-:-:S06]  /*4fb0*/  UISETP.NE.AND UP0, UPT, UR47, 0x3, UPT ;  /* 0x000000032f00788c */ /* 0x000fcc000bf05270 */
[----:B------:R-:W-:-:S13]  /*4fc0*/  PLOP3.LUT P3, PT, PT, PT, UP0, 0x80, 0x0 ;  /* 0x000000000000781c */ /* 0x000fda0003f6f008 */
[----:B------:R-:W-:Y:S05]  /*4fd0*/  @!P3 BRA `(.L_x_5995) ;  /* 0x000000000004b947 */ /* 0x000fea0003800000 */
[----:B------:R-:W-:Y:S01]  /*4fe0*/  BPT.TRAP 0x1 ;  /* 0x000000040000795c */ /* 0x000fe20000300000 */
.L_x_5995:
[----:B------:R-:W-:Y:S01]  /*4ff0*/  IMAD R86, R19, 0x8, R22 ;  /* 0x0000000813567824 */ /* 0x000fe200078e0216 */
[----:B------:R-:W-:Y:S01]  /*5000*/  SHF.L.U32 R99, R206, 0x1f, RZ ;  /* 0x0000001fce637819 */ /* 0x000fe200000006ff */
[----:B------:R-:W-:Y:S01]  /*5010*/  BSSY B1, `(.L_x_5996) ;  /* 0x0000004000017945 */ /* 0x000fe20003800000 */
[----:B------:R-:W-:Y:S02]  /*5020*/  SHF.R.S32.HI R97, RZ, 0x1f, R91 ;  /* 0x0000001fff617819 */ /* 0x000fe4000001145b */
[----:B------:R-:W0:Y:S02]  /*5030*/  SYNCS.PHASECHK.TRANS64.TRYWAIT P2, [R86+URZ+0x32490], R99 ;  /* 0x03249063560075a7 */ /* 0x000e24000804017f */
[----:B0-----:R-:W-:Y:S05]  /*5040*/  @!P2 BRA `(.L_x_5997) ;  /* 0x00000198006ca947 */ /* 0x001fea0003800000 */
.L_x_6251:
[----:B------:R-:W-:Y:S05]  /*5050*/  BSYNC B1 ;  /* 0x0000000000017941 */ /* 0x000fea0003800000 */
.L_x_5996:
        /* <DEDUP_REMOVED lines=27> */
.L_x_6255:
        /* <DEDUP_REMOVED lines=13> */
.L_x_6000:
[----:B------:R-:W-:Y:S05]  /*52e0*/  BSYNC B1 ;  /* 0x0000000000017941 */ /* 0x000fea0003800000 */
.L_x_5999:
[----:B------:R-:W-:-:S03]  /*52f0*/  UMOV UR4, 0xffffffff ;  /* 0xffffffff00047882 */ /* 0x000fc60000000000 */
[----:B------:R-:W-:Y:S05]  /*5300*/  BRA.DIV UR4, `(.L_x_6001) ;  /* 0x0000019a04187947 */ /* 0x000fea000b800000 */
[----:B--2-4-:R2:W4:Y:S04]  /*5310*/  SHFL.IDX PT, R9, R33, 0x1, 0x1c1f ;  /* 0x003c1f0021097f89 */ /* 0x01452800000e0000 */
[----:B---3--:R2:W3:Y:S02]  /*5320*/  SHFL.IDX PT, R14, R32, 0x1, 0x1c1f ;  /* 0x003c1f00200e7f89 */ /* 0x0084e400000e0000 */
.L_x_6259:
        /* <DEDUP_REMOVED lines=13> */
.L_x_5977:
[----:B------:R-:W-:Y:S05]  /*5400*/  BSYNC B0 ;  /* 0x0000000000007941 */ /* 0x000fea0003800000 */
.L_x_5957:
        /* <DEDUP_REMOVED lines=17> */
.L_x_6003:
[----:B------:R-:W-:Y:S05]  /*5520*/  BSYNC B0 ;  /* 0x0000000000007941 */ /* 0x000fea0003800000 */
.L_x_6002:
[----:B------:R-:W3:Y:S01]  /*5530*/  SYNCS.PHASECHK.TRANS64.TRYWAIT P3, [R86+URZ+0x324b0], R99 ;  /* 0x0324b063560075a7 */ /* 0x000ee2000806017f */
[----:B------:R-:W-:Y:S04]  /*5540*/  BSSY B0, `(.L_x_6004) ;  /* 0x0000002000007945 */ /* 0x000fe80003800000 */
[----:B---3--:R-:W-:Y:S05]  /*5550*/  @!P3 BRA `(.L_x_6005) ;  /* 0x0000019400ccb947 */ /* 0x008fea0003800000 */
.L_x_6260:
[----:B------:R-:W-:Y:S05]  /*5560*/  BSYNC B0 ;  /* 0x0000000000007941 */ /* 0x000fea0003800000 */
.L_x_6004:
[----:B-12---:R1:W5:Y:S01]  /*5570*/  LDL R90, [R1+0xa8] ;  /* 0x0000a800015a7983 */ /* 0x0063620000100800 */
[----:B------:R-:W-:-:S03]  /*5580*/  ULDC.64 UR4, c[0x0][0x328] ;  /* 0x0000ca0000047ab9 */ /* 0x000fc60000000a00 */
[----:B------:R1:W5:Y:S04]  /*5590*/  LDL R89, [R1+0xa4] ;  /* 0x0000a40001597983 */ /* 0x0003680000100800 */
[----:B------:R1:W5:Y:S04]  /*55a0*/  LDL R47, [R1+0xa0] ;  /* 0x0000a000012f7983 */ /* 0x0003680000100800 */
[----:B------:R1:W5:Y:S01]  /*55b0*/  LDL R45, [R1+0x9c] ;  /* 0x00009c00012d7983 */ /* 0x0003620000100800 */
[----:B------:R-:W-:Y:S01]  /*55c0*/  IMAD R10, R97, UR4, RZ ;  /* 0x00000004610a7c24 */ /* 0x000fe2000f8e02ff */
[----:B------:R-:W-:Y:S01]  /*55d0*/  IADD3 R100, -R23, R100, RZ ;  /* 0x0000006417647210 */ /* 0x000fe20007ffe1ff */
[----:B0-----:R-:W-:Y:S01]  /*55e0*/  IMAD.WIDE.U32 R8, R91, UR4, RZ ;  /* 0x000000045b087c25 */ /* 0x001fe2000f8e00ff */
[----:B------:R-:W-:Y:S01]  /*55f0*/  BSSY B0, `(.L_x_6006) ;  /* 0x0000043000007945 */ /* 0x000fe20003800000 */
[----:B------:R-:W-:-:S02]  /*5600*/  SHF.R.S32.HI R44, RZ, 0x1f, R204 ;  /* 0x0000001fff2c7819 */ /* 0x000fc400000114cc */
[----:B------:R-:W-:Y:S01]  /*5610*/  IMAD R91, R91, UR5, R10 ;  /* 0x000000055b5b7c24 */ /* 0x000fe2000f8e020a */
[----:B------:R-:W-:Y:S01]  /*5620*/  ULDC.64 UR4, c[0x0][0x338] ;  /* 0x0000ce0000047ab9 */ /* 0x000fe20000000a00 */
[----:B------:R-:W-:Y:S01]  /*5630*/  IMAD R10, R19, 0x6000, R67 ;  /* 0x00006000130a7824 */ /* 0x000fe200078e0243 */
[----:B------:R-:W-:Y:S01]  /*5640*/  SHF.R.S32.HI R46, RZ, 0x1f, R205 ;  /* 0x0000001fff2e7819 */ /* 0x000fe200000114cd */
        /* <DEDUP_REMOVED lines=16> */
[----:B------:R1:W0:Y:S02]  /*5750*/  SHFL.IDX PT, R43, R38, RZ, 0x1c1f ;  /* 0x001c1fff262b7589 */ /* 0x00022400000e0000 */
[----:B------:R-:W-:Y:S02]  /*5760*/  IMAD R42, R8, 0x2, R27 ;  /* 0x00000002082a7824 */ /* 0x000fe400078e021b */
[----:B------:R1:W2:Y:S08]  /*5770*/  SHFL.IDX PT, R41, R39, RZ, 0x1c1f ;  /* 0x001c1fff27297589 */ /* 0x0002b000000e0000 */
[----:B-1----:R-:W-:Y:S05]  /*5780*/  @!P3 BRA `(.L_x_6007) ;  /* 0x0000000000a4b947 */ /* 0x002fea0003800000 */
[----:B------:R-:W-:Y:S02]  /*5790*/  ISETP.NE.AND P5, PT, R79, RZ, PT ;  /* 0x000000ff4f00720c */ /* 0x000fe40003fa5270 */
[----:B------:R-:W-:-:S11]  /*57a0*/  ISETP.NE.AND P4, PT, R80, RZ, PT ;  /* 0x000000ff5000720c */ /* 0x000fd60003f85270 */
[----:B------:R-:W1:Y:S01]  /*57b0*/  @P5 LDS.128 R8, [R40] ;  /* 0x0000000028085984 */ /* 0x000e620000000c00 */
[----:B0-----:R-:W-:-:S04]  /*57c0*/  @P5 LEA R12, P3, R16, R43, 0x1 ;  /* 0x0000002b100c5211 */ /* 0x001fc800078608ff */
[----:B--2---:R-:W-:Y:S02]  /*57d0*/  @P5 LEA.HI.X R13, R16, R41, R17, 0x1, P3 ;  /* 0x00000029100d5211 */ /* 0x004fe400018f0c11 */
[----:B------:R-:W-:-:S04]  /*57e0*/  @P4 LEA R36, P3, R2, R43, 0x1 ;  /* 0x0000002b02244211 */ /* 0x000fc800078608ff */
[----:B------:R-:W-:Y:S02]  /*57f0*/  @P4 LEA.HI.X R37, R2, R41, R203, 0x1, P3 ;  /* 0x0000002902254211 */ /* 0x000fe400018f0ccb */
[----:B------:R-:W-:-:S13]  /*5800*/  ISETP.NE.AND P3, PT, R81, RZ, PT ;  /* 0x000000ff5100720c */ /* 0x000fda0003f65270 */
[----:B------:R-:W-:-:S04]  /*5810*/  @P3 LEA R14, P6, R205, R43, 0x1 ;  /* 0x0000002bcd0e3211 */ /* 0x000fc800078c08ff */
[----:B------:R-:W-:Y:S01]  /*5820*/  @P3 LEA.HI.X R15, R205, R41, R46, 0x1, P6 ;  /* 0x00000029cd0f3211 */ /* 0x000fe200030f0c2e */
[----:B-1----:R-:W-:Y:S01]  /*5830*/  @P5 ST.E.128 desc[UR40][R12.64], R8 ;  /* 0x000000080c005985 */ /* 0x002fe2000c101d28 */
        /* <DEDUP_REMOVED lines=8> */
[----:B-----5:R-:W-:Y:S01]  /*58c0*/  @P4 LEA.HI.X R35, R225, R41, R90, 0x1, P6 ;  /* 0x00000029e1234211 */ /* 0x020fe200030f0c5a */
[----:B0-----:R0:W-:Y:S01]  /*58d0*/  @P3 ST.E.128 desc[UR40][R14.64], R8 ;  /* 0x000000080e003985 */ /* 0x0011e2000c101d28 */
[----:B------:R-:W-:-:S03]  /*58e0*/  ISETP.NE.AND P3, PT, R84, RZ, PT ;  /* 0x000000ff5400720c */ /* 0x000fc60003f65270 */
[----:B------:R-:W1:Y:S10]  /*58f0*/  @P5 LDS.128 R8, [R42+0x3000] ;  /* 0x003000002a085984 */ /* 0x000e740000000c00 */
[----:B------:R-:W-:-:S04]  /*5900*/  @P3 LEA R12, P6, R224, R43, 0x1 ;  /* 0x0000002be00c3211 */ /* 0x000fc800078c08ff */
[----:B------:R-:W-:Y:S02]  /*5910*/  @P3 LEA.HI.X R13, R224, R41, R89, 0x1, P6 ;  /* 0x00000029e00d3211 */ /* 0x000fe400030f0c59 */
[----:B0-----:R-:W-:Y:S01]  /*5920*/  PRMT R14, R3, 0x8880, RZ ;  /* 0x00008880030e7816 */ /* 0x001fe200000000ff */
[----:B-1----:R-:W-:Y:S01]  /*5930*/  @P5 ST.E.128 desc[UR40][R32.64], R8 ;  /* 0x0000000820005985 */ /* 0x002fe2000c101d28 */
        /* <DEDUP_REMOVED lines=14> */
.L_x_6007:
[----:B------:R-:W-:Y:S05]  /*5a20*/  BSYNC B0 ;  /* 0x0000000000007941 */ /* 0x000fea0003800000 */
.L_x_6006:
[----:B------:R-:W-:Y:S01]  /*5a30*/  ISETP.GE.AND P3, PT, R100, 0x41, PT ;  /* 0x000000416400780c */ /* 0x000fe20003f66270 */
[----:B------:R-:W4:Y:S01]  /*5a40*/  SHFL.IDX PT, R39, R39, 0x1, 0x1c1f ;  /* 0x003c1f0027277f89 */ /* 0x000f2200000e0000 */
[----:B------:R-:W-:Y:S03]  /*5a50*/  BSSY B0, `(.L_x_6008) ;  /* 0x000002c000007945 */ /* 0x000fe60003800000 */
[----:B--2---:R2:W0:Y:S08]  /*5a60*/  SHFL.IDX PT, R41, R38, 0x1, 0x1c1f ;  /* 0x003c1f0026297f89 */ /* 0x00443000000e0000 */
[----:B--2---:R-:W-:Y:S05]  /*5a70*/  @!P3 BRA `(.L_x_6009) ;  /* 0x0000000000a4b947 */ /* 0x004fea0003800000 */
[----:B------:R-:W-:-:S13]  /*5a80*/  ISETP.NE.AND P4, PT, R81, RZ, PT ;  /* 0x000000ff5100720c */ /* 0x000fda0003f85270 */
[----:B0-----:R-:W-:-:S04]  /*5a90*/  @P4 LEA R32, P3, R205, R41, 0x1 ;  /* 0x00000029cd204211 */ /* 0x001fc800078608ff */
[----:B----4-:R-:W-:Y:S02]  /*5aa0*/  @P4 LEA.HI.X R33, R205, R39, R46, 0x1, P3 ;  /* 0x00000027cd214211 */ /* 0x010fe400018f0c2e */
[----:B------:R-:W-:-:S13]  /*5ab0*/  ISETP.NE.AND P3, PT, R82, RZ, PT ;  /* 0x000000ff5200720c */ /* 0x000fda0003f65270 */
[----:B------:R-:W-:-:S04]  /*5ac0*/  @P3 LEA R34, P5, R204, R41, 0x1 ;  /* 0x00000029cc223211 */ /* 0x000fc800078a08ff */
[----:B------:R-:W-:Y:S02]  /*5ad0*/  @P3 LEA.HI.X R35, R204, R39, R44, 0x1, P5 ;  /* 0x00000027cc233211 */ /* 0x000fe400028f0c2c */
[----:B------:R-:W-:-:S13]  /*5ae0*/  ISETP.NE.AND P5, PT, R79, RZ, PT ;  /* 0x000000ff4f00720c */ /* 0x000fda0003fa5270 */
[----:B-1----:R-:W0:Y:S01]  /*5af0*/  @P5 LDS.128 R8, [R40+0x2000] ;  /* 0x0020000028085984 */ /* 0x002e220000000c00 */
[----:B------:R-:W-:-:S04]  /*5b00*/  @P5 LEA R12, P6, R16, R41, 0x1 ;  /* 0x00000029100c5211 */ /* 0x000fc800078c08ff */
[----:B------:R-:W-:-:S05]  /*5b10*/  @P5 LEA.HI.X R13, R16, R39, R17, 0x1, P6 ;  /* 0x00000027100d5211 */ /* 0x000fca00030f0c11 */
[----:B0-----:R-:W-:Y:S01]  /*5b20*/  @P5 ST.E.128 desc[UR40][R12.64], R8 ;  /* 0x000000080c005985 */ /* 0x001fe2000c101d28 */
[----:B------:R-:W-:-:S13]  /*5b30*/  ISETP.NE.AND P5, PT, R80, RZ, PT ;  /* 0x000000ff5000720c */ /* 0x000fda0003fa5270 */
[----:B------:R-:W0:Y:S01]  /*5b40*/  @P5 LDS.128 R8, [R42+0x2000] ;  /* 0x002000002a085984 */ /* 0x000e220000000c00 */
[----:B------:R-:W-:-:S04]  /*5b50*/  @P5 LEA R14, P6, R2, R41, 0x1 ;  /* 0x00000029020e5211 */ /* 0x000fc800078c08ff */
[----:B------:R-:W-:-:S05]  /*5b60*/  @P5 LEA.HI.X R15, R2, R39, R203, 0x1, P6 ;  /* 0x00000027020f5211 */ /* 0x000fca00030f0ccb */
        /* <DEDUP_REMOVED lines=26> */
.L_x_6009:
[----:B------:R-:W-:Y:S05]  /*5d10*/  BSYNC B0 ;  /* 0x0000000000007941 */ /* 0x000fea0003800000 */
.L_x_6008:
        /* <DEDUP_REMOVED lines=13> */
[----:B--2---:R-:W-:Y:S02]  /*5df0*/  SEL R9, RZ, 0x1, P2 ;  /* 0x00000001ff097807 */ /* 0x004fe40001000000 */
[----:B------:R-:W-:Y:S02]  /*5e00*/  SEL R19, R19, RZ, P2 ;  /* 0x000000ff13137207 */ /* 0x000fe40001000000 */
[----:B------:R-:W-:Y:S01]  /*5e10*/  LOP3.LUT R206, R206, R9, RZ, 0x3c, !PT ;  /* 0x00000009cece7212 */ /* 0x000fe200078e3cff */
[----:B------:R-:W-:Y:S06]  /*5e20*/  @P3 BRA `(.L_x_6010) ;  /* 0xffffffc4003c3947 */ /* 0x000fec000383ffff */
[----:B------:R-:W2:Y:S01]  /*5e30*/  S2R R8, SR_TID.X ;  /* 0x0000000000087919 */ /* 0x000ea20000002100 */
[----:B------:R-:W-:Y:S02]  /*5e40*/  PLOP3.LUT P0, PT, PT, PT, PT, 0x8, 0x0 ;  /* 0x000000000000781c */ /* 0x000fe40003f0e170 */
[----:B--2---:R-:W-:-:S04]  /*5e50*/  SHF.R.U32.HI R8, RZ, 0x7, R8 ;  /* 0x00000007ff087819 */ /* 0x004fc80000011608 */
[----:B------:R-:W-:-:S13]  /*5e60*/  ISETP.NE.AND P3, PT, R8, 0x1, PT ;  /* 0x000000010800780c */ /* 0x000fda0003f65270 */
[----:B------:R-:W-:Y:S06]  /*5e70*/  @!P3 BAR.ARV 0x9, 0x100 ;  /* 0x024400000000bb1d */ /* 0x000fec0000002000 */
.L_x_5952:
[----:B------:R-:W2:Y:S01]  /*5e80*/  LDL R5, [R1+0x98] ;  /* 0x0000980001057983 */ /* 0x000ea20000100800 */
[----:B------:R-:W3:Y:S01]  /*5e90*/  LDC R0, c[0x0][0x448] ;  /* 0x00011200ff007b82 */ /* 0x000ee20000000800 */
[----:B------:R-:W-:Y:S01]  /*5ea0*/  CS2R R20, SRZ ;  /* 0x0000000000147805 */ /* 0x000fe2000001ff00 */
[----:B------:R-:W-:Y:S01]  /*5eb0*/  IMAD.MOV.U32 R150, RZ, RZ, RZ ;  /* 0x000000ffff967224 */ /* 0x000fe200078e00ff */
        /* <DEDUP_REMOVED lines=15> */
[----:B-----5:R-:W-:-:S02]  /*5fb0*/  CS2R R88, SRZ ;  /* 0x0000000000587805 */ /* 0x020fc4000001ff00 */
[----:B-1----:R-:W-:Y:S02]  /*5fc0*/  CS2R R86, SRZ ;  /* 0x0000000000567805 */ /* 0x002fe4000001ff00 */
[----:B------:R-:W-:Y:S02]  /*5fd0*/  CS2R R156, SRZ ;  /* 0x00000000009c7805 */ /* 0x000fe4000001ff00 */
[----:B------:R-:W-:Y:S02]  /*5fe0*/  CS2R R84, SRZ ;  /* 0x0000000000547805 */ /* 0x000fe4000001ff00 */
[----:B------:R-:W-:Y:S02]  /*5ff0*/  CS2R R80, SRZ ;  /* 0x0000000000507805 */ /* 0x000fe4000001ff00 */
[----:B------:R-:W-:Y:S02]  /*6000*/  CS2R R178, SRZ ;  /* 0x0000000000b27805 */ /* 0x000fe4000001ff00 */
[----:B---3--:R-:W-:-:S02]  /*6010*/  ISETP.NE.AND P1, PT, R0, 0x1, PT ;  /* 0x000000010000780c */ /* 0x008fc40003f25270 */
        /* <DEDUP_REMOVED lines=12> */
[----:B------:R-:W1:Y:S01]  /*60e0*/  @P1 LDC R3, c[0x0][0x44c] ;  /* 0x00011300ff031b82 */ /* 0x000e620000000800 */
[----:B0-----:R-:W-:-:S02]  /*60f0*/  CS2R R42, SRZ ;  /* 0x00000000002a7805 */ /* 0x001fc4000001ff00 */
[----:B------:R-:W-:Y:S02]  /*6100*/  CS2R R40, SRZ ;  /* 0x0000000000287805 */ /* 0x000fe4000001ff00 */
[----:B------:R-:W-:Y:S02]  /*6110*/  CS2R R170, SRZ ;  /* 0x0000000000aa7805 */ /* 0x000fe4000001ff00 */
[----:B------:R-:W-:Y:S02]  /*6120*/  CS2R R36, SRZ ;  /* 0x0000000000247805 */ /* 0x000fe4000001ff00 */
[----:B------:R-:W-:Y:S02]  /*6130*/  CS2R R32, SRZ ;  /* 0x0000000000207805 */ /* 0x000fe4000001ff00 */
[----:B------:R-:W-:Y:S02]  /*6140*/  CS2R R90, SRZ ;  /* 0x00000000005a7805 */ /* 0x000fe4000001ff00 */
[----:B------:R-:W-:Y:S01]  /*6150*/  CS2R R168, SRZ ;  /* 0x0000000000a87805 */ /* 0x000fe2000001ff00 */
[----:B------:R-:W0:Y:S01]  /*6160*/  @P1 LDC R4, c[0x0][0x450] ;  /* 0x00011400ff041b82 */ /* 0x000e220000000800 */
        /* <DEDUP_REMOVED lines=8> */
[----:B------:R-:W-:Y:S02]  /*61f0*/  MOV R27, RZ ;  /* 0x000000ff001b7202 */ /* 0x000fe40000000f00 */
[----:B------:R-:W-:Y:S02]  /*6200*/  CS2R R58, SRZ ;  /* 0x00000000003a7805 */ /* 0x000fe4000001ff00 */
[----:B------:R-:W-:Y:S02]  /*6210*/  CS2R R160, SRZ ;  /* 0x0000000000a07805 */ /* 0x000fe4000001ff00 */
[----:B------:R-:W-:Y:S02]  /*6220*/  CS2R R54, SRZ ;  /* 0x0000000000367805 */ /* 0x000fe4000001ff00 */
[----:B------:R-:W-:Y:S01]  /*6230*/  CS2R R12, SRZ ;  /* 0x00000000000c7805 */ /* 0x000fe2000001ff00 */
[----:B------:R-:W-:Y:S01]  /*6240*/  IMAD.MOV.U32 R47, RZ, RZ, RZ ;  /* 0x000000ffff2f7224 */ /* 0x000fe200078e00ff */
[----:B------:R-:W-:-:S02]  /*6250*/  CS2R R10, SRZ ;  /* 0x00000000000a7805 */ /* 0x000fc4000001ff00 */
[----:B------:R-:W-:Y:S02]  /*6260*/  CS2R R44, SRZ ;  /* 0x00000000002c7805 */ /* 0x000fe4000001ff00 */
[----:B------:R-:W-:Y:S01]  /*6270*/  CS2R R8, SRZ ;  /* 0x0000000000087805 */ /* 0x000fe2000001ff00 */
[----:B------:R-:W-:Y:S01]  /*6280*/  IMAD.MOV.U32 R24, RZ, RZ, RZ ;  /* 0x000000ffff187224 */ /* 0x000fe200078e00ff */
[----:B----4-:R-:W-:Y:S02]  /*6290*/  CS2R R38, SRZ ;  /* 0x0000000000267805 */ /* 0x010fe4000001ff00 */
[----:B------:R-:W-:Y:S02]  /*62a0*/  CS2R R34, SRZ ;  /* 0x0000000000227805 */ /* 0x000fe4000001ff00 */
[----:B------:R-:W-:Y:S02]  /*62b0*/  CS2R R6, SRZ ;  /* 0x0000000000067805 */ /* 0x000fe4000001ff00 */
[----:B------:R-:W-:-:S02]  /*62c0*/  CS2R R28, SRZ ;  /* 0x00000000001c7805 */ /* 0x000fc4000001ff00 */
[----:B--2---:R-:W-:Y:S01]  /*62d0*/  IADD3 R0, R5, 0x7f, RZ ;  /* 0x0000007f05007810 */ /* 0x004fe20007ffe0ff */
[----:B------:R-:W-:-:S04]  /*62e0*/  IMAD.MOV.U32 R5, RZ, RZ, RZ ;  /* 0x000000ffff057224 */ /* 0x000fc800078e00ff */
[----:B-1----:R-:W-:-:S05]  /*62f0*/  @P1 IMAD.HI.U32 R3, R0, R3, RZ ;  /* 0x0000000300031227 */ /* 0x002fca00078e00ff */
[----:B0-----:R-:W-:Y:S02]  /*6300*/  @P1 SHF.R.U32.HI R0, RZ, R4, R3 ;  /* 0x00000004ff001219 */ /* 0x001fe40000011603 */
[----:B------:R-:W-:-:S03]  /*6310*/  PLOP3.LUT P1, PT, PT, PT, PT, 0x80, 0x0 ;  /* 0x000000000000781c */ /* 0x000fc60003f2f070 */
[----:B------:R-:W-:Y:S02]  /*6320*/  IMAD.IADD R0, R31, 0x1, R0 ;  /* 0x000000011f007824 */ /* 0x000fe400078e0200 */
[----:B------:R-:W-:Y:S02]  /*6330*/  IMAD.MOV.U32 R31, RZ, RZ, RZ ;  /* 0x000000ffff1f7224 */ /* 0x000fe400078e00ff */
[----:B------:R-:W-:-:S05]  /*6340*/  IMAD.HI R0, R0, 0x2aaaaaab, RZ ;  /* 0x2aaaaaab00007827 */ /* 0x000fca00078e02ff */
[----:B------:R-:W-:-:S04]  /*6350*/  SHF.R.U32.HI R3, RZ, 0x1f, R0 ;  /* 0x0000001fff037819 */ /* 0x000fc80000011600 */
[----:B------:R-:W-:Y:S01]  /*6360*/  LEA.HI.SX32 R0, R0, R3, 0x1c ;  /* 0x0000000300007211 */ /* 0x000fe200078fe2ff */
[----:B------:R-:W-:-:S03]  /*6370*/  IMAD.MOV.U32 R3, RZ, RZ, RZ ;  /* 0x000000ffff037224 */ /* 0x000fc600078e00ff */
[----:B------:R-:W-:Y:S01]  /*6380*/  VIMNMX R177, R177, R0, PT ;  /* 0x00000000b1b17248 */ /* 0x000fe20003fe0100 */
[----:B------:R-:W-:-:S03]  /*6390*/  IMAD.MOV.U32 R0, RZ, RZ, RZ ;  /* 0x000000ffff007224 */ /* 0x000fc600078e00ff */
[----:B------:R-:W-:Y:S01]  /*63a0*/  ISETP.GE.AND P2, PT, R177, 0x1, PT ;  /* 0x00000001b100780c */ /* 0x000fe20003f46270 */
[----:B------:R-:W-:-:S12]  /*63b0*/  @P0 BRA `(.L_x_6011) ;  /* 0x00000000000c0947 */ /* 0x000fd80003800000 */
[----:B------:R-:W0:Y:S01]  /*63c0*/  FENCE.VIEW.ASYNC.G ;  /* 0x00000000000073c6 */ /* 0x000e220000000100 */
[----:B------:R-:W-:Y:S05]  /*63d0*/  WARPSYNC.ALL ;  /* 0x0000000000007948 */ /* 0x000fea0003800000 */
[----:B0-----:R-:W-:Y:S06]  /*63e0*/  BAR.ARV 0xc, 0x180 ;  /* 0x0306000000007b1d */ /* 0x001fec0000002000 */
.L_x_6011:
[----:B------:R-:W-:Y:S02]  /*63f0*/  IMAD.MOV.U32 R25, RZ, RZ, RZ ;  /* 0x000000ffff197224 */ /* 0x000fe400078e00ff */
[----:B------:R-:W-:Y:S01]  /*6400*/  IMAD.MOV.U32 R4, RZ, RZ, RZ ;  /* 0x000000ffff047224 */ /* 0x000fe200078e00ff */
[----:B------:R-:W-:Y:S06]  /*6410*/  @!P2 BRA `(.L_x_6012) ;  /* 0x000000d400d8a947 */ /* 0x000fec0003800000 */
[----:B------:R-:W0:Y:S01]  /*6420*/  S2R R14, SR_TID.X ;  /* 0x00000000000e7919 */ /* 0x000e220000002100 */
[----:B------:R-:W-:Y:S01]  /*6430*/  UMOV UR4, 0xffffffff ;  /* 0xffffffff00047882 */ /* 0x000fe20000000000 */
[----:B0-----:R-:W-:-:S04]  /*6440*/  IADD3 R14, R14, -0x80, RZ ;  /* 0xffffff800e0e7810 */ /* 0x001fc80007ffe0ff */
[----:B------:R-:W-:-:S04]  /*6450*/  SHF.R.S32.HI R0, RZ, 0x1f, R14 ;  /* 0x0000001fff007819 */ /* 0x000fc8000001140e */
[----:B------:R-:W-:-:S04]  /*6460*/  LEA.HI R0, R0, R14, RZ, 0x7 ;  /* 0x0000000e00007211 */ /* 0x000fc800078f38ff */
[----:B------:R-:W-:Y:S01]  /*6470*/  SHF.R.S32.HI R13, RZ, 0x7, R0 ;  /* 0x00000007ff0d7819 */ /* 0x000fe20000011400 */
[----:B------:R-:W-:Y:S06]  /*6480*/  BRA.DIV UR4, `(.L_x_6013) ;  /* 0x0000018a04147947 */ /* 0x000fec000b800000 */
[----:B------:R0:W1:Y:S02]  /*6490*/  SHFL.IDX PT, R14, R13, RZ, 0x1f ;  /* 0x00001fff0d0e7589 */ /* 0x00006400000e0000 */
.L_x_6263:
[----:B-1----:R-:W-:Y:S01]  /*64a0*/  LEA.HI R0, R14, R14, RZ, 0x1 ;  /* 0x0000000e0e007211 */ /* 0x002fe200078f08ff */
[----:B------:R-:W-:Y:S01]  /*64b0*/  VIADD R24, R22, 0x18400 ;  /* 0x0001840016187836 */ /* 0x000fe20000000000 */
[----:B------:R-:W-:Y:S01]  /*64c0*/  BSSY B6, `(.L_x_6014) ;  /* 0x000001d000067945 */ /* 0x000fe20003800000 */
[----:B------:R-:W-:Y:S01]  /*64d0*/  IMAD.MOV.U32 R213, RZ, RZ, 0x40000040 ;  /* 0x40000040ffd57424 */ /* 0x000fe200078e00ff */
[----:B------:R-:W-:Y:S02]  /*64e0*/  LOP3.LUT R3, R0, 0x7fffe, RZ, 0xc0, !PT ;  /* 0x0007fffe00037812 */ /* 0x000fe400078ec0ff */
[----:B------:R-:W-:-:S03]  /*64f0*/  LOP3.LUT P0, RZ, R24, 0x1bf, RZ, 0xc0, !PT ;  /* 0x000001bf18ff7812 */ /* 0x000fc6000780c0ff */
[----:B------:R-:W-:-:S04]  /*6500*/  IMAD.IADD R3, R14, 0x1, -R3 ;  /* 0x000000010e037824 */ /* 0x000fc800078e0a03 */
[----:B------:R-:W-:-:S05]  /*6510*/  IMAD R3, R3, 0x2000, R24 ;  /* 0x0000200003037824 */ /* 0x000fca00078e0218 */
[----:B------:R-:W-:Y:S01]  /*6520*/  SHF.R.U32.HI R0, RZ, 0x4, R3 ;  /* 0x00000004ff007819 */ /* 0x000fe20000011603 */
[----:B------:R-:W-:-:S03]  /*6530*/  VIADD R3, R3, 0xa000 ;  /* 0x0000a00003037836 */ /* 0x000fc60000000000 */
[----:B------:R-:W-:Y:S02]  /*6540*/  LOP3.LUT R0, R0, 0x3fff, RZ, 0xc0, !PT ;  /* 0x00003fff00007812 */ /* 0x000fe400078ec0ff */
[----:B------:R-:W-:Y:S02]  /*6550*/  SHF.R.U32.HI R3, RZ, 0x4, R3 ;  /* 0x00000004ff037819 */ /* 0x000fe40000011603 */
[----:B------:R-:W-:Y:S02]  /*6560*/  LOP3.LUT R212, R0, 0x10000, RZ, 0xfc, !PT ;  /* 0x0001000000d47812 */ /* 0x000fe400078efcff */
[----:B------:R-:W-:Y:S01]  /*6570*/  LOP3.LUT R72, R3, 0x3fff, RZ, 0xc0, !PT ;  /* 0x00003fff03487812 */ /* 0x000fe200078ec0ff */
[----:B------:R-:W-:Y:S06]  /*6580*/  @!P0 BRA `(.L_x_6015) ;  /* 0x0000000000408947 */ /* 0x000fec0003800000 */
[----:B------:R-:W-:Y:S01]  /*6590*/  MOV R0, 0x0 ;  /* 0x0000000000007802 */ /* 0x000fe20000000f00 */
[----:B------:R-:W-:Y:S01]  /*65a0*/  ULDC.64 UR4, c[0x4][0x98] ;  /* 0x0100260000047ab9 */ /* 0x000fe20000000a00 */
[----:B------:R-:W-:Y:S01]  /*65b0*/  ULDC.64 UR6, c[0x4][0xa0] ;  /* 0x0100280000067ab9 */ /* 0x000fe20000000a00 */
[----:B------:R-:W-:Y:S01]  /*65c0*/  MOV R4, UR4 ;  /* 0x0000000400047c02 */ /* 0x000fe20008000f00 */
[----:B------:R1:W2:Y:S01]  /*65d0*/  LDC.64 R14, c[0x4][R0] ;  /* 0x01000000000e7b82 */ /* 0x0002a20000000a00 */
        /* <DEDUP_REMOVED lines=8> */
[----:B01----:R-:W-:-:S07]  /*6660*/  IMAD.MOV.U32 R13, RZ, RZ, RZ ;  /* 0x000000ffff0d7224 */ /* 0x003fce00078e00ff */
[----:B------:R-:W-:-:S07]  /*6670*/  LEPC R20, `(.L_x_6015) ;  /* 0x000000001014794e */ /* 0x000fce0000000000 */
[----:B--2---:R-:W-:Y:S05]  /*6680*/  CALL.ABS.NOINC R14 ;  /* 0x000000000e007343 */ /* 0x004fea0003c00000 */
.L_x_6015:
[----:B------:R-:W-:Y:S05]  /*6690*/  BSYNC B6 ;  /* 0x0000000000067941 */ /* 0x000fea0003800000 */
.L_x_6014:
        /* <DEDUP_REMOVED lines=13> */
.L_x_6019:
[----:B--2---:R2:W3:Y:S02]  /*6770*/  SYNCS.PHASECHK.TRANS64.TRYWAIT P0, [R22+URZ+0x32400], R3 ;  /* 0x03240003160075a7 */ /* 0x0044e4000800017f */
[----:B---3--:R-:W-:Y:S05]  /*6780*/  @!P0 NANOSLEEP.SYNCS 0x989680 ;  /* 0x009896800000895d */ /* 0x008fea0003900000 */
[----:B------:R-:W3:Y:S02]  /*6790*/  @!P0 SYNCS.PHASECHK.TRANS64 P0, [R22+URZ+0x32400], R3 ;  /* 0x03240003160085a7 */ /* 0x000ee4000800007f */
[----:B---3--:R-:W-:Y:S05]  /*67a0*/  @!P0 BRA `(.L_x_6019) ;  /* 0xfffffffc00f08947 */ /* 0x008fea000383ffff */
.L_x_6018:
[----:B------:R-:W-:Y:S05]  /*67b0*/  BSYNC B0 ;  /* 0x0000000000007941 */ /* 0x000fea0003800000 */
.L_x_6017:
[----:B------:R-:W-:Y:S05]  /*67c0*/  BRA `(.L_x_6020) ;  /* 0x0000002c00747947 */ /* 0x000fea0003800000 */
.L_x_6016:
        /* <DEDUP_REMOVED lines=30> */
.L_x_6022:
[----:B------:R-:W-:Y:S05]  /*69b0*/  BSYNC B6 ;  /* 0x0000000000067941 */ /* 0x000fea0003800000 */
.L_x_6021:
[----:B------:R-:W2:Y:S01]  /*69c0*/  LDL R39, [R1+0x98] ;  /* 0x0000980001277983 */ /* 0x000ea20000100800 */
[----:B------:R-:W-:Y:S01]  /*69d0*/  ULDC.U8 UR4, c[0x0][0x410] ;  /* 0x0001040000047ab9 */ /* 0x000fe20000000000 */
[----:B------:R-:W-:Y:S01]  /*69e0*/  BSSY B0, `(.L_x_6023) ;  /* 0x00002b3000007945 */ /* 0x000fe20003800000 */
[----:B------:R-:W-:Y:S01]  /*69f0*/  ISETP.NE.AND P0, PT, RZ, UR4, PT ;  /* 0x00000004ff007c0c */ /* 0x000fe2000bf05270 */
[----:B--2---:R-:W-:-:S12]  /*6a00*/  IMAD.IADD R35, R23, 0x1, R39 ;  /* 0x0000000117237824 */ /* 0x004fd800078e0227 */
        /* <DEDUP_REMOVED lines=17> */
[----:B------:R-:W-:-:S05]  /*6b20*/  IMAD.IADD R20, R21, 0x1, -R20 ;  /* 0x0000000115147824 */ /* 0x000fca00078e0a14 */
[----:B------:R-:W-:-:S05]  /*6b30*/  LEA R3, R20, R35, 0x6 ;  /* 0x0000002314037211 */ /* 0x000fca00078e30ff */
        /* <DEDUP_REMOVED lines=14> */
[----:B------:R-:W-:-:S02]  /*6c20*/  LEA R7, P1, R10, UR6, 0x1 ;  /* 0x000000060a077c11 */ /* 0x000fc4000f8208ff */
[----:B------:R-:W-:Y:S02]  /*6c30*/  IADD3 R3, R11, R3, RZ ;  /* 0x000000030b037210 */ /* 0x000fe40007ffe0ff */
[----:B------:R-:W-:Y:S02]  /*6c40*/  LEA.HI.X R6, R8, UR5, R5, 0x1, P0 ;  /* 0x0000000508067c11 */ /* 0x000fe400080f0c05 */
[----:B------:R-:W-:Y:S01]  /*6c50*/  LEA.HI.X R8, R10, UR7, R3, 0x1, P1 ;  /* 0x000000070a087c11 */ /* 0x000fe200088f0c03 */
[----:B------:R-:W-:Y:S06]  /*6c60*/  BRA.DIV UR4, `(.L_x_6025) ;  /* 0x0000018204407947 */ /* 0x000fec000b800000 */
[----:B------:R1:W2:Y:S04]  /*6c70*/  SHFL.IDX PT, R3, R6, RZ, 0x1c1f ;  /* 0x001c1fff06037589 */ /* 0x0002a800000e0000 */
[----:B------:R1:W3:Y:S04]  /*6c80*/  SHFL.IDX PT, R0, R4, RZ, 0x1c1f ;  /* 0x001c1fff04007589 */ /* 0x0002e800000e0000 */
[----:B------:R1:W4:Y:S04]  /*6c90*/  SHFL.IDX PT, R5, R8, RZ, 0x1c1f ;  /* 0x001c1fff08057589 */ /* 0x00032800000e0000 */
[----:B------:R1:W0:Y:S02]  /*6ca0*/  SHFL.IDX PT, R14, R7, RZ, 0x1c1f ;  /* 0x001c1fff070e7589 */ /* 0x00022400000e0000 */
.L_x_6269:
[----:B------:R-:W5:Y:S01]  /*6cb0*/  LDL R9, [R1+0x90] ;  /* 0x0000900001097983 */ /* 0x000f620000100800 */
[----:B------:R-:W-:Y:S01]  /*6cc0*/  BSSY B1, `(.L_x_6026) ;  /* 0x000001e000017945 */ /* 0x000fe20003800000 */
[----:B------:R-:W-:Y:S02]  /*6cd0*/  CS2R R32, SRZ ;  /* 0x0000000000207805 */ /* 0x000fe4000001ff00 */
[----:B------:R-:W-:Y:S02]  /*6ce0*/  CS2R R20, SRZ ;  /* 0x0000000000147805 */ /* 0x000fe4000001ff00 */
[----:B------:R-:W-:Y:S02]  /*6cf0*/  CS2R R30, SRZ ;  /* 0x00000000001e7805 */ /* 0x000fe4000001ff00 */
[----:B------:R-:W-:Y:S01]  /*6d00*/  CS2R R24, SRZ ;  /* 0x0000000000187805 */ /* 0x000fe2000001ff00 */
[----:B-----5:R-:W-:-:S05]  /*6d10*/  IMAD R36, R9, R36, RZ ;  /* 0x0000002409247224 */ /* 0x020fca00078e02ff */
[----:B------:R-:W-:-:S13]  /*6d20*/  ISETP.GE.AND P0, PT, R35, R36, PT ;  /* 0x000000242300720c */ /* 0x000fda0003f06270 */
        /* <DEDUP_REMOVED lines=14> */
[----:B0-----:R-:W-:Y:S01]  /*6e10*/  @!P3 IADD3 R28, P1, R14, R29, RZ ;  /* 0x0000001d0e1cb210 */ /* 0x001fe20007f3e0ff */
[----:B------:R-:W-:Y:S01]  /*6e20*/  @!P2 IMAD.WIDE R12, R200, 0x2, R14 ;  /* 0x00000002c80ca825 */ /* 0x000fe200078e020e */
[----:B------:R0:W5:Y:S02]  /*6e30*/  @!P2 LD.E.64 R30, desc[UR40][R10.64] ;  /* 0x000000280a1ea980 */ /* 0x000164000c101b00 */
[----:B------:R-:W-:Y:S01]  /*6e40*/  @!P3 IADD3.X R29, R5, R20, RZ, P1, !PT ;  /* 0x00000014051db210 */ /* 0x000fe20000ffe4ff */
[----:B------:R-:W-:Y:S01]  /*6e50*/  @!P3 IMAD.X R27, R3, 0x1, R20, P0 ;  /* 0x00000001031bb824 */ /* 0x000fe200000e0614 */
[----:B------:R-:W-:Y:S01]  /*6e60*/  CS2R R20, SRZ ;  /* 0x0000000000147805 */ /* 0x000fe2000001ff00 */
[----:B------:R0:W5:Y:S04]  /*6e70*/  @!P2 LD.E.64 R32, desc[UR40][R12.64] ;  /* 0x000000280c20a980 */ /* 0x000168000c101b00 */
[----:B------:R0:W5:Y:S04]  /*6e80*/  @!P3 LD.E.64 R24, desc[UR40][R26.64] ;  /* 0x000000281a18b980 */ /* 0x000168000c101b00 */
[----:B------:R0:W5:Y:S02]  /*6e90*/  @!P3 LD.E.64 R20, desc[UR40][R28.64] ;  /* 0x000000281c14b980 */ /* 0x000164000c101b00 */
.L_x_6027:
[----:B------:R-:W-:Y:S05]  /*6ea0*/  BSYNC B1 ;  /* 0x0000000000017941 */ /* 0x000fea0003800000 */
.L_x_6026:
[----:B---3-5:R-:W-:Y:S01]  /*6eb0*/  IMAD.MOV.U32 R0, RZ, RZ, R32 ;  /* 0x000000ffff007224 */ /* 0x028fe200078e0020 */
[----:B------:R-:W-:Y:S01]  /*6ec0*/  UMOV UR4, 0xffffffff ;  /* 0xffffffff00047882 */ /* 0x000fe20000000000 */
[----:B--2---:R-:W-:Y:S01]  /*6ed0*/  IMAD.MOV.U32 R3, RZ, RZ, R33 ;  /* 0x000000ffff037224 */ /* 0x004fe200078e0021 */
[----:B0-----:R-:W-:Y:S01]  /*6ee0*/  CS2R R26, SRZ ;  /* 0x00000000001a7805 */ /* 0x001fe2000001ff00 */
[----:B----4-:R-:W-:Y:S02]  /*6ef0*/  IMAD.MOV.U32 R5, RZ, RZ, R20 ;  /* 0x000000ffff057224 */ /* 0x010fe400078e0014 */
        /* <DEDUP_REMOVED lines=9> */
[----:B------:R-:W-:Y:S06]  /*6f90*/  BRA.DIV UR4, `(.L_x_6028) ;  /* 0x0000017e04e47947 */ /* 0x000fec000b800000 */
[----:B------:R0:W2:Y:S04]  /*6fa0*/  SHFL.IDX PT, R3, R6, 0x1, 0x1c1f ;  /* 0x003c1f0006037f89 */ /* 0x0000a800000e0000 */
[----:B------:R0:W3:Y:S04]  /*6fb0*/  SHFL.IDX PT, R0, R4, 0x1, 0x1c1f ;  /* 0x003c1f0004007f89 */ /* 0x0000e800000e0000 */
[----:B------:R0:W4:Y:S04]  /*6fc0*/  SHFL.IDX PT, R5, R8, 0x1, 0x1c1f ;  /* 0x003c1f0008057f89 */ /* 0x00012800000e0000 */
[----:B------:R0:W0:Y:S02]  /*6fd0*/  SHFL.IDX PT, R14, R7, 0x1, 0x1c1f ;  /* 0x003c1f00070e7f89 */ /* 0x00002400000e0000 */
.L_x_6275:
        /* <DEDUP_REMOVED lines=14> */
[----:B------:R-:W-:Y:S01]  /*70c0*/  ULDC UR4, c[0x0][0x3f4] ;  /* 0x0000fd0000047ab9 */ /* 0x000fe20000000800 */
[----:B---3--:R-:W-:Y:S01]  /*70d0*/  MOV R6, R0 ;  /* 0x0000000000067202 */ /* 0x008fe20000000f00 */
[----:B------:R-:W-:Y:S01]  /*70e0*/  IMAD.MOV.U32 R7, RZ, RZ, R3 ;  /* 0x000000ffff077224 */ /* 0x000fe200078e0003 */
[----:B------:R-:W-:Y:S02]  /*70f0*/  ISETP.GE.AND P3, PT, R207, UR4, PT ;  /* 0x00000004cf007c0c */ /* 0x000fe4000bf66270 */
[----:B------:R-:W-:Y:S02]  /*7100*/  CS2R R28, SRZ ;  /* 0x00000000001c7805 */ /* 0x000fe4000001ff00 */
[----:B------:R-:W-:Y:S01]  /*7110*/  ISETP.GE.AND P2, PT, R200, UR4, PT ;  /* 0x00000004c8007c0c */ /* 0x000fe2000bf46270 */
[----:B----4-:R-:W-:-:S08]  /*7120*/  IMAD.MOV.U32 R15, RZ, RZ, R5 ;  /* 0x000000ffff0f7224 */ /* 0x010fd000078e0005 */
        /* <DEDUP_REMOVED lines=15> */
.L_x_6030:
[----:B------:R-:W-:Y:S05]  /*7220*/  BSYNC B1 ;  /* 0x0000000000017941 */ /* 0x000fea0003800000 */
.L_x_6029:
[----:B0-----:R-:W0:Y:S01]  /*7230*/  S2R R14, SR_TID.X ;  /* 0x00000000000e7919 */ /* 0x001e220000002100 */
[----:B------:R-:W1:Y:S01]  /*7240*/  SYNCS.PHASECHK.TRANS64.TRYWAIT P0, [R22+URZ+0x32400], R11 ;  /* 0x0324000b160075a7 */ /* 0x000e62000800017f */
[----:B------:R-:W-:Y:S01]  /*7250*/  LOP3.LUT R37, R37, 0x1c0, RZ, 0xc0, !PT ;  /* 0x000001c025257812 */ /* 0x000fe200078ec0ff */
[----:B-----5:R-:W-:Y:S01]  /*7260*/  IMAD.MOV.U32 R4, RZ, RZ, R8 ;  /* 0x000000ffff047224 */ /* 0x020fe200078e0008 */
[----:B------:R-:W-:Y:S01]  /*7270*/  MOV R3, R26 ;  /* 0x0000001a00037202 */ /* 0x000fe20000000f00 */
[----:B----4-:R-:W-:Y:S01]  /*7280*/  IMAD.MOV.U32 R5, RZ, RZ, R9 ;  /* 0x000000ffff057224 */ /* 0x010fe200078e0009 */
        /* <DEDUP_REMOVED lines=14> */
[----:B------:R-:W-:-:S02]  /*7370*/  LOP3.LUT P2, RZ, R38, 0x4, RZ, 0xc0, !PT ;  /* 0x0000000426ff7812 */ /* 0x000fc4000784c0ff */
[----:B------:R-:W-:Y:S01]  /*7380*/  ISETP.GE.AND P1, PT, R23, R40, PT ;  /* 0x000000281700720c */ /* 0x000fe20003f26270 */
[----:B0-----:R-:W-:-:S05]  /*7390*/  VIADD R14, R14, 0xffffff80 ;  /* 0xffffff800e0e7836 */ /* 0x001fca0000000000 */
[----:B------:R-:W-:-:S04]  /*73a0*/  SHF.R.S32.HI R7, RZ, 0x1f, R14 ;  /* 0x0000001fff077819 */ /* 0x000fc8000001140e */
[----:B------:R-:W-:-:S04]  /*73b0*/  LEA.HI R7, R7, R14, RZ, 0x5 ;  /* 0x0000000e07077211 */ /* 0x000fc800078f28ff */
[----:B------:R-:W-:-:S04]  /*73c0*/  SHF.R.S32.HI R7, RZ, 0x5, R7 ;  /* 0x00000005ff077819 */ /* 0x000fc80000011407 */
[----:B------:R-:W-:Y:S01]  /*73d0*/  LEA R3, R7, R0, 0x9 ;  /* 0x0000000007037211 */ /* 0x000fe200078e48ff */
[----:B------:R-:W-:-:S04]  /*73e0*/  IMAD.MOV.U32 R0, RZ, RZ, R29 ;  /* 0x000000ffff007224 */ /* 0x000fc800078e001d */
[----:B------:R-:W-:Y:S01]  /*73f0*/  IMAD R3, R3, 0x2, R22 ;  /* 0x0000000203037824 */ /* 0x000fe200078e0216 */
[----:B------:R-:W-:-:S03]  /*7400*/  PRMT R47, R47, 0x5410, R0 ;  /* 0x000054102f2f7816 */ /* 0x000fc60000000000 */
[C---:B------:R-:W-:Y:S01]  /*7410*/  VIADD R4, R3.reuse, 0x18400 ;  /* 0x0001840003047836 */ /* 0x040fe20000000000 */
[----:B------:R-:W-:Y:S01]  /*7420*/  IADD3 R0, R3, 0x18440, RZ ;  /* 0x0001844003007810 */ /* 0x000fe20007ffe0ff */
[----:B-1----:R-:W-:Y:S06]  /*7430*/  @!P0 BRA `(.L_x_6032) ;  /* 0x0000017c002c8947 */ /* 0x002fec0003800000 */
.L_x_6276:
[----:B------:R-:W-:Y:S05]  /*7440*/  BSYNC B1 ;  /* 0x0000000000017941 */ /* 0x000fea0003800000 */
.L_x_6031:
        /* <DEDUP_REMOVED lines=10> */
[----:B0-----:R-:W-:Y:S02]  /*74f0*/  SHF.R.U32.HI R11, RZ, 0x10, R31 ;  /* 0x00000010ff0b7819 */ /* 0x001fe4000001161f */
        /* <DEDUP_REMOVED lines=40> */
.L_x_6036:
[----:B------:R-:W-:Y:S05]  /*7780*/  BSYNC B2 ;  /* 0x0000000000027941 */ /* 0x000fea0003800000 */
.L_x_6035:
[----:B------:R-:W-:Y:S05]  /*7790*/  @P1 BRA `(.L_x_6034) ;  /* 0x0000000000a81947 */ /* 0x000fea0003800000 */
[----:B-1----:R-:W1:Y:S01]  /*77a0*/  LDS.128 R4, [R0] ;  /* 0x0000000000047984 */ /* 0x002e620000000c00 */
        /* <DEDUP_REMOVED lines=14> */
[----:B0-----:R-:W-:-:S02]  /*7890*/  HADD2.F32 R11, -RZ, R6.H0_H0 ;  /* 0x20000006ff0b7230 */ /* 0x001fc40000004100 */
[C---:B------:R-:W-:Y:S01]  /*78a0*/  FMUL.FTZ R20, R4.reuse, R25 ;  /* 0x0000001904147220 */ /* 0x040fe20000410000 */
[C---:B------:R-:W-:Y:S01]  /*78b0*/  FFMA.FTZ R32, R15.reuse, R24, -R32 ;  /* 0x000000180f207223 */ /* 0x040fe20000010820 */
[----:B------:R-:W-:Y:S01]  /*78c0*/  FFMA.FTZ R33, R15, R30, R31 ;  /* 0x0000001e0f217223 */ /* 0x000fe2000001001f */
[----:B------:R-:W-:Y:S02]  /*78d0*/  HADD2.F32 R14, -RZ, R6.H1_H1 ;  /* 0x30000006ff0e7230 */ /* 0x000fe40000004100 */
[-C--:B------:R-:W-:Y:S01]  /*78e0*/  FMUL.FTZ R30, R4, R21.reuse ;  /* 0x00000015041e7220 */ /* 0x080fe20000410000 */
[C---:B------:R-:W-:Y:S01]  /*78f0*/  FFMA.FTZ R24, R7.reuse, R21, -R20 ;  /* 0x0000001507187223 */ /* 0x040fe20000010814 */
[--C-:B------:R-:W-:Y:S02]  /*7900*/  HADD2.F32 R6, -RZ, R5.reuse.H0_H0 ;  /* 0x20000005ff067230 */ /* 0x100fe40000004100 */
        /* <DEDUP_REMOVED lines=19> */
.L_x_6034:
[----:B------:R-:W-:Y:S05]  /*7a40*/  BSYNC B1 ;  /* 0x0000000000017941 */ /* 0x000fea0003800000 */
.L_x_6033:
        /* <DEDUP_REMOVED lines=50> */
.L_x_6039:
[----:B------:R-:W-:Y:S05]  /*7d70*/  BSYNC B1 ;  /* 0x0000000000017941 */ /* 0x000fea0003800000 */
.L_x_6038:
[----:B------:R-:W-:Y:S05]  /*7d80*/  @P1 BRA `(.L_x_6037) ;  /* 0x0000001400e01947 */ /* 0x000fea0003800000 */
[----:B-1----:R-:W0:Y:S01]  /*7d90*/  LDS.128 R4, [R0+0x2000] ;  /* 0x0020000000047984 */ /* 0x002e220000000c00 */
[----:B------:R-:W-:Y:S02]  /*7da0*/  SHF.R.U32.HI R20, RZ, 0x10, R9 ;  /* 0x00000010ff147819 */ /* 0x000fe40000011609 */
[--C-:B------:R-:W-:Y:S02]  /*7db0*/  SHF.R.U32.HI R14, RZ, 0x10, R13.reuse ;  /* 0x00000010ff0e7819 */ /* 0x100fe4000001160d */
[----:B------:R-:W-:Y:S01]  /*7dc0*/  SHF.R.U64 R25, R12, 0x10, R13 ;  /* 0x000000100c197819 */ /* 0x000fe2000000120d */
[----:B------:R-:W-:Y:S01]  /*7dd0*/  HADD2.F32 R20, -RZ, R20.H0_H0 ;  /* 0x20000014ff147230 */ /* 0x000fe20000004100 */
[----:B------:R-:W-:Y:S01]  /*7de0*/  SHF.R.U64 R15, R8, 0x10, R9 ;  /* 0x00000010080f7819 */ /* 0x000fe20000001209 */
[----:B------:R-:W-:Y:S02]  /*7df0*/  HADD2.F32 R13, -RZ, R46.H0_H0 ;  /* 0x2000002eff0d7230 */ /* 0x000fe40000004100 */
[----:B------:R-:W-:-:S02]  /*7e00*/  HADD2.F32 R14, -RZ, R14.H0_H0 ;  /* 0x2000000eff0e7230 */ /* 0x000fc40000004100 */
[----:B------:R-:W-:Y:S02]  /*7e10*/  HADD2.F32 R12, -RZ, R48.H0_H0 ;  /* 0x20000030ff0c7230 */ /* 0x000fe40000004100 */
[--C-:B0-----:R-:W-:Y:S02]  /*7e20*/  HADD2.F32 R11, -RZ, R7.reuse.H1_H1 ;  /* 0x30000007ff0b7230 */ /* 0x101fe40000004100 */
[--C-:B------:R-:W-:Y:S02]  /*7e30*/  HADD2.F32 R3, -RZ, R4.reuse.H0_H0 ;  /* 0x20000004ff037230 */ /* 0x100fe40000004100 */
[----:B------:R-:W-:Y:S02]  /*7e40*/  HADD2.F32 R4, -RZ, R4.H1_H1 ;  /* 0x30000004ff047230 */ /* 0x000fe40000004100 */
[C---:B------:R-:W-:Y:S01]  /*7e50*/  FMUL.FTZ R26, R11.reuse, R20 ;  /* 0x000000140b1a7220 */ /* 0x040fe20000410000 */
[----:B------:R-:W-:Y:S02]  /*7e60*/  HADD2.F32 R9, -RZ, R7.H0_H0 ;  /* 0x20000007ff097230 */ /* 0x000fe40000004100 */
[----:B------:R-:W-:Y:S01]  /*7e70*/  FMUL.FTZ R11, R11, R14 ;  /* 0x0000000e0b0b7220 */ /* 0x000fe20000410000 */
[----:B------:R-:W-:-:S02]  /*7e80*/  HADD2.F32 R7, -RZ, R6.H0_H0 ;  /* 0x20000006ff077230 */ /* 0x000fc40000004100 */
[CC--:B------:R-:W-:Y:S01]  /*7e90*/  FMUL.FTZ R24, R4.reuse, R13.reuse ;  /* 0x0000000d04187220 */ /* 0x0c0fe20000410000 */
[----:B------:R-:W-:Y:S02]  /*7ea0*/  HADD2.F32 R8, -RZ, R6.H1_H1 ;  /* 0x30000006ff087230 */ /* 0x000fe40000004100 */
[C---:B------:R-:W-:Y:S01]  /*7eb0*/  FFMA.FTZ R26, R9.reuse, R14, -R26 ;  /* 0x0000000e091a7223 */ /* 0x040fe2000001081a */
[----:B------:R-:W-:Y:S01]  /*7ec0*/  FFMA.FTZ R21, R9, R20, R11 ;  /* 0x0000001409157223 */ /* 0x000fe2000001000b */
[-C--:B------:R-:W-:Y:S01]  /*7ed0*/  FMUL.FTZ R14, R4, R12.reuse ;  /* 0x0000000c040e7220 */ /* 0x080fe20000410000 */
[C---:B------:R-:W-:Y:S01]  /*7ee0*/  FFMA.FTZ R24, R3.reuse, R12, -R24 ;  /* 0x0000000c03187223 */ /* 0x040fe20000010818 */
[--C-:B------:R-:W-:Y:S02]  /*7ef0*/  HADD2.F32 R6, -RZ, R5.reuse.H0_H0 ;  /* 0x20000005ff067230 */ /* 0x100fe40000004100 */
[----:B------:R-:W-:Y:S02]  /*7f00*/  HADD2.F32 R12, -RZ, R46.H1_H1 ;  /* 0x3000002eff0c7230 */ /* 0x000fe40000004100 */
[----:B------:R-:W-:Y:S01]  /*7f10*/  FFMA.FTZ R3, R3, R13, R14 ;  /* 0x0000000d03037223 */ /* 0x000fe2000001000e */
[----:B------:R-:W-:Y:S01]  /*7f20*/  HADD2.F32 R9, -RZ, R48.H1_H1 ;  /* 0x30000030ff097230 */ /* 0x000fe20000004100 */
[----:B------:R-:W-:Y:S01]  /*7f30*/  F2FP.F16.F32.PACK_AB R27, R21, R26 ;  /* 0x0000001a151b723e */ /* 0x000fe200000000ff */
[----:B------:R-:W-:-:S02]  /*7f40*/  HADD2.F32 R5, -RZ, R5.H1_H1 ;  /* 0x30000005ff057230 */ /* 0x000fc40000004100 */
[C---:B------:R-:W-:Y:S01]  /*7f50*/  FMUL.FTZ R14, R8.reuse, R12 ;  /* 0x0000000c080e7220 */ /* 0x040fe20000410000 */
[----:B------:R-:W-:Y:S02]  /*7f60*/  HADD2.F32 R11, -RZ, R15.H0_H0 ;  /* 0x2000000fff0b7230 */ /* 0x000fe40000004100 */
[-C--:B------:R-:W-:Y:S01]  /*7f70*/  FMUL.FTZ R15, R8, R9.reuse ;  /* 0x00000009080f7220 */ /* 0x080fe20000410000 */
[----:B------:R-:W-:Y:S02]  /*7f80*/  HADD2.F32 R4, -RZ, R25.H0_H0 ;  /* 0x20000019ff047230 */ /* 0x000fe40000004100 */
[----:B------:R-:W-:Y:S01]  /*7f90*/  FFMA.FTZ R14, R7, R9, -R14 ;  /* 0x00000009070e7223 */ /* 0x000fe2000001080e */
[----:B------:R-:W-:Y:S01]  /*7fa0*/  F2FP.F16.F32.PACK_AB R24, R3, R24 ;  /* 0x000000180318723e */ /* 0x000fe200000000ff */
[----:B------:R-:W-:Y:S01]  /*7fb0*/  FMUL.FTZ R13, R5, R11 ;  /* 0x0000000b050d7220 */ /* 0x000fe20000410000 */
[----:B------:R-:W-:Y:S01]  /*7fc0*/  FFMA.FTZ R15, R7, R12, R15 ;  /* 0x0000000c070f7223 */ /* 0x000fe2000001000f */
[----:B------:R-:W-:-:S02]  /*7fd0*/  FMUL.FTZ R8, R5, R4 ;  /* 0x0000000405087220 */ /* 0x000fc40000410000 */
[C---:B------:R-:W-:Y:S02]  /*7fe0*/  FFMA.FTZ R13, R6.reuse, R4, -R13 ;  /* 0x00000004060d7223 */ /* 0x040fe4000001080d */
[----:B------:R-:W-:Y:S01]  /*7ff0*/  FFMA.FTZ R8, R6, R11, R8 ;  /* 0x0000000b06087223 */ /* 0x000fe20000010008 */
[----:B------:R-:W-:-:S04]  /*8000*/  F2FP.F16.F32.PACK_AB R26, R15, R14 ;  /* 0x0000000e0f1a723e */ /* 0x000fc800000000ff */
[----:B------:R-:W-:-:S05]  /*8010*/  F2FP.F16.F32.PACK_AB R25, R8, R13 ;  /* 0x0000000d0819723e */ /* 0x000fca00000000ff */
[----:B------:R2:W-:Y:S01]  /*8020*/  STS.128 [R0+0x2000], R24 ;  /* 0x0020001800007388 */ /* 0x0005e20000000c00 */
[----:B------:R-:W-:Y:S05]  /*8030*/  BRA `(.L_x_6037) ;  /* 0x0000001400347947 */ /* 0x000fea0003800000 */
.L_x_6024:
[----:B------:R-:W1:Y:S01]  /*8040*/  S2R R0, SR_TID.X ;  /* 0x0000000000007919 */ /* 0x000e620000002100 */
[----:B------:R-:W2:Y:S01]  /*8050*/  LDC R30, c[0x0][0x448] ;  /* 0x00011200ff1e7b82 */ /* 0x000ea20000000800 */
[----:B------:R-:W-:Y:S01]  /*8060*/  ULDC.64 UR4, c[0x0][0x3f8] ;  /* 0x0000fe0000047ab9 */ /* 0x000fe20000000a00 */
[----:B------:R-:W-:Y:S01]  /*8070*/  ULDC.64 UR6, c[0x0][0x408] ;  /* 0x0001020000067ab9 */ /* 0x000fe20000000a00 */
[----:B------:R-:W-:Y:S01]  /*8080*/  MOV R20, R24 ;  /* 0x0000001800147202 */ /* 0x000fe20000000f00 */
[----:B------:R-:W-:Y:S02]  /*8090*/  IMAD.MOV.U32 R21, RZ, RZ, R29 ;  /* 0x000000ffff157224 */ /* 0x000fe400078e001d */
[----:B------:R-:W-:Y:S01]  /*80a0*/  IMAD.MOV.U32 R4, RZ, RZ, R26 ;  /* 0x000000ffff047224 */ /* 0x000fe200078e001a */
[----:B--2---:R-:W-:Y:S01]  /*80b0*/  ISETP.NE.AND P0, PT, R30, 0x1, PT ;  /* 0x000000011e00780c */ /* 0x004fe20003f05270 */
[----:B-1----:R-:W-:-:S05]  /*80c0*/  VIADD R0, R0, 0xffffff80 ;  /* 0xffffff8000007836 */ /* 0x002fca0000000000 */
        /* <DEDUP_REMOVED lines=27> */
[----:B------:R-:W2:Y:S01]  /*8280*/  LDL R11, [R1+0x90] ;  /* 0x00009000010b7983 */ /* 0x000ea20000100800 */
[----:B------:R-:W1:Y:S03]  /*8290*/  LDC R31, c[0x0][0x3f4] ;  /* 0x0000fd00ff1f7b82 */ /* 0x000e660000000800 */
[----:B------:R-:W3:Y:S04]  /*82a0*/  SHFL.IDX PT, R3, R10, RZ, 0x1c1f ;  /* 0x001c1fff0a037589 */ /* 0x000ee800000e0000 */
[----:B------:R-:W4:Y:S04]  /*82b0*/  SHFL.IDX PT, R0, R20, RZ, 0x1c1f ;  /* 0x001c1fff14007589 */ /* 0x000f2800000e0000 */
[----:B------:R-:W5:Y:S04]  /*82c0*/  SHFL.IDX PT, R14, R28, RZ, 0x1c1f ;  /* 0x001c1fff1c0e7589 */ /* 0x000f6800000e0000 */
[----:B------:R-:W0:Y:S01]  /*82d0*/  SHFL.IDX PT, R8, R29, RZ, 0x1c1f ;  /* 0x001c1fff1d087589 */ /* 0x000e2200000e0000 */
[----:B-1----:R-:W-:Y:S01]  /*82e0*/  ISETP.GE.AND P0, PT, R16, R31, PT ;  /* 0x0000001f1000720c */ /* 0x002fe20003f06270 */
[----:B--2---:R-:W-:-:S05]  /*82f0*/  IMAD R30, R11, R30, RZ ;  /* 0x0000001e0b1e7224 */ /* 0x004fca00078e02ff */
[----:B------:R-:W-:-:S13]  /*8300*/  ISETP.GE.OR P1, PT, R35, R30, P0 ;  /* 0x0000001e2300720c */ /* 0x000fda0000726670 */
[C---:B------:R-:W-:Y:S02]  /*8310*/  @!P1 SHF.L.U32 R9, R16.reuse, 0x1, RZ ;  /* 0x0000000110099819 */ /* 0x040fe400000006ff */
[----:B------:R-:W-:Y:S02]  /*8320*/  @!P1 SHF.L.U64.HI R21, R16, 0x1, R17 ;  /* 0x0000000110159819 */ /* 0x000fe40000010211 */
[----:B---3--:R-:W-:-:S05]  /*8330*/  @!P1 IADD3 R4, P2, R3, R9, RZ ;  /* 0x0000000903049210 */ /* 0x008fca0007f5e0ff */
[----:B----4-:R-:W-:Y:S01]  /*8340*/  @!P1 IMAD.X R5, R0, 0x1, R21, P2 ;  /* 0x0000000100059824 */ /* 0x010fe200010e0615 */
[----:B-----5:R-:W-:-:S05]  /*8350*/  @!P1 IADD3 R14, P2, R14, R9, RZ ;  /* 0x000000090e0e9210 */ /* 0x020fca0007f5e0ff */
[----:B0-----:R-:W-:Y:S01]  /*8360*/  @!P1 IMAD.X R3, R8, 0x1, R21, P2 ;  /* 0x0000000108039824 */ /* 0x001fe200010e0615 */
[----:B------:R-:W2:Y:S03]  /*8370*/  @!P1 LD.E.128 R4, desc[UR40][R4.64] ;  /* 0x0000002804049980 */ /* 0x000ea6000c101d00 */
[----:B------:R-:W-:-:S05]  /*8380*/  @!P1 IMAD.MOV.U32 R15, RZ, RZ, R3 ;  /* 0x000000ffff0f9224 */ /* 0x000fca00078e0003 */
[----:B------:R0:W3:Y:S01]  /*8390*/  @!P1 LD.E.128 R24, desc[UR40][R14.64] ;  /* 0x000000280e189980 */ /* 0x0000e2000c101d00 */
[----:B------:R-:W-:Y:S02]  /*83a0*/  CS2R R38, SRZ ;  /* 0x0000000000267805 */ /* 0x000fe4000001ff00 */
[----:B------:R-:W-:Y:S01]  /*83b0*/  CS2R R36, SRZ ;  /* 0x0000000000247805 */ /* 0x000fe2000001ff00 */
[----:B------:R-:W1:Y:S04]  /*83c0*/  SHFL.IDX PT, R8, R29, 0x1, 0x1c1f ;  /* 0x003c1f001d087f89 */ /* 0x000e6800000e0000 */
[----:B0-----:R-:W0:Y:S01]  /*83d0*/  SHFL.IDX PT, R14, R28, 0x1, 0x1c1f ;  /* 0x003c1f001c0e7f89 */ /* 0x001e2200000e0000 */
[----:B--2---:R-:W-:Y:S02]  /*83e0*/  @!P1 IMAD.MOV.U32 R39, RZ, RZ, R5 ;  /* 0x000000ffff279224 */ /* 0x004fe400078e0005 */
[----:B------:R-:W-:-:S02]  /*83f0*/  @!P1 IMAD.MOV.U32 R36, RZ, RZ, R6 ;  /* 0x000000ffff249224 */ /* 0x000fc400078e0006 */
[----:B------:R-:W-:Y:S01]  /*8400*/  @!P1 IMAD.MOV.U32 R37, RZ, RZ, R7 ;  /* 0x000000ffff259224 */ /* 0x000fe200078e0007 */
[----:B------:R-:W-:Y:S01]  /*8410*/  CS2R R6, SRZ ;  /* 0x0000000000067805 */ /* 0x000fe2000001ff00 */
[----:B------:R-:W-:Y:S01]  /*8420*/  @!P1 IMAD.MOV.U32 R38, RZ, RZ, R4 ;  /* 0x000000ffff269224 */ /* 0x000fe200078e0004 */
[----:B------:R-:W-:Y:S01]  /*8430*/  CS2R R4, SRZ ;  /* 0x0000000000047805 */ /* 0x000fe2000001ff00 */
[----:B------:R-:W-:Y:S01]  /*8440*/  IMAD.MOV.U32 R3, RZ, RZ, R39 ;  /* 0x000000ffff037224 */ /* 0x000fe200078e0027 */
[----:B---3--:R-:W-:Y:S01]  /*8450*/  @!P1 MOV R6, R24 ;  /* 0x0000001800069202 */ /* 0x008fe20000000f00 */
[----:B------:R-:W-:Y:S01]  /*8460*/  IMAD.MOV.U32 R9, RZ, RZ, R36 ;  /* 0x000000ffff097224 */ /* 0x000fe200078e0024 */
[----:B------:R-:W-:Y:S01]  /*8470*/  MOV R0, R38 ;  /* 0x0000002600007202 */ /* 0x000fe20000000f00 */
[----:B------:R-:W-:Y:S01]  /*8480*/  IMAD.MOV.U32 R11, RZ, RZ, R37 ;  /* 0x000000ffff0b7224 */ /* 0x000fe200078e0025 */
[----:B------:R-:W-:Y:S01]  /*8490*/  PRMT R40, R3, 0x7610, R40 ;  /* 0x0000761003287816 */ /* 0x000fe20000000028 */
[----:B------:R-:W-:Y:S01]  /*84a0*/  @!P1 IMAD.MOV.U32 R7, RZ, RZ, R25 ;  /* 0x000000ffff079224 */ /* 0x000fe200078e0019 */
[----:B------:R2:W3:Y:S01]  /*84b0*/  SHFL.IDX PT, R3, R10, 0x1, 0x1c1f ;  /* 0x003c1f000a037f89 */ /* 0x0004e200000e0000 */
[----:B------:R-:W-:Y:S01]  /*84c0*/  @!P1 IMAD.MOV.U32 R4, RZ, RZ, R26 ;  /* 0x000000ffff049224 */ /* 0x000fe200078e001a */
[----:B------:R-:W-:Y:S01]  /*84d0*/  PRMT R9, R9, 0x5410, R11 ;  /* 0x0000541009097816 */ /* 0x000fe2000000000b */
[----:B------:R-:W-:Y:S01]  /*84e0*/  @!P1 IMAD.MOV.U32 R5, RZ, RZ, R27 ;  /* 0x000000ffff059224 */ /* 0x000fe200078e001b */
[----:B------:R-:W-:Y:S01]  /*84f0*/  PRMT R52, R52, 0x5410, R0 ;  /* 0x0000541034347816 */ /* 0x000fe20000000000 */
[----:B------:R-:W-:Y:S01]  /*8500*/  IMAD.MOV.U32 R11, RZ, RZ, R7 ;  /* 0x000000ffff0b7224 */ /* 0x000fe200078e0007 */
[----:B------:R-:W-:Y:S01]  /*8510*/  MOV R12, R4 ;  /* 0x00000004000c7202 */ /* 0x000fe20000000f00 */
[----:B------:R-:W-:Y:S01]  /*8520*/  IMAD.MOV.U32 R13, RZ, RZ, R5 ;  /* 0x000000ffff0d7224 */ /* 0x000fe200078e0005 */
[----:B------:R4:W0:Y:S01]  /*8530*/  SHFL.IDX PT, R0, R20, 0x1, 0x1c1f ;  /* 0x003c1f0014007f89 */ /* 0x00082200000e0000 */
[----:B--2---:R-:W-:Y:S01]  /*8540*/  IMAD.MOV.U32 R10, RZ, RZ, R6 ;  /* 0x000000ffff0a7224 */ /* 0x004fe200078e0006 */
[----:B------:R-:W-:-:S02]  /*8550*/  CS2R R24, SRZ ;  /* 0x0000000000187805 */ /* 0x000fc4000001ff00 */
[----:B------:R-:W-:Y:S02]  /*8560*/  PRMT R52, R13, 0x7610, R52 ;  /* 0x000076100d347816 */ /* 0x000fe40000000034 */
[----:B------:R-:W-:Y:S02]  /*8570*/  PRMT R51, R10, 0x5410, R12 ;  /* 0x000054100a337816 */ /* 0x000fe4000000000c */
[----:B-1--4-:R-:W-:-:S07]  /*8580*/  PRMT R20, R11, 0x7610, R20 ;  /* 0x000076100b147816 */ /* 0x012fce0000000014 */
.L_x_6286:
[----:B------:R-:W2:Y:S01]  /*8590*/  LDL R11, [R1+0xc8] ;  /* 0x0000c800010b7983 */ /* 0x000ea20000100800 */
[----:B------:R-:W-:Y:S01]  /*85a0*/  VIADD R35, R35, 0x40 ;  /* 0x0000004023237836 */ /* 0x000fe20000000000 */
[----:B------:R-:W-:Y:S01]  /*85b0*/  BSSY B1, `(.L_x_6041) ;  /* 0x0000016000017945 */ /* 0x000fe20003800000 */
[----:B------:R-:W-:Y:S02]  /*85c0*/  CS2R R26, SRZ ;  /* 0x00000000001a7805 */ /* 0x000fe4000001ff00 */
[----:B------:R-:W-:Y:S02]  /*85d0*/  CS2R R32, SRZ ;  /* 0x0000000000207805 */ /* 0x000fe4000001ff00 */
[----:B------:R-:W-:Y:S02]  /*85e0*/  ISETP.GE.AND P1, PT, R35, R30, PT ;  /* 0x0000001e2300720c */ /* 0x000fe40003f26270 */
[----:B------:R-:W-:Y:S02]  /*85f0*/  CS2R R34, SRZ ;  /* 0x0000000000227805 */ /* 0x000fe4000001ff00 */
[----:B--2---:R-:W-:-:S04]  /*8600*/  LEA.HI R10, R11, R11, RZ, 0x1 ;  /* 0x0000000b0b0a7211 */ /* 0x004fc800078f08ff */
        /* <DEDUP_REMOVED lines=10> */
[-C--:B---3--:R-:W-:Y:S02]  /*86b0*/  IADD3 R32, P1, R3, R15.reuse, RZ ;  /* 0x0000000f03207210 */ /* 0x088fe40007f3e0ff */
[----:B0-----:R-:W-:-:S03]  /*86c0*/  IADD3 R14, P2, R14, R15, RZ ;  /* 0x0000000f0e0e7210 */ /* 0x001fc60007f5e0ff */
[----:B------:R-:W-:Y:S01]  /*86d0*/  IMAD.X R33, R0, 0x1, R13, P1 ;  /* 0x0000000100217824 */ /* 0x000fe200008e060d */
[----:B------:R-:W-:-:S05]  /*86e0*/  IADD3.X R15, R8, R13, RZ, P2, !PT ;  /* 0x0000000d080f7210 */ /* 0x000fca00017fe4ff */
[----:B------:R-:W5:Y:S04]  /*86f0*/  LD.E.128 R32, desc[UR40][R32.64] ;  /* 0x0000002820207980 */ /* 0x000f68000c101d00 */
[----:B------:R1:W5:Y:S02]  /*8700*/  LD.E.128 R24, desc[UR40][R14.64] ;  /* 0x000000280e187980 */ /* 0x000364000c101d00 */
.L_x_6042:
[----:B------:R-:W-:Y:S05]  /*8710*/  BSYNC B1 ;  /* 0x0000000000017941 */ /* 0x000fea0003800000 */
.L_x_6041:
[----:B0-----:R-:W2:Y:S01]  /*8720*/  LDL R0, [R1+0x98] ;  /* 0x0000980001007983 */ /* 0x001ea20000100800 */
[----:B------:R-:W0:Y:S01]  /*8730*/  SYNCS.PHASECHK.TRANS64.TRYWAIT P1, [R22+URZ+0x32400], R11 ;  /* 0x0324000b160075a7 */ /* 0x000e22000802017f */
[----:B---3-5:R-:W-:Y:S01]  /*8740*/  IMAD.MOV.U32 R3, RZ, RZ, R25 ;  /* 0x000000ffff037224 */ /* 0x028fe200078e0019 */
[----:B------:R-:W-:Y:S01]  /*8750*/  BSSY B1, `(.L_x_6043) ;  /* 0x000000f000017945 */ /* 0x000fe20003800000 */
[----:B------:R-:W-:Y:S02]  /*8760*/  VIADD R8, R23, 0x40 ;  /* 0x0000004017087836 */ /* 0x000fe40000000000 */
[----:B------:R-:W-:Y:S01]  /*8770*/  IMAD.MOV.U32 R12, RZ, RZ, R33 ;  /* 0x000000ffff0c7224 */ /* 0x000fe200078e0021 */
[----:B--2---:R-:W-:Y:S01]  /*8780*/  VIADDMNMX R30, R30, -R0, 0x80, PT ;  /* 0x000000801e1e7446 */ /* 0x004fe20003800900 */
[----:B------:R-:W-:-:S03]  /*8790*/  IMAD.MOV.U32 R0, RZ, RZ, R24 ;  /* 0x000000ffff007224 */ /* 0x000fc600078e0018 */
[-C--:B------:R-:W-:Y:S02]  /*87a0*/  ISETP.GE.OR P2, PT, R23, R30.reuse, P0 ;  /* 0x0000001e1700720c */ /* 0x080fe40000746670 */
[----:B------:R-:W-:Y:S01]  /*87b0*/  PRMT R53, R0, 0x5410, R3 ;  /* 0x0000541000357816 */ /* 0x000fe20000000003 */
[----:B------:R-:W-:Y:S01]  /*87c0*/  IMAD.MOV.U32 R0, RZ, RZ, R26 ;  /* 0x000000ffff007224 */ /* 0x000fe200078e001a */
[----:B------:R-:W-:Y:S01]  /*87d0*/  ISETP.GE.OR P0, PT, R8, R30, P0 ;  /* 0x0000001e0800720c */ /* 0x000fe20000706670 */
[----:B------:R-:W-:Y:S01]  /*87e0*/  IMAD.MOV.U32 R3, RZ, RZ, R27 ;  /* 0x000000ffff037224 */ /* 0x000fe200078e001b */
[----:B------:R-:W-:-:S04]  /*87f0*/  MOV R8, R32 ;  /* 0x0000002000087202 */ /* 0x000fc80000000f00 */
[----:B------:R-:W-:Y:S01]  /*8800*/  PRMT R54, R0, 0x5410, R3 ;  /* 0x0000541000367816 */ /* 0x000fe20000000003 */
[----:B------:R-:W-:Y:S01]  /*8810*/  IMAD.IADD R0, R16, 0x1, R31 ;  /* 0x0000000110007824 */ /* 0x000fe200078e021f */
[----:B------:R-:W-:Y:S01]  /*8820*/  PRMT R55, R8, 0x5410, R12 ;  /* 0x0000541008377816 */ /* 0x000fe2000000000c */
[----:B0-----:R-:W-:Y:S06]  /*8830*/  @!P1 BRA `(.L_x_6044) ;  /* 0x0000016c00a89947 */ /* 0x001fec0003800000 */
.L_x_6287:
[----:B------:R-:W-:Y:S05]  /*8840*/  BSYNC B1 ;  /* 0x0000000000017941 */ /* 0x000fea0003800000 */
.L_x_6043:
[----:B------:R-:W-:Y:S01]  /*8850*/  BSSY B1, `(.L_x_6045) ;  /* 0x0000069000017945 */ /* 0x000fe20003800000 */
[----:B------:R-:W-:Y:S01]  /*8860*/  IMAD.MOV.U32 R56, RZ, RZ, R34 ;  /* 0x000000ffff387224 */ /* 0x000fe200078e0022 */
[----:B------:R-:W-:Y:S01]  /*8870*/  LOP3.LUT R0, R0, 0x38, RZ, 0xc0, !PT ;  /* 0x0000003800007812 */ /* 0x000fe200078ec0ff */
[----:B------:R-:W-:Y:S01]  /*8880*/  IMAD.MOV.U32 R57, RZ, RZ, R35 ;  /* 0x000000ffff397224 */ /* 0x000fe200078e0023 */
[----:B------:R-:W-:Y:S06]  /*8890*/  @P2 BRA `(.L_x_6046) ;  /* 0x0000000400902947 */ /* 0x000fec0003800000 */
[----:B------:R-:W2:Y:S01]  /*88a0*/  LDL R3, [R1+0xcc] ;  /* 0x0000cc0001037983 */ /* 0x000ea20000100800 */
[--C-:B------:R-:W-:Y:S02]  /*88b0*/  SHF.R.U64 R49, R36, 0x10, R37.reuse ;  /* 0x0000001024317819 */ /* 0x100fe40000001225 */
[----:B------:R-:W-:Y:S01]  /*88c0*/  SHF.R.U32.HI R44, RZ, 0x10, R37 ;  /* 0x00000010ff2c7819 */ /* 0x000fe20000011625 */
[----:B------:R-:W3:Y:S01]  /*88d0*/  S2R R8, SR_TID.X ;  /* 0x0000000000087919 */ /* 0x000ee20000002100 */
[----:B------:R-:W-:Y:S01]  /*88e0*/  SHF.R.U64 R50, R38, 0x10, R39 ;  /* 0x0000001026327819 */ /* 0x000fe20000001227 */
[----:B------:R-:W-:Y:S01]  /*88f0*/  HADD2.F32 R37, -RZ, R20.H0_H0 ;  /* 0x20000014ff257230 */ /* 0x000fe20000004100 */
[----:B------:R-:W-:Y:S02]  /*8900*/  SHF.R.U32.HI R38, RZ, 0x10, R7 ;  /* 0x00000010ff267819 */ /* 0x000fe40000011607 */
[----:B------:R-:W-:Y:S02]  /*8910*/  SHF.R.U64 R47, R4, 0x10, R5 ;  /* 0x00000010042f7819 */ /* 0x000fe40000001205 */
[----:B------:R-:W-:Y:S01]  /*8920*/  SHF.R.U32.HI R46, RZ, 0x10, R39 ;  /* 0x00000010ff2e7819 */ /* 0x000fe20000011627 */
[----:B------:R-:W-:Y:S01]  /*8930*/  HADD2.F32 R36, -RZ, R38.H0_H0 ;  /* 0x20000026ff247230 */ /* 0x000fe20000004100 */
[----:B------:R-:W-:-:S02]  /*8940*/  SHF.R.U32.HI R42, RZ, 0x10, R5 ;  /* 0x00000010ff2a7819 */ /* 0x000fc40000011605 */
[----:B------:R-:W-:Y:S01]  /*8950*/  SHF.R.U64 R48, R6, 0x10, R7 ;  /* 0x0000001006307819 */ /* 0x000fe20000001207 */
[----:B---3--:R-:W-:-:S05]  /*8960*/  VIADD R8, R8, 0xffffff80 ;  /* 0xffffff8008087836 */ /* 0x008fca0000000000 */
[----:B------:R-:W-:-:S04]  /*8970*/  SHF.R.S32.HI R21, RZ, 0x1f, R8 ;  /* 0x0000001fff157819 */ /* 0x000fc80000011408 */
[----:B------:R-:W-:-:S04]  /*8980*/  LEA.HI R21, R21, R8, RZ, 0x5 ;  /* 0x0000000815157211 */ /* 0x000fc800078f28ff */
[----:B------:R-:W-:Y:S02]  /*8990*/  SHF.R.S32.HI R21, RZ, 0x5, R21 ;  /* 0x00000005ff157819 */ /* 0x000fe40000011415 */
[----:B--2---:R-:W-:-:S04]  /*89a0*/  SHF.L.U32 R3, R3, 0x6, RZ ;  /* 0x0000000603037819 */ /* 0x004fc800000006ff */
[----:B0-----:R-:W-:-:S04]  /*89b0*/  LOP3.LUT R11, R3, 0x1c0, RZ, 0xc0, !PT ;  /* 0x000001c0030b7812 */ /* 0x001fc800078ec0ff */
[----:B------:R-:W-:Y:S02]  /*89c0*/  LOP3.LUT R3, R11, 0x38, R16, 0xf8, !PT ;  /* 0x000000380b037812 */ /* 0x000fe400078ef810 */
[----:B------:R-:W-:-:S04]  /*89d0*/  SHF.R.U32.HI R8, RZ, 0x3, R11 ;  /* 0x00000003ff087819 */ /* 0x000fc8000001160b */
[----:B------:R-:W-:-:S05]  /*89e0*/  LOP3.LUT R3, R3, R8, RZ, 0x3c, !PT ;  /* 0x0000000803037212 */ /* 0x000fca00078e3cff */
[----:B------:R-:W-:-:S04]  /*89f0*/  IMAD R3, R21, 0x200, R3 ;  /* 0x0000020015037824 */ /* 0x000fc800078e0203 */
[----:B------:R-:W-:Y:S01]  /*8a00*/  IMAD R43, R3, 0x2, R22 ;  /* 0x00000002032b7824 */ /* 0x000fe200078e0216 */
[----:B------:R-:W-:-:S04]  /*8a10*/  LOP3.LUT R3, R8, R0, R11, 0x1e, !PT ;  /* 0x0000000008037212 */ /* 0x000fc800078e1e0b */
[----:B-1----:R-:W0:Y:S01]  /*8a20*/  LDS.128 R12, [R43+0x18400] ;  /* 0x018400002b0c7984 */ /* 0x002e220000000c00 */
[----:B------:R-:W-:Y:S02]  /*8a30*/  IMAD R3, R21, 0x200, R3 ;  /* 0x0000020015037824 */ /* 0x000fe400078e0203 */
[----:B------:R-:W-:Y:S02]  /*8a40*/  HADD2.F32 R21, -RZ, R40.H0_H0 ;  /* 0x20000028ff157230 */ /* 0x000fe40000004100 */
[----:B------:R-:W-:-:S05]  /*8a50*/  IMAD R45, R3, 0x2, R22 ;  /* 0x00000002032d7824 */ /* 0x000fca00078e0216 */
[----:B------:R-:W1:Y:S01]  /*8a60*/  LDS.128 R28, [R45+0x18400] ;  /* 0x018400002d1c7984 */ /* 0x000e620000000c00 */
[--C-:B0-----:R-:W-:Y:S02]  /*8a70*/  HADD2.F32 R4, -RZ, R13.reuse.H0_H0 ;  /* 0x2000000dff047230 */ /* 0x101fe40000004100 */
[----:B------:R-:W-:Y:S02]  /*8a80*/  HADD2.F32 R13, -RZ, R13.H1_H1 ;  /* 0x3000000dff0d7230 */ /* 0x000fe40000004100 */
[--C-:B------:R-:W-:Y:S02]  /*8a90*/  HADD2.F32 R6, -RZ, R15.reuse.H0_H0 ;  /* 0x2000000fff067230 */ /* 0x100fe40000004100 */
[----:B------:R-:W-:Y:S02]  /*8aa0*/  HADD2.F32 R15, -RZ, R15.H1_H1 ;  /* 0x3000000fff0f7230 */ /* 0x000fe40000004100 */
[----:B------:R-:W-:Y:S02]  /*8ab0*/  HADD2.F32 R3, -RZ, R12.H0_H0 ;  /* 0x2000000cff037230 */ /* 0x000fe40000004100 */
[----:B-1----:R-:W-:-:S02]  /*8ac0*/  HADD2.F32 R8, -RZ, R29.H0_H0 ;  /* 0x2000001dff087230 */ /* 0x002fc40000004100 */
[----:B------:R-:W-:Y:S02]  /*8ad0*/  HADD2.F32 R29, -RZ, R29.H1_H1 ;  /* 0x3000001dff1d7230 */ /* 0x000fe40000004100 */
[----:B------:R-:W-:Y:S02]  /*8ae0*/  HADD2.F32 R20, -RZ, R31.H0_H0 ;  /* 0x2000001fff147230 */ /* 0x000fe40000004100 */
[C---:B------:R-:W-:Y:S01]  /*8af0*/  FMUL.FTZ R39, R8.reuse, R37 ;  /* 0x0000002508277220 */ /* 0x040fe20000410000 */
[-C--:B------:R-:W-:Y:S01]  /*8b00*/  FMUL.FTZ R41, R8, R21.reuse ;  /* 0x0000001508297220 */ /* 0x080fe20000410000 */
[----:B------:R-:W-:Y:S02]  /*8b10*/  HADD2.F32 R8, -RZ, R46.H0_H0 ;  /* 0x2000002eff087230 */ /* 0x000fe40000004100 */
[----:B------:R-:W-:Y:S01]  /*8b20*/  FMUL.FTZ R38, R29, R36 ;  /* 0x000000241d267220 */ /* 0x000fe20000410000 */
[----:B------:R-:W-:Y:S01]  /*8b30*/  FFMA.FTZ R40, R4, R21, -R39 ;  /* 0x0000001504287223 */ /* 0x000fe20000010827 */
[----:B------:R-:W-:-:S02]  /*8b40*/  HADD2.F32 R39, -RZ, R52.H0_H0 ;  /* 0x20000034ff277230 */ /* 0x000fc40000004100 */
[----:B------:R-:W-:Y:S01]  /*8b50*/  FFMA.FTZ R41, R4, R37, R41 ;  /* 0x0000002504297223 */ /* 0x000fe20000010029 */
[----:B------:R-:W-:Y:S02]  /*8b60*/  HADD2.F32 R21, -RZ, R9.H1_H1 ;  /* 0x30000009ff157230 */ /* 0x000fe40000004100 */
[-C--:B------:R-:W-:Y:S01]  /*8b70*/  FMUL.FTZ R4, R29, R8.reuse ;  /* 0x000000081d047220 */ /* 0x080fe20000410000 */
[----:B------:R-:W-:Y:S01]  /*8b80*/  FFMA.FTZ R29, R13, R8, -R38 ;  /* 0x000000080d1d7223 */ /* 0x000fe20000010826 */
[C---:B------:R-:W-:Y:S01]  /*8b90*/  FMUL.FTZ R37, R20.reuse, R39 ;  /* 0x0000002714257220 */ /* 0x040fe20000410000 */
[----:B------:R-:W-:Y:S02]  /*8ba0*/  HADD2.F32 R31, -RZ, R31.H1_H1 ;  /* 0x3000001fff1f7230 */ /* 0x000fe40000004100 */
[-C--:B------:R-:W-:Y:S01]  /*8bb0*/  FMUL.FTZ R20, R20, R21.reuse ;  /* 0x0000001514147220 */ /* 0x080fe20000410000 */
[----:B------:R-:W-:Y:S02]  /*8bc0*/  HADD2.F32 R38, -RZ, R42.H0_H0 ;  /* 0x2000002aff267230 */ /* 0x000fe40000004100 */
[----:B------:R-:W-:Y:S01]  /*8bd0*/  FFMA.FTZ R37, R6, R21, -R37 ;  /* 0x0000001506257223 */ /* 0x000fe20000010825 */
[----:B------:R-:W-:-:S02]  /*8be0*/  HADD2.F32 R8, -RZ, R44.H0_H0 ;  /* 0x2000002cff087230 */ /* 0x000fc40000004100 */
[----:B------:R-:W-:Y:S01]  /*8bf0*/  FFMA.FTZ R39, R6, R39, R20 ;  /* 0x0000002706277223 */ /* 0x000fe20000010014 */
[----:B------:R-:W-:Y:S02]  /*8c00*/  HADD2.F32 R7, -RZ, R28.H0_H0 ;  /* 0x2000001cff077230 */ /* 0x000fe40000004100 */
[----:B------:R-:W-:Y:S01]  /*8c10*/  FMUL.FTZ R6, R31, R38 ;  /* 0x000000261f067220 */ /* 0x000fe20000410000 */
[----:B------:R-:W-:Y:S02]  /*8c20*/  HADD2.F32 R20, -RZ, R51.H0_H0 ;  /* 0x20000033ff147230 */ /* 0x000fe40000004100 */
[----:B------:R-:W-:Y:S01]  /*8c30*/  FFMA.FTZ R42, R13, R36, R4 ;  /* 0x000000240d2a7223 */ /* 0x000fe20000010004 */
[----:B------:R-:W-:Y:S02]  /*8c40*/  HADD2.F32 R4, -RZ, R52.H1_H1 ;  /* 0x30000034ff047230 */ /* 0x000fe40000004100 */
[-C--:B------:R-:W-:Y:S01]  /*8c50*/  FMUL.FTZ R46, R31, R8.reuse ;  /* 0x000000081f2e7220 */ /* 0x080fe20000410000 */
[----:B------:R-:W-:Y:S01]  /*8c60*/  FFMA.FTZ R44, R15, R8, -R6 ;  /* 0x000000080f2c7223 */ /* 0x000fe20000010806 */
[----:B------:R-:W-:-:S02]  /*8c70*/  HADD2.F32 R11, -RZ, R30.H0_H0 ;  /* 0x2000001eff0b7230 */ /* 0x000fc40000004100 */
[C---:B------:R-:W-:Y:S01]  /*8c80*/  FMUL.FTZ R36, R7.reuse, R20 ;  /* 0x0000001407247220 */ /* 0x040fe20000410000 */
[----:B------:R-:W-:Y:S02]  /*8c90*/  HADD2.F32 R8, -RZ, R51.H1_H1 ;  /* 0x30000033ff087230 */ /* 0x000fe40000004100 */
[----:B------:R-:W-:Y:S01]  /*8ca0*/  FMUL.FTZ R7, R7, R4 ;  /* 0x0000000407077220 */ /* 0x000fe20000410000 */
[----:B------:R-:W-:Y:S02]  /*8cb0*/  HADD2.F32 R6, -RZ, R9.H0_H0 ;  /* 0x20000009ff067230 */ /* 0x000fe40000004100 */
[----:B------:R-:W-:Y:S01]  /*8cc0*/  FFMA.FTZ R46, R15, R38, R46 ;  /* 0x000000260f2e7223 */ /* 0x000fe2000001002e */
[----:B------:R-:W-:Y:S01]  /*8cd0*/  FFMA.FTZ R4, R3, R4, -R36 ;  /* 0x0000000403047223 */ /* 0x000fe20000010824 */
[----:B------:R-:W-:Y:S02]  /*8ce0*/  HADD2.F32 R5, -RZ, R14.H0_H0 ;  /* 0x2000000eff057230 */ /* 0x000fe40000004100 */
[C---:B------:R-:W-:Y:S01]  /*8cf0*/  FMUL.FTZ R38, R11.reuse, R8 ;  /* 0x000000080b267220 */ /* 0x040fe20000410000 */
[----:B------:R-:W-:Y:S01]  /*8d00*/  FMUL.FTZ R36, R11, R6 ;  /* 0x000000060b247220 */ /* 0x000fe20000410000 */
[----:B------:R-:W-:-:S02]  /*8d10*/  HADD2.F32 R28, -RZ, R28.H1_H1 ;  /* 0x3000001cff1c7230 */ /* 0x000fc40000004100 */
[----:B------:R-:W-:Y:S01]  /*8d20*/  FFMA.FTZ R20, R3, R20, R7 ;  /* 0x0000001403147223 */ /* 0x000fe20000010007 */
[----:B------:R-:W-:Y:S02]  /*8d30*/  HADD2.F32 R30, -RZ, R30.H1_H1 ;  /* 0x3000001eff1e7230 */ /* 0x000fe40000004100 */
[C---:B------:R-:W-:Y:S01]  /*8d40*/  FFMA.FTZ R6, R5.reuse, R6, -R38 ;  /* 0x0000000605067223 */ /* 0x040fe20000010826 */
[----:B------:R-:W-:Y:S02]  /*8d50*/  HADD2.F32 R9, -RZ, R48.H0_H0 ;  /* 0x20000030ff097230 */ /* 0x000fe40000004100 */
[----:B------:R-:W-:Y:S01]  /*8d60*/  FFMA.FTZ R36, R5, R8, R36 ;  /* 0x0000000805247223 */ /* 0x000fe20000010024 */
[----:B------:R-:W-:Y:S01]  /*8d70*/  HADD2.F32 R11, -RZ, R47.H0_H0 ;  /* 0x2000002fff0b7230 */ /* 0x000fe20000004100 */
[----:B------:R-:W-:Y:S01]  /*8d80*/  F2FP.F16.F32.PACK_AB R15, R46, R39 ;  /* 0x000000272e0f723e */ /* 0x000fe200000000ff */
        /* <DEDUP_REMOVED lines=21> */
.L_x_6046:
[----:B------:R-:W-:Y:S05]  /*8ee0*/  BSYNC B1 ;  /* 0x0000000000017941 */ /* 0x000fea0003800000 */
.L_x_6045:
[----:B------:R-:W-:Y:S01]  /*8ef0*/  PRMT R41, R56, 0x5410, R57 ;  /* 0x0000541038297816 */ /* 0x000fe20000000039 */
[----:B------:R-:W-:Y:S06]  /*8f00*/  @P0 BRA `(.L_x_6037) ;  /* 0x0000000400800947 */ /* 0x000fec0003800000 */
[----:B------:R-:W3:Y:S01]  /*8f10*/  LDL R3, [R1+0xb4] ;  /* 0x0000b40001037983 */ /* 0x000ee20000100800 */
[C---:B--2---:R-:W-:Y:S02]  /*8f20*/  VIADD R4, R23.reuse, 0x40 ;  /* 0x0000004017047836 */ /* 0x044fe40000000000 */
[----:B------:R-:W-:Y:S01]  /*8f30*/  VIADD R5, R23, 0x40 ;  /* 0x0000004017057836 */ /* 0x000fe20000000000 */
[----:B------:R-:W2:Y:S02]  /*8f40*/  LDL R42, [R1+0xd0] ;  /* 0x0000d000012a7983 */ /* 0x000ea40000100800 */
[----:B------:R-:W-:Y:S01]  /*8f50*/  SHF.L.U32 R4, R4, 0x6, RZ ;  /* 0x0000000604047819 */ /* 0x000fe200000006ff */
[----:B------:R-:W-:-:S03]  /*8f60*/  IMAD.SHL.U32 R5, R5, 0x40, RZ ;  /* 0x0000004005057824 */ /* 0x000fc600078e00ff */
[----:B------:R-:W-:Y:S02]  /*8f70*/  LOP3.LUT R4, R4, 0x1c0, RZ, 0xc0, !PT ;  /* 0x000001c004047812 */ /* 0x000fe400078ec0ff */
[----:B------:R-:W-:Y:S02]  /*8f80*/  LOP3.LUT R5, R5, 0x1c0, RZ, 0xc0, !PT ;  /* 0x000001c005057812 */ /* 0x000fe400078ec0ff */
[----:B------:R-:W-:-:S04]  /*8f90*/  SHF.R.U32.HI R4, RZ, 0x3, R4 ;  /* 0x00000003ff047819 */ /* 0x000fc80000011604 */
[----:B------:R-:W-:Y:S02]  /*8fa0*/  LOP3.LUT R0, R4, R0, R5, 0x1e, !PT ;  /* 0x0000000004007212 */ /* 0x000fe400078e1e05 */
[--C-:B------:R-:W-:Y:S02]  /*8fb0*/  SHF.R.U64 R39, R34, 0x10, R35.reuse ;  /* 0x0000001022277819 */ /* 0x100fe40000001223 */
[----:B------:R-:W-:Y:S01]  /*8fc0*/  SHF.R.U32.HI R36, RZ, 0x10, R35 ;  /* 0x00000010ff247819 */ /* 0x000fe20000011623 */
[----:B------:R-:W-:Y:S01]  /*8fd0*/  HADD2.F32 R29, -RZ, R53.H1_H1 ;  /* 0x30000035ff1d7230 */ /* 0x000fe20000004100 */
[----:B------:R-:W-:Y:S02]  /*8fe0*/  SHF.R.U32.HI R28, RZ, 0x10, R25 ;  /* 0x00000010ff1c7819 */ /* 0x000fe40000011619 */
[--C-:B------:R-:W-:Y:S02]  /*8ff0*/  SHF.R.U64 R37, R26, 0x10, R27.reuse ;  /* 0x000000101a257819 */ /* 0x100fe4000000121b */
[----:B------:R-:W-:Y:S01]  /*9000*/  SHF.R.U32.HI R35, RZ, 0x10, R27 ;  /* 0x00000010ff237819 */ /* 0x000fe2000001161b */
[----:B------:R-:W-:Y:S01]  /*9010*/  HADD2.F32 R27, -RZ, R55.H1_H1 ;  /* 0x30000037ff1b7230 */ /* 0x000fe20000004100 */
[--C-:B------:R-:W-:Y:S01]  /*9020*/  SHF.R.U64 R40, R32, 0x10, R33.reuse ;  /* 0x0000001020287819 */ /* 0x100fe20000001221 */
[----:B------:R-:W-:Y:S01]  /*9030*/  HADD2.F32 R28, -RZ, R28.H0_H0 ;  /* 0x2000001cff1c7230 */ /* 0x000fe20000004100 */
[----:B------:R-:W-:Y:S01]  /*9040*/  SHF.R.U32.HI R32, RZ, 0x10, R33 ;  /* 0x00000010ff207819 */ /* 0x000fe20000011621 */
[----:B------:R-:W-:Y:S01]  /*9050*/  HADD2.F32 R26, -RZ, R53.H0_H0 ;  /* 0x20000035ff1a7230 */ /* 0x000fe20000004100 */
[----:B------:R-:W-:Y:S01]  /*9060*/  SHF.R.U64 R38, R24, 0x10, R25 ;  /* 0x0000001018267819 */ /* 0x000fe20000001219 */
[----:B---3--:R-:W-:-:S04]  /*9070*/  IMAD.IADD R3, R3, 0x1, R0 ;  /* 0x0000000103037824 */ /* 0x008fc800078e0200 */
[----:B------:R-:W-:Y:S01]  /*9080*/  IMAD R3, R3, 0x2, R22 ;  /* 0x0000000203037824 */ /* 0x000fe200078e0216 */
[----:B--2---:R-:W2:Y:S04]  /*9090*/  LDS.128 R4, [R42+0x18400] ;  /* 0x018400002a047984 */ /* 0x004ea80000000c00 */
[----:B-1----:R-:W1:Y:S01]  /*90a0*/  LDS.128 R12, [R3+0x18400] ;  /* 0x01840000030c7984 */ /* 0x002e620000000c00 */
[----:B--2---:R-:W-:Y:S02]  /*90b0*/  HADD2.F32 R8, -RZ, R5.H0_H0 ;  /* 0x20000005ff087230 */ /* 0x004fe40000004100 */
        /* <DEDUP_REMOVED lines=10> */
[----:B------:R-:W-:-:S02]  /*9160*/  HADD2.F32 R8, -RZ, R55.H0_H0 ;  /* 0x20000037ff087230 */ /* 0x000fc40000004100 */
[-C--:B------:R-:W-:Y:S01]  /*9170*/  FMUL.FTZ R32, R21, R20.reuse ;  /* 0x0000001415207220 */ /* 0x080fe20000410000 */
[----:B------:R-:W-:Y:S02]  /*9180*/  HADD2.F32 R0, -RZ, R4.H0_H0 ;  /* 0x20000004ff007230 */ /* 0x000fe40000004100 */
[----:B------:R-:W-:Y:S01]  /*9190*/  FFMA.FTZ R30, R5, R20, -R30 ;  /* 0x00000014051e7223 */ /* 0x000fe2000001081e */
[----:B------:R-:W-:Y:S02]  /*91a0*/  HADD2.F32 R24, -RZ, R14.H0_H0 ;  /* 0x2000000eff187230 */ /* 0x000fe40000004100 */
[C---:B------:R-:W-:Y:S01]  /*91b0*/  FMUL.FTZ R21, R13.reuse, R26 ;  /* 0x0000001a0d157220 */ /* 0x040fe20000410000 */
[----:B------:R-:W-:Y:S02]  /*91c0*/  HADD2.F32 R20, -RZ, R54.H0_H0 ;  /* 0x20000036ff147230 */ /* 0x000fe40000004100 */
[----:B------:R-:W-:Y:S01]  /*91d0*/  FMUL.FTZ R13, R13, R8 ;  /* 0x000000080d0d7220 */ /* 0x000fe20000410000 */
[----:B------:R-:W-:Y:S01]  /*91e0*/  FFMA.FTZ R32, R5, R28, R32 ;  /* 0x0000001c05207223 */ /* 0x000fe20000010020 */
[----:B------:R-:W-:-:S02]  /*91f0*/  HADD2.F32 R9, -RZ, R6.H0_H0 ;  /* 0x20000006ff097230 */ /* 0x000fc40000004100 */
[C---:B------:R-:W-:Y:S01]  /*9200*/  FFMA.FTZ R21, R0.reuse, R8, -R21 ;  /* 0x0000000800157223 */ /* 0x040fe20000010815 */
[----:B------:R-:W-:Y:S02]  /*9210*/  HADD2.F32 R5, -RZ, R41.H0_H0 ;  /* 0x20000029ff057230 */ /* 0x000fe40000004100 */
[----:B------:R-:W-:Y:S01]  /*9220*/  FFMA.FTZ R27, R0, R26, R13 ;  /* 0x0000001a001b7223 */ /* 0x000fe2000001000d */
[----:B------:R-:W-:Y:S01]  /*9230*/  FMUL.FTZ R8, R24, R20 ;  /* 0x0000001418087220 */ /* 0x000fe20000410000 */
[----:B------:R-:W-:Y:S02]  /*9240*/  HADD2.F32 R25, -RZ, R15.H0_H0 ;  /* 0x2000000fff197230 */ /* 0x000fe40000004100 */
[----:B------:R-:W-:Y:S02]  /*9250*/  HADD2.F32 R26, -RZ, R54.H1_H1 ;  /* 0x30000036ff1a7230 */ /* 0x000fe40000004100 */
[----:B------:R-:W-:Y:S02]  /*9260*/  HADD2.F32 R0, -RZ, R41.H1_H1 ;  /* 0x30000029ff007230 */ /* 0x000fe40000004100 */
[----:B------:R-:W-:Y:S01]  /*9270*/  FFMA.FTZ R28, R9, R5, -R8 ;  /* 0x00000005091c7223 */ /* 0x000fe20000010808 */
[----:B------:R-:W-:-:S02]  /*9280*/  HADD2.F32 R8, -RZ, R36.H0_H0 ;  /* 0x20000024ff087230 */ /* 0x000fc40000004100 */
[----:B------:R-:W-:Y:S01]  /*9290*/  FMUL.FTZ R34, R24, R5 ;  /* 0x0000000518227220 */ /* 0x000fe20000410000 */
[----:B0-----:R-:W-:Y:S02]  /*92a0*/  HADD2.F32 R11, -RZ, R7.H0_H0 ;  /* 0x20000007ff0b7230 */ /* 0x001fe40000004100 */
[C---:B------:R-:W-:Y:S01]  /*92b0*/  FMUL.FTZ R36, R25.reuse, R26 ;  /* 0x0000001a19247220 */ /* 0x040fe20000410000 */
[----:B------:R-:W-:Y:S02]  /*92c0*/  HADD2.F32 R15, -RZ, R15.H1_H1 ;  /* 0x3000000fff0f7230 */ /* 0x000fe40000004100 */
[----:B------:R-:W-:Y:S01]  /*92d0*/  FMUL.FTZ R25, R25, R0 ;  /* 0x0000000019197220 */ /* 0x000fe20000410000 */
[----:B------:R-:W-:Y:S02]  /*92e0*/  HADD2.F32 R24, -RZ, R35.H0_H0 ;  /* 0x20000023ff187230 */ /* 0x000fe40000004100 */
[----:B------:R-:W-:Y:S01]  /*92f0*/  FFMA.FTZ R34, R9, R20, R34 ;  /* 0x0000001409227223 */ /* 0x000fe20000010022 */
[----:B------:R-:W-:-:S02]  /*9300*/  HADD2.F32 R7, -RZ, R7.H1_H1 ;  /* 0x30000007ff077230 */ /* 0x000fc40000004100 */
[C---:B------:R-:W-:Y:S01]  /*9310*/  FFMA.FTZ R36, R11.reuse, R0, -R36 ;  /* 0x000000000b247223 */ /* 0x040fe20000010824 */
[----:B------:R-:W-:Y:S01]  /*9320*/  FFMA.FTZ R25, R11, R26, R25 ;  /* 0x0000001a0b197223 */ /* 0x000fe20000010019 */
[----:B------:R-:W-:Y:S02]  /*9330*/  HADD2.F32 R12, -RZ, R12.H1_H1 ;  /* 0x3000000cff0c7230 */ /* 0x000fe40000004100 */
[C---:B------:R-:W-:Y:S01]  /*9340*/  FMUL.FTZ R20, R15.reuse, R24 ;  /* 0x000000180f147220 */ /* 0x040fe20000410000 */
[----:B------:R-:W-:Y:S01]  /*9350*/  FMUL.FTZ R0, R15, R8 ;  /* 0x000000080f007220 */ /* 0x000fe20000410000 */
[----:B------:R-:W-:Y:S02]  /*9360*/  HADD2.F32 R11, -RZ, R38.H0_H0 ;  /* 0x20000026ff0b7230 */ /* 0x000fe40000004100 */
[----:B------:R-:W-:Y:S02]  /*9370*/  HADD2.F32 R14, -RZ, R14.H1_H1 ;  /* 0x3000000eff0e7230 */ /* 0x000fe40000004100 */
[----:B------:R-:W-:-:S02]  /*9380*/  HADD2.F32 R5, -RZ, R40.H0_H0 ;  /* 0x20000028ff057230 */ /* 0x000fc40000004100 */
[----:B------:R-:W-:Y:S02]  /*9390*/  HADD2.F32 R13, -RZ, R37.H0_H0 ;  /* 0x20000025ff0d7230 */ /* 0x000fe40000004100 */
[----:B------:R-:W-:Y:S02]  /*93a0*/  HADD2.F32 R9, -RZ, R39.H0_H0 ;  /* 0x20000027ff097230 */ /* 0x000fe40000004100 */
[C---:B------:R-:W-:Y:S01]  /*93b0*/  FFMA.FTZ R29, R7.reuse, R8, -R20 ;  /* 0x00000008071d7223 */ /* 0x040fe20000010814 */
[----:B------:R-:W-:Y:S01]  /*93c0*/  FFMA.FTZ R24, R7, R24, R0 ;  /* 0x0000001807187223 */ /* 0x000fe20000010000 */
[----:B------:R-:W-:Y:S02]  /*93d0*/  HADD2.F32 R4, -RZ, R4.H1_H1 ;  /* 0x30000004ff047230 */ /* 0x000fe40000004100 */
[C---:B------:R-:W-:Y:S01]  /*93e0*/  FMUL.FTZ R7, R12.reuse, R11 ;  /* 0x0000000b0c077220 */ /* 0x040fe20000410000 */
[----:B------:R-:W-:Y:S02]  /*93f0*/  HADD2.F32 R6, -RZ, R6.H1_H1 ;  /* 0x30000006ff067230 */ /* 0x000fe40000004100 */
[----:B------:R-:W-:Y:S01]  /*9400*/  FMUL.FTZ R12, R12, R5 ;  /* 0x000000050c0c7220 */ /* 0x000fe20000410000 */
[C---:B------:R-:W-:Y:S01]  /*9410*/  FMUL.FTZ R15, R14.reuse, R13 ;  /* 0x0000000d0e0f7220 */ /* 0x040fe20000410000 */
        /* <DEDUP_REMOVED lines=15> */
.L_x_6037:
[----:B------:R-:W-:Y:S05]  /*9510*/  BSYNC B0 ;  /* 0x0000000000007941 */ /* 0x000fea0003800000 */
.L_x_6023:
        /* <DEDUP_REMOVED lines=8> */
.L_x_6020:
[----:B--2---:R-:W2:Y:S01]  /*95a0*/  S2R R0, SR_TID.X ;  /* 0x0000000000007919 */ /* 0x004ea20000002100 */
[----:B-1-3--:R-:W-:Y:S01]  /*95b0*/  MOV R3, UR47 ;  /* 0x0000002f00037c02 */ /* 0x00afe20008000f00 */
[----:B------:R-:W-:Y:S05]  /*95c0*/  WARPSYNC.ALL ;  /* 0x0000000000007948 */ /* 0x000fea0003800000 */
[----:B------:R-:W-:Y:S02]  /*95d0*/  ISETP.NE.AND P0, PT, R3, 0x3, PT ;  /* 0x000000030300780c */ /* 0x000fe40003f05270 */
[----:B--2---:R-:W-:-:S05]  /*95e0*/  SHF.R.U32.HI R0, RZ, 0x7, R0 ;  /* 0x00000007ff007819 */ /* 0x004fca0000011600 */
[----:B------:R-:W-:-:S05]  /*95f0*/  VIADD R0, R0, 0x8 ;  /* 0x0000000800007836 */ /* 0x000fca0000000000 */
[----:B------:R1:W-:Y:S06]  /*9600*/  BAR.SYNC.DEFER_BLOCKING R0, 0x100 ;  /* 0x000400000000751d */ /* 0x0003ec0000010000 */
[----:B------:R-:W-:Y:S05]  /*9610*/  @!P0 BRA `(.L_x_6047) ;  /* 0x0000000000048947 */ /* 0x000fea0003800000 */
[----:B------:R-:W-:Y:S01]  /*9620*/  BPT.TRAP 0x1 ;  /* 0x000000040000795c */ /* 0x000fe20000300000 */
.L_x_6047:
[----:B0-----:R-:W-:Y:S01]  /*9630*/  IMAD R13, R18, 0x8, R22 ;  /* 0x00000008120d7824 */ /* 0x001fe200078e0216 */
[----:B------:R-:W-:-:S04]  /*9640*/  SHF.L.U32 R6, R202, 0x1f, RZ ;  /* 0x0000001fca067819 */ /* 0x000fc800000006ff */
[----:B------:R0:W2:Y:S01]  /*9650*/  SYNCS.PHASECHK.TRANS64.TRYWAIT P1, [R13+URZ+0x32430], R6 ;  /* 0x032430060d0075a7 */ /* 0x0000a2000802017f */
[----:B------:R-:W-:Y:S05]  /*9660*/  @!P0 BRA `(.L_x_6048) ;  /* 0x0000000000048947 */ /* 0x000fea0003800000 */
[----:B------:R-:W-:Y:S01]  /*9670*/  BPT.TRAP 0x1 ;  /* 0x000000040000795c */ /* 0x000fe20000300000 */
.L_x_6048:
[----:B------:R-:W-:-:S05]  /*9680*/  VIADD R3, R22, 0x1c400 ;  /* 0x0001c40016037836 */ /* 0x000fca0000000000 */
[----:B------:R-:W-:-:S04]  /*9690*/  SHF.R.U32.HI R3, RZ, 0x4, R3 ;  /* 0x00000004ff037819 */ /* 0x000fc80000011603 */
[----:B------:R-:W-:-:S04]  /*96a0*/  LOP3.LUT R3, R3, 0x3fff, RZ, 0xc0, !PT ;  /* 0x00003fff03037812 */ /* 0x000fc800078ec0ff */
[----:B------:R-:W-:-:S05]  /*96b0*/  LOP3.LUT R3, R3, 0x10000, RZ, 0xfc, !PT ;  /* 0x0001000003037812 */ /* 0x000fca00078efcff */
[----:B------:R3:W-:Y:S01]  /*96c0*/  STL [R1+0x94], R3 ;  /* 0x0000940301007387 */ /* 0x0007e20000100800 */
[----:B--2---:R-:W-:Y:S05]  /*96d0*/  @P1 BRA `(.L_x_6049) ;  /* 0x0000000000081947 */ /* 0x004fea0003800000 */
[----:B------:R-:W2:Y:S02]  /*96e0*/  SYNCS.PHASECHK.TRANS64.TRYWAIT P1, [R13+URZ+0x32430], R6 ;  /* 0x032430060d0075a7 */ /* 0x000ea4000802017f */
[----:B--2---:R-:W-:Y:S05]  /*96f0*/  @!P1 BRA `(.L_x_6050) ;  /* 0x00000160000c9947 */ /* 0x004fea0003800000 */
.L_x_6049:
[----:B---3--:R-:W3:Y:S01]  /*9700*/  LDL R3, [R1+0x94] ;  /* 0x0000940001037983 */ /* 0x008ee20000100800 */
[----:B------:R-:W-:Y:S01]  /*9710*/  IMAD.MOV.U32 R5, RZ, RZ, 0x40000040 ;  /* 0x40000040ff057424 */ /* 0x000fe200078e00ff */
[----:B------:R-:W-:Y:S05]  /*9720*/  WARPSYNC.ALL ;  /* 0x0000000000007948 */ /* 0x000fea0003800000 */
[C---:B------:R-:W-:Y:S01]  /*9730*/  R2UR UR4, R212.reuse ;  /* 0x00000000d40472ca */ /* 0x040fe200000e0000 */
[----:B------:R-:W-:Y:S01]  /*9740*/  WARPGROUP.ARRIVE ;  /* 0x00000000000079c5 */ /* 0x000fe20000000000 */
[----:B------:R-:W-:Y:S01]  /*9750*/  R2UR UR5, R213 ;  /* 0x00000000d50572ca */ /* 0x000fe200000e0000 */
[C---:B------:R-:W-:Y:S01]  /*9760*/  VIADD R74, R212.reuse, 0x2 ;  /* 0x00000002d44a7836 */ /* 0x040fe20000000000 */
[----:B------:R-:W-:Y:S01]  /*9770*/  R2UR UR7, R5 ;  /* 0x00000000050772ca */ /* 0x000fe200000e0000 */
[----:B------:R-:W-:Y:S01]  /*9780*/  IMAD.MOV.U32 R9, RZ, RZ, 0x40000040 ;  /* 0x40000040ff097424 */ /* 0x000fe200078e00ff */
[----:B------:R-:W-:Y:S01]  /*9790*/  MOV R75, 0x40000040 ;  /* 0x40000040004b7802 */ /* 0x000fe20000000f00 */
[C---:B------:R-:W-:Y:S01]  /*97a0*/  VIADD R20, R212.reuse, 0x4 ;  /* 0x00000004d4147836 */ /* 0x040fe20000000000 */
[----:B------:R-:W-:Y:S01]  /*97b0*/  IADD3 R14, R212, 0x6, RZ ;  /* 0x00000006d40e7810 */ /* 0x000fe20007ffe0ff */
[----:B------:R-:W-:Y:S01]  /*97c0*/  IMAD.MOV.U32 R21, RZ, RZ, 0x40000040 ;  /* 0x40000040ff157424 */ /* 0x000fe200078e00ff */
[----:B------:R-:W-:Y:S01]  /*97d0*/  BSSY B0, `(.L_x_6051) ;  /* 0x0000026000007945 */ /* 0x000fe20003800000 */
[----:B------:R-:W-:Y:S01]  /*97e0*/  IMAD.MOV.U32 R15, RZ, RZ, 0x40000040 ;  /* 0x40000040ff0f7424 */ /* 0x000fe200078e00ff */
[----:B------:R4:W-:Y:S01]  /*97f0*/  STL.64 [R1+0x88], R74 ;  /* 0x0000884a01007387 */ /* 0x0009e20000100a00 */
[----:B------:R-:W-:-:S03]  /*9800*/  IMAD.MOV.U32 R5, RZ, RZ, 0x40000040 ;  /* 0x40000040ff057424 */ /* 0x000fc600078e00ff */
[----:B------:R4:W-:Y:S04]  /*9810*/  STL.64 [R1+0x80], R20 ;  /* 0x0000801401007387 */ /* 0x0009e80000100a00 */
[----:B------:R4:W-:Y:S01]  /*9820*/  STL.64 [R1+0x78], R14 ;  /* 0x0000780e01007387 */ /* 0x0009e20000100a00 */
[----:B---3--:R-:W-:Y:S01]  /*9830*/  IMAD R4, R18, 0x300, R3 ;  /* 0x0000030012047824 */ /* 0x008fe200078e0203 */
[----:B------:R-:W-:-:S03]  /*9840*/  SHF.L.U32 R3, R10, 0x1f, RZ ;  /* 0x0000001f0a037819 */ /* 0x000fc600000006ff */
[C---:B------:R-:W-:Y:S01]  /*9850*/  VIADD R8, R4.reuse, 0x2 ;  /* 0x0000000204087836 */ /* 0x040fe20000000000 */
[----:B------:R-:W-:-:S13]  /*9860*/  R2UR UR6, R4 ;  /* 0x00000000040672ca */ /* 0x000fda00000e0000 */
[----:B------:R-:W-:Y:S01]  /*9870*/  HGMMA.64x96x16.F32 R24, gdesc[UR4], RZ, !UPT, gsb0 ;  /* 0x01600000041879f0 */ /* 0x000fe2000c0008ff */
[----:B------:R-:W-:Y:S02]  /*9880*/  R2UR UR4, R74 ;  /* 0x000000004a0472ca */ /* 0x000fe400000e0000 */
[----:B------:R-:W-:Y:S02]  /*9890*/  R2UR UR5, R75 ;  /* 0x000000004b0572ca */ /* 0x000fe400000e0000 */
[----:B------:R-:W-:Y:S01]  /*98a0*/  R2UR UR6, R8 ;  /* 0x00000000080672ca */ /* 0x000fe200000e0000 */
[C---:B------:R-:W-:Y:S01]  /*98b0*/  VIADD R8, R4.reuse, 0x4 ;  /* 0x0000000404087836 */ /* 0x040fe20000000000 */
[----:B------:R-:W-:Y:S01]  /*98c0*/  R2UR UR7, R9 ;  /* 0x00000000090772ca */ /* 0x000fe200000e0000 */
[----:B------:R-:W-:Y:S02]  /*98d0*/  IMAD.MOV.U32 R9, RZ, RZ, 0x40000040 ;  /* 0x40000040ff097424 */ /* 0x000fe400078e00ff */
        /* <DEDUP_REMOVED lines=19> */
[----:B------:R-:W3:Y:S02]  /*9a10*/  SYNCS.PHASECHK.TRANS64.TRYWAIT P1, [R22+URZ+0x32410], R3 ;  /* 0x03241003160075a7 */ /* 0x000ee4000802017f */
[----:B---34-:R-:W-:Y:S05]  /*9a20*/  @!P1 BRA `(.L_x_6052) ;  /* 0x0000015c00549947 */ /* 0x018fea0003800000 */
.L_x_6288:
[----:B------:R-:W-:Y:S05]  /*9a30*/  BSYNC B0 ;  /* 0x0000000000007941 */ /* 0x000fea0003800000 */
.L_x_6051:
[----:B------:R-:W-:Y:S05]  /*9a40*/  @!P0 BRA `(.L_x_6053) ;  /* 0x0000000000048947 */ /* 0x000fea0003800000 */
[----:B------:R-:W-:Y:S01]  /*9a50*/  BPT.TRAP 0x1 ;  /* 0x000000040000795c */ /* 0x000fe20000300000 */
.L_x_6053:
[----:B------:R4:W0:Y:S01]  /*9a60*/  SYNCS.PHASECHK.TRANS64.TRYWAIT P1, [R13+URZ+0x32450], R6 ;  /* 0x032450060d0075a7 */ /* 0x000822000802017f */
[----:B------:R-:W-:Y:S05]  /*9a70*/  @!P0 BRA `(.L_x_6054) ;  /* 0x0000000000048947 */ /* 0x000fea0003800000 */
[----:B------:R-:W-:Y:S01]  /*9a80*/  BPT.TRAP 0x1 ;  /* 0x000000040000795c */ /* 0x000fe20000300000 */
.L_x_6054:
[----:B0-----:R-:W-:Y:S05]  /*9a90*/  @P1 BRA `(.L_x_6055) ;  /* 0x0000000000081947 */ /* 0x001fea0003800000 */
[----:B------:R-:W0:Y:S02]  /*9aa0*/  SYNCS.PHASECHK.TRANS64.TRYWAIT P1, [R13+URZ+0x32450], R6 ;  /* 0x032450060d0075a7 */ /* 0x000e24000802017f */
[----:B0-----:R-:W-:Y:S05]  /*9ab0*/  @!P1 BRA `(.L_x_6056) ;  /* 0x0000015c00449947 */ /* 0x001fea0003800000 */
.L_x_6055:
[----:B------:R-:W-:Y:S05]  /*9ac0*/  WARPSYNC.ALL ;  /* 0x0000000000007948 */ /* 0x000fea0003800000 */
[----:B------:R-:W-:Y:S01]  /*9ad0*/  R2UR UR39, R22 ;  /* 0x00000000162772ca */ /* 0x000fe200000e0000 */
[----:B------:R-:W-:Y:S01]  /*9ae0*/  IMAD.MOV.U32 R15, RZ, RZ, 0xc00 ;  /* 0x00000c00ff0f7424 */ /* 0x000fe200078e00ff */
[----:B------:R-:W-:Y:S01]  /*9af0*/  LOP3.LUT R4, R72, 0x10000, RZ, 0xfc, !PT ;  /* 0x0001000048047812 */ /* 0x000fe200078efcff */
[----:B------:R-:W-:Y:S01]  /*9b00*/  IMAD.MOV.U32 R5, RZ, RZ, 0x40000040 ;  /* 0x40000040ff057424 */ /* 0x000fe200078e00ff */
[----:B------:R-:W-:Y:S01]  /*9b10*/  WARPGROUP.ARRIVE ;  /* 0x00000000000079c5 */ /* 0x000fe20000000000 */
[----:B------:R-:W-:Y:S01]  /*9b20*/  IMAD.MOV.U32 R83, RZ, RZ, 0x40000040 ;  /* 0x40000040ff537424 */ /* 0x000fe200078e00ff */
[C---:B------:R-:W-:Y:S01]  /*9b30*/  R2UR UR4, R4.reuse ;  /* 0x00000000040472ca */ /* 0x040fe200000e0000 */
[C---:B------:R-:W-:Y:S01]  /*9b40*/  VIADD R82, R4.reuse, 0x2 ;  /* 0x0000000204527836 */ /* 0x040fe20000000000 */
[----:B------:R-:W-:Y:S01]  /*9b50*/  R2UR UR5, R5 ;  /* 0x00000000050572ca */ /* 0x000fe200000e0000 */
[----:B------:R-:W-:Y:S01]  /*9b60*/  IMAD.MOV.U32 R7, RZ, RZ, 0x40000040 ;  /* 0x40000040ff077424 */ /* 0x000fe200078e00ff */
[----:B---3--:R-:W0:Y:S01]  /*9b70*/  S2R R3, SR_TID.X ;  /* 0x0000000000037919 */ /* 0x008e220000002100 */
[----:B------:R-:W-:-:S02]  /*9b80*/  VIADD R80, R4, 0x4 ;  /* 0x0000000404507836 */ /* 0x000fc40000000000 */
[----:B------:R-:W-:Y:S01]  /*9b90*/  UIADD3 UR39, UR39, 0x400, URZ ;  /* 0x0000040027277890 */ /* 0x000fe2000fffe03f */
[----:B------:R-:W-:Y:S01]  /*9ba0*/  IMAD.MOV.U32 R81, RZ, RZ, 0x40000040 ;  /* 0x40000040ff517424 */ /* 0x000fe200078e00ff */
[----:B------:R3:W-:Y:S01]  /*9bb0*/  STL.64 [R1+0x70], R82 ;  /* 0x0000705201007387 */ /* 0x0007e20000100a00 */
[C---:B------:R-:W-:Y:S01]  /*9bc0*/  VIADD R78, R4.reuse, 0x6 ;  /* 0x00000006044e7836 */ /* 0x040fe20000000000 */
[----:B------:R-:W-:Y:S01]  /*9bd0*/  USHF.R.U32.HI UR39, URZ, 0x4, UR39 ;  /* 0x000000043f277899 */ /* 0x000fe20008011627 */
[----:B------:R-:W-:Y:S01]  /*9be0*/  IMAD.MOV.U32 R79, RZ, RZ, 0x40000040 ;  /* 0x40000040ff4f7424 */ /* 0x000fe200078e00ff */
[----:B------:R3:W-:Y:S01]  /*9bf0*/  STL.64 [R1+0x68], R80 ;  /* 0x0000685001007387 */ /* 0x0007e20000100a00 */
[C---:B------:R-:W-:Y:S01]  /*9c00*/  VIADD R76, R4.reuse, 0x400 ;  /* 0x00000400044c7836 */ /* 0x040fe20000000000 */
[----:B------:R-:W-:Y:S01]  /*9c10*/  ULOP3.LUT UR39, UR39, 0x3fff, URZ, 0xc0, !UPT ;  /* 0x00003fff27277892 */ /* 0x000fe2000f8ec03f */
[----:B------:R-:W-:Y:S01]  /*9c20*/  IMAD.MOV.U32 R77, RZ, RZ, 0x40000040 ;  /* 0x40000040ff4d7424 */ /* 0x000fe200078e00ff */
[----:B------:R3:W-:Y:S01]  /*9c30*/  STL.64 [R1+0x60], R78 ;  /* 0x0000604e01007387 */ /* 0x0007e20000100a00 */
[C---:B------:R-:W-:Y:S01]  /*9c40*/  VIADD R74, R4.reuse, 0x402 ;  /* 0x00000402044a7836 */ /* 0x040fe20000000000 */
[----:B------:R-:W-:Y:S01]  /*9c50*/  ULOP3.LUT UR38, UR39, 0x10000, URZ, 0xfc, !UPT ;  /* 0x0001000027267892 */ /* 0x000fe2000f8efc3f */
[----:B------:R-:W-:Y:S01]  /*9c60*/  IMAD.MOV.U32 R75, RZ, RZ, 0x40000040 ;  /* 0x40000040ff4b7424 */ /* 0x000fe200078e00ff */
[----:B------:R3:W-:Y:S01]  /*9c70*/  STL.64 [R1+0x58], R76 ;  /* 0x0000584c01007387 */ /* 0x0007e20000100a00 */
[----:B------:R-:W-:-:S02]  /*9c80*/  VIADD R72, R4, 0x404 ;  /* 0x0000040404487836 */ /* 0x000fc40000000000 */
[----:B------:R-:W-:Y:S01]  /*9c90*/  IMAD.MOV.U32 R73, RZ, RZ, 0x40000040 ;  /* 0x40000040ff497424 */ /* 0x000fe200078e00ff */
[----:B------:R3:W-:Y:S01]  /*9ca0*/  STL.64 [R1+0x50], R74 ;  /* 0x0000504a01007387 */ /* 0x0007e20000100a00 */
[----:B------:R-:W-:Y:S01]  /*9cb0*/  IMAD R14, R18, R15, UR38 ;  /* 0x00000026120e7e24 */ /* 0x000fe2000f8e020f */
[----:B------:R-:W-:Y:S01]  /*9cc0*/  MOV R15, 0x40000040 ;  /* 0x40000040000f7802 */ /* 0x000fe20000000f00 */
[----:B------:R-:W-:Y:S01]  /*9cd0*/  VIADD R20, R4, 0x406 ;  /* 0x0000040604147836 */ /* 0x000fe20000000000 */
[----:B------:R3:W-:Y:S01]  /*9ce0*/  STL.64 [R1+0x10], R72 ;  /* 0x0000104801007387 */ /* 0x0007e20000100a00 */
[C---:B--2-4-:R-:W-:Y:S01]  /*9cf0*/  VIADD R6, R14.reuse, 0x2 ;  /* 0x000000020e067836 */ /* 0x054fe20000000000 */
[----:B------:R-:W-:Y:S01]  /*9d00*/  R2UR UR6, R14 ;  /* 0x000000000e0672ca */ /* 0x000fe200000e0000 */
[----:B------:R-:W-:Y:S01]  /*9d10*/  IMAD.MOV.U32 R21, RZ, RZ, 0x40000040 ;  /* 0x40000040ff157424 */ /* 0x000fe200078e00ff */
[----:B------:R-:W-:Y:S01]  /*9d20*/  R2UR UR7, R15 ;  /* 0x000000000f0772ca */ /* 0x000fe200000e0000 */
[C---:B------:R-:W-:Y:S01]  /*9d30*/  VIADD R222, R4.reuse, 0x800 ;  /* 0x0000080004de7836 */ /* 0x040fe20000000000 */
[----:B------:R-:W-:Y:S01]  /*9d40*/  MOV R15, 0x40000040 ;  /* 0x40000040000f7802 */ /* 0x000fe20000000f00 */
[----:B------:R-:W-:Y:S01]  /*9d50*/  IMAD.MOV.U32 R223, RZ, RZ, 0x40000040 ;  /* 0x40000040ffdf7424 */ /* 0x000fe200078e00ff */
[----:B------:R3:W-:Y:S01]  /*9d60*/  STL.64 [R1+0x8], R20 ;  /* 0x0000081401007387 */ /* 0x0007e20000100a00 */
[----:B------:R-:W-:Y:S01]  /*9d70*/  VIADD R220, R4, 0x802 ;  /* 0x0000080204dc7836 */ /* 0x000fe20000000000 */
[----:B0-----:R-:W-:Y:S01]  /*9d80*/  SHF.R.U32.HI R3, RZ, 0x7, R3 ;  /* 0x00000007ff037819 */ /* 0x001fe20000011603 */
[----:B------:R-:W-:-:S02]  /*9d90*/  IMAD.MOV.U32 R221, RZ, RZ, 0x40000040 ;  /* 0x40000040ffdd7424 */ /* 0x000fc400078e00ff */
[----:B------:R-:W-:Y:S01]  /*9da0*/  VIADD R218, R4, 0x804 ;  /* 0x0000080404da7836 */ /* 0x000fe20000000000 */
[----:B------:R-:W-:Y:S01]  /*9db0*/  IADD3 R12, -R3, 0xb, RZ ;  /* 0x0000000b030c7810 */ /* 0x000fe20007ffe1ff */
[----:B------:R-:W-:Y:S02]  /*9dc0*/  IMAD.MOV.U32 R219, RZ, RZ, 0x40000040 ;  /* 0x40000040ffdb7424 */ /* 0x000fe400078e00ff */
[----:B------:R-:W-:Y:S01]  /*9dd0*/  HGMMA.64x96x16.F32 R24, gdesc[UR4], R24, gsb0 ;  /* 0x01600000041879f0 */ /* 0x000fe20008000818 */
[----:B------:R-:W-:Y:S01]  /*9de0*/  R2UR UR4, R82 ;  /* 0x00000000520472ca */ /* 0x000fe200000e0000 */
[----:B------:R-:W-:Y:S01]  /*9df0*/  VIADD R216, R4, 0x806 ;  /* 0x0000080604d87836 */ /* 0x000fe20000000000 */
[----:B------:R-:W-:Y:S01]  /*9e00*/  R2UR UR5, R83 ;  /* 0x00000000530572ca */ /* 0x000fe200000e0000 */
[----:B------:R-:W-:Y:S01]  /*9e10*/  IMAD.MOV.U32 R217, RZ, RZ, 0x40000040 ;  /* 0x40000040ffd97424 */ /* 0x000fe200078e00ff */
[----:B------:R-:W-:Y:S01]  /*9e20*/  R2UR UR6, R6 ;  /* 0x00000000060672ca */ /* 0x000fe200000e0000 */
[----:B------:R-:W-:Y:S01]  /*9e30*/  VIADD R214, R4, 0xc00 ;  /* 0x00000c0004d67836 */ /* 0x000fe20000000000 */
[----:B------:R-:W-:Y:S01]  /*9e40*/  R2UR UR7, R7 ;  /* 0x00000000070772ca */ /* 0x000fe200000e0000 */
[----:B------:R-:W-:Y:S01]  /*9e50*/  IMAD.MOV.U32 R7, RZ, RZ, 0x40000040 ;  /* 0x40000040ff077424 */ /* 0x000fe200078e00ff */
[----:B------:R-:W-:Y:S01]  /*9e60*/  IADD3 R6, R14, 0x4, RZ ;  /* 0x000000040e067810 */ /* 0x000fe20007ffe0ff */
[----:B------:R-:W-:-:S02]  /*9e70*/  IMAD.MOV.U32 R215, RZ, RZ, 0x40000040 ;  /* 0x40000040ffd77424 */ /* 0x000fc400078e00ff */
[C---:B------:R-:W-:Y:S02]  /*9e80*/  VIADD R10, R4.reuse, 0xc02 ;  /* 0x00000c02040a7836 */ /* 0x040fe40000000000 */
[----:B------:R-:W-:Y:S02]  /*9e90*/  IMAD.MOV.U32 R11, RZ, RZ, 0x40000040 ;  /* 0x40000040ff0b7424 */ /* 0x000fe400078e00ff */
[----:B------:R-:W-:Y:S02]  /*9ea0*/  VIADD R8, R4, 0xc04 ;  /* 0x00000c0404087836 */ /* 0x000fe40000000000 */
[----:B------:R-:W-:Y:S01]  /*9eb0*/  IMAD.MOV.U32 R9, RZ, RZ, 0x40000040 ;  /* 0x40000040ff097424 */ /* 0x000fe200078e00ff */
[----:B------:R-:W-:Y:S02]  /*9ec0*/  WARPGROUP.DEPBAR.LE gsb0, 0x0 ;  /* 0x00008000000079c5 */ /* 0x000fe40000010000 */
[----:B------:R-:W-:-:S06]  /*9ed0*/  WARPGROUP.ARRIVE ;  /* 0x00000000000079c5 */ /* 0x000fcc0000000000 */
[----:B------:R-:W-:Y:S01]  /*9ee0*/  HGMMA.64x96x16.F32 R24, gdesc[UR4], R24, gsb0 ;  /* 0x01600000041879f0 */ /* 0x000fe20008000818 */
[----:B------:R-:W-:Y:S02]  /*9ef0*/  R2UR UR4, R80 ;  /* 0x00000000500472ca */ /* 0x000fe400000e0000 */
[----:B------:R-:W-:Y:S02]  /*9f00*/  R2UR UR5, R81 ;  /* 0x00000000510572ca */ /* 0x000fe400000e0000 */
[----:B------:R-:W-:Y:S01]  /*9f10*/  R2UR UR6, R6 ;  /* 0x00000000060672ca */ /* 0x000fe200000e0000 */
[----:B------:R-:W-:Y:S01]  /*9f20*/  VIADD R6, R14, 0x6 ;  /* 0x000000060e067836 */ /* 0x000fe20000000000 */
[----:B------:R-:W-:Y:S02]  /*9f30*/  R2UR UR7, R7 ;  /* 0x00000000070772ca */ /* 0x000fe400000e0000 */
[----:B------:R-:W-:Y:S01]  /*9f40*/  MOV R7, 0x40000040 ;  /* 0x4000004000077802 */ /* 0x000fe20000000f00 */
[----:B------:R-:W-:-:S02]  /*9f50*/  WARPGROUP.DEPBAR.LE gsb0, 0x0 ;  /* 0x00008000000079c5 */ /* 0x000fc40000010000 */
[----:B------:R-:W-:-:S08]  /*9f60*/  WARPGROUP.ARRIVE ;  /* 0x00000000000079c5 */ /* 0x000fd00000000000 */
        /* <DEDUP_REMOVED lines=96> */
[C---:B------:R-:W-:Y:S01]  /*a570*/  IADD3 R6, R14.reuse, 0x904, RZ ;  /* 0x000009040e067810 */ /* 0x040fe20007ffe0ff */
[----:B------:R-:W-:Y:S01]  /*a580*/  VIADD R14, R14, 0x906 ;  /* 0x000009060e0e7836 */ /* 0x000fe20000000000 */
[----:B------:R-:W-:-:S02]  /*a590*/  WARPGROUP.DEPBAR.LE gsb0, 0x0 ;  /* 0x00008000000079c5 */ /* 0x000fc40000010000 */
[----:B------:R-:W-:-:S07]  /*a5a0*/  WARPGROUP.ARRIVE ;  /* 0x00000000000079c5 */ /* 0x000fce0000000000 */
        /* <DEDUP_REMOVED lines=21> */
.L_x_6057:
[----:B---3--:R-:W2:Y:S01]  /*a700*/  LDL.LU R76, [R1] ;  /* 0x00000000014c7983 */ /* 0x008ea20000300800 */
[----:B------:R-:W0:Y:S01]  /*a710*/  LDC R75, c[0x0][0x448] ;  /* 0x00011200ff4b7b82 */ /* 0x000e220000000800 */
[----:B------:R-:W-:Y:S01]  /*a720*/  ULDC UR4, c[0x0][0xad0] ;  /* 0x0002b40000047ab9 */ /* 0x000fe20000000800 */
[----:B------:R-:W-:Y:S01]  /*a730*/  ULDC UR46, c[0x0][0xa80] ;  /* 0x0002a000002e7ab9 */ /* 0x000fe20000000800 */
[----:B------:R-:W3:Y:S04]  /*a740*/  LDL R15, [R1+0xb8] ;  /* 0x0000b800010f7983 */ /* 0x000ee80000100800 */
[----:B------:R-:W3:Y:S04]  /*a750*/  LDL R180, [R1+0x98] ;  /* 0x0000980001b47983 */ /* 0x000ee80000100800 */
[----:B------:R-:W4:Y:S01]  /*a760*/  LDL R178, [R1+0xac] ;  /* 0x0000ac0001b27983 */ /* 0x000f220000100800 */
[----:B------:R-:W-:Y:S01]  /*a770*/  FMUL.FTZ R32, R32, UR4 ;  /* 0x0000000420207c20 */ /* 0x000fe20008410000 */
[----:B------:R-:W-:Y:S01]  /*a780*/  FMUL.FTZ R24, R24, UR4 ;  /* 0x0000000418187c20 */ /* 0x000fe20008410000 */
[----:B------:R-:W-:Y:S01]  /*a790*/  FMUL.FTZ R29, R29, UR4 ;  /* 0x000000041d1d7c20 */ /* 0x000fe20008410000 */
[----:B------:R-:W5:Y:S01]  /*a7a0*/  LDL R179, [R1+0x90] ;  /* 0x0000900001b37983 */ /* 0x000f620000100800 */
[----:B------:R-:W-:Y:S01]  /*a7b0*/  MUFU.TANH R78, R32 ;  /* 0x00000020004e7308 */ /* 0x000fe20000002400 */
[----:B------:R-:W-:Y:S01]  /*a7c0*/  FMUL.FTZ R25, R25, UR4 ;  /* 0x0000000419197c20 */ /* 0x000fe20008410000 */
[----:B------:R-:W-:Y:S01]  /*a7d0*/  FMUL.FTZ R28, R28, UR4 ;  /* 0x000000041c1c7c20 */ /* 0x000fe20008410000 */
[----:B------:R-:W-:Y:S01]  /*a7e0*/  FMUL.FTZ R33, R33, UR4 ;  /* 0x0000000421217c20 */ /* 0x000fe20008410000 */
[----:B------:R-:W-:Y:S01]  /*a7f0*/  FMUL.FTZ R36, R36, UR4 ;  /* 0x0000000424247c20 */ /* 0x000fe20008410000 */
[----:B------:R-:W-:Y:S01]  /*a800*/  FMUL.FTZ R37, R37, UR4 ;  /* 0x0000000425257c20 */ /* 0x000fe20008410000 */
[----:B0-----:R-:W-:-:S02]  /*a810*/  ISETP.NE.AND P5, PT, R75, 0x1, PT ;  /* 0x000000014b00780c */ /* 0x001fc40003fa5270 */
[----:B------:R0:W1:Y:S01]  /*a820*/  MUFU.TANH R74, R24 ;  /* 0x00000018004a7308 */ /* 0x0000620000002400 */
[----:B------:R-:W5:Y:S01]  /*a830*/  LDL R75, [R1+0xbc] ;  /* 0x0000bc00014b7983 */ /* 0x000f620000100800 */
[----:B------:R-:W-:Y:S01]  /*a840*/  FMUL.FTZ R40, R40, UR4 ;  /* 0x0000000428287c20 */ /* 0x000fe20008410000 */
[----:B------:R-:W-:Y:S01]  /*a850*/  FMUL.FTZ R52, R52, UR4 ;  /* 0x0000000434347c20 */ /* 0x000fe20008410000 */
[----:B------:R-:W-:Y:S01]  /*a860*/  FMUL.FTZ R20, R31, UR4 ;  /* 0x000000041f147c20 */ /* 0x000fe20008410000 */
[----:B------:R-:W-:Y:S01]  /*a870*/  FMUL.FTZ R41, R41, UR4 ;  /* 0x0000000429297c20 */ /* 0x000fe20008410000 */
[----:B------:R-:W-:Y:S01]  /*a880*/  FMUL.FTZ R49, R49, UR4 ;  /* 0x0000000431317c20 */ /* 0x000fe20008410000 */
[----:B------:R-:W-:Y:S01]  /*a890*/  FMUL.FTZ R21, R30, UR4 ;  /* 0x000000041e157c20 */ /* 0x000fe20008410000 */
[----:B------:R-:W-:Y:S01]  /*a8a0*/  MUFU.TANH R77, R29 ;  /* 0x0000001d004d7308 */ /* 0x000fe20000002400 */
[----:B0-----:R-:W-:Y:S01]  /*a8b0*/  FMUL.FTZ R24, R34, UR4 ;  /* 0x0000000422187c20 */ /* 0x001fe20008410000 */
[----:B------:R-:W-:Y:S01]  /*a8c0*/  FMUL.FTZ R48, R48, UR4 ;  /* 0x0000000430307c20 */ /* 0x000fe20008410000 */
[----:B------:R-:W-:Y:S01]  /*a8d0*/  FMUL.FTZ R3, R26, UR4 ;  /* 0x000000041a037c20 */ /* 0x000fe20008410000 */
[----:B------:R-:W0:Y:S01]  /*a8e0*/  @P5 LDC R32, c[0x0][0x44c] ;  /* 0x00011300ff205b82 */ /* 0x000e220000000800 */
[----:B------:R-:W-:Y:S01]  /*a8f0*/  FMUL.FTZ R45, R45, UR4 ;  /* 0x000000042d2d7c20 */ /* 0x000fe20008410000 */
[----:B------:R-:W-:-:S02]  /*a900*/  FMUL.FTZ R14, R27, UR4 ;  /* 0x000000041b0e7c20 */ /* 0x000fc40008410000 */
[----:B------:R1:W5:Y:S04]  /*a910*/  MUFU.TANH R73, R25 ;  /* 0x0000001900497308 */ /* 0x0003680000002400 */
[----:B------:R-:W0:Y:S04]  /*a920*/  @P5 LDC R34, c[0x0][0x450] ;  /* 0x00011400ff225b82 */ /* 0x000e280000000800 */
[----:B------:R1:W5:Y:S02]  /*a930*/  MUFU.TANH R72, R28 ;  /* 0x0000001c00487308 */ /* 0x0003640000002400 */
[----:B-1----:R-:W-:-:S06]  /*a940*/  FMUL.FTZ R25, R35, UR4 ;  /* 0x0000000423197c20 */ /* 0x002fcc0008410000 */
[----:B------:R-:W1:Y:S01]  /*a950*/  MUFU.TANH R33, R33 ;  /* 0x0000002100217308 */ /* 0x000e620000002400 */
[----:B------:R-:W-:Y:S01]  /*a960*/  FMUL.FTZ R28, R44, UR4 ;  /* 0x000000042c1c7c20 */ /* 0x000fe20008410000 */
[----:B------:R-:W-:-:S06]  /*a970*/  FMUL.FTZ R44, R46, UR4 ;  /* 0x000000042e2c7c20 */ /* 0x000fcc0008410000 */
[----:B------:R-:W1:Y:S01]  /*a980*/  MUFU.TANH R36, R36 ;  /* 0x0000002400247308 */ /* 0x000e620000002400 */
[----:B------:R-:W-:-:S07]  /*a990*/  FMUL.FTZ R31, R43, UR4 ;  /* 0x000000042b1f7c20 */ /* 0x000fce0008410000 */
[----:B------:R1:W-:Y:S01]  /*a9a0*/  MUFU.TANH R35, R28 ;  /* 0x0000001c00237308 */ /* 0x0003e20000002400 */
[----:B------:R-:W-:-:S07]  /*a9b0*/  FMUL.FTZ R30, R42, UR4 ;  /* 0x000000042a1e7c20 */ /* 0x000fce0008410000 */
[----:B------:R-:W5:Y:S01]  /*a9c0*/  MUFU.TANH R37, R37 ;  /* 0x0000002500257308 */ /* 0x000f620000002400 */
[----:B-1----:R-:W-:-:S07]  /*a9d0*/  FMUL.FTZ R28, R53, UR4 ;  /* 0x00000004351c7c20 */ /* 0x002fce0008410000 */
[----:B------:R-:W1:Y:S01]  /*a9e0*/  MUFU.TANH R40, R40 ;  /* 0x0000002800287308 */ /* 0x000e620000002400 */
[----:B------:R-:W-:-:S07]  /*a9f0*/  FMUL.FTZ R26, R39, UR4 ;  /* 0x00000004271a7c20 */ /* 0x000fce0008410000 */
[----:B------:R1:W-:Y:S08]  /*aa00*/  MUFU.TANH R43, R52 ;  /* 0x00000034002b7308 */ /* 0x0003f00000002400 */
[----:B------:R-:W1:Y:S08]  /*aa10*/  MUFU.TANH R41, R41 ;  /* 0x0000002900297308 */ /* 0x000e700000002400 */
[----:B------:R1:W-:Y:S08]  /*aa20*/  MUFU.TANH R42, R49 ;  /* 0x00000031002a7308 */ /* 0x0003f00000002400 */
[----:B------:R1:W-:Y:S01]  /*aa30*/  MUFU.TANH R79, R28 ;  /* 0x0000001c004f7308 */ /* 0x0003e20000002400 */
[----:B------:R-:W-:-:S07]  /*aa40*/  FMUL.FTZ R27, R38, UR4 ;  /* 0x00000004261b7c20 */ /* 0x000fce0008410000 */
[----:B------:R1:W-:Y:S08]  /*aa50*/  MUFU.TANH R39, R48 ;  /* 0x0000003000277308 */ /* 0x0003f00000002400 */
[----:B------:R-:W1:Y:S01]  /*aa60*/  MUFU.TANH R45, R45 ;  /* 0x0000002d002d7308 */ /* 0x000e620000002400 */
[----:B------:R-:W-:Y:S01]  /*aa70*/  FMUL.FTZ R56, R56, UR4 ;  /* 0x0000000438387c20 */ /* 0x000fe20008410000 */
[----:B------:R-:W-:Y:S01]  /*aa80*/  FMUL.FTZ R57, R57, UR4 ;  /* 0x0000000439397c20 */ /* 0x000fe20008410000 */
[----:B------:R-:W-:-:S05]  /*aa90*/  FMUL.FTZ R60, R60, UR4 ;  /* 0x000000043c3c7c20 */ /* 0x000fca0008410000 */
[----:B------:R-:W1:Y:S01]  /*aaa0*/  MUFU.TANH R56, R56 ;  /* 0x0000003800387308 */ /* 0x000e620000002400 */
[----:B------:R-:W-:Y:S01]  /*aab0*/  FMUL.FTZ R61, R61, UR4 ;  /* 0x000000043d3d7c20 */ /* 0x000fe20008410000 */
[----:B------:R-:W-:-:S06]  /*aac0*/  FMUL.FTZ R64, R64, UR4 ;  /* 0x0000000440407c20 */ /* 0x000fcc0008410000 */
[----:B------:R-:W1:Y:S01]  /*aad0*/  MUFU.TANH R57, R57 ;  /* 0x0000003900397308 */ /* 0x000e620000002400 */
[----:B------:R-:W-:-:S07]  /*aae0*/  FMUL.FTZ R65, R65, UR4 ;  /* 0x0000000441417c20 */ /* 0x000fce0008410000 */
[----:B------:R-:W1:Y:S01]  /*aaf0*/  MUFU.TANH R60, R60 ;  /* 0x0000003c003c7308 */ /* 0x000e620000002400 */
[----:B------:R-:W-:-:S07]  /*ab00*/  FMUL.FTZ R68, R68, UR4 ;  /* 0x0000000444447c20 */ /* 0x000fce0008410000 */
[----:B------:R-:W1:Y:S01]  /*ab10*/  MUFU.TANH R61, R61 ;  /* 0x0000003d003d7308 */ /* 0x000e620000002400 */
[----:B------:R-:W-:-:S07]  /*ab20*/  FMUL.FTZ R69, R69, UR4 ;  /* 0x0000000445457c20 */ /* 0x000fce0008410000 */
[----:B------:R-:W1:Y:S08]  /*ab30*/  MUFU.TANH R64, R64 ;  /* 0x0000004000407308 */ /* 0x000e700000002400 */
[----:B------:R-:W1:Y:S08]  /*ab40*/  MUFU.TANH R65, R65 ;  /* 0x0000004100417308 */ /* 0x000e700000002400 */
[----:B------:R-:W1:Y:S01]  /*ab50*/  MUFU.TANH R68, R68 ;  /* 0x0000004400447308 */ /* 0x000e620000002400 */
[----:B---3--:R-:W-:Y:S01]  /*ab60*/  IMAD.IADD R15, R15, 0x1, R180 ;  /* 0x000000010f0f7824 */ /* 0x008fe200078e02b4 */
[----:B--2---:R-:W-:Y:S01]  /*ab70*/  LOP3.LUT R76, R76, 0xfffffffe, RZ, 0xc0, !PT ;  /* 0xfffffffe4c4c7812 */ /* 0x004fe200078ec0ff */
[----:B------:R-:W-:-:S05]  /*ab80*/  FMUL.FTZ R50, R50, UR4 ;  /* 0x0000000432327c20 */ /* 0x000fca0008410000 */
[----:B------:R-:W-:Y:S01]  /*ab90*/  MUFU.TANH R3, R3 ;  /* 0x0000000300037308 */ /* 0x000fe20000002400 */
[----:B0-----:R-:W-:-:S05]  /*aba0*/  @P5 IMAD.HI.U32 R29, R15, R32, RZ ;  /* 0x000000200f1d5227 */ /* 0x001fca00078e00ff */
[----:B------:R-:W-:Y:S02]  /*abb0*/  @P5 SHF.R.U32.HI R15, RZ, R34, R29 ;  /* 0x00000022ff0f5219 */ /* 0x000fe4000001161d */
[----:B------:R-:W-:Y:S03]  /*abc0*/  MUFU.TANH R14, R14 ;  /* 0x0000000e000e7308 */ /* 0x000fe60000002400 */
[----:B------:R-:W0:Y:S01]  /*abd0*/  SHFL.IDX PT, R32, R15, RZ, 0x1c1f ;  /* 0x001c1fff0f207589 */ /* 0x000e2200000e0000 */
[----:B----4-:R-:W-:Y:S01]  /*abe0*/  IMAD R29, R177, -0x60, R178 ;  /* 0xffffffa0b11d7824 */ /* 0x010fe200078e02b2 */
[----:B------:R-:W-:-:S03]  /*abf0*/  @P5 LOP3.LUT R76, R76, 0x1, RZ, 0xfc, !PT ;  /* 0x000000014c4c5812 */ /* 0x000fc600078efcff */
[----:B------:R-:W-:Y:S01]  /*ac00*/  VIADD R29, R29, 0x60 ;  /* 0x000000601d1d7836 */ /* 0x000fe20000000000 */
[----:B------:R-:W-:Y:S03]  /*ac10*/  MUFU.TANH R21, R21 ;  /* 0x0000001500157308 */ /* 0x000fe60000002400 */
[----:B-----5:R-:W-:Y:S01]  /*ac20*/  IMAD R75, R75, -0x2, R29 ;  /* 0xfffffffe4b4b7824 */ /* 0x020fe200078e021d */
[----:B------:R2:W-:Y:S04]  /*ac30*/  STL [R1], R76 ;  /* 0x0000004c01007387 */ /* 0x0005e80000100800 */
[----:B------:R-:W-:Y:S01]  /*ac40*/  MUFU.TANH R20, R20 ;  /* 0x0000001400147308 */ /* 0x000fe20000002400 */
[----:B--2---:R-:W-:Y:S01]  /*ac50*/  IADD3 R76, -R179, 0x1, R75 ;  /* 0x00000001b34c7810 */ /* 0x004fe20007ffe14b */
[----:B------:R-:W-:-:S06]  /*ac60*/  FMUL.FTZ R55, R55, UR4 ;  /* 0x0000000437377c20 */ /* 0x000fcc0008410000 */
[----:B------:R-:W-:Y:S01]  /*ac70*/  MUFU.TANH R24, R24 ;  /* 0x0000001800187308 */ /* 0x000fe20000002400 */
[----:B0-----:R-:W-:-:S04]  /*ac80*/  VIADDMNMX R46, R32, R76, R75, PT ;  /* 0x0000004c202e7246 */ /* 0x001fc8000380014b */
[C---:B------:R-:W-:Y:S02]  /*ac90*/  ISETP.GT.AND P1, PT, R46.reuse, RZ, PT ;  /* 0x000000ff2e00720c */ /* 0x040fe40003f24270 */
[C---:B------:R-:W-:Y:S01]  /*aca0*/  ISETP.GT.AND P2, PT, R46.reuse, 0x1, PT ;  /* 0x000000012e00780c */ /* 0x040fe20003f44270 */
[----:B------:R-:W-:Y:S01]  /*acb0*/  MUFU.TANH R25, R25 ;  /* 0x0000001900197308 */ /* 0x000fe20000002400 */
[----:B------:R-:W-:Y:S02]  /*acc0*/  ISETP.GT.AND P3, PT, R46, 0x8, PT ;  /* 0x000000082e00780c */ /* 0x000fe40003f64270 */
[----:B------:R-:W-:Y:S02]  /*acd0*/  FSEL R74, R74, -INF , P1 ;  /* 0xff8000004a4a7808 */ /* 0x000fe40000800000 */
[----:B------:R-:W-:Y:S02]  /*ace0*/  FSEL R73, R73, -INF , P2 ;  /* 0xff80000049497808 */ /* 0x000fe40001000000 */
[----:B------:R-:W-:-:S02]  /*acf0*/  ISETP.GT.AND P1, PT, R46, 0x9, PT ;  /* 0x000000092e00780c */ /* 0x000fc40003f24270 */
[----:B------:R-:W-:Y:S02]  /*ad00*/  FSEL R72, R72, -INF , P3 ;  /* 0xff80000048487808 */ /* 0x000fe40001800000 */
[----:B------:R-:W-:Y:S02]  /*ad10*/  FMNMX.FTZ R29, R74, R73, !PT ;  /* 0x000000494a1d7209 */ /* 0x000fe40007810000 */
[----:B------:R-:W-:Y:S02]  /*ad20*/  ISETP.GT.AND P2, PT, R46, 0x10, PT ;  /* 0x000000102e00780c */ /* 0x000fe40003f44270 */
[----:B------:R-:W-:Y:S02]  /*ad30*/  FSEL R53, R77, -INF , P1 ;  /* 0xff8000004d357808 */ /* 0x000fe40000800000 */
[----:B------:R-:W-:Y:S02]  /*ad40*/  FMNMX.FTZ R32, R72, R29, !PT ;  /* 0x0000001d48207209 */ /* 0x000fe40007810000 */
[----:B------:R-:W-:-:S02]  /*ad50*/  ISETP.GT.AND P1, PT, R46, 0x11, PT ;  /* 0x000000112e00780c */ /* 0x000fc40003f24270 */
[----:B-1----:R-:W-:Y:S02]  /*ad60*/  FSEL R52, R78, -INF , P2 ;  /* 0xff8000004e347808 */ /* 0x002fe40001000000 */
[----:B------:R-:W-:Y:S02]  /*ad70*/  FMNMX.FTZ R29, R53, R32, !PT ;  /* 0x00000020351d7209 */ /* 0x000fe40007810000 */
[----:B------:R-:W-:Y:S02]  /*ad80*/  ISETP.GT.AND P2, PT, R46, 0x18, PT ;  /* 0x000000182e00780c */ /* 0x000fe40003f44270 */
[----:B------:R-:W-:Y:S02]  /*ad90*/  FSEL R49, R33, -INF , P1 ;  /* 0xff80000021317808 */ /* 0x000fe40000800000 */
[----:B------:R-:W-:Y:S02]  /*ada0*/  FMNMX.FTZ R28, R52, R29, !PT ;  /* 0x0000001d341c7209 */ /* 0x000fe40007810000 */
[----:B------:R-:W-:-:S02]  /*adb0*/  ISETP.GT.AND P1, PT, R46, 0x19, PT ;  /* 0x000000192e00780c */ /* 0x000fc40003f24270 */
[----:B------:R-:W-:Y:S02]  /*adc0*/  FSEL R48, R36, -INF , P2 ;  /* 0xff80000024307808 */ /* 0x000fe40001000000 */
        /* <DEDUP_REMOVED lines=10> */
[----:B------:R-:W-:-:S02]  /*ae70*/  FSEL R28, R35, -INF , P2 ;  /* 0xff800000231c7808 */ /* 0x000fc40001000000 */
[C---:B------:R-:W-:Y:S02]  /*ae80*/  ISETP.GT.AND P1, PT, R46.reuse, 0x29, PT ;  /* 0x000000292e00780c */ /* 0x040fe40003f24270 */
        /* <DEDUP_REMOVED lines=24> */
[----:B------:R-:W-:Y:S01]  /*b010*/  FMNMX.FTZ R56, R40, R43, !PT ;  /* 0x0000002b28387209 */ /* 0x000fe20007810000 */
[----:B------:R-:W0:Y:S01]  /*b020*/  MUFU.TANH R69, R69 ;  /* 0x0000004500457308 */ /* 0x000e220000002400 */
        /* <DEDUP_REMOVED lines=12> */
[----:B------:R-:W-:Y:S01]  /*b0f0*/  FMUL.FTZ R56, R47, UR4 ;  /* 0x000000042f387c20 */ /* 0x000fe20008410000 */
[----:B0-----:R-:W-:Y:S02]  /*b100*/  FSEL R47, R69, -INF , P1 ;  /* 0xff800000452f7808 */ /* 0x001fe40000800000 */
[----:B------:R-:W-:-:S04]  /*b110*/  FMNMX.FTZ R60, R46, R57, !PT ;  /* 0x000000392e3c7209 */ /* 0x000fc80007810000 */
[----:B------:R-:W-:-:S05]  /*b120*/  FMNMX.FTZ R60, R47, R60, !PT ;  /* 0x0000003c2f3c7209 */ /* 0x000fca0007810000 */
[----:B------:R-:W0:Y:S04]  /*b130*/  SHFL.BFLY PT, R57, R60, 0x2, 0x1f ;  /* 0x0c401f003c397f89 */ /* 0x000e2800000e0000 */
[----:B------:R-:W1:Y:S01]  /*b140*/  SHFL.IDX PT, R15, R15, 0x1, 0x1c1f ;  /* 0x003c1f000f0f7f89 */ /* 0x000e6200000e0000 */
[----:B------:R2:W-:Y:S01]  /*b150*/  MUFU.TANH R64, R50 ;  /* 0x0000003200407308 */ /* 0x0005e20000002400 */
[----:B0-----:R-:W-:-:S05]  /*b160*/  FMNMX.FTZ R57, R60, R57, !PT ;  /* 0x000000393c397209 */ /* 0x001fca0007810000 */
[----:B--2---:R-:W0:Y:S01]  /*b170*/  SHFL.BFLY PT, R50, R57, 0x1, 0x1f ;  /* 0x0c201f0039327f89 */ /* 0x004e2200000e0000 */
[----:B-1----:R-:W-:Y:S01]  /*b180*/  VIADDMNMX R75, R15, R76, R75, PT ;  /* 0x0000004c0f4b7246 */ /* 0x002fe2000380014b */
[----:B------:R1:W-:Y:S03]  /*b190*/  MUFU.TANH R69, R55 ;  /* 0x0000003700457308 */ /* 0x0003e60000002400 */
[C---:B------:R-:W-:Y:S02]  /*b1a0*/  ISETP.GT.AND P3, PT, R75.reuse, RZ, PT ;  /* 0x000000ff4b00720c */ /* 0x040fe40003f64270 */
[C---:B------:R-:W-:Y:S02]  /*b1b0*/  ISETP.GT.AND P4, PT, R75.reuse, 0x1, PT ;  /* 0x000000014b00780c */ /* 0x040fe40003f84270 */
[----:B------:R-:W-:Y:S02]  /*b1c0*/  ISETP.GT.AND P2, PT, R75, 0x8, PT ;  /* 0x000000084b00780c */ /* 0x000fe40003f44270 */
[----:B-1----:R-:W-:-:S02]  /*b1d0*/  FSEL R55, R3, -INF , P3 ;  /* 0xff80000003377808 */ /* 0x002fc40001800000 */
[----:B------:R-:W-:Y:S01]  /*b1e0*/  FSEL R14, R14, -INF , P4 ;  /* 0xff8000000e0e7808 */ /* 0x000fe20002000000 */
[----:B------:R-:W1:Y:S01]  /*b1f0*/  MUFU.TANH R27, R27 ;  /* 0x0000001b001b7308 */ /* 0x000e620000002400 */
[----:B------:R-:W-:Y:S02]  /*b200*/  ISETP.GT.AND P1, PT, R75, 0x9, PT ;  /* 0x000000094b00780c */ /* 0x000fe40003f24270 */
[----:B------:R-:W-:Y:S02]  /*b210*/  FSEL R21, R21, -INF , P2 ;  /* 0xff80000015157808 */ /* 0x000fe40001000000 */
[----:B------:R-:W-:Y:S02]  /*b220*/  ISETP.GT.AND P2, PT, R75, 0x10, PT ;  /* 0x000000104b00780c */ /* 0x000fe40003f44270 */
[----:B0-----:R-:W-:Y:S02]  /*b230*/  FMNMX.FTZ R15, R57, R50, !PT ;  /* 0x00000032390f7209 */ /* 0x001fe40007810000 */
[----:B------:R-:W-:Y:S01]  /*b240*/  FMNMX.FTZ R50, R55, R14, !PT ;  /* 0x0000000e37327209 */ /* 0x000fe20007810000 */
[----:B------:R-:W0:Y:S01]  /*b250*/  MUFU.TANH R26, R26 ;  /* 0x0000001a001a7308 */ /* 0x000e220000002400 */
[----:B------:R-:W-:-:S02]  /*b260*/  FSEL R20, R20, -INF , P1 ;  /* 0xff80000014147808 */ /* 0x000fc40000800000 */
[----:B------:R-:W-:Y:S01]  /*b270*/  FMNMX.FTZ R3, R21, R50, !PT ;  /* 0x0000003215037209 */ /* 0x000fe20007810000 */
[----:B------:R-:W-:Y:S01]  /*b280*/  FMUL.FTZ R54, R54, UR4 ;  /* 0x0000000436367c20 */ /* 0x000fe20008410000 */
[C---:B------:R-:W-:Y:S02]  /*b290*/  ISETP.GT.AND P1, PT, R75.reuse, 0x11, PT ;  /* 0x000000114b00780c */ /* 0x040fe40003f24270 */
[----:B------:R-:W-:Y:S01]  /*b2a0*/  FSEL R24, R24, -INF , P2 ;  /* 0xff80000018187808 */ /* 0x000fe20001000000 */
[----:B------:R-:W2:Y:S01]  /*b2b0*/  MUFU.TANH R30, R30 ;  /* 0x0000001e001e7308 */ /* 0x000ea20000002400 */
[----:B------:R-:W-:Y:S02]  /*b2c0*/  FMNMX.FTZ R3, R20, R3, !PT ;  /* 0x0000000314037209 */ /* 0x000fe40007810000 */
[----:B------:R-:W-:Y:S02]  /*b2d0*/  ISETP.GT.AND P2, PT, R75, 0x18, PT ;  /* 0x000000184b00780c */ /* 0x000fe40003f44270 */
[----:B------:R-:W-:-:S03]  /*b2e0*/  FSEL R25, R25, -INF , P1 ;  /* 0xff80000019197808 */ /* 0x000fc60000800000 */
[----:B------:R-:W3:Y:S01]  /*b2f0*/  MUFU.TANH R31, R31 ;  /* 0x0000001f001f7308 */ /* 0x000ee20000002400 */
[----:B-1----:R-:W-:Y:S02]  /*b300*/  FSEL R50, R27, -INF , P2 ;  /* 0xff8000001b327808 */ /* 0x002fe40001000000 */
[----:B------:R-:W-:-:S05]  /*b310*/  ISETP.GT.AND P1, PT, R75, 0x19, PT ;  /* 0x000000194b00780c */ /* 0x000fca0003f24270 */
[----:B------:R1:W-:Y:S01]  /*b320*/  MUFU.TANH R68, R54 ;  /* 0x0000003600447308 */ /* 0x0003e20000002400 */
[----:B------:R-:W-:Y:S01]  /*b330*/  FMUL.FTZ R59, R59, UR4 ;  /* 0x000000043b3b7c20 */ /* 0x000fe20008410000 */
[----:B-1----:R-:W-:-:S06]  /*b340*/  FMNMX.FTZ R54, R24, R3, !PT ;  /* 0x0000000318367209 */ /* 0x002fcc0007810000 */
[----:B------:R-:W1:Y:S01]  /*b350*/  MUFU.TANH R44, R44 ;  /* 0x0000002c002c7308 */ /* 0x000e620000002400 */
[----:B------:R-:W-:Y:S02]  /*b360*/  FMNMX.FTZ R27, R25, R54, !PT ;  /* 0x00000036191b7209 */ /* 0x000fe40007810000 */
[----:B------:R-:W-:Y:S02]  /*b370*/  ISETP.GT.AND P2, PT, R75, 0x20, PT ;  /* 0x000000204b00780c */ /* 0x000fe40003f44270 */
[----:B0-----:R-:W-:-:S03]  /*b380*/  FSEL R54, R26, -INF , P1 ;  /* 0xff8000001a367808 */ /* 0x001fc60000800000 */
[----:B------:R3:W0:Y:S01]  /*b390*/  MUFU.TANH R61, R56 ;  /* 0x00000038003d7308 */ /* 0x0006220000002400 */
[----:B------:R-:W-:Y:S01]  /*b3a0*/  FMNMX.FTZ R27, R50, R27, !PT ;  /* 0x0000001b321b7209 */ /* 0x000fe20007810000 */
[----:B------:R-:W-:Y:S01]  /*b3b0*/  FMUL.FTZ R51, R51, UR4 ;  /* 0x0000000433337c20 */ /* 0x000fe20008410000 */
[----:B------:R-:W-:Y:S02]  /*b3c0*/  ISETP.GT.AND P1, PT, R75, 0x21, PT ;  /* 0x000000214b00780c */ /* 0x000fe40003f24270 */
[----:B--2---:R-:W-:Y:S02]  /*b3d0*/  FSEL R30, R30, -INF , P2 ;  /* 0xff8000001e1e7808 */ /* 0x004fe40001000000 */
[----:B------:R-:W-:Y:S01]  /*b3e0*/  FMNMX.FTZ R27, R54, R27, !PT ;  /* 0x0000001b361b7209 */ /* 0x000fe20007810000 */
[----:B------:R2:W-:Y:S01]  /*b3f0*/  MUFU.TANH R78, R59 ;  /* 0x0000003b004e7308 */ /* 0x0005e20000002400 */
[----:B------:R-:W-:Y:S02]  /*b400*/  FSETP.NEU.FTZ.AND P3, PT, R15, -INF , PT ;  /* 0xff8000000f00780b */ /* 0x000fe40003f7d000 */
[----:B------:R-:W-:-:S02]  /*b410*/  ISETP.GT.AND P2, PT, R75, 0x28, PT ;  /* 0x000000284b00780c */ /* 0x000fc40003f44270 */
[----:B---3--:R-:W-:Y:S01]  /*b420*/  FSEL R56, R31, -INF , P1 ;  /* 0xff8000001f387808 */ /* 0x008fe20000800000 */
[----:B--2---:R-:W-:Y:S02]  /*b430*/  FMUL.FTZ R59, R15, UR46 ;  /* 0x0000002e0f3b7c20 */ /* 0x004fe40008410000 */
[----:B------:R2:W3:Y:S01]  /*b440*/  MUFU.TANH R65, R51 ;  /* 0x0000003300417308 */ /* 0x0004e20000002400 */
[----:B------:R-:W-:Y:S02]  /*b450*/  FMNMX.FTZ R27, R30, R27, !PT ;  /* 0x0000001b1e1b7209 */ /* 0x000fe40007810000 */
[----:B------:R-:W-:Y:S02]  /*b460*/  FSEL R59, R59, RZ, P3 ;  /* 0x000000ff3b3b7208 */ /* 0x000fe40001800000 */
[----:B------:R-:W-:Y:S02]  /*b470*/  ISETP.GT.AND P1, PT, R75, 0x29, PT ;  /* 0x000000294b00780c */ /* 0x000fe40003f24270 */
[----:B-1----:R-:W-:-:S02]  /*b480*/  FSEL R57, R44, -INF , P2 ;  /* 0xff8000002c397808 */ /* 0x002fc40001000000 */
[----:B------:R-:W-:Y:S01]  /*b490*/  FMNMX.FTZ R26, R56, R27, !PT ;  /* 0x0000001b381a7209 */ /* 0x000fe20007810000 */
[----:B------:R-:W-:Y:S01]  /*b4a0*/  FMUL.FTZ R58, R58, UR4 ;  /* 0x000000043a3a7c20 */ /* 0x000fe20008410000 */
[----:B--2---:R-:W-:Y:S01]  /*b4b0*/  FFMA.FTZ R51, R53, UR46, -R59 ;  /* 0x0000002e35337c23 */ /* 0x004fe2000801083b */
[----:B------:R-:W-:Y:S02]  /*b4c0*/  ISETP.GT.AND P2, PT, R75, 0x30, PT ;  /* 0x000000304b00780c */ /* 0x000fe40003f44270 */
[----:B0-----:R-:W-:Y:S02]  /*b4d0*/  FSEL R53, R61, -INF , P1 ;  /* 0xff8000003d357808 */ /* 0x001fe40000800000 */
[----:B------:R-:W-:Y:S01]  /*b4e0*/  FMNMX.FTZ R26, R57, R26, !PT ;  /* 0x0000001a391a7209 */ /* 0x000fe20007810000 */
[----:B------:R0:W1:Y:S01]  /*b4f0*/  MUFU.TANH R77, R58 ;  /* 0x0000003a004d7308 */ /* 0x0000620000002400 */
[----:B------:R-:W-:Y:S01]  /*b500*/  FMUL.FTZ R62, R62, UR4 ;  /* 0x000000043e3e7c20 */ /* 0x000fe20008410000 */
[----:B------:R-:W-:-:S02]  /*b510*/  ISETP.GT.AND P1, PT, R75, 0x31, PT ;  /* 0x000000314b00780c */ /* 0x000fc40003f24270 */
[----:B------:R-:W-:Y:S02]  /*b520*/  FSEL R44, R64, -INF , P2 ;  /* 0xff800000402c7808 */ /* 0x000fe40001000000 */
[----:B------:R-:W-:Y:S02]  /*b530*/  FMNMX.FTZ R31, R53, R26, !PT ;  /* 0x0000001a351f7209 */ /* 0x000fe40007810000 */
[----:B------:R-:W-:Y:S02]  /*b540*/  ISETP.GT.AND P2, PT, R75, 0x38, PT ;  /* 0x000000384b00780c */ /* 0x000fe40003f44270 */
[----:B---3--:R-:W-:Y:S02]  /*b550*/  FSEL R26, R65, -INF , P1 ;  /* 0xff800000411a7808 */ /* 0x008fe40000800000 */
[----:B------:R-:W-:Y:S01]  /*b560*/  FMNMX.FTZ R31, R44, R31, !PT ;  /* 0x0000001f2c1f7209 */ /* 0x000fe20007810000 */
[----:B------:R-:W2:Y:S01]  /*b570*/  MUFU.TANH R62, R62 ;  /* 0x0000003e003e7308 */ /* 0x000ea20000002400 */
[----:B------:R-:W-:Y:S01]  /*b580*/  FMUL.FTZ R63, R63, UR4 ;  /* 0x000000043f3f7c20 */ /* 0x000fe20008410000 */
[----:B------:R-:W-:Y:S01]  /*b590*/  FFMA.FTZ R156, R52, UR46, -R59 ;  /* 0x0000002e349c7c23 */ /* 0x000fe2000801083b */
[----:B------:R-:W-:Y:S01]  /*b5a0*/  ISETP.GT.AND P1, PT, R75, 0x39, PT ;  /* 0x000000394b00780c */ /* 0x000fe20003f24270 */
[----:B------:R-:W-:Y:S01]  /*b5b0*/  FMUL.FTZ R66, R66, UR4 ;  /* 0x0000000442427c20 */ /* 0x000fe20008410000 */
[----:B------:R-:W-:-:S03]  /*b5c0*/  FSEL R52, R68, -INF , P2 ;  /* 0xff80000044347808 */ /* 0x000fc60001000000 */
[----:B------:R3:W-:Y:S01]  /*b5d0*/  MUFU.EX2 R27, R51 ;  /* 0x00000033001b7308 */ /* 0x0007e20000000800 */
[----:B------:R-:W-:Y:S01]  /*b5e0*/  ISETP.GT.AND P2, PT, R75, 0x40, PT ;  /* 0x000000404b00780c */ /* 0x000fe20003f44270 */
[----:B------:R-:W-:Y:S01]  /*b5f0*/  FMUL.FTZ R67, R67, UR4 ;  /* 0x0000000443437c20 */ /* 0x000fe20008410000 */
[----:B0-----:R-:W-:Y:S01]  /*b600*/  FSEL R58, R69, -INF , P1 ;  /* 0xff800000453a7808 */ /* 0x001fe20000800000 */
[----:B---3--:R-:W-:Y:S01]  /*b610*/  FFMA.FTZ R51, R49, UR46, -R59 ;  /* 0x0000002e31337c23 */ /* 0x008fe2000801083b */
[----:B------:R-:W-:-:S03]  /*b620*/  FMNMX.FTZ R49, R26, R31, !PT ;  /* 0x0000001f1a317209 */ /* 0x000fc60007810000 */
[----:B------:R0:W3:Y:S01]  /*b630*/  MUFU.TANH R79, R63 ;  /* 0x0000003f004f7308 */ /* 0x0000e20000002400 */
[----:B------:R-:W-:Y:S01]  /*b640*/  FMNMX.FTZ R49, R52, R49, !PT ;  /* 0x0000003134317209 */ /* 0x000fe20007810000 */
[----:B------:R-:W-:Y:S01]  /*b650*/  FMUL.FTZ R70, R70, UR4 ;  /* 0x0000000446467c20 */ /* 0x000fe20008410000 */
[----:B------:R-:W-:Y:S02]  /*b660*/  ISETP.GT.AND P1, PT, R75, 0x41, PT ;  /* 0x000000414b00780c */ /* 0x000fe40003f24270 */
[----:B-1----:R-:W-:-:S03]  /*b670*/  FSEL R60, R77, -INF , P2 ;  /* 0xff8000004d3c7808 */ /* 0x002fc60001000000 */
[----:B------:R-:W1:Y:S01]  /*b680*/  MUFU.TANH R66, R66 ;  /* 0x0000004200427308 */ /* 0x000e620000002400 */
[----:B------:R-:W-:Y:S01]  /*b690*/  FMNMX.FTZ R49, R58, R49, !PT ;  /* 0x000000313a317209 */ /* 0x000fe20007810000 */
[----:B------:R-:W-:Y:S01]  /*b6a0*/  FFMA.FTZ R158, R48, UR46, -R59 ;  /* 0x0000002e309e7c23 */ /* 0x000fe2000801083b */
[----:B------:R-:W-:Y:S01]  /*b6b0*/  ISETP.GT.AND P2, PT, R75, 0x48, PT ;  /* 0x000000484b00780c */ /* 0x000fe20003f44270 */
[----:B------:R-:W-:Y:S01]  /*b6c0*/  FMUL.FTZ R71, R71, UR4 ;  /* 0x0000000447477c20 */ /* 0x000fe20008410000 */
[----:B------:R-:W-:Y:S02]  /*b6d0*/  FSEL R48, R78, -INF , P1 ;  /* 0xff8000004e307808 */ /* 0x000fe40000800000 */
[----:B------:R-:W-:Y:S01]  /*b6e0*/  FMNMX.FTZ R49, R60, R49, !PT ;  /* 0x000000313c317209 */ /* 0x000fe20007810000 */
[----:B------:R-:W4:Y:S01]  /*b6f0*/  MUFU.TANH R67, R67 ;  /* 0x0000004300437308 */ /* 0x000f220000002400 */
[----:B--2---:R-:W-:Y:S02]  /*b700*/  FSEL R61, R62, -INF , P2 ;  /* 0xff8000003e3d7808 */ /* 0x004fe40001000000 */
[----:B------:R-:W-:-:S02]  /*b710*/  ISETP.GT.AND P1, PT, R75, 0x49, PT ;  /* 0x000000494b00780c */ /* 0x000fc40003f24270 */
[----:B------:R-:W-:-:S03]  /*b720*/  FMNMX.FTZ R62, R48, R49, !PT ;  /* 0x00000031303e7209 */ /* 0x000fc60007810000 */
[----:B------:R-:W-:Y:S01]  /*b730*/  MUFU.TANH R70, R70 ;  /* 0x0000004600467308 */ /* 0x000fe20000002400 */
[----:B0-----:R-:W-:Y:S01]  /*b740*/  FFMA.FTZ R63, R38, UR46, -R59 ;  /* 0x0000002e263f7c23 */ /* 0x001fe2000801083b */
[----:B------:R-:W-:Y:S02]  /*b750*/  ISETP.GT.AND P2, PT, R75, 0x50, PT ;  /* 0x000000504b00780c */ /* 0x000fe40003f44270 */
[----:B---3--:R-:W-:-:S04]  /*b760*/  FSEL R38, R79, -INF , P1 ;  /* 0xff8000004f267808 */ /* 0x008fc80000800000 */
[----:B------:R-:W0:Y:S01]  /*b770*/  MUFU.TANH R71, R71 ;  /* 0x0000004700477308 */ /* 0x000e220000002400 */
[----:B------:R-:W-:-:S07]  /*b780*/  ISETP.GT.AND P1, PT, R75, 0x51, PT ;  /* 0x000000514b00780c */ /* 0x000fce0003f24270 */
[----:B------:R2:W-:Y:S01]  /*b790*/  MUFU.EX2 R31, R51 ;  /* 0x00000033001f7308 */ /* 0x0005e20000000800 */
[----:B------:R-:W-:Y:S01]  /*b7a0*/  FFMA.FTZ R160, R32, UR46, -R59 ;  /* 0x0000002e20a07c23 */ /* 0x000fe2000801083b */
[----:B--2---:R-:W-:Y:S02]  /*b7b0*/  FMNMX.FTZ R51, R61, R62, !PT ;  /* 0x0000003e3d337209 */ /* 0x004fe40007810000 */
[----:B-1----:R-:W-:Y:S02]  /*b7c0*/  FSEL R62, R66, -INF , P2 ;  /* 0xff800000423e7808 */ /* 0x002fe40001000000 */
[----:B------:R-:W-:Y:S02]  /*b7d0*/  FMNMX.FTZ R51, R38, R51, !PT ;  /* 0x0000003326337209 */ /* 0x000fe40007810000 */
[----:B------:R-:W-:Y:S02]  /*b7e0*/  ISETP.GT.AND P2, PT, R75, 0x58, PT ;  /* 0x000000584b00780c */ /* 0x000fe40003f44270 */
[----:B----4-:R-:W-:-:S02]  /*b7f0*/  FSEL R32, R67, -INF , P1 ;  /* 0xff80000043207808 */ /* 0x010fc40000800000 */
[----:B------:R-:W-:Y:S01]  /*b800*/  FMNMX.FTZ R51, R62, R51, !PT ;  /* 0x000000333e337209 */ /* 0x000fe20007810000 */
[----:B------:R1:W-:Y:S01]  /*b810*/  MUFU.EX2 R49, R63 ;  /* 0x0000003f00317308 */ /* 0x0003e20000000800 */
[----:B------:R-:W-:Y:S02]  /*b820*/  ISETP.GT.AND P1, PT, R75, 0x59, PT ;  /* 0x000000594b00780c */ /* 0x000fe40003f24270 */
[----:B------:R-:W-:Y:S02]  /*b830*/  FMNMX.FTZ R66, R32, R51, !PT ;  /* 0x0000003320427209 */ /* 0x000fe40007810000 */
[----:B0-----:R-:W-:Y:S02]  /*b840*/  FSEL R64, R71, -INF , P1 ;  /* 0xff80000047407808 */ /* 0x001fe40000800000 */
[----:B-1----:R-:W-:Y:S01]  /*b850*/  FSEL R63, R70, -INF , P2 ;  /* 0xff800000463f7808 */ /* 0x002fe20001000000 */
[----:B------:R-:W-:-:S03]  /*b860*/  FFMA.FTZ R162, R28, UR46, -R59 ;  /* 0x0000002e1ca27c23 */ /* 0x000fc6000801083b */
[----:B------:R-:W-:-:S04]  /*b870*/  FMNMX.FTZ R51, R63, R66, !PT ;  /* 0x000000423f337209 */ /* 0x000fc80007810000 */
[----:B------:R-:W-:Y:S01]  /*b880*/  FMNMX.FTZ R28, R64, R51, !PT ;  /* 0x00000033401c7209 */ /* 0x000fe20007810000 */
[----:B------:R-:W-:-:S04]  /*b890*/  FFMA.FTZ R51, R33, UR46, -R59 ;  /* 0x0000002e21337c23 */ /* 0x000fc8000801083b */
[----:B------:R-:W0:Y:S02]  /*b8a0*/  SHFL.BFLY PT, R33, R28, 0x2, 0x1f ;  /* 0x0c401f001c217f89 */ /* 0x000e2400000e0000 */
[----:B0-----:R-:W-:-:S05]  /*b8b0*/  FMNMX.FTZ R33, R28, R33, !PT ;  /* 0x000000211c217209 */ /* 0x001fca0007810000 */
[----:B------:R-:W0:Y:S01]  /*b8c0*/  SHFL.BFLY PT, R176, R33, 0x1, 0x1f ;  /* 0x0c201f0021b07f89 */ /* 0x000e2200000e0000 */
[--C-:B------:R-:W-:Y:S01]  /*b8d0*/  FFMA.FTZ R152, R74, UR46, -R59.reuse ;  /* 0x0000002e4a987c23 */ /* 0x100fe2000801083b */
[--C-:B------:R-:W-:Y:S01]  /*b8e0*/  FFMA.FTZ R3, R73, UR46, -R59.reuse ;  /* 0x0000002e49037c23 */ /* 0x100fe2000801083b */
[----:B------:R-:W-:Y:S01]  /*b8f0*/  FFMA.FTZ R154, R72, UR46, -R59 ;  /* 0x0000002e489a7c23 */ /* 0x000fe2000801083b */
[----:B0-----:R-:W-:-:S04]  /*b900*/  FMNMX.FTZ R176, R33, R176, !PT ;  /* 0x000000b021b07209 */ /* 0x001fc80007810000 */
[C---:B------:R-:W-:Y:S01]  /*b910*/  FSETP.NEU.FTZ.AND P1, PT, R176.reuse, -INF , PT ;  /* 0xff800000b000780b */ /* 0x040fe20003f3d000 */
[----:B------:R-:W-:-:S05]  /*b920*/  FMUL.FTZ R28, R176, UR46 ;  /* 0x0000002eb01c7c20 */ /* 0x000fca0008410000 */
[----:B------:R-:W-:Y:S01]  /*b930*/  FSEL R33, R28, RZ, P1 ;  /* 0x000000ff1c217208 */ /* 0x000fe20000800000 */
[----:B------:R-:W-:Y:S04]  /*b940*/  MUFU.EX2 R152, R152 ;  /* 0x0000009800987308 */ /* 0x000fe80000000800 */
[--C-:B------:R-:W-:Y:S01]  /*b950*/  FFMA.FTZ R55, R55, UR46, -R33.reuse ;  /* 0x0000002e37377c23 */ /* 0x100fe20008010821 */
[--C-:B------:R-:W-:Y:S01]  /*b960*/  FFMA.FTZ R14, R14, UR46, -R33.reuse ;  /* 0x0000002e0e0e7c23 */ /* 0x100fe20008010821 */
[--C-:B------:R-:W-:Y:S02]  /*b970*/  FFMA.FTZ R21, R21, UR46, -R33.reuse ;  /* 0x0000002e15157c23 */ /* 0x100fe40008010821 */
[----:B------:R-:W0:Y:S01]  /*b980*/  MUFU.EX2 R3, R3 ;  /* 0x0000000300037308 */ /* 0x000e220000000800 */
[--C-:B------:R-:W-:Y:S01]  /*b990*/  FFMA.FTZ R20, R20, UR46, -R33.reuse ;  /* 0x0000002e14147c23 */ /* 0x100fe20008010821 */
[----:B------:R-:W-:-:S06]  /*b9a0*/  FFMA.FTZ R25, R25, UR46, -R33 ;  /* 0x0000002e19197c23 */ /* 0x000fcc0008010821 */
[----:B------:R-:W-:Y:S01]  /*b9b0*/  MUFU.EX2 R55, R55 ;  /* 0x0000003700377308 */ /* 0x000fe20000000800 */
[----:B------:R-:W-:-:S07]  /*b9c0*/  FFMA.FTZ R164, R34, UR46, -R59 ;  /* 0x0000002e22a47c23 */ /* 0x000fce000801083b */
[----:B------:R1:W2:Y:S01]  /*b9d0*/  MUFU.EX2 R28, R14 ;  /* 0x0000000e001c7308 */ /* 0x0002a20000000800 */
[----:B------:R-:W-:-:S07]  /*b9e0*/  FFMA.FTZ R24, R24, UR46, -R33 ;  /* 0x0000002e18187c23 */ /* 0x000fce0008010821 */
[----:B------:R-:W3:Y:S01]  /*b9f0*/  MUFU.EX2 R154, R154 ;  /* 0x0000009a009a7308 */ /* 0x000ee20000000800 */
[----:B-1----:R-:W-:-:S07]  /*ba00*/  VIADD R14, R13, 0x32440 ;  /* 0x000324400d0e7836 */ /* 0x002fce0000000000 */
[----:B------:R1:W4:Y:S01]  /*ba10*/  MUFU.EX2 R155, R21 ;  /* 0x00000015009b7308 */ /* 0x0003220000000800 */
[----:B------:R-:W-:Y:S01]  /*ba20*/  FFMA.FTZ R166, R36, UR46, -R59 ;  /* 0x0000002e24a67c23 */ /* 0x000fe2000801083b */
[----:B------:R-:W-:Y:S01]  /*ba30*/  ULOP3.LUT UR39, UR39, 0x3000000, URZ, 0xfc, !UPT ;  /* 0x0300000027277892 */ /* 0x000fe2000f8efc3f */
[----:B-1----:R-:W-:-:S05]  /*ba40*/  IMAD.U32 R21, RZ, RZ, UR37 ;  /* 0x00000025ff157e24 */ /* 0x002fca000f8e00ff */
[----:B------:R-:W1:Y:S01]  /*ba50*/  MUFU.EX2 R34, R20 ;  /* 0x0000001400227308 */ /* 0x000e620000000800 */
[----:B------:R-:W-:Y:S01]  /*ba60*/  PRMT R14, R21, 0x654, R14 ;  /* 0x00000654150e7816 */ /* 0x000fe2000000000e */
[----:B------:R-:W-:-:S06]  /*ba70*/  IMAD.MOV.U32 R21, RZ, RZ, 0x40000040 ;  /* 0x40000040ff157424 */ /* 0x000fcc00078e00ff */
[----:B------:R-:W5:Y:S01]  /*ba80*/  MUFU.EX2 R156, R156 ;  /* 0x0000009c009c7308 */ /* 0x000f620000000800 */
[--C-:B------:R-:W-:Y:S01]  /*ba90*/  FFMA.FTZ R26, R26, UR46, -R33.reuse ;  /* 0x0000002e1a1a7c23 */ /* 0x100fe20008010821 */
[----:B------:R-:W-:Y:S01]  /*baa0*/  R2UR UR7, R21 ;  /* 0x00000000150772ca */ /* 0x000fe200000e0000 */
[----:B------:R-:W-:Y:S01]  /*bab0*/  FFMA.FTZ R50, R50, UR46, -R33 ;  /* 0x0000002e32327c23 */ /* 0x000fe20008010821 */
[----:B0-----:R-:W-:Y:S01]  /*bac0*/  FADD.FTZ R21, R152, R3 ;  /* 0x0000000398157221 */ /* 0x001fe20000010000 */
[----:B------:R2:W-:Y:S03]  /*bad0*/  SYNCS.ARRIVE.TRANS64.RED.A1T0 RZ, [R14+URZ], RZ ;  /* 0x000000ff0eff79a7 */ /* 0x0005e6000810043f */
[----:B------:R-:W-:Y:S01]  /*bae0*/  MUFU.EX2 R158, R158 ;  /* 0x0000009e009e7308 */ /* 0x000fe20000000800 */
[----:B------:R-:W-:Y:S01]  /*baf0*/  FFMA.FTZ R54, R54, UR46, -R33 ;  /* 0x0000002e36367c23 */ /* 0x000fe20008010821 */
[----:B------:R0:W-:Y:S06]  /*bb00*/  BAR.SYNC.DEFER_BLOCKING R0, 0x100 ;  /* 0x000400000000751d */ /* 0x0001ec0000010000 */
[----:B------:R3:W-:Y:S01]  /*bb10*/  MUFU.EX2 R36, R25 ;  /* 0x0000001900247308 */ /* 0x0007e20000000800 */
[----:B--2---:R-:W-:-:S07]  /*bb20*/  FADD.FTZ R14, R55, R28 ;  /* 0x0000001c370e7221 */ /* 0x004fce0000010000 */
[----:B------:R-:W2:Y:S01]  /*bb30*/  MUFU.EX2 R157, R24 ;  /* 0x00000018009d7308 */ /* 0x000ea20000000800 */
[----:B---3--:R-:W-:-:S04]  /*bb40*/  IMAD.MOV.U32 R25, RZ, RZ, 0xc00 ;  /* 0x00000c00ff197424 */ /* 0x008fc800078e00ff */
[----:B------:R-:W-:Y:S02]  /*bb50*/  IMAD R20, R18, R25, UR39 ;  /* 0x0000002712147e24 */ /* 0x000fe4000f8e0219 */
[----:B------:R-:W-:Y:S01]  /*bb60*/  IMAD.MOV.U32 R25, RZ, RZ, 0x40000040 ;  /* 0x40000040ff197424 */ /* 0x000fe200078e00ff */
[----:B------:R3:W-:Y:S01]  /*bb70*/  MUFU.EX2 R165, R26 ;  /* 0x0000001a00a57308 */ /* 0x0007e20000000800 */
[--C-:B------:R-:W-:Y:S01]  /*bb80*/  FFMA.FTZ R30, R30, UR46, -R33.reuse ;  /* 0x0000002e1e1e7c23 */ /* 0x100fe20008010821 */
[----:B------:R-:W-:Y:S02]  /*bb90*/  FFMA.FTZ R56, R56, UR46, -R33 ;  /* 0x0000002e38387c23 */ /* 0x000fe40008010821 */
[----:B------:R-:W-:Y:S01]  /*bba0*/  R2UR UR11, R25 ;  /* 0x00000000190b72ca */ /* 0x000fe200000e0000 */
[----:B---3--:R-:W-:-:S03]  /*bbb0*/  FADD.FTZ R26, R154, R21 ;  /* 0x000000159a1a7221 */ /* 0x008fc60000010000 */
[----:B------:R-:W3:Y:S01]  /*bbc0*/  MUFU.EX2 R50, R50 ;  /* 0x0000003200327308 */ /* 0x000ee20000000800 */
[----:B----4-:R-:W-:Y:S01]  /*bbd0*/  FADD.FTZ R21, R155, R14 ;  /* 0x0000000e9b157221 */ /* 0x010fe20000010000 */
[--C-:B------:R-:W-:Y:S01]  /*bbe0*/  FFMA.FTZ R57, R57, UR46, -R33.reuse ;  /* 0x0000002e39397c23 */ /* 0x100fe20008010821 */
[----:B------:R-:W-:Y:S01]  /*bbf0*/  FADD.FTZ R25, R27, R26 ;  /* 0x0000001a1b197221 */ /* 0x000fe20000010000 */
        /* <DEDUP_REMOVED lines=9> */
[--C-:B0-----:R-:W-:Y:S01]  /*bc90*/  FFMA.FTZ R0, R32, UR46, -R33.reuse ;  /* 0x0000002e20007c23 */ /* 0x101fe20008010821 */
[--C-:B------:R-:W-:Y:S01]  /*bca0*/  FFMA.FTZ R63, R63, UR46, -R33.reuse ;  /* 0x0000002e3f3f7c23 */ /* 0x100fe20008010821 */
[----:B------:R-:W-:Y:S01]  /*bcb0*/  FFMA.FTZ R64, R64, UR46, -R33 ;  /* 0x0000002e40407c23 */ /* 0x000fe20008010821 */
[----:B------:R-:W-:Y:S01]  /*bcc0*/  IMAD.MOV.U32 R33, RZ, RZ, 0x40000040 ;  /* 0x40000040ff217424 */ /* 0x000fe200078e00ff */
[----:B------:R-:W-:Y:S01]  /*bcd0*/  MUFU.EX2 R160, R160 ;  /* 0x000000a000a07308 */ /* 0x000fe20000000800 */
[----:B-1----:R-:W-:Y:S01]  /*bce0*/  FADD.FTZ R14, R34, R21 ;  /* 0x00000015220e7221 */ /* 0x002fe20000010000 */
[----:B------:R-:W-:Y:S01]  /*bcf0*/  FFMA.FTZ R29, R29, UR46, -R59 ;  /* 0x0000002e1d1d7c23 */ /* 0x000fe2000801083b */
[----:B------:R-:W-:Y:S01]  /*bd00*/  IADD3 R24, R20, 0x80, RZ ;  /* 0x0000008014187810 */ /* 0x000fe20007ffe0ff */
[----:B-----5:R-:W-:-:S04]  /*bd10*/  FADD.FTZ R26, R156, R25 ;  /* 0x000000199c1a7221 */ /* 0x020fc80000010000 */
[----:B------:R-:W0:Y:S01]  /*bd20*/  MUFU.EX2 R159, R54 ;  /* 0x00000036009f7308 */ /* 0x000e220000000800 */
[----:B------:R-:W-:Y:S01]  /*bd30*/  R2UR UR15, R33 ;  /* 0x00000000210f72ca */ /* 0x000fe200000e0000 */
[----:B--2---:R-:W-:Y:S01]  /*bd40*/  FADD.FTZ R21, R157, R14 ;  /* 0x0000000e9d157221 */ /* 0x004fe20000010000 */
[----:B------:R-:W-:Y:S01]  /*bd50*/  R2UR UR10, R24 ;  /* 0x00000000180a72ca */ /* 0x000fe200000e0000 */
[----:B------:R-:W-:Y:S01]  /*bd60*/  FADD.FTZ R33, R31, R26 ;  /* 0x0000001a1f217221 */ /* 0x000fe20000010000 */
[----:B------:R-:W-:-:S03]  /*bd70*/  VIADD R24, R20, 0x180 ;  /* 0x0000018014187836 */ /* 0x000fc60000000000 */
[----:B------:R-:W1:Y:S01]  /*bd80*/  MUFU.EX2 R30, R30 ;  /* 0x0000001e001e7308 */ /* 0x000e620000000800 */
[----:B------:R-:W-:Y:S01]  /*bd90*/  FADD.FTZ R21, R36, R21 ;  /* 0x0000001524157221 */ /* 0x000fe20000010000 */
[----:B------:R-:W-:Y:S01]  /*bda0*/  FADD.FTZ R14, R158, R33 ;  /* 0x000000219e0e7221 */ /* 0x000fe20000010000 */
[----:B------:R-:W-:Y:S01]  /*bdb0*/  IMAD.MOV.U32 R25, RZ, RZ, 0x40000040 ;  /* 0x40000040ff197424 */ /* 0x000fe200078e00ff */
[----:B------:R-:W-:-:S04]  /*bdc0*/  R2UR UR18, R24 ;  /* 0x00000000181272ca */ /* 0x000fc800000e0000 */
[----:B------:R-:W2:Y:S01]  /*bdd0*/  MUFU.EX2 R29, R29 ;  /* 0x0000001d001d7308 */ /* 0x000ea20000000800 */
[----:B---3--:R-:W-:Y:S01]  /*bde0*/  FADD.FTZ R24, R50, R21 ;  /* 0x0000001532187221 */ /* 0x008fe20000010000 */
[----:B------:R-:W-:-:S06]  /*bdf0*/  FADD.FTZ R21, R49, R14 ;  /* 0x0000000e31157221 */ /* 0x000fcc0000010000 */
[----:B------:R-:W3:Y:S01]  /*be00*/  MUFU.EX2 R161, R56 ;  /* 0x0000003800a17308 */ /* 0x000ee20000000800 */
[--C-:B------:R-:W-:Y:S01]  /*be10*/  FFMA.FTZ R168, R39, UR46, -R59.reuse ;  /* 0x0000002e27a87c23 */ /* 0x100fe2000801083b */
[----:B------:R-:W-:Y:S01]  /*be20*/  FFMA.FTZ R39, R40, UR46, -R59 ;  /* 0x0000002e28277c23 */ /* 0x000fe2000801083b */
[----:B------:R-:W-:-:S05]  /*be30*/  R2UR UR19, R25 ;  /* 0x00000000191372ca */ /* 0x000fca00000e0000 */
[----:B------:R-:W4:Y:S01]  /*be40*/  MUFU.EX2 R162, R162 ;  /* 0x000000a200a27308 */ /* 0x000f220000000800 */
[----:B------:R-:W-:Y:S01]  /*be50*/  FFMA.FTZ R35, R35, UR46, -R59 ;  /* 0x0000002e23237c23 */ /* 0x000fe2000801083b */
[----:B0-----:R-:W-:Y:S01]  /*be60*/  FADD.FTZ R25, R159, R24 ;  /* 0x000000189f197221 */ /* 0x001fe20000010000 */
[----:B------:R-:W-:-:S05]  /*be70*/  FADD.FTZ R14, R160, R21 ;  /* 0x00000015a00e7221 */ /* 0x000fca0000010000 */
[----:B------:R-:W0:Y:S01]  /*be80*/  MUFU.EX2 R57, R57 ;  /* 0x0000003900397308 */ /* 0x000e220000000800 */
[----:B------:R-:W-:Y:S02]  /*be90*/  IMAD.MOV.U32 R21, RZ, RZ, 0x40000040 ;  /* 0x40000040ff157424 */ /* 0x000fe400078e00ff */
[----:B-1----:R-:W-:-:S05]  /*bea0*/  FADD.FTZ R24, R30, R25 ;  /* 0x000000191e187221 */ /* 0x002fca0000010000 */
[----:B------:R-:W1:Y:S01]  /*beb0*/  MUFU.EX2 R51, R51 ;  /* 0x0000003300337308 */ /* 0x000e620000000800 */
[----:B------:R-:W-:-:S07]  /*bec0*/  R2UR UR27, R21 ;  /* 0x00000000151b72ca */ /* 0x000fce00000e0000 */
[----:B------:R-:W5:Y:S01]  /*bed0*/  MUFU.EX2 R40, R53 ;  /* 0x0000003500287308 */ /* 0x000f620000000800 */
[----:B------:R-:W-:Y:S02]  /*bee0*/  VIADD R32, R20, 0x100 ;  /* 0x0000010014207836 */ /* 0x000fe40000000000 */
[----:B--2---:R-:W-:-:S05]  /*bef0*/  FADD.FTZ R21, R29, R14 ;  /* 0x0000000e1d157221 */ /* 0x004fca0000010000 */
[----:B------:R-:W2:Y:S01]  /*bf00*/  MUFU.EX2 R164, R164 ;  /* 0x000000a400a47308 */ /* 0x000ea20000000800 */
[----:B------:R-:W-:Y:S01]  /*bf10*/  FFMA.FTZ R37, R37, UR46, -R59 ;  /* 0x0000002e25257c23 */ /* 0x000fe2000801083b */
[----:B---3--:R-:W-:-:S06]  /*bf20*/  FADD.FTZ R24, R161, R24 ;  /* 0x00000018a1187221 */ /* 0x008fcc0000010000 */
[----:B------:R-:W3:Y:S01]  /*bf30*/  MUFU.EX2 R44, R44 ;  /* 0x0000002c002c7308 */ /* 0x000ee20000000800 */
[----:B------:R-:W-:Y:S01]  /*bf40*/  F2FP.F16.F32.PACK_AB R152, R3, R152 ;  /* 0x000000980398723e */ /* 0x000fe200000000ff */
[----:B----4-:R-:W-:-:S06]  /*bf50*/  FADD.FTZ R14, R162, R21 ;  /* 0x00000015a20e7221 */ /* 0x010fcc0000010000 */
[----:B------:R-:W4:Y:S01]  /*bf60*/  MUFU.EX2 R35, R35 ;  /* 0x0000002300237308 */ /* 0x000f220000000800 */
[----:B------:R-:W-:Y:S01]  /*bf70*/  R2UR UR14, R32 ;  /* 0x00000000200e72ca */ /* 0x000fe200000e0000 */
[----:B0-----:R-:W-:Y:S01]  /*bf80*/  FADD.FTZ R3, R57, R24 ;  /* 0x0000001839037221 */ /* 0x001fe20000010000 */
[C---:B------:R-:W-:Y:S02]  /*bf90*/  R2UR UR6, R20.reuse ;  /* 0x00000000140672ca */ /* 0x040fe400000e0000 */
[----:B------:R-:W-:-:S03]  /*bfa0*/  IADD3 R32, R20, 0x200, RZ ;  /* 0x0000020014207810 */ /* 0x000fc60007ffe0ff */
[----:B------:R-:W0:Y:S01]  /*bfb0*/  MUFU.EX2 R166, R166 ;  /* 0x000000a600a67308 */ /* 0x000e220000000800 */
[----:B------:R-:W-:Y:S02]  /*bfc0*/  VIADD R20, R20, 0x280 ;  /* 0x0000028014147836 */ /* 0x000fe40000000000 */
[----:B-1----:R-:W-:Y:S01]  /*bfd0*/  FADD.FTZ R21, R51, R14 ;  /* 0x0000000e33157221 */ /* 0x002fe20000010000 */
[----:B-----5:R-:W-:-:S04]  /*bfe0*/  FADD.FTZ R3, R40, R3 ;  /* 0x0000000328037221 */ /* 0x020fc80000010000 */
[----:B------:R-:W1:Y:S01]  /*bff0*/  MUFU.EX2 R52, R52 ;  /* 0x0000003400347308 */ /* 0x000e620000000800 */
[----:B------:R-:W-:Y:S01]  /*c000*/  R2UR UR26, R20 ;  /* 0x00000000141a72ca */ /* 0x000fe200000e0000 */
[----:B--2---:R-:W-:-:S06]  /*c010*/  FADD.FTZ R14, R164, R21 ;  /* 0x00000015a40e7221 */ /* 0x004fcc0000010000 */
[----:B------:R-:W2:Y:S01]  /*c020*/  MUFU.EX2 R37, R37 ;  /* 0x0000002500257308 */ /* 0x000ea20000000800 */
[----:B------:R-:W-:Y:S01]  /*c030*/  FFMA.FTZ R170, R41, UR46, -R59 ;  /* 0x0000002e29aa7c23 */ /* 0x000fe2000801083b */
[----:B---3--:R-:W-:-:S06]  /*c040*/  FADD.FTZ R20, R44, R3 ;  /* 0x000000032c147221 */ /* 0x008fcc0000010000 */
[----:B------:R-:W3:Y:S01]  /*c050*/  MUFU.EX2 R167, R58 ;  /* 0x0000003a00a77308 */ /* 0x000ee20000000800 */
[----:B----4-:R-:W-:Y:S01]  /*c060*/  FADD.FTZ R3, R35, R14 ;  /* 0x0000000e23037221 */ /* 0x010fe20000010000 */
[----:B------:R-:W-:-:S06]  /*c070*/  FFMA.FTZ R41, R42, UR46, -R59 ;  /* 0x0000002e2a297c23 */ /* 0x000fcc000801083b */
[----:B------:R-:W4:Y:S01]  /*c080*/  MUFU.EX2 R168, R168 ;  /* 0x000000a800a87308 */ /* 0x000f220000000800 */
[----:B------:R-:W-:-:S07]  /*c090*/  FADD.FTZ R21, R165, R20 ;  /* 0x00000014a5157221 */ /* 0x000fce0000010000 */
[----:B------:R-:W5:Y:S01]  /*c0a0*/  MUFU.EX2 R60, R60 ;  /* 0x0000003c003c7308 */ /* 0x000f620000000800 */
[----:B0-----:R-:W-:Y:S01]  /*c0b0*/  FADD.FTZ R14, R166, R3 ;  /* 0x00000003a60e7221 */ /* 0x001fe20000010000 */
[----:B------:R-:W-:-:S06]  /*c0c0*/  FFMA.FTZ R172, R43, UR46, -R59 ;  /* 0x0000002e2bac7c23 */ /* 0x000fcc000801083b */
[----:B------:R-:W0:Y:S01]  /*c0d0*/  MUFU.EX2 R39, R39 ;  /* 0x0000002700277308 */ /* 0x000e220000000800 */
[----:B-1----:R-:W-:-:S07]  /*c0e0*/  FADD.FTZ R20, R52, R21 ;  /* 0x0000001534147221 */ /* 0x002fce0000010000 */
[----:B------:R-:W1:Y:S01]  /*c0f0*/  MUFU.EX2 R169, R48 ;  /* 0x0000003000a97308 */ /* 0x000e620000000800 */
[----:B--2---:R-:W-:Y:S01]  /*c100*/  FADD.FTZ R3, R37, R14 ;  /* 0x0000000e25037221 */ /* 0x004fe20000010000 */
[----:B------:R-:W-:-:S06]  /*c110*/  FFMA.FTZ R43, R45, UR46, -R59 ;  /* 0x0000002e2d2b7c23 */ /* 0x000fcc000801083b */
[----:B------:R-:W2:Y:S01]  /*c120*/  MUFU.EX2 R170, R170 ;  /* 0x000000aa00aa7308 */ /* 0x000ea20000000800 */
[----:B---3--:R-:W-:-:S07]  /*c130*/  FADD.FTZ R21, R167, R20 ;  /* 0x00000014a7157221 */ /* 0x008fce0000010000 */
[----:B------:R-:W3:Y:S01]  /*c140*/  MUFU.EX2 R61, R61 ;  /* 0x0000003d003d7308 */ /* 0x000ee20000000800 */
[----:B----4-:R-:W-:Y:S01]  /*c150*/  FADD.FTZ R14, R168, R3 ;  /* 0x00000003a80e7221 */ /* 0x010fe20000010000 */
[----:B------:R-:W-:-:S06]  /*c160*/  FFMA.FTZ R174, R46, UR46, -R59 ;  /* 0x0000002e2eae7c23 */ /* 0x000fcc000801083b */
[----:B------:R-:W4:Y:S01]  /*c170*/  MUFU.EX2 R41, R41 ;  /* 0x0000002900297308 */ /* 0x000f220000000800 */
[----:B-----5:R-:W-:-:S07]  /*c180*/  FADD.FTZ R20, R60, R21 ;  /* 0x000000153c147221 */ /* 0x020fce0000010000 */
[----:B------:R-:W5:Y:S01]  /*c190*/  MUFU.EX2 R38, R38 ;  /* 0x0000002600267308 */ /* 0x000f620000000800 */
[----:B0-----:R-:W-:Y:S01]  /*c1a0*/  FADD.FTZ R3, R39, R14 ;  /* 0x0000000e27037221 */ /* 0x001fe20000010000 */
[----:B------:R-:W-:-:S06]  /*c1b0*/  FFMA.FTZ R45, R47, UR46, -R59 ;  /* 0x0000002e2f2d7c23 */ /* 0x000fcc000801083b */
[----:B------:R-:W0:Y:S01]  /*c1c0*/  MUFU.EX2 R172, R172 ;  /* 0x000000ac00ac7308 */ /* 0x000e220000000800 */
[----:B-1----:R-:W-:-:S07]  /*c1d0*/  FADD.FTZ R20, R169, R20 ;  /* 0x00000014a9147221 */ /* 0x002fce0000010000 */
[----:B------:R-:W1:Y:S08]  /*c1e0*/  MUFU.EX2 R62, R62 ;  /* 0x0000003e003e7308 */ /* 0x000e700000000800 */
[----:B------:R-:W1:Y:S08]  /*c1f0*/  MUFU.EX2 R43, R43 ;  /* 0x0000002b002b7308 */ /* 0x000e700000000800 */
[----:B------:R2:W1:Y:S08]  /*c200*/  MUFU.EX2 R173, R0 ;  /* 0x0000000000ad7308 */ /* 0x0004700000000800 */
[----:B------:R-:W1:Y:S01]  /*c210*/  MUFU.EX2 R174, R174 ;  /* 0x000000ae00ae7308 */ /* 0x000e620000000800 */
[----:B--2---:R-:W-:Y:S01]  /*c220*/  FADD.FTZ R0, R170, R3 ;  /* 0x00000003aa007221 */ /* 0x004fe20000010000 */
[----:B---3--:R-:W-:-:S06]  /*c230*/  FADD.FTZ R3, R61, R20 ;  /* 0x000000143d037221 */ /* 0x008fcc0000010000 */
[----:B------:R-:W2:Y:S01]  /*c240*/  MUFU.EX2 R63, R63 ;  /* 0x0000003f003f7308 */ /* 0x000ea20000000800 */
[----:B----4-:R-:W-:Y:S01]  /*c250*/  FADD.FTZ R21, R41, R0 ;  /* 0x0000000029157221 */ /* 0x010fe20000010000 */
[----:B-----5:R-:W-:-:S06]  /*c260*/  FADD.FTZ R3, R38, R3 ;  /* 0x0000000326037221 */ /* 0x020fcc0000010000 */
[----:B------:R-:W3:Y:S01]  /*c270*/  MUFU.EX2 R45, R45 ;  /* 0x0000002d002d7308 */ /* 0x000ee20000000800 */
[----:B0-----:R-:W-:Y:S01]  /*c280*/  FADD.FTZ R0, R172, R21 ;  /* 0x00000015ac007221 */ /* 0x001fe20000010000 */
[----:B-1----:R-:W-:-:S06]  /*c290*/  FADD.FTZ R14, R62, R3 ;  /* 0x000000033e0e7221 */ /* 0x002fcc0000010000 */
[----:B------:R-:W0:Y:S01]  /*c2a0*/  MUFU.EX2 R64, R64 ;  /* 0x0000004000407308 */ /* 0x000e220000000800 */
[----:B------:R-:W-:Y:S01]  /*c2b0*/  FADD.FTZ R3, R43, R0 ;  /* 0x000000002b037221 */ /* 0x000fe20000010000 */
[----:B------:R-:W-:Y:S01]  /*c2c0*/  FADD.FTZ R14, R173, R14 ;  /* 0x0000000ead0e7221 */ /* 0x000fe20000010000 */
[----:B------:R-:W-:Y:S02]  /*c2d0*/  IMAD.MOV.U32 R33, RZ, RZ, 0x40000040 ;  /* 0x40000040ff217424 */ /* 0x000fe400078e00ff */
[----:B------:R-:W-:Y:S01]  /*c2e0*/  FADD.FTZ R0, R174, R3 ;  /* 0x00000003ae007221 */ /* 0x000fe20000010000 */
[----:B--2---:R-:W-:Y:S01]  /*c2f0*/  FADD.FTZ R21, R63, R14 ;  /* 0x0000000e3f157221 */ /* 0x004fe20000010000 */
[----:B------:R-:W-:Y:S02]  /*c300*/  F2FP.F16.F32.PACK_AB R154, R27, R154 ;  /* 0x0000009a1b9a723e */ /* 0x000fe400000000ff */
[----:B------:R-:W-:Y:S02]  /*c310*/  F2FP.F16.F32.PACK_AB R153, R28, R55 ;  /* 0x000000371c99723e */ /* 0x000fe400000000ff */
[----:B------:R-:W-:Y:S01]  /*c320*/  F2FP.F16.F32.PACK_AB R155, R34, R155 ;  /* 0x0000009b229b723e */ /* 0x000fe200000000ff */
[----:B---3--:R-:W-:Y:S01]  /*c330*/  FADD.FTZ R3, R45, R0 ;  /* 0x000000002d037221 */ /* 0x008fe20000010000 */
[----:B------:R-:W-:-:S02]  /*c340*/  R2UR UR22, R32 ;  /* 0x00000000201672ca */ /* 0x000fc400000e0000 */
[----:B------:R-:W-:Y:S02]  /*c350*/  R2UR UR23, R33 ;  /* 0x00000000211772ca */ /* 0x000fe400000e0000 */
[----:B------:R-:W-:Y:S01]  /*c360*/  F2FP.F16.F32.PACK_AB R156, R31, R156 ;  /* 0x0000009c1f9c723e */ /* 0x000fe200000000ff */
[----:B0-----:R-:W-:Y:S01]  /*c370*/  FADD.FTZ R0, R64, R21 ;  /* 0x0000001540007221 */ /* 0x001fe20000010000 */
        /* <DEDUP_REMOVED lines=19> */
[----:B------:R-:W-:-:S06]  /*c4b0*/  WARPGROUP.ARRIVE ;  /* 0x00000000000079c5 */ /* 0x000fcc0000000000 */
        /* <DEDUP_REMOVED lines=22> */
[----:B------:R-:W-:Y:S05]  /*c620*/  @!P0 BRA `(.L_x_6058) ;  /* 0x0000000000048947 */ /* 0x000fea0003800000 */
[----:B------:R-:W-:Y:S01]  /*c630*/  BPT.TRAP 0x1 ;  /* 0x000000040000795c */ /* 0x000fe20000300000 */
.L_x_6058:
[----:B------:R-:W0:Y:S01]  /*c640*/  @P5 LDC R20, c[0x0][0x44c] ;  /* 0x00011300ff145b82 */ /* 0x000e220000000800 */
[----:B------:R-:W-:Y:S01]  /*c650*/  IMAD.MOV.U32 R14, RZ, RZ, R180 ;  /* 0x000000ffff0e7224 */ /* 0x000fe200078e00b4 */
[----:B------:R-:W-:Y:S01]  /*c660*/  IADD3 R13, R13, 0x32460, RZ ;  /* 0x000324600d0d7810 */ /* 0x000fe20007ffe0ff */
[----:B------:R-:W-:Y:S01]  /*c670*/  ULDC UR42, c[0x0][0xad0] ;  /* 0x0002b400002a7ab9 */ /* 0x000fe20000000800 */
[----:B------:R-:W-:Y:S01]  /*c680*/  ULDC UR43, c[0x0][0xad0] ;  /* 0x0002b400002b7ab9 */ /* 0x000fe20000000800 */
[----:B------:R-:W-:Y:S01]  /*c690*/  ULDC UR44, c[0x0][0xa80] ;  /* 0x0002a000002c7ab9 */ /* 0x000fe20000000800 */
[----:B------:R-:W-:Y:S02]  /*c6a0*/  ULDC UR45, c[0x0][0xa80] ;  /* 0x0002a000002d7ab9 */ /* 0x000fe40000000800 */
[----:B------:R-:W1:Y:S01]  /*c6b0*/  @P5 LDC R21, c[0x0][0x450] ;  /* 0x00011400ff155b82 */ /* 0x000e620000000800 */
[----:B0-----:R-:W-:-:S05]  /*c6c0*/  @P5 IMAD.HI.U32 R20, R180, R20, RZ ;  /* 0x00000014b4145227 */ /* 0x001fca00078e00ff */
[----:B-1----:R-:W-:Y:S01]  /*c6d0*/  @P5 SHF.R.U32.HI R14, RZ, R21, R20 ;  /* 0x00000015ff0e5219 */ /* 0x002fe20000011614 */
[----:B------:R-:W-:-:S03]  /*c6e0*/  IMAD.U32 R20, RZ, RZ, UR37 ;  /* 0x00000025ff147e24 */ /* 0x000fc6000f8e00ff */
[----:B------:R-:W-:Y:S02]  /*c6f0*/  IADD3 R14, R14, R178, -R179 ;  /* 0x000000b20e0e7210 */ /* 0x000fe40007ffe8b3 */
[----:B------:R-:W-:-:S03]  /*c700*/  PRMT R13, R20, 0x654, R13 ;  /* 0x00000654140d7816 */ /* 0x000fc6000000000d */
[----:B------:R-:W-:Y:S01]  /*c710*/  IMAD.HI R14, R14, 0x2aaaaaab, RZ ;  /* 0x2aaaaaab0e0e7827 */ /* 0x000fe200078e02ff */
[----:B------:R0:W-:Y:S04]  /*c720*/  SYNCS.ARRIVE.TRANS64.RED.A1T0 RZ, [R13+URZ], RZ ;  /* 0x000000ff0dff79a7 */ /* 0x0001e8000810043f */
[----:B0-----:R-:W-:-:S04]  /*c730*/  SHF.R.U32.HI R13, RZ, 0x1f, R14 ;  /* 0x0000001fff0d7819 */ /* 0x001fc8000001160e */
[----:B------:R-:W-:Y:S01]  /*c740*/  LEA.HI.SX32 R14, R14, R13, 0x1c ;  /* 0x0000000d0e0e7211 */ /* 0x000fe200078fe2ff */
[----:B------:R-:W-:-:S03]  /*c750*/  VIADD R13, R177, 0xfffffffe ;  /* 0xfffffffeb10d7836 */ /* 0x000fc60000000000 */
[----:B------:R-:W-:-:S04]  /*c760*/  VIMNMX R21, RZ, R14, !PT ;  /* 0x0000000eff157248 */ /* 0x000fc80007fe0100 */
[----:B------:R-:W-:Y:S01]  /*c770*/  ISETP.GE.AND P1, PT, R13, R21, PT ;  /* 0x000000150d00720c */ /* 0x000fe20003f26270 */
[----:B------:R0:W-:-:S12]  /*c780*/  STL [R1+0xb0], R21 ;  /* 0x0000b01501007387 */ /* 0x0001d80000100800 */
[----:B0-----:R-:W-:Y:S05]  /*c790*/  @!P1 BRA `(.L_x_6059) ;  /* 0x0000003800289947 */ /* 0x001fea0003800000 */
[----:B------:R-:W-:Y:S02]  /*c7a0*/  IMAD.MOV.U32 R20, RZ, RZ, R176 ;  /* 0x000000ffff147224 */ /* 0x000fe400078e00b0 */
[----:B------:R-:W-:-:S07]  /*c7b0*/  IMAD.MOV.U32 R21, RZ, RZ, R15 ;  /* 0x000000ffff157224 */ /* 0x000fce00078e000f */
.L_x_6070:
[----:B------:R-:W-:Y:S01]  /*c7c0*/  VIADD R18, R18, 0x1 ;  /* 0x0000000112127836 */ /* 0x000fe20000000000 */
[----:B------:R-:W-:Y:S05]  /*c7d0*/  YIELD ;  /* 0x0000000000007946 */ /* 0x000fea0003800000 */
[----:B------:R-:W-:-:S04]  /*c7e0*/  ISETP.NE.AND P1, PT, R18, 0x2, PT ;  /* 0x000000021200780c */ /* 0x000fc80003f25270 */
[----:B------:R-:W-:Y:S02]  /*c7f0*/  SEL R15, RZ, 0x1, P1 ;  /* 0x00000001ff0f7807 */ /* 0x000fe40000800000 */
[----:B------:R-:W-:Y:S02]  /*c800*/  SEL R18, R18, RZ, P1 ;  /* 0x000000ff12127207 */ /* 0x000fe40000800000 */
[----:B------:R-:W-:Y:S01]  /*c810*/  LOP3.LUT R202, R202, R15, RZ, 0x3c, !PT ;  /* 0x0000000fcaca7212 */ /* 0x000fe200078e3cff */
[----:B-----5:R-:W-:Y:S06]  /*c820*/  @!P0 BRA `(.L_x_6060) ;  /* 0x0000000000048947 */ /* 0x020fec0003800000 */
[----:B------:R-:W-:Y:S01]  /*c830*/  BPT.TRAP 0x1 ;  /* 0x000000040000795c */ /* 0x000fe20000300000 */
.L_x_6060:
[----:B------:R-:W-:Y:S02]  /*c840*/  LEA R14, R18, R22, 0x3 ;  /* 0x00000016120e7211 */ /* 0x000fe400078e18ff */
[----:B------:R-:W-:-:S04]  /*c850*/  SHF.L.U32 R12, R202, 0x1f, RZ ;  /* 0x0000001fca0c7819 */ /* 0x000fc800000006ff */
[----:B------:R0:W1:Y:S01]  /*c860*/  SYNCS.PHASECHK.TRANS64.TRYWAIT P1, [R14+URZ+0x32430], R12 ;  /* 0x0324300c0e0075a7 */ /* 0x000062000802017f */
[----:B------:R-:W-:Y:S05]  /*c870*/  @!P0 BRA `(.L_x_6061) ;  /* 0x0000000000048947 */ /* 0x000fea0003800000 */
[----:B------:R-:W-:Y:S01]  /*c880*/  BPT.TRAP 0x1 ;  /* 0x000000040000795c */ /* 0x000fe20000300000 */
.L_x_6061:
[----:B------:R-:W2:Y:S01]  /*c890*/  LDL R15, [R1+0x94] ;  /* 0x00009400010f7983 */ /* 0x000ea20000100800 */
[----:B------:R-:W-:Y:S02]  /*c8a0*/  IMAD.MOV.U32 R157, RZ, RZ, 0x40000040 ;  /* 0x40000040ff9d7424 */ /* 0x000fe400078e00ff */
[----:B--2---:R-:W-:Y:S01]  /*c8b0*/  IMAD R156, R18, 0x300, R15 ;  /* 0x00000300129c7824 */ /* 0x004fe200078e020f */
[----:B-1----:R-:W-:Y:S06]  /*c8c0*/  @P1 BRA `(.L_x_6062) ;  /* 0x0000000000081947 */ /* 0x002fec0003800000 */
[----:B------:R-:W1:Y:S02]  /*c8d0*/  SYNCS.PHASECHK.TRANS64.TRYWAIT P1, [R14+URZ+0x32430], R12 ;  /* 0x0324300c0e0075a7 */ /* 0x000e64000802017f */
[----:B-1----:R-:W-:Y:S05]  /*c8e0*/  @!P1 BRA `(.L_x_6063) ;  /* 0x0000012c00cc9947 */ /* 0x002fea0003800000 */
.L_x_6062:
[----:B------:R2:W-:Y:S04]  /*c8f0*/  STL.64 [R1+0xe0], R2 ;  /* 0x0000e00201007387 */ /* 0x0005e80000100a00 */
[----:B------:R-:W3:Y:S01]  /*c900*/  LDL.64 R210, [R1+0x80] ;  /* 0x0000800001d27983 */ /* 0x000ee20000100a00 */
[----:B------:R-:W-:Y:S05]  /*c910*/  WARPSYNC.ALL ;  /* 0x0000000000007948 */ /* 0x000fea0003800000 */
[----:B------:R-:W4:Y:S04]  /*c920*/  LDL.64 R208, [R1+0x78] ;  /* 0x0000780001d07983 */ /* 0x000f280000100a00 */
[----:B--2---:R-:W2:Y:S01]  /*c930*/  LDL.64 R2, [R1+0x88] ;  /* 0x0000880001027983 */ /* 0x004ea20000100a00 */
        /* <DEDUP_REMOVED lines=10> */
[----:B------:R-:W-:-:S02]  /*c9e0*/  R2UR UR10, R154 ;  /* 0x000000009a0a72ca */ /* 0x000fc400000e0000 */
[----:B------:R-:W-:Y:S02]  /*c9f0*/  R2UR UR11, R155 ;  /* 0x000000009b0b72ca */ /* 0x000fe400000e0000 */
[----:B------:R-:W-:Y:S02]  /*ca00*/  R2UR UR14, R152 ;  /* 0x00000000980e72ca */ /* 0x000fe400000e0000 */
[----:B------:R-:W-:Y:S02]  /*ca10*/  R2UR UR15, R153 ;  /* 0x00000000990f72ca */ /* 0x000fe400000e0000 */
[----:B------:R-:W-:Y:S02]  /*ca20*/  R2UR UR18, R156 ;  /* 0x000000009c1272ca */ /* 0x000fe400000e0000 */
[----:B------:R-:W-:Y:S02]  /*ca30*/  R2UR UR19, R157 ;  /* 0x000000009d1372ca */ /* 0x000fe400000e0000 */
[----:B------:R-:W-:-:S06]  /*ca40*/  WARPGROUP.ARRIVE ;  /* 0x00000000000079c5 */ /* 0x000fcc0000000000 */
[----:B------:R-:W-:Y:S03]  /*ca50*/  HGMMA.64x96x16.F32 R152, gdesc[UR4], RZ, !UPT, gsb0 ;  /* 0x01600000049879f0 */ /* 0x000fe6000c0008ff */
[----:B------:R-:W-:Y:S02]  /*ca60*/  WARPGROUP.DEPBAR.LE gsb0, 0x0 ;  /* 0x00008000000079c5 */ /* 0x000fe40000010000 */
[----:B------:R-:W-:Y:S01]  /*ca70*/  WARPGROUP.ARRIVE ;  /* 0x00000000000079c5 */ /* 0x000fe20000000000 */
[----:B--2---:R-:W-:Y:S02]  /*ca80*/  R2UR UR8, R2 ;  /* 0x00000000020872ca */ /* 0x004fe400000e0000 */
[----:B------:R-:W-:Y:S02]  /*ca90*/  R2UR UR9, R3 ;  /* 0x00000000030972ca */ /* 0x000fe400000e0000 */
[----:B------:R2:W5:Y:S11]  /*caa0*/  LDL.LU.64 R2, [R1+0xe0] ;  /* 0x0000e00001027983 */ /* 0x0005760000300a00 */
[----:B------:R-:W-:Y:S01]  /*cab0*/  HGMMA.64x96x16.F32 R152, gdesc[UR8], R152, gsb0 ;  /* 0x01600000089879f0 */ /* 0x000fe20008000898 */
[----:B---3--:R-:W-:-:S02]  /*cac0*/  R2UR UR12, R210 ;  /* 0x00000000d20c72ca */ /* 0x008fc400000e0000 */
[----:B------:R-:W-:Y:S02]  /*cad0*/  R2UR UR13, R211 ;  /* 0x00000000d30d72ca */ /* 0x000fe400000e0000 */
[----:B----4-:R-:W-:Y:S02]  /*cae0*/  R2UR UR16, R208 ;  /* 0x00000000d01072ca */ /* 0x010fe400000e0000 */
        /* <DEDUP_REMOVED lines=8> */
[----:B--2---:R-:W-:Y:S05]  /*cb70*/  @!P0 BRA `(.L_x_6064) ;  /* 0x0000000000048947 */ /* 0x004fea0003800000 */
[----:B------:R-:W-:Y:S01]  /*cb80*/  BPT.TRAP 0x1 ;  /* 0x000000040000795c */ /* 0x000fe20000300000 */
.L_x_6064:
[----:B------:R2:W3:Y:S01]  /*cb90*/  SYNCS.PHASECHK.TRANS64.TRYWAIT P1, [R14+URZ+0x32450], R12 ;  /* 0x0324500c0e0075a7 */ /* 0x0004e2000802017f */
[----:B------:R-:W-:Y:S05]  /*cba0*/  @!P0 BRA `(.L_x_6065) ;  /* 0x0000000000048947 */ /* 0x000fea0003800000 */
[----:B------:R-:W-:Y:S01]  /*cbb0*/  BPT.TRAP 0x1 ;  /* 0x000000040000795c */ /* 0x000fe20000300000 */
.L_x_6065:
[----:B---3--:R-:W-:Y:S05]  /*cbc0*/  @P1 BRA `(.L_x_6066) ;  /* 0x0000000000081947 */ /* 0x008fea0003800000 */
[----:B------:R-:W3:Y:S02]  /*cbd0*/  SYNCS.PHASECHK.TRANS64.TRYWAIT P1, [R14+URZ+0x32450], R12 ;  /* 0x0324500c0e0075a7 */ /* 0x000ee4000802017f */
[----:B---3--:R-:W-:Y:S05]  /*cbe0*/  @!P1 BRA `(.L_x_6067) ;  /* 0x0000012c00209947 */ /* 0x008fea0003800000 */
.L_x_6066:
[----:B------:R4:W-:Y:S04]  /*cbf0*/  STL.64 [R1+0xf8], R20 ;  /* 0x0000f81401007387 */ /* 0x0009e80000100a00 */
[----:B----4-:R-:W4:Y:S04]  /*cc00*/  LDL.64 R20, [R1+0x70] ;  /* 0x0000700001147983 */ /* 0x010f280000100a00 */
[----:B------:R0:W-:Y:S04]  /*cc10*/  STL.64 [R1+0xf0], R16 ;  /* 0x0000f01001007387 */ /* 0x0001e80000100a00 */
[----:B0-----:R-:W4:Y:S01]  /*cc20*/  LDL.64 R16, [R1+0x68] ;  /* 0x0000680001107983 */ /* 0x001f220000100a00 */
[----:B------:R-:W-:-:S02]  /*cc30*/  IMAD.MOV.U32 R208, RZ, RZ, 0xc00 ;  /* 0x00000c00ffd07424 */ /* 0x000fc400078e00ff */
[----:B------:R-:W-:Y:S01]  /*cc40*/  IMAD.MOV.U32 R209, RZ, RZ, 0x40000040 ;  /* 0x40000040ffd17424 */ /* 0x000fe200078e00ff */
[----:B------:R1:W-:Y:S01]  /*cc50*/  STL [R1+0xe8], R14 ;  /* 0x0000e80e01007387 */ /* 0x0003e20000100800 */
[----:B------:R-:W-:-:S03]  /*cc60*/  IMAD R208, R18, R208, UR38 ;  /* 0x0000002612d07e24 */ /* 0x000fc6000f8e02d0 */
[----:B-----5:R0:W-:Y:S01]  /*cc70*/  STL.64 [R1+0xe0], R2 ;  /* 0x0000e00201007387 */ /* 0x0201e20000100a00 */
[----:B------:R-:W-:Y:S05]  /*cc80*/  WARPSYNC.ALL ;  /* 0x0000000000007948 */ /* 0x000fea0003800000 */
[C---:B------:R-:W-:Y:S01]  /*cc90*/  R2UR UR6, R208.reuse ;  /* 0x00000000d00672ca */ /* 0x040fe200000e0000 */
[----:B------:R-:W-:Y:S01]  /*cca0*/  VIADD R210, R208, 0x2 ;  /* 0x00000002d0d27836 */ /* 0x000fe20000000000 */
[----:B------:R-:W-:Y:S01]  /*ccb0*/  R2UR UR7, R209 ;  /* 0x00000000d10772ca */ /* 0x000fe200000e0000 */
[----:B------:R-:W-:Y:S01]  /*ccc0*/  IMAD.MOV.U32 R211, RZ, RZ, 0x40000040 ;  /* 0x40000040ffd37424 */ /* 0x000fe200078e00ff */
[----:B-123--:R-:W2:Y:S01]  /*ccd0*/  LDL.64 R14, [R1+0x10] ;  /* 0x00001000010e7983 */ /* 0x00eea20000100a00 */
[----:B------:R-:W-:-:S03]  /*cce0*/  R2UR UR4, R4 ;  /* 0x00000000040472ca */ /* 0x000fc600000e0000 */
[----:B0-----:R-:W3:Y:S01]  /*ccf0*/  LDL.64 R2, [R1+0x60] ;  /* 0x0000600001027983 */ /* 0x001ee20000100a00 */
[----:B------:R-:W-:Y:S01]  /*cd00*/  R2UR UR5, R5 ;  /* 0x00000000050572ca */ /* 0x000fe200000e0000 */
[----:B------:R-:W-:-:S12]  /*cd10*/  WARPGROUP.ARRIVE ;  /* 0x00000000000079c5 */ /* 0x000fd80000000000 */
[----:B------:R-:W-:Y:S01]  /*cd20*/  HGMMA.64x96x16.F32 R152, gdesc[UR4], R152, gsb0 ;  /* 0x01600000049879f0 */ /* 0x000fe20008000898 */
[----:B------:R-:W-:Y:S02]  /*cd30*/  R2UR UR6, R210 ;  /* 0x00000000d20672ca */ /* 0x000fe400000e0000 */
[----:B------:R-:W-:Y:S01]  /*cd40*/  R2UR UR7, R211 ;  /* 0x00000000d30772ca */ /* 0x000fe200000e0000 */
[----:B------:R-:W-:Y:S01]  /*cd50*/  IMAD.MOV.U32 R211, RZ, RZ, 0x40000040 ;  /* 0x40000040ffd37424 */ /* 0x000fe200078e00ff */
[----:B------:R-:W-:Y:S01]  /*cd60*/  IADD3 R210, R208, 0x4, RZ ;  /* 0x00000004d0d27810 */ /* 0x000fe20007ffe0ff */
[----:B------:R-:W-:Y:S02]  /*cd70*/  WARPGROUP.DEPBAR.LE gsb0, 0x0 ;  /* 0x00008000000079c5 */ /* 0x000fe40000010000 */
[----:B------:R-:W-:Y:S01]  /*cd80*/  WARPGROUP.ARRIVE ;  /* 0x00000000000079c5 */ /* 0x000fe20000000000 */
[----:B----4-:R-:W-:Y:S02]  /*cd90*/  R2UR UR4, R20 ;  /* 0x00000000140472ca */ /* 0x010fe400000e0000 */
[----:B------:R-:W-:-:S02]  /*cda0*/  R2UR UR5, R21 ;  /* 0x00000000150572ca */ /* 0x000fc400000e0000 */
[----:B------:R-:W4:Y:S11]  /*cdb0*/  LDL.64 R20, [R1+0x58] ;  /* 0x0000580001147983 */ /* 0x000f360000100a00 */
[----:B------:R-:W-:Y:S01]  /*cdc0*/  HGMMA.64x96x16.F32 R152, gdesc[UR4], R152, gsb0 ;  /* 0x01600000049879f0 */ /* 0x000fe20008000898 */
[----:B------:R-:W-:-:S02]  /*cdd0*/  R2UR UR4, R16 ;  /* 0x00000000100472ca */ /* 0x000fc400000e0000 */
[----:B------:R-:W-:Y:S02]  /*cde0*/  R2UR UR5, R17 ;  /* 0x00000000110572ca */ /* 0x000fe400000e0000 */
[----:B------:R-:W2:Y:S01]  /*cdf0*/  LDL.64 R16, [R1+0x50] ;  /* 0x0000500001107983 */ /* 0x000ea20000100a00 */
[----:B------:R-:W-:Y:S02]  /*ce00*/  R2UR UR6, R210 ;  /* 0x00000000d20672ca */ /* 0x000fe400000e0000 */
[----:B------:R-:W-:Y:S01]  /*ce10*/  R2UR UR7, R211 ;  /* 0x00000000d30772ca */ /* 0x000fe200000e0000 */
[----:B------:R-:W-:Y:S02]  /*ce20*/  VIADD R210, R208, 0x6 ;  /* 0x00000006d0d27836 */ /* 0x000fe40000000000 */
[----:B------:R-:W-:Y:S01]  /*ce30*/  IMAD.MOV.U32 R211, RZ, RZ, 0x40000040 ;  /* 0x40000040ffd37424 */ /* 0x000fe200078e00ff */
[----:B------:R-:W-:Y:S02]  /*ce40*/  WARPGROUP.DEPBAR.LE gsb0, 0x0 ;  /* 0x00008000000079c5 */ /* 0x000fe40000010000 */
[----:B------:R-:W-:-:S07]  /*ce50*/  WARPGROUP.ARRIVE ;  /* 0x00000000000079c5 */ /* 0x000fce0000000000 */
[----:B------:R-:W-:Y:S01]  /*ce60*/  HGMMA.64x96x16.F32 R152, gdesc[UR4], R152, gsb0 ;  /* 0x01600000049879f0 */ /* 0x000fe20008000898 */
[----:B------:R-:W-:Y:S02]  /*ce70*/  R2UR UR6, R210 ;  /* 0x00000000d20672ca */ /* 0x000fe400000e0000 */
[----:B------:R-:W-:Y:S02]  /*ce80*/  R2UR UR7, R211 ;  /* 0x00000000d30772ca */ /* 0x000fe400000e0000 */
[----:B---3--:R-:W-:Y:S02]  /*ce90*/  R2UR UR4, R2 ;  /* 0x00000000020472ca */ /* 0x008fe400000e0000 */
[----:B------:R-:W-:Y:S01]  /*cea0*/  R2UR UR5, R3 ;  /* 0x00000000030572ca */ /* 0x000fe200000e0000 */
[----:B------:R-:W-:Y:S01]  /*ceb0*/  VIADD R210, R208, 0x300 ;  /* 0x00000300d0d27836 */ /* 0x000fe20000000000 */
[----:B------:R-:W3:Y:S01]  /*cec0*/  LDL.64 R2, [R1+0x8] ;  /* 0x0000080001027983 */ /* 0x000ee20000100a00 */
[----:B------:R-:W-:Y:S01]  /*ced0*/  IMAD.MOV.U32 R211, RZ, RZ, 0x40000040 ;  /* 0x40000040ffd37424 */ /* 0x000fe200078e00ff */
[----:B------:R-:W-:-:S02]  /*cee0*/  WARPGROUP.DEPBAR.LE gsb0, 0x0 ;  /* 0x00008000000079c5 */ /* 0x000fc40000010000 */
[----:B------:R-:W-:-:S07]  /*cef0*/  WARPGROUP.ARRIVE ;  /* 0x00000000000079c5 */ /* 0x000fce0000000000 */
[----:B------:R-:W-:Y:S01]  /*cf00*/  HGMMA.64x96x16.F32 R152, gdesc[UR4], R152, gsb0 ;  /* 0x01600000049879f0 */ /* 0x000fe20008000898 */
[----:B------:R-:W-:Y:S02]  /*cf10*/  R2UR UR6, R210 ;  /* 0x00000000d20672ca */ /* 0x000fe400000e0000 */
[----:B------:R-:W-:Y:S02]  /*cf20*/  R2UR UR7, R211 ;  /* 0x00000000d30772ca */ /* 0x000fe400000e0000 */
[----:B----4-:R-:W-:Y:S02]  /*cf30*/  R2UR UR4, R20 ;  /* 0x00000000140472ca */ /* 0x010fe400000e0000 */
[----:B------:R-:W-:Y:S01]  /*cf40*/  R2UR UR5, R21 ;  /* 0x00000000150572ca */ /* 0x000fe200000e0000 */
[----:B------:R-:W-:Y:S02]  /*cf50*/  WARPGROUP.DEPBAR.LE gsb0, 0x0 ;  /* 0x00008000000079c5 */ /* 0x000fe40000010000 */
[----:B------:R-:W-:Y:S01]  /*cf60*/  WARPGROUP.ARRIVE ;  /* 0x00000000000079c5 */ /* 0x000fe20000000000 */
[----:B------:R-:W-:Y:S01]  /*cf70*/  IMAD.MOV.U32 R211, RZ, RZ, 0x40000040 ;  /* 0x40000040ffd37424 */ /* 0x000fe200078e00ff */
[----:B------:R-:W-:Y:S01]  /*cf80*/  IADD3 R210, R208, 0x302, RZ ;  /* 0x00000302d0d27810 */ /* 0x000fe20007ffe0ff */
[----:B------:R0:W5:Y:S07]  /*cf90*/  LDL.LU.64 R20, [R1+0xf8] ;  /* 0x0000f80001147983 */ /* 0x00016e0000300a00 */
[----:B------:R-:W-:Y:S01]  /*cfa0*/  HGMMA.64x96x16.F32 R152, gdesc[UR4], R152, gsb0 ;  /* 0x01600000049879f0 */ /* 0x000fe20008000898 */
[----:B------:R-:W-:-:S02]  /*cfb0*/  R2UR UR6, R210 ;  /* 0x00000000d20672ca */ /* 0x000fc400000e0000 */
[----:B------:R-:W-:Y:S02]  /*cfc0*/  R2UR UR7, R211 ;  /* 0x00000000d30772ca */ /* 0x000fe400000e0000 */
[----:B--2---:R-:W-:Y:S02]  /*cfd0*/  R2UR UR4, R16 ;  /* 0x00000000100472ca */ /* 0x004fe400000e0000 */
[----:B------:R-:W-:Y:S01]  /*cfe0*/  R2UR UR5, R17 ;  /* 0x00000000110572ca */ /* 0x000fe200000e0000 */
[----:B------:R-:W-:Y:S01]  /*cff0*/  VIADD R210, R208, 0x304 ;  /* 0x00000304d0d27836 */ /* 0x000fe20000000000 */
[----:B------:R0:W5:Y:S01]  /*d000*/  LDL.LU.64 R16, [R1+0xf0] ;  /* 0x0000f00001107983 */ /* 0x0001620000300a00 */
[----:B------:R-:W-:Y:S01]  /*d010*/  IMAD.MOV.U32 R211, RZ, RZ, 0x40000040 ;  /* 0x40000040ffd37424 */ /* 0x000fe200078e00ff */
[----:B------:R-:W-:Y:S02]  /*d020*/  WARPGROUP.DEPBAR.LE gsb0, 0x0 ;  /* 0x00008000000079c5 */ /* 0x000fe40000010000 */
[----:B------:R-:W-:-:S07]  /*d030*/  WARPGROUP.ARRIVE ;  /* 0x00000000000079c5 */ /* 0x000fce0000000000 */
[----:B------:R-:W-:Y:S01]  /*d040*/  HGMMA.64x96x16.F32 R152, gdesc[UR4], R152, gsb0 ;  /* 0x01600000049879f0 */ /* 0x000fe20008000898 */
[----:B------:R-:W-:Y:S02]  /*d050*/  R2UR UR6, R210 ;  /* 0x00000000d20672ca */ /* 0x000fe400000e0000 */
[----:B------:R-:W-:Y:S02]  /*d060*/  R2UR UR7, R211 ;  /* 0x00000000d30772ca */ /* 0x000fe400000e0000 */
[----:B------:R-:W-:Y:S02]  /*d070*/  R2UR UR4, R14 ;  /* 0x000000000e0472ca */ /* 0x000fe400000e0000 */
[----:B------:R-:W-:Y:S01]  /*d080*/  R2UR UR5, R15 ;  /* 0x000000000f0572ca */ /* 0x000fe200000e0000 */
[----:B------:R-:W-:Y:S01]  /*d090*/  VIADD R210, R208, 0x306 ;  /* 0x00000306d0d27836 */ /* 0x000fe20000000000 */
[----:B------:R0:W5:Y:S01]  /*d0a0*/  LDL.LU R14, [R1+0xe8] ;  /* 0x0000e800010e7983 */ /* 0x0001620000300800 */
        /* <DEDUP_REMOVED lines=8> */
[----:B------:R-:W-:Y:S01]  /*d130*/  IMAD.MOV.U32 R211, RZ, RZ, 0x40000040 ;  /* 0x40000040ffd37424 */ /* 0x000fe200078e00ff */
[----:B------:R-:W-:Y:S01]  /*d140*/  IADD3 R210, R208, 0x600, RZ ;  /* 0x00000600d0d27810 */ /* 0x000fe20007ffe0ff */
[----:B------:R0:W5:Y:S01]  /*d150*/  LDL.LU.64 R2, [R1+0xe0] ;  /* 0x0000e00001027983 */ /* 0x0001620000300a00 */
        /* <DEDUP_REMOVED lines=71> */
[----:B------:R-:W-:Y:S02]  /*d5d0*/  WARPGROUP.DEPBAR.LE gsb0, 0x0 ;  /* 0x00008000000079c5 */ /* 0x000fe40000010000 */
[----:B------:R-:W-:-:S09]  /*d5e0*/  WARPGROUP.ARRIVE ;  /* 0x00000000000079c5 */ /* 0x000fd20000000000 */
[----:B------:R-:W-:Y:S01]  /*d5f0*/  HGMMA.64x96x16.F32 R152, gdesc[UR4], R152, gsb0 ;  /* 0x01600000049879f0 */ /* 0x000fe20008000898 */
[----:B-1----:R-:W-:-:S04]  /*d600*/  SHF.R.U32.HI R12, RZ, 0x7, R12 ;  /* 0x00000007ff0c7819 */ /* 0x002fc8000001160c */
[----:B------:R-:W-:Y:S01]  /*d610*/  IADD3 R12, -R12, 0xb, RZ ;  /* 0x0000000b0c0c7810 */ /* 0x000fe20007ffe1ff */
[----:B------:R-:W-:-:S04]  /*d620*/  WARPGROUP.DEPBAR.LE gsb0, 0x0 ;  /* 0x00008000000079c5 */ /* 0x000fc80000010000 */
[----:B------:R0:W-:Y:S06]  /*d630*/  BAR.ARV R12, 0x100 ;  /* 0x0004000c0000751d */ /* 0x0001ec0000002000 */
[----:B------:R-:W-:Y:S05]  /*d640*/  @!P0 BRA `(.L_x_6068) ;  /* 0x0000000000048947 */ /* 0x000fea0003800000 */
[----:B------:R-:W-:Y:S01]  /*d650*/  BPT.TRAP 0x1 ;  /* 0x000000040000795c */ /* 0x000fe20000300000 */
.L_x_6068:
[----:B------:R-:W2:Y:S01]  /*d660*/  LDL R210, [R1+0x98] ;  /* 0x0000980001d27983 */ /* 0x000ea20000100800 */
[----:B------:R-:W1:Y:S03]  /*d670*/  LDC R15, c[0x0][0x448] ;  /* 0x00011200ff0f7b82 */ /* 0x000e660000000800 */
[----:B------:R-:W2:Y:S01]  /*d680*/  LDL R209, [R1+0xb8] ;  /* 0x0000b80001d17983 */ /* 0x000ea20000100800 */
[----:B------:R-:W-:Y:S01]  /*d690*/  FMUL.FTZ R154, R154, UR43 ;  /* 0x0000002b9a9a7c20 */ /* 0x000fe20008410000 */
[----:B------:R-:W-:Y:S01]  /*d6a0*/  FMUL.FTZ R155, R155, UR43 ;  /* 0x0000002b9b9b7c20 */ /* 0x000fe20008410000 */
[----:B------:R-:W-:Y:S01]  /*d6b0*/  FMUL.FTZ R159, R159, UR43 ;  /* 0x0000002b9f9f7c20 */ /* 0x000fe20008410000 */
[----:B------:R3:W-:Y:S01]  /*d6c0*/  STL [R1+0xe0], R4 ;  /* 0x0000e00401007387 */ /* 0x0007e20000100800 */
[----:B------:R-:W-:Y:S01]  /*d6d0*/  FMUL.FTZ R162, R162, UR43 ;  /* 0x0000002ba2a27c20 */ /* 0x000fe20008410000 */
[----:B------:R-:W-:Y:S01]  /*d6e0*/  FMUL.FTZ R175, R175, UR43 ;  /* 0x0000002bafaf7c20 */ /* 0x000fe20008410000 */
[----:B------:R-:W-:Y:S01]  /*d6f0*/  FMUL.FTZ R167, R167, UR43 ;  /* 0x0000002ba7a77c20 */ /* 0x000fe20008410000 */
[----:B-----5:R4:W-:Y:S01]  /*d700*/  STL [R1+0xd8], R2 ;  /* 0x0000d80201007387 */ /* 0x0209e20000100800 */
[----:B------:R-:W-:Y:S01]  /*d710*/  FMUL.FTZ R229, R152, UR43 ;  /* 0x0000002b98e57c20 */ /* 0x000fe20008410000 */
[----:B------:R-:W-:Y:S01]  /*d720*/  FMUL.FTZ R174, R174, UR43 ;  /* 0x0000002baeae7c20 */ /* 0x000fe20008410000 */
[----:B------:R-:W-:Y:S01]  /*d730*/  FMUL.FTZ R152, R160, UR43 ;  /* 0x0000002ba0987c20 */ /* 0x000fe20008410000 */
[----:B------:R-:W-:Y:S01]  /*d740*/  FMUL.FTZ R158, R158, UR43 ;  /* 0x0000002b9e9e7c20 */ /* 0x000fe20008410000 */
[----:B------:R-:W-:Y:S01]  /*d750*/  FMUL.FTZ R166, R166, UR43 ;  /* 0x0000002ba6a67c20 */ /* 0x000fe20008410000 */
[----:B---3--:R3:W-:Y:S01]  /*d760*/  MUFU.TANH R4, R162 ;  /* 0x000000a200047308 */ /* 0x0087e20000002400 */
[----:B------:R-:W-:Y:S01]  /*d770*/  FMUL.FTZ R178, R178, UR43 ;  /* 0x0000002bb2b27c20 */ /* 0x000fe20008410000 */
[----:B------:R-:W-:Y:S01]  /*d780*/  FMUL.FTZ R163, R163, UR43 ;  /* 0x0000002ba3a37c20 */ /* 0x000fe20008410000 */
[----:B------:R-:W-:Y:S01]  /*d790*/  FMUL.FTZ R171, R171, UR43 ;  /* 0x0000002babab7c20 */ /* 0x000fe20008410000 */
[----:B------:R-:W-:Y:S01]  /*d7a0*/  FMUL.FTZ R182, R182, UR43 ;  /* 0x0000002bb6b67c20 */ /* 0x000fe20008410000 */
[----:B------:R-:W-:Y:S01]  /*d7b0*/  FMUL.FTZ R170, R170, UR43 ;  /* 0x0000002baaaa7c20 */ /* 0x000fe20008410000 */
[----:B------:R-:W-:Y:S01]  /*d7c0*/  FMUL.FTZ R165, R165, UR43 ;  /* 0x0000002ba5a57c20 */ /* 0x000fe20008410000 */
[----:B-1----:R-:W-:Y:S01]  /*d7d0*/  ISETP.NE.AND P1, PT, R15, 0x1, PT ;  /* 0x000000010f00780c */ /* 0x002fe20003f25270 */
[----:B----4-:R1:W4:Y:S01]  /*d7e0*/  MUFU.TANH R2, R154 ;  /* 0x0000009a00027308 */ /* 0x0103220000002400 */
[----:B---3--:R-:W-:Y:S01]  /*d7f0*/  FMUL.FTZ R162, R164, UR43 ;  /* 0x0000002ba4a27c20 */ /* 0x008fe20008410000 */
[----:B------:R-:W-:-:S06]  /*d800*/  FMUL.FTZ R179, R179, UR43 ;  /* 0x0000002bb3b37c20 */ /* 0x000fcc0008410000 */
[----:B------:R-:W-:Y:S01]  /*d810*/  MUFU.TANH R160, R175 ;  /* 0x000000af00a07308 */ /* 0x000fe20000002400 */
[----:B-1----:R-:W-:-:S03]  /*d820*/  FMUL.FTZ R154, R157, UR43 ;  /* 0x0000002b9d9a7c20 */ /* 0x002fc60008410000 */
[----:B------:R-:W1:Y:S04]  /*d830*/  @P1 LDC R208, c[0x0][0x44c] ;  /* 0x00011300ffd01b82 */ /* 0x000e680000000800 */
[----:B------:R-:W-:Y:S01]  /*d840*/  MUFU.TANH R211, R163 ;  /* 0x000000a300d37308 */ /* 0x000fe20000002400 */
[----:B----4-:R-:W-:-:S03]  /*d850*/  IMAD.MOV.U32 R157, RZ, RZ, R2 ;  /* 0x000000ffff9d7224 */ /* 0x010fc600078e0002 */
[----:B------:R-:W3:Y:S04]  /*d860*/  @P1 LDC R15, c[0x0][0x450] ;  /* 0x00011400ff0f1b82 */ /* 0x000ee80000000800 */
[----:B------:R4:W-:Y:S08]  /*d870*/  MUFU.TANH R2, R166 ;  /* 0x000000a600027308 */ /* 0x0009f00000002400 */
[----:B------:R0:W-:Y:S01]  /*d880*/  MUFU.TANH R163, R171 ;  /* 0x000000ab00a37308 */ /* 0x0001e20000002400 */
[----:B----4-:R-:W-:Y:S01]  /*d890*/  MOV R166, R157 ;  /* 0x0000009d00a67202 */ /* 0x010fe20000000f00 */
[----:B------:R-:W-:Y:S01]  /*d8a0*/  FMUL.FTZ R157, R169, UR43 ;  /* 0x0000002ba99d7c20 */ /* 0x000fe20008410000 */
[----:B--2---:R-:W-:-:S02]  /*d8b0*/  IMAD.IADD R209, R209, 0x1, R210 ;  /* 0x00000001d1d17824 */ /* 0x004fc400078e02d2 */
[----:B0-----:R-:W-:-:S03]  /*d8c0*/  FMUL.FTZ R171, R177, UR43 ;  /* 0x0000002bb1ab7c20 */ /* 0x001fc60008410000 */
[----:B------:R0:W2:Y:S01]  /*d8d0*/  MUFU.TANH R210, R155 ;  /* 0x0000009b00d27308 */ /* 0x0000a20000002400 */
[----:B-1----:R-:W-:-:S05]  /*d8e0*/  @P1 IMAD.HI.U32 R208, R209, R208, RZ ;  /* 0x000000d0d1d01227 */ /* 0x002fca00078e00ff */
[----:B---3--:R-:W-:Y:S01]  /*d8f0*/  @P1 SHF.R.U32.HI R209, RZ, R15, R208 ;  /* 0x0000000fffd11219 */ /* 0x008fe200000116d0 */
[----:B------:R-:W-:Y:S01]  /*d900*/  FMUL.FTZ R208, R153, UR43 ;  /* 0x0000002b99d07c20 */ /* 0x000fe20008410000 */
[----:B------:R-:W-:Y:S01]  /*d910*/  FMUL.FTZ R153, R156, UR43 ;  /* 0x0000002b9c997c20 */ /* 0x000fe20008410000 */
[----:B0-----:R-:W-:Y:S01]  /*d920*/  FMUL.FTZ R155, R161, UR43 ;  /* 0x0000002ba19b7c20 */ /* 0x001fe20008410000 */
[----:B------:R0:W1:Y:S01]  /*d930*/  MUFU.TANH R156, R159 ;  /* 0x0000009f009c7308 */ /* 0x0000620000002400 */
[----:B--2---:R-:W-:-:S07]  /*d940*/  IMAD.MOV.U32 R164, RZ, RZ, R210 ;  /* 0x000000ffffa47224 */ /* 0x004fce00078e00d2 */
[----:B------:R1:W-:Y:S01]  /*d950*/  MUFU.TANH R210, R167 ;  /* 0x000000a700d27308 */ /* 0x0003e20000002400 */
[----:B0-----:R-:W-:Y:S01]  /*d960*/  FMUL.FTZ R159, R172, UR43 ;  /* 0x0000002bac9f7c20 */ /* 0x001fe20008410000 */
[----:B------:R-:W-:Y:S01]  /*d970*/  FMUL.FTZ R172, R180, UR43 ;  /* 0x0000002bb4ac7c20 */ /* 0x000fe20008410000 */
[----:B------:R-:W-:-:S05]  /*d980*/  IMAD.MOV.U32 R180, RZ, RZ, R2 ;  /* 0x000000ffffb47224 */ /* 0x000fca00078e0002 */
[----:B------:R-:W0:Y:S01]  /*d990*/  MUFU.TANH R161, R174 ;  /* 0x000000ae00a17308 */ /* 0x000e220000002400 */
[----:B-1----:R-:W-:Y:S02]  /*d9a0*/  IMAD.MOV.U32 R167, RZ, RZ, R156 ;  /* 0x000000ffffa77224 */ /* 0x002fe400078e009c */
[----:B------:R-:W-:Y:S02]  /*d9b0*/  FMUL.FTZ R156, R168, UR43 ;  /* 0x0000002ba89c7c20 */ /* 0x000fe40008410000 */
[----:B------:R-:W-:-:S03]  /*d9c0*/  IMAD.MOV.U32 R169, RZ, RZ, R167 ;  /* 0x000000ffffa97224 */ /* 0x000fc600078e00a7 */
[----:B------:R1:W2:Y:S08]  /*d9d0*/  MUFU.TANH R15, R158 ;  /* 0x0000009e000f7308 */ /* 0x0002b00000002400 */
[----:B------:R3:W4:Y:S01]  /*d9e0*/  MUFU.TANH R167, R178 ;  /* 0x000000b200a77308 */ /* 0x0007220000002400 */
[----:B-1----:R-:W-:Y:S01]  /*d9f0*/  FMUL.FTZ R158, R173, UR43 ;  /* 0x0000002bad9e7c20 */ /* 0x002fe20008410000 */
[----:B------:R-:W-:Y:S01]  /*da00*/  FMUL.FTZ R173, R181, UR43 ;  /* 0x0000002bb5ad7c20 */ /* 0x000fe20008410000 */
[----:B------:R-:W-:Y:S01]  /*da10*/  FMUL.FTZ R181, R183, UR43 ;  /* 0x0000002bb7b57c20 */ /* 0x000fe20008410000 */
[----:B------:R-:W-:-:S02]  /*da20*/  IMAD.MOV.U32 R183, RZ, RZ, R160 ;  /* 0x000000ffffb77224 */ /* 0x000fc400078e00a0 */
[----:B------:R-:W-:Y:S01]  /*da30*/  FMUL.FTZ R160, R184, UR43 ;  /* 0x0000002bb8a07c20 */ /* 0x000fe20008410000 */
[----:B0-----:R-:W-:Y:S02]  /*da40*/  IMAD.MOV.U32 R184, RZ, RZ, R161 ;  /* 0x000000ffffb87224 */ /* 0x001fe400078e00a1 */
[----:B------:R-:W-:Y:S01]  /*da50*/  FMUL.FTZ R161, R185, UR43 ;  /* 0x0000002bb9a17c20 */ /* 0x000fe20008410000 */
[----:B------:R-:W-:Y:S01]  /*da60*/  MOV R185, R210 ;  /* 0x000000d200b97202 */ /* 0x000fe20000000f00 */
[----:B--2---:R-:W-:Y:S01]  /*da70*/  IMAD.MOV.U32 R168, RZ, RZ, R15 ;  /* 0x000000ffffa87224 */ /* 0x004fe200078e000f */
[----:B------:R-:W2:Y:S01]  /*da80*/  LDL R210, [R1+0xbc] ;  /* 0x0000bc0001d27983 */ /* 0x000ea20000100800 */
[----:B------:R4:W-:Y:S01]  /*da90*/  MUFU.TANH R2, R182 ;  /* 0x000000b600027308 */ /* 0x0009e20000002400 */
[----:B------:R-:W-:Y:S01]  /*daa0*/  FMUL.FTZ R175, R187, UR43 ;  /* 0x0000002bbbaf7c20 */ /* 0x000fe20008410000 */
[----:B------:R-:W-:Y:S02]  /*dab0*/  IMAD.MOV.U32 R177, RZ, RZ, R168 ;  /* 0x000000ffffb17224 */ /* 0x000fe400078e00a8 */
[----:B------:R-:W-:Y:S01]  /*dac0*/  FMUL.FTZ R168, R188, UR43 ;  /* 0x0000002bbca87c20 */ /* 0x000fe20008410000 */
[----:B------:R-:W0:Y:S01]  /*dad0*/  SHFL.IDX PT, R174, R209, RZ, 0x1c1f ;  /* 0x001c1fffd1ae7589 */ /* 0x000e2200000e0000 */
[----:B---3--:R-:W-:-:S03]  /*dae0*/  MOV R178, R4 ;  /* 0x0000000400b27202 */ /* 0x008fc60000000f00 */
[----:B------:R-:W3:Y:S01]  /*daf0*/  LDL R188, [R1+0x90] ;  /* 0x0000900001bc7983 */ /* 0x000ee20000100800 */
[----:B----4-:R-:W-:Y:S02]  /*db00*/  IMAD.MOV.U32 R182, RZ, RZ, R167 ;  /* 0x000000ffffb67224 */ /* 0x010fe400078e00a7 */
[----:B------:R-:W-:Y:S01]  /*db10*/  FMUL.FTZ R167, R189, UR43 ;  /* 0x0000002bbda77c20 */ /* 0x000fe20008410000 */
[----:B------:R1:W4:Y:S01]  /*db20*/  MUFU.TANH R15, R170 ;  /* 0x000000aa000f7308 */ /* 0x0003220000002400 */
[----:B------:R-:W3:Y:S07]  /*db30*/  LDL R189, [R1+0xac] ;  /* 0x0000ac0001bd7983 */ /* 0x000eee0000100800 */
[----:B------:R-:W0:Y:S01]  /*db40*/  MUFU.TANH R229, R229 ;  /* 0x000000e500e57308 */ /* 0x000e220000002400 */
[----:B-1----:R-:W-:Y:S01]  /*db50*/  FMUL.FTZ R170, R176, UR43 ;  /* 0x0000002bb0aa7c20 */ /* 0x002fe20008410000 */
[----:B------:R-:W-:Y:S01]  /*db60*/  FMUL.FTZ R176, R186, UR43 ;  /* 0x0000002bbab07c20 */ /* 0x000fe20008410000 */
[----:B------:R-:W-:-:S02]  /*db70*/  IMAD.MOV.U32 R186, RZ, RZ, R163 ;  /* 0x000000ffffba7224 */ /* 0x000fc400078e00a3 */
[----:B------:R-:W-:-:S03]  /*db80*/  IMAD.MOV.U32 R163, RZ, RZ, -0x60 ;  /* 0xffffffa0ffa37424 */ /* 0x000fc600078e00ff */
[----:B------:R-:W1:Y:S01]  /*db90*/  MUFU.TANH R208, R208 ;  /* 0x000000d000d07308 */ /* 0x000e620000002400 */
[----:B----4-:R-:W-:Y:S02]  /*dba0*/  IMAD.MOV.U32 R187, RZ, RZ, R15 ;  /* 0x000000ffffbb7224 */ /* 0x010fe400078e000f */
[----:B------:R4:W1:Y:S01]  /*dbb0*/  SHFL.IDX PT, R15, R209, 0x1, 0x1c1f ;  /* 0x003c1f00d10f7f89 */ /* 0x00086200000e0000 */
[----:B------:R-:W-:-:S04]  /*dbc0*/  IMAD R163, R13, R163, 0x1 ;  /* 0x000000010da37424 */ /* 0x000fc800078e02a3 */
[----:B------:R-:W1:Y:S08]  /*dbd0*/  MUFU.TANH R153, R153 ;  /* 0x0000009900997308 */ /* 0x000e700000002400 */
[----:B------:R-:W1:Y:S08]  /*dbe0*/  MUFU.TANH R154, R154 ;  /* 0x0000009a009a7308 */ /* 0x000e700000002400 */
[----:B------:R-:W1:Y:S08]  /*dbf0*/  MUFU.TANH R152, R152 ;  /* 0x0000009800987308 */ /* 0x000e700000002400 */
[----:B------:R-:W1:Y:S08]  /*dc00*/  MUFU.TANH R155, R155 ;  /* 0x0000009b009b7308 */ /* 0x000e700000002400 */
[----:B------:R-:W1:Y:S08]  /*dc10*/  MUFU.TANH R162, R162 ;  /* 0x000000a200a27308 */ /* 0x000e700000002400 */
[----:B------:R-:W1:Y:S08]  /*dc20*/  MUFU.TANH R165, R165 ;  /* 0x000000a500a57308 */ /* 0x000e700000002400 */
[----:B------:R-:W1:Y:S08]  /*dc30*/  MUFU.TANH R156, R156 ;  /* 0x0000009c009c7308 */ /* 0x000e700000002400 */
[----:B------:R-:W1:Y:S08]  /*dc40*/  MUFU.TANH R157, R157 ;  /* 0x0000009d009d7308 */ /* 0x000e700000002400 */
[----:B------:R-:W1:Y:S01]  /*dc50*/  MUFU.TANH R159, R159 ;  /* 0x0000009f009f7308 */ /* 0x000e620000002400 */
[----:B------:R-:W-:-:S07]  /*dc60*/  FMUL.FTZ R228, R192, UR43 ;  /* 0x0000002bc0e47c20 */ /* 0x000fce0008410000 */
[----:B------:R-:W1:Y:S08]  /*dc70*/  MUFU.TANH R158, R158 ;  /* 0x0000009e009e7308 */ /* 0x000e700000002400 */
[----:B------:R-:W1:Y:S08]  /*dc80*/  MUFU.TANH R170, R170 ;  /* 0x000000aa00aa7308 */ /* 0x000e700000002400 */
[----:B------:R-:W1:Y:S08]  /*dc90*/  MUFU.TANH R171, R171 ;  /* 0x000000ab00ab7308 */ /* 0x000e700000002400 */
[----:B------:R-:W1:Y:S08]  /*dca0*/  MUFU.TANH R172, R172 ;  /* 0x000000ac00ac7308 */ /* 0x000e700000002400 */
[----:B------:R0:W-:Y:S01]  /*dcb0*/  MUFU.TANH R4, R179 ;  /* 0x000000b300047308 */ /* 0x0001e20000002400 */
[----:B----4-:R-:W-:-:S07]  /*dcc0*/  IMAD.MOV.U32 R209, RZ, RZ, R178 ;  /* 0x000000ffffd17224 */ /* 0x010fce00078e00b2 */
[----:B------:R-:W4:Y:S01]  /*dcd0*/  MUFU.TANH R173, R173 ;  /* 0x000000ad00ad7308 */ /* 0x000f220000002400 */
[----:B0-----:R-:W-:Y:S02]  /*dce0*/  IMAD.MOV.U32 R179, RZ, RZ, R211 ;  /* 0x000000ffffb37224 */ /* 0x001fe400078e00d3 */
[----:B------:R-:W-:-:S05]  /*dcf0*/  FMUL.FTZ R211, R193, UR43 ;  /* 0x0000002bc1d37c20 */ /* 0x000fca0008410000 */
[----:B------:R-:W0:Y:S01]  /*dd00*/  MUFU.TANH R160, R160 ;  /* 0x000000a000a07308 */ /* 0x000e220000002400 */
[----:B------:R-:W-:-:S07]  /*dd10*/  MOV R193, R179 ;  /* 0x000000b300c17202 */ /* 0x000fce0000000f00 */
[----:B------:R-:W0:Y:S08]  /*dd20*/  MUFU.TANH R161, R161 ;  /* 0x000000a100a17308 */ /* 0x000e300000002400 */
[----:B------:R-:W0:Y:S08]  /*dd30*/  MUFU.TANH R168, R168 ;  /* 0x000000a800a87308 */ /* 0x000e300000002400 */
[----:B------:R-:W0:Y:S08]  /*dd40*/  MUFU.TANH R167, R167 ;  /* 0x000000a700a77308 */ /* 0x000e300000002400 */
[----:B------:R-:W0:Y:S08]  /*dd50*/  MUFU.TANH R228, R228 ;  /* 0x000000e400e47308 */ /* 0x000e300000002400 */
[----:B------:R-:W0:Y:S08]  /*dd60*/  MUFU.TANH R211, R211 ;  /* 0x000000d300d37308 */ /* 0x000e300000002400 */
[----:B------:R-:W-:Y:S08]  /*dd70*/  MUFU.TANH R181, R181 ;  /* 0x000000b500b57308 */ /* 0x000ff00000002400 */
[----:B------:R-:W-:Y:S08]  /*dd80*/  MUFU.TANH R176, R176 ;  /* 0x000000b000b07308 */ /* 0x000ff00000002400 */
[----:B------:R-:W-:Y:S01]  /*dd90*/  MUFU.TANH R175, R175 ;  /* 0x000000af00af7308 */ /* 0x000fe20000002400 */
[----:B--2---:R-:W-:-:S02]  /*dda0*/  IMAD R163, R210, -0x2, R163 ;  /* 0xfffffffed2a37824 */ /* 0x004fc400078e02a3 */
[----:B------:R-:W-:Y:S01]  /*ddb0*/  FMUL.FTZ R210, R196, UR43 ;  /* 0x0000002bc4d27c20 */ /* 0x000fe20008410000 */
[----:B------:R-:W-:Y:S02]  /*ddc0*/  IMAD.MOV.U32 R196, RZ, RZ, R169 ;  /* 0x000000ffffc47224 */ /* 0x000fe400078e00a9 */
[----:B------:R-:W-:Y:S01]  /*ddd0*/  FMUL.FTZ R169, R197, UR43 ;  /* 0x0000002bc5a97c20 */ /* 0x000fe20008410000 */
[----:B---3--:R-:W-:-:S05]  /*dde0*/  IADD3 R163, -R188, R163, R189 ;  /* 0x000000a3bca37210 */ /* 0x008fca0007ffe1bd */
[C---:B------:R-:W-:Y:S02]  /*ddf0*/  IMAD.IADD R174, R163.reuse, 0x1, R174 ;  /* 0x00000001a3ae7824 */ /* 0x040fe400078e02ae */
[----:B------:R-:W-:Y:S02]  /*de00*/  IMAD.MOV.U32 R197, RZ, RZ, R177 ;  /* 0x000000ffffc57224 */ /* 0x000fe400078e00b1 */
[----:B------:R-:W-:Y:S01]  /*de10*/  FMUL.FTZ R177, R190, UR43 ;  /* 0x0000002bbeb17c20 */ /* 0x000fe20008410000 */
[C---:B------:R-:W-:Y:S02]  /*de20*/  ISETP.GT.AND P2, PT, R174.reuse, RZ, PT ;  /* 0x000000ffae00720c */ /* 0x040fe40003f44270 */
[C---:B------:R-:W-:Y:S02]  /*de30*/  ISETP.GT.AND P3, PT, R174.reuse, 0x1, PT ;  /* 0x00000001ae00780c */ /* 0x040fe40003f64270 */
[----:B------:R-:W-:Y:S01]  /*de40*/  ISETP.GT.AND P4, PT, R174, 0x8, PT ;  /* 0x00000008ae00780c */ /* 0x000fe20003f84270 */
[----:B-1----:R-:W-:Y:S01]  /*de50*/  IMAD.IADD R15, R163, 0x1, R15 ;  /* 0x00000001a30f7824 */ /* 0x002fe200078e020f */
[----:B------:R-:W-:-:S02]  /*de60*/  MOV R190, R164 ;  /* 0x000000a400be7202 */ /* 0x000fc40000000f00 */
[----:B------:R-:W-:Y:S02]  /*de70*/  FSEL R164, R229, -INF , P2 ;  /* 0xff800000e5a47808 */ /* 0x000fe40001000000 */
[C---:B------:R-:W-:Y:S02]  /*de80*/  ISETP.GT.AND P1, PT, R174.reuse, 0x9, PT ;  /* 0x00000009ae00780c */ /* 0x040fe40003f24270 */
[----:B------:R-:W-:Y:S02]  /*de90*/  ISETP.GT.AND P2, PT, R174, 0x10, PT ;  /* 0x00000010ae00780c */ /* 0x000fe40003f44270 */
[----:B------:R-:W-:Y:S02]  /*dea0*/  FSEL R163, R208, -INF , P3 ;  /* 0xff800000d0a37808 */ /* 0x000fe40001800000 */
[----:B------:R-:W-:Y:S02]  /*deb0*/  FSEL R153, R153, -INF , P4 ;  /* 0xff80000099997808 */ /* 0x000fe40002000000 */
[----:B------:R-:W-:-:S02]  /*dec0*/  ISETP.GT.AND P3, PT, R174, 0x11, PT ;  /* 0x00000011ae00780c */ /* 0x000fc40003f64270 */
[----:B------:R-:W-:Y:S01]  /*ded0*/  ISETP.GT.AND P4, PT, R174, 0x18, PT ;  /* 0x00000018ae00780c */ /* 0x000fe20003f84270 */
[----:B------:R-:W-:Y:S01]  /*dee0*/  IMAD.MOV.U32 R208, RZ, RZ, R166 ;  /* 0x000000ffffd07224 */ /* 0x000fe200078e00a6 */
[----:B------:R-:W-:Y:S02]  /*def0*/  FSEL R154, R154, -INF , P1 ;  /* 0xff8000009a9a7808 */ /* 0x000fe40000800000 */
[----:B------:R-:W-:Y:S02]  /*df00*/  FSEL R192, R152, -INF , P2 ;  /* 0xff80000098c07808 */ /* 0x000fe40001000000 */
[C---:B------:R-:W-:Y:S02]  /*df10*/  ISETP.GT.AND P1, PT, R174.reuse, 0x19, PT ;  /* 0x00000019ae00780c */ /* 0x040fe40003f24270 */
[----:B------:R-:W-:Y:S02]  /*df20*/  ISETP.GT.AND P2, PT, R174, 0x20, PT ;  /* 0x00000020ae00780c */ /* 0x000fe40003f44270 */
[----:B------:R-:W-:-:S02]  /*df30*/  FSEL R166, R155, -INF , P3 ;  /* 0xff8000009ba67808 */ /* 0x000fc40001800000 */
[----:B------:R-:W-:Y:S02]  /*df40*/  FSEL R162, R162, -INF , P4 ;  /* 0xff800000a2a27808 */ /* 0x000fe40002000000 */
[C---:B------:R-:W-:Y:S02]  /*df50*/  ISETP.GT.AND P3, PT, R174.reuse, 0x21, PT ;  /* 0x00000021ae00780c */ /* 0x040fe40003f64270 */
[----:B------:R-:W-:Y:S01]  /*df60*/  ISETP.GT.AND P4, PT, R174, 0x28, PT ;  /* 0x00000028ae00780c */ /* 0x000fe20003f84270 */
[----:B------:R-:W1:Y:S01]  /*df70*/  MUFU.TANH R210, R210 ;  /* 0x000000d200d27308 */ /* 0x000e620000002400 */
[----:B------:R-:W-:Y:S01]  /*df80*/  IMAD.MOV.U32 R189, RZ, RZ, R180 ;  /* 0x000000ffffbd7224 */ /* 0x000fe200078e00b4 */
[----:B------:R-:W-:Y:S02]  /*df90*/  FSEL R165, R165, -INF , P1 ;  /* 0xff800000a5a57808 */ /* 0x000fe40000800000 */
[----:B------:R-:W-:Y:S02]  /*dfa0*/  FSEL R178, R156, -INF , P2 ;  /* 0xff8000009cb27808 */ /* 0x000fe40001000000 */
[----:B------:R-:W-:-:S02]  /*dfb0*/  ISETP.GT.AND P1, PT, R174, 0x29, PT ;  /* 0x00000029ae00780c */ /* 0x000fc40003f24270 */
[C---:B------:R-:W-:Y:S02]  /*dfc0*/  ISETP.GT.AND P2, PT, R174.reuse, 0x30, PT ;  /* 0x00000030ae00780c */ /* 0x040fe40003f44270 */
[----:B------:R-:W-:Y:S02]  /*dfd0*/  FSEL R179, R157, -INF , P3 ;  /* 0xff8000009db37808 */ /* 0x000fe40001800000 */
[----:B------:R-:W-:Y:S01]  /*dfe0*/  FSEL R180, R159, -INF , P4 ;  /* 0xff8000009fb47808 */ /* 0x000fe20002000000 */
[----:B------:R-:W2:Y:S01]  /*dff0*/  MUFU.TANH R169, R169 ;  /* 0x000000a900a97308 */ /* 0x000ea20000002400 */
[C---:B------:R-:W-:Y:S02]  /*e000*/  ISETP.GT.AND P3, PT, R174.reuse, 0x31, PT ;  /* 0x00000031ae00780c */ /* 0x040fe40003f64270 */
[----:B------:R-:W-:Y:S01]  /*e010*/  ISETP.GT.AND P4, PT, R174, 0x38, PT ;  /* 0x00000038ae00780c */ /* 0x000fe20003f84270 */
[----:B------:R-:W-:Y:S01]  /*e020*/  IMAD.MOV.U32 R188, RZ, RZ, R185 ;  /* 0x000000ffffbc7224 */ /* 0x000fe200078e00b9 */
[----:B------:R-:W-:-:S02]  /*e030*/  FSEL R185, R158, -INF , P1 ;  /* 0xff8000009eb97808 */ /* 0x000fc40000800000 */
[----:B------:R-:W-:Y:S02]  /*e040*/  FSEL R170, R170, -INF , P2 ;  /* 0xff800000aaaa7808 */ /* 0x000fe40001000000 */
[C---:B------:R-:W-:Y:S02]  /*e050*/  ISETP.GT.AND P1, PT, R174.reuse, 0x39, PT ;  /* 0x00000039ae00780c */ /* 0x040fe40003f24270 */
[----:B------:R-:W-:Y:S02]  /*e060*/  ISETP.GT.AND P2, PT, R174, 0x40, PT ;  /* 0x00000040ae00780c */ /* 0x000fe40003f44270 */
[----:B------:R-:W-:Y:S02]  /*e070*/  FSEL R171, R171, -INF , P3 ;  /* 0xff800000abab7808 */ /* 0x000fe40001800000 */
[----:B------:R-:W-:Y:S02]  /*e080*/  FSEL R172, R172, -INF , P4 ;  /* 0xff800000acac7808 */ /* 0x000fe40002000000 */
[----:B------:R-:W-:-:S02]  /*e090*/  ISETP.GT.AND P3, PT, R174, 0x41, PT ;  /* 0x00000041ae00780c */ /* 0x000fc40003f64270 */
[----:B------:R-:W-:Y:S02]  /*e0a0*/  ISETP.GT.AND P4, PT, R174, 0x48, PT ;  /* 0x00000048ae00780c */ /* 0x000fe40003f84270 */
[----:B----4-:R-:W-:Y:S02]  /*e0b0*/  FSEL R173, R173, -INF , P1 ;  /* 0xff800000adad7808 */ /* 0x010fe40000800000 */
[----:B0-----:R-:W-:Y:S02]  /*e0c0*/  FSEL R159, R160, -INF , P2 ;  /* 0xff800000a09f7808 */ /* 0x001fe40001000000 */
[C---:B------:R-:W-:Y:S02]  /*e0d0*/  ISETP.GT.AND P1, PT, R174.reuse, 0x49, PT ;  /* 0x00000049ae00780c */ /* 0x040fe40003f24270 */
[----:B------:R-:W-:Y:S02]  /*e0e0*/  ISETP.GT.AND P2, PT, R174, 0x50, PT ;  /* 0x00000050ae00780c */ /* 0x000fe40003f44270 */
[----:B------:R-:W-:-:S02]  /*e0f0*/  FSEL R157, R161, -INF , P3 ;  /* 0xff800000a19d7808 */ /* 0x000fc40001800000 */
[----:B------:R-:W-:Y:S02]  /*e100*/  FSEL R156, R168, -INF , P4 ;  /* 0xff800000a89c7808 */ /* 0x000fe40002000000 */
[C---:B------:R-:W-:Y:S02]  /*e110*/  ISETP.GT.AND P3, PT, R174.reuse, 0x51, PT ;  /* 0x00000051ae00780c */ /* 0x040fe40003f64270 */
[----:B------:R-:W-:Y:S02]  /*e120*/  ISETP.GT.AND P4, PT, R174, 0x58, PT ;  /* 0x00000058ae00780c */ /* 0x000fe40003f84270 */
[----:B------:R-:W-:Y:S02]  /*e130*/  FSEL R158, R167, -INF , P1 ;  /* 0xff800000a79e7808 */ /* 0x000fe40000800000 */
[----:B------:R-:W-:Y:S02]  /*e140*/  FSEL R228, R228, -INF , P2 ;  /* 0xff800000e4e47808 */ /* 0x000fe40001000000 */
[----:B------:R-:W-:-:S02]  /*e150*/  ISETP.GT.AND P1, PT, R174, 0x59, PT ;  /* 0x00000059ae00780c */ /* 0x000fc40003f24270 */
[----:B------:R-:W-:Y:S02]  /*e160*/  ISETP.GT.AND P2, PT, R15, RZ, PT ;  /* 0x000000ff0f00720c */ /* 0x000fe40003f44270 */
[----:B------:R-:W-:Y:S02]  /*e170*/  FSEL R211, R211, -INF , P3 ;  /* 0xff800000d3d37808 */ /* 0x000fe40001800000 */
[----:B-1----:R-:W-:Y:S02]  /*e180*/  FSEL R210, R210, -INF , P4 ;  /* 0xff800000d2d27808 */ /* 0x002fe40002000000 */
[C---:B------:R-:W-:Y:S02]  /*e190*/  ISETP.GT.AND P3, PT, R15.reuse, 0x1, PT ;  /* 0x000000010f00780c */ /* 0x040fe40003f64270 */
[----:B------:R-:W-:Y:S02]  /*e1a0*/  ISETP.GT.AND P4, PT, R15, 0x8, PT ;  /* 0x000000080f00780c */ /* 0x000fe40003f84270 */
[----:B--2---:R-:W-:-:S02]  /*e1b0*/  FSEL R155, R169, -INF , P1 ;  /* 0xff800000a99b7808 */ /* 0x004fc40000800000 */
[----:B------:R-:W-:Y:S02]  /*e1c0*/  FSEL R160, R208, -INF , P2 ;  /* 0xff800000d0a07808 */ /* 0x000fe40001000000 */
[C---:B------:R-:W-:Y:S02]  /*e1d0*/  ISETP.GT.AND P1, PT, R15.reuse, 0x9, PT ;  /* 0x000000090f00780c */ /* 0x040fe40003f24270 */
[----:B------:R-:W-:Y:S02]  /*e1e0*/  ISETP.GT.AND P2, PT, R15, 0x10, PT ;  /* 0x000000100f00780c */ /* 0x000fe40003f44270 */
[----:B------:R-:W-:Y:S02]  /*e1f0*/  FSEL R161, R190, -INF , P3 ;  /* 0xff800000bea17808 */ /* 0x000fe40001800000 */
[----:B------:R-:W-:Y:S02]  /*e200*/  FSEL R168, R197, -INF , P4 ;  /* 0xff800000c5a87808 */ /* 0x000fe40002000000 */
[----:B------:R-:W-:-:S02]  /*e210*/  ISETP.GT.AND P3, PT, R15, 0x11, PT ;  /* 0x000000110f00780c */ /* 0x000fc40003f64270 */
[----:B------:R-:W-:Y:S01]  /*e220*/  ISETP.GT.AND P4, PT, R15, 0x18, PT ;  /* 0x000000180f00780c */ /* 0x000fe20003f84270 */
[----:B------:R-:W0:Y:S01]  /*e230*/  MUFU.TANH R177, R177 ;  /* 0x000000b100b17308 */ /* 0x000e220000002400 */
[----:B------:R-:W-:Y:S02]  /*e240*/  FSEL R196, R196, -INF , P1 ;  /* 0xff800000c4c47808 */ /* 0x000fe40000800000 */
[----:B------:R-:W-:Y:S02]  /*e250*/  FSEL R209, R209, -INF , P2 ;  /* 0xff800000d1d17808 */ /* 0x000fe40001000000 */
        /* <DEDUP_REMOVED lines=9> */
[----:B------:R-:W-:Y:S02]  /*e2f0*/  FSEL R189, R186, -INF , P3 ;  /* 0xff800000babd7808 */ /* 0x000fe40001800000 */
[----:B------:R-:W-:Y:S02]  /*e300*/  FSEL R187, R184, -INF , P4 ;  /* 0xff800000b8bb7808 */ /* 0x000fe40002000000 */
[C---:B------:R-:W-:Y:S02]  /*e310*/  ISETP.GT.AND P2, PT, R15.reuse, 0x30, PT ;  /* 0x000000300f00780c */ /* 0x040fe40003f44270 */
[C---:B------:R-:W-:Y:S02]  /*e320*/  ISETP.GT.AND P3, PT, R15.reuse, 0x31, PT ;  /* 0x000000310f00780c */ /* 0x040fe40003f64270 */
[----:B------:R-:W-:Y:S02]  /*e330*/  ISETP.GT.AND P4, PT, R15, 0x38, PT ;  /* 0x000000380f00780c */ /* 0x000fe40003f84270 */
[----:B------:R-:W-:-:S02]  /*e340*/  FSEL R186, R183, -INF , P1 ;  /* 0xff800000b7ba7808 */ /* 0x000fc40000800000 */
[----:B------:R-:W-:Y:S02]  /*e350*/  FSEL R182, R182, -INF , P2 ;  /* 0xff800000b6b67808 */ /* 0x000fe40001000000 */
[----:B------:R-:W-:Y:S02]  /*e360*/  FSEL R183, R4, -INF , P3 ;  /* 0xff80000004b77808 */ /* 0x000fe40001800000 */
[----:B------:R-:W-:Y:S01]  /*e370*/  FSEL R184, R2, -INF , P4 ;  /* 0xff80000002b87808 */ /* 0x000fe20002000000 */
[----:B------:R-:W-:Y:S01]  /*e380*/  UMOV UR46, UR45 ;  /* 0x0000002d002e7c82 */ /* 0x000fe20008000000 */
[----:B------:R-:W-:Y:S01]  /*e390*/  ISETP.GT.AND P1, PT, R15, 0x39, PT ;  /* 0x000000390f00780c */ /* 0x000fe20003f24270 */
[----:B------:R-:W-:Y:S01]  /*e3a0*/  FMUL.FTZ R191, R191, UR43 ;  /* 0x0000002bbfbf7c20 */ /* 0x000fe20008410000 */
[C---:B------:R-:W-:Y:S01]  /*e3b0*/  ISETP.GT.AND P2, PT, R15.reuse, 0x40, PT ;  /* 0x000000400f00780c */ /* 0x040fe20003f44270 */
[----:B------:R-:W-:Y:S01]  /*e3c0*/  FMUL.FTZ R194, R194, UR43 ;  /* 0x0000002bc2c27c20 */ /* 0x000fe20008410000 */
[C---:B------:R-:W-:Y:S01]  /*e3d0*/  ISETP.GT.AND P3, PT, R15.reuse, 0x41, PT ;  /* 0x000000410f00780c */ /* 0x040fe20003f64270 */
[----:B------:R1:W5:Y:S01]  /*e3e0*/  LDL.LU R4, [R1+0xe0] ;  /* 0x0000e00001047983 */ /* 0x0003620000300800 */
[----:B------:R-:W-:-:S02]  /*e3f0*/  ISETP.GT.AND P4, PT, R15, 0x48, PT ;  /* 0x000000480f00780c */ /* 0x000fc40003f84270 */
[----:B------:R-:W-:Y:S02]  /*e400*/  FSEL R181, R181, -INF , P1 ;  /* 0xff800000b5b57808 */ /* 0x000fe40000800000 */
[----:B------:R-:W-:Y:S01]  /*e410*/  ISETP.GT.AND P5, PT, R15, 0x59, PT ;  /* 0x000000590f00780c */ /* 0x000fe20003fa4270 */
[----:B------:R2:W-:Y:S01]  /*e420*/  MUFU.TANH R169, R191 ;  /* 0x000000bf00a97308 */ /* 0x0005e20000002400 */
[----:B------:R-:W-:Y:S01]  /*e430*/  FSEL R174, R176, -INF , P2 ;  /* 0xff800000b0ae7808 */ /* 0x000fe20001000000 */
[----:B------:R1:W5:Y:S01]  /*e440*/  LDL.LU R2, [R1+0xd8] ;  /* 0x0000d80001027983 */ /* 0x0003620000300800 */
[----:B------:R-:W-:Y:S02]  /*e450*/  FSEL R175, R175, -INF , P3 ;  /* 0xff800000afaf7808 */ /* 0x000fe40001800000 */
[----:B0-----:R-:W-:Y:S02]  /*e460*/  FSEL R177, R177, -INF , P4 ;  /* 0xff800000b1b17808 */ /* 0x001fe40002000000 */
[----:B------:R-:W-:-:S02]  /*e470*/  ISETP.GT.AND P1, PT, R15, 0x49, PT ;  /* 0x000000490f00780c */ /* 0x000fc40003f24270 */
[C---:B------:R-:W-:Y:S02]  /*e480*/  ISETP.GT.AND P2, PT, R15.reuse, 0x50, PT ;  /* 0x000000500f00780c */ /* 0x040fe40003f44270 */
[C---:B------:R-:W-:Y:S02]  /*e490*/  ISETP.GT.AND P3, PT, R15.reuse, 0x51, PT ;  /* 0x000000510f00780c */ /* 0x040fe40003f64270 */
[----:B------:R-:W-:Y:S02]  /*e4a0*/  ISETP.GT.AND P4, PT, R15, 0x58, PT ;  /* 0x000000580f00780c */ /* 0x000fe40003f84270 */
        /* <DEDUP_REMOVED lines=24> */
[----:B------:R-:W0:Y:S02]  /*e630*/  SHFL.BFLY PT, R152, R15, 0x2, 0x1f ;  /* 0x0c401f000f987f89 */ /* 0x000e2400000e0000 */
[----:B0-----:R-:W-:-:S05]  /*e640*/  FMNMX.FTZ R15, R15, R152, !PT ;  /* 0x000000980f0f7209 */ /* 0x001fca0007810000 */
[----:B------:R-:W0:Y:S02]  /*e650*/  SHFL.BFLY PT, R152, R15, 0x1, 0x1f ;  /* 0x0c201f000f987f89 */ /* 0x000e2400000e0000 */
[----:B0-----:R-:W-:-:S04]  /*e660*/  FMNMX.FTZ R15, R15, R152, !PT ;  /* 0x000000980f0f7209 */ /* 0x001fc80007810000 */
[----:B------:R-:W-:-:S04]  /*e670*/  FSETP.NEU.FTZ.AND P6, PT, R15, -INF , PT ;  /* 0xff8000000f00780b */ /* 0x000fc80003fdd000 */
[----:B------:R-:W-:-:S05]  /*e680*/  FSEL R152, R15, RZ, P6 ;  /* 0x000000ff0f987208 */ /* 0x000fca0003000000 */
[----:B------:R-:W-:Y:S01]  /*e690*/  FADD.FTZ R152, -R152, R21 ;  /* 0x0000001598987221 */ /* 0x000fe20000010100 */
[----:B------:R-:W-:-:S05]  /*e6a0*/  FMUL.FTZ R21, R15, UR46 ;  /* 0x0000002e0f157c20 */ /* 0x000fca0008410000 */
[----:B------:R-:W-:Y:S01]  /*e6b0*/  FSEL R21, R21, RZ, P6 ;  /* 0x000000ff15157208 */ /* 0x000fe20003000000 */
[----:B------:R-:W-:-:S04]  /*e6c0*/  FMUL.FTZ R152, R152, UR46 ;  /* 0x0000002e98987c20 */ /* 0x000fc80008410000 */
[--C-:B------:R-:W-:Y:S01]  /*e6d0*/  FFMA.FTZ R164, R164, UR46, -R21.reuse ;  /* 0x0000002ea4a47c23 */ /* 0x100fe20008010815 */
[--C-:B------:R-:W-:Y:S01]  /*e6e0*/  FFMA.FTZ R163, R163, UR46, -R21.reuse ;  /* 0x0000002ea3a37c23 */ /* 0x100fe20008010815 */
[--C-:B------:R-:W-:Y:S01]  /*e6f0*/  FFMA.FTZ R153, R153, UR46, -R21.reuse ;  /* 0x0000002e99997c23 */ /* 0x100fe20008010815 */
[--C-:B------:R-:W-:Y:S01]  /*e700*/  FFMA.FTZ R154, R154, UR46, -R21.reuse ;  /* 0x0000002e9a9a7c23 */ /* 0x100fe20008010815 */
[--C-:B------:R-:W-:Y:S01]  /*e710*/  FFMA.FTZ R192, R192, UR46, -R21.reuse ;  /* 0x0000002ec0c07c23 */ /* 0x100fe20008010815 */
[--C-:B------:R-:W-:Y:S01]  /*e720*/  FFMA.FTZ R166, R166, UR46, -R21.reuse ;  /* 0x0000002ea6a67c23 */ /* 0x100fe20008010815 */
[--C-:B------:R-:W-:Y:S01]  /*e730*/  FFMA.FTZ R162, R162, UR46, -R21.reuse ;  /* 0x0000002ea2a27c23 */ /* 0x100fe20008010815 */
[--C-:B--2---:R-:W-:Y:S01]  /*e740*/  FFMA.FTZ R191, R165, UR46, -R21.reuse ;  /* 0x0000002ea5bf7c23 */ /* 0x104fe20008010815 */
        /* <DEDUP_REMOVED lines=16> */
[----:B------:R-:W-:Y:S08]  /*e850*/  MUFU.EX2 R164, R164 ;  /* 0x000000a400a47308 */ /* 0x000ff00000000800 */
[----:B------:R-:W0:Y:S08]  /*e860*/  MUFU.EX2 R155, R152 ;  /* 0x00000098009b7308 */ /* 0x000e300000000800 */
[----:B------:R-:W2:Y:S08]  /*e870*/  MUFU.EX2 R152, R163 ;  /* 0x000000a300987308 */ /* 0x000eb00000000800 */
[----:B------:R-:W3:Y:S01]  /*e880*/  MUFU.EX2 R153, R153 ;  /* 0x0000009900997308 */ /* 0x000ee20000000800 */
[----:B0-----:R-:W-:-:S07]  /*e890*/  FFMA.FTZ R3, R155, R3, R164 ;  /* 0x000000039b037223 */ /* 0x001fce00000100a4 */
[----:B------:R-:W0:Y:S01]  /*e8a0*/  MUFU.EX2 R154, R154 ;  /* 0x0000009a009a7308 */ /* 0x000e220000000800 */
[----:B--2---:R-:W-:-:S04]  /*e8b0*/  FADD.FTZ R3, R152, R3 ;  /* 0x0000000398037221 */ /* 0x004fc80000010000 */
[----:B---3--:R-:W-:-:S04]  /*e8c0*/  FADD.FTZ R3, R153, R3 ;  /* 0x0000000399037221 */ /* 0x008fc80000010000 */
[----:B0-----:R-:W-:Y:S01]  /*e8d0*/  FADD.FTZ R188, R154, R3 ;  /* 0x000000039abc7221 */ /* 0x001fe20000010000 */
        /* <DEDUP_REMOVED lines=11> */
[----:B------:R-:W-:Y:S02]  /*e990*/  F2FP.F16.F32.PACK_AB R154, R154, R153 ;  /* 0x000000999a9a723e */ /* 0x000fe400000000ff */
[----:B------:R-:W-:-:S04]  /*e9a0*/  FMNMX.FTZ R153, R186, R3, !PT ;  /* 0x00000003ba997209 */ /* 0x000fc80007810000 */
[----:B------:R-:W-:-:S04]  /*e9b0*/  FMNMX.FTZ R153, R182, R153, !PT ;  /* 0x00000099b6997209 */ /* 0x000fc80007810000 */
[----:B------:R-:W-:Y:S01]  /*e9c0*/  FMNMX.FTZ R153, R183, R153, !PT ;  /* 0x00000099b7997209 */ /* 0x000fe20007810000 */
[----:B------:R-:W-:-:S03]  /*e9d0*/  FMUL.FTZ R163, R195, UR43 ;  /* 0x0000002bc3a37c20 */ /* 0x000fc60008410000 */
[----:B------:R-:W-:Y:S01]  /*e9e0*/  FMNMX.FTZ R153, R184, R153, !PT ;  /* 0x00000099b8997209 */ /* 0x000fe20007810000 */
[----:B------:R-:W0:Y:S01]  /*e9f0*/  MUFU.TANH R3, R194 ;  /* 0x000000c200037308 */ /* 0x000e220000002400 */
[----:B------:R-:W-:Y:S01]  /*ea00*/  F2FP.F16.F32.PACK_AB R152, R152, R164 ;  /* 0x000000a49898723e */ /* 0x000fe200000000ff */
[----:B------:R-:W-:Y:S01]  /*ea10*/  FMUL.FTZ R164, R198, UR43 ;  /* 0x0000002bc6a47c20 */ /* 0x000fe20008410000 */
[----:B------:R-:W-:Y:S01]  /*ea20*/  FMNMX.FTZ R153, R181, R153, !PT ;  /* 0x00000099b5997209 */ /* 0x000fe20007810000 */
[----:B------:R-:W-:-:S03]  /*ea30*/  FMUL.FTZ R165, R199, UR43 ;  /* 0x0000002bc7a57c20 */ /* 0x000fc60008410000 */
[----:B------:R-:W-:Y:S01]  /*ea40*/  FMNMX.FTZ R153, R174, R153, !PT ;  /* 0x00000099ae997209 */ /* 0x000fe20007810000 */
[----:B------:R-:W2:Y:S03]  /*ea50*/  MUFU.TANH R163, R163 ;  /* 0x000000a300a37308 */ /* 0x000ea60000002400 */
[----:B------:R-:W-:-:S05]  /*ea60*/  FMNMX.FTZ R153, R175, R153, !PT ;  /* 0x00000099af997209 */ /* 0x000fca0007810000 */
[----:B------:R-:W3:Y:S01]  /*ea70*/  MUFU.TANH R164, R164 ;  /* 0x000000a400a47308 */ /* 0x000ee20000002400 */
[----:B------:R-:W-:Y:S02]  /*ea80*/  FSEL R169, R169, -INF , P1 ;  /* 0xff800000a9a97808 */ /* 0x000fe40000800000 */
[----:B------:R-:W-:-:S05]  /*ea90*/  FMNMX.FTZ R153, R177, R153, !PT ;  /* 0x00000099b1997209 */ /* 0x000fca0007810000 */
[----:B------:R-:W4:Y:S01]  /*eaa0*/  MUFU.TANH R165, R165 ;  /* 0x000000a500a57308 */ /* 0x000f220000002400 */
[----:B0-----:R-:W-:Y:S02]  /*eab0*/  FSEL R3, R3, -INF , P2 ;  /* 0xff80000003037808 */ /* 0x001fe40001000000 */
[----:B------:R-:W-:Y:S02]  /*eac0*/  FMNMX.FTZ R153, R169, R153, !PT ;  /* 0x00000099a9997209 */ /* 0x000fe40007810000 */
[----:B--2---:R-:W-:Y:S02]  /*ead0*/  FSEL R163, R163, -INF , P3 ;  /* 0xff800000a3a37808 */ /* 0x004fe40001800000 */
[----:B------:R-:W-:Y:S02]  /*eae0*/  FMNMX.FTZ R153, R3, R153, !PT ;  /* 0x0000009903997209 */ /* 0x000fe40007810000 */
[----:B---3--:R-:W-:Y:S02]  /*eaf0*/  FSEL R164, R164, -INF , P4 ;  /* 0xff800000a4a47808 */ /* 0x008fe40002000000 */
[----:B------:R-:W-:-:S04]  /*eb00*/  FMNMX.FTZ R153, R163, R153, !PT ;  /* 0x00000099a3997209 */ /* 0x000fc80007810000 */
[----:B------:R-:W-:Y:S02]  /*eb10*/  FMNMX.FTZ R153, R164, R153, !PT ;  /* 0x00000099a4997209 */ /* 0x000fe40007810000 */
[----:B----4-:R-:W-:-:S04]  /*eb20*/  FSEL R165, R165, -INF , P5 ;  /* 0xff800000a5a57808 */ /* 0x010fc80002800000 */
[----:B------:R-:W-:-:S05]  /*eb30*/  FMNMX.FTZ R153, R165, R153, !PT ;  /* 0x00000099a5997209 */ /* 0x000fca0007810000 */
[----:B------:R-:W0:Y:S02]  /*eb40*/  SHFL.BFLY PT, R167, R153, 0x2, 0x1f ;  /* 0x0c401f0099a77f89 */ /* 0x000e2400000e0000 */
[----:B0-----:R-:W-:-:S05]  /*eb50*/  FMNMX.FTZ R167, R153, R167, !PT ;  /* 0x000000a799a77209 */ /* 0x001fca0007810000 */
[----:B------:R-:W0:Y:S01]  /*eb60*/  SHFL.BFLY PT, R176, R167, 0x1, 0x1f ;  /* 0x0c201f00a7b07f89 */ /* 0x000e2200000e0000 */
[----:B------:R-:W2:Y:S01]  /*eb70*/  S2R R198, SR_TID.X ;  /* 0x0000000000c67919 */ /* 0x000ea20000002100 */
[----:B0-----:R-:W-:-:S04]  /*eb80*/  FMNMX.FTZ R176, R167, R176, !PT ;  /* 0x000000b0a7b07209 */ /* 0x001fc80007810000 */
[C---:B------:R-:W-:Y:S01]  /*eb90*/  FSETP.NEU.FTZ.AND P1, PT, R176.reuse, -INF , PT ;  /* 0xff800000b000780b */ /* 0x040fe20003f3d000 */
[----:B------:R-:W-:-:S03]  /*eba0*/  FMUL.FTZ R167, R176, UR46 ;  /* 0x0000002eb0a77c20 */ /* 0x000fc60008410000 */
[----:B------:R-:W-:Y:S02]  /*ebb0*/  FSEL R153, R176, RZ, P1 ;  /* 0x000000ffb0997208 */ /* 0x000fe40000800000 */
[----:B------:R-:W-:-:S03]  /*ebc0*/  FSEL R167, R167, RZ, P1 ;  /* 0x000000ffa7a77208 */ /* 0x000fc60000800000 */
[----:B------:R-:W-:Y:S02]  /*ebd0*/  FADD.FTZ R153, -R153, R20 ;  /* 0x0000001499997221 */ /* 0x000fe40000010100 */
[--C-:B------:R-:W-:Y:S02]  /*ebe0*/  FFMA.FTZ R160, R160, UR46, -R167.reuse ;  /* 0x0000002ea0a07c23 */ /* 0x100fe400080108a7 */
[----:B------:R-:W-:Y:S01]  /*ebf0*/  FMUL.FTZ R153, R153, UR46 ;  /* 0x0000002e99997c20 */ /* 0x000fe20008410000 */
[--C-:B------:R-:W-:Y:S01]  /*ec00*/  FFMA.FTZ R194, R197, UR46, -R167.reuse ;  /* 0x0000002ec5c27c23 */ /* 0x100fe200080108a7 */
[--C-:B------:R-:W-:Y:S02]  /*ec10*/  FFMA.FTZ R161, R161, UR46, -R167.reuse ;  /* 0x0000002ea1a17c23 */ /* 0x100fe400080108a7 */
[----:B------:R-:W-:Y:S01]  /*ec20*/  MUFU.EX2 R160, R160 ;  /* 0x000000a000a07308 */ /* 0x000fe20000000800 */
[--C-:B------:R-:W-:Y:S01]  /*ec30*/  FFMA.FTZ R168, R168, UR46, -R167.reuse ;  /* 0x0000002ea8a87c23 */ /* 0x100fe200080108a7 */
[--C-:B------:R-:W-:Y:S01]  /*ec40*/  FFMA.FTZ R196, R196, UR46, -R167.reuse ;  /* 0x0000002ec4c47c23 */ /* 0x100fe200080108a7 */
[--C-:B------:R-:W-:Y:S01]  /*ec50*/  FFMA.FTZ R20, R209, UR46, -R167.reuse ;  /* 0x0000002ed1147c23 */ /* 0x100fe200080108a7 */
[----:B------:R-:W-:-:S04]  /*ec60*/  FFMA.FTZ R195, R208, UR46, -R167 ;  /* 0x0000002ed0c37c23 */ /* 0x000fc800080108a7 */
        /* <DEDUP_REMOVED lines=18> */
[----:B------:R3:W4:Y:S01]  /*ed90*/  MUFU.EX2 R153, R161 ;  /* 0x000000a100997308 */ /* 0x0007220000000800 */
[----:B------:R-:W-:Y:S01]  /*eda0*/  IMAD.U32 R167, RZ, RZ, UR37 ;  /* 0x00000025ffa77e24 */ /* 0x000fe2000f8e00ff */
[----:B--2---:R-:W-:Y:S01]  /*edb0*/  SHF.R.U32.HI R198, RZ, 0x7, R198 ;  /* 0x00000007ffc67819 */ /* 0x004fe200000116c6 */
[-C--:B------:R-:W-:Y:S01]  /*edc0*/  FMUL.FTZ R24, R24, R155.reuse ;  /* 0x0000009b18187220 */ /* 0x080fe20000410000 */
[-C--:B------:R-:W-:Y:S01]  /*edd0*/  FMUL.FTZ R25, R25, R155.reuse ;  /* 0x0000009b19197220 */ /* 0x080fe20000410000 */
[----:B------:R-:W-:Y:S01]  /*ede0*/  FMUL.FTZ R28, R28, R155 ;  /* 0x0000009b1c1c7220 */ /* 0x000fe20000410000 */
[----:B---3--:R-:W-:-:S02]  /*edf0*/  VIADD R161, R14, 0x32440 ;  /* 0x000324400ea17836 */ /* 0x008fc40000000000 */
        /* <DEDUP_REMOVED lines=61> */
[----:B------:R-:W-:-:S02]  /*f1d0*/  PRMT R161, R167, 0x654, R161 ;  /* 0x00000654a7a17816 */ /* 0x000fc400000000a1 */
[----:B------:R-:W-:Y:S02]  /*f1e0*/  IADD3 R155, R198, 0x8, RZ ;  /* 0x00000008c69b7810 */ /* 0x000fe40007ffe0ff */
[----:B------:R2:W-:Y:S01]  /*f1f0*/  SYNCS.ARRIVE.TRANS64.RED.A1T0 RZ, [R161+URZ], RZ ;  /* 0x000000ffa1ff79a7 */ /* 0x0005e2000810043f */
[----:B0-----:R-:W-:Y:S01]  /*f200*/  FFMA.FTZ R167, R197, R0, R160 ;  /* 0x00000000c5a77223 */ /* 0x001fe200000100a0 */
[----:B------:R-:W-:Y:S03]  /*f210*/  MUFU.EX2 R168, R168 ;  /* 0x000000a800a87308 */ /* 0x000fe60000000800 */
[C---:B----4-:R-:W-:Y:S01]  /*f220*/  FADD.FTZ R167, R153.reuse, R167 ;  /* 0x000000a799a77221 */ /* 0x050fe20000010000 */
[----:B------:R-:W-:-:S04]  /*f230*/  F2FP.F16.F32.PACK_AB R153, R153, R160 ;  /* 0x000000a09999723e */ /* 0x000fc800000000ff */
[----:B------:R-:W0:Y:S01]  /*f240*/  MUFU.EX2 R0, R196 ;  /* 0x000000c400007308 */ /* 0x000e220000000800 */
[----:B------:R0:W-:Y:S01]  /*f250*/  BAR.SYNC.DEFER_BLOCKING R155, 0x100 ;  /* 0x0004009b0000751d */ /* 0x0001e20000010000 */
[----:B------:R-:W-:Y:S02]  /*f260*/  IMAD.MOV.U32 R160, RZ, RZ, 0xc00 ;  /* 0x00000c00ffa07424 */ /* 0x000fe400078e00ff */
[----:B--2---:R-:W-:Y:S02]  /*f270*/  IMAD.MOV.U32 R161, RZ, RZ, 0x40000040 ;  /* 0x40000040ffa17424 */ /* 0x004fe400078e00ff */
[----:B------:R-:W-:Y:S02]  /*f280*/  IMAD R160, R18, R160, UR39 ;  /* 0x0000002712a07e24 */ /* 0x000fe4000f8e02a0 */
[-C--:B------:R-:W-:Y:S01]  /*f290*/  FMUL.FTZ R26, R26, R197.reuse ;  /* 0x000000c51a1a7220 */ /* 0x080fe20000410000 */
[-C--:B------:R-:W-:Y:S01]  /*f2a0*/  FMUL.FTZ R27, R27, R197.reuse ;  /* 0x000000c51b1b7220 */ /* 0x080fe20000410000 */
[----:B------:R-:W-:Y:S01]  /*f2b0*/  R2UR UR7, R161 ;  /* 0x00000000a10772ca */ /* 0x000fe200000e0000 */
[-C--:B------:R-:W-:Y:S01]  /*f2c0*/  FMUL.FTZ R30, R30, R197.reuse ;  /* 0x000000c51e1e7220 */ /* 0x080fe20000410000 */
[----:B------:R-:W-:Y:S01]  /*f2d0*/  R2UR UR6, R160 ;  /* 0x00000000a00672ca */ /* 0x000fe200000e0000 */
        /* <DEDUP_REMOVED lines=61> */
[----:B0-----:R-:W-:-:S05]  /*f6b0*/  F2FP.F16.F32.PACK_AB R155, R0, R168 ;  /* 0x000000a8009b723e */ /* 0x001fca00000000ff */
[----:B------:R-:W-:-:S06]  /*f6c0*/  WARPGROUP.ARRIVE ;  /* 0x00000000000079c5 */ /* 0x000fcc0000000000 */
[----:B------:R-:W-:Y:S01]  /*f6d0*/  HGMMA.64x256x16.F32 R24, R152, gdesc[UR4].tnspB, R24, gsb0 ;  /* 0x43e0000498187df0 */ /* 0x000fe20008000818 */
[----:B------:R-:W0:Y:S08]  /*f6e0*/  MUFU.EX2 R192, R192 ;  /* 0x000000c000c07308 */ /* 0x000e300000000800 */
[----:B------:R-:W-:Y:S08]  /*f6f0*/  MUFU.EX2 R191, R191 ;  /* 0x000000bf00bf7308 */ /* 0x000ff00000000800 */
[----:B------:R-:W-:Y:S08]  /*f700*/  MUFU.EX2 R20, R20 ;  /* 0x0000001400147308 */ /* 0x000ff00000000800 */
[----:B------:R-:W-:Y:S01]  /*f710*/  MUFU.EX2 R161, R195 ;  /* 0x000000c300a17308 */ /* 0x000fe20000000800 */
[----:B0-----:R-:W-:-:S07]  /*f720*/  FADD.FTZ R188, R192, R188 ;  /* 0x000000bcc0bc7221 */ /* 0x001fce0000010000 */
[----:B------:R-:W-:Y:S08]  /*f730*/  MUFU.EX2 R185, R185 ;  /* 0x000000b900b97308 */ /* 0x000ff00000000800 */
[----:B------:R-:W-:Y:S01]  /*f740*/  MUFU.EX2 R186, R186 ;  /* 0x000000ba00ba7308 */ /* 0x000fe20000000800 */
[----:B------:R-:W-:-:S07]  /*f750*/  WARPGROUP.DEPBAR.LE gsb0, 0x0 ;  /* 0x00008000000079c5 */ /* 0x000fce0000010000 */
[----:B------:R-:W0:Y:S08]  /*f760*/  MUFU.EX2 R155, R166 ;  /* 0x000000a6009b7308 */ /* 0x000e300000000800 */
[----:B------:R-:W2:Y:S08]  /*f770*/  MUFU.EX2 R154, R162 ;  /* 0x000000a2009a7308 */ /* 0x000eb00000000800 */
[----:B------:R-:W-:Y:S08]  /*f780*/  MUFU.EX2 R162, R194 ;  /* 0x000000c200a27308 */ /* 0x000ff00000000800 */
[----:B------:R-:W3:Y:S01]  /*f790*/  MUFU.EX2 R166, R193 ;  /* 0x000000c100a67308 */ /* 0x000ee20000000800 */
[----:B------:R-:W-:-:S02]  /*f7a0*/  VIADD R152, R160, 0x80 ;  /* 0x00000080a0987836 */ /* 0x000fc40000000000 */
[----:B------:R-:W-:Y:S02]  /*f7b0*/  IMAD.MOV.U32 R153, RZ, RZ, 0x40000040 ;  /* 0x40000040ff997424 */ /* 0x000fe400078e00ff */
[----:B0-----:R-:W-:Y:S01]  /*f7c0*/  FADD.FTZ R188, R155, R188 ;  /* 0x000000bc9bbc7221 */ /* 0x001fe20000010000 */
[----:B------:R-:W-:Y:S02]  /*f7d0*/  R2UR UR6, R152 ;  /* 0x00000000980672ca */ /* 0x000fe400000e0000 */
[----:B------:R-:W-:Y:S01]  /*f7e0*/  R2UR UR7, R153 ;  /* 0x00000000990772ca */ /* 0x000fe200000e0000 */
[----:B--2---:R-:W-:Y:S01]  /*f7f0*/  FADD.FTZ R188, R154, R188 ;  /* 0x000000bc9abc7221 */ /* 0x004fe20000010000 */
[----:B------:R-:W-:Y:S02]  /*f800*/  F2FP.F16.F32.PACK_AB R152, R155, R192 ;  /* 0x000000c09b98723e */ /* 0x000fe400000000ff */
[----:B------:R-:W-:Y:S02]  /*f810*/  F2FP.F16.F32.PACK_AB R154, R191, R154 ;  /* 0x0000009abf9a723e */ /* 0x000fe400000000ff */
[----:B------:R-:W-:-:S02]  /*f820*/  F2FP.F16.F32.PACK_AB R153, R161, R20 ;  /* 0x00000014a199723e */ /* 0x000fc400000000ff */
[----:B---3--:R-:W-:-:S04]  /*f830*/  F2FP.F16.F32.PACK_AB R155, R166, R162 ;  /* 0x000000a2a69b723e */ /* 0x008fc800000000ff */
[----:B------:R-:W-:-:S06]  /*f840*/  WARPGROUP.ARRIVE ;  /* 0x00000000000079c5 */ /* 0x000fcc0000000000 */
[----:B------:R-:W-:Y:S01]  /*f850*/  HGMMA.64x256x16.F32 R24, R152, gdesc[UR4].tnspB, R24, gsb0 ;  /* 0x43e0000498187df0 */ /* 0x000fe20008000818 */
[----:B------:R-:W-:Y:S02]  /*f860*/  FADD.FTZ R188, R191, R188 ;  /* 0x000000bcbfbc7221 */ /* 0x000fe40000010000 */
        /* <DEDUP_REMOVED lines=9> */
[----:B------:R-:W0:Y:S08]  /*f900*/  MUFU.EX2 R154, R178 ;  /* 0x000000b2009a7308 */ /* 0x000e300000000800 */
[----:B------:R-:W2:Y:S08]  /*f910*/  MUFU.EX2 R155, R180 ;  /* 0x000000b4009b7308 */ /* 0x000eb00000000800 */
[----:B------:R-:W3:Y:S08]  /*f920*/  MUFU.EX2 R178, R190 ;  /* 0x000000be00b27308 */ /* 0x000ef00000000800 */
[----:B------:R4:W1:Y:S01]  /*f930*/  MUFU.EX2 R180, R187 ;  /* 0x000000bb00b47308 */ /* 0x0008620000000800 */
[----:B0-----:R-:W-:Y:S01]  /*f940*/  FADD.FTZ R188, R154, R188 ;  /* 0x000000bc9abc7221 */ /* 0x001fe20000010000 */
[----:B------:R-:W-:-:S02]  /*f950*/  VIADD R152, R160, 0x100 ;  /* 0x00000100a0987836 */ /* 0x000fc40000000000 */
[----:B------:R-:W-:-:S03]  /*f960*/  IMAD.MOV.U32 R153, RZ, RZ, 0x40000040 ;  /* 0x40000040ff997424 */ /* 0x000fc600078e00ff */
[----:B------:R-:W-:Y:S01]  /*f970*/  R2UR UR6, R152 ;  /* 0x00000000980672ca */ /* 0x000fe200000e0000 */
[----:B----4-:R-:W-:Y:S01]  /*f980*/  FADD.FTZ R187, R191, R188 ;  /* 0x000000bcbfbb7221 */ /* 0x010fe20000010000 */
[----:B------:R-:W-:Y:S02]  /*f990*/  R2UR UR7, R153 ;  /* 0x00000000990772ca */ /* 0x000fe400000e0000 */
[----:B------:R-:W-:Y:S01]  /*f9a0*/  F2FP.F16.F32.PACK_AB R152, R191, R154 ;  /* 0x0000009abf98723e */ /* 0x000fe200000000ff */
[----:B--2---:R-:W-:Y:S01]  /*f9b0*/  FADD.FTZ R187, R155, R187 ;  /* 0x000000bb9bbb7221 */ /* 0x004fe20000010000 */
[----:B------:R-:W-:Y:S02]  /*f9c0*/  F2FP.F16.F32.PACK_AB R154, R185, R155 ;  /* 0x0000009bb99a723e */ /* 0x000fe400000000ff */
[----:B---3--:R-:W-:Y:S02]  /*f9d0*/  F2FP.F16.F32.PACK_AB R153, R179, R178 ;  /* 0x000000b2b399723e */ /* 0x008fe400000000ff */
[----:B-1----:R-:W-:-:S04]  /*f9e0*/  F2FP.F16.F32.PACK_AB R155, R186, R180 ;  /* 0x000000b4ba9b723e */ /* 0x002fc800000000ff */
[----:B------:R-:W-:-:S06]  /*f9f0*/  WARPGROUP.ARRIVE ;  /* 0x00000000000079c5 */ /* 0x000fcc0000000000 */
[----:B------:R-:W-:Y:S01]  /*fa00*/  HGMMA.64x256x16.F32 R24, R152, gdesc[UR4].tnspB, R24, gsb0 ;  /* 0x43e0000498187df0 */ /* 0x000fe20008000818 */
[----:B------:R-:W-:Y:S01]  /*fa10*/  FADD.FTZ R187, R185, R187 ;  /* 0x000000bbb9bb7221 */ /* 0x000fe20000010000 */
[----:B------:R-:W0:Y:S03]  /*fa20*/  MUFU.EX2 R181, R181 ;  /* 0x000000b500b57308 */ /* 0x000e260000000800 */
[----:B------:R-:W-:-:S05]  /*fa30*/  FADD.FTZ R187, R170, R187 ;  /* 0x000000bbaabb7221 */ /* 0x000fca0000010000 */
        /* <DEDUP_REMOVED lines=8> */
[----:B------:R-:W1:Y:S01]  /*fac0*/  MUFU.EX2 R154, R172 ;  /* 0x000000ac009a7308 */ /* 0x000e620000000800 */
[----:B------:R-:W-:Y:S01]  /*fad0*/  MOV R153, 0x40000040 ;  /* 0x4000004000997802 */ /* 0x000fe20000000f00 */
[----:B------:R-:W-:-:S03]  /*fae0*/  VIADD R152, R160, 0x180 ;  /* 0x00000180a0987836 */ /* 0x000fc60000000000 */
[----:B------:R-:W-:Y:S01]  /*faf0*/  R2UR UR7, R153 ;  /* 0x00000000990772ca */ /* 0x000fe200000e0000 */
[C---:B------:R-:W-:Y:S01]  /*fb00*/  FADD.FTZ R153, R171.reuse, R187 ;  /* 0x000000bbab997221 */ /* 0x040fe20000010000 */
[----:B------:R-:W-:Y:S02]  /*fb10*/  R2UR UR6, R152 ;  /* 0x00000000980672ca */ /* 0x000fe400000e0000 */
[----:B------:R-:W-:Y:S02]  /*fb20*/  F2FP.F16.F32.PACK_AB R152, R171, R170 ;  /* 0x000000aaab98723e */ /* 0x000fe400000000ff */
[----:B0-----:R-:W-:Y:S01]  /*fb30*/  F2FP.F16.F32.PACK_AB R155, R181, R184 ;  /* 0x000000b8b59b723e */ /* 0x001fe200000000ff */
[----:B-1----:R-:W-:Y:S01]  /*fb40*/  FADD.FTZ R153, R154, R153 ;  /* 0x000000999a997221 */ /* 0x002fe20000010000 */
[----:B------:R-:W-:-:S03]  /*fb50*/  F2FP.F16.F32.PACK_AB R154, R173, R154 ;  /* 0x0000009aad9a723e */ /* 0x000fc600000000ff */
[----:B------:R-:W-:Y:S01]  /*fb60*/  FADD.FTZ R170, R173, R153 ;  /* 0x00000099adaa7221 */ /* 0x000fe20000010000 */
[----:B------:R-:W-:-:S04]  /*fb70*/  F2FP.F16.F32.PACK_AB R153, R183, R182 ;  /* 0x000000b6b799723e */ /* 0x000fc800000000ff */
[----:B------:R-:W-:-:S06]  /*fb80*/  WARPGROUP.ARRIVE ;  /* 0x00000000000079c5 */ /* 0x000fcc0000000000 */
[----:B------:R-:W-:Y:S01]  /*fb90*/  HGMMA.64x256x16.F32 R24, R152, gdesc[UR4].tnspB, R24, gsb0 ;  /* 0x43e0000498187df0 */ /* 0x000fe20008000818 */
[----:B------:R-:W-:Y:S01]  /*fba0*/  FADD.FTZ R170, R159, R170 ;  /* 0x000000aa9faa7221 */ /* 0x000fe20000010000 */
[----:B------:R-:W-:Y:S08]  /*fbb0*/  MUFU.EX2 R228, R228 ;  /* 0x000000e400e47308 */ /* 0x000ff00000000800 */
[----:B------:R-:W-:Y:S08]  /*fbc0*/  MUFU.EX2 R211, R211 ;  /* 0x000000d300d37308 */ /* 0x000ff00000000800 */
[----:B------:R-:W-:Y:S08]  /*fbd0*/  MUFU.EX2 R163, R163 ;  /* 0x000000a300a37308 */ /* 0x000ff00000000800 */
[----:B------:R-:W-:Y:S08]  /*fbe0*/  MUFU.EX2 R164, R164 ;  /* 0x000000a400a47308 */ /* 0x000ff00000000800 */
[----:B------:R-:W-:Y:S01]  /*fbf0*/  MUFU.EX2 R165, R165 ;  /* 0x000000a500a57308 */ /* 0x000fe20000000800 */
[----:B------:R-:W-:-:S07]  /*fc00*/  WARPGROUP.DEPBAR.LE gsb0, 0x0 ;  /* 0x00008000000079c5 */ /* 0x000fce0000010000 */
[----:B------:R0:W1:Y:S01]  /*fc10*/  MUFU.EX2 R154, R156 ;  /* 0x0000009c009a7308 */ /* 0x0000620000000800 */
[----:B------:R-:W-:Y:S02]  /*fc20*/  VIADD R152, R160, 0x200 ;  /* 0x00000200a0987836 */ /* 0x000fe40000000000 */
[----:B------:R-:W-:-:S03]  /*fc30*/  IMAD.MOV.U32 R153, RZ, RZ, 0x40000040 ;  /* 0x40000040ff997424 */ /* 0x000fc600078e00ff */
[----:B------:R-:W-:Y:S01]  /*fc40*/  R2UR UR6, R152 ;  /* 0x00000000980672ca */ /* 0x000fe200000e0000 */
[----:B0-----:R-:W-:Y:S01]  /*fc50*/  FADD.FTZ R156, R157, R170 ;  /* 0x000000aa9d9c7221 */ /* 0x001fe20000010000 */
[----:B------:R-:W-:Y:S02]  /*fc60*/  R2UR UR7, R153 ;  /* 0x00000000990772ca */ /* 0x000fe400000e0000 */
[----:B------:R-:W-:Y:S02]  /*fc70*/  F2FP.F16.F32.PACK_AB R152, R157, R159 ;  /* 0x0000009f9d98723e */ /* 0x000fe400000000ff */
[----:B------:R-:W-:Y:S02]  /*fc80*/  F2FP.F16.F32.PACK_AB R153, R175, R174 ;  /* 0x000000aeaf99723e */ /* 0x000fe400000000ff */
[----:B------:R-:W-:Y:S01]  /*fc90*/  F2FP.F16.F32.PACK_AB R155, R169, R177 ;  /* 0x000000b1a99b723e */ /* 0x000fe200000000ff */
[----:B-1----:R-:W-:Y:S01]  /*fca0*/  FADD.FTZ R156, R154, R156 ;  /* 0x0000009c9a9c7221 */ /* 0x002fe20000010000 */
[----:B------:R-:W-:-:S04]  /*fcb0*/  F2FP.F16.F32.PACK_AB R154, R158, R154 ;  /* 0x0000009a9e9a723e */ /* 0x000fc800000000ff */
[----:B------:R-:W-:-:S06]  /*fcc0*/  WARPGROUP.ARRIVE ;  /* 0x00000000000079c5 */ /* 0x000fcc0000000000 */
[----:B------:R-:W-:Y:S01]  /*fcd0*/  HGMMA.64x256x16.F32 R24, R152, gdesc[UR4].tnspB, R24, gsb0 ;  /* 0x43e0000498187df0 */ /* 0x000fe20008000818 */
[----:B------:R-:W-:-:S04]  /*fce0*/  FADD.FTZ R156, R158, R156 ;  /* 0x0000009c9e9c7221 */ /* 0x000fc80000010000 */
[----:B------:R-:W-:Y:S01]  /*fcf0*/  FADD.FTZ R156, R228, R156 ;  /* 0x0000009ce49c7221 */ /* 0x000fe20000010000 */
[----:B------:R-:W-:-:S04]  /*fd00*/  FADD.FTZ R167, R168, R167 ;  /* 0x000000a7a8a77221 */ /* 0x000fc80000010000 */
        /* <DEDUP_REMOVED lines=16> */
[----:B------:R-:W-:Y:S01]  /*fe10*/  FADD.FTZ R174, R169, R174 ;  /* 0x000000aea9ae7221 */ /* 0x000fe20000010000 */
[----:B------:R-:W-:Y:S02]  /*fe20*/  WARPGROUP.DEPBAR.LE gsb0, 0x0 ;  /* 0x00008000000079c5 */ /* 0x000fe40000010000 */
[----:B------:R-:W0:Y:S08]  /*fe30*/  MUFU.EX2 R154, R210 ;  /* 0x000000d2009a7308 */ /* 0x000e300000000800 */
[----:B------:R-:W1:Y:S08]  /*fe40*/  MUFU.EX2 R155, R21 ;  /* 0x00000015009b7308 */ /* 0x000e700000000800 */
[----:B------:R2:W3:Y:S01]  /*fe50*/  MUFU.EX2 R21, R3 ;  /* 0x0000000300157308 */ /* 0x0004e20000000800 */
[----:B------:R-:W-:-:S02]  /*fe60*/  VIADD R152, R160, 0x280 ;  /* 0x00000280a0987836 */ /* 0x000fc40000000000 */
[----:B------:R-:W-:Y:S02]  /*fe70*/  IMAD.MOV.U32 R153, RZ, RZ, 0x40000040 ;  /* 0x40000040ff997424 */ /* 0x000fe400078e00ff */
[----:B--2---:R-:W-:Y:S01]  /*fe80*/  FADD.FTZ R3, R211, R156 ;  /* 0x0000009cd3037221 */ /* 0x004fe20000010000 */
[----:B------:R-:W-:-:S03]  /*fe90*/  R2UR UR6, R152 ;  /* 0x00000000980672ca */ /* 0x000fc600000e0000 */
[----:B0-----:R-:W-:Y:S01]  /*fea0*/  FADD.FTZ R3, R154, R3 ;  /* 0x000000039a037221 */ /* 0x001fe20000010000 */
[----:B------:R-:W-:Y:S02]  /*feb0*/  R2UR UR7, R153 ;  /* 0x00000000990772ca */ /* 0x000fe400000e0000 */
[C---:B-1----:R-:W-:Y:S01]  /*fec0*/  F2FP.F16.F32.PACK_AB R154, R155.reuse, R154 ;  /* 0x0000009a9b9a723e */ /* 0x042fe200000000ff */
[----:B------:R-:W-:Y:S01]  /*fed0*/  FADD.FTZ R3, R155, R3 ;  /* 0x000000039b037221 */ /* 0x000fe20000010000 */
[----:B------:R-:W-:Y:S02]  /*fee0*/  F2FP.F16.F32.PACK_AB R152, R211, R228 ;  /* 0x000000e4d398723e */ /* 0x000fe400000000ff */
[----:B---3--:R-:W-:Y:S02]  /*fef0*/  F2FP.F16.F32.PACK_AB R153, R163, R21 ;  /* 0x00000015a399723e */ /* 0x008fe400000000ff */
[----:B------:R-:W-:-:S04]  /*ff00*/  F2FP.F16.F32.PACK_AB R155, R165, R164 ;  /* 0x000000a4a59b723e */ /* 0x000fc800000000ff */
[----:B------:R-:W-:-:S06]  /*ff10*/  WARPGROUP.ARRIVE ;  /* 0x00000000000079c5 */ /* 0x000fcc0000000000 */
[----:B------:R-:W-:Y:S01]  /*ff20*/  HGMMA.64x256x16.F32 R24, R152, gdesc[UR4].tnspB, R24, gsb0 ;  /* 0x43e0000498187df0 */ /* 0x000fe20008000818 */
[----:B------:R-:W-:-:S04]  /*ff30*/  FADD.FTZ R174, R21, R174 ;  /* 0x000000ae15ae7221 */ /* 0x000fc80000010000 */
[----:B------:R-:W-:-:S04]  /*ff40*/  FADD.FTZ R163, R163, R174 ;  /* 0x000000aea3a37221 */ /* 0x000fc80000010000 */
[----:B------:R-:W-:-:S04]  /*ff50*/  FADD.FTZ R0, R164, R163 ;  /* 0x000000a3a4007221 */ /* 0x000fc80000010000 */
[----:B------:R-:W-:Y:S01]  /*ff60*/  FADD.FTZ R0, R165, R0 ;  /* 0x00000000a5007221 */ /* 0x000fe20000010000 */
[----:B------:R-:W-:Y:S02]  /*ff70*/  WARPGROUP.DEPBAR.LE gsb0, 0x0 ;  /* 0x00008000000079c5 */ /* 0x000fe40000010000 */
[----:B------:R-:W-:Y:S05]  /*ff80*/  @!P0 BRA `(.L_x_6069) ;  /* 0x0000000000048947 */ /* 0x000fea0003800000 */
[----:B------:R-:W-:Y:S01]  /*ff90*/  BPT.TRAP 0x1 ;  /* 0x000000040000795c */ /* 0x000fe20000300000 */
.L_x_6069:
[----:B------:R-:W2:Y:S01]  /*ffa0*/  LDL R20, [R1+0xb0] ;  /* 0x0000b00001147983 */ /* 0x000ea20000100800 */
[----:B------:R-:W-:Y:S01]  /*ffb0*/  VIADD R14, R14, 0x32460 ;  /* 0x000324600e0e7836 */ /* 0x000fe20000000000 */
[----:B------:R-:W-:-:S04]  /*ffc0*/  MOV R21, UR37 ;  /* 0x0000002500157c02 */ /* 0x000fc80008000f00 */
[----:B------:R-:W-:Y:S01]  /*ffd0*/  PRMT R14, R21, 0x654, R14 ;  /* 0x00000654150e7816 */ /* 0x000fe2000000000e */
[----:B------:R-:W-:-:S03]  /*ffe0*/  IMAD.MOV.U32 R21, RZ, RZ, R15 ;  /* 0x000000ffff157224 */ /* 0x000fc600078e000f */
[----:B------:R0:W-:Y:S01]  /*fff0*/  SYNCS.ARRIVE.TRANS64.RED.A1T0 RZ, [R14+URZ], RZ ;  /* 0x000000ff0eff79a7 */ /* 0x0001e2000810043f */
[C---:B--2---:R-:W-:Y:S01]  /*10000*/  ISETP.GT.AND P1, PT, R13.reuse, R20, PT ;  /* 0x000000140d00720c */ /* 0x044fe20003f24270 */
[----:B------:R-:W-:Y:S02]  /*10010*/  VIADD R13, R13, 0xffffffff ;  /* 0xffffffff0d0d7836 */ /* 0x000fe40000000000 */
[----:B------:R-:W-:-:S10]  /*10020*/  IMAD.MOV.U32 R20, RZ, RZ, R176 ;  /* 0x000000ffff147224 */ /* 0x000fd400078e00b0 */
[----:B0-----:R-:W-:Y:S05]  /*10030*/  @P1 BRA `(.L_x_6070) ;  /* 0xffffffc400e01947 */ /* 0x001fea000383ffff */
.L_x_6059:
[----:B------:R-:W-:-:S13]  /*10040*/  ISETP.GE.AND P1, PT, R13, RZ, PT ;  /* 0x000000ff0d00720c */ /* 0x000fda0003f26270 */
[----:B------:R-:W-:Y:S05]  /*10050*/  @!P1 BRA `(.L_x_6071) ;  /* 0x0000003000309947 */ /* 0x000fea0003800000 */
[----:B------:R-:W-:Y:S02]  /*10060*/  IMAD.MOV.U32 R20, RZ, RZ, R176 ;  /* 0x000000ffff147224 */ /* 0x000fe400078e00b0 */
[----:B------:R-:W-:-:S07]  /*10070*/  IMAD.MOV.U32 R21, RZ, RZ, R15 ;  /* 0x000000ffff157224 */ /* 0x000fce00078e000f */
.L_x_6082:
[----:B------:R-:W-:Y:S01]  /*10080*/  IADD3 R18, R18, 0x1, RZ ;  /* 0x0000000112127810 */ /* 0x000fe20007ffe0ff */
[----:B------:R-:W-:Y:S05]  /*10090*/  YIELD ;  /* 0x0000000000007946 */ /* 0x000fea0003800000 */
[----:B------:R-:W-:-:S04]  /*100a0*/  ISETP.NE.AND P1, PT, R18, 0x2, PT ;  /* 0x000000021200780c */ /* 0x000fc80003f25270 */
[----:B------:R-:W-:Y:S02]  /*100b0*/  SEL R15, RZ, 0x1, P1 ;  /* 0x00000001ff0f7807 */ /* 0x000fe40000800000 */
[----:B------:R-:W-:Y:S02]  /*100c0*/  SEL R18, R18, RZ, P1 ;  /* 0x000000ff12127207 */ /* 0x000fe40000800000 */
[----:B------:R-:W-:Y:S01]  /*100d0*/  LOP3.LUT R202, R202, R15, RZ, 0x3c, !PT ;  /* 0x0000000fcaca7212 */ /* 0x000fe200078e3cff */
[----:B0-----:R-:W-:Y:S06]  /*100e0*/  @!P0 BRA `(.L_x_6072) ;  /* 0x0000000000048947 */ /* 0x001fec0003800000 */
[----:B------:R-:W-:Y:S01]  /*100f0*/  BPT.TRAP 0x1 ;  /* 0x000000040000795c */ /* 0x000fe20000300000 */
.L_x_6072:
[----:B------:R-:W-:Y:S01]  /*10100*/  IMAD R14, R18, 0x8, R22 ;  /* 0x00000008120e7824 */ /* 0x000fe200078e0216 */
[----:B------:R-:W-:-:S04]  /*10110*/  SHF.L.U32 R12, R202, 0x1f, RZ ;  /* 0x0000001fca0c7819 */ /* 0x000fc800000006ff */
[----:B------:R0:W1:Y:S01]  /*10120*/  SYNCS.PHASECHK.TRANS64.TRYWAIT P1, [R14+URZ+0x32430], R12 ;  /* 0x0324300c0e0075a7 */ /* 0x000062000802017f */
[----:B------:R-:W-:Y:S05]  /*10130*/  @!P0 BRA `(.L_x_6073) ;  /* 0x0000000000048947 */ /* 0x000fea0003800000 */
[----:B------:R-:W-:Y:S01]  /*10140*/  BPT.TRAP 0x1 ;  /* 0x000000040000795c */ /* 0x000fe20000300000 */
.L_x_6073:
[----:B------:R-:W2:Y:S01]  /*10150*/  LDL R15, [R1+0x94] ;  /* 0x00009400010f7983 */ /* 0x000ea20000100800 */
[----:B------:R-:W-:Y:S02]  /*10160*/  IMAD.MOV.U32 R157, RZ, RZ, 0x40000040 ;  /* 0x40000040ff9d7424 */ /* 0x000fe400078e00ff */
[----:B--2---:R-:W-:Y:S01]  /*10170*/  IMAD R156, R18, 0x300, R15 ;  /* 0x00000300129c7824 */ /* 0x004fe200078e020f */
[----:B-1----:R-:W-:Y:S06]  /*10180*/  @P1 BRA `(.L_x_6074) ;  /* 0x0000000000081947 */ /* 0x002fec0003800000 */
[----:B------:R-:W1:Y:S02]  /*10190*/  SYNCS.PHASECHK.TRANS64.TRYWAIT P1, [R14+URZ+0x32430], R12 ;  /* 0x0324300c0e0075a7 */ /* 0x000e64000802017f */
[----:B-1----:R-:W-:Y:S05]  /*101a0*/  @!P1 BRA `(.L_x_6075) ;  /* 0x000000f400c49947 */ /* 0x002fea0003800000 */
.L_x_6074:
[----:B-----5:R2:W-:Y:S04]  /*101b0*/  STL.64 [R1+0xe0], R2 ;  /* 0x0000e00201007387 */ /* 0x0205e80000100a00 */
        /* <DEDUP_REMOVED lines=41> */
.L_x_6076:
[----:B------:R2:W3:Y:S01]  /*10450*/  SYNCS.PHASECHK.TRANS64.TRYWAIT P1, [R14+URZ+0x32450], R12 ;  /* 0x0324500c0e0075a7 */ /* 0x0004e2000802017f */
[----:B------:R-:W-:Y:S05]  /*10460*/  @!P0 BRA `(.L_x_6077) ;  /* 0x0000000000048947 */ /* 0x000fea0003800000 */
[----:B------:R-:W-:Y:S01]  /*10470*/  BPT.TRAP 0x1 ;  /* 0x000000040000795c */ /* 0x000fe20000300000 */
.L_x_6077:
[----:B---3--:R-:W-:Y:S05]  /*10480*/  @P1 BRA `(.L_x_6078) ;  /* 0x0000000000081947 */ /* 0x008fea0003800000 */
[----:B------:R-:W3:Y:S02]  /*10490*/  SYNCS.PHASECHK.TRANS64.TRYWAIT P1, [R14+URZ+0x32450], R12 ;  /* 0x0324500c0e0075a7 */ /* 0x000ee4000802017f */
[----:B---3--:R-:W-:Y:S05]  /*104a0*/  @!P1 BRA `(.L_x_6079) ;  /* 0x000000f400189947 */ /* 0x008fea0003800000 */
.L_x_6078:
        /* <DEDUP_REMOVED lines=13> */
[----:B-123--:R-:W2:Y:S01]  /*10580*/  LDL.64 R14, [R1+0x10] ;  /* 0x00001000010e7983 */ /* 0x00eea20000100a00 */
[----:B------:R-:W-:-:S03]  /*10590*/  R2UR UR4, R4 ;  /* 0x00000000040472ca */ /* 0x000fc600000e0000 */
[----:B0-----:R-:W3:Y:S01]  /*105a0*/  LDL.64 R2, [R1+0x60] ;  /* 0x0000600001027983 */ /* 0x001ee20000100a00 */
[----:B------:R-:W-:Y:S01]  /*105b0*/  R2UR UR5, R5 ;  /* 0x00000000050572ca */ /* 0x000fe200000e0000 */
[----:B------:R-:W-:Y:S01]  /*105c0*/  WARPGROUP.ARRIVE ;  /* 0x00000000000079c5 */ /* 0x000fe20000000000 */
[----:B------:R-:W-:-:S11]  /*105d0*/  MOV R211, 0x40000040 ;  /* 0x4000004000d37802 */ /* 0x000fd60000000f00 */
[----:B------:R-:W-:Y:S01]  /*105e0*/  HGMMA.64x96x16.F32 R152, gdesc[UR4], R152, gsb0 ;  /* 0x01600000049879f0 */ /* 0x000fe20008000898 */
[----:B------:R-:W-:Y:S02]  /*105f0*/  R2UR UR6, R210 ;  /* 0x00000000d20672ca */ /* 0x000fe400000e0000 */
[----:B------:R-:W-:Y:S01]  /*10600*/  R2UR UR7, R211 ;  /* 0x00000000d30772ca */ /* 0x000fe200000e0000 */
[----:B------:R-:W-:Y:S02]  /*10610*/  VIADD R210, R208, 0x4 ;  /* 0x00000004d0d27836 */ /* 0x000fe40000000000 */
[----:B------:R-:W-:Y:S01]  /*10620*/  IMAD.MOV.U32 R211, RZ, RZ, 0x40000040 ;  /* 0x40000040ffd37424 */ /* 0x000fe200078e00ff */
[----:B------:R-:W-:Y:S02]  /*10630*/  WARPGROUP.DEPBAR.LE gsb0, 0x0 ;  /* 0x00008000000079c5 */ /* 0x000fe40000010000 */
[----:B------:R-:W-:Y:S01]  /*10640*/  WARPGROUP.ARRIVE ;  /* 0x00000000000079c5 */ /* 0x000fe20000000000 */
[----:B----4-:R-:W-:-:S02]  /*10650*/  R2UR UR4, R20 ;  /* 0x00000000140472ca */ /* 0x010fc400000e0000 */
[----:B------:R-:W-:Y:S02]  /*10660*/  R2UR UR5, R21 ;  /* 0x00000000150572ca */ /* 0x000fe400000e0000 */
        /* <DEDUP_REMOVED lines=17> */
[----:B------:R-:W-:Y:S01]  /*10780*/  MOV R211, 0x40000040 ;  /* 0x4000004000d37802 */ /* 0x000fe20000000f00 */
[----:B------:R-:W3:Y:S01]  /*10790*/  LDL.64 R2, [R1+0x8] ;  /* 0x0000080001027983 */ /* 0x000ee20000100a00 */
        /* <DEDUP_REMOVED lines=9> */
[----:B------:R-:W-:Y:S01]  /*10830*/  VIADD R210, R208, 0x302 ;  /* 0x00000302d0d27836 */ /* 0x000fe20000000000 */
[----:B------:R0:W5:Y:S08]  /*10840*/  LDL.LU.64 R20, [R1+0xf8] ;  /* 0x0000f80001147983 */ /* 0x0001700000300a00 */
[----:B------:R-:W-:Y:S01]  /*10850*/  HGMMA.64x96x16.F32 R152, gdesc[UR4], R152, gsb0 ;  /* 0x01600000049879f0 */ /* 0x000fe20008000898 */
[----:B------:R-:W-:Y:S01]  /*10860*/  IMAD.MOV.U32 R211, RZ, RZ, 0x40000040 ;  /* 0x40000040ffd37424 */ /* 0x000fe200078e00ff */
[----:B------:R-:W-:-:S02]  /*10870*/  R2UR UR6, R210 ;  /* 0x00000000d20672ca */ /* 0x000fc400000e0000 */
[----:B--2---:R-:W-:Y:S02]  /*10880*/  R2UR UR4, R16 ;  /* 0x00000000100472ca */ /* 0x004fe400000e0000 */
[----:B------:R-:W-:Y:S02]  /*10890*/  R2UR UR7, R211 ;  /* 0x00000000d30772ca */ /* 0x000fe400000e0000 */
        /* <DEDUP_REMOVED lines=12> */
[----:B------:R-:W-:Y:S01]  /*10960*/  MOV R211, 0x40000040 ;  /* 0x4000004000d37802 */ /* 0x000fe20000000f00 */
[----:B------:R0:W5:Y:S01]  /*10970*/  LDL.LU R14, [R1+0xe8] ;  /* 0x0000e800010e7983 */ /* 0x0001620000300800 */
[----:B------:R-:W-:-:S02]  /*10980*/  WARPGROUP.DEPBAR.LE gsb0, 0x0 ;  /* 0x00008000000079c5 */ /* 0x000fc40000010000 */
[----:B------:R-:W-:-:S07]  /*10990*/  WARPGROUP.ARRIVE ;  /* 0x00000000000079c5 */ /* 0x000fce0000000000 */
[----:B------:R-:W-:Y:S01]  /*109a0*/  HGMMA.64x96x16.F32 R152, gdesc[UR4], R152, gsb0 ;  /* 0x01600000049879f0 */ /* 0x000fe20008000898 */
[----:B------:R-:W-:Y:S02]  /*109b0*/  R2UR UR6, R210 ;  /* 0x00000000d20672ca */ /* 0x000fe400000e0000 */
[----:B------:R-:W-:Y:S02]  /*109c0*/  R2UR UR7, R211 ;  /* 0x00000000d30772ca */ /* 0x000fe400000e0000 */
[----:B---3--:R-:W-:Y:S02]  /*109d0*/  R2UR UR4, R2 ;  /* 0x00000000020472ca */ /* 0x008fe400000e0000 */
        /* <DEDUP_REMOVED lines=84> */
.L_x_6080:
        /* <DEDUP_REMOVED lines=23> */
[----:B-1---5:R-:W-:Y:S01]  /*11090*/  FMNMX.FTZ R15, R229, R21, !PT ;  /* 0x00000015e50f7209 */ /* 0x022fe20007810000 */
        /* <DEDUP_REMOVED lines=11> */
[----:B------:R-:W-:Y:S01]  /*11150*/  UMOV UR46, UR44 ;  /* 0x0000002c002e7c82 */ /* 0x000fe20008000000 */
[----:B------:R-:W-:Y:S01]  /*11160*/  FMUL.FTZ R166, R166, UR42 ;  /* 0x0000002aa6a67c20 */ /* 0x000fe20008410000 */
[----:B------:R-:W-:Y:S01]  /*11170*/  FMUL.FTZ R178, R178, UR42 ;  /* 0x0000002ab2b27c20 */ /* 0x000fe20008410000 */
[----:B------:R-:W2:Y:S01]  /*11180*/  MUFU.TANH R209, R209 ;  /* 0x000000d100d17308 */ /* 0x000ea20000002400 */
[----:B---3--:R-:W-:Y:S01]  /*11190*/  FMNMX.FTZ R15, R211, R15, !PT ;  /* 0x0000000fd30f7209 */ /* 0x008fe20007810000 */
[----:B------:R-:W-:Y:S01]  /*111a0*/  FMUL.FTZ R179, R179, UR42 ;  /* 0x0000002ab3b37c20 */ /* 0x000fe20008410000 */
[----:B------:R-:W-:-:S05]  /*111b0*/  FMUL.FTZ R199, R199, UR42 ;  /* 0x0000002ac7c77c20 */ /* 0x000fca0008410000 */
        /* <DEDUP_REMOVED lines=24> */
[----:B------:R3:W4:Y:S01]  /*11340*/  MUFU.TANH R184, R185 ;  /* 0x000000b900b87308 */ /* 0x0007220000002400 */
[----:B-1----:R-:W-:-:S07]  /*11350*/  FMNMX.FTZ R15, R169, R15, !PT ;  /* 0x0000000fa90f7209 */ /* 0x002fce0007810000 */
[----:B------:R1:W0:Y:S01]  /*11360*/  MUFU.TANH R176, R188 ;  /* 0x000000bc00b07308 */ /* 0x0002220000002400 */
[----:B--2---:R-:W-:Y:S01]  /*11370*/  FMNMX.FTZ R15, R180, R15, !PT ;  /* 0x0000000fb40f7209 */ /* 0x004fe20007810000 */
[----:B---3--:R-:W-:-:S06]  /*11380*/  FMUL.FTZ R185, R197, UR42 ;  /* 0x0000002ac5b97c20 */ /* 0x008fcc0008410000 */
[----:B------:R-:W2:Y:S01]  /*11390*/  MUFU.TANH R189, R189 ;  /* 0x000000bd00bd7308 */ /* 0x000ea20000002400 */
[----:B-1----:R-:W-:Y:S01]  /*113a0*/  FMUL.FTZ R188, R196, UR42 ;  /* 0x0000002ac4bc7c20 */ /* 0x002fe20008410000 */
[----:B----4-:R-:W-:Y:S01]  /*113b0*/  FMNMX.FTZ R15, R184, R15, !PT ;  /* 0x0000000fb80f7209 */ /* 0x010fe20007810000 */
[----:B------:R-:W-:-:S05]  /*113c0*/  FMUL.FTZ R196, R167, UR42 ;  /* 0x0000002aa7c47c20 */ /* 0x000fca0008410000 */
        /* <DEDUP_REMOVED lines=8> */
[----:B------:R-:W-:Y:S01]  /*11450*/  MUFU.TANH R197, R154 ;  /* 0x0000009a00c57308 */ /* 0x000fe20000002400 */
[----:B--2---:R-:W-:-:S07]  /*11460*/  FMNMX.FTZ R15, R188, R15, !PT ;  /* 0x0000000fbc0f7209 */ /* 0x004fce0007810000 */
[----:B------:R-:W-:Y:S01]  /*11470*/  MUFU.TANH R181, R155 ;  /* 0x0000009b00b57308 */ /* 0x000fe20000002400 */
[----:B-1----:R-:W-:-:S05]  /*11480*/  FMNMX.FTZ R15, R185, R15, !PT ;  /* 0x0000000fb90f7209 */ /* 0x002fca0007810000 */
[----:B------:R-:W0:Y:S02]  /*11490*/  SHFL.BFLY PT, R173, R15, 0x2, 0x1f ;  /* 0x0c401f000fad7f89 */ /* 0x000e2400000e0000 */
[----:B------:R1:W2:Y:S08]  /*114a0*/  MUFU.TANH R155, R162 ;  /* 0x000000a2009b7308 */ /* 0x0002b00000002400 */
[----:B------:R3:W4:Y:S01]  /*114b0*/  MUFU.TANH R192, R158 ;  /* 0x0000009e00c07308 */ /* 0x0007220000002400 */
[----:B-1----:R-:W-:-:S07]  /*114c0*/  IMAD.MOV.U32 R162, RZ, RZ, R184 ;  /* 0x000000ffffa27224 */ /* 0x002fce00078e00b8 */
[----:B------:R-:W-:Y:S01]  /*114d0*/  MUFU.TANH R196, R196 ;  /* 0x000000c400c47308 */ /* 0x000fe20000002400 */
[----:B---3--:R-:W-:Y:S02]  /*114e0*/  IMAD.MOV.U32 R158, RZ, RZ, R176 ;  /* 0x000000ffff9e7224 */ /* 0x008fe400078e00b0 */
[----:B--2---:R-:W-:Y:S01]  /*114f0*/  IMAD.MOV.U32 R170, RZ, RZ, R155 ;  /* 0x000000ffffaa7224 */ /* 0x004fe200078e009b */
[----:B0-----:R-:W-:-:S04]  /*11500*/  FMNMX.FTZ R15, R15, R173, !PT ;  /* 0x000000ad0f0f7209 */ /* 0x001fc80007810000 */
[----:B------:R-:W0:Y:S01]  /*11510*/  MUFU.TANH R173, R163 ;  /* 0x000000a300ad7308 */ /* 0x000e220000002400 */
[----:B------:R-:W1:Y:S07]  /*11520*/  SHFL.BFLY PT, R154, R15, 0x1, 0x1f ;  /* 0x0c201f000f9a7f89 */ /* 0x000e6e00000e0000 */
[----:B------:R4:W2:Y:S08]  /*11530*/  MUFU.TANH R176, R159 ;  /* 0x0000009f00b07308 */ /* 0x0008b00000002400 */
[----:B------:R-:W-:Y:S01]  /*11540*/  MUFU.TANH R193, R193 ;  /* 0x000000c100c17308 */ /* 0x000fe20000002400 */
[----:B----4-:R-:W-:-:S07]  /*11550*/  MOV R159, R192 ;  /* 0x000000c0009f7202 */ /* 0x010fce0000000f00 */
[----:B------:R3:W4:Y:S01]  /*11560*/  MUFU.TANH R192, R166 ;  /* 0x000000a600c07308 */ /* 0x0007220000002400 */
[----:B-1----:R-:W-:-:S05]  /*11570*/  FMNMX.FTZ R15, R15, R154, !PT ;  /* 0x0000009a0f0f7209 */ /* 0x002fca0007810000 */
[C---:B------:R-:W-:Y:S01]  /*11580*/  FADD.FTZ R155, -R15.reuse, R21 ;  /* 0x000000150f9b7221 */ /* 0x040fe20000010100 */
[----:B0-----:R-:W-:Y:S02]  /*11590*/  IMAD.MOV.U32 R21, RZ, RZ, R173 ;  /* 0x000000ffff157224 */ /* 0x001fe400078e00ad */
[----:B------:R-:W-:Y:S01]  /*115a0*/  FMUL.FTZ R173, R15, UR46 ;  /* 0x0000002e0fad7c20 */ /* 0x000fe20008410000 */
[----:B---3--:R-:W-:Y:S02]  /*115b0*/  IMAD.MOV.U32 R166, RZ, RZ, R181 ;  /* 0x000000ffffa67224 */ /* 0x008fe400078e00b5 */
[----:B------:R-:W-:Y:S01]  /*115c0*/  FMUL.FTZ R155, R155, UR46 ;  /* 0x0000002e9b9b7c20 */ /* 0x000fe20008410000 */
[----:B------:R-:W-:Y:S01]  /*115d0*/  MUFU.TANH R178, R178 ;  /* 0x000000b200b27308 */ /* 0x000fe20000002400 */
[--C-:B------:R-:W-:Y:S01]  /*115e0*/  FFMA.FTZ R154, R211, UR46, -R173.reuse ;  /* 0x0000002ed39a7c23 */ /* 0x100fe200080108ad */
[----:B--2---:R-:W-:Y:S02]  /*115f0*/  IMAD.MOV.U32 R211, RZ, RZ, R176 ;  /* 0x000000ffffd37224 */ /* 0x004fe400078e00b0 */
[--C-:B------:R-:W-:Y:S01]  /*11600*/  FFMA.FTZ R176, R210, UR46, -R173.reuse ;  /* 0x0000002ed2b07c23 */ /* 0x100fe200080108ad */
[----:B------:R-:W-:Y:S01]  /*11610*/  MOV R210, R159 ;  /* 0x0000009f00d27202 */ /* 0x000fe20000000f00 */
[----:B------:R-:W-:Y:S01]  /*11620*/  FFMA.FTZ R159, R209, UR46, -R173 ;  /* 0x0000002ed19f7c23 */ /* 0x000fe200080108ad */
[----:B------:R-:W-:-:S02]  /*11630*/  IMAD.MOV.U32 R209, RZ, RZ, R158 ;  /* 0x000000ffffd17224 */ /* 0x000fc400078e009e */
[--C-:B------:R-:W-:Y:S01]  /*11640*/  FFMA.FTZ R158, R208, UR46, -R173.reuse ;  /* 0x0000002ed09e7c23 */ /* 0x100fe200080108ad */
[----:B------:R-:W-:Y:S02]  /*11650*/  IMAD.MOV.U32 R208, RZ, RZ, R162 ;  /* 0x000000ffffd07224 */ /* 0x000fe400078e00a2 */
[--C-:B------:R-:W-:Y:S01]  /*11660*/  FFMA.FTZ R163, R153, UR46, -R173.reuse ;  /* 0x0000002e99a37c23 */ /* 0x100fe200080108ad */
[----:B------:R-:W-:Y:S02]  /*11670*/  IMAD.MOV.U32 R153, RZ, RZ, R166 ;  /* 0x000000ffff997224 */ /* 0x000fe400078e00a6 */
[--C-:B------:R-:W-:Y:S01]  /*11680*/  FFMA.FTZ R166, R169, UR46, -R173.reuse ;  /* 0x0000002ea9a67c23 */ /* 0x100fe200080108ad */
[--C-:B------:R-:W-:Y:S01]  /*11690*/  FFMA.FTZ R169, R208, UR46, -R173.reuse ;  /* 0x0000002ed0a97c23 */ /* 0x100fe200080108ad */
[--C-:B------:R-:W-:Y:S01]  /*116a0*/  FFMA.FTZ R167, R164, UR46, -R173.reuse ;  /* 0x0000002ea4a77c23 */ /* 0x100fe200080108ad */
[----:B------:R-:W-:Y:S01]  /*116b0*/  MOV R208, R170 ;  /* 0x000000aa00d07202 */ /* 0x000fe20000000f00 */
[--C-:B------:R-:W-:Y:S01]  /*116c0*/  FFMA.FTZ R164, R168, UR46, -R173.reuse ;  /* 0x0000002ea8a47c23 */ /* 0x100fe200080108ad */
[--C-:B------:R-:W-:Y:S01]  /*116d0*/  FFMA.FTZ R170, R189, UR46, -R173.reuse ;  /* 0x0000002ebdaa7c23 */ /* 0x100fe200080108ad */
[----:B------:R-:W-:Y:S01]  /*116e0*/  FFMA.FTZ R168, R209, UR46, -R173 ;  /* 0x0000002ed1a87c23 */ /* 0x000fe200080108ad */
[----:B------:R-:W-:-:S02]  /*116f0*/  IMAD.MOV.U32 R189, RZ, RZ, R21 ;  /* 0x000000ffffbd7224 */ /* 0x000fc400078e0015 */
[--C-:B------:R-:W-:Y:S01]  /*11700*/  FFMA.FTZ R181, R229, UR46, -R173.reuse ;  /* 0x0000002ee5b57c23 */ /* 0x100fe200080108ad */
[----:B------:R-:W-:Y:S02]  /*11710*/  IMAD.MOV.U32 R209, RZ, RZ, R210 ;  /* 0x000000ffffd17224 */ /* 0x000fe400078e00d2 */
[----:B------:R-:W-:Y:S01]  /*11720*/  FFMA.FTZ R184, R228, UR46, -R173 ;  /* 0x0000002ee4b87c23 */ /* 0x000fe200080108ad */
[----:B------:R-:W-:Y:S02]  /*11730*/  IMAD.MOV.U32 R210, RZ, RZ, R211 ;  /* 0x000000ffffd27224 */ /* 0x000fe400078e00d3 */
[----:B------:R-:W-:Y:S01]  /*11740*/  FMUL.FTZ R211, R174, UR42 ;  /* 0x0000002aaed37c20 */ /* 0x000fe20008410000 */
[----:B------:R-:W-:Y:S02]  /*11750*/  IMAD.MOV.U32 R174, RZ, RZ, R189 ;  /* 0x000000ffffae7224 */ /* 0x000fe400078e00bd */
[----:B------:R-:W-:Y:S01]  /*11760*/  FMUL.FTZ R189, R175, UR42 ;  /* 0x0000002aafbd7c20 */ /* 0x000fe20008410000 */
[----:B------:R-:W-:Y:S01]  /*11770*/  IMAD.MOV.U32 R175, RZ, RZ, R153 ;  /* 0x000000ffffaf7224 */ /* 0x000fe200078e0099 */
[----:B------:R-:W-:Y:S01]  /*11780*/  FMNMX.FTZ R153, R197, R20, !PT ;  /* 0x00000014c5997209 */ /* 0x000fe20007810000 */
[--C-:B------:R-:W-:Y:S01]  /*11790*/  FFMA.FTZ R162, R152, UR46, -R173.reuse ;  /* 0x0000002e98a27c23 */ /* 0x100fe200080108ad */
[----:B------:R-:W-:Y:S01]  /*117a0*/  MUFU.EX2 R155, R155 ;  /* 0x0000009b009b7308 */ /* 0x000fe20000000800 */
[--C-:B------:R-:W-:Y:S01]  /*117b0*/  FFMA.FTZ R157, R157, UR46, -R173.reuse ;  /* 0x0000002e9d9d7c23 */ /* 0x100fe200080108ad */
[----:B------:R-:W-:Y:S01]  /*117c0*/  FMNMX.FTZ R153, R175, R153, !PT ;  /* 0x00000099af997209 */ /* 0x000fe20007810000 */
[--C-:B------:R-:W-:Y:S01]  /*117d0*/  FFMA.FTZ R156, R156, UR46, -R173.reuse ;  /* 0x0000002e9c9c7c23 */ /* 0x100fe200080108ad */
[--C-:B------:R-:W-:Y:S01]  /*117e0*/  FFMA.FTZ R160, R160, UR46, -R173.reuse ;  /* 0x0000002ea0a07c23 */ /* 0x100fe200080108ad */
[--C-:B------:R-:W-:Y:S01]  /*117f0*/  FFMA.FTZ R161, R161, UR46, -R173.reuse ;  /* 0x0000002ea1a17c23 */ /* 0x100fe200080108ad */
[----:B------:R-:W-:Y:S01]  /*11800*/  FMNMX.FTZ R153, R209, R153, !PT ;  /* 0x00000099d1997209 */ /* 0x000fe20007810000 */
[--C-:B------:R-:W-:Y:S01]  /*11810*/  FFMA.FTZ R165, R165, UR46, -R173.reuse ;  /* 0x0000002ea5a57c23 */ /* 0x100fe200080108ad */
[----:B------:R4:W0:Y:S01]  /*11820*/  MUFU.EX2 R152, R181 ;  /* 0x000000b500987308 */ /* 0x0008220000000800 */
[--C-:B------:R-:W-:Y:S01]  /*11830*/  FFMA.FTZ R180, R180, UR46, -R173.reuse ;  /* 0x0000002eb4b47c23 */ /* 0x100fe200080108ad */
[----:B------:R-:W-:Y:S01]  /*11840*/  FMNMX.FTZ R153, R210, R153, !PT ;  /* 0x00000099d2997209 */ /* 0x000fe20007810000 */
[--C-:B------:R-:W-:Y:S01]  /*11850*/  FFMA.FTZ R177, R177, UR46, -R173.reuse ;  /* 0x0000002eb1b17c23 */ /* 0x100fe200080108ad */
[--C-:B------:R-:W-:Y:S01]  /*11860*/  FFMA.FTZ R172, R172, UR46, -R173.reuse ;  /* 0x0000002eacac7c23 */ /* 0x100fe200080108ad */
[--C-:B------:R-:W-:Y:S01]  /*11870*/  FFMA.FTZ R21, R188, UR46, -R173.reuse ;  /* 0x0000002ebc157c23 */ /* 0x100fe200080108ad */
[----:B------:R-:W-:Y:S01]  /*11880*/  FMNMX.FTZ R153, R208, R153, !PT ;  /* 0x00000099d0997209 */ /* 0x000fe20007810000 */
[----:B------:R-:W-:Y:S01]  /*11890*/  FFMA.FTZ R173, R185, UR46, -R173 ;  /* 0x0000002eb9ad7c23 */ /* 0x000fe200080108ad */
[----:B------:R-:W1:Y:S01]  /*118a0*/  MUFU.EX2 R184, R184 ;  /* 0x000000b800b87308 */ /* 0x000e620000000800 */
[----:B----4-:R-:W-:-:S02]  /*118b0*/  IMAD.MOV.U32 R181, RZ, RZ, R192 ;  /* 0x000000ffffb57224 */ /* 0x010fc400078e00c0 */
[----:B------:R-:W-:Y:S01]  /*118c0*/  FMUL.FTZ R192, R171, UR42 ;  /* 0x0000002aabc07c20 */ /* 0x000fe20008410000 */
[----:B------:R-:W-:Y:S01]  /*118d0*/  FMUL.FTZ R171, R186, UR42 ;  /* 0x0000002abaab7c20 */ /* 0x000fe20008410000 */
[----:B------:R-:W-:Y:S01]  /*118e0*/  FMNMX.FTZ R153, R174, R153, !PT ;  /* 0x00000099ae997209 */ /* 0x000fe20007810000 */
[----:B------:R-:W-:Y:S02]  /*118f0*/  IMAD.MOV.U32 R186, RZ, RZ, R181 ;  /* 0x000000ffffba7224 */ /* 0x000fe400078e00b5 */
[----:B------:R-:W-:Y:S01]  /*11900*/  FMUL.FTZ R188, R182, UR42 ;  /* 0x0000002ab6bc7c20 */ /* 0x000fe20008410000 */
[----:B------:R-:W-:Y:S01]  /*11910*/  FMUL.FTZ R181, R187, UR42 ;  /* 0x0000002abbb57c20 */ /* 0x000fe20008410000 */
[----:B------:R-:W2:Y:S01]  /*11920*/  MUFU.EX2 R154, R154 ;  /* 0x0000009a009a7308 */ /* 0x000ea20000000800 */
[----:B0-----:R-:W-:Y:S01]  /*11930*/  FFMA.FTZ R3, R155, R3, R152 ;  /* 0x000000039b037223 */ /* 0x001fe20000010098 */
[----:B------:R-:W-:Y:S01]  /*11940*/  FMNMX.FTZ R153, R186, R153, !PT ;  /* 0x00000099ba997209 */ /* 0x000fe20007810000 */
[----:B------:R-:W-:Y:S01]  /*11950*/  FMUL.FTZ R182, R190, UR42 ;  /* 0x0000002abeb67c20 */ /* 0x000fe20008410000 */
[----:B------:R-:W-:-:S02]  /*11960*/  IMAD.MOV.U32 R190, RZ, RZ, R208 ;  /* 0x000000ffffbe7224 */ /* 0x000fc400078e00d0 */
[----:B------:R-:W-:Y:S01]  /*11970*/  FMUL.FTZ R208, R198, UR42 ;  /* 0x0000002ac6d07c20 */ /* 0x000fe20008410000 */
[----:B------:R-:W-:Y:S01]  /*11980*/  FMNMX.FTZ R153, R196, R153, !PT ;  /* 0x00000099c4997209 */ /* 0x000fe20007810000 */
[----:B------:R-:W-:Y:S01]  /*11990*/  FMUL.FTZ R24, R24, R155 ;  /* 0x0000009b18187220 */ /* 0x000fe20000410000 */
[----:B------:R-:W0:Y:S01]  /*119a0*/  MUFU.TANH R192, R192 ;  /* 0x000000c000c07308 */ /* 0x000e220000002400 */
[C---:B-1----:R-:W-:Y:S01]  /*119b0*/  FADD.FTZ R3, R184.reuse, R3 ;  /* 0x00000003b8037221 */ /* 0x042fe20000010000 */
[----:B------:R-:W-:Y:S01]  /*119c0*/  FMNMX.FTZ R153, R193, R153, !PT ;  /* 0x00000099c1997209 */ /* 0x000fe20007810000 */
[----:B------:R-:W-:Y:S01]  /*119d0*/  FMUL.FTZ R25, R25, R155 ;  /* 0x0000009b19197220 */ /* 0x000fe20000410000 */
[----:B------:R-:W-:Y:S01]  /*119e0*/  F2FP.F16.F32.PACK_AB R152, R184, R152 ;  /* 0x00000098b898723e */ /* 0x000fe200000000ff */
[----:B------:R-:W-:Y:S01]  /*119f0*/  FMUL.FTZ R184, R183, UR42 ;  /* 0x0000002ab7b87c20 */ /* 0x000fe20008410000 */
[----:B------:R-:W-:Y:S01]  /*11a00*/  FMUL.FTZ R183, R191, UR42 ;  /* 0x0000002abfb77c20 */ /* 0x000fe20008410000 */
[----:B------:R-:W-:Y:S01]  /*11a10*/  IMAD.MOV.U32 R191, RZ, RZ, R210 ;  /* 0x000000ffffbf7224 */ /* 0x000fe200078e00d2 */
[----:B------:R-:W1:Y:S01]  /*11a20*/  MUFU.TANH R211, R211 ;  /* 0x000000d300d37308 */ /* 0x000e620000002400 */
[----:B--2---:R-:W-:Y:S01]  /*11a30*/  FADD.FTZ R185, R154, R3 ;  /* 0x000000039ab97221 */ /* 0x004fe20000010000 */
[----:B------:R-:W-:Y:S01]  /*11a40*/  FMUL.FTZ R210, R194, UR42 ;  /* 0x0000002ac2d27c20 */ /* 0x000fe20008410000 */
[----:B------:R-:W-:-:S02]  /*11a50*/  IMAD.MOV.U32 R194, RZ, RZ, R209 ;  /* 0x000000ffffc27224 */ /* 0x000fc400078e00d1 */
[----:B------:R-:W-:Y:S01]  /*11a60*/  FMUL.FTZ R209, R195, UR42 ;  /* 0x0000002ac3d17c20 */ /* 0x000fe20008410000 */
[----:B------:R-:W-:Y:S01]  /*11a70*/  MOV R187, R174 ;  /* 0x000000ae00bb7202 */ /* 0x000fe20000000f00 */
[----:B------:R-:W-:Y:S02]  /*11a80*/  IMAD.MOV.U32 R195, RZ, RZ, R197 ;  /* 0x000000ffffc37224 */ /* 0x000fe400078e00c5 */
        /* <DEDUP_REMOVED lines=21> */
[----:B------:R-:W-:Y:S01]  /*11be0*/  FMUL.FTZ R57, R57, R155 ;  /* 0x0000009b39397220 */ /* 0x000fe20000410000 */
[----:B------:R-:W-:Y:S01]  /*11bf0*/  FMNMX.FTZ R153, R178, R153, !PT ;  /* 0x00000099b2997209 */ /* 0x000fe20007810000 */
        /* <DEDUP_REMOVED lines=61> */
[----:B------:R-:W-:-:S05]  /*11fd0*/  FMUL.FTZ R149, R149, R155 ;  /* 0x0000009b95957220 */ /* 0x000fca0000410000 */
        /* <DEDUP_REMOVED lines=8> */
[C---:B--2---:R-:W-:Y:S01]  /*12060*/  FADD.FTZ R185, R176.reuse, R185 ;  /* 0x000000b9b0b97221 */ /* 0x044fe20000010000 */
[----:B------:R-:W-:-:S06]  /*12070*/  F2FP.F16.F32.PACK_AB R154, R176, R154 ;  /* 0x0000009ab09a723e */ /* 0x000fcc00000000ff */
[----:B------:R-:W-:Y:S01]  /*12080*/  MUFU.EX2 R158, R158 ;  /* 0x0000009e009e7308 */ /* 0x000fe20000000800 */
[----:B0-----:R-:W-:-:S07]  /*12090*/  FADD.FTZ R185, R159, R185 ;  /* 0x000000b99fb97221 */ /* 0x001fce0000010000 */
[----:B------:R-:W-:Y:S01]  /*120a0*/  MUFU.EX2 R160, R160 ;  /* 0x000000a000a07308 */ /* 0x000fe20000000800 */
[----:B---3--:R-:W-:Y:S01]  /*120b0*/  FADD.FTZ R185, R157, R185 ;  /* 0x000000b99db97221 */ /* 0x008fe20000010000 */
[----:B-1----:R-:W-:-:S06]  /*120c0*/  FMNMX.FTZ R174, R153, R174, !PT ;  /* 0x000000ae99ae7209 */ /* 0x002fcc0007810000 */
[----:B------:R-:W-:Y:S01]  /*120d0*/  MUFU.EX2 R161, R161 ;  /* 0x000000a100a17308 */ /* 0x000fe20000000800 */
[----:B------:R-:W0:Y:S07]  /*120e0*/  SHFL.BFLY PT, R176, R174, 0x1, 0x1f ;  /* 0x0c201f00aeb07f89 */ /* 0x000e2e00000e0000 */
[----:B------:R-:W-:Y:S08]  /*120f0*/  MUFU.EX2 R162, R162 ;  /* 0x000000a200a27308 */ /* 0x000ff00000000800 */
[----:B------:R-:W-:Y:S08]  /*12100*/  MUFU.EX2 R163, R163 ;  /* 0x000000a300a37308 */ /* 0x000ff00000000800 */
[----:B------:R-:W-:Y:S01]  /*12110*/  MUFU.EX2 R167, R167 ;  /* 0x000000a700a77308 */ /* 0x000fe20000000800 */
[----:B0-----:R-:W-:-:S05]  /*12120*/  FMNMX.FTZ R176, R174, R176, !PT ;  /* 0x000000b0aeb07209 */ /* 0x001fca0007810000 */
[C---:B------:R-:W-:Y:S01]  /*12130*/  FADD.FTZ R197, -R176.reuse, R20 ;  /* 0x00000014b0c57221 */ /* 0x040fe20000010100 */
[----:B------:R-:W-:Y:S01]  /*12140*/  FMUL.FTZ R179, R176, UR46 ;  /* 0x0000002eb0b37c20 */ /* 0x000fe20008410000 */
[----:B------:R-:W-:Y:S02]  /*12150*/  MUFU.EX2 R165, R165 ;  /* 0x000000a500a57308 */ /* 0x000fe40000000800 */
[----:B------:R-:W-:Y:S01]  /*12160*/  FMUL.FTZ R197, R197, UR46 ;  /* 0x0000002ec5c57c20 */ /* 0x000fe20008410000 */
[--C-:B------:R-:W-:Y:S01]  /*12170*/  FFMA.FTZ R153, R195, UR46, -R179.reuse ;  /* 0x0000002ec3997c23 */ /* 0x100fe200080108b3 */
[--C-:B------:R-:W-:Y:S01]  /*12180*/  FFMA.FTZ R198, R191, UR46, -R179.reuse ;  /* 0x0000002ebfc67c23 */ /* 0x100fe200080108b3 */
[--C-:B------:R-:W-:Y:S01]  /*12190*/  FFMA.FTZ R191, R211, UR46, -R179.reuse ;  /* 0x0000002ed3bf7c23 */ /* 0x100fe200080108b3 */
[--C-:B------:R-:W-:Y:S01]  /*121a0*/  FFMA.FTZ R175, R175, UR46, -R179.reuse ;  /* 0x0000002eafaf7c23 */ /* 0x100fe200080108b3 */
[----:B------:R-:W0:Y:S01]  /*121b0*/  S2R R211, SR_TID.X ;  /* 0x0000000000d37919 */ /* 0x000e220000002100 */
        /* <DEDUP_REMOVED lines=22> */
[----:B------:R-:W-:Y:S01]  /*12320*/  FFMA.FTZ R179, R199, UR46, -R179 ;  /* 0x0000002ec7b37c23 */ /* 0x000fe200080108b3 */
[----:B------:R-:W-:Y:S01]  /*12330*/  MOV R199, UR37 ;  /* 0x0000002500c77c02 */ /* 0x000fe20008000f00 */
[-C--:B-1----:R-:W-:Y:S01]  /*12340*/  FMUL.FTZ R26, R26, R197.reuse ;  /* 0x000000c51a1a7220 */ /* 0x082fe20000410000 */
[----:B--2---:R-:W-:Y:S01]  /*12350*/  FFMA.FTZ R0, R197, R0, R153 ;  /* 0x00000000c5007223 */ /* 0x004fe20000010099 */
[-C--:B------:R-:W-:Y:S01]  /*12360*/  FMUL.FTZ R27, R27, R197.reuse ;  /* 0x000000c51b1b7220 */ /* 0x080fe20000410000 */
[-C--:B------:R-:W-:Y:S01]  /*12370*/  FMUL.FTZ R30, R30, R197.reuse ;  /* 0x000000c51e1e7220 */ /* 0x080fe20000410000 */
[-C--:B------:R-:W-:Y:S01]  /*12380*/  FMUL.FTZ R31, R31, R197.reuse ;  /* 0x000000c51f1f7220 */ /* 0x080fe20000410000 */
[-C--:B------:R-:W-:Y:S01]  /*12390*/  FMUL.FTZ R34, R34, R197.reuse ;  /* 0x000000c522227220 */ /* 0x080fe20000410000 */
[-C--:B------:R-:W-:Y:S01]  /*123a0*/  FMUL.FTZ R35, R35, R197.reuse ;  /* 0x000000c523237220 */ /* 0x080fe20000410000 */
[----:B0-----:R-:W-:Y:S01]  /*123b0*/  SHF.R.U32.HI R211, RZ, 0x7, R211 ;  /* 0x00000007ffd37819 */ /* 0x001fe200000116d3 */
[----:B------:R-:W-:Y:S01]  /*123c0*/  FMUL.FTZ R38, R38, R197 ;  /* 0x000000c526267220 */ /* 0x000fe20000410000 */
[C---:B---3--:R-:W-:Y:S01]  /*123d0*/  FADD.FTZ R0, R175.reuse, R0 ;  /* 0x00000000af007221 */ /* 0x048fe20000010000 */
[----:B------:R-:W-:Y:S01]  /*123e0*/  F2FP.F16.F32.PACK_AB R153, R175, R153 ;  /* 0x00000099af99723e */ /* 0x000fe200000000ff */
[----:B------:R-:W-:-:S02]  /*123f0*/  VIADD R175, R14, 0x32440 ;  /* 0x000324400eaf7836 */ /* 0x000fc40000000000 */
[-C--:B------:R-:W-:Y:S01]  /*12400*/  FMUL.FTZ R39, R39, R197.reuse ;  /* 0x000000c527277220 */ /* 0x080fe20000410000 */
[-C--:B------:R-:W-:Y:S01]  /*12410*/  FMUL.FTZ R42, R42, R197.reuse ;  /* 0x000000c52a2a7220 */ /* 0x080fe20000410000 */
[-C--:B------:R-:W-:Y:S01]  /*12420*/  FMUL.FTZ R43, R43, R197.reuse ;  /* 0x000000c52b2b7220 */ /* 0x080fe20000410000 */
[-C--:B------:R-:W-:Y:S01]  /*12430*/  FMUL.FTZ R46, R46, R197.reuse ;  /* 0x000000c52e2e7220 */ /* 0x080fe20000410000 */
[----:B------:R-:W-:Y:S01]  /*12440*/  PRMT R175, R199, 0x654, R175 ;  /* 0x00000654c7af7816 */ /* 0x000fe200000000af */
[-C--:B------:R-:W-:Y:S01]  /*12450*/  FMUL.FTZ R47, R47, R197.reuse ;  /* 0x000000c52f2f7220 */ /* 0x080fe20000410000 */
[-C--:B------:R-:W-:Y:S01]  /*12460*/  FMUL.FTZ R50, R50, R197.reuse ;  /* 0x000000c532327220 */ /* 0x080fe20000410000 */
[-C--:B------:R-:W-:Y:S01]  /*12470*/  FMUL.FTZ R51, R51, R197.reuse ;  /* 0x000000c533337220 */ /* 0x080fe20000410000 */
[----:B------:R0:W-:Y:S01]  /*12480*/  SYNCS.ARRIVE.TRANS64.RED.A1T0 RZ, [R175+URZ], RZ ;  /* 0x000000ffafff79a7 */ /* 0x0001e2000810043f */
[-C--:B------:R-:W-:Y:S01]  /*12490*/  FMUL.FTZ R54, R54, R197.reuse ;  /* 0x000000c536367220 */ /* 0x080fe20000410000 */
[-C--:B------:R-:W-:Y:S01]  /*124a0*/  FMUL.FTZ R55, R55, R197.reuse ;  /* 0x000000c537377220 */ /* 0x080fe20000410000 */
[-C--:B------:R-:W-:Y:S01]  /*124b0*/  FMUL.FTZ R58, R58, R197.reuse ;  /* 0x000000c53a3a7220 */ /* 0x080fe20000410000 */
[-C--:B------:R-:W-:Y:S01]  /*124c0*/  FMUL.FTZ R59, R59, R197.reuse ;  /* 0x000000c53b3b7220 */ /* 0x080fe20000410000 */
[-C--:B------:R-:W-:Y:S01]  /*124d0*/  FMUL.FTZ R62, R62, R197.reuse ;  /* 0x000000c53e3e7220 */ /* 0x080fe20000410000 */
[-C--:B------:R-:W-:Y:S01]  /*124e0*/  FMUL.FTZ R63, R63, R197.reuse ;  /* 0x000000c53f3f7220 */ /* 0x080fe20000410000 */
[----:B------:R-:W-:Y:S01]  /*124f0*/  FMUL.FTZ R66, R66, R197 ;  /* 0x000000c542427220 */ /* 0x000fe20000410000 */
[----:B0-----:R-:W-:-:S02]  /*12500*/  IMAD.MOV.U32 R175, RZ, RZ, 0xc00 ;  /* 0x00000c00ffaf7424 */ /* 0x001fc400078e00ff */
        /* <DEDUP_REMOVED lines=43> */
[----:B------:R0:W1:Y:S01]  /*127c0*/  MUFU.EX2 R155, R174 ;  /* 0x000000ae009b7308 */ /* 0x0000620000000800 */
[----:B------:R-:W-:-:S07]  /*127d0*/  VIADD R197, R211, 0x8 ;  /* 0x00000008d3c57836 */ /* 0x000fce0000000000 */
[----:B------:R-:W-:Y:S01]  /*127e0*/  MUFU.EX2 R195, R195 ;  /* 0x000000c300c37308 */ /* 0x000fe20000000800 */
[----:B0-----:R-:W-:Y:S02]  /*127f0*/  IMAD R174, R18, R175, UR39 ;  /* 0x0000002712ae7e24 */ /* 0x001fe4000f8e02af */
[----:B------:R-:W-:-:S03]  /*12800*/  IMAD.MOV.U32 R175, RZ, RZ, 0x40000040 ;  /* 0x40000040ffaf7424 */ /* 0x000fc600078e00ff */
[----:B------:R-:W-:Y:S02]  /*12810*/  R2UR UR6, R174 ;  /* 0x00000000ae0672ca */ /* 0x000fe400000e0000 */
[----:B------:R-:W-:Y:S01]  /*12820*/  R2UR UR7, R175 ;  /* 0x00000000af0772ca */ /* 0x000fe200000e0000 */
[----:B-1----:R-:W-:Y:S01]  /*12830*/  FADD.FTZ R0, R155, R0 ;  /* 0x000000009b007221 */ /* 0x002fe20000010000 */
[----:B------:R-:W0:Y:S08]  /*12840*/  MUFU.EX2 R175, R198 ;  /* 0x000000c600af7308 */ /* 0x000e300000000800 */
[----:B------:R-:W1:Y:S08]  /*12850*/  MUFU.EX2 R194, R194 ;  /* 0x000000c200c27308 */ /* 0x000e700000000800 */
[----:B------:R-:W2:Y:S01]  /*12860*/  MUFU.EX2 R190, R190 ;  /* 0x000000be00be7308 */ /* 0x000ea20000000800 */
[C---:B0-----:R-:W-:Y:S01]  /*12870*/  F2FP.F16.F32.PACK_AB R155, R175.reuse, R155 ;  /* 0x0000009baf9b723e */ /* 0x041fe200000000ff */
[----:B------:R0:W-:Y:S01]  /*12880*/  BAR.SYNC.DEFER_BLOCKING R197, 0x100 ;  /* 0x000400c50000751d */ /* 0x0001e20000010000 */
[----:B------:R-:W-:-:S04]  /*12890*/  FADD.FTZ R0, R175, R0 ;  /* 0x00000000af007221 */ /* 0x000fc80000010000 */
[----:B------:R-:W-:Y:S01]  /*128a0*/  FADD.FTZ R0, R195, R0 ;  /* 0x00000000c3007221 */ /* 0x000fe20000010000 */
[----:B------:R-:W-:Y:S03]  /*128b0*/  MUFU.EX2 R189, R189 ;  /* 0x000000bd00bd7308 */ /* 0x000fe60000000800 */
[----:B-1----:R-:W-:-:S05]  /*128c0*/  FADD.FTZ R0, R194, R0 ;  /* 0x00000000c2007221 */ /* 0x002fca0000010000 */
[----:B------:R-:W-:Y:S01]  /*128d0*/  MUFU.EX2 R166, R166 ;  /* 0x000000a600a67308 */ /* 0x000fe20000000800 */
[----:B--2---:R-:W-:-:S07]  /*128e0*/  FADD.FTZ R0, R190, R0 ;  /* 0x00000000be007221 */ /* 0x004fce0000010000 */
[----:B------:R-:W-:Y:S01]  /*128f0*/  MUFU.EX2 R186, R186 ;  /* 0x000000ba00ba7308 */ /* 0x000fe20000000800 */
[----:B------:R-:W-:-:S06]  /*12900*/  WARPGROUP.ARRIVE ;  /* 0x00000000000079c5 */ /* 0x000fcc0000000000 */
        /* <DEDUP_REMOVED lines=14> */
[----:B------:R-:W1:Y:S02]  /*129f0*/  MUFU.EX2 R179, R179 ;  /* 0x000000b300b37308 */ /* 0x000e640000000800 */
[----:B-1----:R-:W-:Y:S01]  /*12a00*/  F2FP.F16.F32.PACK_AB R175, R179, R178 ;  /* 0x000000b2b3af723e */ /* 0x002fe200000000ff */
[----:B------:R-:W-:-:S05]  /*12a10*/  WARPGROUP.DEPBAR.LE gsb0, 0x0 ;  /* 0x00008000000079c5 */ /* 0x000fca0000010000 */
[----:B------:R1:W2:Y:S01]  /*12a20*/  MUFU.EX2 R155, R156 ;  /* 0x0000009c009b7308 */ /* 0x0002a20000000800 */
[----:B------:R-:W-:Y:S02]  /*12a30*/  VIADD R152, R174, 0x80 ;  /* 0x00000080ae987836 */ /* 0x000fe40000000000 */
[----:B------:R-:W-:-:S03]  /*12a40*/  IMAD.MOV.U32 R153, RZ, RZ, 0x40000040 ;  /* 0x40000040ff997424 */ /* 0x000fc600078e00ff */
[----:B------:R-:W-:Y:S02]  /*12a50*/  R2UR UR6, R152 ;  /* 0x00000000980672ca */ /* 0x000fe400000e0000 */
[----:B------:R-:W3:Y:S01]  /*12a60*/  MUFU.EX2 R154, R196 ;  /* 0x000000c4009a7308 */ /* 0x000ee20000000800 */
[----:B------:R-:W-:Y:S01]  /*12a70*/  R2UR UR7, R153 ;  /* 0x00000000990772ca */ /* 0x000fe200000e0000 */
[----:B------:R-:W-:Y:S01]  /*12a80*/  IMAD.MOV.U32 R153, RZ, RZ, 0x40000040 ;  /* 0x40000040ff997424 */ /* 0x000fe200078e00ff */
[----:B-1----:R-:W-:Y:S02]  /*12a90*/  F2FP.F16.F32.PACK_AB R156, R157, R159 ;  /* 0x0000009f9d9c723e */ /* 0x002fe400000000ff */
[----:B------:R-:W-:Y:S02]  /*12aa0*/  F2FP.F16.F32.PACK_AB R157, R194, R195 ;  /* 0x000000c3c29d723e */ /* 0x000fe400000000ff */
[----:B------:R-:W-:Y:S01]  /*12ab0*/  IADD3 R152, R174, 0x100, RZ ;  /* 0x00000100ae987810 */ /* 0x000fe20007ffe0ff */
[----:B--2---:R-:W-:-:S04]  /*12ac0*/  FADD.FTZ R185, R155, R185 ;  /* 0x000000b99bb97221 */ /* 0x004fc80000010000 */
[C---:B------:R-:W-:Y:S01]  /*12ad0*/  FADD.FTZ R185, R158.reuse, R185 ;  /* 0x000000b99eb97221 */ /* 0x040fe20000010000 */
[----:B------:R-:W-:Y:S02]  /*12ae0*/  F2FP.F16.F32.PACK_AB R158, R158, R155 ;  /* 0x0000009b9e9e723e */ /* 0x000fe400000000ff */
[----:B------:R-:W1:Y:S01]  /*12af0*/  MUFU.EX2 R155, R193 ;  /* 0x000000c1009b7308 */ /* 0x000e620000000800 */
[----:B---3--:R-:W-:Y:S01]  /*12b00*/  F2FP.F16.F32.PACK_AB R159, R154, R190 ;  /* 0x000000be9a9f723e */ /* 0x008fe200000000ff */
[----:B------:R-:W-:Y:S01]  /*12b10*/  FADD.FTZ R185, R160, R185 ;  /* 0x000000b9a0b97221 */ /* 0x000fe20000010000 */
[----:B------:R-:W-:Y:S01]  /*12b20*/  F2FP.F16.F32.PACK_AB R160, R161, R160 ;  /* 0x000000a0a1a0723e */ /* 0x000fe200000000ff */
[----:B------:R-:W-:Y:S01]  /*12b30*/  FADD.FTZ R0, R154, R0 ;  /* 0x000000009a007221 */ /* 0x000fe20000010000 */
[----:B------:R-:W-:-:S06]  /*12b40*/  WARPGROUP.ARRIVE ;  /* 0x00000000000079c5 */ /* 0x000fcc0000000000 */
[----:B------:R-:W-:Y:S01]  /*12b50*/  HGMMA.64x256x16.F32 R24, R156, gdesc[UR4].tnspB, R24, gsb0 ;  /* 0x43e000049c187df0 */ /* 0x000fe20008000818 */
[----:B------:R-:W-:Y:S01]  /*12b60*/  R2UR UR6, R152 ;  /* 0x00000000980672ca */ /* 0x000fe200000e0000 */
[----:B------:R-:W-:Y:S01]  /*12b70*/  VIADD R152, R174, 0x180 ;  /* 0x00000180ae987836 */ /* 0x000fe20000000000 */
[----:B------:R-:W-:Y:S01]  /*12b80*/  R2UR UR7, R153 ;  /* 0x00000000990772ca */ /* 0x000fe200000e0000 */
[----:B------:R-:W-:Y:S02]  /*12b90*/  IMAD.MOV.U32 R153, RZ, RZ, 0x40000040 ;  /* 0x40000040ff997424 */ /* 0x000fe400078e00ff */
[----:B-1----:R-:W-:Y:S01]  /*12ba0*/  FADD.FTZ R0, R155, R0 ;  /* 0x000000009b007221 */ /* 0x002fe20000010000 */
[----:B------:R-:W-:Y:S02]  /*12bb0*/  WARPGROUP.DEPBAR.LE gsb0, 0x0 ;  /* 0x00008000000079c5 */ /* 0x000fe40000010000 */
[----:B------:R-:W1:Y:S01]  /*12bc0*/  MUFU.EX2 R156, R192 ;  /* 0x000000c0009c7308 */ /* 0x000e620000000800 */
[----:B------:R-:W-:-:S04]  /*12bd0*/  FADD.FTZ R158, R161, R185 ;  /* 0x000000b9a19e7221 */ /* 0x000fc80000010000 */
[----:B------:R-:W-:Y:S01]  /*12be0*/  FADD.FTZ R158, R162, R158 ;  /* 0x0000009ea29e7221 */ /* 0x000fe20000010000 */
[C---:B------:R-:W-:Y:S02]  /*12bf0*/  F2FP.F16.F32.PACK_AB R162, R163.reuse, R162 ;  /* 0x000000a2a3a2723e */ /* 0x040fe400000000ff */
[----:B------:R-:W2:Y:S01]  /*12c00*/  MUFU.EX2 R157, R191 ;  /* 0x000000bf009d7308 */ /* 0x000ea20000000800 */
[----:B------:R-:W-:-:S04]  /*12c10*/  FADD.FTZ R158, R163, R158 ;  /* 0x0000009ea39e7221 */ /* 0x000fc80000010000 */
[----:B------:R-:W-:-:S03]  /*12c20*/  FADD.FTZ R158, R167, R158 ;  /* 0x0000009ea79e7221 */ /* 0x000fc60000010000 */
[----:B------:R3:W4:Y:S01]  /*12c30*/  MUFU.EX2 R159, R164 ;  /* 0x000000a4009f7308 */ /* 0x0007220000000800 */
[C---:B-1----:R-:W-:Y:S01]  /*12c40*/  F2FP.F16.F32.PACK_AB R161, R156.reuse, R155 ;  /* 0x0000009b9ca1723e */ /* 0x042fe200000000ff */
[----:B------:R-:W-:Y:S01]  /*12c50*/  FADD.FTZ R158, R165, R158 ;  /* 0x0000009ea59e7221 */ /* 0x000fe20000010000 */
[----:B------:R-:W-:Y:S01]  /*12c60*/  FADD.FTZ R0, R156, R0 ;  /* 0x000000009c007221 */ /* 0x000fe20000010000 */
[----:B--2---:R-:W-:-:S03]  /*12c70*/  F2FP.F16.F32.PACK_AB R163, R189, R157 ;  /* 0x0000009dbda3723e */ /* 0x004fc600000000ff */
[----:B------:R-:W-:Y:S01]  /*12c80*/  FADD.FTZ R0, R157, R0 ;  /* 0x000000009d007221 */ /* 0x000fe20000010000 */
[----:B---3--:R-:W-:Y:S01]  /*12c90*/  F2FP.F16.F32.PACK_AB R164, R165, R167 ;  /* 0x000000a7a5a4723e */ /* 0x008fe200000000ff */
[----:B------:R-:W-:Y:S01]  /*12ca0*/  WARPGROUP.ARRIVE ;  /* 0x00000000000079c5 */ /* 0x000fe20000000000 */
[----:B------:R-:W-:Y:S01]  /*12cb0*/  F2FP.F16.F32.PACK_AB R165, R187, R186 ;  /* 0x000000babba5723e */ /* 0x000fe200000000ff */
[----:B------:R-:W-:Y:S01]  /*12cc0*/  FADD.FTZ R0, R189, R0 ;  /* 0x00000000bd007221 */ /* 0x000fe20000010000 */
[----:B------:R-:W-:-:S03]  /*12cd0*/  F2FP.F16.F32.PACK_AB R167, R184, R188 ;  /* 0x000000bcb8a7723e */ /* 0x000fc600000000ff */
[----:B------:R-:W-:Y:S01]  /*12ce0*/  HGMMA.64x256x16.F32 R24, R160, gdesc[UR4].tnspB, R24, gsb0 ;  /* 0x43e00004a0187df0 */ /* 0x000fe20008000818 */
[----:B------:R-:W-:Y:S01]  /*12cf0*/  R2UR UR6, R152 ;  /* 0x00000000980672ca */ /* 0x000fe200000e0000 */
[----:B------:R-:W-:Y:S01]  /*12d00*/  VIADD R152, R174, 0x200 ;  /* 0x00000200ae987836 */ /* 0x000fe20000000000 */
[----:B------:R-:W-:Y:S01]  /*12d10*/  R2UR UR7, R153 ;  /* 0x00000000990772ca */ /* 0x000fe200000e0000 */
[----:B------:R-:W-:Y:S02]  /*12d20*/  IMAD.MOV.U32 R153, RZ, RZ, 0x40000040 ;  /* 0x40000040ff997424 */ /* 0x000fe400078e00ff */
[----:B------:R-:W-:-:S04]  /*12d30*/  FADD.FTZ R0, R186, R0 ;  /* 0x00000000ba007221 */ /* 0x000fc80000010000 */
[----:B------:R-:W-:-:S04]  /*12d40*/  FADD.FTZ R187, R187, R0 ;  /* 0x00000000bbbb7221 */ /* 0x000fc80000010000 */
[----:B------:R-:W-:-:S04]  /*12d50*/  FADD.FTZ R187, R188, R187 ;  /* 0x000000bbbcbb7221 */ /* 0x000fc80000010000 */
[----:B------:R-:W-:Y:S01]  /*12d60*/  FADD.FTZ R187, R184, R187 ;  /* 0x000000bbb8bb7221 */ /* 0x000fe20000010000 */
[----:B------:R-:W-:Y:S02]  /*12d70*/  WARPGROUP.DEPBAR.LE gsb0, 0x0 ;  /* 0x00008000000079c5 */ /* 0x000fe40000010000 */
[----:B----4-:R-:W-:Y:S02]  /*12d80*/  FADD.FTZ R160, R159, R158 ;  /* 0x0000009e9fa07221 */ /* 0x010fe40000010000 */
[----:B------:R1:W2:Y:S02]  /*12d90*/  MUFU.EX2 R158, R171 ;  /* 0x000000ab009e7308 */ /* 0x0002a40000000800 */
[C---:B------:R-:W-:Y:S01]  /*12da0*/  FADD.FTZ R160, R166.reuse, R160 ;  /* 0x000000a0a6a07221 */ /* 0x040fe20000010000 */
[----:B------:R-:W-:-:S03]  /*12db0*/  F2FP.F16.F32.PACK_AB R166, R166, R159 ;  /* 0x0000009fa6a6723e */ /* 0x000fc600000000ff */
[----:B------:R-:W-:Y:S01]  /*12dc0*/  FADD.FTZ R160, R180, R160 ;  /* 0x000000a0b4a07221 */ /* 0x000fe20000010000 */
[----:B------:R-:W-:Y:S01]  /*12dd0*/  WARPGROUP.ARRIVE ;  /* 0x00000000000079c5 */ /* 0x000fe20000000000 */
[----:B------:R3:W4:Y:S01]  /*12de0*/  MUFU.EX2 R159, R168 ;  /* 0x000000a8009f7308 */ /* 0x0007220000000800 */
[----:B-1----:R-:W-:-:S04]  /*12df0*/  F2FP.F16.F32.PACK_AB R171, R183, R182 ;  /* 0x000000b6b7ab723e */ /* 0x002fc800000000ff */
[----:B------:R-:W-:Y:S01]  /*12e00*/  HGMMA.64x256x16.F32 R24, R164, gdesc[UR4].tnspB, R24, gsb0 ;  /* 0x43e00004a4187df0 */ /* 0x000fe20008000818 */
[----:B------:R-:W-:Y:S01]  /*12e10*/  R2UR UR6, R152 ;  /* 0x00000000980672ca */ /* 0x000fe200000e0000 */
[----:B------:R-:W-:Y:S01]  /*12e20*/  FADD.FTZ R152, R169, R160 ;  /* 0x000000a0a9987221 */ /* 0x000fe20000010000 */
[----:B------:R-:W-:Y:S01]  /*12e30*/  R2UR UR7, R153 ;  /* 0x00000000990772ca */ /* 0x000fe200000e0000 */
[----:B------:R1:W0:Y:S01]  /*12e40*/  MUFU.EX2 R160, R21 ;  /* 0x0000001500a07308 */ /* 0x0002220000000800 */
[----:B---3--:R-:W-:Y:S02]  /*12e50*/  F2FP.F16.F32.PACK_AB R168, R169, R180 ;  /* 0x000000b4a9a8723e */ /* 0x008fe400000000ff */
[----:B--2---:R-:W-:Y:S01]  /*12e60*/  F2FP.F16.F32.PACK_AB R169, R181, R158 ;  /* 0x0000009eb5a9723e */ /* 0x004fe200000000ff */
[----:B------:R-:W-:Y:S01]  /*12e70*/  FADD.FTZ R158, R158, R187 ;  /* 0x000000bb9e9e7221 */ /* 0x000fe20000010000 */
[----:B----4-:R-:W-:-:S03]  /*12e80*/  FADD.FTZ R152, R159, R152 ;  /* 0x000000989f987221 */ /* 0x010fc60000010000 */
[----:B------:R2:W3:Y:S01]  /*12e90*/  MUFU.EX2 R153, R3 ;  /* 0x0000000300997308 */ /* 0x0004e20000000800 */
[----:B-1----:R-:W-:Y:S02]  /*12ea0*/  IMAD.MOV.U32 R21, RZ, RZ, 0x40000040 ;  /* 0x40000040ff157424 */ /* 0x002fe400078e00ff */
[----:B------:R-:W-:Y:S01]  /*12eb0*/  FADD.FTZ R181, R181, R158 ;  /* 0x0000009eb5b57221 */ /* 0x000fe20000010000 */
[C---:B------:R-:W-:Y:S01]  /*12ec0*/  FADD.FTZ R152, R170.reuse, R152 ;  /* 0x00000098aa987221 */ /* 0x040fe20000010000 */
[----:B------:R-:W-:Y:S02]  /*12ed0*/  F2FP.F16.F32.PACK_AB R170, R170, R159 ;  /* 0x0000009faaaa723e */ /* 0x000fe400000000ff */
[----:B------:R-:W-:Y:S01]  /*12ee0*/  FADD.FTZ R182, R182, R181 ;  /* 0x000000b5b6b67221 */ /* 0x000fe20000010000 */
[----:B------:R-:W-:Y:S01]  /*12ef0*/  FADD.FTZ R152, R177, R152 ;  /* 0x00000098b1987221 */ /* 0x000fe20000010000 */
[----:B------:R1:W4:Y:S02]  /*12f00*/  MUFU.EX2 R159, R20 ;  /* 0x00000014009f7308 */ /* 0x0003240000000800 */
[----:B------:R-:W-:Y:S01]  /*12f10*/  FADD.FTZ R182, R183, R182 ;  /* 0x000000b6b7b67221 */ /* 0x000fe20000010000 */
[C---:B--2---:R-:W-:Y:S01]  /*12f20*/  FADD.FTZ R3, R172.reuse, R152 ;  /* 0x00000098ac037221 */ /* 0x044fe20000010000 */
[----:B------:R-:W-:-:S03]  /*12f30*/  F2FP.F16.F32.PACK_AB R172, R172, R177 ;  /* 0x000000b1acac723e */ /* 0x000fc600000000ff */
[----:B0-----:R-:W-:Y:S01]  /*12f40*/  FADD.FTZ R3, R160, R3 ;  /* 0x00000003a0037221 */ /* 0x001fe20000010000 */
[----:B-1----:R-:W-:Y:S01]  /*12f50*/  IADD3 R20, R174, 0x280, RZ ;  /* 0x00000280ae147810 */ /* 0x002fe20007ffe0ff */
[----:B---3--:R-:W-:Y:S02]  /*12f60*/  FADD.FTZ R182, R153, R182 ;  /* 0x000000b699b67221 */ /* 0x008fe40000010000 */
[C---:B------:R-:W-:Y:S01]  /*12f70*/  FADD.FTZ R3, R173.reuse, R3 ;  /* 0x00000003ad037221 */ /* 0x040fe20000010000 */
[----:B------:R-:W-:Y:S02]  /*12f80*/  F2FP.F16.F32.PACK_AB R174, R173, R160 ;  /* 0x000000a0adae723e */ /* 0x000fe400000000ff */
[C---:B----4-:R-:W-:Y:S01]  /*12f90*/  F2FP.F16.F32.PACK_AB R173, R159.reuse, R153 ;  /* 0x000000999fad723e */ /* 0x050fe200000000ff */
[----:B------:R-:W-:-:S04]  /*12fa0*/  FADD.FTZ R159, R159, R182 ;  /* 0x000000b69f9f7221 */ /* 0x000fc80000010000 */
[----:B------:R-:W-:-:S04]  /*12fb0*/  FADD.FTZ R0, R178, R159 ;  /* 0x0000009fb2007221 */ /* 0x000fc80000010000 */
[----:B------:R-:W-:Y:S01]  /*12fc0*/  FADD.FTZ R0, R179, R0 ;  /* 0x00000000b3007221 */ /* 0x000fe20000010000 */
[----:B------:R-:W-:Y:S02]  /*12fd0*/  WARPGROUP.DEPBAR.LE gsb0, 0x0 ;  /* 0x00008000000079c5 */ /* 0x000fe40000010000 */
[----:B------:R-:W-:-:S06]  /*12fe0*/  WARPGROUP.ARRIVE ;  /* 0x00000000000079c5 */ /* 0x000fcc0000000000 */
        /* <DEDUP_REMOVED lines=8> */
[----:B------:R-:W-:Y:S05]  /*13070*/  @!P0 BRA `(.L_x_6081) ;  /* 0x0000000000048947 */ /* 0x000fea0003800000 */
[----:B------:R-:W-:Y:S01]  /*13080*/  BPT.TRAP 0x1 ;  /* 0x000000040000795c */ /* 0x000fe20000300000 */
.L_x_6081:
[C---:B------:R-:W-:Y:S01]  /*13090*/  ISETP.GT.AND P1, PT, R13.reuse, RZ, PT ;  /* 0x000000ff0d00720c */ /* 0x040fe20003f24270 */
[----:B------:R-:W-:Y:S02]  /*130a0*/  VIADD R14, R14, 0x32460 ;  /* 0x000324600e0e7836 */ /* 0x000fe40000000000 */
[----:B------:R-:W-:Y:S02]  /*130b0*/  IMAD.U32 R21, RZ, RZ, UR37 ;  /* 0x00000025ff157e24 */ /* 0x000fe4000f8e00ff */
[----:B------:R-:W-:Y:S02]  /*130c0*/  VIADD R13, R13, 0xffffffff ;  /* 0xffffffff0d0d7836 */ /* 0x000fe40000000000 */
[----:B------:R-:W-:Y:S01]  /*130d0*/  IMAD.MOV.U32 R20, RZ, RZ, R176 ;  /* 0x000000ffff147224 */ /* 0x000fe200078e00b0 */
[----:B------:R-:W-:Y:S02]  /*130e0*/  PRMT R14, R21, 0x654, R14 ;  /* 0x00000654150e7816 */ /* 0x000fe4000000000e */
[----:B------:R-:W-:-:S02]  /*130f0*/  MOV R21, R15 ;  /* 0x0000000f00157202 */ /* 0x000fc40000000f00 */
[----:B------:R0:W-:Y:S01]  /*13100*/  SYNCS.ARRIVE.TRANS64.RED.A1T0 RZ, [R14+URZ], RZ ;  /* 0x000000ff0eff79a7 */ /* 0x0001e2000810043f */
[----:B------:R-:W-:Y:S05]  /*13110*/  @P1 BRA `(.L_x_6082) ;  /* 0xffffffcc00d81947 */ /* 0x000fea000383ffff */
.L_x_6071:
[----:B------:R-:W2:Y:S01]  /*13120*/  LDL.LU R177, [R1+0xc8] ;  /* 0x0000c80001b17983 */ /* 0x000ea20000300800 */
[----:B------:R-:W-:Y:S05]  /*13130*/  WARPSYNC.ALL ;  /* 0x0000000000007948 */ /* 0x000fea0003800000 */
[----:B-----5:R-:W1:Y:S01]  /*13140*/  SHFL.BFLY PT, R4, R3, 0x2, 0x1f ;  /* 0x0c401f0003047f89 */ /* 0x020e6200000e0000 */
[----:B------:R-:W-:Y:S01]  /*13150*/  VIADD R18, R18, 0x1 ;  /* 0x0000000112127836 */ /* 0x000fe20000000000 */
[----:B------:R-:W-:Y:S01]  /*13160*/  MOV R22, UR46 ;  /* 0x0000002e00167c02 */ /* 0x000fe20008000f00 */
[----:B0-----:R-:W-:Y:S01]  /*13170*/  IMAD.U32 R14, RZ, RZ, UR46 ;  /* 0x0000002eff0e7e24 */ /* 0x001fe2000f8e00ff */
[----:B------:R-:W0:Y:S01]  /*13180*/  SHFL.BFLY PT, R7, R0, 0x2, 0x1f ;  /* 0x0c401f0000077f89 */ /* 0x000e2200000e0000 */
[----:B------:R-:W-:Y:S01]  /*13190*/  IMAD.MOV.U32 R21, RZ, RZ, -0x800000 ;  /* 0xff800000ff157424 */ /* 0x000fe200078e00ff */
[----:B------:R3:W-:Y:S08]  /*131a0*/  BAR.ARV R12, 0x100 ;  /* 0x0004000c0000751d */ /* 0x0007f00000002000 */
[----:B------:R-:W-:Y:S06]  /*131b0*/  BAR.ARV 0x8, 0x180 ;  /* 0x0206000000007b1d */ /* 0x000fec0000002000 */
[----:B------:R-:W-:Y:S01]  /*131c0*/  ISETP.NE.AND P0, PT, R18, 0x2, PT ;  /* 0x000000021200780c */ /* 0x000fe20003f05270 */
[----:B------:R-:W-:-:S02]  /*131d0*/  IMAD.MOV.U32 R20, RZ, RZ, -0x800000 ;  /* 0xff800000ff147424 */ /* 0x000fc400078e00ff */
[----:B-1----:R-:W-:Y:S01]  /*131e0*/  FADD.FTZ R4, R4, R3 ;  /* 0x0000000304047221 */ /* 0x002fe20000010000 */
[----:B------:R-:W-:Y:S02]  /*131f0*/  PLOP3.LUT P1, PT, PT, PT, PT, 0x8, 0x0 ;  /* 0x000000000000781c */ /* 0x000fe40003f2e170 */
[----:B------:R-:W-:Y:S01]  /*13200*/  SEL R3, RZ, 0x1, P0 ;  /* 0x00000001ff037807 */ /* 0x000fe20000000000 */
[----:B0-----:R-:W-:Y:S01]  /*13210*/  FADD.FTZ R8, R7, R0 ;  /* 0x0000000007087221 */ /* 0x001fe20000010000 */
[----:B------:R-:W0:Y:S01]  /*13220*/  SHFL.BFLY PT, R5, R4, 0x1, 0x1f ;  /* 0x0c201f0004057f89 */ /* 0x000e2200000e0000 */
[----:B------:R-:W-:Y:S01]  /*13230*/  IMAD.MOV.U32 R7, RZ, RZ, RZ ;  /* 0x000000ffff077224 */ /* 0x000fe200078e00ff */
[----:B------:R-:W-:Y:S01]  /*13240*/  LOP3.LUT R202, R202, R3, RZ, 0x3c, !PT ;  /* 0x00000003caca7212 */ /* 0x000fe200078e3cff */
[----:B------:R-:W-:Y:S01]  /*13250*/  IMAD.MOV.U32 R0, RZ, RZ, RZ ;  /* 0x000000ffff007224 */ /* 0x000fe200078e00ff */
[----:B------:R-:W1:Y:S01]  /*13260*/  SHFL.BFLY PT, R9, R8, 0x1, 0x1f ;  /* 0x0c201f0008097f89 */ /* 0x000e6200000e0000 */
[----:B------:R-:W-:Y:S01]  /*13270*/  SEL R18, R18, RZ, P0 ;  /* 0x000000ff12127207 */ /* 0x000fe20000000000 */
[----:B0-----:R-:W-:Y:S01]  /*13280*/  FADD.FTZ R5, R4, R5 ;  /* 0x0000000504057221 */ /* 0x001fe20000010000 */
[----:B-1----:R-:W-:-:S04]  /*13290*/  FADD.FTZ R6, R8, R9 ;  /* 0x0000000908067221 */ /* 0x002fc80000010000 */
[----:B------:R-:W-:Y:S02]  /*132a0*/  FSETP.NE.FTZ.AND P2, PT, R5, RZ, PT ;  /* 0x000000ff0500720b */ /* 0x000fe40003f55000 */
[----:B------:R-:W-:-:S11]  /*132b0*/  FSETP.NE.FTZ.AND P3, PT, R6, RZ, PT ;  /* 0x000000ff0600720b */ /* 0x000fd60003f75000 */
[----:B------:R-:W0:Y:S01]  /*132c0*/  @P2 MUFU.RCP R7, R5 ;  /* 0x0000000500072308 */ /* 0x000e220000001000 */
[----:B------:R-:W-:Y:S01]  /*132d0*/  @P2 FMUL.FTZ R14, R14, 0.69314718246459960938 ;  /* 0x3f3172180e0e2820 */ /* 0x000fe20000410000 */
[----:B------:R-:W-:-:S06]  /*132e0*/  @P3 FMUL.FTZ R22, R22, 0.69314718246459960938 ;  /* 0x3f31721816163820 */ /* 0x000fcc0000410000 */
[----:B------:R-:W1:Y:S01]  /*132f0*/  @P3 MUFU.RCP R0, R6 ;  /* 0x0000000600003308 */ /* 0x000e620000001000 */
[-C--:B0-----:R-:W-:Y:S01]  /*13300*/  FMUL.FTZ R172, R100, R7.reuse ;  /* 0x0000000764ac7220 */ /* 0x081fe20000410000 */
[----:B------:R-:W-:-:S06]  /*13310*/  FMUL.FTZ R3, R101, R7 ;  /* 0x0000000765037220 */ /* 0x000fcc0000410000 */
[----:B------:R-:W0:Y:S01]  /*13320*/  @P2 MUFU.LG2 R100, R5 ;  /* 0x0000000500642308 */ /* 0x000e220000000c00 */
[-C--:B---3--:R-:W-:Y:S01]  /*13330*/  FMUL.FTZ R12, R36, R7.reuse ;  /* 0x00000007240c7220 */ /* 0x088fe20000410000 */
[-C--:B------:R-:W-:Y:S01]  /*13340*/  FMUL.FTZ R4, R24, R7.reuse ;  /* 0x0000000718047220 */ /* 0x080fe20000410000 */
[-C--:B------:R-:W-:Y:S01]  /*13350*/  FMUL.FTZ R25, R25, R7.reuse ;  /* 0x0000000719197220 */ /* 0x080fe20000410000 */
[-C--:B------:R-:W-:Y:S01]  /*13360*/  FMUL.FTZ R28, R28, R7.reuse ;  /* 0x000000071c1c7220 */ /* 0x080fe20000410000 */
[-C--:B------:R-:W-:Y:S01]  /*13370*/  FMUL.FTZ R29, R29, R7.reuse ;  /* 0x000000071d1d7220 */ /* 0x080fe20000410000 */
[-C--:B-1----:R-:W-:Y:S01]  /*13380*/  FMUL.FTZ R36, R95, R0.reuse ;  /* 0x000000005f247220 */ /* 0x082fe20000410000 */
[-C--:B------:R-:W-:Y:S01]  /*13390*/  FMUL.FTZ R8, R31, R0.reuse ;  /* 0x000000001f087220 */ /* 0x080fe20000410000 */
[----:B------:R1:W3:Y:S01]  /*133a0*/  @P3 MUFU.LG2 R101, R6 ;  /* 0x0000000600653308 */ /* 0x0002e20000000c00 */
        /* <DEDUP_REMOVED lines=9> */
[-C--:B-1----:R-:W-:Y:S01]  /*13440*/  FMUL.FTZ R6, R27, R0.reuse ;  /* 0x000000001b067220 */ /* 0x082fe20000410000 */
[-C--:B------:R-:W-:Y:S01]  /*13450*/  FMUL.FTZ R49, R49, R7.reuse ;  /* 0x0000000731317220 */ /* 0x080fe20000410000 */
[-C--:B------:R-:W-:Y:S01]  /*13460*/  FMUL.FTZ R160, R52, R7.reuse ;  /* 0x0000000734a07220 */ /* 0x080fe20000410000 */
[-C--:B------:R-:W-:Y:S01]  /*13470*/  FMUL.FTZ R53, R53, R7.reuse ;  /* 0x0000000735357220 */ /* 0x080fe20000410000 */
[-C--:B------:R-:W-:Y:S01]  /*13480*/  FMUL.FTZ R161, R56, R7.reuse ;  /* 0x0000000738a17220 */ /* 0x080fe20000410000 */
[-C--:B------:R-:W-:Y:S01]  /*13490*/  FMUL.FTZ R57, R57, R7.reuse ;  /* 0x0000000739397220 */ /* 0x080fe20000410000 */
[-C--:B------:R-:W-:Y:S01]  /*134a0*/  FMUL.FTZ R162, R60, R7.reuse ;  /* 0x000000073ca27220 */ /* 0x080fe20000410000 */
[----:B---3--:R-:W-:Y:S01]  /*134b0*/  @P3 FMUL.FTZ R101, R101, 0.69314718246459960938 ;  /* 0x3f31721865653820 */ /* 0x008fe20000410000 */
        /* <DEDUP_REMOVED lines=108> */
.L_x_6012:
[----:B------:R-:W-:Y:S05]  /*13b80*/  WARPSYNC.ALL ;  /* 0x0000000000007948 */ /* 0x000fea0003800000 */
[----:B------:R-:W1:Y:S08]  /*13b90*/  S2UR UR37, SR_CgaCtaId ;  /* 0x00000000002579c3 */ /* 0x000e700000008800 */
[----:B------:R-:W-:Y:S06]  /*13ba0*/  BAR.SYNC.DEFER_BLOCKING 0x5, 0x180 ;  /* 0x0146000000007b1d */ /* 0x000fec0000010000 */
[----:B------:R-:W-:Y:S01]  /*13bb0*/  UMOV UR4, 0x400 ;  /* 0x0000040000047882 */ /* 0x000fe20000000000 */
[----:B------:R-:W-:Y:S01]  /*13bc0*/  BSSY B0, `(.L_x_6083) ;  /* 0x00002ff000007945 */ /* 0x000fe20003800000 */
[----:B-1----:R-:W-:-:S06]  /*13bd0*/  ULEA UR4, UR37, UR4, 0x18 ;  /* 0x0000000425047291 */ /* 0x002fcc000f8ec03f */
[----:B------:R-:W-:-:S05]  /*13be0*/  IMAD.U32 R22, RZ, RZ, UR4 ;  /* 0x00000004ff167e24 */ /* 0x000fca000f8e00ff */
[----:B------:R1:W2:Y:S01]  /*13bf0*/  LDS.128 R100, [R22+0x324d0] ;  /* 0x0324d00016647984 */ /* 0x0002a20000000c00 */
[----:B------:R-:W-:Y:S06]  /*13c00*/  BAR.ARV 0x4, 0x180 ;  /* 0x0106000000007b1d */ /* 0x000fec0000002000 */
[----:B------:R-:W-:Y:S05]  /*13c10*/  @P1 BRA `(.L_x_6084) ;  /* 0x0000002000441947 */ /* 0x000fea0003800000 */
[----:B------:R-:W3:Y:S04]  /*13c20*/  LDL R14, [R1+0xd4] ;  /* 0x0000d400010e7983 */ /* 0x000ee80000100800 */
[----:B------:R-:W4:Y:S01]  /*13c30*/  LDL R182, [R1+0xc0] ;  /* 0x0000c00001b67983 */ /* 0x000f220000100800 */
[----:B------:R-:W0:Y:S01]  /*13c40*/  S2R R15, SR_SWINHI ;  /* 0x00000000000f7919 */ /* 0x000e220000002f00 */
[----:B------:R-:W-:Y:S05]  /*13c50*/  WARPSYNC.ALL ;  /* 0x0000000000007948 */ /* 0x000fea0003800000 */
[----:B------:R-:W-:Y:S01]  /*13c60*/  F2FP.F16.F32.PACK_AB R5, R6, R5 ;  /* 0x000000050605723e */ /* 0x000fe200000000ff */
[----:B------:R-:W-:Y:S01]  /*13c70*/  ULDC.64 UR4, c[0x0][0xd00] ;  /* 0x0003400000047ab9 */ /* 0x000fe20000000a00 */
[----:B------:R-:W4:Y:S01]  /*13c80*/  LDL R176, [R1+0xc4] ;  /* 0x0000c40001b07983 */ /* 0x000f220000100800 */
[----:B------:R-:W-:-:S02]  /*13c90*/  MOV R94, R22 ;  /* 0x00000016005e7202 */ /* 0x000fc40000000f00 */
[----:B0-----:R-:W-:Y:S02]  /*13ca0*/  MOV R95, R15 ;  /* 0x0000000f005f7202 */ /* 0x001fe40000000f00 */
        /* <DEDUP_REMOVED lines=20> */
[----:B------:R-:W-:Y:S01]  /*13df0*/  F2FP.F16.F32.PACK_AB R147, R0, R150 ;  /* 0x000000960093723e */ /* 0x000fe200000000ff */
[----:B------:R-:W-:Y:S01]  /*13e00*/  BAR.SYNC.DEFER_BLOCKING 0x1, 0x100 ;  /* 0x0044000000007b1d */ /* 0x000fe20000010000 */
[----:B---3--:R-:W-:-:S03]  /*13e10*/  IMAD.WIDE R142, R14, 0x2, R94 ;  /* 0x000000020e8e7825 */ /* 0x008fc600078e025e */
[C---:B------:R-:W-:Y:S02]  /*13e20*/  IADD3 R30, P3, R142.reuse, 0x60, RZ ;  /* 0x000000608e1e7810 */ /* 0x040fe40007f7e0ff */
[----:B------:R-:W-:Y:S02]  /*13e30*/  IADD3 R26, P2, R142, 0x40, RZ ;  /* 0x000000408e1a7810 */ /* 0x000fe40007f5e0ff */
[----:B------:R-:W-:Y:S02]  /*13e40*/  LOP3.LUT R110, R30, 0x380, RZ, 0xc0, !PT ;  /* 0x000003801e6e7812 */ /* 0x000fe400078ec0ff */
[----:B------:R-:W-:Y:S02]  /*13e50*/  IADD3 R46, P1, R142, 0x20, RZ ;  /* 0x000000208e2e7810 */ /* 0x000fe40007f3e0ff */
[----:B------:R-:W-:Y:S02]  /*13e60*/  SHF.R.U64 R185, R110, 0x3, RZ ;  /* 0x000000036eb97819 */ /* 0x000fe400000012ff */
[----:B------:R-:W-:Y:S01]  /*13e70*/  IADD3 R14, P0, R142, 0x4040, RZ ;  /* 0x000040408e0e7810 */ /* 0x000fe20007f1e0ff */
[--C-:B------:R-:W-:Y:S01]  /*13e80*/  IMAD.X R111, RZ, RZ, R143.reuse, P2 ;  /* 0x000000ffff6f7224 */ /* 0x100fe200010e068f */
[----:B------:R-:W-:Y:S01]  /*13e90*/  LOP3.LUT R177, R46, 0x380, RZ, 0xc0, !PT ;  /* 0x000003802eb17812 */ /* 0x000fe200078ec0ff */
[----:B------:R-:W-:Y:S01]  /*13ea0*/  IMAD.X R107, RZ, RZ, R143, P1 ;  /* 0x000000ffff6b7224 */ /* 0x000fe200008e068f */
[----:B------:R-:W-:-:S02]  /*13eb0*/  IADD3 R124, P2, R142, 0x8000, RZ ;  /* 0x000080008e7c7810 */ /* 0x000fc40007f5e0ff */
[----:B------:R-:W-:Y:S02]  /*13ec0*/  LOP3.LUT R106, R26, 0x380, RZ, 0xc0, !PT ;  /* 0x000003801a6a7812 */ /* 0x000fe400078ec0ff */
[----:B------:R-:W-:Y:S02]  /*13ed0*/  LOP3.LUT R114, R185, R30, RZ, 0x3c, !PT ;  /* 0x0000001eb9727212 */ /* 0x000fe400078e3cff */
[----:B------:R-:W-:Y:S02]  /*13ee0*/  LOP3.LUT R99, R142, 0x380, RZ, 0xc0, !PT ;  /* 0x000003808e637812 */ /* 0x000fe400078ec0ff */
[----:B------:R-:W-:Y:S02]  /*13ef0*/  LOP3.LUT R185, R14, 0x380, RZ, 0xc0, !PT ;  /* 0x000003800eb97812 */ /* 0x000fe400078ec0ff */
[C---:B------:R-:W-:Y:S02]  /*13f00*/  IADD3 R116, P4, R142.reuse, 0x4000, RZ ;  /* 0x000040008e747810 */ /* 0x040fe40007f9e0ff */
[----:B------:R-:W-:-:S02]  /*13f10*/  IADD3 R118, P5, R142, 0x4020, RZ ;  /* 0x000040208e767810 */ /* 0x000fc40007fbe0ff */
[C---:B------:R-:W-:Y:S02]  /*13f20*/  IADD3 R122, P1, R142.reuse, 0x4060, RZ ;  /* 0x000040608e7a7810 */ /* 0x040fe40007f3e0ff */
[----:B------:R-:W-:Y:S02]  /*13f30*/  IADD3.X R115, RZ, R143, RZ, P3, !PT ;  /* 0x0000008fff737210 */ /* 0x000fe40001ffe4ff */
[----:B------:R-:W-:Y:S02]  /*13f40*/  IADD3 R126, P3, R142, 0x8020, RZ ;  /* 0x000080208e7e7810 */ /* 0x000fe40007f7e0ff */
[----:B------:R-:W-:Y:S01]  /*13f50*/  SHF.R.U64 R177, R177, 0x3, RZ ;  /* 0x00000003b1b17819 */ /* 0x000fe200000012ff */
[----:B------:R-:W-:Y:S01]  /*13f60*/  IMAD.X R125, RZ, RZ, R143, P2 ;  /* 0x000000ffff7d7224 */ /* 0x000fe200010e068f */
[----:B------:R-:W-:Y:S02]  /*13f70*/  SHF.R.U64 R183, R106, 0x3, RZ ;  /* 0x000000036ab77819 */ /* 0x000fe400000012ff */
[----:B------:R-:W-:-:S02]  /*13f80*/  SHF.R.U64 R99, R99, 0x3, RZ ;  /* 0x0000000363637819 */ /* 0x000fc400000012ff */
[----:B------:R-:W-:Y:S01]  /*13f90*/  SHF.R.U64 R185, R185, 0x3, RZ ;  /* 0x00000003b9b97819 */ /* 0x000fe200000012ff */
[--C-:B------:R-:W-:Y:S01]  /*13fa0*/  IMAD.X R117, RZ, RZ, R143.reuse, P4 ;  /* 0x000000ffff757224 */ /* 0x100fe200020e068f */
[C---:B------:R-:W-:Y:S01]  /*13fb0*/  IADD3 R151, P2, R142.reuse, 0xc040, RZ ;  /* 0x0000c0408e977810 */ /* 0x040fe20007f5e0ff */
[--C-:B------:R-:W-:Y:S01]  /*13fc0*/  IMAD.X R119, RZ, RZ, R143.reuse, P5 ;  /* 0x000000ffff777224 */ /* 0x100fe200028e068f */
[----:B------:R-:W-:Y:S01]  /*13fd0*/  IADD3.X R127, RZ, R143, RZ, P3, !PT ;  /* 0x0000008fff7f7210 */ /* 0x000fe20001ffe4ff */
[--C-:B------:R-:W-:Y:S01]  /*13fe0*/  IMAD.X R121, RZ, RZ, R143.reuse, P0 ;  /* 0x000000ffff797224 */ /* 0x100fe200000e068f */
[----:B------:R-:W-:Y:S01]  /*13ff0*/  LOP3.LUT R106, R177, R46, RZ, 0x3c, !PT ;  /* 0x0000002eb16a7212 */ /* 0x000fe200078e3cff */
[----:B------:R-:W-:Y:S01]  /*14000*/  IMAD.X R123, RZ, RZ, R143, P1 ;  /* 0x000000ffff7b7224 */ /* 0x000fe200008e068f */
[C---:B------:R-:W-:Y:S02]  /*14010*/  IADD3 R128, P4, R142.reuse, 0x8040, RZ ;  /* 0x000080408e807810 */ /* 0x040fe40007f9e0ff */
[----:B------:R-:W-:-:S02]  /*14020*/  IADD3 R130, P5, R142, 0x8060, RZ ;  /* 0x000080608e827810 */ /* 0x000fc40007fbe0ff */
[C---:B------:R-:W-:Y:S02]  /*14030*/  IADD3 R98, P0, R142.reuse, 0xc000, RZ ;  /* 0x0000c0008e627810 */ /* 0x040fe40007f1e0ff */
[C---:B------:R-:W-:Y:S02]  /*14040*/  IADD3 R138, P1, R142.reuse, 0xc020, RZ ;  /* 0x0000c0208e8a7810 */ /* 0x040fe40007f3e0ff */
[----:B--2---:R-:W-:Y:S02]  /*14050*/  IADD3 R100, P3, R142, 0xc060, RZ ;  /* 0x0000c0608e647810 */ /* 0x004fe40007f7e0ff */
[----:B------:R-:W-:Y:S02]  /*14060*/  LOP3.LUT R110, R183, R26, RZ, 0x3c, !PT ;  /* 0x0000001ab76e7212 */ /* 0x000fe400078e3cff */
[----:B------:R-:W-:Y:S02]  /*14070*/  LOP3.LUT R177, R116, 0x380, RZ, 0xc0, !PT ;  /* 0x0000038074b17812 */ /* 0x000fe400078ec0ff */
[----:B------:R-:W-:-:S02]  /*14080*/  LOP3.LUT R142, R99, R142, RZ, 0x3c, !PT ;  /* 0x0000008e638e7212 */ /* 0x000fc400078e3cff */
[----:B------:R-:W-:Y:S02]  /*14090*/  LOP3.LUT R183, R118, 0x380, RZ, 0xc0, !PT ;  /* 0x0000038076b77812 */ /* 0x000fe400078ec0ff */
[----:B------:R-:W-:Y:S02]  /*140a0*/  LOP3.LUT R120, R185, R14, RZ, 0x3c, !PT ;  /* 0x0000000eb9787212 */ /* 0x000fe400078e3cff */
[----:B------:R-:W-:Y:S02]  /*140b0*/  LOP3.LUT R14, R151, 0x380, RZ, 0xc0, !PT ;  /* 0x00000380970e7812 */ /* 0x000fe400078ec0ff */
[----:B------:R-:W-:Y:S02]  /*140c0*/  SHF.R.U64 R177, R177, 0x3, RZ ;  /* 0x00000003b1b17819 */ /* 0x000fe400000012ff */
[----:B------:R-:W-:Y:S02]  /*140d0*/  SHF.R.U64 R183, R183, 0x3, RZ ;  /* 0x00000003b7b77819 */ /* 0x000fe400000012ff */
[----:B------:R-:W-:-:S02]  /*140e0*/  MOV R142, R142 ;  /* 0x0000008e008e7202 */ /* 0x000fc40000000f00 */
[----:B------:R-:W-:Y:S01]  /*140f0*/  SHF.R.U64 R14, R14, 0x3, RZ ;  /* 0x000000030e0e7819 */ /* 0x000fe200000012ff */
[----:B------:R-:W-:Y:S01]  /*14100*/  IMAD.X R15, RZ, RZ, R143, P2 ;  /* 0x000000ffff0f7224 */ /* 0x000fe200010e068f */
[----:B------:R-:W-:Y:S02]  /*14110*/  LOP3.LUT R187, R122, 0x380, RZ, 0xc0, !PT ;  /* 0x000003807abb7812 */ /* 0x000fe400078ec0ff */
[----:B------:R-:W-:Y:S01]  /*14120*/  LOP3.LUT R116, R177, R116, RZ, 0x3c, !PT ;  /* 0x00000074b1747212 */ /* 0x000fe200078e3cff */
[----:B------:R0:W-:Y:S01]  /*14130*/  STSM.16.M88.4 [R142], R4 ;  /* 0x000000048e007844 */ /* 0x0001e20000000200 */
[----:B------:R-:W-:Y:S02]  /*14140*/  LOP3.LUT R118, R183, R118, RZ, 0x3c, !PT ;  /* 0x00000076b7767212 */ /* 0x000fe400078e3cff */
[----:B------:R-:W-:Y:S02]  /*14150*/  LOP3.LUT R177, R124, 0x380, RZ, 0xc0, !PT ;  /* 0x000003807cb17812 */ /* 0x000fe400078ec0ff */
[----:B------:R-:W-:-:S02]  /*14160*/  LOP3.LUT R183, R126, 0x380, RZ, 0xc0, !PT ;  /* 0x000003807eb77812 */ /* 0x000fc400078ec0ff */
[----:B------:R-:W-:Y:S02]  /*14170*/  LOP3.LUT R14, R14, R151, RZ, 0x3c, !PT ;  /* 0x000000970e0e7212 */ /* 0x000fe400078e3cff */
[----:B------:R-:W-:Y:S02]  /*14180*/  LOP3.LUT R185, R128, 0x380, RZ, 0xc0, !PT ;  /* 0x0000038080b97812 */ /* 0x000fe400078ec0ff */
[----:B------:R-:W-:Y:S02]  /*14190*/  MOV R106, R106 ;  /* 0x0000006a006a7202 */ /* 0x000fe40000000f00 */
[----:B------:R-:W-:Y:S02]  /*141a0*/  SHF.R.U64 R187, R187, 0x3, RZ ;  /* 0x00000003bbbb7819 */ /* 0x000fe400000012ff */
[----:B0-----:R-:W-:Y:S02]  /*141b0*/  F2FP.F16.F32.PACK_AB R4, R33, R10 ;  /* 0x0000000a2104723e */ /* 0x001fe400000000ff */
[----:B------:R-:W-:-:S02]  /*141c0*/  F2FP.F16.F32.PACK_AB R5, R35, R34 ;  /* 0x000000222305723e */ /* 0x000fc400000000ff */
[----:B------:R-:W-:Y:S02]  /*141d0*/  F2FP.F16.F32.PACK_AB R6, R37, R12 ;  /* 0x0000000c2506723e */ /* 0x000fe400000000ff */
[----:B------:R-:W-:Y:S02]  /*141e0*/  F2FP.F16.F32.PACK_AB R7, R39, R38 ;  /* 0x000000262707723e */ /* 0x000fe400000000ff */
[----:B------:R-:W-:Y:S02]  /*141f0*/  SHF.R.U64 R177, R177, 0x3, RZ ;  /* 0x00000003b1b17819 */ /* 0x000fe400000012ff */
[----:B------:R-:W-:Y:S02]  /*14200*/  MOV R110, R110 ;  /* 0x0000006e006e7202 */ /* 0x000fe40000000f00 */
[----:B------:R-:W-:Y:S02]  /*14210*/  F2FP.F16.F32.PACK_AB R10, R45, R44 ;  /* 0x0000002c2d0a723e */ /* 0x000fe400000000ff */
[----:B------:R-:W-:-:S02]  /*14220*/  SHF.R.U64 R183, R183, 0x3, RZ ;  /* 0x00000003b7b77819 */ /* 0x000fc400000012ff */
[----:B------:R-:W-:Y:S01]  /*14230*/  MOV R37, R14 ;  /* 0x0000000e00257202 */ /* 0x000fe20000000f00 */
[----:B------:R0:W-:Y:S01]  /*14240*/  STSM.16.M88.4 [R106], R4 ;  /* 0x000000046a007844 */ /* 0x0001e20000000200 */
[----:B------:R-:W-:Y:S02]  /*14250*/  SHF.R.U64 R185, R185, 0x3, RZ ;  /* 0x00000003b9b97819 */ /* 0x000fe400000012ff */
[----:B------:R-:W-:Y:S02]  /*14260*/  MOV R114, R114 ;  /* 0x0000007200727202 */ /* 0x000fe40000000f00 */
[----:B------:R-:W-:Y:S02]  /*14270*/  F2FP.F16.F32.PACK_AB R12, R49, R159 ;  /* 0x0000009f310c723e */ /* 0x000fe400000000ff */
[----:B------:R-:W-:Y:S02]  /*14280*/  F2FP.F16.F32.PACK_AB R14, R53, R160 ;  /* 0x000000a0350e723e */ /* 0x000fe400000000ff */
[----:B------:R-:W-:-:S02]  /*14290*/  F2FP.F16.F32.PACK_AB R15, R55, R54 ;  /* 0x00000036370f723e */ /* 0x000fc400000000ff */
[----:B------:R-:W-:Y:S02]  /*142a0*/  LOP3.LUT R122, R187, R122, RZ, 0x3c, !PT ;  /* 0x0000007abb7a7212 */ /* 0x000fe400078e3cff */
[----:B------:R-:W-:Y:S02]  /*142b0*/  MOV R116, R116 ;  /* 0x0000007400747202 */ /* 0x000fe40000000f00 */
[----:B------:R-:W-:Y:S01]  /*142c0*/  F2FP.F16.F32.PACK_AB R26, R61, R162 ;  /* 0x000000a23d1a723e */ /* 0x000fe200000000ff */
[----:B------:R-:W-:Y:S01]  /*142d0*/  IMAD.X R129, RZ, RZ, R143, P4 ;  /* 0x000000ffff817224 */ /* 0x000fe200020e068f */
[----:B------:R-:W-:Y:S01]  /*142e0*/  LOP3.LUT R124, R177, R124, RZ, 0x3c, !PT ;  /* 0x0000007cb17c7212 */ /* 0x000fe200078e3cff */
[----:B------:R2:W-:Y:S01]  /*142f0*/  STSM.16.M88.4 [R110], R8 ;  /* 0x000000086e007844 */ /* 0x0005e20000000200 */
[----:B------:R-:W-:Y:S02]  /*14300*/  MOV R118, R118 ;  /* 0x0000007600767202 */ /* 0x000fe40000000f00 */
[----:B0-----:R-:W-:-:S02]  /*14310*/  F2FP.F16.F32.PACK_AB R4, R65, R163 ;  /* 0x000000a34104723e */ /* 0x001fc400000000ff */
[----:B------:R-:W-:Y:S02]  /*14320*/  F2FP.F16.F32.PACK_AB R5, R67, R66 ;  /* 0x000000424305723e */ /* 0x000fe400000000ff */
[----:B------:R-:W-:Y:S02]  /*14330*/  F2FP.F16.F32.PACK_AB R6, R69, R164 ;  /* 0x000000a44506723e */ /* 0x000fe400000000ff */
[----:B------:R-:W-:Y:S02]  /*14340*/  F2FP.F16.F32.PACK_AB R7, R71, R70 ;  /* 0x000000464707723e */ /* 0x000fe400000000ff */
[----:B------:R-:W-:Y:S01]  /*14350*/  LOP3.LUT R126, R183, R126, RZ, 0x3c, !PT ;  /* 0x0000007eb77e7212 */ /* 0x000fe200078e3cff */
[----:B------:R-:W-:Y:S01]  /*14360*/  STSM.16.M88.4 [R114], R12 ;  /* 0x0000000c72007844 */ /* 0x000fe20000000200 */
[----:B------:R-:W-:Y:S02]  /*14370*/  LOP3.LUT R128, R185, R128, RZ, 0x3c, !PT ;  /* 0x00000080b9807212 */ /* 0x000fe400078e3cff */
[----:B------:R-:W-:-:S02]  /*14380*/  MOV R120, R120 ;  /* 0x0000007800787202 */ /* 0x000fc40000000f00 */
[----:B--2---:R-:W-:Y:S02]  /*14390*/  F2FP.F16.F32.PACK_AB R8, R73, R165 ;  /* 0x000000a54908723e */ /* 0x004fe400000000ff */
[----:B------:R-:W-:Y:S02]  /*143a0*/  F2FP.F16.F32.PACK_AB R9, R75, R74 ;  /* 0x0000004a4b09723e */ /* 0x000fe400000000ff */
[----:B------:R-:W-:Y:S02]  /*143b0*/  F2FP.F16.F32.PACK_AB R10, R77, R166 ;  /* 0x000000a64d0a723e */ /* 0x000fe400000000ff */
[----:B------:R-:W-:Y:S01]  /*143c0*/  F2FP.F16.F32.PACK_AB R11, R79, R78 ;  /* 0x0000004e4f0b723e */ /* 0x000fe200000000ff */
[----:B------:R-:W-:Y:S01]  /*143d0*/  STSM.16.M88.4 [R116], R24 ;  /* 0x0000001874007844 */ /* 0x000fe20000000200 */
[----:B------:R-:W-:Y:S02]  /*143e0*/  MOV R122, R122 ;  /* 0x0000007a007a7202 */ /* 0x000fe40000000f00 */
[----:B------:R-:W-:Y:S01]  /*143f0*/  F2FP.F16.F32.PACK_AB R30, R85, R168 ;  /* 0x000000a8551e723e */ /* 0x000fe200000000ff */
[----:B------:R0:W-:Y:S01]  /*14400*/  STSM.16.M88.4 [R118], R4 ;  /* 0x0000000476007844 */ /* 0x0001e20000000200 */
[----:B------:R-:W-:-:S02]  /*14410*/  LOP3.LUT R187, R130, 0x380, RZ, 0xc0, !PT ;  /* 0x0000038082bb7812 */ /* 0x000fc400078ec0ff */
[----:B------:R-:W-:Y:S02]  /*14420*/  MOV R124, R124 ;  /* 0x0000007c007c7202 */ /* 0x000fe40000000f00 */
[----:B------:R-:W-:Y:S02]  /*14430*/  F2FP.F16.F32.PACK_AB R44, R89, R169 ;  /* 0x000000a9592c723e */ /* 0x000fe400000000ff */
[----:B------:R-:W-:Y:S02]  /*14440*/  F2FP.F16.F32.PACK_AB R45, R91, R90 ;  /* 0x0000005a5b2d723e */ /* 0x000fe400000000ff */
[----:B------:R-:W-:Y:S02]  /*14450*/  F2FP.F16.F32.PACK_AB R46, R93, R170 ;  /* 0x000000aa5d2e723e */ /* 0x000fe400000000ff */
[----:B------:R-:W-:Y:S02]  /*14460*/  LOP3.LUT R177, R98, 0x380, RZ, 0xc0, !PT ;  /* 0x0000038062b17812 */ /* 0x000fe400078ec0ff */
[----:B------:R-:W-:-:S02]  /*14470*/  MOV R126, R126 ;  /* 0x0000007e007e7202 */ /* 0x000fc40000000f00 */
[----:B------:R-:W-:Y:S02]  /*14480*/  F2FP.F16.F32.PACK_AB R33, R42, R40 ;  /* 0x000000282a21723e */ /* 0x000fe400000000ff */
[----:B------:R-:W-:Y:S02]  /*14490*/  F2FP.F16.F32.PACK_AB R34, R3, R172 ;  /* 0x000000ac0322723e */ /* 0x000fe400000000ff */
[----:B------:R-:W-:Y:S01]  /*144a0*/  F2FP.F16.F32.PACK_AB R35, R50, R48 ;  /* 0x000000303223723e */ /* 0x000fe200000000ff */
[----:B------:R-:W-:Y:S01]  /*144b0*/  STSM.16.M88.4 [R120], R8 ;  /* 0x0000000878007844 */ /* 0x000fe20000000200 */
[----:B------:R-:W-:Y:S01]  /*144c0*/  LOP3.LUT R183, R138, 0x380, RZ, 0xc0, !PT ;  /* 0x000003808ab77812 */ /* 0x000fe200078ec0ff */
[----:B------:R-:W-:Y:S01]  /*144d0*/  IMAD.X R131, RZ, RZ, R143, P5 ;  /* 0x000000ffff837224 */ /* 0x000fe200028e068f */
[----:B------:R-:W-:Y:S02]  /*144e0*/  MOV R128, R128 ;  /* 0x0000008000807202 */ /* 0x000fe40000000f00 */
[----:B0-----:R-:W-:-:S02]  /*144f0*/  F2FP.F16.F32.PACK_AB R4, R105, R173 ;  /* 0x000000ad6904723e */ /* 0x001fc400000000ff */
[----:B------:R-:W-:Y:S02]  /*14500*/  F2FP.F16.F32.PACK_AB R5, R56, R52 ;  /* 0x000000343805723e */ /* 0x000fe400000000ff */
[----:B------:R-:W-:Y:S02]  /*14510*/  F2FP.F16.F32.PACK_AB R6, R109, R174 ;  /* 0x000000ae6d06723e */ /* 0x000fe400000000ff */
[----:B------:R-:W-:Y:S01]  /*14520*/  F2FP.F16.F32.PACK_AB R7, R62, R60 ;  /* 0x0000003c3e07723e */ /* 0x000fe200000000ff */
[----:B------:R-:W-:Y:S01]  /*14530*/  STSM.16.M88.4 [R122], R28 ;  /* 0x0000001c7a007844 */ /* 0x000fe20000000200 */
[----:B------:R-:W-:Y:S01]  /*14540*/  SHF.R.U64 R187, R187, 0x3, RZ ;  /* 0x00000003bbbb7819 */ /* 0x000fe200000012ff */
[--C-:B------:R-:W-:Y:S01]  /*14550*/  IMAD.X R135, RZ, RZ, R143.reuse, P0 ;  /* 0x000000ffff877224 */ /* 0x100fe200000e068f */
[----:B------:R-:W-:Y:S01]  /*14560*/  LOP3.LUT R185, R100, 0x380, RZ, 0xc0, !PT ;  /* 0x0000038064b97812 */ /* 0x000fe200078ec0ff */
[----:B------:R-:W-:Y:S01]  /*14570*/  STSM.16.M88.4 [R124], R44 ;  /* 0x0000002c7c007844 */ /* 0x000fe20000000200 */
[----:B------:R-:W-:Y:S01]  /*14580*/  SHF.R.U64 R177, R177, 0x3, RZ ;  /* 0x00000003b1b17819 */ /* 0x000fe200000012ff */
[----:B------:R-:W-:Y:S01]  /*14590*/  IMAD.X R139, RZ, RZ, R143, P1 ;  /* 0x000000ffff8b7224 */ /* 0x000fe200008e068f */
[----:B------:R-:W-:Y:S01]  /*145a0*/  SHF.R.U64 R183, R183, 0x3, RZ ;  /* 0x00000003b7b77819 */ /* 0x000fe200000012ff */
[----:B------:R-:W-:Y:S01]  /*145b0*/  STSM.16.M88.4 [R126], R32 ;  /* 0x000000207e007844 */ /* 0x000fe20000000200 */
[----:B------:R-:W-:Y:S01]  /*145c0*/  LOP3.LUT R130, R187, R130, RZ, 0x3c, !PT ;  /* 0x00000082bb827212 */ /* 0x000fe200078e3cff */
[----:B------:R-:W0:Y:S01]  /*145d0*/  LDC R3, c[0x0][0xce8] ;  /* 0x00033a00ff037b82 */ /* 0x000e220000000800 */
[----:B------:R-:W-:Y:S01]  /*145e0*/  SHF.R.U64 R185, R185, 0x3, RZ ;  /* 0x00000003b9b97819 */ /* 0x000fe200000012ff */
[----:B------:R2:W-:Y:S01]  /*145f0*/  STSM.16.M88.4 [R128], R4 ;  /* 0x0000000480007844 */ /* 0x0005e20000000200 */
[----:B------:R-:W-:-:S02]  /*14600*/  F2FP.F16.F32.PACK_AB R13, R84, R80 ;  /* 0x00000050540d723e */ /* 0x000fc400000000ff */
[----:B------:R-:W-:Y:S02]  /*14610*/  LOP3.LUT R134, R177, R98, RZ, 0x3c, !PT ;  /* 0x00000062b1867212 */ /* 0x000fe400078e3cff */
[----:B----4-:R-:W-:Y:S02]  /*14620*/  SHF.R.S32.HI R80, RZ, 0x1f, R182 ;  /* 0x0000001fff507819 */ /* 0x010fe400000114b6 */
[----:B------:R-:W-:Y:S02]  /*14630*/  LOP3.LUT R138, R183, R138, RZ, 0x3c, !PT ;  /* 0x0000008ab78a7212 */ /* 0x000fe400078e3cff */
[----:B------:R-:W-:Y:S02]  /*14640*/  IADD3.X R99, RZ, R143, RZ, P3, !PT ;  /* 0x0000008fff637210 */ /* 0x000fe40001ffe4ff */
[----:B------:R-:W-:Y:S01]  /*14650*/  LOP3.LUT R98, R185, R100, RZ, 0x3c, !PT ;  /* 0x00000064b9627212 */ /* 0x000fe200078e3cff */
[----:B--2---:R-:W-:Y:S01]  /*14660*/  IMAD.SHL.U32 R4, R182, 0x4, RZ ;  /* 0x00000004b6047824 */ /* 0x004fe200078e00ff */
[----:B------:R-:W-:-:S02]  /*14670*/  MOV R130, R130 ;  /* 0x0000008200827202 */ /* 0x000fc40000000f00 */
        /* <DEDUP_REMOVED lines=8> */
[----:B------:R-:W-:Y:S02]  /*14700*/  ISETP.NE.U32.AND P0, PT, RZ, UR4, PT ;  /* 0x00000004ff007c0c */ /* 0x000fe4000bf05070 */
[----:B------:R-:W-:Y:S02]  /*14710*/  SHF.L.U64.HI R5, R182, 0x2, R80 ;  /* 0x00000002b6057819 */ /* 0x000fe40000010250 */
[----:B------:R-:W-:Y:S02]  /*14720*/  IADD3 R6, P1, R4, UR4, RZ ;  /* 0x0000000404067c10 */ /* 0x000fe4000ff3e0ff */
[----:B------:R-:W-:-:S02]  /*14730*/  MOV R100, R138 ;  /* 0x0000008a00647202 */ /* 0x000fc40000000f00 */
[----:B------:R-:W-:Y:S02]  /*14740*/  F2FP.F16.F32.PACK_AB R24, R158, R181 ;  /* 0x000000b59e18723e */ /* 0x000fe400000000ff */
[----:B------:R-:W-:Y:S02]  /*14750*/  F2FP.F16.F32.PACK_AB R25, R96, R92 ;  /* 0x0000005c6019723e */ /* 0x000fe400000000ff */
[----:B------:R-:W-:Y:S02]  /*14760*/  F2FP.F16.F32.PACK_AB R26, R133, R132 ;  /* 0x00000084851a723e */ /* 0x000fe400000000ff */
[----:B------:R-:W-:Y:S02]  /*14770*/  F2FP.F16.F32.PACK_AB R27, R108, R104 ;  /* 0x000000686c1b723e */ /* 0x000fe400000000ff */
[----:B------:R-:W-:Y:S02]  /*14780*/  F2FP.F16.F32.PACK_AB R138, R141, R140 ;  /* 0x0000008c8d8a723e */ /* 0x000fe400000000ff */
[----:B------:R-:W-:Y:S01]  /*14790*/  F2FP.F16.F32.PACK_AB R139, R154, R153 ;  /* 0x000000999a8b723e */ /* 0x000fe200000000ff */
[----:B------:R2:W-:Y:S01]  /*147a0*/  STSM.16.M88.4 [R130], R8 ;  /* 0x0000000882007844 */ /* 0x0005e20000000200 */
[----:B------:R-:W-:-:S02]  /*147b0*/  MOV R98, R98 ;  /* 0x0000006200627202 */ /* 0x000fc40000000f00 */
[----:B------:R-:W-:Y:S01]  /*147c0*/  ISETP.NE.AND.EX P0, PT, RZ, UR5, PT, P0 ;  /* 0x00000005ff007c0c */ /* 0x000fe2000bf05300 */
[----:B------:R3:W-:Y:S01]  /*147d0*/  STSM.16.M88.4 [R134], R12 ;  /* 0x0000000c86007844 */ /* 0x0007e20000000200 */
[----:B------:R-:W-:Y:S01]  /*147e0*/  IADD3.X R7, R5, UR5, RZ, P1, !PT ;  /* 0x0000000505077c10 */ /* 0x000fe20008ffe4ff */
[----:B------:R-:W-:Y:S02]  /*147f0*/  ULDC.64 UR4, c[0x0][0xd08] ;  /* 0x0003420000047ab9 */ /* 0x000fe40000000a00 */
        /* <DEDUP_REMOVED lines=15> */
[----:B------:R-:W2:Y:S01]  /*148f0*/  @P1 LDC R11, c[0x0][0xcf0] ;  /* 0x00033c00ff0b1b82 */ /* 0x000ea20000000800 */
[----:B------:R-:W-:Y:S01]  /*14900*/  SHF.R.S32.HI R78, RZ, 0x1f, R176 ;  /* 0x0000001fff4e7819 */ /* 0x000fe200000114b0 */
[----:B---3--:R-:W-:Y:S06]  /*14910*/  @P2 BRA `(.L_x_6085) ;  /* 0x0000000000102947 */ /* 0x008fec0003800000 */
[----:B------:R-:W-:Y:S05]  /*14920*/  @!P0 BRA `(.L_x_6085) ;  /* 0x00000000000c8947 */ /* 0x000fea0003800000 */
[----:B------:R-:W3:Y:S04]  /*14930*/  LDG.E R5, desc[UR40][R6.64] ;  /* 0x0000002806057981 */ /* 0x000ee8000c1e1900 */
[----:B-----5:R-:W3:Y:S02]  /*14940*/  LDG.E R8, desc[UR40][R6.64+0x4] ;  /* 0x0000042806087981 */ /* 0x020ee4000c1e1900 */
[----:B---3--:R-:W-:-:S07]  /*14950*/  IMAD.IADD R8, R8, 0x1, -R5 ;  /* 0x0000000108087824 */ /* 0x008fce00078e0a05 */
.L_x_6085:
[----:B------:R-:W3:Y:S01]  /*14960*/  LDL R4, [R1+0xb8] ;  /* 0x0000b80001047983 */ /* 0x000ee20000100800 */
[----:B------:R-:W-:Y:S01]  /*14970*/  ULDC.64 UR4, c[0x0][0xc90] ;  /* 0x0003240000047ab9 */ /* 0x000fe20000000a00 */
[----:B------:R-:W4:Y:S01]  /*14980*/  S2R R14, SR_TID.X ;  /* 0x00000000000e7919 */ /* 0x000f220000002100 */
[----:B-----5:R-:W-:Y:S02]  /*14990*/  SHF.R.S32.HI R77, RZ, 0x1f, R76 ;  /* 0x0000001fff4d7819 */ /* 0x020fe4000001144c */
[----:B------:R-:W-:Y:S01]  /*149a0*/  SEL R80, R80, RZ, !P0 ;  /* 0x000000ff50507207 */ /* 0x000fe20004000000 */
[----:B------:R-:W3:Y:S01]  /*149b0*/  LDL.LU R84, [R1+0x98] ;  /* 0x0000980001547983 */ /* 0x000ee20000300800 */
[----:B------:R-:W-:Y:S01]  /*149c0*/  IMAD R0, R78, UR4, RZ ;  /* 0x000000044e007c24 */ /* 0x000fe2000f8e02ff */
[----:B------:R-:W-:Y:S01]  /*149d0*/  SEL R81, R182, RZ, !P0 ;  /* 0x000000ffb6517207 */ /* 0x000fe20004000000 */
[----:B------:R-:W-:Y:S01]  /*149e0*/  IMAD R83, R8, R3, RZ ;  /* 0x0000000308537224 */ /* 0x000fe200078e02ff */
[----:B------:R-:W1:Y:S01]  /*149f0*/  @P1 LDC R85, c[0x0][0xcec] ;  /* 0x00033b00ff551b82 */ /* 0x000e620000000800 */
[----:B------:R-:W-:-:S07]  /*14a00*/  IMAD R9, R176, UR5, R0 ;  /* 0x00000005b0097c24 */ /* 0x000fce000f8e0200 */
[----:B------:R-:W1:Y:S01]  /*14a10*/  @P1 LDC R87, c[0x0][0xcf0] ;  /* 0x00033c00ff571b82 */ /* 0x000e620000000800 */
[----:B----4-:R-:W-:-:S04]  /*14a20*/  IADD3 R14, R14, -0x80, RZ ;  /* 0xffffff800e0e7810 */ /* 0x010fc80007ffe0ff */
[----:B------:R-:W-:-:S04]  /*14a30*/  SHF.R.S32.HI R6, RZ, 0x1f, R14 ;  /* 0x0000001fff067819 */ /* 0x000fc8000001140e */
[----:B------:R-:W-:-:S04]  /*14a40*/  LEA.HI R79, R6, R14, RZ, 0x3 ;  /* 0x0000000e064f7211 */ /* 0x000fc800078f18ff */
[----:B------:R-:W-:Y:S02]  /*14a50*/  LOP3.LUT R82, R79, 0xfffffff8, RZ, 0xc0, !PT ;  /* 0xfffffff84f527812 */ /* 0x000fe400078ec0ff */
[----:B------:R-:W-:-:S03]  /*14a60*/  SHF.R.S32.HI R79, RZ, 0x3, R79 ;  /* 0x00000003ff4f7819 */ /* 0x000fc6000001144f */
[----:B------:R-:W-:Y:S01]  /*14a70*/  IMAD.IADD R82, R14, 0x1, -R82 ;  /* 0x000000010e527824 */ /* 0x000fe200078e0a52 */
[----:B------:R-:W-:Y:S01]  /*14a80*/  BSSY B1, `(.L_x_6086) ;  /* 0x00000e6000017945 */ /* 0x000fe20003800000 */
[----:B---3--:R-:W-:Y:S02]  /*14a90*/  IMAD.IADD R13, R4, 0x1, R84 ;  /* 0x00000001040d7824 */ /* 0x008fe400078e0254 */
[----:B------:R-:W-:Y:S01]  /*14aa0*/  IMAD.WIDE.U32 R4, R176, UR4, R76 ;  /* 0x00000004b0047c25 */ /* 0x000fe2000f8e004c */
[----:B------:R-:W-:-:S03]  /*14ab0*/  ULDC.64 UR4, c[0x0][0xc98] ;  /* 0x0003260000047ab9 */ /* 0x000fc60000000a00 */
[----:B0-----:R-:W-:Y:S01]  /*14ac0*/  @P1 IMAD.HI.U32 R0, R13, R10, RZ ;  /* 0x0000000a0d001227 */ /* 0x001fe200078e00ff */
[----:B------:R-:W-:-:S03]  /*14ad0*/  LEA.HI R10, R6, R14, RZ, 0x7 ;  /* 0x0000000e060a7211 */ /* 0x000fc600078f38ff */
[----:B------:R-:W-:Y:S01]  /*14ae0*/  IMAD.MOV.U32 R7, RZ, RZ, R13 ;  /* 0x000000ffff077224 */ /* 0x000fe200078e000d */
[----:B------:R-:W-:Y:S01]  /*14af0*/  LOP3.LUT R6, R10, 0xffffff80, RZ, 0xc0, !PT ;  /* 0xffffff800a067812 */ /* 0x000fe200078ec0ff */
[----:B------:R-:W-:Y:S01]  /*14b00*/  IMAD.IADD R5, R5, 0x1, R9 ;  /* 0x0000000105057824 */ /* 0x000fe200078e0209 */
[----:B--2---:R-:W-:-:S03]  /*14b10*/  @P1 SHF.R.U32.HI R7, RZ, R11, R0 ;  /* 0x0000000bff071219 */ /* 0x004fc60000011600 */
[----:B------:R-:W-:Y:S02]  /*14b20*/  IMAD.IADD R12, R14, 0x1, -R6 ;  /* 0x000000010e0c7824 */ /* 0x000fe400078e0a06 */
[----:B------:R-:W-:Y:S02]  /*14b30*/  IMAD.MOV R0, RZ, RZ, -R7 ;  /* 0x000000ffff007224 */ /* 0x000fe400078e0a07 */
[----:B------:R-:W-:Y:S01]  /*14b40*/  IMAD R6, R80, UR4, RZ ;  /* 0x0000000450067c24 */ /* 0x000fe2000f8e02ff */
[----:B------:R-:W-:Y:S01]  /*14b50*/  SHF.R.S32.HI R15, RZ, 0x1f, R12 ;  /* 0x0000001fff0f7819 */ /* 0x000fe2000001140c */
[----:B------:R-:W-:Y:S01]  /*14b60*/  IMAD.WIDE.U32 R4, R81, UR4, R4 ;  /* 0x0000000451047c25 */ /* 0x000fe2000f8e0004 */
[----:B------:R-:W-:Y:S02]  /*14b70*/  LOP3.LUT P0, RZ, R12, 0x3, RZ, 0xc0, !PT ;  /* 0x000000030cff7812 */ /* 0x000fe4000780c0ff */
[----:B------:R-:W-:Y:S01]  /*14b80*/  LEA.HI R14, R15, R12, RZ, 0x2 ;  /* 0x0000000c0f0e7211 */ /* 0x000fe200078f10ff */
[----:B------:R-:W-:Y:S01]  /*14b90*/  IMAD R9, R3, R0, R13 ;  /* 0x0000000003097224 */ /* 0x000fe200078e020d */
[----:B------:R-:W-:Y:S01]  /*14ba0*/  SHF.R.S32.HI R13, RZ, 0x1f, R7 ;  /* 0x0000001fff0d7819 */ /* 0x000fe20000011407 */
[----:B------:R-:W-:Y:S01]  /*14bb0*/  IMAD R6, R81, UR5, R6 ;  /* 0x0000000551067c24 */ /* 0x000fe2000f8e0206 */
[----:B------:R-:W-:Y:S01]  /*14bc0*/  IADD3 R4, P2, R7, R4, RZ ;  /* 0x0000000407047210 */ /* 0x000fe20007f5e0ff */
[----:B------:R-:W-:Y:S01]  /*14bd0*/  ULDC.64 UR4, c[0x0][0xc88] ;  /* 0x0003220000047ab9 */ /* 0x000fe20000000a00 */
[----:B------:R-:W-:-:S02]  /*14be0*/  SHF.L.U32 R0, R82, 0x3, RZ ;  /* 0x0000000352007819 */ /* 0x000fc400000006ff */
[----:B------:R-:W-:Y:S02]  /*14bf0*/  IADD3.X R5, R13, R5, R6, P2, !PT ;  /* 0x000000050d057210 */ /* 0x000fe400017fe406 */
[----:B------:R-:W-:Y:S01]  /*14c00*/  SHF.R.S32.HI R6, RZ, 0x1f, R9 ;  /* 0x0000001fff067819 */ /* 0x000fe20000011409 */
[----:B------:R-:W-:Y:S01]  /*14c10*/  IMAD R11, R79, 0x40, R0 ;  /* 0x000000404f0b7824 */ /* 0x000fe200078e0200 */
[----:B------:R-:W-:Y:S01]  /*14c20*/  SHF.R.S32.HI R24, RZ, 0x2, R14 ;  /* 0x00000002ff187819 */ /* 0x000fe2000001140e */
[----:B------:R-:W-:Y:S01]  /*14c30*/  IMAD.WIDE.U32 R4, R9, UR4, R4 ;  /* 0x0000000409047c25 */ /* 0x000fe2000f8e0004 */
[----:B------:R-:W-:Y:S02]  /*14c40*/  SHF.R.S32.HI R25, RZ, 0x1f, R14 ;  /* 0x0000001fff197819 */ /* 0x000fe4000001140e */
[----:B------:R-:W-:Y:S01]  /*14c50*/  LEA.HI R12, R15, R12, RZ, 0x5 ;  /* 0x0000000c0f0c7211 */ /* 0x000fe200078f28ff */
[----:B------:R-:W-:Y:S01]  /*14c60*/  IMAD R6, R6, UR4, RZ ;  /* 0x0000000406067c24 */ /* 0x000fe2000f8e02ff */
[----:B------:R-:W-:Y:S01]  /*14c70*/  LEA.HI R25, R25, R24, RZ, 0x3 ;  /* 0x0000001819197211 */ /* 0x000fe200078f18ff */
[----:B------:R-:W-:Y:S01]  /*14c80*/  IMAD.WIDE R94, R11, 0x2, R94 ;  /* 0x000000020b5e7825 */ /* 0x000fe200078e025e */
[----:B------:R-:W-:-:S02]  /*14c90*/  SHF.R.S32.HI R11, RZ, 0x7, R10 ;  /* 0x00000007ff0b7819 */ /* 0x000fc4000001140a */
[----:B------:R-:W-:Y:S01]  /*14ca0*/  LOP3.LUT R25, R25, 0xfffffff8, RZ, 0xc0, !PT ;  /* 0xfffffff819197812 */ /* 0x000fe200078ec0ff */
[----:B------:R-:W-:Y:S01]  /*14cb0*/  IMAD R7, R9, UR5, R6 ;  /* 0x0000000509077c24 */ /* 0x000fe2000f8e0206 */
[----:B------:R-:W-:Y:S01]  /*14cc0*/  ULDC.64 UR4, c[0x0][0xc50] ;  /* 0x0003140000047ab9 */ /* 0x000fe20000000a00 */
[----:B------:R-:W-:Y:S02]  /*14cd0*/  LEA.HI R10, R10, R11, RZ, 0x1 ;  /* 0x0000000b0a0a7211 */ /* 0x000fe400078f08ff */
[----:B------:R-:W-:Y:S01]  /*14ce0*/  IMAD.IADD R5, R5, 0x1, R7 ;  /* 0x0000000105057824 */ /* 0x000fe200078e0207 */
[----:B------:R-:W-:Y:S01]  /*14cf0*/  LEA R14, P2, R4, UR4, 0x2 ;  /* 0x00000004040e7c11 */ /* 0x000fe2000f8410ff */
[----:B------:R-:W-:Y:S01]  /*14d00*/  IMAD.IADD R25, R24, 0x1, -R25 ;  /* 0x0000000118197824 */ /* 0x000fe200078e0a19 */
[----:B------:R-:W-:Y:S02]  /*14d10*/  SHF.R.S32.HI R12, RZ, 0x5, R12 ;  /* 0x00000005ff0c7819 */ /* 0x000fe4000001140c */
[----:B------:R-:W-:Y:S01]  /*14d20*/  LEA.HI.X R26, R4, UR5, R5, 0x2, P2 ;  /* 0x00000005041a7c11 */ /* 0x000fe200090f1405 */
[----:B------:R-:W-:Y:S01]  /*14d30*/  SHFL.IDX PT, R6, R14, RZ, 0x1c1f ;  /* 0x001c1fff0e067589 */ /* 0x000fe200000e0000 */
[----:B------:R-:W-:Y:S01]  /*14d40*/  IADD3 R61, P2, R94, 0x3000, RZ ;  /* 0x000030005e3d7810 */ /* 0x000fe20007f5e0ff */
[----:B------:R-:W-:Y:S01]  /*14d50*/  IMAD R7, R12, 0x10, R25 ;  /* 0x000000100c077824 */ /* 0x000fe200078e0219 */
[----:B------:R-:W-:Y:S01]  /*14d60*/  LOP3.LUT R10, R10, 0x3fffffe, RZ, 0xc0, !PT ;  /* 0x03fffffe0a0a7812 */ /* 0x000fe200078ec0ff */
[----:B------:R-:W-:Y:S01]  /*14d70*/  ULDC.64 UR4, c[0x0][0xba0] ;  /* 0x0002e80000047ab9 */ /* 0x000fe20000000a00 */
[----:B------:R-:W-:-:S02]  /*14d80*/  LOP3.LUT R60, R61, 0x380, RZ, 0xc0, !PT ;  /* 0x000003803d3c7812 */ /* 0x000fc400078ec0ff */
[----:B------:R-:W-:Y:S01]  /*14d90*/  IADD3 R69, P5, R94, 0x1000, RZ ;  /* 0x000010005e457810 */ /* 0x000fe20007fbe0ff */
[----:B------:R-:W-:Y:S01]  /*14da0*/  IMAD.IADD R10, R11, 0x1, -R10 ;  /* 0x000000010b0a7824 */ /* 0x000fe200078e0a0a */
[----:B------:R-:W-:Y:S01]  /*14db0*/  SHF.R.U64 R60, R60, 0x3, RZ ;  /* 0x000000033c3c7819 */ /* 0x000fe200000012ff */
[----:B------:R-:W-:Y:S01]  /*14dc0*/  SHFL.IDX PT, R11, R26, 0x1, 0x1c1f ;  /* 0x003c1f001a0b7f89 */ /* 0x000fe200000e0000 */
[----:B------:R-:W-:Y:S01]  /*14dd0*/  IADD3 R65, P4, R94, 0x2000, RZ ;  /* 0x000020005e417810 */ /* 0x000fe20007f9e0ff */
[----:B------:R-:W-:Y:S01]  /*14de0*/  IMAD R4, R10, 0x40, R7 ;  /* 0x000000400a047824 */ /* 0x000fe200078e0207 */
[----:B------:R-:W-:Y:S01]  /*14df0*/  LOP3.LUT R60, R60, R61, RZ, 0x3c, !PT ;  /* 0x0000003d3c3c7212 */ /* 0x000fe200078e3cff */
[----:B------:R-:W-:Y:S01]  /*14e00*/  IMAD.X R61, RZ, RZ, R95, P2 ;  /* 0x000000ffff3d7224 */ /* 0x000fe200010e065f */
[C---:B------:R-:W-:Y:S01]  /*14e10*/  IADD3 R45, P2, R94.reuse, 0x7000, RZ ;  /* 0x000070005e2d7810 */ /* 0x040fe20007f5e0ff */
[----:B------:R-:W0:Y:S01]  /*14e20*/  SHFL.IDX PT, R7, R26, RZ, 0x1c1f ;  /* 0x001c1fff1a077589 */ /* 0x000e2200000e0000 */
[----:B------:R-:W-:Y:S01]  /*14e30*/  IADD3 R57, P3, R94, 0x4000, RZ ;  /* 0x000040005e397810 */ /* 0x000fe20007f7e0ff */
[----:B------:R-:W-:Y:S01]  /*14e40*/  IMAD.IADD R4, R4, 0x1, R84 ;  /* 0x0000000104047824 */ /* 0x000fe200078e0254 */
[----:B------:R-:W-:Y:S01]  /*14e50*/  LOP3.LUT R44, R45, 0x380, RZ, 0xc0, !PT ;  /* 0x000003802d2c7812 */ /* 0x000fe200078ec0ff */
[----:B------:R-:W2:Y:S01]  /*14e60*/  SHFL.IDX PT, R10, R14, 0x1, 0x1c1f ;  /* 0x003c1f000e0a7f89 */ /* 0x000ea200000e0000 */
[----:B------:R-:W-:-:S02]  /*14e70*/  LOP3.LUT R68, R69, 0x380, RZ, 0xc0, !PT ;  /* 0x0000038045447812 */ /* 0x000fc400078ec0ff */
[----:B------:R-:W-:Y:S02]  /*14e80*/  SHF.R.U64 R44, R44, 0x3, RZ ;  /* 0x000000032c2c7819 */ /* 0x000fe400000012ff */
[----:B------:R-:W-:Y:S02]  /*14e90*/  LOP3.LUT R64, R65, 0x380, RZ, 0xc0, !PT ;  /* 0x0000038041407812 */ /* 0x000fe400078ec0ff */
[----:B------:R-:W-:Y:S02]  /*14ea0*/  LOP3.LUT R44, R44, R45, RZ, 0x3c, !PT ;  /* 0x0000002d2c2c7212 */ /* 0x000fe400078e3cff */
[----:B------:R-:W-:Y:S02]  /*14eb0*/  IADD3.X R45, RZ, R95, RZ, P2, !PT ;  /* 0x0000005fff2d7210 */ /* 0x000fe400017fe4ff */
[----:B------:R-:W-:Y:S02]  /*14ec0*/  IADD3 R29, P2, R94, 0xb000, RZ ;  /* 0x0000b0005e1d7810 */ /* 0x000fe40007f5e0ff */
[----:B------:R-:W-:-:S02]  /*14ed0*/  LOP3.LUT R56, R57, 0x380, RZ, 0xc0, !PT ;  /* 0x0000038039387812 */ /* 0x000fc400078ec0ff */
[----:B------:R-:W-:Y:S02]  /*14ee0*/  LOP3.LUT R28, R29, 0x380, RZ, 0xc0, !PT ;  /* 0x000003801d1c7812 */ /* 0x000fe400078ec0ff */
[----:B------:R-:W-:Y:S02]  /*14ef0*/  SHF.R.U64 R68, R68, 0x3, RZ ;  /* 0x0000000344447819 */ /* 0x000fe400000012ff */
[----:B------:R-:W-:Y:S02]  /*14f00*/  SHF.R.U64 R28, R28, 0x3, RZ ;  /* 0x000000031c1c7819 */ /* 0x000fe400000012ff */
[----:B------:R-:W-:Y:S02]  /*14f10*/  SHF.R.U64 R64, R64, 0x3, RZ ;  /* 0x0000000340407819 */ /* 0x000fe400000012ff */
[----:B------:R-:W-:Y:S02]  /*14f20*/  LOP3.LUT R28, R28, R29, RZ, 0x3c, !PT ;  /* 0x0000001d1c1c7212 */ /* 0x000fe400078e3cff */
[----:B------:R-:W-:-:S02]  /*14f30*/  IADD3.X R29, RZ, R95, RZ, P2, !PT ;  /* 0x0000005fff1d7210 */ /* 0x000fc400017fe4ff */
[C---:B------:R-:W-:Y:S01]  /*14f40*/  ISETP.GE.OR P2, PT, R4.reuse, R83, P0 ;  /* 0x000000530400720c */ /* 0x040fe20000746670 */
[----:B------:R-:W-:Y:S01]  /*14f50*/  VIADD R4, R4, 0x8 ;  /* 0x0000000804047836 */ /* 0x000fe20000000000 */
[----:B------:R-:W-:Y:S02]  /*14f60*/  SHF.R.U64 R56, R56, 0x3, RZ ;  /* 0x0000000338387819 */ /* 0x000fe400000012ff */
[----:B------:R-:W-:Y:S02]  /*14f70*/  LOP3.LUT R68, R68, R69, RZ, 0x3c, !PT ;  /* 0x0000004544447212 */ /* 0x000fe400078e3cff */
[----:B------:R-:W-:Y:S01]  /*14f80*/  LOP3.LUT R64, R64, R65, RZ, 0x3c, !PT ;  /* 0x0000004140407212 */ /* 0x000fe200078e3cff */
[----:B------:R-:W-:Y:S01]  /*14f90*/  IMAD.X R65, RZ, RZ, R95, P4 ;  /* 0x000000ffff417224 */ /* 0x000fe200020e065f */
[----:B------:R-:W-:Y:S02]  /*14fa0*/  ISETP.GE.OR P0, PT, R4, R83, P0 ;  /* 0x000000530400720c */ /* 0x000fe40000706670 */
[----:B------:R-:W-:-:S02]  /*14fb0*/  IADD3.X R69, RZ, R95, RZ, P5, !PT ;  /* 0x0000005fff457210 */ /* 0x000fc40002ffe4ff */
[----:B------:R-:W-:Y:S01]  /*14fc0*/  LOP3.LUT R56, R56, R57, RZ, 0x3c, !PT ;  /* 0x0000003938387212 */ /* 0x000fe200078e3cff */
[----:B------:R-:W-:Y:S01]  /*14fd0*/  IMAD.X R57, RZ, RZ, R95, P3 ;  /* 0x000000ffff397224 */ /* 0x000fe200018e065f */
[C---:B------:R-:W-:Y:S01]  /*14fe0*/  IADD3 R53, P5, R94.reuse, 0x5000, RZ ;  /* 0x000050005e357810 */ /* 0x040fe20007fbe0ff */
[----:B0-----:R0:W-:Y:S01]  /*14ff0*/  @!P2 ST.E desc[UR40][R6.64], R21 ;  /* 0x000000150600a985 */ /* 0x0011e2000c101928 */
[C---:B------:R-:W-:Y:S02]  /*15000*/  IADD3 R49, P4, R94.reuse, 0x6000, RZ ;  /* 0x000060005e317810 */ /* 0x040fe40007f9e0ff */
[----:B------:R-:W-:Y:S02]  /*15010*/  IADD3 R41, P3, R94, 0x8000, RZ ;  /* 0x000080005e297810 */ /* 0x000fe40007f7e0ff */
[----:B------:R-:W-:Y:S01]  /*15020*/  LOP3.LUT R52, R53, 0x380, RZ, 0xc0, !PT ;  /* 0x0000038035347812 */ /* 0x000fe200078ec0ff */
[----:B--2---:R2:W-:Y:S01]  /*15030*/  @!P0 ST.E desc[UR40][R10.64], R20 ;  /* 0x000000140a008985 */ /* 0x0045e2000c101928 */
[----:B------:R-:W-:-:S02]  /*15040*/  LOP3.LUT R48, R49, 0x380, RZ, 0xc0, !PT ;  /* 0x0000038031307812 */ /* 0x000fc400078ec0ff */
[----:B------:R-:W-:Y:S01]  /*15050*/  LOP3.LUT R40, R41, 0x380, RZ, 0xc0, !PT ;  /* 0x0000038029287812 */ /* 0x000fe200078ec0ff */
[----:B------:R-:W-:Y:S01]  /*15060*/  IMAD R82, R82, 0x20, R79 ;  /* 0x0000002052527824 */ /* 0x000fe200078e024f */
[----:B------:R-:W-:Y:S01]  /*15070*/  SHF.R.U64 R52, R52, 0x3, RZ ;  /* 0x0000000334347819 */ /* 0x000fe200000012ff */
[----:B0-----:R-:W-:Y:S01]  /*15080*/  IMAD R21, R77, UR4, RZ ;  /* 0x000000044d157c24 */ /* 0x001fe2000f8e02ff */
[----:B------:R-:W-:Y:S01]  /*15090*/  SHF.R.U64 R48, R48, 0x3, RZ ;  /* 0x0000000330307819 */ /* 0x000fe200000012ff */
[----:B------:R-:W5:Y:S01]  /*150a0*/  LD.E.128 R68, desc[UR40][R68.64] ;  /* 0x0000002844447980 */ /* 0x000f62000c101d00 */
[----:B------:R-:W-:Y:S01]  /*150b0*/  SHF.R.U64 R40, R40, 0x3, RZ ;  /* 0x0000000328287819 */ /* 0x000fe200000012ff */
[----:B------:R-:W-:Y:S01]  /*150c0*/  IMAD R77, R76, UR5, R21 ;  /* 0x000000054c4d7c24 */ /* 0x000fe2000f8e0215 */
[----:B------:R-:W-:Y:S01]  /*150d0*/  LOP3.LUT R52, R52, R53, RZ, 0x3c, !PT ;  /* 0x0000003534347212 */ /* 0x000fe200078e3cff */
[----:B--2---:R-:W-:Y:S01]  /*150e0*/  IMAD.WIDE.U32 R20, R76, UR4, RZ ;  /* 0x000000044c147c25 */ /* 0x004fe2000f8e00ff */
[----:B------:R-:W-:Y:S01]  /*150f0*/  LOP3.LUT R48, R48, R49, RZ, 0x3c, !PT ;  /* 0x0000003130307212 */ /* 0x000fe200078e3cff */
[----:B------:R-:W-:Y:S01]  /*15100*/  ULDC.64 UR4, c[0x0][0xbe8] ;  /* 0x0002fa0000047ab9 */ /* 0x000fe20000000a00 */
[----:B------:R-:W-:Y:S01]  /*15110*/  LOP3.LUT R40, R40, R41, RZ, 0x3c, !PT ;  /* 0x0000002928287212 */ /* 0x000fe200078e3cff */
[--C-:B------:R-:W-:Y:S01]  /*15120*/  IMAD.X R53, RZ, RZ, R95.reuse, P5 ;  /* 0x000000ffff357224 */ /* 0x100fe200028e065f */
[C---:B------:R-:W-:Y:S01]  /*15130*/  IADD3 R37, P5, R94.reuse, 0x9000, RZ ;  /* 0x000090005e257810 */ /* 0x040fe20007fbe0ff */
[--C-:B------:R-:W-:Y:S01]  /*15140*/  IMAD.X R49, RZ, RZ, R95.reuse, P4 ;  /* 0x000000ffff317224 */ /* 0x100fe200020e065f */
[C---:B------:R-:W-:Y:S01]  /*15150*/  IADD3 R33, P4, R94.reuse, 0xa000, RZ ;  /* 0x0000a0005e217810 */ /* 0x040fe20007f9e0ff */
[----:B------:R-:W-:Y:S01]  /*15160*/  IMAD.X R41, RZ, RZ, R95, P3 ;  /* 0x000000ffff297224 */ /* 0x000fe200018e065f */
[----:B------:R-:W-:Y:S01]  /*15170*/  IADD3 R25, P3, R94, 0xc000, RZ ;  /* 0x0000c0005e197810 */ /* 0x000fe20007f7e0ff */
[----:B------:R-:W-:Y:S01]  /*15180*/  IMAD R78, R78, UR4, RZ ;  /* 0x000000044e4e7c24 */ /* 0x000fe2000f8e02ff */
[----:B------:R-:W-:Y:S01]  /*15190*/  IADD3 R21, R21, R77, RZ ;  /* 0x0000004d15157210 */ /* 0x000fe20007ffe0ff */
[----:B------:R-:W-:Y:S01]  /*151a0*/  IMAD.IADD R82, R84, 0x1, R82 ;  /* 0x0000000154527824 */ /* 0x000fe200078e0252 */
[----:B------:R-:W-:Y:S01]  /*151b0*/  LOP3.LUT R36, R37, 0x380, RZ, 0xc0, !PT ;  /* 0x0000038025247812 */ /* 0x000fe200078ec0ff */
[----:B------:R-:W5:Y:S01]  /*151c0*/  LD.E.128 R64, desc[UR40][R64.64] ;  /* 0x0000002840407980 */ /* 0x000f62000c101d00 */
[----:B------:R-:W-:-:S02]  /*151d0*/  LOP3.LUT R32, R33, 0x380, RZ, 0xc0, !PT ;  /* 0x0000038021207812 */ /* 0x000fc400078ec0ff */
[----:B------:R-:W-:Y:S01]  /*151e0*/  LOP3.LUT R24, R25, 0x380, RZ, 0xc0, !PT ;  /* 0x0000038019187812 */ /* 0x000fe200078ec0ff */
[----:B------:R-:W-:Y:S01]  /*151f0*/  IMAD R77, R176, UR5, R78 ;  /* 0x00000005b04d7c24 */ /* 0x000fe2000f8e024e */
[----:B------:R-:W-:Y:S01]  /*15200*/  SHF.R.U64 R36, R36, 0x3, RZ ;  /* 0x0000000324247819 */ /* 0x000fe200000012ff */
[----:B------:R-:W-:Y:S01]  /*15210*/  IMAD.WIDE.U32 R20, R176, UR4, R20 ;  /* 0x00000004b0147c25 */ /* 0x000fe2000f8e0014 */
[----:B------:R-:W-:Y:S01]  /*15220*/  SHF.R.U64 R32, R32, 0x3, RZ ;  /* 0x0000000320207819 */ /* 0x000fe200000012ff */
[----:B------:R-:W-:Y:S01]  /*15230*/  ULDC.64 UR4, c[0x0][0xbf0] ;  /* 0x0002fc0000047ab9 */ /* 0x000fe20000000a00 */
[----:B------:R-:W-:Y:S01]  /*15240*/  SHF.R.U64 R24, R24, 0x3, RZ ;  /* 0x0000000318187819 */ /* 0x000fe200000012ff */
[----:B-1----:R-:W-:Y:S01]  /*15250*/  @P1 IMAD.HI.U32 R76, R82, R85, RZ ;  /* 0x00000055524c1227 */ /* 0x002fe200078e00ff */
[----:B------:R-:W-:Y:S01]  /*15260*/  LOP3.LUT R36, R36, R37, RZ, 0x3c, !PT ;  /* 0x0000002524247212 */ /* 0x000fe200078e3cff */
[----:B------:R-:W5:Y:S01]  /*15270*/  LD.E.128 R60, desc[UR40][R60.64] ;  /* 0x000000283c3c7980 */ /* 0x000f62000c101d00 */
[----:B------:R-:W-:Y:S01]  /*15280*/  LOP3.LUT R32, R32, R33, RZ, 0x3c, !PT ;  /* 0x0000002120207212 */ /* 0x000fe200078e3cff */
[----:B------:R-:W-:Y:S01]  /*15290*/  IMAD.IADD R21, R21, 0x1, R77 ;  /* 0x0000000115157824 */ /* 0x000fe200078e024d */
[----:B------:R-:W-:Y:S01]  /*152a0*/  LOP3.LUT R24, R24, R25, RZ, 0x3c, !PT ;  /* 0x0000001918187212 */ /* 0x000fe200078e3cff */
[--C-:B------:R-:W-:Y:S01]  /*152b0*/  IMAD.X R37, RZ, RZ, R95.reuse, P5 ;  /* 0x000000ffff257224 */ /* 0x100fe200028e065f */
[C---:B------:R-:W-:Y:S01]  /*152c0*/  IADD3 R13, P5, R94.reuse, 0xd000, RZ ;  /* 0x0000d0005e0d7810 */ /* 0x040fe20007fbe0ff */
[--C-:B------:R-:W-:Y:S01]  /*152d0*/  IMAD.X R33, RZ, RZ, R95.reuse, P4 ;  /* 0x000000ffff217224 */ /* 0x100fe200020e065f */
[C---:B------:R-:W-:Y:S01]  /*152e0*/  IADD3 R9, P4, R94.reuse, 0xe000, RZ ;  /* 0x0000e0005e097810 */ /* 0x040fe20007f9e0ff */
[----:B------:R-:W-:Y:S01]  /*152f0*/  IMAD.MOV.U32 R77, RZ, RZ, R82 ;  /* 0x000000ffff4d7224 */ /* 0x000fe200078e0052 */
[----:B------:R-:W-:Y:S01]  /*15300*/  @P1 SHF.R.U32.HI R77, RZ, R87, R76 ;  /* 0x00000057ff4d1219 */ /* 0x000fe2000001164c */
[----:B------:R-:W-:Y:S01]  /*15310*/  IMAD.X R25, RZ, RZ, R95, P3 ;  /* 0x000000ffff197224 */ /* 0x000fe200018e065f */
[----:B------:R-:W-:Y:S01]  /*15320*/  IADD3 R15, P3, R94, 0xf000, RZ ;  /* 0x0000f0005e0f7810 */ /* 0x000fe20007f7e0ff */
[----:B------:R-:W-:Y:S01]  /*15330*/  IMAD R80, R80, UR4, RZ ;  /* 0x0000000450507c24 */ /* 0x000fe2000f8e02ff */
[----:B------:R-:W-:Y:S01]  /*15340*/  LOP3.LUT R12, R13, 0x380, RZ, 0xc0, !PT ;  /* 0x000003800d0c7812 */ /* 0x000fe200078ec0ff */
[----:B------:R-:W-:Y:S01]  /*15350*/  IMAD.WIDE.U32 R20, R81, UR4, R20 ;  /* 0x0000000451147c25 */ /* 0x000fe2000f8e0014 */
[----:B------:R-:W-:Y:S01]  /*15360*/  LOP3.LUT R5, R94, 0x380, RZ, 0xc0, !PT ;  /* 0x000003805e057812 */ /* 0x000fe200078ec0ff */
[----:B------:R-:W5:Y:S01]  /*15370*/  LD.E.128 R56, desc[UR40][R56.64] ;  /* 0x0000002838387980 */ /* 0x000f62000c101d00 */
[----:B------:R-:W-:Y:S01]  /*15380*/  LOP3.LUT R8, R9, 0x380, RZ, 0xc0, !PT ;  /* 0x0000038009087812 */ /* 0x000fe200078ec0ff */
[----:B------:R-:W-:Y:S01]  /*15390*/  IMAD R85, R81, UR5, R80 ;  /* 0x0000000551557c24 */ /* 0x000fe2000f8e0250 */
[--C-:B------:R-:W-:Y:S01]  /*153a0*/  SHF.R.S32.HI R76, RZ, 0x1f, R77.reuse ;  /* 0x0000001fff4c7819 */ /* 0x100fe2000001144d */
[----:B------:R-:W-:Y:S01]  /*153b0*/  IMAD.MOV R78, RZ, RZ, -R77 ;  /* 0x000000ffff4e7224 */ /* 0x000fe200078e0a4d */
[----:B------:R-:W-:Y:S01]  /*153c0*/  LOP3.LUT R4, R15, 0x380, RZ, 0xc0, !PT ;  /* 0x000003800f047812 */ /* 0x000fe200078ec0ff */
[----:B------:R-:W-:Y:S01]  /*153d0*/  ULDC.64 UR4, c[0x0][0xbe0] ;  /* 0x0002f80000047ab9 */ /* 0x000fe20000000a00 */
[----:B------:R-:W-:Y:S01]  /*153e0*/  SHF.R.U64 R12, R12, 0x3, RZ ;  /* 0x000000030c0c7819 */ /* 0x000fe200000012ff */
[----:B------:R-:W-:Y:S01]  /*153f0*/  IMAD R76, R76, UR4, RZ ;  /* 0x000000044c4c7c24 */ /* 0x000fe2000f8e02ff */
[----:B------:R-:W-:Y:S01]  /*15400*/  SHF.R.U64 R8, R8, 0x3, RZ ;  /* 0x0000000308087819 */ /* 0x000fe200000012ff */
[----:B------:R-:W-:Y:S01]  /*15410*/  IMAD R3, R3, R78, R82 ;  /* 0x0000004e03037224 */ /* 0x000fe200078e0252 */
[----:B------:R-:W-:Y:S01]  /*15420*/  SHF.R.U64 R5, R5, 0x3, RZ ;  /* 0x0000000305057819 */ /* 0x000fe200000012ff */
[----:B------:R-:W5:Y:S01]  /*15430*/  LD.E.128 R52, desc[UR40][R52.64] ;  /* 0x0000002834347980 */ /* 0x000f62000c101d00 */
[----:B------:R-:W-:-:S02]  /*15440*/  SHF.R.U64 R4, R4, 0x3, RZ ;  /* 0x0000000304047819 */ /* 0x000fc400000012ff */
[----:B------:R-:W-:Y:S01]  /*15450*/  IADD3 R21, R21, R85, RZ ;  /* 0x0000005515157210 */ /* 0x000fe20007ffe0ff */
[----:B------:R-:W-:Y:S01]  /*15460*/  IMAD R81, R77, UR5, R76 ;  /* 0x000000054d517c24 */ /* 0x000fe2000f8e024c */
[----:B------:R-:W-:Y:S01]  /*15470*/  LOP3.LUT R12, R12, R13, RZ, 0x3c, !PT ;  /* 0x0000000d0c0c7212 */ /* 0x000fe200078e3cff */
[--C-:B------:R-:W-:Y:S01]  /*15480*/  IMAD.X R13, RZ, RZ, R95.reuse, P5 ;  /* 0x000000ffff0d7224 */ /* 0x100fe200028e065f */
[----:B------:R-:W-:Y:S01]  /*15490*/  LOP3.LUT R8, R8, R9, RZ, 0x3c, !PT ;  /* 0x0000000908087212 */ /* 0x000fe200078e3cff */
[--C-:B------:R-:W-:Y:S01]  /*154a0*/  IMAD.X R9, RZ, RZ, R95.reuse, P4 ;  /* 0x000000ffff097224 */ /* 0x100fe200020e065f */
[----:B------:R-:W-:Y:S01]  /*154b0*/  LOP3.LUT R94, R5, R94, RZ, 0x3c, !PT ;  /* 0x0000005e055e7212 */ /* 0x000fe200078e3cff */
[----:B------:R-:W-:Y:S01]  /*154c0*/  IMAD.X R5, RZ, RZ, R95, P3 ;  /* 0x000000ffff057224 */ /* 0x000fe200018e065f */
[----:B------:R-:W-:Y:S01]  /*154d0*/  LOP3.LUT R4, R4, R15, RZ, 0x3c, !PT ;  /* 0x0000000f04047212 */ /* 0x000fe200078e3cff */
[----:B------:R-:W-:Y:S01]  /*154e0*/  IMAD.WIDE.U32 R20, R77, UR4, R20 ;  /* 0x000000044d147c25 */ /* 0x000fe2000f8e0014 */
[----:B------:R-:W-:Y:S01]  /*154f0*/  SHF.R.S32.HI R76, RZ, 0x1f, R3 ;  /* 0x0000001fff4c7819 */ /* 0x000fe20000011403 */
[----:B------:R-:W-:Y:S01]  /*15500*/  ULDC.64 UR4, c[0x0][0xbd8] ;  /* 0x0002f60000047ab9 */ /* 0x000fe20000000a00 */
[----:B------:R0:W5:Y:S01]  /*15510*/  LD.E.128 R72, desc[UR40][R94.64] ;  /* 0x000000285e487980 */ /* 0x000162000c101d00 */
[----:B------:R-:W-:-:S02]  /*15520*/  IMAD.IADD R21, R21, 0x1, R81 ;  /* 0x0000000115157824 */ /* 0x000fc400078e0251 */
[----:B------:R-:W-:Y:S01]  /*15530*/  IMAD R76, R76, UR4, RZ ;  /* 0x000000044c4c7c24 */ /* 0x000fe2000f8e02ff */
        /* <DEDUP_REMOVED lines=16> */
[----:B-1----:R-:W1:Y:S01]  /*15640*/  FENCE.VIEW.ASYNC.S ;  /* 0x00000000000073c6 */ /* 0x002e620000000000 */
[----:B------:R-:W-:Y:S01]  /*15650*/  IMAD.WIDE.U32 R20, R3, UR4, R20 ;  /* 0x0000000403147c25 */ /* 0x000fe2000f8e0014 */
[----:B------:R-:W-:-:S03]  /*15660*/  ULDC.64 UR4, c[0x0][0xb80] ;  /* 0x0002e00000047ab9 */ /* 0x000fc60000000a00 */
[----:B------:R-:W-:Y:S01]  /*15670*/  IMAD.IADD R86, R79, 0x1, R84 ;  /* 0x000000014f567824 */ /* 0x000fe200078e0254 */
[----:B------:R-:W-:Y:S02]  /*15680*/  IADD3 R21, R21, R77, RZ ;  /* 0x0000004d15157210 */ /* 0x000fe40007ffe0ff */
[----:B------:R-:W-:Y:S01]  /*15690*/  LEA R82, P2, R20, UR4, 0x1 ;  /* 0x0000000414527c11 */ /* 0x000fe2000f8408ff */
[----:B------:R-:W-:-:S03]  /*156a0*/  VIADD R3, R22, 0x32420 ;  /* 0x0003242016037836 */ /* 0x000fc60000000000 */
[----:B------:R-:W-:Y:S02]  /*156b0*/  LEA.HI.X R84, R20, UR5, R21, 0x1, P2 ;  /* 0x0000000514547c11 */ /* 0x000fe400090f0c15 */
[CC--:B------:R-:W-:Y:S02]  /*156c0*/  ISETP.GE.AND P2, PT, R86.reuse, R83.reuse, PT ;  /* 0x000000535600720c */ /* 0x0c0fe40003f46270 */
[----:B------:R-:W-:Y:S01]  /*156d0*/  PRMT R3, RZ, 0x654, R3 ;  /* 0x00000654ff037816 */ /* 0x000fe20000000003 */
[C---:B------:R-:W-:Y:S02]  /*156e0*/  VIADD R76, R86.reuse, 0x20 ;  /* 0x00000020564c7836 */ /* 0x040fe40000000000 */
[----:B------:R-:W-:Y:S02]  /*156f0*/  VIADD R78, R86, 0x40 ;  /* 0x00000040564e7836 */ /* 0x000fe40000000000 */
[C---:B------:R-:W-:Y:S02]  /*15700*/  VIADD R90, R0.reuse, 0xc0 ;  /* 0x000000c0005a7836 */ /* 0x040fe40000000000 */
[C---:B------:R-:W-:Y:S01]  /*15710*/  VIADD R88, R0.reuse, 0x80 ;  /* 0x0000008000587836 */ /* 0x040fe20000000000 */
[----:B-1----:R1:W-:Y:S01]  /*15720*/  SYNCS.ARRIVE.TRANS64.RED.A1T0 RZ, [R3+URZ], RZ ;  /* 0x000000ff03ff79a7 */ /* 0x0023e2000810043f */
[----:B------:R-:W-:Y:S01]  /*15730*/  VIADD R92, R0, 0x40 ;  /* 0x00000040005c7836 */ /* 0x000fe20000000000 */
[----:B------:R0:W2:Y:S01]  /*15740*/  SHFL.IDX PT, R81, R82, RZ, 0x181f ;  /* 0x00181fff52517589 */ /* 0x0000a200000e0000 */
[----:B------:R-:W-:-:S02]  /*15750*/  ISETP.GE.AND P1, PT, R76, R83, PT ;  /* 0x000000534c00720c */ /* 0x000fc40003f26270 */
[----:B------:R-:W-:Y:S01]  /*15760*/  ISETP.GE.AND P0, PT, R78, R83, PT ;  /* 0x000000534e00720c */ /* 0x000fe20003f06270 */
[----:B-1----:R0:W1:Y:S01]  /*15770*/  SHFL.IDX PT, R3, R84, RZ, 0x181f ;  /* 0x00181fff54037589 */ /* 0x00206200000e0000 */
[----:B------:R-:W-:Y:S02]  /*15780*/  SHF.R.S32.HI R89, RZ, 0x1f, R0 ;  /* 0x0000001fff597819 */ /* 0x000fe40000011400 */
[----:B------:R-:W-:Y:S02]  /*15790*/  SHF.R.S32.HI R85, RZ, 0x1f, R90 ;  /* 0x0000001fff557819 */ /* 0x000fe4000001145a */
[----:B------:R-:W-:Y:S02]  /*157a0*/  SHF.R.S32.HI R87, RZ, 0x1f, R88 ;  /* 0x0000001fff577819 */ /* 0x000fe40000011458 */
[----:B------:R-:W-:Y:S01]  /*157b0*/  SHF.R.S32.HI R91, RZ, 0x1f, R92 ;  /* 0x0000001fff5b7819 */ /* 0x000fe2000001145c */
[----:B0-----:R-:W-:Y:S06]  /*157c0*/  @P2 BRA `(.L_x_6087) ;  /* 0x0000000000442947 */ /* 0x001fec0003800000 */
[----:B------:R-:W-:Y:S02]  /*157d0*/  ULDC UR4, c[0x0][0xbc8] ;  /* 0x0002f20000047ab9 */ /* 0x000fe40000000800 */
[----:B------:R-:W-:Y:S02]  /*157e0*/  ISETP.GE.AND P2, PT, R0, UR4, PT ;  /* 0x0000000400007c0c */ /* 0x000fe4000bf46270 */
[----:B------:R-:W-:Y:S02]  /*157f0*/  ISETP.GE.AND P3, PT, R92, UR4, PT ;  /* 0x000000045c007c0c */ /* 0x000fe4000bf66270 */
[----:B------:R-:W-:-:S09]  /*15800*/  ISETP.GE.AND P4, PT, R88, UR4, PT ;  /* 0x0000000458007c0c */ /* 0x000fd2000bf86270 */
[----:B--2---:R-:W-:-:S04]  /*15810*/  @!P2 LEA R20, P5, R0, R81, 0x1 ;  /* 0x000000510014a211 */ /* 0x004fc800078a08ff */
[----:B-1----:R-:W-:Y:S02]  /*15820*/  @!P2 LEA.HI.X R21, R0, R3, R89, 0x1, P5 ;  /* 0x000000030015a211 */ /* 0x002fe400028f0c59 */
        /* <DEDUP_REMOVED lines=11> */
.L_x_6087:
[----:B------:R-:W-:Y:S05]  /*158e0*/  BSYNC B1 ;  /* 0x0000000000017941 */ /* 0x000fea0003800000 */
.L_x_6086:
[----:B-1----:R1:W3:Y:S01]  /*158f0*/  SHFL.IDX PT, R3, R84, 0x1, 0x181f ;  /* 0x00381f0054037f89 */ /* 0x0022e200000e0000 */
        /* <DEDUP_REMOVED lines=8> */
[----:B0-----:R-:W-:-:S04]  /*15980*/  @!P4 LEA R20, P5, R0, R41, 0x1 ;  /* 0x000000290014c211 */ /* 0x001fc800078a08ff */
        /* <DEDUP_REMOVED lines=11> */
.L_x_6089:
[----:B------:R-:W-:Y:S05]  /*15a40*/  BSYNC B1 ;  /* 0x0000000000017941 */ /* 0x000fea0003800000 */
.L_x_6088:
        /* <DEDUP_REMOVED lines=21> */
.L_x_6091:
[----:B------:R-:W-:Y:S05]  /*15ba0*/  BSYNC B1 ;  /* 0x0000000000017941 */ /* 0x000fea0003800000 */
.L_x_6090:
        /* <DEDUP_REMOVED lines=24> */
.L_x_6084:
[----:B------:R-:W3:Y:S01]  /*15d30*/  LDL R9, [R1+0xc0] ;  /* 0x0000c00001097983 */ /* 0x000ee20000100800 */
[----:B------:R-:W-:Y:S01]  /*15d40*/  ULDC.64 UR4, c[0x0][0xd00] ;  /* 0x0003400000047ab9 */ /* 0x000fe20000000a00 */
[----:B------:R-:W-:Y:S01]  /*15d50*/  MOV R0, RZ ;  /* 0x000000ff00007202 */ /* 0x000fe20000000f00 */
[----:B------:R-:W4:Y:S01]  /*15d60*/  LDC R25, c[0x0][0xce8] ;  /* 0x00033a00ff197b82 */ /* 0x000f220000000800 */
[----:B------:R-:W-:-:S04]  /*15d70*/  ISETP.NE.U32.AND P0, PT, RZ, UR4, PT ;  /* 0x00000004ff007c0c */ /* 0x000fc8000bf05070 */
[----:B------:R-:W-:Y:S01]  /*15d80*/  ISETP.NE.AND.EX P0, PT, RZ, UR5, PT, P0 ;  /* 0x00000005ff007c0c */ /* 0x000fe2000bf05300 */
[----:B---3--:R-:W-:Y:S01]  /*15d90*/  IMAD.SHL.U32 R6, R9, 0x4, RZ ;  /* 0x0000000409067824 */ /* 0x008fe200078e00ff */
[----:B------:R-:W-:-:S04]  /*15da0*/  SHF.R.S32.HI R14, RZ, 0x1f, R9 ;  /* 0x0000001fff0e7819 */ /* 0x000fc80000011409 */
[----:B------:R-:W-:Y:S02]  /*15db0*/  IADD3 R4, P1, R6, UR4, RZ ;  /* 0x0000000406047c10 */ /* 0x000fe4000ff3e0ff */
[----:B------:R-:W-:-:S04]  /*15dc0*/  SHF.L.U64.HI R3, R9, 0x2, R14 ;  /* 0x0000000209037819 */ /* 0x000fc8000001020e */
[----:B------:R-:W-:Y:S01]  /*15dd0*/  IADD3.X R5, R3, UR5, RZ, P1, !PT ;  /* 0x0000000503057c10 */ /* 0x000fe20008ffe4ff */
[----:B------:R-:W-:Y:S02]  /*15de0*/  ULDC.64 UR4, c[0x0][0xd08] ;  /* 0x0003420000047ab9 */ /* 0x000fe40000000a00 */
[----:B------:R-:W-:Y:S02]  /*15df0*/  ISETP.NE.U32.AND P1, PT, RZ, UR4, PT ;  /* 0x00000004ff007c0c */ /* 0x000fe4000bf25070 */
[----:B------:R3:W5:Y:S02]  /*15e00*/  @P0 LDG.E R0, desc[UR40][R4.64] ;  /* 0x0000002804000981 */ /* 0x000764000c1e1900 */
[----:B------:R-:W-:-:S13]  /*15e10*/  ISETP.NE.AND.EX P1, PT, RZ, UR5, PT, P1 ;  /* 0x00000005ff007c0c */ /* 0x000fda000bf25310 */
[----:B------:R-:W-:Y:S01]  /*15e20*/  @P1 IADD3 R6, P2, R6, UR4, RZ ;  /* 0x0000000406061c10 */ /* 0x000fe2000ff5e0ff */
[----:B------:R-:W-:Y:S02]  /*15e30*/  ULDC UR4, c[0x0][0xb88] ;  /* 0x0002e20000047ab9 */ /* 0x000fe40000000800 */
[----:B------:R-:W-:Y:S01]  /*15e40*/  IMAD.U32 R8, RZ, RZ, UR4 ;  /* 0x00000004ff087e24 */ /* 0x000fe2000f8e00ff */
[----:B------:R-:W-:-:S05]  /*15e50*/  @P1 IADD3.X R7, R3, UR5, RZ, P2, !PT ;  /* 0x0000000503071c10 */ /* 0x000fca00097fe4ff */
[----:B------:R3:W5:Y:S01]  /*15e60*/  @P1 LDG.E R8, desc[UR40][R6.64] ;  /* 0x0000002806081981 */ /* 0x000762000c1e1900 */
[----:B----4-:R-:W-:Y:S01]  /*15e70*/  ISETP.NE.AND P2, PT, R25, 0x1, PT ;  /* 0x000000011900780c */ /* 0x010fe20003f45270 */
[----:B------:R-:W4:-:S12]  /*15e80*/  S2R R29, SR_TID.X ;  /* 0x00000000001d7919 */ /* 0x000f180000002100 */
[----:B------:R-:W0:Y:S01]  /*15e90*/  @P2 LDC R27, c[0x0][0xcec] ;  /* 0x00033b00ff1b2b82 */ /* 0x000e220000000800 */
[----:B----4-:R-:W-:-:S05]  /*15ea0*/  VIADD R29, R29, 0xffffff80 ;  /* 0xffffff801d1d7836 */ /* 0x010fca0000000000 */
[----:B------:R-:W-:Y:S02]  /*15eb0*/  SHF.R.S32.HI R3, RZ, 0x1f, R29 ;  /* 0x0000001fff037819 */ /* 0x000fe4000001141d */
[----:B------:R-:W-:Y:S02]  /*15ec0*/  ISETP.GE.AND P3, PT, R29, 0x80, PT ;  /* 0x000000801d00780c */ /* 0x000fe40003f66270 */
[----:B------:R-:W-:Y:S01]  /*15ed0*/  LEA.HI R20, R3, R29, RZ, 0x3 ;  /* 0x0000001d03147211 */ /* 0x000fe200078f18ff */
[----:B---3--:R-:W-:Y:S10]  /*15ee0*/  @P1 BRA `(.L_x_6093) ;  /* 0x0000000000101947 */ /* 0x008ff40003800000 */
[----:B------:R-:W-:Y:S05]  /*15ef0*/  @!P0 BRA `(.L_x_6093) ;  /* 0x00000000000c8947 */ /* 0x000fea0003800000 */
[----:B------:R-:W3:Y:S04]  /*15f00*/  LDG.E R3, desc[UR40][R4.64] ;  /* 0x0000002804037981 */ /* 0x000ee8000c1e1900 */
[----:B-----5:R-:W3:Y:S02]  /*15f10*/  LDG.E R8, desc[UR40][R4.64+0x4] ;  /* 0x0000042804087981 */ /* 0x020ee4000c1e1900 */
[----:B---3--:R-:W-:-:S07]  /*15f20*/  IMAD.IADD R8, R8, 0x1, -R3 ;  /* 0x0000000108087824 */ /* 0x008fce00078e0a03 */
.L_x_6093:
[----:B------:R-:W3:Y:S04]  /*15f30*/  LDL R26, [R1+0xc4] ;  /* 0x0000c400011a7983 */ /* 0x000ee80000100800 */
[----:B------:R4:W5:Y:S01]  /*15f40*/  LDL R28, [R1+0x98] ;  /* 0x00009800011c7983 */ /* 0x0009620000100800 */
[----:B------:R-:W-:Y:S01]  /*15f50*/  BSSY B1, `(.L_x_6094) ;  /* 0x000002e000017945 */ /* 0x000fe20003800000 */
[----:B------:R-:W-:Y:S02]  /*15f60*/  LOP3.LUT R24, R20, 0xfffffff8, RZ, 0xc0, !PT ;  /* 0xfffffff814187812 */ /* 0x000fe400078ec0ff */
[----:B------:R-:W-:Y:S02]  /*15f70*/  SEL R13, R9, RZ, !P0 ;  /* 0x000000ff090d7207 */ /* 0x000fe40004000000 */
[----:B------:R-:W-:-:S02]  /*15f80*/  SEL R14, R14, RZ, !P0 ;  /* 0x000000ff0e0e7207 */ /* 0x000fc40004000000 */
[----:B-----5:R-:W-:Y:S02]  /*15f90*/  SHF.R.S32.HI R11, RZ, 0x1f, R0 ;  /* 0x0000001fff0b7819 */ /* 0x020fe40000011400 */
[----:B---3--:R-:W-:Y:S01]  /*15fa0*/  SHF.R.S32.HI R12, RZ, 0x1f, R26 ;  /* 0x0000001fff0c7819 */ /* 0x008fe2000001141a */
[----:B----4-:R-:W-:Y:S06]  /*15fb0*/  @P3 BRA `(.L_x_6095) ;  /* 0x00000000009c3947 */ /* 0x010fec0003800000 */
[----:B------:R-:W3:Y:S01]  /*15fc0*/  S2R R10, SR_TID.X ;  /* 0x00000000000a7919 */ /* 0x000ee20000002100 */
[----:B------:R-:W4:Y:S02]  /*15fd0*/  LDC R9, c[0x0][0xce8] ;  /* 0x00033a00ff097b82 */ /* 0x000f240000000800 */
[----:B----4-:R-:W-:Y:S01]  /*15fe0*/  IMAD R3, R8, R9, RZ ;  /* 0x0000000908037224 */ /* 0x010fe200078e02ff */
[----:B---3--:R-:W-:-:S04]  /*15ff0*/  IADD3 R10, R28, -0x80, R10 ;  /* 0xffffff801c0a7810 */ /* 0x008fc80007ffe00a */
        /* <DEDUP_REMOVED lines=9> */
[----:B------:R-:W3:Y:S01]  /*16090*/  @P0 LDC R15, c[0x0][0xcec] ;  /* 0x00033b00ff0f0b82 */ /* 0x000ee20000000800 */
[----:B------:R-:W-:Y:S01]  /*160a0*/  IMAD R7, R26, UR5, R7 ;  /* 0x000000051a077c24 */ /* 0x000fe2000f8e0207 */
[----:B------:R-:W-:-:S03]  /*160b0*/  ULDC.64 UR4, c[0x0][0xc98] ;  /* 0x0003260000047ab9 */ /* 0x000fc60000000a00 */
[----:B------:R-:W-:-:S03]  /*160c0*/  IMAD.IADD R5, R5, 0x1, R7 ;  /* 0x0000000105057824 */ /* 0x000fc600078e0207 */
[----:B------:R-:W4:Y:S01]  /*160d0*/  @P0 LDC R21, c[0x0][0xcf0] ;  /* 0x00033c00ff150b82 */ /* 0x000f220000000800 */
[----:B------:R-:W-:-:S04]  /*160e0*/  IMAD.WIDE.U32 R4, R13, UR4, R4 ;  /* 0x000000040d047c25 */ /* 0x000fc8000f8e0004 */
[----:B---3--:R-:W-:-:S05]  /*160f0*/  @P0 IMAD.HI.U32 R6, R10, R15, RZ ;  /* 0x0000000f0a060227 */ /* 0x008fca00078e00ff */
[----:B----4-:R-:W-:Y:S01]  /*16100*/  @P0 SHF.R.U32.HI R3, RZ, R21, R6 ;  /* 0x00000015ff030219 */ /* 0x010fe20000011606 */
        /* <DEDUP_REMOVED lines=18> */
.L_x_6095:
[----:B------:R-:W-:Y:S05]  /*16230*/  BSYNC B1 ;  /* 0x0000000000017941 */ /* 0x000fea0003800000 */
.L_x_6094:
[----:B------:R-:W4:Y:S01]  /*16240*/  @P2 LDC R9, c[0x0][0xcf0] ;  /* 0x00033c00ff092b82 */ /* 0x000f220000000800 */
[----:B------:R-:W-:Y:S01]  /*16250*/  ULDC.64 UR4, c[0x0][0xba0] ;  /* 0x0002e80000047ab9 */ /* 0x000fe20000000a00 */
[----:B------:R-:W-:Y:S01]  /*16260*/  SHF.R.S32.HI R20, RZ, 0x3, R20 ;  /* 0x00000003ff147819 */ /* 0x000fe20000011414 */
[----:B---3--:R-:W-:Y:S02]  /*16270*/  IMAD R3, R11, UR4, RZ ;  /* 0x000000040b037c24 */ /* 0x008fe4000f8e02ff */
[----:B------:R-:W-:Y:S02]  /*16280*/  IMAD.IADD R11, R29, 0x1, -R24 ;  /* 0x000000011d0b7824 */ /* 0x000fe400078e0a18 */
[C---:B------:R-:W-:Y:S02]  /*16290*/  IMAD R3, R0.reuse, UR5, R3 ;  /* 0x0000000500037c24 */ /* 0x040fe4000f8e0203 */
[----:B------:R-:W-:Y:S01]  /*162a0*/  IMAD.WIDE.U32 R4, R0, UR4, RZ ;  /* 0x0000000400047c25 */ /* 0x000fe2000f8e00ff */
[----:B------:R-:W-:Y:S01]  /*162b0*/  LEA R6, R11, R20, 0x5 ;  /* 0x000000140b067211 */ /* 0x000fe200078e28ff */
[----:B------:R-:W-:-:S02]  /*162c0*/  ULDC.64 UR4, c[0x0][0xbe8] ;  /* 0x0002fa0000047ab9 */ /* 0x000fc40000000a00 */
[----:B------:R-:W-:Y:S02]  /*162d0*/  IMAD R0, R12, UR4, RZ ;  /* 0x000000040c007c24 */ /* 0x000fe4000f8e02ff */
[----:B------:R-:W-:Y:S02]  /*162e0*/  IMAD.IADD R10, R28, 0x1, R6 ;  /* 0x000000011c0a7824 */ /* 0x000fe400078e0206 */
[----:B------:R-:W-:Y:S02]  /*162f0*/  IMAD.IADD R5, R5, 0x1, R3 ;  /* 0x0000000105057824 */ /* 0x000fe400078e0203 */
[----:B------:R-:W-:Y:S02]  /*16300*/  IMAD R7, R26, UR5, R0 ;  /* 0x000000051a077c24 */ /* 0x000fe4000f8e0200 */
[----:B0-----:R-:W-:-:S04]  /*16310*/  @P2 IMAD.HI.U32 R0, R10, R27, RZ ;  /* 0x0000001b0a002227 */ /* 0x001fc800078e00ff */
[----:B------:R-:W-:Y:S01]  /*16320*/  IMAD.WIDE.U32 R4, R26, UR4, R4 ;  /* 0x000000041a047c25 */ /* 0x000fe2000f8e0004 */
[----:B------:R-:W-:-:S03]  /*16330*/  ULDC.64 UR4, c[0x0][0xbf0] ;  /* 0x0002fc0000047ab9 */ /* 0x000fc60000000a00 */
[----:B------:R-:W-:Y:S01]  /*16340*/  IMAD.MOV.U32 R3, RZ, RZ, R10 ;  /* 0x000000ffff037224 */ /* 0x000fe200078e000a */
[----:B----4-:R-:W-:Y:S01]  /*16350*/  @P2 SHF.R.U32.HI R3, RZ, R9, R0 ;  /* 0x00000009ff032219 */ /* 0x010fe20000011600 */
[----:B------:R-:W-:Y:S02]  /*16360*/  IMAD.IADD R5, R5, 0x1, R7 ;  /* 0x0000000105057824 */ /* 0x000fe400078e0207 */
[----:B------:R-:W-:Y:S01]  /*16370*/  IMAD R6, R14, UR4, RZ ;  /* 0x000000040e067c24 */ /* 0x000fe2000f8e02ff */
[--C-:B------:R-:W-:Y:S01]  /*16380*/  SHF.R.S32.HI R0, RZ, 0x1f, R3.reuse ;  /* 0x0000001fff007819 */ /* 0x100fe20000011403 */
[----:B------:R-:W-:Y:S02]  /*16390*/  IMAD.MOV R7, RZ, RZ, -R3 ;  /* 0x000000ffff077224 */ /* 0x000fe400078e0a03 */
[C---:B------:R-:W-:Y:S02]  /*163a0*/  IMAD R9, R13.reuse, UR5, R6 ;  /* 0x000000050d097c24 */ /* 0x040fe4000f8e0206 */
[----:B------:R-:W-:Y:S01]  /*163b0*/  IMAD.WIDE.U32 R4, R13, UR4, R4 ;  /* 0x000000040d047c25 */ /* 0x000fe2000f8e0004 */
[----:B------:R-:W-:-:S03]  /*163c0*/  ULDC.64 UR4, c[0x0][0xbe0] ;  /* 0x0002f80000047ab9 */ /* 0x000fc60000000a00 */
[----:B------:R-:W-:Y:S01]  /*163d0*/  IMAD R7, R25, R7, R10 ;  /* 0x0000000719077224 */ /* 0x000fe200078e020a */
[----:B------:R-:W-:Y:S01]  /*163e0*/  IADD3 R5, R5, R9, RZ ;  /* 0x0000000905057210 */ /* 0x000fe20007ffe0ff */
[----:B------:R-:W-:-:S03]  /*163f0*/  IMAD R6, R0, UR4, RZ ;  /* 0x0000000400067c24 */ /* 0x000fc6000f8e02ff */
        /* <DEDUP_REMOVED lines=15> */
[----:B------:R-:W-:Y:S02]  /*164f0*/  IADD3 R21, R9, 0xc0, RZ ;  /* 0x000000c009157810 */ /* 0x000fe40007ffe0ff */
[----:B------:R-:W-:Y:S02]  /*16500*/  LEA.HI.X R4, R4, UR5, R5, 0x1, P0 ;  /* 0x0000000504047c11 */ /* 0x000fe400080f0c05 */
[----:B------:R-:W-:-:S02]  /*16510*/  SHF.R.S32.HI R10, RZ, 0x1f, R9 ;  /* 0x0000001fff0a7819 */ /* 0x000fc40000011409 */
[----:B------:R-:W-:Y:S02]  /*16520*/  SHF.R.S32.HI R6, RZ, 0x1f, R27 ;  /* 0x0000001fff067819 */ /* 0x000fe4000001141b */
[----:B------:R-:W-:Y:S02]  /*16530*/  SHF.R.S32.HI R24, RZ, 0x1f, R29 ;  /* 0x0000001fff187819 */ /* 0x000fe4000001141d */
[----:B------:R-:W-:Y:S01]  /*16540*/  SHF.R.S32.HI R26, RZ, 0x1f, R21 ;  /* 0x0000001fff1a7819 */ /* 0x000fe20000011415 */
[----:B------:R-:W-:Y:S06]  /*16550*/  BRA.DIV UR4, `(.L_x_6096) ;  /* 0x0000009604007947 */ /* 0x000fec000b800000 */
[----:B------:R0:W3:Y:S04]  /*16560*/  SHFL.IDX PT, R0, R4, RZ, 0x181f ;  /* 0x00181fff04007589 */ /* 0x0000e800000e0000 */
[----:B------:R0:W4:Y:S02]  /*16570*/  SHFL.IDX PT, R14, R3, RZ, 0x181f ;  /* 0x00181fff030e7589 */ /* 0x00012400000e0000 */
.L_x_6291:
        /* <DEDUP_REMOVED lines=22> */
.L_x_6098:
[----:B------:R-:W-:Y:S05]  /*166e0*/  BSYNC B1 ;  /* 0x0000000000017941 */ /* 0x000fea0003800000 */
.L_x_6097:
[----:B------:R-:W-:-:S03]  /*166f0*/  UMOV UR4, 0xffffffff ;  /* 0xffffffff00047882 */ /* 0x000fc60000000000 */
[----:B------:R-:W-:Y:S05]  /*16700*/  BRA.DIV UR4, `(.L_x_6099) ;  /* 0x0000009204c87947 */ /* 0x000fea000b800000 */
[----:B---3--:R3:W0:Y:S04]  /*16710*/  SHFL.IDX PT, R0, R4, 0x1, 0x181f ;  /* 0x00381f0004007f89 */ /* 0x00862800000e0000 */
[----:B----4-:R3:W4:Y:S02]  /*16720*/  SHFL.IDX PT, R14, R3, 0x1, 0x181f ;  /* 0x00381f00030e7f89 */ /* 0x01072400000e0000 */
.L_x_6295:
        /* <DEDUP_REMOVED lines=21> */
.L_x_6101:
[----:B------:R-:W-:Y:S05]  /*16880*/  BSYNC B1 ;  /* 0x0000000000017941 */ /* 0x000fea0003800000 */
.L_x_6100:
[----:B------:R-:W-:-:S03]  /*16890*/  UMOV UR4, 0xffffffff ;  /* 0xffffffff00047882 */ /* 0x000fc60000000000 */
[----:B------:R-:W-:Y:S05]  /*168a0*/  BRA.DIV UR4, `(.L_x_6102) ;  /* 0x0000009204a87947 */ /* 0x000fea000b800000 */
[----:B0-----:R0:W0:Y:S04]  /*168b0*/  SHFL.IDX PT, R0, R4, 0x2, 0x181f ;  /* 0x00581f0004007f89 */ /* 0x00102800000e0000 */
[----:B----4-:R4:W0:Y:S02]  /*168c0*/  SHFL.IDX PT, R14, R3, 0x2, 0x181f ;  /* 0x00581f00030e7f89 */ /* 0x01082400000e0000 */
.L_x_6299:
        /* <DEDUP_REMOVED lines=21> */
.L_x_6104:
[----:B------:R-:W-:Y:S05]  /*16a20*/  BSYNC B1 ;  /* 0x0000000000017941 */ /* 0x000fea0003800000 */
.L_x_6103:
[----:B------:R-:W-:-:S03]  /*16a30*/  UMOV UR4, 0xffffffff ;  /* 0xffffffff00047882 */ /* 0x000fc60000000000 */
[----:B------:R-:W-:Y:S05]  /*16a40*/  BRA.DIV UR4, `(.L_x_6105) ;  /* 0x0000009204887947 */ /* 0x000fea000b800000 */
[----:B0-----:R0:W0:Y:S04]  /*16a50*/  SHFL.IDX PT, R0, R4, 0x3, 0x181f ;  /* 0x00781f0004007f89 */ /* 0x00102800000e0000 */
[----:B------:R0:W0:Y:S02]  /*16a60*/  SHFL.IDX PT, R14, R3, 0x3, 0x181f ;  /* 0x00781f00030e7f89 */ /* 0x00002400000e0000 */
.L_x_6303:
[----:B0--34-:R-:W-:-:S05]  /*16a70*/  VIADD R3, R7, 0x60 ;  /* 0x0000006007037836 */ /* 0x019fca0000000000 */
        /* <DEDUP_REMOVED lines=19> */
.L_x_6092:
[----:B------:R-:W-:Y:S05]  /*16bb0*/  BSYNC B0 ;  /* 0x0000000000007941 */ /* 0x000fea0003800000 */
.L_x_6083:
[----:B------:R-:W-:Y:S02]  /*16bc0*/  ULDC UR4, c[0x0][0xd3c] ;  /* 0x00034f0000047ab9 */ /* 0x000fe40000000800 */
[----:B--2---:R-:W-:-:S13]  /*16bd0*/  ISETP.GE.AND P0, PT, R103, UR4, PT ;  /* 0x0000000467007c0c */ /* 0x004fda000bf06270 */
[----:B------:R-:W-:Y:S05]  /*16be0*/  @!P0 BRA `(.L_x_6106) ;  /* 0xfffffea400248947 */ /* 0x000fea000383ffff */
[----:B------:R-:W-:Y:S05]  /*16bf0*/  BRA `(.L_x_5948) ;  /* 0x00000078002c7947 */ /* 0x000fea0003800000 */
.L_x_5946:
        /* <DEDUP_REMOVED lines=18> */
.L_x_6107:
        /* <DEDUP_REMOVED lines=36> */
[----:B------:R-:W0:Y:S01]  /*16f60*/  LDC R10, c[0x0][0xd3c] ;  /* 0x00034f00ff0a7b82 */ /* 0x000e220000000800 */
[----:B------:R-:W-:Y:S01]  /*16f70*/  IMAD.MOV.U32 R6, RZ, RZ, R3 ;  /* 0x000000ffff067224 */ /* 0x000fe200078e0003 */
[----:B------:R-:W-:Y:S01]  /*16f80*/  UMOV UR4, URZ ;  /* 0x0000003f00047c82 */ /* 0x000fe20008000000 */
[----:B------:R-:W-:Y:S01]  /*16f90*/  ULDC UR7, c[0x0][0xd3c] ;  /* 0x00034f0000077ab9 */ /* 0x000fe20000000800 */
[----:B------:R-:W-:-:S05]  /*16fa0*/  ULDC UR5, c[0x0][0xd38] ;  /* 0x00034e0000057ab9 */ /* 0x000fca0000000800 */
.L_x_6113:
        /* <DEDUP_REMOVED lines=12> */
.L_x_6112:
[----:B------:R-:W-:Y:S05]  /*17070*/  BSYNC B0 ;  /* 0x0000000000007941 */ /* 0x000fea0003800000 */
.L_x_6111:
        /* <DEDUP_REMOVED lines=20> */
.L_x_6109:
[----:B------:R-:W-:-:S04]  /*171c0*/  IMAD.IADD R13, R6, 0x1, -R3 ;  /* 0x00000001060d7824 */ /* 0x000fc800078e0a03 */
[----:B------:R-:W-:-:S05]  /*171d0*/  IMAD R2, R8, UR5, R13 ;  /* 0x0000000508027c24 */ /* 0x000fca000f8e020d */
[----:B------:R-:W-:Y:S02]  /*171e0*/  ISETP.GT.AND P0, PT, R2, UR6, PT ;  /* 0x0000000602007c0c */ /* 0x000fe4000bf04270 */
[----:B------:R-:W0:Y:S11]  /*171f0*/  LDC.64 R2, c[0x0][0xd90] ;  /* 0x00036400ff027b82 */ /* 0x000e360000000a00 */
[----:B------:R-:W-:-:S04]  /*17200*/  VOTE.ANY R9, PT, !P0 ;  /* 0x0000000000097806 */ /* 0x000fc800040e0100 */
[----:B------:R-:W1:Y:S02]  /*17210*/  POPC R15, R9 ;  /* 0x00000009000f7309 */ /* 0x000e640000000000 */
[----:B-1----:R-:W-:-:S05]  /*17220*/  IADD3 R19, R15, UR4, RZ ;  /* 0x000000040f137c10 */ /* 0x002fca000fffe0ff */
        /* <DEDUP_REMOVED lines=13> */
.L_x_6114:
[----:B---3--:R-:W-:Y:S01]  /*17300*/  IMAD R16, R16, UR5, R13 ;  /* 0x0000000510107c24 */ /* 0x008fe2000f8e020d */
[----:B------:R-:W-:Y:S01]  /*17310*/  IABS R2, R6 ;  /* 0x0000000600027213 */ /* 0x000fe20000000000 */
[----:B01----:R-:W-:-:S03]  /*17320*/  IMAD.MOV R11, RZ, RZ, -R3 ;  /* 0x000000ffff0b7224 */ /* 0x003fc600078e0a03 */
[----:B--2---:R-:W-:Y:S01]  /*17330*/  IADD3 R9, -R16, UR6, RZ ;  /* 0x0000000610097c10 */ /* 0x004fe2000fffe1ff */
[----:B------:R-:W-:Y:S02]  /*17340*/  IMAD.MOV R10, RZ, RZ, -R2 ;  /* 0x000000ffff0a7224 */ /* 0x000fe400078e0a02 */
[----:B------:R-:W-:Y:S01]  /*17350*/  IMAD R11, R11, R12, RZ ;  /* 0x0000000c0b0b7224 */ /* 0x000fe200078e02ff */
        /* <DEDUP_REMOVED lines=18> */
[----:B------:R-:W-:-:S03]  /*17480*/  IMAD.MOV R2, RZ, RZ, -R2 ;  /* 0x000000ffff027224 */ /* 0x000fc600078e0a02 */
[----:B------:R-:W-:Y:S01]  /*17490*/  IADD3 R8, -R13, RZ, RZ ;  /* 0x000000ff0d087210 */ /* 0x000fe20007ffe1ff */
[----:B------:R-:W-:Y:S02]  /*174a0*/  IMAD R6, R6, R2, R9 ;  /* 0x0000000206067224 */ /* 0x000fe400078e0209 */
[----:B------:R-:W-:Y:S01]  /*174b0*/  IMAD.MOV.U32 R2, RZ, RZ, RZ ;  /* 0x000000ffff027224 */ /* 0x000fe200078e00ff */
[----:B------:R-:W-:Y:S02]  /*174c0*/  VIADDMNMX R15, R8, UR5, R7, PT ;  /* 0x00000005080f7c46 */ /* 0x000fe4000b800107 */
[----:B------:R-:W-:Y:S02]  /*174d0*/  IABS R11, R6 ;  /* 0x00000006000b7213 */ /* 0x000fe40000000000 */
[----:B------:R-:W-:Y:S02]  /*174e0*/  IABS R8, R15 ;  /* 0x0000000f00087213 */ /* 0x000fe40000000000 */
[----:B------:R-:W-:-:S02]  /*174f0*/  IADD3 R18, -R15, RZ, RZ ;  /* 0x000000ff0f127210 */ /* 0x000fc40007ffe1ff */
        /* <DEDUP_REMOVED lines=27> */
.L_x_6110:
[----:B------:R-:W-:Y:S02]  /*176b0*/  IMAD.MOV.U32 R17, RZ, RZ, RZ ;  /* 0x000000ffff117224 */ /* 0x000fe400078e00ff */
[----:B------:R-:W-:Y:S02]  /*176c0*/  IMAD.U32 R16, RZ, RZ, UR6 ;  /* 0x00000006ff107e24 */ /* 0x000fe4000f8e00ff */
[----:B------:R-:W-:-:S07]  /*176d0*/  IMAD.MOV.U32 R18, RZ, RZ, RZ ;  /* 0x000000ffff127224 */ /* 0x000fce00078e00ff */
.L_x_6115:
[----:B------:R-:W-:-:S13]  /*176e0*/  ISETP.NE.AND P0, PT, R5, RZ, PT ;  /* 0x000000ff0500720c */ /* 0x000fda0003f05270 */
[----:B------:R-:W0:Y:S01]  /*176f0*/  @!P0 S2R R3, SR_CgaCtaId ;  /* 0x0000000000038919 */ /* 0x000e220000008800 */
[----:B------:R-:W-:-:S04]  /*17700*/  @!P0 MOV R2, 0x400 ;  /* 0x0000040000028802 */ /* 0x000fc80000000f00 */
[----:B0-----:R-:W-:-:S05]  /*17710*/  @!P0 LEA R2, R3, R2, 0x18 ;  /* 0x0000000203028211 */ /* 0x001fca00078ec0ff */
[----:B------:R2:W-:Y:S01]  /*17720*/  @!P0 STS.128 [R2+0x324d0], R16 ;  /* 0x0324d01002008388 */ /* 0x0005e20000000c00 */
[----:B------:R-:W-:Y:S06]  /*17730*/  BAR.ARV 0x5, 0x180 ;  /* 0x0146000000007b1d */ /* 0x000fec0000002000 */
.L_x_6108:
[----:B------:R3:W-:Y:S01]  /*17740*/  STL [R1+0x3c], RZ ;  /* 0x00003cff01007387 */ /* 0x0007e20000100800 */
[----:B------:R-:W-:Y:S01]  /*17750*/  ULDC UR4, c[0x0][0xd3c] ;  /* 0x00034f0000047ab9 */ /* 0x000fe20000000800 */
[----:B------:R-:W-:Y:S01]  /*17760*/  IMAD.MOV.U32 R26, RZ, RZ, 0x1 ;  /* 0x00000001ff1a7424 */ /* 0x000fe200078e00ff */
[----:B-1----:R-:W-:Y:S02]  /*17770*/  ISETP.GE.AND P0, PT, R19, UR4, PT ;  /* 0x0000000413007c0c */ /* 0x002fe4000bf06270 */
[----:B------:R-:W-:-:S11]  /*17780*/  MOV R24, RZ ;  /* 0x000000ff00187202 */ /* 0x000fd60000000f00 */
[----:B---3--:R-:W-:Y:S05]  /*17790*/  @P0 BRA `(.L_x_6116) ;  /* 0x0000006800680947 */ /* 0x008fea0003800000 */
[----:B------:R-:W1:Y:S01]  /*177a0*/  S2UR UR5, SR_CgaCtaId ;  /* 0x00000000000579c3 */ /* 0x000e620000008800 */
[----:B------:R3:W-:Y:S01]  /*177b0*/  STL [R1+0x3c], RZ ;  /* 0x00003cff01007387 */ /* 0x0007e20000100800 */
[C---:B--2---:R-:W-:Y:S01]  /*177c0*/  IMAD.SHL.U32 R2, R0.reuse, 0x8, RZ ;  /* 0x0000000800027824 */ /* 0x044fe200078e00ff */
[----:B------:R-:W-:Y:S01]  /*177d0*/  LOP3.LUT R4, R0, 0x7f, RZ, 0xc0, !PT ;  /* 0x0000007f00047812 */ /* 0x000fe200078ec0ff */
[----:B------:R-:W-:Y:S01]  /*177e0*/  UMOV UR4, 0x400 ;  /* 0x0000040000047882 */ /* 0x000fe20000000000 */
[----:B------:R-:W-:Y:S01]  /*177f0*/  BSSY B8, `(.L_x_6116) ;  /* 0x0000694000087945 */ /* 0x000fe20003800000 */
[----:B------:R-:W-:Y:S01]  /*17800*/  IMAD.MOV.U32 R27, RZ, RZ, 0x1 ;  /* 0x00000001ff1b7424 */ /* 0x000fe200078e00ff */
[----:B0-----:R-:W-:Y:S01]  /*17810*/  LOP3.LUT R3, R2, 0x1f8, RZ, 0xc0, !PT ;  /* 0x000001f802037812 */ /* 0x001fe200078ec0ff */
[----:B------:R-:W-:Y:S01]  /*17820*/  IMAD.SHL.U32 R32, R4, 0x8, RZ ;  /* 0x0000000804207824 */ /* 0x000fe200078e00ff */
[----:B------:R-:W-:Y:S01]  /*17830*/  LOP3.LUT R2, R2, 0x38, RZ, 0xc0, !PT ;  /* 0x0000003802027812 */ /* 0x000fe200078ec0ff */
[----:B------:R-:W-:Y:S01]  /*17840*/  IMAD.MOV.U32 R23, RZ, RZ, RZ ;  /* 0x000000ffff177224 */ /* 0x000fe200078e00ff */
[----:B------:R-:W-:Y:S01]  /*17850*/  LOP3.LUT R3, R3, 0x38, R0, 0x78, !PT ;  /* 0x0000003803037812 */ /* 0x000fe200078e7800 */
[----:B------:R-:W-:Y:S01]  /*17860*/  IMAD.SHL.U32 R0, R0, 0x10, RZ ;  /* 0x0000001000007824 */ /* 0x000fe200078e00ff */
[----:B------:R-:W-:Y:S01]  /*17870*/  MOV R24, RZ ;  /* 0x000000ff00187202 */ /* 0x000fe20000000f00 */
[----:B------:R-:W-:Y:S01]  /*17880*/  IMAD.MOV.U32 R26, RZ, RZ, 0x1 ;  /* 0x00000001ff1a7424 */ /* 0x000fe200078e00ff */
[----:B------:R-:W-:Y:S01]  /*17890*/  LOP3.LUT R32, R3, 0x200, R32, 0xf8, !PT ;  /* 0x0000020003207812 */ /* 0x000fe200078ef820 */
[----:B------:R-:W-:Y:S01]  /*178a0*/  ULDC.64 UR42, c[0x0][0x198] ;  /* 0x00006600002a7ab9 */ /* 0x000fe20000000a00 */
[----:B------:R-:W-:Y:S01]  /*178b0*/  SHF.R.U32.HI R3, RZ, 0x3, R4 ;  /* 0x00000003ff037819 */ /* 0x000fe20000011604 */
[----:B------:R-:W-:Y:S01]  /*178c0*/  ULOP3.LUT UR38, UR36, 0x2, URZ, 0xfc, !UPT ;  /* 0x0000000224267892 */ /* 0x000fe2000f8efc3f */
[----:B------:R-:W-:Y:S01]  /*178d0*/  LOP3.LUT R4, R2, 0x40, RZ, 0xfc, !PT ;  /* 0x0000004002047812 */ /* 0x000fe200078efcff */
[----:B------:R-:W-:Y:S01]  /*178e0*/  ULDC UR37, c[0x0][0xc] ;  /* 0x0000030000257ab9 */ /* 0x000fe20000000800 */
[----:B------:R-:W-:-:S02]  /*178f0*/  LOP3.LUT R0, R3, 0x70, R0, 0xf8, !PT ;  /* 0x0000007003007812 */ /* 0x000fc400078ef800 */
[C---:B------:R-:W-:Y:S01]  /*17900*/  LOP3.LUT R3, R2.reuse, 0x80, RZ, 0xfc, !PT ;  /* 0x0000008002037812 */ /* 0x040fe200078efcff */
[----:B-1----:R-:W-:Y:S01]  /*17910*/  ULEA UR4, UR5, UR4, 0x18 ;  /* 0x0000000405047291 */ /* 0x002fe2000f8ec03f */
[----:B------:R-:W-:-:S05]  /*17920*/  LOP3.LUT R0, R2, 0xc0, RZ, 0xfc, !PT ;  /* 0x000000c002007812 */ /* 0x000fca00078efcff */
[----:B------:R-:W-:-:S04]  /*17930*/  IMAD.U32 R22, RZ, RZ, UR4 ;  /* 0x00000004ff167e24 */ /* 0x000fc8000f8e00ff */
[----:B---3--:R-:W-:-:S07]  /*17940*/  IMAD R25, R32, 0x2, R22 ;  /* 0x0000000220197824 */ /* 0x008fce00078e0216 */
.L_x_6221:
[----:B------:R-:W0:Y:S02]  /*17950*/  LDC.64 R2, c[0x0][0xd88] ;  /* 0x00036200ff027b82 */ /* 0x000e240000000a00 */
[----:B0-----:R-:W-:-:S05]  /*17960*/  IMAD.WIDE R2, R19, 0x4, R2 ;  /* 0x0000000413027825 */ /* 0x001fca00078e0202 */
[----:B--2---:R-:W2:Y:S01]  /*17970*/  LDG.E R35, desc[UR40][R2.64] ;  /* 0x0000002802237981 */ /* 0x004ea2000c1e1900 */
[----:B------:R-:W-:Y:S05]  /*17980*/  YIELD ;  /* 0x0000000000007946 */ /* 0x000fea0003800000 */
[----:B------:R-:W-:Y:S01]  /*17990*/  ULDC.64 UR4, c[0x0][0xb20] ;  /* 0x0002c80000047ab9 */ /* 0x000fe20000000a00 */
[----:B------:R-:W-:Y:S01]  /*179a0*/  ULDC.64 UR8, c[0x0][0xb10] ;  /* 0x0002c40000087ab9 */ /* 0x000fe20000000a00 */
[----:B------:R-:W-:Y:S01]  /*179b0*/  ISETP.NE.U32.AND P0, PT, RZ, UR4, PT ;  /* 0x00000004ff007c0c */ /* 0x000fe2000bf05070 */
[----:B------:R-:W-:Y:S01]  /*179c0*/  IMAD.MOV.U32 R33, RZ, RZ, RZ ;  /* 0x000000ffff217224 */ /* 0x000fe200078e00ff */
[----:B------:R-:W-:-:S02]  /*179d0*/  ULDC.64 UR6, c[0x0][0xb08] ;  /* 0x0002c20000067ab9 */ /* 0x000fc40000000a00 */
[----:B------:R-:W-:Y:S02]  /*179e0*/  ISETP.NE.AND.EX P0, PT, RZ, UR5, PT, P0 ;  /* 0x00000005ff007c0c */ /* 0x000fe4000bf05300 */
[----:B------:R-:W-:-:S04]  /*179f0*/  ISETP.NE.U32.AND P2, PT, RZ, UR8, PT ;  /* 0x00000008ff007c0c */ /* 0x000fc8000bf45070 */
[----:B------:R-:W-:Y:S02]  /*17a00*/  ISETP.NE.AND.EX P2, PT, RZ, UR9, PT, P2 ;  /* 0x00000009ff007c0c */ /* 0x000fe4000bf45320 */
[----:B------:R-:W-:Y:S02]  /*17a10*/  MOV R36, RZ ;  /* 0x000000ff00247202 */ /* 0x000fe40000000f00 */
[----:B--2---:R-:W-:-:S03]  /*17a20*/  SHF.R.S32.HI R0, RZ, 0x1f, R35 ;  /* 0x0000001fff007819 */ /* 0x004fc60000011423 */
        /* <DEDUP_REMOVED lines=8> */
[----:B------:R-:W-:Y:S01]  /*17ab0*/  ISETP.NE.U32.AND P1, PT, RZ, UR6, PT ;  /* 0x00000006ff007c0c */ /* 0x000fe2000bf25070 */
[----:B0-----:R-:W-:Y:S01]  /*17ac0*/  IMAD.MOV.U32 R0, RZ, RZ, RZ ;  /* 0x000000ffff007224 */ /* 0x001fe200078e00ff */
[----:B------:R-:W-:Y:S02]  /*17ad0*/  ISETP.NE.AND.EX P0, PT, RZ, UR5, PT, P0 ;  /* 0x00000005ff007c0c */ /* 0x000fe4000bf05300 */
[----:B------:R-:W-:Y:S02]  /*17ae0*/  ISETP.NE.AND.EX P1, PT, RZ, UR7, PT, P1 ;  /* 0x00000007ff007c0c */ /* 0x000fe4000bf25310 */
[C---:B------:R-:W-:Y:S02]  /*17af0*/  IADD3 R4, P4, R28.reuse, UR6, RZ ;  /* 0x000000061c047c10 */ /* 0x040fe4000ff9e0ff */
[----:B-1----:R-:W-:Y:S01]  /*17b00*/  IADD3 R2, P3, R28, UR4, RZ ;  /* 0x000000041c027c10 */ /* 0x002fe2000ff7e0ff */
[----:B------:R-:W-:Y:S01]  /*17b10*/  ULDC UR4, c[0x0][0x288] ;  /* 0x0000a20000047ab9 */ /* 0x000fe20000000800 */
[----:B------:R-:W-:-:S02]  /*17b20*/  IADD3.X R5, R29, UR7, RZ, P4, !PT ;  /* 0x000000071d057c10 */ /* 0x000fc4000a7fe4ff */
[C---:B------:R-:W-:Y:S02]  /*17b30*/  IADD3.X R3, R29.reuse, UR5, RZ, P3, !PT ;  /* 0x000000051d037c10 */ /* 0x040fe40009ffe4ff */
[----:B---3--:R-:W-:Y:S01]  /*17b40*/  @P2 IADD3 R6, P3, R28, UR8, RZ ;  /* 0x000000081c062c10 */ /* 0x008fe2000ff7e0ff */
        /* <DEDUP_REMOVED lines=19> */
[----:B------:R-:W2:Y:S04]  /*17c80*/  LDG.E R9, desc[UR40][R2.64] ;  /* 0x0000002802097981 */ /* 0x000ea8000c1e1900 */
[----:B0-----:R-:W2:Y:S02]  /*17c90*/  LDG.E R8, desc[UR40][R2.64+0x4] ;  /* 0x0000042802087981 */ /* 0x001ea4000c1e1900 */
[----:B--2---:R-:W-:-:S05]  /*17ca0*/  IADD3 R10, -R9, R8, RZ ;  /* 0x00000008090a7210 */ /* 0x004fca0007ffe1ff */
[----:B------:R1:W-:Y:S02]  /*17cb0*/  STL [R1+0x4], R10 ;  /* 0x0000040a01007387 */ /* 0x0003e40000100800 */
.L_x_6117:
        /* <DEDUP_REMOVED lines=9> */
.L_x_6118:
[----:B------:R-:W-:Y:S02]  /*17d50*/  ULDC.64 UR4, c[0x0][0xb00] ;  /* 0x0002c00000047ab9 */ /* 0x000fe40000000a00 */
[----:B------:R-:W-:-:S04]  /*17d60*/  ISETP.NE.U32.AND P0, PT, RZ, UR4, PT ;  /* 0x00000004ff007c0c */ /* 0x000fc8000bf05070 */
[----:B------:R-:W-:-:S13]  /*17d70*/  ISETP.NE.AND.EX P0, PT, RZ, UR5, PT, P0 ;  /* 0x00000005ff007c0c */ /* 0x000fda000bf05300 */
[----:B------:R-:W-:Y:S05]  /*17d80*/  @!P0 BRA `(.L_x_6119) ;  /* 0x0000000000148947 */ /* 0x000fea0003800000 */
[----:B------:R-:W2:Y:S02]  /*17d90*/  LDC.64 R2, c[0x0][0xb00] ;  /* 0x0002c000ff027b82 */ /* 0x000ea40000000a00 */
[----:B--2---:R-:W-:-:S05]  /*17da0*/  IMAD.WIDE R2, R31, 0x4, R2 ;  /* 0x000000041f027825 */ /* 0x004fca00078e0202 */
[----:B------:R-:W2:Y:S04]  /*17db0*/  LDG.E R7, desc[UR40][R2.64] ;  /* 0x0000002802077981 */ /* 0x000ea8000c1e1900 */
[----:B0-----:R-:W2:Y:S02]  /*17dc0*/  LDG.E R8, desc[UR40][R2.64+0x4] ;  /* 0x0000042802087981 */ /* 0x001ea4000c1e1900 */
[----:B--2---:R-:W-:-:S07]  /*17dd0*/  IMAD.IADD R7, R8, 0x1, -R7 ;  /* 0x0000000108077824 */ /* 0x004fce00078e0a07 */
.L_x_6119:
[----:B--2---:R-:W2:Y:S01]  /*17de0*/  @P1 LDG.E R2, desc[UR40][R4.64] ;  /* 0x0000002804021981 */ /* 0x004ea2000c1e1900 */
[----:B------:R-:W3:Y:S03]  /*17df0*/  LDC R3, c[0x0][0x448] ;  /* 0x00011200ff037b82 */ /* 0x000ee60000000800 */
[----:B------:R-:W2:Y:S01]  /*17e00*/  @P1 LDG.E R9, desc[UR40][R4.64+0x4] ;  /* 0x0000042804091981 */ /* 0x000ea2000c1e1900 */
[----:B-----5:R-:W-:Y:S01]  /*17e10*/  IADD3 R7, -R33, R7, RZ ;  /* 0x0000000721077210 */ /* 0x020fe20007ffe1ff */
[----:B------:R-:W-:Y:S01]  /*17e20*/  BSSY B0, `(.L_x_6120) ;  /* 0x0000143000007945 */ /* 0x000fe20003800000 */
[----:B---3--:R-:W-:-:S13]  /*17e30*/  ISETP.NE.AND P0, PT, R3, 0x1, PT ;  /* 0x000000010300780c */ /* 0x008fda0003f05270 */
[----:B0-----:R-:W0:Y:S08]  /*17e40*/  @P0 LDC R8, c[0x0][0x44c] ;  /* 0x00011300ff080b82 */ /* 0x001e300000000800 */
[----:B------:R-:W3:Y:S01]  /*17e50*/  @P0 LDC R3, c[0x0][0x450] ;  /* 0x00011400ff030b82 */ /* 0x000ee20000000800 */
[----:B--2---:R-:W-:Y:S02]  /*17e60*/  @P1 IMAD.IADD R6, R9, 0x1, -R2 ;  /* 0x0000000109061824 */ /* 0x004fe400078e0a02 */
[----:B------:R-:W-:-:S02]  /*17e70*/  IMAD.SHL.U32 R2, R17, 0x80, RZ ;  /* 0x0000008011027824 */ /* 0x000fc400078e00ff */
[----:B------:R-:W-:Y:S02]  /*17e80*/  IMAD.IADD R30, R7, 0x1, R6 ;  /* 0x00000001071e7824 */ /* 0x000fe400078e0206 */
[----:B------:R-:W-:-:S04]  /*17e90*/  VIADD R2, R2, 0x7f ;  /* 0x0000007f02027836 */ /* 0x000fc80000000000 */
[----:B0-----:R-:W-:-:S05]  /*17ea0*/  @P0 IMAD.HI.U32 R8, R2, R8, RZ ;  /* 0x0000000802080227 */ /* 0x001fca00078e00ff */
[----:B---3--:R-:W-:Y:S01]  /*17eb0*/  @P0 SHF.R.U32.HI R2, RZ, R3, R8 ;  /* 0x00000003ff020219 */ /* 0x008fe20000011608 */
[----:B------:R-:W-:-:S04]  /*17ec0*/  VIADD R3, R30, 0x5f ;  /* 0x0000005f1e037836 */ /* 0x000fc80000000000 */
[----:B------:R-:W-:-:S05]  /*17ed0*/  IMAD.HI R3, R3, 0x2aaaaaab, RZ ;  /* 0x2aaaaaab03037827 */ /* 0x000fca00078e02ff */
[----:B------:R-:W-:-:S04]  /*17ee0*/  SHF.R.U32.HI R4, RZ, 0x1f, R3 ;  /* 0x0000001fff047819 */ /* 0x000fc80000011603 */
[----:B------:R-:W-:Y:S02]  /*17ef0*/  LEA.HI.SX32 R5, R3, R4, 0x1c ;  /* 0x0000000403057211 */ /* 0x000fe400078fe2ff */
[----:B------:R-:W-:-:S05]  /*17f00*/  IADD3 R4, R30, 0x60, -R10 ;  /* 0x000000601e047810 */ /* 0x000fca0007ffe80a */
[----:B------:R-:W-:-:S04]  /*17f10*/  IMAD.IADD R2, R4, 0x1, R2 ;  /* 0x0000000104027824 */ /* 0x000fc800078e0202 */
        /* <DEDUP_REMOVED lines=26> */
.L_x_6306:
[----:B--2---:R-:W-:Y:S02]  /*180c0*/  ISETP.NE.AND P0, PT, R14, RZ, PT ;  /* 0x000000ff0e00720c */ /* 0x004fe40003f05270 */
[----:B------:R-:W-:-:S11]  /*180d0*/  PLOP3.LUT P6, PT, PT, PT, PT, 0x8, 0x0 ;  /* 0x000000000000781c */ /* 0x000fd60003fce170 */
[----:B------:R-:W-:Y:S05]  /*180e0*/  @P0 BRA `(.L_x_6123) ;  /* 0x00000000000c0947 */ /* 0x000fea0003800000 */
[----:B------:R-:W-:-:S03]  /*180f0*/  UMOV UR4, 0xffffffff ;  /* 0xffffffff00047882 */ /* 0x000fc60000000000 */
[----:B------:R-:W-:Y:S05]  /*18100*/  BRA.DIV UR4, `(.L_x_6124) ;  /* 0x0000007e04547947 */ /* 0x000fea000b800000 */
[----:B------:R-:W-:-:S13]  /*18110*/  ELECT P6, URZ, PT ;  /* 0x00000000003f782f */ /* 0x000fda00038c0000 */
.L_x_6123:
        /* <DEDUP_REMOVED lines=9> */
.L_x_6309:
[----:B------:R-:W-:Y:S05]  /*181b0*/  BSYNC B1 ;  /* 0x0000000000017941 */ /* 0x000fea0003800000 */
.L_x_6125:
        /* <DEDUP_REMOVED lines=10> */
.L_x_6310:
[----:B------:R-:W-:Y:S05]  /*18260*/  BSYNC B2 ;  /* 0x0000000000027941 */ /* 0x000fea0003800000 */
.L_x_6129:
[----:B------:R-:W-:Y:S04]  /*18270*/  BSSY B2, `(.L_x_6131) ;  /* 0x0000009000027945 */ /* 0x000fe80003800000 */
[----:B------:R-:W-:Y:S05]  /*18280*/  @P1 BRA `(.L_x_6132) ;  /* 0x00000000001c1947 */ /* 0x000fea0003800000 */
[----:B-1----:R-:W1:Y:S01]  /*18290*/  S2R R10, SR_TID.X ;  /* 0x00000000000a7919 */ /* 0x002e620000002100 */
[----:B------:R-:W-:-:S04]  /*182a0*/  IMAD.MOV.U32 R9, RZ, RZ, 0x3000 ;  /* 0x00003000ff097424 */ /* 0x000fc800078e00ff */
[----:B------:R2:W-:Y:S01]  /*182b0*/  SYNCS.ARRIVE.TRANS64 RZ, [R3+URZ+0x32490], R9 ;  /* 0x0324900903ff79a7 */ /* 0x0005e2000800003f */
[----:B-1----:R-:W-:-:S04]  /*182c0*/  LOP3.LUT R10, R10, 0x1f, RZ, 0xc0, !PT ;  /* 0x0000001f0a0a7812 */ /* 0x002fc800078ec0ff */
[----:B------:R-:W-:-:S13]  /*182d0*/  ISETP.NE.AND P0, PT, R10, RZ, PT ;  /* 0x000000ff0a00720c */ /* 0x000fda0003f05270 */
[----:B--2---:R-:W-:Y:S05]  /*182e0*/  @!P0 BRA `(.L_x_6132) ;  /* 0x0000000000048947 */ /* 0x004fea0003800000 */
[----:B------:R-:W-:Y:S01]  /*182f0*/  BPT.TRAP 0x1 ;  /* 0x000000040000795c */ /* 0x000fe20000300000 */
.L_x_6132:
[----:B------:R-:W-:Y:S05]  /*18300*/  BSYNC B2 ;  /* 0x0000000000027941 */ /* 0x000fea0003800000 */
.L_x_6131:
[----:B------:R-:W-:Y:S01]  /*18310*/  IMAD.MOV.U32 R14, RZ, RZ, RZ ;  /* 0x000000ffff0e7224 */ /* 0x000fe200078e00ff */
[----:B------:R-:W-:Y:S01]  /*18320*/  UIADD3 UR4, UP0, UR42, 0x570, URZ ;  /* 0x000005702a047890 */ /* 0x000fe2000ff1e03f */
[----:B------:R-:W-:Y:S01]  /*18330*/  IMAD R9, R2, 0x60, R0 ;  /* 0x0000006002097824 */ /* 0x000fe200078e0200 */
[----:B------:R-:W-:Y:S01]  /*18340*/  PLOP3.LUT P0, PT, PT, PT, PT, 0x80, 0x0 ;  /* 0x000000000000781c */ /* 0x000fe20003f0f070 */
[----:B-1----:R-:W-:Y:S01]  /*18350*/  IMAD R10, R23, 0x3000, R22 ;  /* 0x00003000170a7824 */ /* 0x002fe200078e0216 */
[----:B------:R-:W-:Y:S01]  /*18360*/  R2UR UR10, R14 ;  /* 0x000000000e0a72ca */ /* 0x000fe200000e0000 */
[----:B------:R-:W-:Y:S01]  /*18370*/  VIADD R11, R3, 0x32490 ;  /* 0x00032490030b7836 */ /* 0x000fe20000000000 */
[----:B------:R-:W-:Y:S01]  /*18380*/  IADD3 R9, R9, -0x60, RZ ;  /* 0xffffffa009097810 */ /* 0x000fe20007ffe0ff */
[----:B------:R-:W-:Y:S01]  /*18390*/  VIADD R10, R10, 0x1c400 ;  /* 0x0001c4000a0a7836 */ /* 0x000fe20000000000 */
[----:B------:R-:W-:Y:S01]  /*183a0*/  UIADD3.X UR5, URZ, UR43, URZ, UP0, !UPT ;  /* 0x0000002b3f057290 */ /* 0x000fe200087fe43f */
[----:B------:R-:W-:Y:S01]  /*183b0*/  UMOV UR6, 0x0 ;  /* 0x0000000000067882 */ /* 0x000fe20000000000 */
[----:B------:R-:W-:-:S10]  /*183c0*/  UMOV UR7, 0x12f00000 ;  /* 0x12f0000000077882 */ /* 0x000fd40000000000 */
.L_x_6133:
        /* <DEDUP_REMOVED lines=13> */
.L_x_6311:
[----:B------:R-:W-:Y:S05]  /*184a0*/  BSYNC B2 ;  /* 0x0000000000027941 */ /* 0x000fea0003800000 */
.L_x_6134:
        /* <DEDUP_REMOVED lines=11> */
.L_x_6137:
[----:B------:R-:W-:Y:S05]  /*18560*/  BSYNC B2 ;  /* 0x0000000000027941 */ /* 0x000fea0003800000 */
.L_x_6136:
        /* <DEDUP_REMOVED lines=9> */
.L_x_6138:
        /* <DEDUP_REMOVED lines=15> */
.L_x_6139:
        /* <DEDUP_REMOVED lines=15> */
.L_x_6140:
        /* <DEDUP_REMOVED lines=15> */
.L_x_6141:
        /* <DEDUP_REMOVED lines=10> */
.L_x_6128:
[----:B------:R-:W-:Y:S05]  /*18970*/  BSYNC B1 ;  /* 0x0000000000017941 */ /* 0x000fea0003800000 */
.L_x_6127:
[----:B------:R-:W-:Y:S01]  /*18980*/  IADD3 R11, R2, -0x2, RZ ;  /* 0xfffffffe020b7810 */ /* 0x000fe20007ffe0ff */
[----:B------:R-:W-:Y:S01]  /*18990*/  VIADD R23, R23, 0x1 ;  /* 0x0000000117177836 */ /* 0x000fe20000000000 */
[----:B------:R-:W-:Y:S02]  /*189a0*/  PLOP3.LUT P0, PT, PT, PT, PT, 0x8, 0x0 ;  /* 0x000000000000781c */ /* 0x000fe40003f0e170 */
[----:B------:R-:W-:Y:S02]  /*189b0*/  ISETP.GE.AND P2, PT, R11, R7, PT ;  /* 0x000000070b00720c */ /* 0x000fe40003f46270 */
[----:B------:R-:W-:-:S04]  /*189c0*/  ISETP.NE.AND P1, PT, R23, 0x2, PT ;  /* 0x000000021700780c */ /* 0x000fc80003f25270 */
[----:B------:R-:W-:Y:S02]  /*189d0*/  SEL R2, RZ, 0x1, P1 ;  /* 0x00000001ff027807 */ /* 0x000fe40000800000 */
[----:B------:R-:W-:Y:S02]  /*189e0*/  SEL R23, R23, RZ, P1 ;  /* 0x000000ff17177207 */ /* 0x000fe40000800000 */
[----:B------:R-:W-:-:S03]  /*189f0*/  LOP3.LUT R27, R27, R2, RZ, 0x3c, !PT ;  /* 0x000000021b1b7212 */ /* 0x000fc600078e3cff */
[----:B------:R-:W-:Y:S05]  /*18a00*/  @!P2 BRA `(.L_x_6121) ;  /* 0x000000080010a947 */ /* 0x000fea0003800000 */
.L_x_6157:
[----:B------:R-:W-:Y:S05]  /*18a10*/  YIELD ;  /* 0x0000000000007946 */ /* 0x000fea0003800000 */
[----:B------:R-:W-:Y:S04]  /*18a20*/  BSSY B1, `(.L_x_6142) ;  /* 0x000007a000017945 */ /* 0x000fe80003800000 */
[----:B------:R-:W-:Y:S05]  /*18a30*/  @!P6 BRA `(.L_x_6143) ;  /* 0x0000000400e0e947 */ /* 0x000fea0003800000 */
[----:B------:R-:W-:Y:S01]  /*18a40*/  IMAD R8, R23, 0x8, R22 ;  /* 0x0000000817087824 */ /* 0x000fe200078e0216 */
[----:B------:R-:W-:Y:S01]  /*18a50*/  SHF.L.U32 R2, R27, 0x1f, RZ ;  /* 0x0000001f1b027819 */ /* 0x000fe200000006ff */
[----:B0-----:R-:W0:Y:S01]  /*18a60*/  S2R R3, SR_TID.X ;  /* 0x0000000000037919 */ /* 0x001e220000002100 */
[----:B------:R-:W-:Y:S02]  /*18a70*/  BSSY B2, `(.L_x_6144) ;  /* 0x0000005000027945 */ /* 0x000fe40003800000 */
[----:B------:R-:W2:Y:S01]  /*18a80*/  SYNCS.PHASECHK.TRANS64.TRYWAIT P1, [R8+URZ+0x324a0], R2 ;  /* 0x0324a002080075a7 */ /* 0x000ea2000802017f */
[----:B0-----:R-:W-:-:S04]  /*18a90*/  LOP3.LUT R3, R3, 0x7f, RZ, 0xc0, !PT ;  /* 0x0000007f03037812 */ /* 0x001fc800078ec0ff */
[----:B------:R-:W-:Y:S01]  /*18aa0*/  ISETP.NE.AND P2, PT, R3, RZ, PT ;  /* 0x000000ff0300720c */ /* 0x000fe20003f45270 */
[----:B--2---:R-:W-:-:S12]  /*18ab0*/  @!P1 BRA `(.L_x_6145) ;  /* 0x0000007400449947 */ /* 0x004fd80003800000 */
.L_x_6312:
[----:B------:R-:W-:Y:S05]  /*18ac0*/  BSYNC B2 ;  /* 0x0000000000027941 */ /* 0x000fea0003800000 */
.L_x_6144:
        /* <DEDUP_REMOVED lines=9> */
.L_x_6147:
[----:B------:R-:W-:Y:S05]  /*18b60*/  BSYNC B2 ;  /* 0x0000000000027941 */ /* 0x000fea0003800000 */
.L_x_6146:
        /* <DEDUP_REMOVED lines=11> */
.L_x_6148:
        /* <DEDUP_REMOVED lines=13> */
.L_x_6313:
[----:B------:R-:W-:Y:S05]  /*18cf0*/  BSYNC B2 ;  /* 0x0000000000027941 */ /* 0x000fea0003800000 */
.L_x_6149:
        /* <DEDUP_REMOVED lines=11> */
.L_x_6152:
[----:B------:R-:W-:Y:S05]  /*18db0*/  BSYNC B2 ;  /* 0x0000000000027941 */ /* 0x000fea0003800000 */
.L_x_6151:
        /* <DEDUP_REMOVED lines=9> */
.L_x_6153:
        /* <DEDUP_REMOVED lines=15> */
.L_x_6154:
        /* <DEDUP_REMOVED lines=15> */
.L_x_6155:
        /* <DEDUP_REMOVED lines=15> */
.L_x_6156:
        /* <DEDUP_REMOVED lines=10> */
.L_x_6143:
[----:B------:R-:W-:Y:S05]  /*191c0*/  BSYNC B1 ;  /* 0x0000000000017941 */ /* 0x000fea0003800000 */
.L_x_6142:
        /* <DEDUP_REMOVED lines=8> */
.L_x_6121:
[----:B------:R-:W-:Y:S05]  /*19250*/  BSYNC B0 ;  /* 0x0000000000007941 */ /* 0x000fea0003800000 */
.L_x_6120:
[----:B------:R-:W2:Y:S01]  /*19260*/  LDC R0, c[0x0][0x448] ;  /* 0x00011200ff007b82 */ /* 0x000ea20000000800 */
[----:B0-----:R-:W-:Y:S01]  /*19270*/  LEA R3, R17, 0x7f, 0x7 ;  /* 0x0000007f11037811 */ /* 0x001fe200078e38ff */
[----:B------:R-:W-:Y:S05]  /*19280*/  @!P0 WARPSYNC.ALL ;  /* 0x0000000000008948 */ /* 0x000fea0003800000 */
[----:B------:R-:W-:Y:S01]  /*19290*/  BSSY B7, `(.L_x_6158) ;  /* 0x0000427000077945 */ /* 0x000fe20003800000 */
[----:B------:R-:W-:Y:S01]  /*192a0*/  @!P0 BAR.SYNC.DEFER_BLOCKING 0xc, 0x180 ;  /* 0x0306000000008b1d */ /* 0x000fe20000010000 */
[----:B--2---:R-:W-:-:S13]  /*192b0*/  ISETP.NE.AND P1, PT, R0, 0x1, PT ;  /* 0x000000010000780c */ /* 0x004fda0003f25270 */
[----:B------:R-:W0:Y:S08]  /*192c0*/  @P1 LDC R2, c[0x0][0x44c] ;  /* 0x00011300ff021b82 */ /* 0x000e300000000800 */
[----:B------:R-:W2:Y:S01]  /*192d0*/  @P1 LDC R0, c[0x0][0x450] ;  /* 0x00011400ff001b82 */ /* 0x000ea20000000800 */
[----:B0-----:R-:W-:-:S05]  /*192e0*/  @P1 IMAD.HI.U32 R7, R3, R2, RZ ;  /* 0x0000000203071227 */ /* 0x001fca00078e00ff */
[----:B--2---:R-:W-:-:S05]  /*192f0*/  @P1 SHF.R.U32.HI R3, RZ, R0, R7 ;  /* 0x00000000ff031219 */ /* 0x004fca0000011607 */
[----:B------:R-:W-:-:S04]  /*19300*/  IMAD.IADD R3, R4, 0x1, R3 ;  /* 0x0000000104037824 */ /* 0x000fc800078e0203 */
        /* <DEDUP_REMOVED lines=24> */
.L_x_6159:
        /* <DEDUP_REMOVED lines=14> */
[----:B-1----:R-:W-:-:S02]  /*19570*/  IMAD.U32 R10, RZ, RZ, UR4 ;  /* 0x00000004ff0a7e24 */ /* 0x002fc4000f8e00ff */
[----:B------:R-:W-:Y:S02]  /*19580*/  IMAD.U32 R11, RZ, RZ, UR5 ;  /* 0x00000005ff0b7e24 */ /* 0x000fe4000f8e00ff */
[----:B------:R-:W-:Y:S02]  /*19590*/  IMAD.MOV.U32 R12, RZ, RZ, 0x1 ;  /* 0x00000001ff0c7424 */ /* 0x000fe400078e00ff */
[----:B------:R-:W-:-:S07]  /*195a0*/  IMAD.MOV.U32 R13, RZ, RZ, RZ ;  /* 0x000000ffff0d7224 */ /* 0x000fce00078e00ff */
[----:B------:R-:W-:-:S07]  /*195b0*/  LEPC R20, `(.L_x_6162) ;  /* 0x000000001014794e */ /* 0x000fce0000000000 */
[----:B0-----:R-:W-:Y:S05]  /*195c0*/  CALL.ABS.NOINC R2 ;  /* 0x0000000002007343 */ /* 0x001fea0003c00000 */
.L_x_6162:
[----:B------:R-:W-:Y:S05]  /*195d0*/  BSYNC B6 ;  /* 0x0000000000067941 */ /* 0x000fea0003800000 */
.L_x_6161:
        /* <DEDUP_REMOVED lines=20> */
.L_x_6165:
        /* <DEDUP_REMOVED lines=15> */
.L_x_6164:
[----:B------:R-:W-:Y:S05]  /*19810*/  BSYNC B6 ;  /* 0x0000000000067941 */ /* 0x000fea0003800000 */
.L_x_6163:
[----:B------:R-:W2:Y:S01]  /*19820*/  LDL R2, [R1+0x1c] ;  /* 0x00001c0001027983 */ /* 0x000ea20000100800 */
[----:B------:R-:W-:Y:S01]  /*19830*/  ULDC.64 UR4, c[0x0][0xaf0] ;  /* 0x0002bc0000047ab9 */ /* 0x000fe20000000a00 */
[----:B-1----:R-:W0:Y:S01]  /*19840*/  LDC R10, c[0x0][0x430] ;  /* 0x00010c00ff0a7b82 */ /* 0x002e220000000800 */
[----:B------:R-:W-:Y:S01]  /*19850*/  ISETP.NE.U32.AND P0, PT, RZ, UR4, PT ;  /* 0x00000004ff007c0c */ /* 0x000fe2000bf05070 */
[----:B------:R-:W3:Y:S03]  /*19860*/  LDL.LU R20, [R1] ;  /* 0x0000000001147983 */ /* 0x000ee60000300800 */
[----:B------:R-:W-:Y:S01]  /*19870*/  ISETP.NE.AND.EX P0, PT, RZ, UR5, PT, P0 ;  /* 0x00000005ff007c0c */ /* 0x000fe2000bf05300 */
[----:B------:R-:W1:-:S12]  /*19880*/  S2R R21, SR_TID.X ;  /* 0x0000000000157919 */ /* 0x000e580000002100 */
[----:B------:R-:W-:Y:S01]  /*19890*/  @P0 IADD3 R28, P1, R28, UR4, RZ ;  /* 0x000000041c1c0c10 */ /* 0x000fe2000ff3e0ff */
[----:B------:R-:W-:Y:S01]  /*198a0*/  IMAD.MOV.U32 R37, RZ, RZ, RZ ;  /* 0x000000ffff257224 */ /* 0x000fe200078e00ff */
[----:B------:R-:W-:Y:S02]  /*198b0*/  ULDC UR4, c[0x0][0x320] ;  /* 0x0000c80000047ab9 */ /* 0x000fe40000000800 */
[----:B------:R-:W-:-:S05]  /*198c0*/  @P0 IADD3.X R29, R29, UR5, RZ, P1, !PT ;  /* 0x000000051d1d0c10 */ /* 0x000fca0008ffe4ff */
[----:B------:R-:W4:Y:S01]  /*198d0*/  @P0 LDG.E R31, desc[UR40][R28.64] ;  /* 0x000000281c1f0981 */ /* 0x000f22000c1e1900 */
[----:B-1----:R-:W-:-:S04]  /*198e0*/  LOP3.LUT R21, R21, 0x7f, RZ, 0xc0, !PT ;  /* 0x0000007f15157812 */ /* 0x002fc800078ec0ff */
[----:B------:R-:W-:Y:S02]  /*198f0*/  SHF.R.U32.HI R34, RZ, 0x3, R21 ;  /* 0x00000003ff227819 */ /* 0x000fe40000011615 */
[----:B------:R-:W1:Y:S01]  /*19900*/  S2R R21, SR_TID.X ;  /* 0x0000000000157919 */ /* 0x000e620000002100 */
[----:B0-----:R-:W-:-:S13]  /*19910*/  ISETP.NE.AND P1, PT, R10, 0x1, PT ;  /* 0x000000010a00780c */ /* 0x001fda0003f25270 */
[----:B------:R-:W0:Y:S01]  /*19920*/  @P1 LDC R3, c[0x0][0x434] ;  /* 0x00010d00ff031b82 */ /* 0x000e220000000800 */
[----:B-1----:R-:W-:-:S05]  /*19930*/  IMAD.SHL.U32 R21, R21, 0x10, RZ ;  /* 0x0000001015157824 */ /* 0x002fca00078e00ff */
[----:B------:R-:W-:Y:S01]  /*19940*/  LOP3.LUT R21, R34, 0x70, R21, 0xf8, !PT ;  /* 0x0000007022157812 */ /* 0x000fe200078ef815 */
[----:B------:R-:W-:Y:S01]  /*19950*/  UMOV UR5, 0xffffffff ;  /* 0xffffffff00057882 */ /* 0x000fe20000000000 */
[----:B--2---:R-:W-:Y:S02]  /*19960*/  VIADD R0, R2, 0xffffffff ;  /* 0xffffffff02007836 */ /* 0x004fe40000000000 */
[----:B------:R-:W1:Y:S02]  /*19970*/  @P1 LDC R2, c[0x0][0x438] ;  /* 0x00010e00ff021b82 */ /* 0x000e640000000800 */
[----:B------:R-:W-:-:S05]  /*19980*/  IMAD R8, R0, 0x60, R21 ;  /* 0x0000006000087824 */ /* 0x000fca00078e0215 */
[C---:B------:R-:W-:Y:S02]  /*19990*/  ISETP.GE.AND P0, PT, R8.reuse, R30, PT ;  /* 0x0000001e0800720c */ /* 0x040fe40003f06270 */
[----:B------:R-:W-:Y:S02]  /*199a0*/  IADD3 R8, R8, R33, RZ ;  /* 0x0000002108087210 */ /* 0x000fe40007ffe0ff */
[----:B------:R-:W-:-:S03]  /*199b0*/  ISETP.GT.U32.OR P0, PT, R21, 0x5f, P0 ;  /* 0x0000005f1500780c */ /* 0x000fc60000704470 */
[----:B0-----:R-:W-:-:S04]  /*199c0*/  @P1 IMAD.HI.U32 R3, R8, R3, RZ ;  /* 0x0000000308031227 */ /* 0x001fc800078e00ff */
[----:B------:R-:W-:Y:S01]  /*199d0*/  IMAD.MOV.U32 R9, RZ, RZ, R8 ;  /* 0x000000ffff097224 */ /* 0x000fe200078e0008 */
[----:B-1----:R-:W-:-:S05]  /*199e0*/  @P1 SHF.R.U32.HI R9, RZ, R2, R3 ;  /* 0x00000002ff091219 */ /* 0x002fca0000011603 */
[----:B------:R-:W0:Y:S08]  /*199f0*/  @!P0 LDC.64 R4, c[0x0][0x418] ;  /* 0x00010600ff048b82 */ /* 0x000e300000000a00 */
[----:B------:R-:W1:Y:S01]  /*19a00*/  @!P0 LDC.64 R2, c[0x0][0x428] ;  /* 0x00010a00ff028b82 */ /* 0x000e620000000a00 */
[--C-:B------:R-:W-:Y:S01]  /*19a10*/  @!P0 SHF.R.S32.HI R7, RZ, 0x1f, R9.reuse ;  /* 0x0000001fff078819 */ /* 0x100fe20000011409 */
[----:B------:R-:W-:Y:S01]  /*19a20*/  @!P0 IMAD.MOV.U32 R6, RZ, RZ, R9 ;  /* 0x000000ffff068224 */ /* 0x000fe200078e0009 */
[----:B----4-:R-:W-:-:S03]  /*19a30*/  SHF.R.S32.HI R34, RZ, 0x1f, R31 ;  /* 0x0000001fff227819 */ /* 0x010fc6000001141f */
[----:B-1----:R-:W-:-:S04]  /*19a40*/  @!P0 IMAD.WIDE.U32 R6, R31, R2, R6 ;  /* 0x000000021f068225 */ /* 0x002fc800078e0006 */
[----:B------:R-:W-:-:S04]  /*19a50*/  @!P0 IMAD R2, R34, R2, RZ ;  /* 0x0000000222028224 */ /* 0x000fc800078e02ff */
[----:B------:R-:W-:Y:S01]  /*19a60*/  @!P0 IMAD R3, R31, R3, R2 ;  /* 0x000000031f038224 */ /* 0x000fe200078e0202 */
[----:B0-----:R-:W-:-:S03]  /*19a70*/  @!P0 LEA R4, P1, R6, R4, 0x2 ;  /* 0x0000000406048211 */ /* 0x001fc600078210ff */
[----:B------:R-:W-:-:S05]  /*19a80*/  @!P0 IMAD.IADD R3, R7, 0x1, R3 ;  /* 0x0000000107038824 */ /* 0x000fca00078e0203 */
[----:B------:R-:W-:-:S05]  /*19a90*/  @!P0 LEA.HI.X R5, R6, R5, R3, 0x2, P1 ;  /* 0x0000000506058211 */ /* 0x000fca00008f1403 */
[----:B------:R0:W5:Y:S01]  /*19aa0*/  @!P0 LDG.E R37, desc[UR40][R4.64] ;  /* 0x0000002804258981 */ /* 0x000162000c1e1900 */
[----:B------:R-:W-:Y:S02]  /*19ab0*/  ISETP.GT.U32.AND P0, PT, R21, 0x5f, PT ;  /* 0x0000005f1500780c */ /* 0x000fe40003f04070 */
[----:B------:R-:W1:Y:S01]  /*19ac0*/  S2R R21, SR_TID.X ;  /* 0x0000000000157919 */ /* 0x000e620000002100 */
[----:B------:R-:W-:Y:S02]  /*19ad0*/  MOV R2, UR38 ;  /* 0x0000002600027c02 */ /* 0x000fe40008000f00 */
[----:B---3--:R-:W-:Y:S02]  /*19ae0*/  LOP3.LUT R20, R20, 0xffffffdf, RZ, 0xc0, !PT ;  /* 0xffffffdf14147812 */ /* 0x008fe400078ec0ff */
[----:B------:R-:W-:-:S06]  /*19af0*/  ISETP.NE.AND P2, PT, R2, 0x3, PT ;  /* 0x000000030200780c */ /* 0x000fcc0003f45270 */
[----:B------:R-:W-:-:S04]  /*19b00*/  @P0 LOP3.LUT R20, R20, 0x20, RZ, 0xfc, !PT ;  /* 0x0000002014140812 */ /* 0x000fc800078efcff */
[----:B------:R-:W-:Y:S01]  /*19b10*/  LOP3.LUT R20, R20, 0xfffff7ff, RZ, 0xc0, !PT ;  /* 0xfffff7ff14147812 */ /* 0x000fe200078ec0ff */
[----:B-1----:R-:W-:-:S05]  /*19b20*/  IMAD.SHL.U32 R21, R21, 0x8, RZ ;  /* 0x0000000815157824 */ /* 0x002fca00078e00ff */
[----:B------:R-:W-:-:S04]  /*19b30*/  LOP3.LUT R21, R21, 0x38, RZ, 0xc0, !PT ;  /* 0x0000003815157812 */ /* 0x000fc800078ec0ff */
[----:B------:R-:W-:-:S04]  /*19b40*/  LOP3.LUT R13, R21, 0x40, RZ, 0xfc, !PT ;  /* 0x00000040150d7812 */ /* 0x000fc800078efcff */
[----:B------:R-:W-:Y:S02]  /*19b50*/  ISETP.GE.AND P4, PT, R13, UR4, PT ;  /* 0x000000040d007c0c */ /* 0x000fe4000bf86270 */
[----:B------:R-:W-:Y:S02]  /*19b60*/  @P2 LOP3.LUT R20, R20, 0x800, RZ, 0xfc, !PT ;  /* 0x0000080014142812 */ /* 0x000fe400078efcff */
[C---:B------:R-:W-:Y:S02]  /*19b70*/  LOP3.LUT R12, R21.reuse, 0x80, RZ, 0xfc, !PT ;  /* 0x00000080150c7812 */ /* 0x040fe400078efcff */
[----:B------:R-:W-:Y:S02]  /*19b80*/  LOP3.LUT R20, R20, 0xffffffef, RZ, 0xc0, !PT ;  /* 0xffffffef14147812 */ /* 0x000fe400078ec0ff */
[----:B------:R-:W-:Y:S02]  /*19b90*/  ISETP.GE.AND P3, PT, R12, UR4, PT ;  /* 0x000000040c007c0c */ /* 0x000fe4000bf66270 */
[----:B------:R-:W-:-:S03]  /*19ba0*/  ISETP.GE.AND P0, PT, R21, UR4, PT ;  /* 0x0000000415007c0c */ /* 0x000fc6000bf06270 */
[----:B------:R-:W-:-:S04]  /*19bb0*/  @P4 LOP3.LUT R20, R20, 0x10, RZ, 0xfc, !PT ;  /* 0x0000001014144812 */ /* 0x000fc800078efcff */
[----:B------:R-:W-:Y:S02]  /*19bc0*/  LOP3.LUT R20, R20, 0xfffffffe, RZ, 0xc0, !PT ;  /* 0xfffffffe14147812 */ /* 0x000fe400078ec0ff */
[----:B------:R-:W-:Y:S02]  /*19bd0*/  LOP3.LUT R11, R21, 0xc0, RZ, 0xfc, !PT ;  /* 0x000000c0150b7812 */ /* 0x000fe400078efcff */
[----:B------:R-:W-:Y:S02]  /*19be0*/  LOP3.LUT R20, R20, 0xfffffff7, RZ, 0xc0, !PT ;  /* 0xfffffff714147812 */ /* 0x000fe400078ec0ff */
[----:B------:R-:W-:Y:S02]  /*19bf0*/  ISETP.GE.AND P1, PT, R11, UR4, PT ;  /* 0x000000040b007c0c */ /* 0x000fe4000bf26270 */
[----:B------:R-:W-:Y:S01]  /*19c00*/  @P3 LOP3.LUT R20, R20, 0x8, RZ, 0xfc, !PT ;  /* 0x0000000814143812 */ /* 0x000fe200078efcff */
[----:B------:R-:W-:-:S03]  /*19c10*/  IMAD.MOV R3, RZ, RZ, -R9 ;  /* 0x000000ffff037224 */ /* 0x000fc600078e0a09 */
[----:B------:R-:W-:Y:S01]  /*19c20*/  @P0 LOP3.LUT R20, R20, 0x1, RZ, 0xfc, !PT ;  /* 0x0000000114140812 */ /* 0x000fe200078efcff */
[----:B------:R-:W-:-:S03]  /*19c30*/  IMAD R3, R10, R3, R8 ;  /* 0x000000030a037224 */ /* 0x000fc600078e0208 */
[----:B------:R-:W-:-:S04]  /*19c40*/  LOP3.LUT R20, R20, 0xfffffffb, RZ, 0xc0, !PT ;  /* 0xfffffffb14147812 */ /* 0x000fc800078ec0ff */
[----:B------:R-:W-:Y:S01]  /*19c50*/  @P1 LOP3.LUT R20, R20, 0x4, RZ, 0xfc, !PT ;  /* 0x0000000414141812 */ /* 0x000fe200078efcff */
[----:B------:R0:W-:Y:S04]  /*19c60*/  STL [R1+0x8], R3 ;  /* 0x0000080301007387 */ /* 0x0001e80000100800 */
[----:B------:R0:W-:Y:S01]  /*19c70*/  STL [R1], R20 ;  /* 0x0000001401007387 */ /* 0x0001e20000100800 */
[----:B------:R-:W-:Y:S05]  /*19c80*/  BRA.DIV UR5, `(.L_x_6166) ;  /* 0x0000006205f87947 */ /* 0x000fea000b800000 */
.L_x_6316:
[----:B------:R-:W-:Y:S02]  /*19c90*/  SEL R2, RZ, 0x1, P0 ;  /* 0x00000001ff027807 */ /* 0x000fe40000000000 */
[----:B------:R-:W-:-:S03]  /*19ca0*/  SHF.R.S32.HI R28, RZ, 0x1f, R18 ;  /* 0x0000001fff1c7819 */ /* 0x000fc60000011412 */
[----:B------:R1:W-:Y:S01]  /*19cb0*/  STL [R1+0x60], R2 ;  /* 0x0000600201007387 */ /* 0x0003e20000100800 */
[----:B------:R-:W-:Y:S05]  /*19cc0*/  @!P2 BRA `(.L_x_6167) ;  /* 0x000000000004a947 */ /* 0x000fea0003800000 */
[----:B------:R-:W-:Y:S01]  /*19cd0*/  BPT.TRAP 0x1 ;  /* 0x000000040000795c */ /* 0x000fe20000300000 */
.L_x_6167:
[----:B------:R-:W-:Y:S01]  /*19ce0*/  IMAD R30, R0, -0x60, R30 ;  /* 0xffffffa0001e7824 */ /* 0x000fe200078e021e */
[----:B------:R-:W-:Y:S01]  /*19cf0*/  SHF.L.U32 R0, R26, 0x1f, RZ ;  /* 0x0000001f1a007819 */ /* 0x000fe200000006ff */
[----:B------:R-:W-:Y:S01]  /*19d00*/  IMAD R29, R24, 0x8, R22 ;  /* 0x00000008181d7824 */ /* 0x000fe200078e0216 */
[----:B------:R-:W-:Y:S03]  /*19d10*/  BSSY B0, `(.L_x_6168) ;  /* 0x0000003000007945 */ /* 0x000fe60003800000 */
[----:B------:R-:W2:Y:S02]  /*19d20*/  SYNCS.PHASECHK.TRANS64.TRYWAIT P0, [R29+URZ+0x32440], R0 ;  /* 0x032440001d0075a7 */ /* 0x000ea4000800017f */
[----:B--2---:R-:W-:Y:S05]  /*19d30*/  @!P0 BRA `(.L_x_6169) ;  /* 0x0000006400008947 */ /* 0x004fea0003800000 */
.L_x_6317:
[----:B------:R-:W-:Y:S05]  /*19d40*/  BSYNC B0 ;  /* 0x0000000000007941 */ /* 0x000fea0003800000 */
.L_x_6168:
[----:B-1----:R-:W2:Y:S01]  /*19d50*/  LDL R2, [R1+0x8] ;  /* 0x0000080001027983 */ /* 0x002ea20000100800 */
[----:B------:R-:W-:-:S03]  /*19d60*/  ULDC.64 UR4, c[0x0][0x300] ;  /* 0x0000c00000047ab9 */ /* 0x000fc60000000a00 */
[----:B------:R-:W3:Y:S01]  /*19d70*/  LDL.LU R6, [R1] ;  /* 0x0000000001067983 */ /* 0x000ee20000300800 */
[----:B0----5:R-:W-:Y:S01]  /*19d80*/  SHF.R.S32.HI R4, RZ, 0x1f, R37 ;  /* 0x0000001fff047819 */ /* 0x021fe20000011425 */
[----:B------:R-:W0:Y:S02]  /*19d90*/  S2R R7, SR_TID.X ;  /* 0x0000000000077919 */ /* 0x000e240000002100 */
[----:B0-----:R-:W-:-:S05]  /*19da0*/  IMAD.SHL.U32 R7, R7, 0x8, RZ ;  /* 0x0000000807077824 */ /* 0x001fca00078e00ff */
[----:B------:R-:W-:Y:S02]  /*19db0*/  LOP3.LUT R7, R7, 0x38, RZ, 0xc0, !PT ;  /* 0x0000003807077812 */ /* 0x000fe400078ec0ff */
[----:B--2---:R-:W-:Y:S02]  /*19dc0*/  SHF.R.S32.HI R0, RZ, 0x1f, R2 ;  /* 0x0000001fff007819 */ /* 0x004fe40000011402 */
[----:B---3--:R-:W-:-:S03]  /*19dd0*/  LOP3.LUT R6, R6, 0xfffffffd, RZ, 0xc0, !PT ;  /* 0xfffffffd06067812 */ /* 0x008fc600078ec0ff */
        /* <DEDUP_REMOVED lines=18> */
[----:B------:R-:W-:Y:S01]  /*19f00*/  SHF.R.U32.HI R5, RZ, 0x3, R4 ;  /* 0x00000003ff057819 */ /* 0x000fe20000011604 */
[----:B------:R-:W-:Y:S01]  /*19f10*/  IMAD.IADD R4, R3, 0x1, R0 ;  /* 0x0000000103047824 */ /* 0x000fe200078e0200 */
[----:B------:R-:W-:Y:S01]  /*19f20*/  LEA R0, P0, R2, UR4, 0x1 ;  /* 0x0000000402007c11 */ /* 0x000fe2000f8008ff */
[----:B------:R-:W-:Y:S01]  /*19f30*/  ULDC UR4, c[0x0][0x2f4] ;  /* 0x0000bd0000047ab9 */ /* 0x000fe20000000800 */
[----:B------:R-:W-:Y:S01]  /*19f40*/  IADD3 R30, -R5, R30, RZ ;  /* 0x0000001e051e7210 */ /* 0x000fe20007ffe1ff */
[----:B------:R-:W-:Y:S01]  /*19f50*/  IMAD R5, R24, 0x1800, R32 ;  /* 0x0000180018057824 */ /* 0x000fe200078e0220 */
[----:B------:R-:W-:Y:S02]  /*19f60*/  ISETP.GE.AND P2, PT, R7, UR4, PT ;  /* 0x0000000407007c0c */ /* 0x000fe4000bf46270 */
[----:B------:R-:W-:Y:S01]  /*19f70*/  LEA.HI.X R4, R2, UR5, R4, 0x1, P0 ;  /* 0x0000000502047c11 */ /* 0x000fe200080f0c04 */
[----:B------:R-:W-:Y:S01]  /*19f80*/  UMOV UR5, 0xffffffff ;  /* 0xffffffff00057882 */ /* 0x000fe20000000000 */
[----:B------:R-:W-:-:S09]  /*19f90*/  ISETP.GE.AND P0, PT, R30, 0x1, PT ;  /* 0x000000011e00780c */ /* 0x000fd20003f06270 */
        /* <DEDUP_REMOVED lines=55> */
.L_x_6331:
        /* <DEDUP_REMOVED lines=10> */
.L_x_6171:
        /* <DEDUP_REMOVED lines=11> */
.L_x_6172:
        /* <DEDUP_REMOVED lines=33> */
.L_x_6174:
[----:B------:R-:W-:Y:S05]  /*1a670*/  BSYNC B6 ;  /* 0x0000000000067941 */ /* 0x000fea0003800000 */
.L_x_6173:
[----:B------:R-:W2:Y:S01]  /*1a680*/  LDL R20, [R1+0x2c] ;  /* 0x00002c0001147983 */ /* 0x000ea20000100800 */
[----:B------:R-:W-:Y:S01]  /*1a690*/  IMAD.MOV.U32 R21, RZ, RZ, R35 ;  /* 0x000000ffff157224 */ /* 0x000fe200078e0023 */
[----:B------:R-:W3:Y:S01]  /*1a6a0*/  LDC R6, c[0x0][0x448] ;  /* 0x00011200ff067b82 */ /* 0x000ee20000000800 */
[----:B------:R-:W-:Y:S01]  /*1a6b0*/  ULDC.64 UR4, c[0x0][0x298] ;  /* 0x0000a60000047ab9 */ /* 0x000fe20000000a00 */
[----:B------:R4:W5:Y:S01]  /*1a6c0*/  LDL R9, [R1+0x4] ;  /* 0x0000040001097983 */ /* 0x0009620000100800 */
[----:B0-----:R-:W0:Y:S01]  /*1a6d0*/  S2R R2, SR_TID.X ;  /* 0x0000000000027919 */ /* 0x001e220000002100 */
[----:B------:R-:W1:Y:S01]  /*1a6e0*/  S2R R35, SR_TID.X ;  /* 0x0000000000237919 */ /* 0x000e620000002100 */
[----:B---3--:R-:W-:-:S13]  /*1a6f0*/  ISETP.NE.AND P0, PT, R6, 0x1, PT ;  /* 0x000000010600780c */ /* 0x008fda0003f05270 */
[----:B------:R-:W3:Y:S01]  /*1a700*/  @P0 LDC R3, c[0x0][0x450] ;  /* 0x00011400ff030b82 */ /* 0x000ee20000000800 */
[----:B0-----:R-:W-:-:S04]  /*1a710*/  LOP3.LUT R2, R2, 0x7f, RZ, 0xc0, !PT ;  /* 0x0000007f02027812 */ /* 0x001fc800078ec0ff */
[----:B------:R-:W-:Y:S01]  /*1a720*/  SHF.R.U32.HI R2, RZ, 0x3, R2 ;  /* 0x00000003ff027819 */ /* 0x000fe20000011602 */
[----:B-1----:R-:W-:Y:S02]  /*1a730*/  IMAD.SHL.U32 R35, R35, 0x10, RZ ;  /* 0x0000001023237824 */ /* 0x002fe400078e00ff */
[----:B--2---:R-:W-:Y:S02]  /*1a740*/  IMAD.MOV.U32 R4, RZ, RZ, R20 ;  /* 0x000000ffff047224 */ /* 0x004fe400078e0014 */
[----:B------:R-:W2:Y:S01]  /*1a750*/  LDL R20, [R1+0x10] ;  /* 0x0000100001147983 */ /* 0x000ea20000100800 */
[----:B------:R-:W-:Y:S01]  /*1a760*/  LOP3.LUT R35, R2, 0x70, R35, 0xf8, !PT ;  /* 0x0000007002237812 */ /* 0x000fe200078ef823 */
[----:B------:R-:W-:Y:S01]  /*1a770*/  IMAD R4, R4, UR4, RZ ;  /* 0x0000000404047c24 */ /* 0x000fe2000f8e02ff */
[----:B------:R-:W0:Y:S03]  /*1a780*/  @P0 LDC R2, c[0x0][0x44c] ;  /* 0x00011300ff020b82 */ /* 0x000e260000000800 */
[----:B------:R-:W-:-:S02]  /*1a790*/  IMAD R35, R17, 0x80, R35 ;  /* 0x0000008011237824 */ /* 0x000fc400078e0223 */
[----:B------:R-:W-:Y:S02]  /*1a7a0*/  IMAD R4, R36, UR5, R4 ;  /* 0x0000000524047c24 */ /* 0x000fe4000f8e0204 */
[----:B------:R-:W-:Y:S02]  /*1a7b0*/  IMAD.MOV.U32 R0, RZ, RZ, R35 ;  /* 0x000000ffff007224 */ /* 0x000fe400078e0023 */
[----:B0-----:R-:W-:-:S05]  /*1a7c0*/  @P0 IMAD.HI.U32 R2, R35, R2, RZ ;  /* 0x0000000223020227 */ /* 0x001fca00078e00ff */
[----:B---3--:R-:W-:Y:S01]  /*1a7d0*/  @P0 SHF.R.U32.HI R0, RZ, R3, R2 ;  /* 0x00000003ff000219 */ /* 0x008fe20000011602 */
        /* <DEDUP_REMOVED lines=8> */
[----:B------:R-:W-:Y:S01]  /*1a860*/  IMAD R4, R21, UR4, RZ ;  /* 0x0000000415047c24 */ /* 0x000fe2000f8e02ff */
[----:B------:R-:W0:Y:S02]  /*1a870*/  S2R R7, SR_TID.X ;  /* 0x0000000000077919 */ /* 0x000e240000002100 */
[----:B0-----:R-:W-:-:S04]  /*1a880*/  SHF.L.U32 R7, R7, 0x3, RZ ;  /* 0x0000000307077819 */ /* 0x001fc800000006ff */
[----:B------:R-:W-:Y:S01]  /*1a890*/  LOP3.LUT R7, R7, 0x38, RZ, 0xc0, !PT ;  /* 0x0000003807077812 */ /* 0x000fe200078ec0ff */
[C---:B--2---:R-:W-:Y:S02]  /*1a8a0*/  IMAD R4, R20.reuse, UR5, R4 ;  /* 0x0000000514047c24 */ /* 0x044fe4000f8e0204 */
[----:B------:R-:W-:Y:S01]  /*1a8b0*/  IMAD.WIDE.U32 R2, R20, UR4, R2 ;  /* 0x0000000414027c25 */ /* 0x000fe2000f8e0002 */
[----:B------:R-:W-:-:S03]  /*1a8c0*/  ULDC.64 UR4, c[0x0][0x2d0] ;  /* 0x0000b40000047ab9 */ /* 0x000fc60000000a00 */
[----:B------:R-:W-:Y:S01]  /*1a8d0*/  IMAD.IADD R3, R3, 0x1, R4 ;  /* 0x0000000103037824 */ /* 0x000fe200078e0204 */
[----:B------:R-:W-:Y:S01]  /*1a8e0*/  SHF.R.S32.HI R4, RZ, 0x1f, R0 ;  /* 0x0000001fff047819 */ /* 0x000fe20000011400 */
[----:B------:R-:W0:Y:S04]  /*1a8f0*/  S2R R20, SR_TID.X ;  /* 0x0000000000147919 */ /* 0x000e280000002100 */
        /* <DEDUP_REMOVED lines=15> */
[----:B0-----:R-:W-:-:S03]  /*1a9f0*/  LOP3.LUT R20, R20, 0x7f, RZ, 0xc0, !PT ;  /* 0x0000007f14147812 */ /* 0x001fc600078ec0ff */
[----:B------:R-:W-:Y:S01]  /*1aa00*/  LEA.HI.X R3, R2, UR5, R3, 0x1, P0 ;  /* 0x0000000502037c11 */ /* 0x000fe200080f0c03 */
[----:B------:R-:W-:Y:S01]  /*1aa10*/  UMOV UR5, 0xffffffff ;  /* 0xffffffff00057882 */ /* 0x000fe20000000000 */
[----:B------:R-:W-:Y:S02]  /*1aa20*/  ISETP.GE.AND P1, PT, R7, UR4, PT ;  /* 0x0000000407007c0c */ /* 0x000fe4000bf26270 */
[----:B------:R-:W-:Y:S01]  /*1aa30*/  SHF.R.U32.HI R8, RZ, 0x3, R20 ;  /* 0x00000003ff087819 */ /* 0x000fe20000011614 */
[----:B----4-:R-:W-:Y:S10]  /*1aa40*/  BRA.DIV UR5, `(.L_x_6175) ;  /* 0x0000005e05d07947 */ /* 0x010ff4000b800000 */
[----:B------:R-:W0:Y:S01]  /*1aa50*/  SHFL.IDX PT, R5, R0, RZ, 0x181f ;  /* 0x00181fff00057589 */ /* 0x000e2200000e0000 */
[----:B-----5:R-:W-:Y:S02]  /*1aa60*/  IMAD R2, R9, R6, RZ ;  /* 0x0000000609027224 */ /* 0x020fe400078e02ff */
[----:B------:R-:W-:Y:S01]  /*1aa70*/  IMAD R17, R17, 0x80, R8 ;  /* 0x0000008011117824 */ /* 0x000fe200078e0208 */
        /* <DEDUP_REMOVED lines=26> */
[----:B------:R-:W-:Y:S04]  /*1ac20*/  STL [R1+0x28], R8 ;  /* 0x0000280801007387 */ /* 0x000fe80000100800 */
[----:B0-----:R-:W0:Y:S04]  /*1ac30*/  SHFL.IDX PT, R5, R0, 0x2, 0x181f ;  /* 0x00581f0000057f89 */ /* 0x001e2800000e0000 */
[----:B------:R-:W1:Y:S01]  /*1ac40*/  SHFL.IDX PT, R4, R3, 0x2, 0x181f ;  /* 0x00581f0003047f89 */ /* 0x000e6200000e0000 */
[----:B0-----:R-:W-:-:S04]  /*1ac50*/  @!P0 LEA R5, P2, R7, R5, 0x1 ;  /* 0x0000000507058211 */ /* 0x001fc800078408ff */
[----:B-1----:R-:W-:-:S04]  /*1ac60*/  @!P0 IADD3.X R4, RZ, R4, RZ, P2, !PT ;  /* 0x00000004ff048210 */ /* 0x002fc800017fe4ff */
        /* <DEDUP_REMOVED lines=29> */
[----:B0-----:R-:W-:-:S04]  /*1ae40*/  @!P0 LEA R5, P2, R7, R4, 0x1 ;  /* 0x0000000407058211 */ /* 0x001fc800078408ff */
[----:B------:R-:W-:Y:S02]  /*1ae50*/  @!P0 IADD3.X R4, RZ, R6, RZ, P2, !PT ;  /* 0x00000006ff048210 */ /* 0x000fe400017fe4ff */
[----:B------:R-:W-:Y:S02]  /*1ae60*/  SHFL.IDX PT, R6, R3, 0x6, 0x181f ;  /* 0x00d81f0003067f89 */ /* 0x000fe400000e0000 */
[-C--:B------:R-:W-:Y:S02]  /*1ae70*/  @!P0 LOP3.LUT R5, R5, R4.reuse, RZ, 0x3c, !PT ;  /* 0x0000000405058212 */ /* 0x080fe400078e3cff */
[----:B------:R-:W-:Y:S02]  /*1ae80*/  SHFL.IDX PT, R3, R3, 0x7, 0x181f ;  /* 0x00f81f0003037f89 */ /* 0x000fe400000e0000 */
        /* <DEDUP_REMOVED lines=12> */
.L_x_6348:
[----:B01----:R-:W-:-:S05]  /*1af50*/  VIADD R4, R17, 0x70 ;  /* 0x0000007011047836 */ /* 0x003fca0000000000 */
        /* <DEDUP_REMOVED lines=10> */
.L_x_6176:
        /* <DEDUP_REMOVED lines=28> */
.L_x_6178:
[----:B------:R-:W-:Y:S05]  /*1b1c0*/  BSYNC B6 ;  /* 0x0000000000067941 */ /* 0x000fea0003800000 */
.L_x_6177:
[----:B0-----:R-:W2:Y:S01]  /*1b1d0*/  LDL.LU R2, [R1+0x2c] ;  /* 0x00002c0001027983 */ /* 0x001ea20000300800 */
[----:B------:R-:W0:Y:S01]  /*1b1e0*/  LDC R6, c[0x0][0x448] ;  /* 0x00011200ff067b82 */ /* 0x000e220000000800 */
[----:B------:R-:W-:Y:S02]  /*1b1f0*/  ULDC.64 UR4, c[0x0][0x398] ;  /* 0x0000e60000047ab9 */ /* 0x000fe40000000a00 */
[----:B------:R-:W3:Y:S04]  /*1b200*/  LDL.LU R21, [R1+0x38] ;  /* 0x0000380001157983 */ /* 0x000ee80000300800 */
[----:B------:R-:W4:Y:S01]  /*1b210*/  LDL.LU R20, [R1+0x10] ;  /* 0x0000100001147983 */ /* 0x000f220000300800 */
[----:B------:R-:W-:Y:S01]  /*1b220*/  MOV R4, R35 ;  /* 0x0000002300047202 */ /* 0x000fe20000000f00 */
        /* <DEDUP_REMOVED lines=19> */
[----:B------:R-:W1:Y:S02]  /*1b360*/  S2R R20, SR_TID.X ;  /* 0x0000000000147919 */ /* 0x000e640000002100 */
[----:B------:R-:W-:Y:S02]  /*1b370*/  IMAD.IADD R3, R3, 0x1, R0 ;  /* 0x0000000103037824 */ /* 0x000fe400078e0200 */
[----:B------:R-:W2:Y:S02]  /*1b380*/  @P0 LDC R0, c[0x0][0x44c] ;  /* 0x00011300ff000b82 */ /* 0x000ea40000000800 */
[----:B--2---:R-:W-:-:S04]  /*1b390*/  @P0 IMAD.HI.U32 R0, R35, R0, RZ ;  /* 0x0000000023000227 */ /* 0x004fc800078e00ff */
[----:B-1----:R-:W-:Y:S01]  /*1b3a0*/  IMAD.SHL.U32 R20, R20, 0x8, RZ ;  /* 0x0000000814147824 */ /* 0x002fe200078e00ff */
[----:B0-----:R-:W-:-:S04]  /*1b3b0*/  @P0 SHF.R.U32.HI R4, RZ, R5, R0 ;  /* 0x00000005ff040219 */ /* 0x001fc80000011600 */
[--C-:B------:R-:W-:Y:S01]  /*1b3c0*/  SHF.R.S32.HI R5, RZ, 0x1f, R4.reuse ;  /* 0x0000001fff057819 */ /* 0x100fe20000011404 */
[----:B------:R-:W-:Y:S01]  /*1b3d0*/  IMAD.MOV R0, RZ, RZ, -R4 ;  /* 0x000000ffff007224 */ /* 0x000fe200078e0a04 */
[----:B------:R-:W-:Y:S01]  /*1b3e0*/  LOP3.LUT R20, R20, 0x38, RZ, 0xc0, !PT ;  /* 0x0000003814147812 */ /* 0x000fe200078ec0ff */
[----:B------:R-:W-:-:S03]  /*1b3f0*/  IMAD.WIDE.U32 R2, R4, UR4, R2 ;  /* 0x0000000404027c25 */ /* 0x000fc6000f8e0002 */
[----:B------:R-:W-:Y:S01]  /*1b400*/  LOP3.LUT R10, R20, 0x40, RZ, 0xfc, !PT ;  /* 0x00000040140a7812 */ /* 0x000fe200078efcff */
[----:B------:R-:W-:Y:S01]  /*1b410*/  IMAD R0, R6, R0, R35 ;  /* 0x0000000006007224 */ /* 0x000fe200078e0223 */
[C---:B------:R-:W-:Y:S01]  /*1b420*/  LOP3.LUT R9, R20.reuse, 0x80, RZ, 0xfc, !PT ;  /* 0x0000008014097812 */ /* 0x040fe200078efcff */
[----:B------:R-:W-:Y:S01]  /*1b430*/  IMAD R5, R5, UR4, RZ ;  /* 0x0000000405057c24 */ /* 0x000fe2000f8e02ff */
[----:B------:R-:W-:-:S03]  /*1b440*/  LOP3.LUT R8, R20, 0xc0, RZ, 0xfc, !PT ;  /* 0x000000c014087812 */ /* 0x000fc600078efcff */
        /* <DEDUP_REMOVED lines=24> */
[----:B--2---:R-:W-:Y:S01]  /*1b5d0*/  IMAD R5, R11, R6, RZ ;  /* 0x000000060b057224 */ /* 0x004fe200078e02ff */
[----:B------:R-:W-:-:S02]  /*1b5e0*/  MOV R11, R3 ;  /* 0x00000003000b7202 */ /* 0x000fc40000000f00 */
        /* <DEDUP_REMOVED lines=70> */
.L_x_6366:
        /* <DEDUP_REMOVED lines=13> */
.L_x_6181:
[----:B------:R-:W-:Y:S05]  /*1bb20*/  BSYNC B0 ;  /* 0x0000000000007941 */ /* 0x000fea0003800000 */
.L_x_6180:
[----:B------:R-:W-:Y:S01]  /*1bb30*/  NOP ;  /* 0x0000000000007918 */ /* 0x000fe20000000000 */
[----:B------:R-:W-:-:S13]  /*1bb40*/  PLOP3.LUT P0, PT, PT, PT, PT, 0x80, 0x0 ;  /* 0x000000000000781c */ /* 0x000fda0003f0f070 */
.L_x_6182:
        /* <DEDUP_REMOVED lines=18> */
.L_x_6367:
[----:B------:R-:W-:Y:S05]  /*1bc70*/  BSYNC B0 ;  /* 0x0000000000007941 */ /* 0x000fea0003800000 */
.L_x_6183:
[----:B------:R-:W-:-:S04]  /*1bc80*/  MOV R0, UR38 ;  /* 0x0000002600007c02 */ /* 0x000fc80008000f00 */
[----:B------:R-:W-:-:S13]  /*1bc90*/  ISETP.NE.AND P0, PT, R0, 0x3, PT ;  /* 0x000000030000780c */ /* 0x000fda0003f05270 */
[----:B------:R-:W-:Y:S05]  /*1bca0*/  @!P0 BRA `(.L_x_6185) ;  /* 0x0000000000048947 */ /* 0x000fea0003800000 */
[----:B------:R-:W-:Y:S01]  /*1bcb0*/  BPT.TRAP 0x1 ;  /* 0x000000040000795c */ /* 0x000fe20000300000 */
.L_x_6185:
[----:B------:R-:W-:Y:S01]  /*1bcc0*/  SHF.L.U32 R0, R26, 0x1f, RZ ;  /* 0x0000001f1a007819 */ /* 0x000fe200000006ff */
[----:B------:R-:W-:Y:S03]  /*1bcd0*/  BSSY B0, `(.L_x_6186) ;  /* 0x0000003000007945 */ /* 0x000fe60003800000 */
[----:B------:R-:W1:Y:S02]  /*1bce0*/  SYNCS.PHASECHK.TRANS64.TRYWAIT P0, [R29+URZ+0x32460], R0 ;  /* 0x032460001d0075a7 */ /* 0x000e64000800017f */
[----:B-1----:R-:W-:Y:S05]  /*1bcf0*/  @!P0 BRA `(.L_x_6187) ;  /* 0x0000006400548947 */ /* 0x002fea0003800000 */
.L_x_6368:
[----:B------:R-:W-:Y:S05]  /*1bd00*/  BSYNC B0 ;  /* 0x0000000000007941 */ /* 0x000fea0003800000 */
.L_x_6186:
[----:B0-----:R-:W1:Y:S01]  /*1bd10*/  LDL.LU R3, [R1+0x44] ;  /* 0x0000440001037983 */ /* 0x001e620000300800 */
[----:B------:R-:W-:-:S03]  /*1bd20*/  ULDC.64 UR4, c[0x0][0x328] ;  /* 0x0000ca0000047ab9 */ /* 0x000fc60000000a00 */
[----:B------:R-:W3:Y:S04]  /*1bd30*/  LDL.LU R2, [R1+0x8] ;  /* 0x0000080001027983 */ /* 0x000ee80000300800 */
[----:B--2---:R-:W2:Y:S04]  /*1bd40*/  LDL.LU R6, [R1+0x48] ;  /* 0x0000480001067983 */ /* 0x004ea80000300800 */
[----:B------:R-:W4:Y:S04]  /*1bd50*/  LDL R7, [R1] ;  /* 0x0000000001077983 */ /* 0x000f280000100800 */
[----:B------:R-:W5:Y:S01]  /*1bd60*/  LDL.LU R4, [R1+0x60] ;  /* 0x0000600001047983 */ /* 0x000f620000300800 */
[----:B-1----:R-:W-:-:S04]  /*1bd70*/  IMAD R0, R3, UR4, RZ ;  /* 0x0000000403007c24 */ /* 0x002fc8000f8e02ff */
[C---:B---3--:R-:W-:Y:S02]  /*1bd80*/  IMAD R5, R2.reuse, UR5, R0 ;  /* 0x0000000502057c24 */ /* 0x048fe4000f8e0200 */
[----:B------:R-:W-:Y:S01]  /*1bd90*/  IMAD.WIDE.U32 R2, R2, UR4, RZ ;  /* 0x0000000402027c25 */ /* 0x000fe2000f8e00ff */
[----:B------:R-:W-:-:S03]  /*1bda0*/  ULDC.64 UR4, c[0x0][0x338] ;  /* 0x0000ce0000047ab9 */ /* 0x000fc60000000a00 */
[----:B------:R-:W-:Y:S02]  /*1bdb0*/  IMAD.IADD R3, R3, 0x1, R5 ;  /* 0x0000000103037824 */ /* 0x000fe400078e0205 */
[----:B--2---:R-:W-:Y:S01]  /*1bdc0*/  IMAD R0, R6, UR4, RZ ;  /* 0x0000000406007c24 */ /* 0x004fe2000f8e02ff */
[----:B----4-:R-:W-:Y:S01]  /*1bdd0*/  LOP3.LUT P3, RZ, R7, 0x10, RZ, 0xc0, !PT ;  /* 0x0000001007ff7812 */ /* 0x010fe2000786c0ff */
[----:B------:R-:W-:Y:S01]  /*1bde0*/  IMAD.WIDE.U32 R2, R37, UR4, R2 ;  /* 0x0000000425027c25 */ /* 0x000fe2000f8e0002 */
[C---:B------:R-:W-:Y:S02]  /*1bdf0*/  LOP3.LUT P2, RZ, R7.reuse, 0x8, RZ, 0xc0, !PT ;  /* 0x0000000807ff7812 */ /* 0x040fe4000784c0ff */
[----:B------:R-:W-:Y:S01]  /*1be00*/  LOP3.LUT P1, RZ, R7, 0x4, RZ, 0xc0, !PT ;  /* 0x0000000407ff7812 */ /* 0x000fe2000782c0ff */
[----:B------:R-:W-:Y:S01]  /*1be10*/  IMAD R5, R37, UR5, R0 ;  /* 0x0000000525057c24 */ /* 0x000fe2000f8e0200 */
[----:B------:R-:W-:Y:S01]  /*1be20*/  ULDC.64 UR4, c[0x0][0x330] ;  /* 0x0000cc0000047ab9 */ /* 0x000fe20000000a00 */
[----:B------:R-:W-:-:S02]  /*1be30*/  SEL R0, RZ, 0x2, P3 ;  /* 0x00000002ff007807 */ /* 0x000fc40001800000 */
[----:B------:R-:W-:Y:S01]  /*1be40*/  IMAD.IADD R3, R3, 0x1, R5 ;  /* 0x0000000103037824 */ /* 0x000fe200078e0205 */
[----:B------:R-:W-:Y:S01]  /*1be50*/  LOP3.LUT P4, RZ, R7, 0x1, RZ, 0xc0, !PT ;  /* 0x0000000107ff7812 */ /* 0x000fe2000788c0ff */
[----:B------:R-:W-:Y:S01]  /*1be60*/  IMAD R5, R28, UR4, RZ ;  /* 0x000000041c057c24 */ /* 0x000fe2000f8e02ff */
[----:B------:R-:W-:Y:S01]  /*1be70*/  SEL R7, RZ, 0x8, P1 ;  /* 0x00000008ff077807 */ /* 0x000fe20000800000 */
        /* <DEDUP_REMOVED lines=19> */
[----:B------:R-:W-:-:S04]  /*1bfb0*/  LOP3.LUT R2, R2, 0x38, RZ, 0xc0, !PT ;  /* 0x0000003802027812 */ /* 0x000fc800078ec0ff */
[----:B------:R-:W-:-:S04]  /*1bfc0*/  SHF.L.U32 R0, R2, 0x1, RZ ;  /* 0x0000000102007819 */ /* 0x000fc800000006ff */
        /* <DEDUP_REMOVED lines=61> */
.L_x_6382:
        /* <DEDUP_REMOVED lines=15> */
.L_x_6189:
        /* <DEDUP_REMOVED lines=11> */
.L_x_6190:
[----:B------:R-:W2:Y:S01]  /*1c540*/  LDL R2, [R1+0x1c] ;  /* 0x00001c0001027983 */ /* 0x000ea20000100800 */
[----:B------:R0:W-:Y:S01]  /*1c550*/  SYNCS.ARRIVE.TRANS64.A1T0 RZ, [R29+URZ+0x32450], RZ ;  /* 0x032450ff1dff79a7 */ /* 0x0001e2000810003f */
[----:B------:R-:W-:Y:S01]  /*1c560*/  BSSY B0, `(.L_x_6191) ;  /* 0x00000e2000007945 */ /* 0x000fe20003800000 */
[----:B--2---:R-:W-:-:S13]  /*1c570*/  ISETP.GE.AND P0, PT, R2, 0x2, PT ;  /* 0x000000020200780c */ /* 0x004fda0003f06270 */
[----:B0-----:R-:W-:Y:S05]  /*1c580*/  @!P0 BRA `(.L_x_6192) ;  /* 0x0000000c007c8947 */ /* 0x001fea0003800000 */
[----:B------:R-:W-:-:S07]  /*1c590*/  VIADD R10, R2, 0xfffffffe ;  /* 0xfffffffe020a7836 */ /* 0x000fce0000000000 */
.L_x_6205:
[----:B0-----:R-:W0:Y:S01]  /*1c5a0*/  S2R R2, SR_TID.X ;  /* 0x0000000000027919 */ /* 0x001e220000002100 */
[----:B------:R-:W1:Y:S01]  /*1c5b0*/  LDC R8, c[0x0][0x430] ;  /* 0x00010c00ff087b82 */ /* 0x000e620000000800 */
[----:B------:R-:W-:Y:S01]  /*1c5c0*/  IMAD R9, R10, 0x60, R33 ;  /* 0x000000600a097824 */ /* 0x000fe200078e0221 */
[----:B--2---:R-:W2:Y:S01]  /*1c5d0*/  S2R R4, SR_TID.X ;  /* 0x0000000000047919 */ /* 0x004ea20000002100 */
        /* <DEDUP_REMOVED lines=9> */
[----:B------:R-:W-:-:S05]  /*1c670*/  IMAD.IADD R9, R4, 0x1, R9 ;  /* 0x0000000104097824 */ /* 0x000fca00078e0209 */
[----:B------:R-:W-:-:S04]  /*1c680*/  MOV R11, R9 ;  /* 0x00000009000b7202 */ /* 0x000fc80000000f00 */
[----:B------:R-:W2:Y:S08]  /*1c690*/  @!P1 LDC.64 R4, c[0x0][0x428] ;  /* 0x00010a00ff049b82 */ /* 0x000eb00000000a00 */
[----:B---3--:R-:W3:Y:S01]  /*1c6a0*/  @!P1 LDC.64 R6, c[0x0][0x418] ;  /* 0x00010600ff069b82 */ /* 0x008ee20000000a00 */
[----:B-1----:R-:W-:-:S05]  /*1c6b0*/  @P0 IMAD.HI.U32 R2, R9, R2, RZ ;  /* 0x0000000209020227 */ /* 0x002fca00078e00ff */
[----:B0-----:R-:W-:-:S04]  /*1c6c0*/  @P0 SHF.R.U32.HI R11, RZ, R3, R2 ;  /* 0x00000003ff0b0219 */ /* 0x001fc80000011602 */
[----:B------:R-:W-:Y:S01]  /*1c6d0*/  @!P1 SHF.R.S32.HI R3, RZ, 0x1f, R11 ;  /* 0x0000001fff039819 */ /* 0x000fe2000001140b */
[----:B--2---:R-:W-:-:S04]  /*1c6e0*/  @!P1 IMAD R2, R34, R4, RZ ;  /* 0x0000000422029224 */ /* 0x004fc800078e02ff */
[----:B------:R-:W-:Y:S02]  /*1c6f0*/  @!P1 IMAD R5, R31, R5, R2 ;  /* 0x000000051f059224 */ /* 0x000fe400078e0202 */
[----:B------:R-:W-:-:S04]  /*1c700*/  @!P1 IMAD.MOV.U32 R2, RZ, RZ, R11 ;  /* 0x000000ffff029224 */ /* 0x000fc800078e000b */
[----:B------:R-:W-:-:S04]  /*1c710*/  @!P1 IMAD.WIDE.U32 R2, R31, R4, R2 ;  /* 0x000000041f029225 */ /* 0x000fc800078e0002 */
[----:B------:R-:W-:Y:S01]  /*1c720*/  @!P1 IMAD.IADD R5, R5, 0x1, R3 ;  /* 0x0000000105059824 */ /* 0x000fe200078e0203 */
[C---:B---3--:R-:W-:Y:S01]  /*1c730*/  @!P1 LEA R6, P0, R2.reuse, R6, 0x2 ;  /* 0x0000000602069211 */ /* 0x048fe200078010ff */
[----:B------:R-:W-:Y:S01]  /*1c740*/  IMAD.MOV.U32 R4, RZ, RZ, RZ ;  /* 0x000000ffff047224 */ /* 0x000fe200078e00ff */
[----:B------:R-:W-:Y:S02]  /*1c750*/  MOV R12, UR38 ;  /* 0x00000026000c7c02 */ /* 0x000fe40008000f00 */
[----:B------:R-:W-:Y:S02]  /*1c760*/  @!P1 LEA.HI.X R7, R2, R7, R5, 0x2, P0 ;  /* 0x0000000702079211 */ /* 0x000fe400000f1405 */
[----:B------:R-:W-:-:S03]  /*1c770*/  ISETP.NE.AND P0, PT, R24, 0x2, PT ;  /* 0x000000021800780c */ /* 0x000fc60003f05270 */
[----:B------:R0:W5:Y:S01]  /*1c780*/  @!P1 LDG.E R4, desc[UR40][R6.64] ;  /* 0x0000002806049981 */ /* 0x000162000c1e1900 */
[----:B------:R-:W-:Y:S01]  /*1c790*/  ISETP.NE.AND P1, PT, R12, 0x3, PT ;  /* 0x000000030c00780c */ /* 0x000fe20003f25270 */
[----:B------:R-:W-:Y:S01]  /*1c7a0*/  IMAD.MOV.U32 R2, RZ, RZ, R10 ;  /* 0x000000ffff027224 */ /* 0x000fe200078e000a */
[----:B------:R-:W-:Y:S01]  /*1c7b0*/  SEL R3, RZ, 0x1, P0 ;  /* 0x00000001ff037807 */ /* 0x000fe20000000000 */
[----:B------:R-:W-:Y:S01]  /*1c7c0*/  IMAD.MOV R5, RZ, RZ, -R11 ;  /* 0x000000ffff057224 */ /* 0x000fe200078e0a0b */
[----:B------:R-:W-:Y:S05]  /*1c7d0*/  YIELD ;  /* 0x0000000000007946 */ /* 0x000fea0003800000 */
[----:B------:R-:W-:Y:S01]  /*1c7e0*/  SEL R24, R24, RZ, P0 ;  /* 0x000000ff18187207 */ /* 0x000fe20000000000 */
[----:B------:R-:W-:Y:S01]  /*1c7f0*/  IMAD R5, R8, R5, R9 ;  /* 0x0000000508057224 */ /* 0x000fe200078e0209 */
[----:B------:R-:W-:Y:S01]  /*1c800*/  LOP3.LUT R26, R26, R3, RZ, 0x3c, !PT ;  /* 0x000000031a1a7212 */ /* 0x000fe200078e3cff */
[----:B------:R-:W-:Y:S01]  /*1c810*/  VIADD R10, R10, 0xffffffff ;  /* 0xffffffff0a0a7836 */ /* 0x000fe20000000000 */
[----:B------:R-:W-:Y:S01]  /*1c820*/  ISETP.GT.AND P2, PT, R2, RZ, PT ;  /* 0x000000ff0200720c */ /* 0x000fe20003f44270 */
[----:B0-----:R-:W-:-:S12]  /*1c830*/  @!P1 BRA `(.L_x_6193) ;  /* 0x0000000000049947 */ /* 0x001fd80003800000 */
[----:B------:R-:W-:Y:S01]  /*1c840*/  BPT.TRAP 0x1 ;  /* 0x000000040000795c */ /* 0x000fe20000300000 */
.L_x_6193:
[----:B------:R-:W-:Y:S01]  /*1c850*/  IMAD R6, R24, 0x8, R22 ;  /* 0x0000000818067824 */ /* 0x000fe200078e0216 */
[----:B------:R-:W-:Y:S01]  /*1c860*/  SHF.L.U32 R21, R26, 0x1f, RZ ;  /* 0x0000001f1a157819 */ /* 0x000fe200000006ff */
[----:B------:R-:W-:Y:S01]  /*1c870*/  BSSY B1, `(.L_x_6194) ;  /* 0x0000004000017945 */ /* 0x000fe20003800000 */
[----:B------:R-:W-:Y:S02]  /*1c880*/  SHF.R.S32.HI R17, RZ, 0x1f, R5 ;  /* 0x0000001fff117819 */ /* 0x000fe40000011405 */
[----:B------:R-:W0:Y:S02]  /*1c890*/  SYNCS.PHASECHK.TRANS64.TRYWAIT P0, [R6+URZ+0x32440], R21 ;  /* 0x03244015060075a7 */ /* 0x000e24000800017f */
[----:B0-----:R-:W-:Y:S05]  /*1c8a0*/  @!P0 BRA `(.L_x_6195) ;  /* 0x0000006000bc8947 */ /* 0x001fea0003800000 */
.L_x_6383:
[----:B------:R-:W-:Y:S05]  /*1c8b0*/  BSYNC B1 ;  /* 0x0000000000017941 */ /* 0x000fea0003800000 */
.L_x_6194:
[----:B------:R-:W2:Y:S01]  /*1c8c0*/  LDL R2, [R1] ;  /* 0x0000000001027983 */ /* 0x000ea20000100800 */
[----:B------:R-:W-:Y:S01]  /*1c8d0*/  ULDC.64 UR4, c[0x0][0x300] ;  /* 0x0000c00000047ab9 */ /* 0x000fe20000000a00 */
[----:B-----5:R-:W-:Y:S01]  /*1c8e0*/  SHF.R.S32.HI R20, RZ, 0x1f, R4 ;  /* 0x0000001fff147819 */ /* 0x020fe20000011404 */
[----:B------:R-:W-:Y:S01]  /*1c8f0*/  IMAD R8, R24, 0x1800, R32 ;  /* 0x0000180018087824 */ /* 0x000fe200078e0220 */
[----:B--2---:R-:W-:Y:S01]  /*1c900*/  LOP3.LUT P1, RZ, R2, 0x2, RZ, 0xc0, !PT ;  /* 0x0000000202ff7812 */ /* 0x004fe2000782c0ff */
        /* <DEDUP_REMOVED lines=48> */
.L_x_6397:
        /* <DEDUP_REMOVED lines=8> */
.L_x_6197:
        /* <DEDUP_REMOVED lines=11> */
.L_x_6198:
[----:B------:R2:W-:Y:S01]  /*1cd40*/  SYNCS.ARRIVE.TRANS64.A1T0 RZ, [R6+URZ+0x32430], RZ ;  /* 0x032430ff06ff79a7 */ /* 0x0005e2000810003f */
[----:B------:R-:W-:Y:S05]  /*1cd50*/  @!P3 BRA `(.L_x_6199) ;  /* 0x000000000004b947 */ /* 0x000fea0003800000 */
[----:B------:R-:W-:Y:S01]  /*1cd60*/  BPT.TRAP 0x1 ;  /* 0x000000040000795c */ /* 0x000fe20000300000 */
.L_x_6199:
[----:B------:R-:W3:Y:S01]  /*1cd70*/  SYNCS.PHASECHK.TRANS64.TRYWAIT P0, [R6+URZ+0x32460], R21 ;  /* 0x03246015060075a7 */ /* 0x000ee2000800017f */
[----:B------:R-:W-:Y:S04]  /*1cd80*/  BSSY B1, `(.L_x_6200) ;  /* 0x0000002000017945 */ /* 0x000fe80003800000 */
[----:B---3--:R-:W-:Y:S05]  /*1cd90*/  @!P0 BRA `(.L_x_6201) ;  /* 0x0000006400388947 */ /* 0x008fea0003800000 */
.L_x_6398:
[----:B------:R-:W-:Y:S05]  /*1cda0*/  BSYNC B1 ;  /* 0x0000000000017941 */ /* 0x000fea0003800000 */
.L_x_6200:
[----:B------:R-:W4:Y:S01]  /*1cdb0*/  LDL R2, [R1] ;  /* 0x0000000001027983 */ /* 0x000f220000100800 */
[----:B------:R-:W-:Y:S01]  /*1cdc0*/  ULDC.64 UR4, c[0x0][0x328] ;  /* 0x0000ca0000047ab9 */ /* 0x000fe20000000a00 */
[----:B------:R-:W-:Y:S01]  /*1cdd0*/  IMAD R8, R24, 0x6000, R32 ;  /* 0x0000600018087824 */ /* 0x000fe200078e0220 */
[C---:B----4-:R-:W-:Y:S02]  /*1cde0*/  LOP3.LUT P5, RZ, R2.reuse, 0x1, RZ, 0xc0, !PT ;  /* 0x0000000102ff7812 */ /* 0x050fe400078ac0ff */
[C---:B------:R-:W-:Y:S02]  /*1cdf0*/  LOP3.LUT P4, RZ, R2.reuse, 0x10, RZ, 0xc0, !PT ;  /* 0x0000001002ff7812 */ /* 0x040fe4000788c0ff */
[C---:B------:R-:W-:Y:S02]  /*1ce00*/  LOP3.LUT P3, RZ, R2.reuse, 0x8, RZ, 0xc0, !PT ;  /* 0x0000000802ff7812 */ /* 0x040fe4000786c0ff */
[----:B------:R-:W-:Y:S01]  /*1ce10*/  LOP3.LUT P1, RZ, R2, 0x4, RZ, 0xc0, !PT ;  /* 0x0000000402ff7812 */ /* 0x000fe2000782c0ff */
[----:B------:R-:W-:-:S04]  /*1ce20*/  IMAD R2, R17, UR4, RZ ;  /* 0x0000000411027c24 */ /* 0x000fc8000f8e02ff */
[C---:B-1----:R-:W-:Y:S02]  /*1ce30*/  IMAD R7, R5.reuse, UR5, R2 ;  /* 0x0000000505077c24 */ /* 0x042fe4000f8e0202 */
        /* <DEDUP_REMOVED lines=23> */
[----:B------:R-:W1:Y:S01]  /*1cfb0*/  SHFL.IDX PT, R14, R7, 0x1, 0x181f ;  /* 0x00381f00070e7f89 */ /* 0x000e6200000e0000 */
[----:B----4-:R-:W-:-:S05]  /*1cfc0*/  IADD3.X R3, RZ, R3, RZ, P0, !PT ;  /* 0x00000003ff037210 */ /* 0x010fca00007fe4ff */
        /* <DEDUP_REMOVED lines=35> */
.L_x_6412:
[----:B0---4-:R-:W-:-:S04]  /*1d200*/  IADD3 R2, P0, R14, R0, RZ ;  /* 0x000000000e027210 */ /* 0x011fc80007f1e0ff */
        /* <DEDUP_REMOVED lines=10> */
.L_x_6203:
        /* <DEDUP_REMOVED lines=11> */
.L_x_6204:
[----:B------:R0:W-:Y:S01]  /*1d360*/  SYNCS.ARRIVE.TRANS64.A1T0 RZ, [R6+URZ+0x32450], RZ ;  /* 0x032450ff06ff79a7 */ /* 0x0001e2000810003f */
[----:B------:R-:W-:Y:S05]  /*1d370*/  @P2 BRA `(.L_x_6205) ;  /* 0xfffffff000882947 */ /* 0x000fea000383ffff */
.L_x_6192:
[----:B------:R-:W-:Y:S05]  /*1d380*/  BSYNC B0 ;  /* 0x0000000000007941 */ /* 0x000fea0003800000 */
.L_x_6191:
        /* <DEDUP_REMOVED lines=15> */
[----:B------:R-:W1:Y:S02]  /*1d480*/  S2R R4, SR_LTMASK ;  /* 0x0000000000047919 */ /* 0x000e640000003900 */
[----:B-1----:R-:W-:-:S04]  /*1d490*/  LOP3.LUT R4, R4, UR4, RZ, 0xc0, !PT ;  /* 0x0000000404047c12 */ /* 0x002fc8000f8ec0ff */
[----:B------:R-:W1:Y:S01]  /*1d4a0*/  POPC R9, R4 ;  /* 0x0000000400097309 */ /* 0x000e620000000000 */
[----:B----4-:R-:W1:Y:S02]  /*1d4b0*/  SHFL.IDX PT, R0, R3, R0, 0x1f ;  /* 0x00001f0003007589 */ /* 0x010e6400000e0000 */
[----:B-1----:R-:W-:-:S07]  /*1d4c0*/  IADD3 R16, R0, UR37, R9 ;  /* 0x0000002500107c10 */ /* 0x002fce000fffe009 */
.L_x_6207:
[----:B------:R-:W-:Y:S05]  /*1d4d0*/  BSYNC B0 ;  /* 0x0000000000007941 */ /* 0x000fea0003800000 */
.L_x_6206:
[----:B------:R-:W-:Y:S02]  /*1d4e0*/  LOP3.LUT R26, R26, R5, RZ, 0x3c, !PT ;  /* 0x000000051a1a7212 */ /* 0x000fe400078e3cff */
[----:B------:R-:W-:-:S07]  /*1d4f0*/  SEL R24, R24, RZ, P0 ;  /* 0x000000ff18187207 */ /* 0x000fce0000000000 */
.L_x_6160:
[----:B------:R-:W-:Y:S05]  /*1d500*/  BSYNC B7 ;  /* 0x0000000000077941 */ /* 0x000fea0003800000 */
.L_x_6158:
[----:B------:R-:W4:Y:S02]  /*1d510*/  LDL R0, [R1] ;  /* 0x0000000001007983 */ /* 0x000f240000100800 */
[----:B----4-:R-:W-:-:S13]  /*1d520*/  LOP3.LUT P0, RZ, R0, 0x1000, RZ, 0xc0, !PT ;  /* 0x0000100000ff7812 */ /* 0x010fda000780c0ff */
        /* <DEDUP_REMOVED lines=10> */
.L_x_6208:
        /* <DEDUP_REMOVED lines=36> */
.L_x_6422:
[----:B------:R-:W-:Y:S02]  /*1d810*/  ULDC UR4, c[0x0][0xd38] ;  /* 0x00034e0000047ab9 */ /* 0x000fe40000000800 */
[----:B------:R-:W-:-:S05]  /*1d820*/  MOV R7, UR4 ;  /* 0x0000000400077c02 */ /* 0x000fca0008000f00 */
[----:B--2---:R-:W-:-:S04]  /*1d830*/  IMAD R14, R14, R7, RZ ;  /* 0x000000070e0e7224 */ /* 0x004fc800078e02ff */
[----:B------:R-:W-:-:S05]  /*1d840*/  IMAD.IADD R9, R4, 0x1, R14 ;  /* 0x0000000104097824 */ /* 0x000fca00078e020e */
[----:B------:R-:W-:-:S13]  /*1d850*/  ISETP.GT.AND P6, PT, R9, R0, PT ;  /* 0x000000000900720c */ /* 0x000fda0003fc4270 */
[----:B------:R-:W-:Y:S05]  /*1d860*/  @P6 BRA `(.L_x_6211) ;  /* 0x00000000009c6947 */ /* 0x000fea0003800000 */
.L_x_6216:
        /* <DEDUP_REMOVED lines=14> */
.L_x_6214:
[----:B------:R-:W-:Y:S05]  /*1d950*/  BSYNC B0 ;  /* 0x0000000000007941 */ /* 0x000fea0003800000 */
.L_x_6213:
[----:B------:R-:W-:-:S03]  /*1d960*/  UMOV UR4, 0xffffffff ;  /* 0xffffffff00047882 */ /* 0x000fc60000000000 */
[----:B------:R-:W-:Y:S05]  /*1d970*/  BRA.DIV UR4, `(.L_x_6215) ;  /* 0x0000006604407947 */ /* 0x000fea000b800000 */
[----:B-----5:R-:W2:Y:S02]  /*1d980*/  SHFL.UP PT, R14, R5, 0x1, RZ ;  /* 0x04200000050e7989 */ /* 0x020ea400000e00ff */
[----:B--2---:R-:W-:-:S05]  /*1d990*/  SEL R14, R14, RZ, P1 ;  /* 0x000000ff0e0e7207 */ /* 0x004fca0000800000 */
        /* <DEDUP_REMOVED lines=14> */
.L_x_6430:
[----:B------:R-:W-:Y:S02]  /*1da80*/  ULDC UR4, c[0x0][0xd38] ;  /* 0x00034e0000047ab9 */ /* 0x000fe40000000800 */
[----:B------:R-:W-:-:S04]  /*1da90*/  IMAD.U32 R7, RZ, RZ, UR4 ;  /* 0x00000004ff077e24 */ /* 0x000fc8000f8e00ff */
[----:B--2---:R-:W-:-:S04]  /*1daa0*/  IMAD R14, R14, R7, RZ ;  /* 0x000000070e0e7224 */ /* 0x004fc800078e02ff */
[----:B------:R-:W-:-:S05]  /*1dab0*/  IMAD.IADD R9, R14, 0x1, R9 ;  /* 0x000000010e097824 */ /* 0x000fca00078e0209 */
[----:B------:R-:W-:-:S13]  /*1dac0*/  ISETP.GT.AND P6, PT, R9, R0, PT ;  /* 0x000000000900720c */ /* 0x000fda0003fc4270 */
[----:B------:R-:W-:Y:S05]  /*1dad0*/  @!P6 BRA `(.L_x_6216) ;  /* 0xfffffffc0064e947 */ /* 0x000fea000383ffff */
.L_x_6211:
[----:B------:R-:W-:Y:S01]  /*1dae0*/  IADD3 R16, -R14, R9, RZ ;  /* 0x000000090e107210 */ /* 0x000fe20007ffe1ff */
[----:B------:R-:W-:-:S04]  /*1daf0*/  UMOV UR4, 0xffffffff ;  /* 0xffffffff00047882 */ /* 0x000fc80000000000 */
[----:B------:R-:W-:-:S05]  /*1db00*/  IMAD R3, R2, R7, R16 ;  /* 0x0000000702037224 */ /* 0x000fca00078e0210 */
[----:B------:R-:W-:Y:S01]  /*1db10*/  ISETP.GT.AND P6, PT, R3, R0, PT ;  /* 0x000000000300720c */ /* 0x000fe20003fc4270 */
[----:B------:R-:W-:-:S12]  /*1db20*/  BRA.DIV UR4, `(.L_x_6217) ;  /* 0x0000006604907947 */ /* 0x000fd8000b800000 */
[----:B------:R-:W-:-:S04]  /*1db30*/  VOTE.ANY R3, PT, !P6 ;  /* 0x0000000000037806 */ /* 0x000fc800070e0100 */
[----:B------:R-:W2:Y:S02]  /*1db40*/  POPC R4, R3 ;  /* 0x0000000300047309 */ /* 0x000ea40000000000 */
[----:B--2---:R2:W3:Y:S02]  /*1db50*/  SHFL.IDX PT, R5, R5, R4, 0x1f ;  /* 0x00001f0405057589 */ /* 0x0044e400000e0000 */
.L_x_6434:
[----:B------:R-:W-:Y:S01]  /*1db60*/  ISETP.NE.AND P0, PT, R3, RZ, PT ;  /* 0x000000ff0300720c */ /* 0x000fe20003f05270 */
[----:B------:R-:W-:-:S12]  /*1db70*/  IMAD.MOV.U32 R14, RZ, RZ, RZ ;  /* 0x000000ffff0e7224 */ /* 0x000fd800078e00ff */
[----:B------:R-:W-:Y:S05]  /*1db80*/  @!P0 BRA `(.L_x_6218) ;  /* 0x0000000000108947 */ /* 0x000fea0003800000 */
[----:B------:R-:W-:Y:S01]  /*1db90*/  UMOV UR4, 0xffffffff ;  /* 0xffffffff00047882 */ /* 0x000fe20000000000 */
[----:B------:R-:W-:Y:S02]  /*1dba0*/  VIADD R12, R4, 0xffffffff ;  /* 0xffffffff040c7836 */ /* 0x000fe40000000000 */
[----:B------:R-:W-:Y:S05]  /*1dbb0*/  BRA.DIV UR4, `(.L_x_6219) ;  /* 0x0000006604b47947 */ /* 0x000fea000b800000 */
[----:B------:R4:W0:Y:S02]  /*1dbc0*/  SHFL.IDX PT, R14, R2, R12, 0x1f ;  /* 0x00001f0c020e7589 */ /* 0x00082400000e0000 */
.L_x_6218:
        /* <DEDUP_REMOVED lines=66> */
.L_x_6212:
[----:B------:R-:W-:Y:S01]  /*1dff0*/  UMOV UR4, URZ ;  /* 0x0000003f00047c82 */ /* 0x000fe20008000000 */
[----:B------:R-:W-:Y:S01]  /*1e000*/  UMOV UR5, URZ ;  /* 0x0000003f00057c82 */ /* 0x000fe20008000000 */
[----:B------:R-:W-:Y:S01]  /*1e010*/  ULDC UR6, c[0x0][0xd3c] ;  /* 0x00034f0000067ab9 */ /* 0x000fe20000000800 */
[----:B------:R-:W-:Y:S02]  /*1e020*/  IMAD.MOV.U32 R16, RZ, RZ, R0 ;  /* 0x000000ffff107224 */ /* 0x000fe400078e0000 */
[----:B------:R-:W-:Y:S02]  /*1e030*/  IMAD.U32 R17, RZ, RZ, UR4 ;  /* 0x00000004ff117e24 */ /* 0x000fe4000f8e00ff */
[----:B------:R-:W-:Y:S02]  /*1e040*/  IMAD.U32 R18, RZ, RZ, UR5 ;  /* 0x00000005ff127e24 */ /* 0x000fe4000f8e00ff */
[----:B------:R-:W-:-:S07]  /*1e050*/  IMAD.U32 R19, RZ, RZ, UR6 ;  /* 0x00000006ff137e24 */ /* 0x000fce000f8e00ff */
.L_x_6220:
        /* <DEDUP_REMOVED lines=10> */
.L_x_6209:
[----:B------:R-:W-:Y:S02]  /*1e100*/  ULDC UR4, c[0x0][0xd3c] ;  /* 0x00034f0000047ab9 */ /* 0x000fe40000000800 */
[----:B0-----:R-:W-:-:S13]  /*1e110*/  ISETP.GE.AND P0, PT, R19, UR4, PT ;  /* 0x0000000413007c0c */ /* 0x001fda000bf06270 */
[----:B------:R-:W-:Y:S05]  /*1e120*/  @!P0 BRA `(.L_x_6221) ;  /* 0xffffff9800088947 */ /* 0x000fea000383ffff */
[----:B------:R-:W-:Y:S05]  /*1e130*/  BSYNC B8 ;  /* 0x0000000000087941 */ /* 0x000fea0003800000 */
.L_x_6116:
[----:B------:R-:W5:Y:S01]  /*1e140*/  LDL.LU R0, [R1+0x3c] ;  /* 0x00003c0001007983 */ /* 0x000f620000300800 */
[----:B------:R-:W-:Y:S01]  /*1e150*/  BSSY B0, `(.L_x_6222) ;  /* 0x000000b000007945 */ /* 0x000fe20003800000 */
[----:B------:R-:W1:Y:S01]  /*1e160*/  S2R R5, SR_CgaCtaId ;  /* 0x0000000000057919 */ /* 0x000e620000008800 */
[----:B-----5:R-:W-:-:S04]  /*1e170*/  IADD3 R0, R0, 0x1, RZ ;  /* 0x0000000100007810 */ /* 0x020fc80007ffe0ff */
[----:B--2---:R-:W-:-:S04]  /*1e180*/  LEA.HI R2, R0, R0, RZ, 0x1 ;  /* 0x0000000000027211 */ /* 0x004fc800078f08ff */
[----:B0-----:R-:W-:Y:S02]  /*1e190*/  LOP3.LUT R3, R2, 0xfffffffe, RZ, 0xc0, !PT ;  /* 0xfffffffe02037812 */ /* 0x001fe400078ec0ff */
[----:B------:R-:W-:-:S03]  /*1e1a0*/  MOV R2, 0x400 ;  /* 0x0000040000027802 */ /* 0x000fc60000000f00 */
[----:B------:R-:W-:Y:S01]  /*1e1b0*/  IMAD.IADD R0, R0, 0x1, -R3 ;  /* 0x0000000100007824 */ /* 0x000fe200078e0a03 */
[----:B-1----:R-:W-:-:S04]  /*1e1c0*/  LEA R7, R5, R2, 0x18 ;  /* 0x0000000205077211 */ /* 0x002fc800078ec0ff */
[----:B------:R-:W-:-:S04]  /*1e1d0*/  SHF.L.U32 R0, R0, 0x1f, RZ ;  /* 0x0000001f00007819 */ /* 0x000fc800000006ff */
[----:B------:R-:W0:Y:S02]  /*1e1e0*/  SYNCS.PHASECHK.TRANS64.TRYWAIT P0, [R7+URZ+0x32420], R0 ;  /* 0x03242000070075a7 */ /* 0x000e24000800017f */
[----:B0-----:R-:W-:Y:S05]  /*1e1f0*/  @!P0 BRA `(.L_x_6223) ;  /* 0x0000006000488947 */ /* 0x001fea0003800000 */
.L_x_6437:
[----:B------:R-:W-:Y:S05]  /*1e200*/  BSYNC B0 ;  /* 0x0000000000007941 */ /* 0x000fea0003800000 */
.L_x_6222:
[----:B------:R-:W-:-:S03]  /*1e210*/  UMOV UR4, 0xffffffff ;  /* 0xffffffff00047882 */ /* 0x000fc60000000000 */
[----:B------:R-:W-:Y:S05]  /*1e220*/  BRA.DIV UR4, `(.L_x_6224) ;  /* 0x0000006204507947 */ /* 0x000fea000b800000 */
[----:B0-----:R-:W0:Y:S02]  /*1e230*/  S2R R0, SR_TID.X ;  /* 0x0000000000007919 */ /* 0x001e240000002100 */
[----:B0-----:R-:W-:-:S04]  /*1e240*/  SHF.R.U32.HI R0, RZ, 0x5, R0 ;  /* 0x00000005ff007819 */ /* 0x001fc80000011600 */
[----:B------:R-:W-:-:S05]  /*1e250*/  LOP3.LUT R0, R0, 0x3, RZ, 0xc0, !PT ;  /* 0x0000000300007812 */ /* 0x000fca00078ec0ff */
[----:B------:R0:W1:Y:S02]  /*1e260*/  SHFL.IDX PT, R14, R0, RZ, 0x1f ;  /* 0x00001fff000e7589 */ /* 0x00006400000e0000 */
.L_x_6440:
[----:B-1----:R-:W-:-:S13]  /*1e270*/  ISETP.NE.AND P0, PT, R14, RZ, PT ;  /* 0x000000ff0e00720c */ /* 0x002fda0003f05270 */
[----:B------:R-:W-:Y:S05]  /*1e280*/  @P0 BRA `(.L_x_5948) ;  /* 0x0000000000880947 */ /* 0x000fea0003800000 */
[----:B------:R-:W-:-:S03]  /*1e290*/  UMOV UR4, 0xffffffff ;  /* 0xffffffff00047882 */ /* 0x000fc60000000000 */
[----:B------:R-:W-:Y:S05]  /*1e2a0*/  BRA.DIV UR4, `(.L_x_6225) ;  /* 0x0000006204647947 */ /* 0x000fea000b800000 */
[----:B------:R-:W-:-:S13]  /*1e2b0*/  ELECT P6, URZ, PT ;  /* 0x00000000003f782f */ /* 0x000fda00038c0000 */
.L_x_6443:
[----:B------:R-:W-:Y:S05]  /*1e2c0*/  @!P6 BRA `(.L_x_5948) ;  /* 0x000000000078e947 */ /* 0x000fea0003800000 */
[----:B------:R-:W-:-:S06]  /*1e2d0*/  ULOP3.LUT UR4, UR36, 0x2, URZ, 0xfc, !UPT ;  /* 0x0000000224047892 */ /* 0x000fcc000f8efc3f */
[----:B0-----:R-:W-:-:S05]  /*1e2e0*/  IMAD.U32 R0, RZ, RZ, UR4 ;  /* 0x00000004ff007e24 */ /* 0x001fca000f8e00ff */
[----:B------:R-:W-:-:S13]  /*1e2f0*/  ISETP.NE.AND P0, PT, R0, 0x3, PT ;  /* 0x000000030000780c */ /* 0x000fda0003f05270 */
[----:B------:R-:W-:Y:S05]  /*1e300*/  @!P0 BRA `(.L_x_6226) ;  /* 0x0000000000048947 */ /* 0x000fea0003800000 */
[----:B------:R-:W-:Y:S01]  /*1e310*/  BPT.TRAP 0x1 ;  /* 0x000000040000795c */ /* 0x000fe20000300000 */
.L_x_6226:
[----:B------:R-:W-:Y:S01]  /*1e320*/  IMAD R5, R24, 0x8, R7 ;  /* 0x0000000818057824 */ /* 0x000fe200078e0207 */
[----:B------:R-:W-:Y:S01]  /*1e330*/  SHF.L.U32 R0, R26, 0x1f, RZ ;  /* 0x0000001f1a007819 */ /* 0x000fe200000006ff */
[----:B------:R-:W-:-:S03]  /*1e340*/  VIADD R24, R24, 0x1 ;  /* 0x0000000118187836 */ /* 0x000fc60000000000 */
[----:B------:R-:W0:Y:S02]  /*1e350*/  SYNCS.PHASECHK.TRANS64.TRYWAIT P1, [R5+URZ+0x32440], R0 ;  /* 0x03244000050075a7 */ /* 0x000e24000802017f */
[----:B------:R-:W-:-:S04]  /*1e360*/  ISETP.NE.AND P2, PT, R24, 0x2, PT ;  /* 0x000000021800780c */ /* 0x000fc80003f45270 */
[----:B------:R-:W-:Y:S01]  /*1e370*/  SEL R3, RZ, 0x1, P2 ;  /* 0x00000001ff037807 */ /* 0x000fe20001000000 */
[----:B0-----:R-:W-:Y:S08]  /*1e380*/  @!P1 BRA `(.L_x_6227) ;  /* 0x00000060004c9947 */ /* 0x001ff00003800000 */
.L_x_6444:
[----:B------:R-:W-:Y:S02]  /*1e390*/  SEL R24, R24, RZ, P2 ;  /* 0x000000ff18187207 */ /* 0x000fe40001000000 */
[----:B------:R-:W-:Y:S01]  /*1e3a0*/  LOP3.LUT R2, R26, R3, RZ, 0x3c, !PT ;  /* 0x000000031a027212 */ /* 0x000fe200078e3cff */
[----:B------:R-:W-:Y:S06]  /*1e3b0*/  @!P0 BRA `(.L_x_6228) ;  /* 0x0000000000048947 */ /* 0x000fec0003800000 */
[----:B------:R-:W-:Y:S01]  /*1e3c0*/  BPT.TRAP 0x1 ;  /* 0x000000040000795c */ /* 0x000fe20000300000 */
.L_x_6228:
[----:B------:R-:W-:Y:S01]  /*1e3d0*/  IMAD R3, R24, 0x8, R7 ;  /* 0x0000000818037824 */ /* 0x000fe200078e0207 */
[----:B------:R-:W-:-:S04]  /*1e3e0*/  SHF.L.U32 R2, R2, 0x1f, RZ ;  /* 0x0000001f02027819 */ /* 0x000fc800000006ff */
[----:B------:R-:W1:Y:S02]  /*1e3f0*/  SYNCS.PHASECHK.TRANS64.TRYWAIT P1, [R3+URZ+0x32440], R2 ;  /* 0x03244002030075a7 */ /* 0x000e64000802017f */
[----:B-1----:R-:W-:Y:S05]  /*1e400*/  @!P1 BRA `(.L_x_6229) ;  /* 0x0000006000409947 */ /* 0x002fea0003800000 */
.L_x_6445:
[----:B------:R-:W-:Y:S05]  /*1e410*/  @!P0 BRA `(.L_x_6230) ;  /* 0x0000000000048947 */ /* 0x000fea0003800000 */
[----:B------:R-:W-:Y:S01]  /*1e420*/  BPT.TRAP 0x1 ;  /* 0x000000040000795c */ /* 0x000fe20000300000 */
.L_x_6230:
[----:B------:R-:W2:Y:S02]  /*1e430*/  SYNCS.PHASECHK.TRANS64.TRYWAIT P1, [R5+URZ+0x32460], R0 ;  /* 0x03246000050075a7 */ /* 0x000ea4000802017f */
[----:B--2---:R-:W-:Y:S05]  /*1e440*/  @!P1 BRA `(.L_x_6231) ;  /* 0x0000006000449947 */ /* 0x004fea0003800000 */
.L_x_6446:
[----:B------:R-:W-:Y:S05]  /*1e450*/  @!P0 BRA `(.L_x_6232) ;  /* 0x0000000000048947 */ /* 0x000fea0003800000 */
[----:B------:R-:W-:Y:S01]  /*1e460*/  BPT.TRAP 0x1 ;  /* 0x000000040000795c */ /* 0x000fe20000300000 */
.L_x_6232:
[----:B------:R0:W0:Y:S02]  /*1e470*/  SYNCS.PHASECHK.TRANS64.TRYWAIT P0, [R3+URZ+0x32460], R2 ;  /* 0x03246002030075a7 */ /* 0x000024000800017f */
[----:B0-----:R-:W-:Y:S05]  /*1e480*/  @!P0 NANOSLEEP.SYNCS 0x989680 ;  /* 0x009896800000895d */ /* 0x001fea0003900000 */
[----:B------:R-:W0:Y:S02]  /*1e490*/  @!P0 SYNCS.PHASECHK.TRANS64 P0, [R3+URZ+0x32460], R2 ;  /* 0x03246002030085a7 */ /* 0x000e24000800007f */
[----:B0-----:R-:W-:Y:S05]  /*1e4a0*/  @!P0 BRA `(.L_x_6232) ;  /* 0xfffffffc00f08947 */ /* 0x001fea000383ffff */
.L_x_5948:
[----:B------:R-:W-:Y:S05]  /*1e4b0*/  BSYNC B9 ;  /* 0x0000000000097941 */ /* 0x000fea0003800000 */
.L_x_5945:
[----:B------:R-:W-:Y:S05]  /*1e4c0*/  EXIT ;  /* 0x000000000000794d */ /* 0x000fea0003800000 */
.L_x_5966:
[----:B0-----:R0:W1:Y:S02]  /*1e4d0*/  SYNCS.PHASECHK.TRANS64.TRYWAIT P5, [R86+URZ+0x32490], R99 ;  /* 0x03249063560075a7 */ /* 0x00106400080a017f */
[----:B-1----:R-:W-:Y:S05]  /*1e4e0*/  @!P5 NANOSLEEP.SYNCS 0x989680 ;  /* 0x009896800000d95d */ /* 0x002fea0003900000 */
[----:B------:R-:W1:Y:S02]  /*1e4f0*/  @!P5 SYNCS.PHASECHK.TRANS64 P5, [R86+URZ+0x32490], R99 ;  /* 0x032490635600d5a7 */ /* 0x000e6400080a007f */
[----:B-1----:R-:W-:Y:S05]  /*1e500*/  @!P5 BRA `(.L_x_5966) ;  /* 0xfffffffc00f0d947 */ /* 0x002fea000383ffff */
[----:B------:R-:W-:Y:S05]  /*1e510*/  BRA `(.L_x_6233) ;  /* 0xfffffe48000c7947 */ /* 0x000fea000383ffff */
.L_x_5967:
        /* <DEDUP_REMOVED lines=8> */
.L_x_6235:
[----:B------:R-:W-:Y:S05]  /*1e5a0*/  BSYNC B1 ;  /* 0x0000000000017941 */ /* 0x000fea0003800000 */
.L_x_6234:
        /* <DEDUP_REMOVED lines=8> */
.L_x_6236:
[----:B------:R-:W-:Y:S05]  /*1e630*/  BRA `(.L_x_6237) ;  /* 0xfffffe4400d87947 */ /* 0x000fea000383ffff */
.L_x_5976:
[----:B------:R-:W-:Y:S01]  /*1e640*/  BSSY B1, `(.L_x_6238) ;  /* 0x0000008000017945 */ /* 0x000fe20003800000 */
[----:B----4-:R-:W-:Y:S01]  /*1e650*/  IMAD.MOV.U32 R13, RZ, RZ, R90 ;  /* 0x000000ffff0d7224 */ /* 0x010fe200078e005a */
[----:B0-----:R-:W-:Y:S01]  /*1e660*/  MOV R15, 0xffffffff ;  /* 0xffffffff000f7802 */ /* 0x001fe20000000f00 */
[----:B------:R-:W-:Y:S02]  /*1e670*/  IMAD.MOV.U32 R12, RZ, RZ, 0x1 ;  /* 0x00000001ff0c7424 */ /* 0x000fe400078e00ff */
[----:B------:R-:W-:-:S07]  /*1e680*/  IMAD.MOV.U32 R11, RZ, RZ, 0x1c1f ;  /* 0x00001c1fff0b7424 */ /* 0x000fce00078e00ff */
[----:B-123--:R-:W-:Y:S05]  /*1e690*/  WARPSYNC.COLLECTIVE R15, `(.L_x_6239) ;  /* 0x000000000f087348 */ /* 0x00efea0003c00000 */
[----:B---3--:R0:W3:Y:S02]  /*1e6a0*/  SHFL.IDX P6, R14, R13, R12, R11 ;  /* 0x0000000c0d0e7389 */ /* 0x0080e400000c000b */
[----:B0123--:R-:W-:Y:S01]  /*1e6b0*/  ENDCOLLECTIVE ;  /* 0x000000000000791b */ /* 0x00ffe20003800000 */
.L_x_6239:
[----:B------:R-:W-:Y:S05]  /*1e6c0*/  BSYNC B1 ;  /* 0x0000000000017941 */ /* 0x000fea0003800000 */
.L_x_6238:
        /* <DEDUP_REMOVED lines=8> */
.L_x_6240:
[----:B------:R-:W-:Y:S05]  /*1e750*/  BRA `(.L_x_6241) ;  /* 0xfffffe4c00487947 */ /* 0x000fea000383ffff */
.L_x_5986:
[----:B-1----:R1:W2:Y:S02]  /*1e760*/  SYNCS.PHASECHK.TRANS64.TRYWAIT P4, [R86+URZ+0x32490], R99 ;  /* 0x03249063560075a7 */ /* 0x0022a4000808017f */
[----:B--2---:R-:W-:Y:S05]  /*1e770*/  @!P4 NANOSLEEP.SYNCS 0x989680 ;  /* 0x009896800000c95d */ /* 0x004fea0003900000 */
[----:B------:R-:W2:Y:S02]  /*1e780*/  @!P4 SYNCS.PHASECHK.TRANS64 P4, [R86+URZ+0x32490], R99 ;  /* 0x032490635600c5a7 */ /* 0x000ea4000808007f */
[----:B--2---:R-:W-:Y:S05]  /*1e790*/  @!P4 BRA `(.L_x_5986) ;  /* 0xfffffffc00f0c947 */ /* 0x004fea000383ffff */
[----:B------:R-:W-:Y:S05]  /*1e7a0*/  BRA `(.L_x_6242) ;  /* 0xfffffe5800107947 */ /* 0x000fea000383ffff */
.L_x_5987:
        /* <DEDUP_REMOVED lines=8> */
.L_x_6244:
[----:B------:R-:W-:Y:S05]  /*1e830*/  BSYNC B1 ;  /* 0x0000000000017941 */ /* 0x000fea0003800000 */
.L_x_6243:
        /* <DEDUP_REMOVED lines=8> */
.L_x_6245:
[----:B------:R-:W-:Y:S05]  /*1e8c0*/  BRA `(.L_x_6246) ;  /* 0xfffffe5400e07947 */ /* 0x000fea000383ffff */
.L_x_5992:
        /* <DEDUP_REMOVED lines=8> */
.L_x_6248:
[----:B------:R-:W-:Y:S05]  /*1e950*/  BSYNC B1 ;  /* 0x0000000000017941 */ /* 0x000fea0003800000 */
.L_x_6247:
        /* <DEDUP_REMOVED lines=8> */
.L_x_6249:
[----:B------:R-:W-:Y:S01]  /*1e9e0*/  MOV R32, R14 ;  /* 0x0000000e00207202 */ /* 0x000fe20000000f00 */
[----:B------:R-:W-:Y:S06]  /*1e9f0*/  BRA `(.L_x_6250) ;  /* 0xfffffe5c00847947 */ /* 0x000fec000383ffff */
.L_x_5997:
[----:B0-----:R0:W1:Y:S02]  /*1ea00*/  SYNCS.PHASECHK.TRANS64.TRYWAIT P2, [R86+URZ+0x32490], R99 ;  /* 0x03249063560075a7 */ /* 0x001064000804017f */
[----:B-1----:R-:W-:Y:S05]  /*1ea10*/  @!P2 NANOSLEEP.SYNCS 0x989680 ;  /* 0x009896800000a95d */ /* 0x002fea0003900000 */
[----:B------:R-:W1:Y:S02]  /*1ea20*/  @!P2 SYNCS.PHASECHK.TRANS64 P2, [R86+URZ+0x32490], R99 ;  /* 0x032490635600a5a7 */ /* 0x000e64000804007f */
[----:B-1----:R-:W-:Y:S05]  /*1ea30*/  @!P2 BRA `(.L_x_5997) ;  /* 0xfffffffc00f0a947 */ /* 0x002fea000383ffff */
[----:B------:R-:W-:Y:S05]  /*1ea40*/  BRA `(.L_x_6251) ;  /* 0xfffffe6400807947 */ /* 0x000fea000383ffff */
.L_x_5998:
        /* <DEDUP_REMOVED lines=8> */
.L_x_6253:
[----:B------:R-:W-:Y:S05]  /*1ead0*/  BSYNC B1 ;  /* 0x0000000000017941 */ /* 0x000fea0003800000 */
.L_x_6252:
        /* <DEDUP_REMOVED lines=8> */
.L_x_6254:
[----:B------:R-:W-:Y:S05]  /*1eb60*/  BRA `(.L_x_6255) ;  /* 0xfffffe6400a87947 */ /* 0x000fea000383ffff */
.L_x_6001:
[----:B------:R-:W-:Y:S01]  /*1eb70*/  BSSY B1, `(.L_x_6256) ;  /* 0x0000008000017945 */ /* 0x000fe20003800000 */
[----:B------:R-:W-:Y:S01]  /*1eb80*/  IMAD.MOV.U32 R13, RZ, RZ, R33 ;  /* 0x000000ffff0d7224 */ /* 0x000fe200078e0021 */
[----:B----4-:R-:W-:Y:S01]  /*1eb90*/  MOV R11, 0x1c1f ;  /* 0x00001c1f000b7802 */ /* 0x010fe20000000f00 */
[----:B------:R-:W-:Y:S02]  /*1eba0*/  IMAD.MOV.U32 R12, RZ, RZ, 0x1 ;  /* 0x00000001ff0c7424 */ /* 0x000fe400078e00ff */
[----:B------:R-:W-:-:S07]  /*1ebb0*/  IMAD.MOV.U32 R15, RZ, RZ, -0x1 ;  /* 0xffffffffff0f7424 */ /* 0x000fce00078e00ff */
[----:B0123--:R-:W-:Y:S05]  /*1ebc0*/  WARPSYNC.COLLECTIVE R15, `(.L_x_6257) ;  /* 0x000000000f087348 */ /* 0x00ffea0003c00000 */
[----:B---3--:R3:W4:Y:S02]  /*1ebd0*/  SHFL.IDX P6, R14, R13, R12, R11 ;  /* 0x0000000c0d0e7389 */ /* 0x00872400000c000b */
[----:B01234-:R-:W-:Y:S01]  /*1ebe0*/  ENDCOLLECTIVE ;  /* 0x000000000000791b */ /* 0x01ffe20003800000 */
.L_x_6257:
[----:B------:R-:W-:Y:S05]  /*1ebf0*/  BSYNC B1 ;  /* 0x0000000000017941 */ /* 0x000fea0003800000 */
.L_x_6256:
        /* <DEDUP_REMOVED lines=8> */
.L_x_6258:
[----:B------:R-:W-:Y:S05]  /*1ec80*/  BRA `(.L_x_6259) ;  /* 0xfffffe6400a87947 */ /* 0x000fea000383ffff */
.L_x_6005:
[----:B---3--:R3:W4:Y:S02]  /*1ec90*/  SYNCS.PHASECHK.TRANS64.TRYWAIT P3, [R86+URZ+0x324b0], R99 ;  /* 0x0324b063560075a7 */ /* 0x008724000806017f */
[----:B----4-:R-:W-:Y:S05]  /*1eca0*/  @!P3 NANOSLEEP.SYNCS 0x989680 ;  /* 0x009896800000b95d */ /* 0x010fea0003900000 */
[----:B------:R-:W4:Y:S02]  /*1ecb0*/  @!P3 SYNCS.PHASECHK.TRANS64 P3, [R86+URZ+0x324b0], R99 ;  /* 0x0324b0635600b5a7 */ /* 0x000f24000806007f */
[----:B----4-:R-:W-:Y:S05]  /*1ecc0*/  @!P3 BRA `(.L_x_6005) ;  /* 0xfffffffc00f0b947 */ /* 0x010fea000383ffff */
[----:B------:R-:W-:Y:S05]  /*1ecd0*/  BRA `(.L_x_6260) ;  /* 0xfffffe6800207947 */ /* 0x000fea000383ffff */
.L_x_6013:
[----:B------:R-:W-:Y:S01]  /*1ece0*/  BSSY B0, `(.L_x_6261) ;  /* 0x0000007000007945 */ /* 0x000fe20003800000 */
[----:B------:R-:W-:Y:S02]  /*1ecf0*/  IMAD.MOV.U32 R12, RZ, RZ, RZ ;  /* 0x000000ffff0c7224 */ /* 0x000fe400078e00ff */
[----:B------:R-:W-:Y:S02]  /*1ed00*/  IMAD.MOV.U32 R11, RZ, RZ, 0x1f ;  /* 0x0000001fff0b7424 */ /* 0x000fe400078e00ff */
[----:B------:R-:W-:-:S07]  /*1ed10*/  IMAD.MOV.U32 R15, RZ, RZ, -0x1 ;  /* 0xffffffffff0f7424 */ /* 0x000fce00078e00ff */
[----:B------:R-:W-:Y:S05]  /*1ed20*/  WARPSYNC.COLLECTIVE R15, `(.L_x_6262) ;  /* 0x000000000f087348 */ /* 0x000fea0003c00000 */
[----:B------:R0:W1:Y:S02]  /*1ed30*/  SHFL.IDX P6, R14, R13, R12, R11 ;  /* 0x0000000c0d0e7389 */ /* 0x00006400000c000b */
[----:B01----:R-:W-:Y:S01]  /*1ed40*/  ENDCOLLECTIVE ;  /* 0x000000000000791b */ /* 0x003fe20003800000 */
.L_x_6262:
[----:B------:R-:W-:Y:S05]  /*1ed50*/  BSYNC B0 ;  /* 0x0000000000007941 */ /* 0x000fea0003800000 */
.L_x_6261:
[----:B------:R-:W-:Y:S05]  /*1ed60*/  BRA `(.L_x_6263) ;  /* 0xfffffe7400cc7947 */ /* 0x000fea000383ffff */
.L_x_6025:
[----:B------:R-:W-:Y:S01]  /*1ed70*/  BSSY B1, `(.L_x_6264) ;  /* 0x0000008000017945 */ /* 0x000fe20003800000 */
[----:B0-----:R-:W-:Y:S01]  /*1ed80*/  IMAD.MOV.U32 R13, RZ, RZ, R6 ;  /* 0x000000ffff0d7224 */ /* 0x001fe200078e0006 */
[----:B------:R-:W-:Y:S01]  /*1ed90*/  MOV R11, 0x1c1f ;  /* 0x00001c1f000b7802 */ /* 0x000fe20000000f00 */
[----:B------:R-:W-:Y:S02]  /*1eda0*/  IMAD.MOV.U32 R12, RZ, RZ, RZ ;  /* 0x000000ffff0c7224 */ /* 0x000fe400078e00ff */
[----:B------:R-:W-:-:S07]  /*1edb0*/  IMAD.MOV.U32 R15, RZ, RZ, -0x1 ;  /* 0xffffffffff0f7424 */ /* 0x000fce00078e00ff */
[----:B------:R-:W-:Y:S05]  /*1edc0*/  WARPSYNC.COLLECTIVE R15, `(.L_x_6265) ;  /* 0x000000000f087348 */ /* 0x000fea0003c00000 */
[----:B------:R0:W1:Y:S02]  /*1edd0*/  SHFL.IDX P6, R14, R13, R12, R11 ;  /* 0x0000000c0d0e7389 */ /* 0x00006400000c000b */
[----:B01----:R-:W-:Y:S01]  /*1ede0*/  ENDCOLLECTIVE ;  /* 0x000000000000791b */ /* 0x003fe20003800000 */
.L_x_6265:
[----:B------:R-:W-:Y:S05]  /*1edf0*/  BSYNC B1 ;  /* 0x0000000000017941 */ /* 0x000fea0003800000 */
.L_x_6264:
        /* <DEDUP_REMOVED lines=8> */
.L_x_6266:
[----:B------:R-:W-:Y:S02]  /*1ee80*/  IMAD.MOV.U32 R13, RZ, RZ, R8 ;  /* 0x000000ffff0d7224 */ /* 0x000fe400078e0008 */
[----:B------:R-:W-:-:S07]  /*1ee90*/  IMAD.MOV.U32 R0, RZ, RZ, R14 ;  /* 0x000000ffff007224 */ /* 0x000fce00078e000e */
[----:B------:R-:W-:Y:S05]  /*1eea0*/  WARPSYNC.COLLECTIVE R15, `(.L_x_6267) ;  /* 0x000000000f087348 */ /* 0x000fea0003c00000 */
[----:B------:R0:W1:Y:S02]  /*1eeb0*/  SHFL.IDX P6, R14, R13, R12, R11 ;  /* 0x0000000c0d0e7389 */ /* 0x00006400000c000b */
[----:B01----:R-:W-:Y:S01]  /*1eec0*/  ENDCOLLECTIVE ;  /* 0x000000000000791b */ /* 0x003fe20003800000 */
.L_x_6267:
[----:B------:R-:W-:Y:S02]  /*1eed0*/  IMAD.MOV.U32 R13, RZ, RZ, R7 ;  /* 0x000000ffff0d7224 */ /* 0x000fe400078e0007 */
[----:B------:R-:W-:-:S07]  /*1eee0*/  IMAD.MOV.U32 R5, RZ, RZ, R14 ;  /* 0x000000ffff057224 */ /* 0x000fce00078e000e */
[----:B------:R-:W-:Y:S05]  /*1eef0*/  WARPSYNC.COLLECTIVE R15, `(.L_x_6268) ;  /* 0x000000000f087348 */ /* 0x000fea0003c00000 */
[----:B------:R0:W1:Y:S02]  /*1ef00*/  SHFL.IDX P6, R14, R13, R12, R11 ;  /* 0x0000000c0d0e7389 */ /* 0x00006400000c000b */
[----:B01----:R-:W-:Y:S01]  /*1ef10*/  ENDCOLLECTIVE ;  /* 0x000000000000791b */ /* 0x003fe20003800000 */
.L_x_6268:
[----:B------:R-:W-:Y:S05]  /*1ef20*/  BRA `(.L_x_6269) ;  /* 0xfffffe7c00607947 */ /* 0x000fea000383ffff */
.L_x_6028:
[----:B------:R-:W-:Y:S01]  /*1ef30*/  BSSY B1, `(.L_x_6270) ;  /* 0x0000008000017945 */ /* 0x000fe20003800000 */
[----:B------:R-:W-:Y:S01]  /*1ef40*/  IMAD.MOV.U32 R13, RZ, RZ, R6 ;  /* 0x000000ffff0d7224 */ /* 0x000fe200078e0006 */
[----:B------:R-:W-:Y:S01]  /*1ef50*/  MOV R12, 0x1 ;  /* 0x00000001000c7802 */ /* 0x000fe20000000f00 */
[----:B------:R-:W-:Y:S02]  /*1ef60*/  IMAD.MOV.U32 R11, RZ, RZ, 0x1c1f ;  /* 0x00001c1fff0b7424 */ /* 0x000fe400078e00ff */
[----:B------:R-:W-:-:S07]  /*1ef70*/  IMAD.MOV.U32 R15, RZ, RZ, -0x1 ;  /* 0xffffffffff0f7424 */ /* 0x000fce00078e00ff */
[----:B-1----:R-:W-:Y:S05]  /*1ef80*/  WARPSYNC.COLLECTIVE R15, `(.L_x_6271) ;  /* 0x000000000f087348 */ /* 0x002fea0003c00000 */
[----:B------:R0:W2:Y:S02]  /*1ef90*/  SHFL.IDX P6, R14, R13, R12, R11 ;  /* 0x0000000c0d0e7389 */ /* 0x0000a400000c000b */
[----:B012---:R-:W-:Y:S01]  /*1efa0*/  ENDCOLLECTIVE ;  /* 0x000000000000791b */ /* 0x007fe20003800000 */
.L_x_6271:
[----:B------:R-:W-:Y:S05]  /*1efb0*/  BSYNC B1 ;  /* 0x0000000000017941 */ /* 0x000fea0003800000 */
.L_x_6270:
        /* <DEDUP_REMOVED lines=8> */
.L_x_6272:
[----:B------:R-:W-:Y:S02]  /*1f040*/  IMAD.MOV.U32 R13, RZ, RZ, R8 ;  /* 0x000000ffff0d7224 */ /* 0x000fe400078e0008 */
[----:B------:R-:W-:-:S07]  /*1f050*/  IMAD.MOV.U32 R0, RZ, RZ, R14 ;  /* 0x000000ffff007224 */ /* 0x000fce00078e000e */
[----:B------:R-:W-:Y:S05]  /*1f060*/  WARPSYNC.COLLECTIVE R15, `(.L_x_6273) ;  /* 0x000000000f087348 */ /* 0x000fea0003c00000 */
[----:B------:R0:W1:Y:S02]  /*1f070*/  SHFL.IDX P6, R14, R13, R12, R11 ;  /* 0x0000000c0d0e7389 */ /* 0x00006400000c000b */
[----:B01----:R-:W-:Y:S01]  /*1f080*/  ENDCOLLECTIVE ;  /* 0x000000000000791b */ /* 0x003fe20003800000 */
.L_x_6273:
[----:B------:R-:W-:Y:S02]  /*1f090*/  IMAD.MOV.U32 R13, RZ, RZ, R7 ;  /* 0x000000ffff0d7224 */ /* 0x000fe400078e0007 */
[----:B------:R-:W-:-:S07]  /*1f0a0*/  IMAD.MOV.U32 R5, RZ, RZ, R14 ;  /* 0x000000ffff057224 */ /* 0x000fce00078e000e */
[----:B------:R-:W-:Y:S05]  /*1f0b0*/  WARPSYNC.COLLECTIVE R15, `(.L_x_6274) ;  /* 0x000000000f087348 */ /* 0x000fea0003c00000 */
[----:B------:R0:W1:Y:S02]  /*1f0c0*/  SHFL.IDX P6, R14, R13, R12, R11 ;  /* 0x0000000c0d0e7389 */ /* 0x00006400000c000b */
[----:B01----:R-:W-:Y:S01]  /*1f0d0*/  ENDCOLLECTIVE ;  /* 0x000000000000791b */ /* 0x003fe20003800000 */
.L_x_6274:
[----:B------:R-:W-:Y:S05]  /*1f0e0*/  BRA `(.L_x_6275) ;  /* 0xfffffe7c00bc7947 */ /* 0x000fea000383ffff */
.L_x_6032:
[----:B0-----:R0:W1:Y:S02]  /*1f0f0*/  SYNCS.PHASECHK.TRANS64.TRYWAIT P0, [R22+URZ+0x32400], R11 ;  /* 0x0324000b160075a7 */ /* 0x001064000800017f */
[----:B-1----:R-:W-:Y:S05]  /*1f100*/  @!P0 NANOSLEEP.SYNCS 0x989680 ;  /* 0x009896800000895d */ /* 0x002fea0003900000 */
[----:B------:R-:W1:Y:S02]  /*1f110*/  @!P0 SYNCS.PHASECHK.TRANS64 P0, [R22+URZ+0x32400], R11 ;  /* 0x0324000b160085a7 */ /* 0x000e64000800007f */
[----:B-1----:R-:W-:Y:S05]  /*1f120*/  @!P0 BRA `(.L_x_6032) ;  /* 0xfffffffc00f08947 */ /* 0x002fea000383ffff */
[----:B------:R-:W-:Y:S05]  /*1f130*/  BRA `(.L_x_6276) ;  /* 0xfffffe8000c07947 */ /* 0x000fea000383ffff */
.L_x_6040:
[----:B------:R-:W1:Y:S01]  /*1f140*/  LDC R31, c[0x0][0x3f4] ;  /* 0x0000fd00ff1f7b82 */ /* 0x000e620000000800 */
[----:B------:R-:W-:Y:S01]  /*1f150*/  BSSY B1, `(.L_x_6277) ;  /* 0x0000008000017945 */ /* 0x000fe20003800000 */
[----:B0-----:R-:W-:Y:S01]  /*1f160*/  MOV R13, R20 ;  /* 0x00000014000d7202 */ /* 0x001fe20000000f00 */
[----:B------:R-:W-:Y:S02]  /*1f170*/  IMAD.MOV.U32 R12, RZ, RZ, RZ ;  /* 0x000000ffff0c7224 */ /* 0x000fe400078e00ff */
[----:B------:R-:W-:Y:S02]  /*1f180*/  IMAD.MOV.U32 R11, RZ, RZ, 0x1c1f ;  /* 0x00001c1fff0b7424 */ /* 0x000fe400078e00ff */
[----:B------:R-:W-:-:S07]  /*1f190*/  IMAD.MOV.U32 R15, RZ, RZ, -0x1 ;  /* 0xffffffffff0f7424 */ /* 0x000fce00078e00ff */
[----:B-1----:R-:W-:Y:S05]  /*1f1a0*/  WARPSYNC.COLLECTIVE R15, `(.L_x_6278) ;  /* 0x000000000f087348 */ /* 0x002fea0003c00000 */
[----:B------:R0:W2:Y:S02]  /*1f1b0*/  SHFL.IDX P6, R14, R13, R12, R11 ;  /* 0x0000000c0d0e7389 */ /* 0x0000a400000c000b */
[----:B012---:R-:W-:Y:S01]  /*1f1c0*/  ENDCOLLECTIVE ;  /* 0x000000000000791b */ /* 0x007fe20003800000 */
.L_x_6278:
[----:B------:R-:W-:Y:S05]  /*1f1d0*/  BSYNC B1 ;  /* 0x0000000000017941 */ /* 0x000fea0003800000 */
.L_x_6277:
[----:B------:R0:W5:Y:S01]  /*1f1e0*/  LDL R8, [R1+0x90] ;  /* 0x0000900001087983 */ /* 0x0001620000100800 */
[----:B------:R-:W-:Y:S01]  /*1f1f0*/  IMAD.MOV.U32 R13, RZ, RZ, R10 ;  /* 0x000000ffff0d7224 */ /* 0x000fe200078e000a */
[----:B------:R-:W-:Y:S01]  /*1f200*/  MOV R12, RZ ;  /* 0x000000ff000c7202 */ /* 0x000fe20000000f00 */
[----:B------:R-:W-:Y:S01]  /*1f210*/  IMAD.MOV.U32 R11, RZ, RZ, 0x1c1f ;  /* 0x00001c1fff0b7424 */ /* 0x000fe200078e00ff */
[----:B------:R-:W-:Y:S01]  /*1f220*/  ISETP.GE.AND P0, PT, R16, R31, PT ;  /* 0x0000001f1000720c */ /* 0x000fe20003f06270 */
[----:B------:R-:W-:Y:S02]  /*1f230*/  IMAD.MOV.U32 R15, RZ, RZ, -0x1 ;  /* 0xffffffffff0f7424 */ /* 0x000fe400078e00ff */
[----:B------:R-:W-:-:S10]  /*1f240*/  IMAD.MOV.U32 R0, RZ, RZ, R14 ;  /* 0x000000ffff007224 */ /* 0x000fd400078e000e */
[----:B0----5:R-:W-:Y:S05]  /*1f250*/  WARPSYNC.COLLECTIVE R15, `(.L_x_6279) ;  /* 0x000000000f087348 */ /* 0x021fea0003c00000 */
[----:B------:R1:W2:Y:S02]  /*1f260*/  SHFL.IDX P6, R14, R13, R12, R11 ;  /* 0x0000000c0d0e7389 */ /* 0x0002a400000c000b */
[----:B012--5:R-:W-:Y:S01]  /*1f270*/  ENDCOLLECTIVE ;  /* 0x000000000000791b */ /* 0x027fe20003800000 */
.L_x_6279:
[----:B------:R-:W-:Y:S02]  /*1f280*/  IMAD.MOV.U32 R13, RZ, RZ, R29 ;  /* 0x000000ffff0d7224 */ /* 0x000fe400078e001d */
[----:B------:R-:W-:-:S07]  /*1f290*/  IMAD.MOV.U32 R3, RZ, RZ, R14 ;  /* 0x000000ffff037224 */ /* 0x000fce00078e000e */
[----:B------:R-:W-:Y:S05]  /*1f2a0*/  WARPSYNC.COLLECTIVE R15, `(.L_x_6280) ;  /* 0x000000000f087348 */ /* 0x000fea0003c00000 */
[----:B------:R0:W1:Y:S02]  /*1f2b0*/  SHFL.IDX P6, R14, R13, R12, R11 ;  /* 0x0000000c0d0e7389 */ /* 0x00006400000c000b */
[----:B01----:R-:W-:Y:S01]  /*1f2c0*/  ENDCOLLECTIVE ;  /* 0x000000000000791b */ /* 0x003fe20003800000 */
.L_x_6280:
[----:B------:R-:W-:Y:S01]  /*1f2d0*/  MOV R13, R28 ;  /* 0x0000001c000d7202 */ /* 0x000fe20000000f00 */
[----:B------:R-:W-:Y:S02]  /*1f2e0*/  IMAD R30, R8, R30, RZ ;  /* 0x0000001e081e7224 */ /* 0x000fe400078e02ff */
[----:B------:R-:W-:-:S07]  /*1f2f0*/  IMAD.MOV.U32 R8, RZ, RZ, R14 ;  /* 0x000000ffff087224 */ /* 0x000fce00078e000e */
[----:B------:R-:W-:Y:S05]  /*1f300*/  WARPSYNC.COLLECTIVE R15, `(.L_x_6281) ;  /* 0x000000000f087348 */ /* 0x000fea0003c00000 */
[----:B------:R0:W1:Y:S02]  /*1f310*/  SHFL.IDX P6, R14, R13, R12, R11 ;  /* 0x0000000c0d0e7389 */ /* 0x00006400000c000b */
[----:B01----:R-:W-:Y:S01]  /*1f320*/  ENDCOLLECTIVE ;  /* 0x000000000000791b */ /* 0x003fe20003800000 */
.L_x_6281:
[----:B------:R-:W-:-:S13]  /*1f330*/  ISETP.GE.OR P1, PT, R35, R30, P0 ;  /* 0x0000001e2300720c */ /* 0x000fda0000726670 */
[C---:B------:R-:W-:Y:S01]  /*1f340*/  @!P1 IMAD.SHL.U32 R9, R16.reuse, 0x2, RZ ;  /* 0x0000000210099824 */ /* 0x040fe200078e00ff */
[----:B------:R-:W-:-:S04]  /*1f350*/  @!P1 SHF.L.U64.HI R21, R16, 0x1, R17 ;  /* 0x0000000110159819 */ /* 0x000fc80000010211 */
[----:B------:R-:W-:-:S05]  /*1f360*/  @!P1 IADD3 R4, P2, R3, R9, RZ ;  /* 0x0000000903049210 */ /* 0x000fca0007f5e0ff */
[----:B------:R-:W-:-:S06]  /*1f370*/  @!P1 IMAD.X R5, R0, 0x1, R21, P2 ;  /* 0x0000000100059824 */ /* 0x000fcc00010e0615 */
[----:B------:R-:W5:Y:S01]  /*1f380*/  @!P1 LD.E.128 R4, desc[UR40][R4.64] ;  /* 0x0000002804049980 */ /* 0x000f62000c101d00 */
[----:B------:R-:W-:-:S05]  /*1f390*/  @!P1 IADD3 R14, P2, R14, R9, RZ ;  /* 0x000000090e0e9210 */ /* 0x000fca0007f5e0ff */
[----:B------:R-:W-:-:S04]  /*1f3a0*/  @!P1 IMAD.X R3, R8, 0x1, R21, P2 ;  /* 0x0000000108039824 */ /* 0x000fc800010e0615 */
[----:B------:R-:W-:-:S05]  /*1f3b0*/  @!P1 IMAD.MOV.U32 R15, RZ, RZ, R3 ;  /* 0x000000ffff0f9224 */ /* 0x000fca00078e0003 */
[----:B------:R0:W5:Y:S01]  /*1f3c0*/  @!P1 LD.E.128 R24, desc[UR40][R14.64] ;  /* 0x000000280e189980 */ /* 0x000162000c101d00 */
[----:B------:R-:W-:Y:S01]  /*1f3d0*/  IMAD.MOV.U32 R13, RZ, RZ, R20 ;  /* 0x000000ffff0d7224 */ /* 0x000fe200078e0014 */
[----:B------:R-:W-:Y:S02]  /*1f3e0*/  MOV R12, 0x1 ;  /* 0x00000001000c7802 */ /* 0x000fe40000000f00 */
[----:B------:R-:W-:Y:S02]  /*1f3f0*/  CS2R R38, SRZ ;  /* 0x0000000000267805 */ /* 0x000fe4000001ff00 */
[----:B------:R-:W-:Y:S01]  /*1f400*/  CS2R R36, SRZ ;  /* 0x0000000000247805 */ /* 0x000fe2000001ff00 */
[----:B0-----:R-:W-:-:S07]  /*1f410*/  IMAD.MOV.U32 R15, RZ, RZ, -0x1 ;  /* 0xffffffffff0f7424 */ /* 0x001fce00078e00ff */
[----:B-----5:R-:W-:Y:S05]  /*1f420*/  WARPSYNC.COLLECTIVE R15, `(.L_x_6282) ;  /* 0x000000000f087348 */ /* 0x020fea0003c00000 */
[----:B------:R0:W1:Y:S02]  /*1f430*/  SHFL.IDX P6, R14, R13, R12, R11 ;  /* 0x0000000c0d0e7389 */ /* 0x00006400000c000b */
[----:B01---5:R-:W-:Y:S01]  /*1f440*/  ENDCOLLECTIVE ;  /* 0x000000000000791b */ /* 0x023fe20003800000 */
.L_x_6282:
[----:B------:R-:W-:Y:S02]  /*1f450*/  IMAD.MOV.U32 R13, RZ, RZ, R10 ;  /* 0x000000ffff0d7224 */ /* 0x000fe400078e000a */
[----:B------:R-:W-:Y:S01]  /*1f460*/  @!P1 IMAD.MOV.U32 R38, RZ, RZ, R4 ;  /* 0x000000ffff269224 */ /* 0x000fe200078e0004 */
[----:B------:R-:W-:Y:S01]  /*1f470*/  @!P1 MOV R39, R5 ;  /* 0x0000000500279202 */ /* 0x000fe20000000f00 */
[----:B------:R-:W-:Y:S01]  /*1f480*/  @!P1 IMAD.MOV.U32 R36, RZ, RZ, R6 ;  /* 0x000000ffff249224 */ /* 0x000fe200078e0006 */
[----:B------:R-:W-:Y:S01]  /*1f490*/  CS2R R4, SRZ ;  /* 0x0000000000047805 */ /* 0x000fe2000001ff00 */
[----:B------:R-:W-:Y:S02]  /*1f4a0*/  IMAD.MOV.U32 R0, RZ, RZ, R38 ;  /* 0x000000ffff007224 */ /* 0x000fe400078e0026 */
[----:B------:R-:W-:Y:S02]  /*1f4b0*/  IMAD.MOV.U32 R3, RZ, RZ, R39 ;  /* 0x000000ffff037224 */ /* 0x000fe400078e0027 */
[----:B------:R-:W-:Y:S01]  /*1f4c0*/  @!P1 IMAD.MOV.U32 R37, RZ, RZ, R7 ;  /* 0x000000ffff259224 */ /* 0x000fe200078e0007 */
[----:B------:R-:W-:Y:S01]  /*1f4d0*/  PRMT R52, R52, 0x5410, R0 ;  /* 0x0000541034347816 */ /* 0x000fe20000000000 */
[----:B------:R-:W-:Y:S01]  /*1f4e0*/  IMAD.MOV.U32 R0, RZ, RZ, R14 ;  /* 0x000000ffff007224 */ /* 0x000fe200078e000e */
[----:B------:R-:W-:-:S07]  /*1f4f0*/  PRMT R40, R3, 0x7610, R40 ;  /* 0x0000761003287816 */ /* 0x000fce0000000028 */
[----:B------:R-:W-:Y:S05]  /*1f500*/  WARPSYNC.COLLECTIVE R15, `(.L_x_6283) ;  /* 0x000000000f087348 */ /* 0x000fea0003c00000 */
[----:B------:R0:W1:Y:S02]  /*1f510*/  SHFL.IDX P6, R14, R13, R12, R11 ;  /* 0x0000000c0d0e7389 */ /* 0x00006400000c000b */
[----:B01----:R-:W-:Y:S01]  /*1f520*/  ENDCOLLECTIVE ;  /* 0x000000000000791b */ /* 0x003fe20003800000 */
.L_x_6283:
[----:B------:R-:W-:Y:S01]  /*1f530*/  CS2R R6, SRZ ;  /* 0x0000000000067805 */ /* 0x000fe2000001ff00 */
[----:B------:R-:W-:Y:S01]  /*1f540*/  IMAD.MOV.U32 R10, RZ, RZ, R36 ;  /* 0x000000ffff0a7224 */ /* 0x000fe200078e0024 */
[----:B------:R-:W-:Y:S01]  /*1f550*/  @!P1 MOV R4, R26 ;  /* 0x0000001a00049202 */ /* 0x000fe20000000f00 */
[----:B------:R-:W-:Y:S02]  /*1f560*/  IMAD.MOV.U32 R21, RZ, RZ, R37 ;  /* 0x000000ffff157224 */ /* 0x000fe400078e0025 */
[----:B------:R-:W-:Y:S02]  /*1f570*/  @!P1 IMAD.MOV.U32 R6, RZ, RZ, R24 ;  /* 0x000000ffff069224 */ /* 0x000fe400078e0018 */
[----:B------:R-:W-:Y:S01]  /*1f580*/  @!P1 IMAD.MOV.U32 R7, RZ, RZ, R25 ;  /* 0x000000ffff079224 */ /* 0x000fe200078e0019 */
[----:B------:R-:W-:Y:S01]  /*1f590*/  PRMT R9, R10, 0x5410, R21 ;  /* 0x000054100a097816 */ /* 0x000fe20000000015 */
[----:B------:R-:W-:Y:S01]  /*1f5a0*/  @!P1 IMAD.MOV.U32 R5, RZ, RZ, R27 ;  /* 0x000000ffff059224 */ /* 0x000fe200078e001b */
[----:B------:R-:W-:Y:S01]  /*1f5b0*/  CS2R R24, SRZ ;  /* 0x0000000000187805 */ /* 0x000fe2000001ff00 */
[----:B------:R-:W-:-:S02]  /*1f5c0*/  IMAD.MOV.U32 R10, RZ, RZ, R6 ;  /* 0x000000ffff0a7224 */ /* 0x000fc400078e0006 */
[----:B------:R-:W-:Y:S02]  /*1f5d0*/  IMAD.MOV.U32 R13, RZ, RZ, R29 ;  /* 0x000000ffff0d7224 */ /* 0x000fe400078e001d */
[----:B------:R-:W-:-:S07]  /*1f5e0*/  IMAD.MOV.U32 R3, RZ, RZ, R14 ;  /* 0x000000ffff037224 */ /* 0x000fce00078e000e */
[----:B------:R-:W-:Y:S05]  /*1f5f0*/  WARPSYNC.COLLECTIVE R15, `(.L_x_6284) ;  /* 0x000000000f087348 */ /* 0x000fea0003c00000 */
[----:B------:R0:W1:Y:S02]  /*1f600*/  SHFL.IDX P6, R14, R13, R12, R11 ;  /* 0x0000000c0d0e7389 */ /* 0x00006400000c000b */
[----:B01----:R-:W-:Y:S01]  /*1f610*/  ENDCOLLECTIVE ;  /* 0x000000000000791b */ /* 0x003fe20003800000 */
.L_x_6284:
[----:B------:R-:W-:Y:S01]  /*1f620*/  IMAD.MOV.U32 R13, RZ, RZ, R28 ;  /* 0x000000ffff0d7224 */ /* 0x000fe200078e001c */
[----:B------:R-:W-:-:S07]  /*1f630*/  MOV R8, R14 ;  /* 0x0000000e00087202 */ /* 0x000fce0000000f00 */
[----:B------:R-:W-:Y:S05]  /*1f640*/  WARPSYNC.COLLECTIVE R15, `(.L_x_6285) ;  /* 0x000000000f087348 */ /* 0x000fea0003c00000 */
[----:B------:R0:W1:Y:S02]  /*1f650*/  SHFL.IDX P6, R14, R13, R12, R11 ;  /* 0x0000000c0d0e7389 */ /* 0x00006400000c000b */
[----:B01----:R-:W-:Y:S01]  /*1f660*/  ENDCOLLECTIVE ;  /* 0x000000000000791b */ /* 0x003fe20003800000 */
.L_x_6285:
[----:B------:R-:W-:Y:S02]  /*1f670*/  IMAD.MOV.U32 R11, RZ, RZ, R7 ;  /* 0x000000ffff0b7224 */ /* 0x000fe400078e0007 */
[----:B------:R-:W-:Y:S02]  /*1f680*/  IMAD.MOV.U32 R12, RZ, RZ, R4 ;  /* 0x000000ffff0c7224 */ /* 0x000fe400078e0004 */
[----:B------:R-:W-:Y:S01]  /*1f690*/  IMAD.MOV.U32 R13, RZ, RZ, R5 ;  /* 0x000000ffff0d7224 */ /* 0x000fe200078e0005 */
[----:B------:R-:W-:Y:S02]  /*1f6a0*/  PRMT R20, R11, 0x7610, R20 ;  /* 0x000076100b147816 */ /* 0x000fe40000000014 */
[----:B------:R-:W-:Y:S02]  /*1f6b0*/  PRMT R51, R10, 0x5410, R12 ;  /* 0x000054100a337816 */ /* 0x000fe4000000000c */
[----:B------:R-:W-:Y:S01]  /*1f6c0*/  PRMT R52, R13, 0x7610, R52 ;  /* 0x000076100d347816 */ /* 0x000fe20000000034 */
[----:B------:R-:W-:Y:S06]  /*1f6d0*/  BRA `(.L_x_6286) ;  /* 0xfffffe8c00ac7947 */ /* 0x000fec000383ffff */
.L_x_6044:
[----:B0-----:R0:W2:Y:S02]  /*1f6e0*/  SYNCS.PHASECHK.TRANS64.TRYWAIT P1, [R22+URZ+0x32400], R11 ;  /* 0x0324000b160075a7 */ /* 0x0010a4000802017f */
[----:B--2---:R-:W-:Y:S05]  /*1f6f0*/  @!P1 NANOSLEEP.SYNCS 0x989680 ;  /* 0x009896800000995d */ /* 0x004fea0003900000 */
[----:B------:R-:W2:Y:S02]  /*1f700*/  @!P1 SYNCS.PHASECHK.TRANS64 P1, [R22+URZ+0x32400], R11 ;  /* 0x0324000b160095a7 */ /* 0x000ea4000802007f */
[----:B--2---:R-:W-:Y:S05]  /*1f710*/  @!P1 BRA `(.L_x_6044) ;  /* 0xfffffffc00f09947 */ /* 0x004fea000383ffff */
[----:B------:R-:W-:Y:S05]  /*1f720*/  BRA `(.L_x_6287) ;  /* 0xfffffe9000447947 */ /* 0x000fea000383ffff */
.L_x_6050:
[----:B--2---:R2:W4:Y:S02]  /*1f730*/  SYNCS.PHASECHK.TRANS64.TRYWAIT P1, [R13+URZ+0x32430], R6 ;  /* 0x032430060d0075a7 */ /* 0x004524000802017f */
[----:B----4-:R-:W-:Y:S05]  /*1f740*/  @!P1 NANOSLEEP.SYNCS 0x989680 ;  /* 0x009896800000995d */ /* 0x010fea0003900000 */
[----:B------:R-:W4:Y:S02]  /*1f750*/  @!P1 SYNCS.PHASECHK.TRANS64 P1, [R13+URZ+0x32430], R6 ;  /* 0x032430060d0095a7 */ /* 0x000f24000802007f */
[----:B----4-:R-:W-:Y:S05]  /*1f760*/  @!P1 BRA `(.L_x_6050) ;  /* 0xfffffffc00f09947 */ /* 0x010fea000383ffff */
[----:B------:R-:W-:Y:S05]  /*1f770*/  BRA `(.L_x_6049) ;  /* 0xfffffe9c00e07947 */ /* 0x000fea000383ffff */
.L_x_6052:
[----:B---3--:R3:W4:Y:S02]  /*1f780*/  SYNCS.PHASECHK.TRANS64.TRYWAIT P1, [R22+URZ+0x32410], R3 ;  /* 0x03241003160075a7 */ /* 0x008724000802017f */
[----:B----4-:R-:W-:Y:S05]  /*1f790*/  @!P1 NANOSLEEP.SYNCS 0x989680 ;  /* 0x009896800000995d */ /* 0x010fea0003900000 */
[----:B------:R-:W4:Y:S02]  /*1f7a0*/  @!P1 SYNCS.PHASECHK.TRANS64 P1, [R22+URZ+0x32410], R3 ;  /* 0x03241003160095a7 */ /* 0x000f24000802007f */
[----:B----4-:R-:W-:Y:S05]  /*1f7b0*/  @!P1 BRA `(.L_x_6052) ;  /* 0xfffffffc00f09947 */ /* 0x010fea000383ffff */
[----:B------:R-:W-:Y:S05]  /*1f7c0*/  BRA `(.L_x_6288) ;  /* 0xfffffea000987947 */ /* 0x000fea000383ffff */
.L_x_6056:
[----:B------:R0:W0:Y:S02]  /*1f7d0*/  SYNCS.PHASECHK.TRANS64.TRYWAIT P1, [R13+URZ+0x32450], R6 ;  /* 0x032450060d0075a7 */ /* 0x000024000802017f */
[----:B0-----:R-:W-:Y:S05]  /*1f7e0*/  @!P1 NANOSLEEP.SYNCS 0x989680 ;  /* 0x009896800000995d */ /* 0x001fea0003900000 */
[----:B------:R-:W0:Y:S02]  /*1f7f0*/  @!P1 SYNCS.PHASECHK.TRANS64 P1, [R13+URZ+0x32450], R6 ;  /* 0x032450060d0095a7 */ /* 0x000e24000802007f */
[----:B0-----:R-:W-:Y:S05]  /*1f800*/  @!P1 BRA `(.L_x_6056) ;  /* 0xfffffffc00f09947 */ /* 0x001fea000383ffff */
[----:B------:R-:W-:Y:S05]  /*1f810*/  BRA `(.L_x_6055) ;  /* 0xfffffea000a87947 */ /* 0x000fea000383ffff */
.L_x_6063:
[----:B-1----:R1:W2:Y:S02]  /*1f820*/  SYNCS.PHASECHK.TRANS64.TRYWAIT P1, [R14+URZ+0x32430], R12 ;  /* 0x0324300c0e0075a7 */ /* 0x0022a4000802017f */
[----:B--2---:R-:W-:Y:S05]  /*1f830*/  @!P1 NANOSLEEP.SYNCS 0x989680 ;  /* 0x009896800000995d */ /* 0x004fea0003900000 */
[----:B------:R-:W2:Y:S02]  /*1f840*/  @!P1 SYNCS.PHASECHK.TRANS64 P1, [R14+URZ+0x32430], R12 ;  /* 0x0324300c0e0095a7 */ /* 0x000ea4000802007f */
[----:B--2---:R-:W-:Y:S05]  /*1f850*/  @!P1 BRA `(.L_x_6063) ;  /* 0xfffffffc00f09947 */ /* 0x004fea000383ffff */
[----:B------:R-:W-:Y:S05]  /*1f860*/  BRA `(.L_x_6062) ;  /* 0xfffffed000207947 */ /* 0x000fea000383ffff */
.L_x_6067:
[----:B---3--:R3:W4:Y:S02]  /*1f870*/  SYNCS.PHASECHK.TRANS64.TRYWAIT P1, [R14+URZ+0x32450], R12 ;  /* 0x0324500c0e0075a7 */ /* 0x008724000802017f */
[----:B----4-:R-:W-:Y:S05]  /*1f880*/  @!P1 NANOSLEEP.SYNCS 0x989680 ;  /* 0x009896800000995d */ /* 0x010fea0003900000 */
[----:B------:R-:W4:Y:S02]  /*1f890*/  @!P1 SYNCS.PHASECHK.TRANS64 P1, [R14+URZ+0x32450], R12 ;  /* 0x0324500c0e0095a7 */ /* 0x000f24000802007f */
[----:B----4-:R-:W-:Y:S05]  /*1f8a0*/  @!P1 BRA `(.L_x_6067) ;  /* 0xfffffffc00f09947 */ /* 0x010fea000383ffff */
[----:B------:R-:W-:Y:S05]  /*1f8b0*/  BRA `(.L_x_6066) ;  /* 0xfffffed000cc7947 */ /* 0x000fea000383ffff */
.L_x_6075:
[----:B-1----:R1:W2:Y:S02]  /*1f8c0*/  SYNCS.PHASECHK.TRANS64.TRYWAIT P1, [R14+URZ+0x32430], R12 ;  /* 0x0324300c0e0075a7 */ /* 0x0022a4000802017f */
[----:B--2---:R-:W-:Y:S05]  /*1f8d0*/  @!P1 NANOSLEEP.SYNCS 0x989680 ;  /* 0x009896800000995d */ /* 0x004fea0003900000 */
[----:B------:R-:W2:Y:S02]  /*1f8e0*/  @!P1 SYNCS.PHASECHK.TRANS64 P1, [R14+URZ+0x32430], R12 ;  /* 0x0324300c0e0095a7 */ /* 0x000ea4000802007f */
[----:B--2---:R-:W-:Y:S05]  /*1f8f0*/  @!P1 BRA `(.L_x_6075) ;  /* 0xfffffffc00f09947 */ /* 0x004fea000383ffff */
[----:B------:R-:W-:Y:S05]  /*1f900*/  BRA `(.L_x_6074) ;  /* 0xffffff0800287947 */ /* 0x000fea000383ffff */
.L_x_6079:
[----:B---3--:R3:W4:Y:S02]  /*1f910*/  SYNCS.PHASECHK.TRANS64.TRYWAIT P1, [R14+URZ+0x32450], R12 ;  /* 0x0324500c0e0075a7 */ /* 0x008724000802017f */
[----:B----4-:R-:W-:Y:S05]  /*1f920*/  @!P1 NANOSLEEP.SYNCS 0x989680 ;  /* 0x009896800000995d */ /* 0x010fea0003900000 */
[----:B------:R-:W4:Y:S02]  /*1f930*/  @!P1 SYNCS.PHASECHK.TRANS64 P1, [R14+URZ+0x32450], R12 ;  /* 0x0324500c0e0095a7 */ /* 0x000f24000802007f */
[----:B----4-:R-:W-:Y:S05]  /*1f940*/  @!P1 BRA `(.L_x_6079) ;  /* 0xfffffffc00f09947 */ /* 0x010fea000383ffff */
[----:B------:R-:W-:Y:S05]  /*1f950*/  BRA `(.L_x_6078) ;  /* 0xffffff0800d47947 */ /* 0x000fea000383ffff */
.L_x_6096:
[----:B------:R-:W-:Y:S01]  /*1f960*/  MOV R13, R4 ;  /* 0x00000004000d7202 */ /* 0x000fe20000000f00 */
[----:B------:R-:W-:Y:S02]  /*1f970*/  IMAD.MOV.U32 R12, RZ, RZ, RZ ;  /* 0x000000ffff0c7224 */ /* 0x000fe400078e00ff */
[----:B------:R-:W-:Y:S02]  /*1f980*/  IMAD.MOV.U32 R11, RZ, RZ, 0x181f ;  /* 0x0000181fff0b7424 */ /* 0x000fe400078e00ff */
[----:B------:R-:W-:-:S07]  /*1f990*/  IMAD.MOV.U32 R15, RZ, RZ, -0x1 ;  /* 0xffffffffff0f7424 */ /* 0x000fce00078e00ff */
[----:B-12---:R-:W-:Y:S05]  /*1f9a0*/  WARPSYNC.COLLECTIVE R15, `(.L_x_6289) ;  /* 0x000000000f087348 */ /* 0x006fea0003c00000 */
[----:B------:R0:W3:Y:S02]  /*1f9b0*/  SHFL.IDX P6, R14, R13, R12, R11 ;  /* 0x0000000c0d0e7389 */ /* 0x0000e400000c000b */
[----:B0123--:R-:W-:Y:S01]  /*1f9c0*/  ENDCOLLECTIVE ;  /* 0x000000000000791b */ /* 0x00ffe20003800000 */
.L_x_6289:
[----:B------:R-:W-:Y:S02]  /*1f9d0*/  IMAD.MOV.U32 R13, RZ, RZ, R3 ;  /* 0x000000ffff0d7224 */ /* 0x000fe400078e0003 */
[----:B------:R-:W-:-:S07]  /*1f9e0*/  IMAD.MOV.U32 R0, RZ, RZ, R14 ;  /* 0x000000ffff007224 */ /* 0x000fce00078e000e */
[----:B------:R-:W-:Y:S05]  /*1f9f0*/  WARPSYNC.COLLECTIVE R15, `(.L_x_6290) ;  /* 0x000000000f087348 */ /* 0x000fea0003c00000 */
[----:B------:R0:W1:Y:S02]  /*1fa00*/  SHFL.IDX P6, R14, R13, R12, R11 ;  /* 0x0000000c0d0e7389 */ /* 0x00006400000c000b */
[----:B01----:R-:W-:Y:S01]  /*1fa10*/  ENDCOLLECTIVE ;  /* 0x000000000000791b */ /* 0x003fe20003800000 */
.L_x_6290:
[----:B------:R-:W-:Y:S05]  /*1fa20*/  BRA `(.L_x_6291) ;  /* 0xffffff6800d47947 */ /* 0x000fea000383ffff */
.L_x_6099:
[----:B------:R-:W-:Y:S01]  /*1fa30*/  BSSY B1, `(.L_x_6292) ;  /* 0x0000008000017945 */ /* 0x000fe20003800000 */
[----:B---3--:R-:W-:Y:S01]  /*1fa40*/  MOV R13, R4 ;  /* 0x00000004000d7202 */ /* 0x008fe20000000f00 */
[----:B------:R-:W-:Y:S02]  /*1fa50*/  IMAD.MOV.U32 R12, RZ, RZ, 0x1 ;  /* 0x00000001ff0c7424 */ /* 0x000fe400078e00ff */
[----:B------:R-:W-:Y:S02]  /*1fa60*/  IMAD.MOV.U32 R11, RZ, RZ, 0x181f ;  /* 0x0000181fff0b7424 */ /* 0x000fe400078e00ff */
[----:B------:R-:W-:-:S07]  /*1fa70*/  IMAD.MOV.U32 R15, RZ, RZ, -0x1 ;  /* 0xffffffffff0f7424 */ /* 0x000fce00078e00ff */
[----:B012-4-:R-:W-:Y:S05]  /*1fa80*/  WARPSYNC.COLLECTIVE R15, `(.L_x_6293) ;  /* 0x000000000f087348 */ /* 0x017fea0003c00000 */
[----:B----4-:R3:W4:Y:S02]  /*1fa90*/  SHFL.IDX P6, R14, R13, R12, R11 ;  /* 0x0000000c0d0e7389 */ /* 0x01072400000c000b */
[----:B01234-:R-:W-:Y:S01]  /*1faa0*/  ENDCOLLECTIVE ;  /* 0x000000000000791b */ /* 0x01ffe20003800000 */
.L_x_6293:
[----:B------:R-:W-:Y:S05]  /*1fab0*/  BSYNC B1 ;  /* 0x0000000000017941 */ /* 0x000fea0003800000 */
.L_x_6292:
        /* <DEDUP_REMOVED lines=8> */
.L_x_6294:
[----:B------:R-:W-:Y:S05]  /*1fb40*/  BRA `(.L_x_6295) ;  /* 0xffffff6800f87947 */ /* 0x000fea000383ffff */
.L_x_6102:
        /* <DEDUP_REMOVED lines=8> */
.L_x_6297:
[----:B------:R-:W-:Y:S05]  /*1fbd0*/  BSYNC B1 ;  /* 0x0000000000017941 */ /* 0x000fea0003800000 */
.L_x_6296:
        /* <DEDUP_REMOVED lines=8> */
.L_x_6298:
[----:B------:R-:W-:Y:S05]  /*1fc60*/  BRA `(.L_x_6299) ;  /* 0xffffff6c00187947 */ /* 0x000fea000383ffff */
.L_x_6105:
[----:B------:R-:W-:Y:S01]  /*1fc70*/  BSSY B1, `(.L_x_6300) ;  /* 0x0000008000017945 */ /* 0x000fe20003800000 */
[----:B0-----:R-:W-:Y:S01]  /*1fc80*/  MOV R13, R4 ;  /* 0x00000004000d7202 */ /* 0x001fe20000000f00 */
[----:B------:R-:W-:Y:S02]  /*1fc90*/  IMAD.MOV.U32 R12, RZ, RZ, 0x3 ;  /* 0x00000003ff0c7424 */ /* 0x000fe400078e00ff */
[----:B------:R-:W-:Y:S02]  /*1fca0*/  IMAD.MOV.U32 R11, RZ, RZ, 0x181f ;  /* 0x0000181fff0b7424 */ /* 0x000fe400078e00ff */
[----:B------:R-:W-:-:S07]  /*1fcb0*/  IMAD.MOV.U32 R15, RZ, RZ, -0x1 ;  /* 0xffffffffff0f7424 */ /* 0x000fce00078e00ff */
[----:B-1234-:R-:W-:Y:S05]  /*1fcc0*/  WARPSYNC.COLLECTIVE R15, `(.L_x_6301) ;  /* 0x000000000f087348 */ /* 0x01efea0003c00000 */
[----:B------:R0:W0:Y:S02]  /*1fcd0*/  SHFL.IDX P6, R14, R13, R12, R11 ;  /* 0x0000000c0d0e7389 */ /* 0x00002400000c000b */
[----:B01234-:R-:W-:Y:S01]  /*1fce0*/  ENDCOLLECTIVE ;  /* 0x000000000000791b */ /* 0x01ffe20003800000 */
.L_x_6301:
[----:B------:R-:W-:Y:S05]  /*1fcf0*/  BSYNC B1 ;  /* 0x0000000000017941 */ /* 0x000fea0003800000 */
.L_x_6300:
        /* <DEDUP_REMOVED lines=8> */
.L_x_6302:
[----:B------:R-:W-:Y:S05]  /*1fd80*/  BRA `(.L_x_6303) ;  /* 0xffffff6c00387947 */ /* 0x000fea000383ffff */
.L_x_6122:
[----:B-1----:R-:W0:Y:S01]  /*1fd90*/  S2R R10, SR_TID.X ;  /* 0x00000000000a7919 */ /* 0x002e220000002100 */
[----:B------:R-:W-:Y:S01]  /*1fda0*/  BSSY B1, `(.L_x_6304) ;  /* 0x000000a000017945 */ /* 0x000fe20003800000 */
[----:B------:R-:W-:Y:S01]  /*1fdb0*/  IMAD.MOV.U32 R12, RZ, RZ, RZ ;  /* 0x000000ffff0c7224 */ /* 0x000fe200078e00ff */
[----:B------:R-:W-:Y:S01]  /*1fdc0*/  MOV R15, 0xffffffff ;  /* 0xffffffff000f7802 */ /* 0x000fe20000000f00 */
[----:B------:R-:W-:Y:S01]  /*1fdd0*/  IMAD.MOV.U32 R11, RZ, RZ, 0x1f ;  /* 0x0000001fff0b7424 */ /* 0x000fe200078e00ff */
[----:B0-----:R-:W-:-:S04]  /*1fde0*/  SHF.R.U32.HI R10, RZ, 0x5, R10 ;  /* 0x00000005ff0a7819 */ /* 0x001fc8000001160a */
[----:B------:R-:W-:-:S05]  /*1fdf0*/  LOP3.LUT R10, R10, 0x3, RZ, 0xc0, !PT ;  /* 0x000000030a0a7812 */ /* 0x000fca00078ec0ff */
[----:B------:R-:W-:-:S07]  /*1fe00*/  IMAD.MOV.U32 R13, RZ, RZ, R10 ;  /* 0x000000ffff0d7224 */ /* 0x000fce00078e000a */
[----:B------:R-:W-:Y:S05]  /*1fe10*/  WARPSYNC.COLLECTIVE R15, `(.L_x_6305) ;  /* 0x000000000f087348 */ /* 0x000fea0003c00000 */
[----:B------:R0:W1:Y:S02]  /*1fe20*/  SHFL.IDX P6, R14, R13, R12, R11 ;  /* 0x0000000c0d0e7389 */ /* 0x00006400000c000b */
[----:B01----:R-:W-:Y:S01]  /*1fe30*/  ENDCOLLECTIVE ;  /* 0x000000000000791b */ /* 0x003fe20003800000 */
.L_x_6305:
[----:B------:R-:W-:Y:S05]  /*1fe40*/  BSYNC B1 ;  /* 0x0000000000017941 */ /* 0x000fea0003800000 */
.L_x_6304:
[----:B------:R-:W-:Y:S05]  /*1fe50*/  BRA `(.L_x_6306) ;  /* 0xffffff8000987947 */ /* 0x000fea000383ffff */
.L_x_6124:
[----:B------:R-:W-:Y:S01]  /*1fe60*/  BSSY B1, `(.L_x_6307) ;  /* 0x0000006000017945 */ /* 0x000fe20003800000 */
[----:B------:R-:W-:-:S07]  /*1fe70*/  IMAD.MOV.U32 R15, RZ, RZ, -0x1 ;  /* 0xffffffffff0f7424 */ /* 0x000fce00078e00ff */
[----:B01----:R-:W-:Y:S05]  /*1fe80*/  WARPSYNC.COLLECTIVE R15, `(.L_x_6308) ;  /* 0x000000000f0c7348 */ /* 0x003fea0003c00000 */
[----:B------:R-:W-:Y:S02]  /*1fe90*/  ELECT P6, UR62, PT ;  /* 0x00000000003e782f */ /* 0x000fe400038c0000 */
[----:B------:R-:W-:Y:S01]  /*1fea0*/  MOV R14, UR62 ;  /* 0x0000003e000e7c02 */ /* 0x000fe20008000f00 */
[----:B01----:R-:W-:Y:S10]  /*1feb0*/  ENDCOLLECTIVE ;  /* 0x000000000000791b */ /* 0x003ff40003800000 */
.L_x_6308:
[----:B------:R-:W-:Y:S05]  /*1fec0*/  BSYNC B1 ;  /* 0x0000000000017941 */ /* 0x000fea0003800000 */
.L_x_6307:
[----:B------:R-:W-:Y:S05]  /*1fed0*/  BRA `(.L_x_6123) ;  /* 0xffffff8000907947 */ /* 0x000fea000383ffff */
.L_x_6126:
[----:B0-----:R0:W2:Y:S02]  /*1fee0*/  SYNCS.PHASECHK.TRANS64.TRYWAIT P0, [R22+URZ+0x32420], R3 ;  /* 0x03242003160075a7 */ /* 0x0010a4000800017f */
[----:B--2---:R-:W-:Y:S05]  /*1fef0*/  @!P0 NANOSLEEP.SYNCS 0x989680 ;  /* 0x009896800000895d */ /* 0x004fea0003900000 */
[----:B------:R-:W2:Y:S02]  /*1ff00*/  @!P0 SYNCS.PHASECHK.TRANS64 P0, [R22+URZ+0x32420], R3 ;  /* 0x03242003160085a7 */ /* 0x000ea4000800007f */
[----:B--2---:R-:W-:Y:S05]  /*1ff10*/  @!P0 BRA `(.L_x_6126) ;  /* 0xfffffffc00f08947 */ /* 0x004fea000383ffff */
[----:B------:R-:W-:Y:S05]  /*1ff20*/  BRA `(.L_x_6309) ;  /* 0xffffff8000a07947 */ /* 0x000fea000383ffff */
.L_x_6130:
[----:B0-----:R0:W2:Y:S02]  /*1ff30*/  SYNCS.PHASECHK.TRANS64.TRYWAIT P0, [R3+URZ+0x324a0], R8 ;  /* 0x0324a008030075a7 */ /* 0x0010a4000800017f */
[----:B--2---:R-:W-:Y:S05]  /*1ff40*/  @!P0 NANOSLEEP.SYNCS 0x989680 ;  /* 0x009896800000895d */ /* 0x004fea0003900000 */
[----:B------:R-:W2:Y:S02]  /*1ff50*/  @!P0 SYNCS.PHASECHK.TRANS64 P0, [R3+URZ+0x324a0], R8 ;  /* 0x0324a008030085a7 */ /* 0x000ea4000800007f */
[----:B--2---:R-:W-:Y:S05]  /*1ff60*/  @!P0 BRA `(.L_x_6130) ;  /* 0xfffffffc00f08947 */ /* 0x004fea000383ffff */
[----:B------:R-:W-:Y:S05]  /*1ff70*/  BRA `(.L_x_6310) ;  /* 0xffffff8000b87947 */ /* 0x000fea000383ffff */
.L_x_6135:
[----:B-1----:R1:W2:Y:S02]  /*1ff80*/  SYNCS.PHASECHK.TRANS64.TRYWAIT P0, [R3+URZ+0x324c0], R8 ;  /* 0x0324c008030075a7 */ /* 0x0022a4000800017f */
[----:B--2---:R-:W-:Y:S05]  /*1ff90*/  @!P0 NANOSLEEP.SYNCS 0x989680 ;  /* 0x009896800000895d */ /* 0x004fea0003900000 */
[----:B------:R-:W2:Y:S02]  /*1ffa0*/  @!P0 SYNCS.PHASECHK.TRANS64 P0, [R3+URZ+0x324c0], R8 ;  /* 0x0324c008030085a7 */ /* 0x000ea4000800007f */
[----:B--2---:R-:W-:Y:S05]  /*1ffb0*/  @!P0 BRA `(.L_x_6135) ;  /* 0xfffffffc00f08947 */ /* 0x004fea000383ffff */
[----:B------:R-:W-:Y:S05]  /*1ffc0*/  BRA `(.L_x_6311) ;  /* 0xffffff8400347947 */ /* 0x000fea000383ffff */
.L_x_6145:
[----:B0-----:R0:W2:Y:S02]  /*1ffd0*/  SYNCS.PHASECHK.TRANS64.TRYWAIT P1, [R8+URZ+0x324a0], R2 ;  /* 0x0324a002080075a7 */ /* 0x0010a4000802017f */
[----:B--2---:R-:W-:Y:S05]  /*1ffe0*/  @!P1 NANOSLEEP.SYNCS 0x989680 ;  /* 0x009896800000995d */ /* 0x004fea0003900000 */
[----:B------:R-:W2:Y:S02]  /*1fff0*/  @!P1 SYNCS.PHASECHK.TRANS64 P1, [R8+URZ+0x324a0], R2 ;  /* 0x0324a002080095a7 */ /* 0x000ea4000802007f */
[----:B--2---:R-:W-:Y:S05]  /*20000*/  @!P1 BRA `(.L_x_6145) ;  /* 0xfffffffc00f09947 */ /* 0x004fea000383ffff */
[----:B------:R-:W-:Y:S05]  /*20010*/  BRA `(.L_x_6312) ;  /* 0xffffff8800a87947 */ /* 0x000fea000383ffff */
.L_x_6150:
[----:B-1----:R1:W2:Y:S02]  /*20020*/  SYNCS.PHASECHK.TRANS64.TRYWAIT P1, [R8+URZ+0x324c0], R2 ;  /* 0x0324c002080075a7 */ /* 0x0022a4000802017f */
[----:B--2---:R-:W-:Y:S05]  /*20030*/  @!P1 NANOSLEEP.SYNCS 0x989680 ;  /* 0x009896800000995d */ /* 0x004fea0003900000 */
[----:B------:R-:W2:Y:S02]  /*20040*/  @!P1 SYNCS.PHASECHK.TRANS64 P1, [R8+URZ+0x324c0], R2 ;  /* 0x0324c002080095a7 */ /* 0x000ea4000802007f */
[----:B--2---:R-:W-:Y:S05]  /*20050*/  @!P1 BRA `(.L_x_6150) ;  /* 0xfffffffc00f09947 */ /* 0x004fea000383ffff */
[----:B------:R-:W-:Y:S05]  /*20060*/  BRA `(.L_x_6313) ;  /* 0xffffff8c00207947 */ /* 0x000fea000383ffff */
.L_x_6166:
[----:B------:R-:W1:Y:S01]  /*20070*/  S2R R11, SR_TID.X ;  /* 0x00000000000b7919 */ /* 0x000e620000002100 */
[----:B------:R-:W-:Y:S01]  /*20080*/  BSSY B0, `(.L_x_6314) ;  /* 0x000000a000007945 */ /* 0x000fe20003800000 */
[----:B------:R-:W-:Y:S02]  /*20090*/  IMAD.MOV.U32 R12, RZ, RZ, RZ ;  /* 0x000000ffff0c7224 */ /* 0x000fe400078e00ff */
[----:B------:R-:W-:Y:S01]  /*200a0*/  IMAD.MOV.U32 R15, RZ, RZ, -0x1 ;  /* 0xffffffffff0f7424 */ /* 0x000fe200078e00ff */
[----:B-1----:R-:W-:-:S04]  /*200b0*/  SHF.R.U32.HI R11, RZ, 0x5, R11 ;  /* 0x00000005ff0b7819 */ /* 0x002fc8000001160b */
[----:B------:R-:W-:-:S05]  /*200c0*/  LOP3.LUT R11, R11, 0x3, RZ, 0xc0, !PT ;  /* 0x000000030b0b7812 */ /* 0x000fca00078ec0ff */
[----:B------:R-:W-:Y:S02]  /*200d0*/  IMAD.MOV.U32 R13, RZ, RZ, R11 ;  /* 0x000000ffff0d7224 */ /* 0x000fe400078e000b */
[----:B------:R-:W-:-:S07]  /*200e0*/  IMAD.MOV.U32 R11, RZ, RZ, 0x1f ;  /* 0x0000001fff0b7424 */ /* 0x000fce00078e00ff */
[----:B0----5:R-:W-:Y:S05]  /*200f0*/  WARPSYNC.COLLECTIVE R15, `(.L_x_6315) ;  /* 0x000000000f087348 */ /* 0x021fea0003c00000 */
[----:B------:R1:W2:Y:S02]  /*20100*/  SHFL.IDX P6, R14, R13, R12, R11 ;  /* 0x0000000c0d0e7389 */ /* 0x0002a400000c000b */
[----:B012--5:R-:W-:Y:S01]  /*20110*/  ENDCOLLECTIVE ;  /* 0x000000000000791b */ /* 0x027fe20003800000 */
.L_x_6315:
[----:B------:R-:W-:Y:S05]  /*20120*/  BSYNC B0 ;  /* 0x0000000000007941 */ /* 0x000fea0003800000 */
.L_x_6314:
[----:B------:R-:W-:Y:S05]  /*20130*/  BRA `(.L_x_6316) ;  /* 0xffffff9800d47947 */ /* 0x000fea000383ffff */
.L_x_6169:
[----:B--2---:R2:W3:Y:S02]  /*20140*/  SYNCS.PHASECHK.TRANS64.TRYWAIT P0, [R29+URZ+0x32440], R0 ;  /* 0x032440001d0075a7 */ /* 0x0044e4000800017f */
[----:B---3--:R-:W-:Y:S05]  /*20150*/  @!P0 NANOSLEEP.SYNCS 0x989680 ;  /* 0x009896800000895d */ /* 0x008fea0003900000 */
[----:B------:R-:W3:Y:S02]  /*20160*/  @!P0 SYNCS.PHASECHK.TRANS64 P0, [R29+URZ+0x32440], R0 ;  /* 0x032440001d0085a7 */ /* 0x000ee4000800007f */
[----:B---3--:R-:W-:Y:S05]  /*20170*/  @!P0 BRA `(.L_x_6169) ;  /* 0xfffffffc00f08947 */ /* 0x008fea000383ffff */
[----:B------:R-:W-:Y:S05]  /*20180*/  BRA `(.L_x_6317) ;  /* 0xffffff9800ec7947 */ /* 0x000fea000383ffff */
.L_x_6170:
        /* <DEDUP_REMOVED lines=8> */
.L_x_6319:
[----:B------:R-:W-:Y:S05]  /*20210*/  BSYNC B0 ;  /* 0x0000000000007941 */ /* 0x000fea0003800000 */
.L_x_6318:
        /* <DEDUP_REMOVED lines=9> */
.L_x_6320:
[----:B------:R-:W-:Y:S01]  /*202b0*/  MOV R13, R4 ;  /* 0x00000004000d7202 */ /* 0x000fe20000000f00 */
[----:B------:R-:W-:Y:S02]  /*202c0*/  IMAD.MOV.U32 R12, RZ, RZ, 0x1 ;  /* 0x00000001ff0c7424 */ /* 0x000fe400078e00ff */
[----:B------:R-:W-:-:S07]  /*202d0*/  IMAD.MOV.U32 R3, RZ, RZ, R14 ;  /* 0x000000ffff037224 */ /* 0x000fce00078e000e */
[----:B------:R-:W-:Y:S05]  /*202e0*/  WARPSYNC.COLLECTIVE R15, `(.L_x_6321) ;  /* 0x000000000f087348 */ /* 0x000fea0003c00000 */
[----:B------:R0:W1:Y:S02]  /*202f0*/  SHFL.IDX P6, R14, R13, R12, R11 ;  /* 0x0000000c0d0e7389 */ /* 0x00006400000c000b */
[----:B01----:R-:W-:Y:S01]  /*20300*/  ENDCOLLECTIVE ;  /* 0x000000000000791b */ /* 0x003fe20003800000 */
.L_x_6321:
        /* <DEDUP_REMOVED lines=15> */
.L_x_6322:
[----:B------:R-:W-:Y:S01]  /*20400*/  @P0 LEA R6, R5, R22, 0x1 ;  /* 0x0000001605060211 */ /* 0x000fe200078e08ff */
[----:B------:R-:W-:Y:S02]  /*20410*/  IMAD.MOV.U32 R13, RZ, RZ, R4 ;  /* 0x000000ffff0d7224 */ /* 0x000fe400078e0004 */
[----:B------:R-:W-:Y:S02]  /*20420*/  IMAD.MOV.U32 R12, RZ, RZ, 0x2 ;  /* 0x00000002ff0c7424 */ /* 0x000fe400078e00ff */
[----:B------:R-:W-:-:S07]  /*20430*/  IMAD.MOV.U32 R3, RZ, RZ, R14 ;  /* 0x000000ffff037224 */ /* 0x000fce00078e000e */
[----:B------:R-:W-:Y:S05]  /*20440*/  WARPSYNC.COLLECTIVE R15, `(.L_x_6323) ;  /* 0x000000000f087348 */ /* 0x000fea0003c00000 */
[----:B------:R0:W1:Y:S02]  /*20450*/  SHFL.IDX P6, R14, R13, R12, R11 ;  /* 0x0000000c0d0e7389 */ /* 0x00006400000c000b */
[----:B01----:R-:W-:Y:S01]  /*20460*/  ENDCOLLECTIVE ;  /* 0x000000000000791b */ /* 0x003fe20003800000 */
.L_x_6323:
        /* <DEDUP_REMOVED lines=15> */
.L_x_6324:
[----:B------:R-:W-:Y:S02]  /*20560*/  @P0 IMAD R6, R5, 0x2, R22 ;  /* 0x0000000205060824 */ /* 0x000fe400078e0216 */
[----:B------:R-:W-:Y:S02]  /*20570*/  IMAD.MOV.U32 R13, RZ, RZ, R4 ;  /* 0x000000ffff0d7224 */ /* 0x000fe400078e0004 */
[----:B------:R-:W-:Y:S02]  /*20580*/  IMAD.MOV.U32 R12, RZ, RZ, 0x3 ;  /* 0x00000003ff0c7424 */ /* 0x000fe400078e00ff */
[----:B------:R-:W-:-:S07]  /*20590*/  IMAD.MOV.U32 R3, RZ, RZ, R14 ;  /* 0x000000ffff037224 */ /* 0x000fce00078e000e */
[----:B------:R-:W-:Y:S05]  /*205a0*/  WARPSYNC.COLLECTIVE R15, `(.L_x_6325) ;  /* 0x000000000f087348 */ /* 0x000fea0003c00000 */
[----:B------:R0:W1:Y:S02]  /*205b0*/  SHFL.IDX P6, R14, R13, R12, R11 ;  /* 0x0000000c0d0e7389 */ /* 0x00006400000c000b */
[----:B01----:R-:W-:Y:S01]  /*205c0*/  ENDCOLLECTIVE ;  /* 0x000000000000791b */ /* 0x003fe20003800000 */
.L_x_6325:
        /* <DEDUP_REMOVED lines=15> */
.L_x_6326:
[----:B------:R-:W-:Y:S02]  /*206c0*/  @P0 IMAD R6, R5, 0x2, R22 ;  /* 0x0000000205060824 */ /* 0x000fe400078e0216 */
[----:B------:R-:W-:Y:S02]  /*206d0*/  IMAD.MOV.U32 R13, RZ, RZ, R4 ;  /* 0x000000ffff0d7224 */ /* 0x000fe400078e0004 */
[----:B------:R-:W-:Y:S01]  /*206e0*/  IMAD.MOV.U32 R12, RZ, RZ, 0x4 ;  /* 0x00000004ff0c7424 */ /* 0x000fe200078e00ff */
[----:B------:R-:W-:-:S07]  /*206f0*/  MOV R3, R14 ;  /* 0x0000000e00037202 */ /* 0x000fce0000000f00 */
[----:B------:R-:W-:Y:S05]  /*20700*/  WARPSYNC.COLLECTIVE R15, `(.L_x_6327) ;  /* 0x000000000f087348 */ /* 0x000fea0003c00000 */
[----:B------:R0:W1:Y:S02]  /*20710*/  SHFL.IDX P6, R14, R13, R12, R11 ;  /* 0x0000000c0d0e7389 */ /* 0x00006400000c000b */
[----:B01----:R-:W-:Y:S01]  /*20720*/  ENDCOLLECTIVE ;  /* 0x000000000000791b */ /* 0x003fe20003800000 */
.L_x_6327:
        /* <DEDUP_REMOVED lines=15> */
.L_x_6328:
[----:B------:R-:W-:Y:S02]  /*20820*/  @P0 IMAD R6, R5, 0x2, R22 ;  /* 0x0000000205060824 */ /* 0x000fe400078e0216 */
[----:B------:R-:W-:Y:S02]  /*20830*/  IMAD.MOV.U32 R13, RZ, RZ, R4 ;  /* 0x000000ffff0d7224 */ /* 0x000fe400078e0004 */
[----:B------:R-:W-:Y:S02]  /*20840*/  IMAD.MOV.U32 R12, RZ, RZ, 0x5 ;  /* 0x00000005ff0c7424 */ /* 0x000fe400078e00ff */
[----:B------:R-:W-:-:S07]  /*20850*/  IMAD.MOV.U32 R3, RZ, RZ, R14 ;  /* 0x000000ffff037224 */ /* 0x000fce00078e000e */
[----:B------:R-:W-:Y:S05]  /*20860*/  WARPSYNC.COLLECTIVE R15, `(.L_x_6329) ;  /* 0x000000000f087348 */ /* 0x000fea0003c00000 */
[----:B------:R0:W1:Y:S02]  /*20870*/  SHFL.IDX P6, R14, R13, R12, R11 ;  /* 0x0000000c0d0e7389 */ /* 0x00006400000c000b */
[----:B01----:R-:W-:Y:S01]  /*20880*/  ENDCOLLECTIVE ;  /* 0x000000000000791b */ /* 0x003fe20003800000 */
.L_x_6329:
        /* <DEDUP_REMOVED lines=10> */
.L_x_6330:
[----:B------:R-:W-:Y:S01]  /*20930*/  @!PT LDS RZ, [RZ] ;  /* 0x00000000fffff984 */ /* 0x000fe20000000800 */
[----:B------:R-:W-:Y:S01]  /*20940*/  @!PT LDS RZ, [RZ] ;  /* 0x00000000fffff984 */ /* 0x000fe20000000800 */
[----:B------:R-:W-:Y:S01]  /*20950*/  @!PT LDS RZ, [RZ] ;  /* 0x00000000fffff984 */ /* 0x000fe20000000800 */
[----:B------:R1:W-:Y:S01]  /*20960*/  @P0 LDGSTS.E.BYPASS.LTC128B.128 [R6+0x1e400], desc[UR40][R2.64], !P2 ;  /* 0x1e40000002060fae */ /* 0x0003e2000d101d68 */
[----:B------:R-:W-:Y:S01]  /*20970*/  IMAD.MOV.U32 R0, RZ, RZ, R14 ;  /* 0x000000ffff007224 */ /* 0x000fe200078e000e */
[----:B------:R-:W-:Y:S06]  /*20980*/  BRA `(.L_x_6331) ;  /* 0xffffff9800607947 */ /* 0x000fec000383ffff */
.L_x_6175:
[----:B------:R-:W-:Y:S01]  /*20990*/  IMAD.MOV.U32 R13, RZ, RZ, R3 ;  /* 0x000000ffff0d7224 */ /* 0x000fe200078e0003 */
[----:B------:R-:W-:Y:S01]  /*209a0*/  MOV R15, 0xffffffff ;  /* 0xffffffff000f7802 */ /* 0x000fe20000000f00 */
[----:B------:R-:W-:Y:S02]  /*209b0*/  IMAD.MOV.U32 R12, RZ, RZ, RZ ;  /* 0x000000ffff0c7224 */ /* 0x000fe400078e00ff */
[----:B------:R-:W-:Y:S02]  /*209c0*/  IMAD.MOV.U32 R11, RZ, RZ, 0x181f ;  /* 0x0000181fff0b7424 */ /* 0x000fe400078e00ff */
[----:B-----5:R-:W-:Y:S02]  /*209d0*/  IMAD R2, R9, R6, RZ ;  /* 0x0000000609027224 */ /* 0x020fe400078e02ff */
[----:B------:R-:W-:-:S07]  /*209e0*/  IMAD R17, R17, 0x80, R8 ;  /* 0x0000008011117824 */ /* 0x000fce00078e0208 */
[----:B------:R-:W-:Y:S05]  /*209f0*/  WARPSYNC.COLLECTIVE R15, `(.L_x_6332) ;  /* 0x000000000f087348 */ /* 0x000fea0003c00000 */
[----:B------:R0:W1:Y:S02]  /*20a00*/  SHFL.IDX P6, R14, R13, R12, R11 ;  /* 0x0000000c0d0e7389 */ /* 0x00006400000c000b */
[----:B01----:R-:W-:Y:S01]  /*20a10*/  ENDCOLLECTIVE ;  /* 0x000000000000791b */ /* 0x003fe20003800000 */
.L_x_6332:
[C---:B------:R-:W-:Y:S01]  /*20a20*/  VIADD R10, R17.reuse, 0x10 ;  /* 0x00000010110a7836 */ /* 0x040fe20000000000 */
[C---:B------:R-:W-:Y:S01]  /*20a30*/  ISETP.GE.AND P0, PT, R17.reuse, R2, PT ;  /* 0x000000021100720c */ /* 0x040fe20003f06270 */
[C---:B------:R-:W-:Y:S01]  /*20a40*/  VIADD R8, R17.reuse, 0x40 ;  /* 0x0000004011087836 */ /* 0x040fe20000000000 */
[----:B------:R-:W-:Y:S02]  /*20a50*/  IADD3 R6, R17, 0x20, RZ ;  /* 0x0000002011067810 */ /* 0x000fe40007ffe0ff */
[----:B------:R0:W-:Y:S04]  /*20a60*/  STL [R1+0x18], R10 ;  /* 0x0000180a01007387 */ /* 0x0001e80000100800 */
[----:B------:R0:W-:Y:S01]  /*20a70*/  STL [R1+0x20], R6 ;  /* 0x0000200601007387 */ /* 0x0001e20000100800 */
[----:B------:R-:W-:-:S02]  /*20a80*/  IMAD.MOV.U32 R13, RZ, RZ, R0 ;  /* 0x000000ffff0d7224 */ /* 0x000fc400078e0000 */
[----:B------:R-:W-:-:S07]  /*20a90*/  IMAD.MOV.U32 R4, RZ, RZ, R14 ;  /* 0x000000ffff047224 */ /* 0x000fce00078e000e */
[----:B0-----:R-:W-:Y:S05]  /*20aa0*/  WARPSYNC.COLLECTIVE R15, `(.L_x_6333) ;  /* 0x000000000f087348 */ /* 0x001fea0003c00000 */
[----:B------:R1:W2:Y:S02]  /*20ab0*/  SHFL.IDX P6, R14, R13, R12, R11 ;  /* 0x0000000c0d0e7389 */ /* 0x0002a400000c000b */
[----:B012---:R-:W-:Y:S01]  /*20ac0*/  ENDCOLLECTIVE ;  /* 0x000000000000791b */ /* 0x007fe20003800000 */
.L_x_6333:
[----:B------:R-:W-:Y:S01]  /*20ad0*/  MOV R13, R3 ;  /* 0x00000003000d7202 */ /* 0x000fe20000000f00 */
[----:B------:R-:W-:Y:S02]  /*20ae0*/  IMAD.MOV.U32 R12, RZ, RZ, 0x1 ;  /* 0x00000001ff0c7424 */ /* 0x000fe400078e00ff */
[----:B------:R-:W-:-:S07]  /*20af0*/  IMAD.MOV.U32 R5, RZ, RZ, R14 ;  /* 0x000000ffff057224 */ /* 0x000fce00078e000e */
[----:B------:R-:W-:Y:S05]  /*20b00*/  WARPSYNC.COLLECTIVE R15, `(.L_x_6334) ;  /* 0x000000000f087348 */ /* 0x000fea0003c00000 */
[----:B------:R0:W1:Y:S02]  /*20b10*/  SHFL.IDX P6, R14, R13, R12, R11 ;  /* 0x0000000c0d0e7389 */ /* 0x00006400000c000b */
[----:B01----:R-:W-:Y:S01]  /*20b20*/  ENDCOLLECTIVE ;  /* 0x000000000000791b */ /* 0x003fe20003800000 */
.L_x_6334:
        /* <DEDUP_REMOVED lines=15> */
.L_x_6335:
[----:B------:R-:W-:Y:S02]  /*20c20*/  IMAD.MOV.U32 R13, RZ, RZ, R3 ;  /* 0x000000ffff0d7224 */ /* 0x000fe400078e0003 */
[----:B------:R-:W-:Y:S02]  /*20c30*/  IMAD.MOV.U32 R12, RZ, RZ, 0x2 ;  /* 0x00000002ff0c7424 */ /* 0x000fe400078e00ff */
[----:B------:R-:W-:-:S07]  /*20c40*/  IMAD.MOV.U32 R5, RZ, RZ, R14 ;  /* 0x000000ffff057224 */ /* 0x000fce00078e000e */
[----:B------:R-:W-:Y:S05]  /*20c50*/  WARPSYNC.COLLECTIVE R15, `(.L_x_6336) ;  /* 0x000000000f087348 */ /* 0x000fea0003c00000 */
[----:B------:R0:W1:Y:S02]  /*20c60*/  SHFL.IDX P6, R14, R13, R12, R11 ;  /* 0x0000000c0d0e7389 */ /* 0x00006400000c000b */
[----:B01----:R-:W-:Y:S01]  /*20c70*/  ENDCOLLECTIVE ;  /* 0x000000000000791b */ /* 0x003fe20003800000 */
.L_x_6336:
        /* <DEDUP_REMOVED lines=11> */
[----:B------:R-:W-:-:S05]  /*20d30*/  VIADD R6, R17, 0x30 ;  /* 0x0000003011067836 */ /* 0x000fca0000000000 */
[----:B------:R1:W-:Y:S04]  /*20d40*/  STL [R1+0x24], R6 ;  /* 0x0000240601007387 */ /* 0x0003e80000100800 */
[----:B------:R1:W-:Y:S01]  /*20d50*/  STL [R1+0x28], R8 ;  /* 0x0000280801007387 */ /* 0x0003e20000100800 */
[----:B0-----:R-:W-:-:S07]  /*20d60*/  IMAD.MOV.U32 R4, RZ, RZ, R14 ;  /* 0x000000ffff047224 */ /* 0x001fce00078e000e */
[----:B-1----:R-:W-:Y:S05]  /*20d70*/  WARPSYNC.COLLECTIVE R15, `(.L_x_6337) ;  /* 0x000000000f087348 */ /* 0x002fea0003c00000 */
[----:B------:R0:W2:Y:S02]  /*20d80*/  SHFL.IDX P6, R14, R13, R12, R11 ;  /* 0x0000000c0d0e7389 */ /* 0x0000a400000c000b */
[----:B012---:R-:W-:Y:S01]  /*20d90*/  ENDCOLLECTIVE ;  /* 0x000000000000791b */ /* 0x007fe20003800000 */
.L_x_6337:
[----:B------:R-:W-:Y:S02]  /*20da0*/  IMAD.MOV.U32 R13, RZ, RZ, R3 ;  /* 0x000000ffff0d7224 */ /* 0x000fe400078e0003 */
[----:B------:R-:W-:Y:S02]  /*20db0*/  IMAD.MOV.U32 R12, RZ, RZ, 0x3 ;  /* 0x00000003ff0c7424 */ /* 0x000fe400078e00ff */
[----:B------:R-:W-:-:S07]  /*20dc0*/  IMAD.MOV.U32 R5, RZ, RZ, R14 ;  /* 0x000000ffff057224 */ /* 0x000fce00078e000e */
[----:B------:R-:W-:Y:S05]  /*20dd0*/  WARPSYNC.COLLECTIVE R15, `(.L_x_6338) ;  /* 0x000000000f087348 */ /* 0x000fea0003c00000 */
[----:B------:R0:W1:Y:S02]  /*20de0*/  SHFL.IDX P6, R14, R13, R12, R11 ;  /* 0x0000000c0d0e7389 */ /* 0x00006400000c000b */
[----:B01----:R-:W-:Y:S01]  /*20df0*/  ENDCOLLECTIVE ;  /* 0x000000000000791b */ /* 0x003fe20003800000 */
.L_x_6338:
        /* <DEDUP_REMOVED lines=15> */
.L_x_6339:
[----:B------:R-:W-:Y:S02]  /*20ef0*/  IMAD.MOV.U32 R13, RZ, RZ, R3 ;  /* 0x000000ffff0d7224 */ /* 0x000fe400078e0003 */
[----:B------:R-:W-:Y:S01]  /*20f00*/  IMAD.MOV.U32 R12, RZ, RZ, 0x4 ;  /* 0x00000004ff0c7424 */ /* 0x000fe200078e00ff */
[----:B------:R-:W-:-:S07]  /*20f10*/  MOV R5, R14 ;  /* 0x0000000e00057202 */ /* 0x000fce0000000f00 */
[----:B------:R-:W-:Y:S05]  /*20f20*/  WARPSYNC.COLLECTIVE R15, `(.L_x_6340) ;  /* 0x000000000f087348 */ /* 0x000fea0003c00000 */
[----:B------:R0:W1:Y:S02]  /*20f30*/  SHFL.IDX P6, R14, R13, R12, R11 ;  /* 0x0000000c0d0e7389 */ /* 0x00006400000c000b */
[----:B01----:R-:W-:Y:S01]  /*20f40*/  ENDCOLLECTIVE ;  /* 0x000000000000791b */ /* 0x003fe20003800000 */
.L_x_6340:
        /* <DEDUP_REMOVED lines=16> */
.L_x_6341:
[----:B------:R0:W-:Y:S01]  /*21050*/  STL [R1+0x30], R8 ;  /* 0x0000300801007387 */ /* 0x0001e20000100800 */
[----:B------:R-:W-:Y:S02]  /*21060*/  IMAD.MOV.U32 R13, RZ, RZ, R3 ;  /* 0x000000ffff0d7224 */ /* 0x000fe400078e0003 */
[----:B------:R-:W-:Y:S02]  /*21070*/  IMAD.MOV.U32 R12, RZ, RZ, 0x5 ;  /* 0x00000005ff0c7424 */ /* 0x000fe400078e00ff */
[----:B------:R-:W-:-:S07]  /*21080*/  IMAD.MOV.U32 R4, RZ, RZ, R14 ;  /* 0x000000ffff047224 */ /* 0x000fce00078e000e */
[----:B0-----:R-:W-:Y:S05]  /*21090*/  WARPSYNC.COLLECTIVE R15, `(.L_x_6342) ;  /* 0x000000000f087348 */ /* 0x001fea0003c00000 */
[----:B------:R1:W2:Y:S02]  /*210a0*/  SHFL.IDX P6, R14, R13, R12, R11 ;  /* 0x0000000c0d0e7389 */ /* 0x0002a400000c000b */
[----:B012---:R-:W-:Y:S01]  /*210b0*/  ENDCOLLECTIVE ;  /* 0x000000000000791b */ /* 0x007fe20003800000 */
.L_x_6342:
        /* <DEDUP_REMOVED lines=10> */
.L_x_6343:
        /* <DEDUP_REMOVED lines=13> */
.L_x_6344:
        /* <DEDUP_REMOVED lines=10> */
.L_x_6345:
[----:B------:R-:W-:Y:S01]  /*212d0*/  @!PT LDS RZ, [RZ] ;  /* 0x00000000fffff984 */ /* 0x000fe20000000800 */
[----:B------:R-:W-:Y:S01]  /*212e0*/  @!PT LDS RZ, [RZ] ;  /* 0x00000000fffff984 */ /* 0x000fe20000000800 */
[----:B------:R-:W-:Y:S01]  /*212f0*/  @!PT LDS RZ, [RZ] ;  /* 0x00000000fffff984 */ /* 0x000fe20000000800 */
[----:B------:R0:W-:Y:S01]  /*21300*/  @!P0 LDGSTS.E.BYPASS.LTC128B.128 [R25+0x1ac00], desc[UR40][R4.64], !P1 ;  /* 0x1ac0000004198fae */ /* 0x0001e2000c901d68 */
[----:B------:R-:W-:Y:S02]  /*21310*/  ISETP.GE.AND P0, PT, R8, R2, PT ;  /* 0x000000020800720c */ /* 0x000fe40003f06270 */
[----:B------:R-:W-:Y:S01]  /*21320*/  MOV R13, R3 ;  /* 0x00000003000d7202 */ /* 0x000fe20000000f00 */
[----:B------:R-:W-:Y:S02]  /*21330*/  IMAD.MOV.U32 R12, RZ, RZ, 0x7 ;  /* 0x00000007ff0c7424 */ /* 0x000fe400078e00ff */
[----:B0-----:R-:W-:-:S08]  /*21340*/  IMAD.MOV.U32 R4, RZ, RZ, R14 ;  /* 0x000000ffff047224 */ /* 0x001fd000078e000e */
[----:B------:R-:W-:Y:S05]  /*21350*/  WARPSYNC.COLLECTIVE R15, `(.L_x_6346) ;  /* 0x000000000f087348 */ /* 0x000fea0003c00000 */
[----:B------:R0:W1:Y:S02]  /*21360*/  SHFL.IDX P6, R14, R13, R12, R11 ;  /* 0x0000000c0d0e7389 */ /* 0x00006400000c000b */
[----:B01----:R-:W-:Y:S01]  /*21370*/  ENDCOLLECTIVE ;  /* 0x000000000000791b */ /* 0x003fe20003800000 */
.L_x_6346:
        /* <DEDUP_REMOVED lines=10> */
.L_x_6347:
[----:B------:R-:W-:Y:S01]  /*21420*/  @!PT LDS RZ, [RZ] ;  /* 0x00000000fffff984 */ /* 0x000fe20000000800 */
[----:B------:R-:W-:Y:S01]  /*21430*/  @!PT LDS RZ, [RZ] ;  /* 0x00000000fffff984 */ /* 0x000fe20000000800 */
[----:B------:R-:W-:Y:S01]  /*21440*/  @!PT LDS RZ, [RZ] ;  /* 0x00000000fffff984 */ /* 0x000fe20000000800 */
[----:B------:R1:W-:Y:S01]  /*21450*/  @!P0 LDGSTS.E.BYPASS.LTC128B.128 [R25+0x1b400], desc[UR40][R4.64], !P1 ;  /* 0x1b40000004198fae */ /* 0x0003e2000c901d68 */
[----:B------:R-:W-:Y:S01]  /*21460*/  IMAD.MOV.U32 R0, RZ, RZ, R14 ;  /* 0x000000ffff007224 */ /* 0x000fe200078e000e */
[----:B------:R-:W-:Y:S06]  /*21470*/  BRA `(.L_x_6348) ;  /* 0xffffff9800b47947 */ /* 0x000fec000383ffff */
.L_x_6179:
[----:B------:R-:W2:Y:S04]  /*21480*/  LDL.LU R15, [R1+0x4] ;  /* 0x00000400010f7983 */ /* 0x000ea80000300800 */
[----:B------:R-:W3:Y:S04]  /*21490*/  LDL.LU R14, [R1+0x18] ;  /* 0x00001800010e7983 */ /* 0x000ee80000300800 */
[----:B------:R-:W4:Y:S04]  /*214a0*/  LDL.LU R13, [R1+0x20] ;  /* 0x00002000010d7983 */ /* 0x000f280000300800 */
[----:B------:R-:W5:Y:S04]  /*214b0*/  LDL.LU R12, [R1+0x24] ;  /* 0x00002400010c7983 */ /* 0x000f680000300800 */
[----:B------:R-:W5:Y:S04]  /*214c0*/  LDL.LU R11, [R1+0x28] ;  /* 0x00002800010b7983 */ /* 0x000f680000300800 */
[----:B------:R-:W5:Y:S04]  /*214d0*/  LDL.LU R10, [R1+0x30] ;  /* 0x00003000010a7983 */ /* 0x000f680000300800 */
[----:B------:R-:W5:Y:S04]  /*214e0*/  LDL.LU R9, [R1+0x34] ;  /* 0x0000340001097983 */ /* 0x000f680000300800 */
[----:B------:R-:W5:Y:S01]  /*214f0*/  LDL.LU R8, [R1] ;  /* 0x0000000001087983 */ /* 0x000f620000300800 */
[----:B------:R-:W-:Y:S01]  /*21500*/  BSSY B0, `(.L_x_6349) ;  /* 0x000001b000007945 */ /* 0x000fe20003800000 */
[----:B--2---:R-:W-:-:S02]  /*21510*/  IMAD R5, R15, R6, RZ ;  /* 0x000000060f057224 */ /* 0x004fc400078e02ff */
[----:B------:R-:W-:-:S03]  /*21520*/  IMAD.MOV.U32 R15, RZ, RZ, -0x1 ;  /* 0xffffffffff0f7424 */ /* 0x000fc600078e00ff */
[-C--:B------:R-:W-:Y:S02]  /*21530*/  ISETP.GE.AND P0, PT, R17, R5.reuse, PT ;  /* 0x000000051100720c */ /* 0x080fe40003f06270 */
[-C--:B---3--:R-:W-:Y:S02]  /*21540*/  ISETP.GE.AND P6, PT, R14, R5.reuse, PT ;  /* 0x000000050e00720c */ /* 0x088fe40003fc6270 */
[----:B----4-:R-:W-:Y:S01]  /*21550*/  ISETP.GE.AND P5, PT, R13, R5, PT ;  /* 0x000000050d00720c */ /* 0x010fe20003fa6270 */
[----:B------:R-:W-:Y:S01]  /*21560*/  IMAD.MOV.U32 R13, RZ, RZ, R0 ;  /* 0x000000ffff0d7224 */ /* 0x000fe200078e0000 */
[----:B-----5:R-:W-:-:S07]  /*21570*/  LOP3.LUT R8, R8, 0xfffffbff, RZ, 0xc0, !PT ;  /* 0xfffffbff08087812 */ /* 0x020fce00078ec0ff */
[----:B------:R-:W-:Y:S02]  /*21580*/  @P0 LOP3.LUT R8, R8, 0x400, RZ, 0xfc, !PT ;  /* 0x0000040008080812 */ /* 0x000fe400078efcff */
[-C--:B------:R-:W-:Y:S02]  /*21590*/  ISETP.GE.AND P0, PT, R12, R5.reuse, PT ;  /* 0x000000050c00720c */ /* 0x080fe40003f06270 */
[----:B------:R-:W-:Y:S02]  /*215a0*/  LOP3.LUT R8, R8, 0xfffffdff, RZ, 0xc0, !PT ;  /* 0xfffffdff08087812 */ /* 0x000fe400078ec0ff */
[----:B------:R-:W-:Y:S02]  /*215b0*/  MOV R12, RZ ;  /* 0x000000ff000c7202 */ /* 0x000fe40000000f00 */
[----:B------:R-:W-:Y:S02]  /*215c0*/  @P6 LOP3.LUT R8, R8, 0x200, RZ, 0xfc, !PT ;  /* 0x0000020008086812 */ /* 0x000fe400078efcff */
[----:B------:R-:W-:Y:S01]  /*215d0*/  ISETP.GE.AND P6, PT, R11, R5, PT ;  /* 0x000000050b00720c */ /* 0x000fe20003fc6270 */
        /* <DEDUP_REMOVED lines=8> */
[----:B------:R-:W-:-:S05]  /*21660*/  @P6 LOP3.LUT R8, R8, 0x40, RZ, 0xfc, !PT ;  /* 0x0000004008086812 */ /* 0x000fca00078efcff */
[----:B------:R0:W-:Y:S02]  /*21670*/  STL [R1], R8 ;  /* 0x0000000801007387 */ /* 0x0001e40000100800 */
[----:B0-----:R-:W-:Y:S05]  /*21680*/  WARPSYNC.COLLECTIVE R15, `(.L_x_6350) ;  /* 0x000000000f087348 */ /* 0x001fea0003c00000 */
[----:B------:R1:W2:Y:S02]  /*21690*/  SHFL.IDX P6, R14, R13, R12, R11 ;  /* 0x0000000c0d0e7389 */ /* 0x0002a400000c000b */
[----:B012---:R-:W-:Y:S01]  /*216a0*/  ENDCOLLECTIVE ;  /* 0x000000000000791b */ /* 0x007fe20003800000 */
.L_x_6350:
[----:B------:R-:W-:Y:S05]  /*216b0*/  BSYNC B0 ;  /* 0x0000000000007941 */ /* 0x000fea0003800000 */
.L_x_6349:
[----:B------:R-:W-:Y:S01]  /*216c0*/  IMAD.MOV.U32 R13, RZ, RZ, R4 ;  /* 0x000000ffff0d7224 */ /* 0x000fe200078e0004 */
[----:B------:R-:W-:Y:S01]  /*216d0*/  MOV R11, 0x181f ;  /* 0x0000181f000b7802 */ /* 0x000fe20000000f00 */
[----:B------:R-:W-:Y:S01]  /*216e0*/  IMAD.MOV.U32 R12, RZ, RZ, RZ ;  /* 0x000000ffff0c7224 */ /* 0x000fe200078e00ff */
[----:B------:R-:W-:Y:S01]  /*216f0*/  LOP3.LUT R8, R8, 0xffffbfff, RZ, 0xc0, !PT ;  /* 0xffffbfff08087812 */ /* 0x000fe200078ec0ff */
[----:B------:R-:W-:Y:S02]  /*21700*/  IMAD.MOV.U32 R15, RZ, RZ, -0x1 ;  /* 0xffffffffff0f7424 */ /* 0x000fe400078e00ff */
[----:B------:R-:W-:Y:S01]  /*21710*/  IMAD.MOV.U32 R2, RZ, RZ, R14 ;  /* 0x000000ffff027224 */ /* 0x000fe200078e000e */
[----:B------:R-:W-:-:S07]  /*21720*/  @P5 LOP3.LUT R8, R8, 0x4000, RZ, 0xfc, !PT ;  /* 0x0000400008085812 */ /* 0x000fce00078efcff */
[----:B------:R-:W-:Y:S05]  /*21730*/  WARPSYNC.COLLECTIVE R15, `(.L_x_6351) ;  /* 0x000000000f087348 */ /* 0x000fea0003c00000 */
[----:B------:R0:W1:Y:S02]  /*21740*/  SHFL.IDX P6, R14, R13, R12, R11 ;  /* 0x0000000c0d0e7389 */ /* 0x00006400000c000b */
[----:B01----:R-:W-:Y:S01]  /*21750*/  ENDCOLLECTIVE ;  /* 0x000000000000791b */ /* 0x003fe20003800000 */
.L_x_6351:
[C---:B------:R-:W-:Y:S02]  /*21760*/  LOP3.LUT P5, RZ, R8.reuse, 0x200, RZ, 0xc0, !PT ;  /* 0x0000020008ff7812 */ /* 0x040fe400078ac0ff */
[----:B------:R-:W-:-:S04]  /*21770*/  LOP3.LUT R8, R8, 0xffffdfff, RZ, 0xc0, !PT ;  /* 0xffffdfff08087812 */ /* 0x000fc800078ec0ff */
[----:B------:R-:W-:-:S04]  /*21780*/  @P0 LOP3.LUT R8, R8, 0x2000, RZ, 0xfc, !PT ;  /* 0x0000200008080812 */ /* 0x000fc800078efcff */
[----:B------:R-:W-:Y:S01]  /*21790*/  LOP3.LUT P0, RZ, R8, 0x400, RZ, 0xc0, !PT ;  /* 0x0000040008ff7812 */ /* 0x000fe2000780c0ff */
[----:B------:R0:W-:Y:S01]  /*217a0*/  STL [R1], R8 ;  /* 0x0000000801007387 */ /* 0x0001e20000100800 */
[----:B------:R-:W-:Y:S02]  /*217b0*/  IMAD.MOV.U32 R13, RZ, RZ, R0 ;  /* 0x000000ffff0d7224 */ /* 0x000fe400078e0000 */
[----:B------:R-:W-:Y:S02]  /*217c0*/  IMAD.MOV.U32 R12, RZ, RZ, 0x1 ;  /* 0x00000001ff0c7424 */ /* 0x000fe400078e00ff */
[----:B------:R-:W-:-:S07]  /*217d0*/  IMAD.MOV.U32 R3, RZ, RZ, R14 ;  /* 0x000000ffff037224 */ /* 0x000fce00078e000e */
[----:B------:R-:W-:-:S05]  /*217e0*/  @!P0 LEA R3, P6, R7, R3, 0x1 ;  /* 0x0000000307038211 */ /* 0x000fca00078c08ff */
[----:B------:R-:W-:-:S05]  /*217f0*/  @!P0 IMAD.X R2, RZ, RZ, R2, P6 ;  /* 0x000000ffff028224 */ /* 0x000fca00030e0602 */
[----:B0-----:R-:W-:-:S07]  /*21800*/  @!P0 LOP3.LUT R3, R3, R2, RZ, 0x3c, !PT ;  /* 0x0000000203038212 */ /* 0x001fce00078e3cff */
[----:B------:R-:W-:Y:S05]  /*21810*/  WARPSYNC.COLLECTIVE R15, `(.L_x_6352) ;  /* 0x000000000f087348 */ /* 0x000fea0003c00000 */
[----:B------:R0:W1:Y:S02]  /*21820*/  SHFL.IDX P6, R14, R13, R12, R11 ;  /* 0x0000000c0d0e7389 */ /* 0x00006400000c000b */
[----:B01----:R-:W-:Y:S01]  /*21830*/  ENDCOLLECTIVE ;  /* 0x000000000000791b */ /* 0x003fe20003800000 */
.L_x_6352:
        /* <DEDUP_REMOVED lines=10> */
[----:B------:R-:W-:Y:S02]  /*218e0*/  MOV R6, R14 ;  /* 0x0000000e00067202 */ /* 0x000fe40000000f00 */
[----:B------:R-:W-:-:S13]  /*218f0*/  LOP3.LUT P0, RZ, R8, 0x100, RZ, 0xc0, !PT ;  /* 0x0000010008ff7812 */ /* 0x000fda000780c0ff */
[----:B0-----:R-:W-:Y:S05]  /*21900*/  WARPSYNC.COLLECTIVE R15, `(.L_x_6353) ;  /* 0x000000000f087348 */ /* 0x001fea0003c00000 */
[----:B------:R1:W2:Y:S02]  /*21910*/  SHFL.IDX P6, R14, R13, R12, R11 ;  /* 0x0000000c0d0e7389 */ /* 0x0002a400000c000b */
[----:B012---:R-:W-:Y:S01]  /*21920*/  ENDCOLLECTIVE ;  /* 0x000000000000791b */ /* 0x007fe20003800000 */
.L_x_6353:
        /* <DEDUP_REMOVED lines=12> */
.L_x_6354:
[----:B------:R-:W-:Y:S01]  /*219f0*/  @!PT LDS RZ, [RZ] ;  /* 0x00000000fffff984 */ /* 0x000fe20000000800 */
[----:B------:R-:W-:Y:S01]  /*21a00*/  @!PT LDS RZ, [RZ] ;  /* 0x00000000fffff984 */ /* 0x000fe20000000800 */
[----:B------:R-:W-:Y:S01]  /*21a10*/  @!PT LDS RZ, [RZ] ;  /* 0x00000000fffff984 */ /* 0x000fe20000000800 */
[----:B------:R0:W-:Y:S04]  /*21a20*/  @!P5 LDGSTS.E.BYPASS.LTC128B.128 [R25+0x26c00], desc[UR40][R2.64+0x80], !P3 ;  /* 0x26c000800219dfae */ /* 0x0001e8000d901d68 */
[----:B------:R0:W-:Y:S04]  /*21a30*/  @!P5 LDGSTS.E.BYPASS.LTC128B.128 [R25+0x2ac00], desc[UR40][R2.64+0x100], !P2 ;  /* 0x2ac001000219dfae */ /* 0x0001e8000d101d68 */
[----:B------:R0:W-:Y:S01]  /*21a40*/  @!P5 LDGSTS.E.BYPASS.LTC128B.128 [R25+0x2ec00], desc[UR40][R2.64+0x180], !P1 ;  /* 0x2ec001800219dfae */ /* 0x0001e2000c901d68 */
[----:B------:R-:W-:Y:S01]  /*21a50*/  LOP3.LUT P5, RZ, R8, 0x80, RZ, 0xc0, !PT ;  /* 0x0000008008ff7812 */ /* 0x000fe200078ac0ff */
[----:B------:R-:W-:Y:S01]  /*21a60*/  IMAD.MOV.U32 R13, RZ, RZ, R4 ;  /* 0x000000ffff0d7224 */ /* 0x000fe200078e0004 */
[----:B------:R-:W-:-:S11]  /*21a70*/  MOV R6, R14 ;  /* 0x0000000e00067202 */ /* 0x000fd60000000f00 */
[----:B0-----:R-:W-:Y:S05]  /*21a80*/  WARPSYNC.COLLECTIVE R15, `(.L_x_6355) ;  /* 0x000000000f087348 */ /* 0x001fea0003c00000 */
[----:B------:R1:W2:Y:S02]  /*21a90*/  SHFL.IDX P6, R14, R13, R12, R11 ;  /* 0x0000000c0d0e7389 */ /* 0x0002a400000c000b */
[----:B012---:R-:W-:Y:S01]  /*21aa0*/  ENDCOLLECTIVE ;  /* 0x000000000000791b */ /* 0x007fe20003800000 */
.L_x_6355:
        /* <DEDUP_REMOVED lines=12> */
.L_x_6356:
        /* <DEDUP_REMOVED lines=12> */
.L_x_6357:
        /* <DEDUP_REMOVED lines=12> */
.L_x_6358:
        /* <DEDUP_REMOVED lines=12> */
.L_x_6359:
        /* <DEDUP_REMOVED lines=12> */
.L_x_6360:
        /* <DEDUP_REMOVED lines=12> */
.L_x_6361:
        /* <DEDUP_REMOVED lines=12> */
.L_x_6362:
[----:B------:R-:W-:Y:S01]  /*21ff0*/  @!PT LDS RZ, [RZ] ;  /* 0x00000000fffff984 */ /* 0x000fe20000000800 */
[----:B------:R-:W-:Y:S01]  /*22000*/  @!PT LDS RZ, [RZ] ;  /* 0x00000000fffff984 */ /* 0x000fe20000000800 */
[----:B------:R-:W-:Y:S01]  /*22010*/  @!PT LDS RZ, [RZ] ;  /* 0x00000000fffff984 */ /* 0x000fe20000000800 */
[----:B------:R0:W-:Y:S04]  /*22020*/  @!P5 LDGSTS.E.BYPASS.LTC128B.128 [R25+0x28c00], desc[UR40][R2.64+0x80], !P3 ;  /* 0x28c000800219dfae */ /* 0x0001e8000d901d68 */
[----:B------:R0:W-:Y:S04]  /*22030*/  @!P5 LDGSTS.E.BYPASS.LTC128B.128 [R25+0x2cc00], desc[UR40][R2.64+0x100], !P2 ;  /* 0x2cc001000219dfae */ /* 0x0001e8000d101d68 */
[----:B------:R0:W-:Y:S01]  /*22040*/  @!P5 LDGSTS.E.BYPASS.LTC128B.128 [R25+0x30c00], desc[UR40][R2.64+0x180], !P1 ;  /* 0x30c001800219dfae */ /* 0x0001e2000c901d68 */
[----:B------:R-:W-:Y:S01]  /*22050*/  IMAD.MOV.U32 R13, RZ, RZ, R4 ;  /* 0x000000ffff0d7224 */ /* 0x000fe200078e0004 */
[----:B------:R-:W-:-:S07]  /*22060*/  MOV R6, R14 ;  /* 0x0000000e00067202 */ /* 0x000fce0000000f00 */
[----:B0-----:R-:W-:Y:S05]  /*22070*/  WARPSYNC.COLLECTIVE R15, `(.L_x_6363) ;  /* 0x000000000f087348 */ /* 0x001fea0003c00000 */
[----:B------:R1:W2:Y:S02]  /*22080*/  SHFL.IDX P6, R14, R13, R12, R11 ;  /* 0x0000000c0d0e7389 */ /* 0x0002a400000c000b */
[----:B012---:R-:W-:Y:S01]  /*22090*/  ENDCOLLECTIVE ;  /* 0x000000000000791b */ /* 0x007fe20003800000 */
.L_x_6363:
[----:B------:R-:W-:Y:S02]  /*220a0*/  IMAD.MOV.U32 R13, RZ, RZ, R0 ;  /* 0x000000ffff0d7224 */ /* 0x000fe400078e0000 */
[----:B------:R-:W-:Y:S02]  /*220b0*/  IMAD.MOV.U32 R12, RZ, RZ, 0x7 ;  /* 0x00000007ff0c7424 */ /* 0x000fe400078e00ff */
[----:B------:R-:W-:-:S07]  /*220c0*/  IMAD.MOV.U32 R2, RZ, RZ, R14 ;  /* 0x000000ffff027224 */ /* 0x000fce00078e000e */
[----:B------:R-:W-:Y:S05]  /*220d0*/  WARPSYNC.COLLECTIVE R15, `(.L_x_6364) ;  /* 0x000000000f087348 */ /* 0x000fea0003c00000 */
[----:B------:R0:W1:Y:S02]  /*220e0*/  SHFL.IDX P6, R14, R13, R12, R11 ;  /* 0x0000000c0d0e7389 */ /* 0x00006400000c000b */
[----:B01----:R-:W-:Y:S01]  /*220f0*/  ENDCOLLECTIVE ;  /* 0x000000000000791b */ /* 0x003fe20003800000 */
.L_x_6364:
        /* <DEDUP_REMOVED lines=9> */
[----:B------:R-:W-:-:S03]  /*22190*/  MOV R6, R14 ;  /* 0x0000000e00067202 */ /* 0x000fc60000000f00 */
[----:B------:R0:W-:Y:S04]  /*221a0*/  @!P0 LDGSTS.E.BYPASS.LTC128B.128 [R25+0x31400], desc[UR40][R2.64+0x180], !P1 ;  /* 0x3140018002198fae */ /* 0x0001e8000c901d68 */
[----:B0-----:R-:W-:Y:S05]  /*221b0*/  WARPSYNC.COLLECTIVE R15, `(.L_x_6365) ;  /* 0x000000000f087348 */ /* 0x001fea0003c00000 */
[----:B------:R1:W2:Y:S02]  /*221c0*/  SHFL.IDX P6, R14, R13, R12, R11 ;  /* 0x0000000c0d0e7389 */ /* 0x0002a400000c000b */
[----:B012---:R-:W-:Y:S01]  /*221d0*/  ENDCOLLECTIVE ;  /* 0x000000000000791b */ /* 0x007fe20003800000 */
.L_x_6365:
[----:B------:R-:W-:Y:S01]  /*221e0*/  IMAD.MOV.U32 R2, RZ, RZ, R14 ;  /* 0x000000ffff027224 */ /* 0x000fe200078e000e */
[----:B------:R-:W-:Y:S06]  /*221f0*/  BRA `(.L_x_6366) ;  /* 0xffffff9800147947 */ /* 0x000fec000383ffff */
.L_x_6184:
[----:B0-----:R0:W1:Y:S02]  /*22200*/  SYNCS.PHASECHK.TRANS64.TRYWAIT P0, [R22+URZ+0x32420], R3 ;  /* 0x03242003160075a7 */ /* 0x001064000800017f */
[----:B-1----:R-:W-:Y:S05]  /*22210*/  @!P0 NANOSLEEP.SYNCS 0x989680 ;  /* 0x009896800000895d */ /* 0x002fea0003900000 */
[----:B------:R-:W1:Y:S02]  /*22220*/  @!P0 SYNCS.PHASECHK.TRANS64 P0, [R22+URZ+0x32420], R3 ;  /* 0x03242003160085a7 */ /* 0x000e64000800007f */
[----:B-1----:R-:W-:Y:S05]  /*22230*/  @!P0 BRA `(.L_x_6184) ;  /* 0xfffffffc00f08947 */ /* 0x002fea000383ffff */
[----:B------:R-:W-:Y:S05]  /*22240*/  BRA `(.L_x_6367) ;  /* 0xffffff9800887947 */ /* 0x000fea000383ffff */
.L_x_6187:
[----:B-1----:R1:W3:Y:S02]  /*22250*/  SYNCS.PHASECHK.TRANS64.TRYWAIT P0, [R29+URZ+0x32460], R0 ;  /* 0x032460001d0075a7 */ /* 0x0022e4000800017f */
[----:B---3--:R-:W-:Y:S05]  /*22260*/  @!P0 NANOSLEEP.SYNCS 0x989680 ;  /* 0x009896800000895d */ /* 0x008fea0003900000 */
[----:B------:R-:W3:Y:S02]  /*22270*/  @!P0 SYNCS.PHASECHK.TRANS64 P0, [R29+URZ+0x32460], R0 ;  /* 0x032460001d0085a7 */ /* 0x000ee4000800007f */
[----:B---3--:R-:W-:Y:S05]  /*22280*/  @!P0 BRA `(.L_x_6187) ;  /* 0xfffffffc00f08947 */ /* 0x008fea000383ffff */
[----:B------:R-:W-:Y:S05]  /*22290*/  BRA `(.L_x_6368) ;  /* 0xffffff9800987947 */ /* 0x000fea000383ffff */
.L_x_6188:
        /* <DEDUP_REMOVED lines=8> */
.L_x_6370:
[----:B------:R-:W-:Y:S05]  /*22320*/  BSYNC B0 ;  /* 0x0000000000007941 */ /* 0x000fea0003800000 */
.L_x_6369:
[----:B------:R-:W0:Y:S01]  /*22330*/  S2R R8, SR_TID.X ;  /* 0x0000000000087919 */ /* 0x000e220000002100 */
[----:B------:R-:W-:Y:S01]  /*22340*/  IMAD.MOV.U32 R13, RZ, RZ, R5 ;  /* 0x000000ffff0d7224 */ /* 0x000fe200078e0005 */
[----:B------:R-:W-:Y:S01]  /*22350*/  MOV R15, 0xffffffff ;  /* 0xffffffff000f7802 */ /* 0x000fe20000000f00 */
[----:B------:R-:W-:Y:S01]  /*22360*/  IMAD.MOV.U32 R12, RZ, RZ, RZ ;  /* 0x000000ffff0c7224 */ /* 0x000fe200078e00ff */
[C---:B------:R-:W-:Y:S01]  /*22370*/  LOP3.LUT P2, RZ, R7.reuse, 0x2, RZ, 0xc0, !PT ;  /* 0x0000000207ff7812 */ /* 0x040fe2000784c0ff */
[----:B------:R-:W-:Y:S01]  /*22380*/  IMAD.MOV.U32 R11, RZ, RZ, 0x181f ;  /* 0x0000181fff0b7424 */ /* 0x000fe200078e00ff */
[----:B------:R-:W-:Y:S01]  /*22390*/  LOP3.LUT P1, RZ, R7, 0x4, RZ, 0xc0, !PT ;  /* 0x0000000407ff7812 */ /* 0x000fe2000782c0ff */
[----:B------:R-:W-:Y:S02]  /*223a0*/  IMAD.MOV.U32 R3, RZ, RZ, R14 ;  /* 0x000000ffff037224 */ /* 0x000fe400078e000e */
[----:B------:R-:W-:-:S10]  /*223b0*/  IMAD R4, R4, 0x2, R22 ;  /* 0x0000000204047824 */ /* 0x000fd400078e0216 */
[----:B0-----:R-:W-:Y:S05]  /*223c0*/  WARPSYNC.COLLECTIVE R15, `(.L_x_6371) ;  /* 0x000000000f087348 */ /* 0x001fea0003c00000 */
[----:B------:R1:W2:Y:S02]  /*223d0*/  SHFL.IDX P6, R14, R13, R12, R11 ;  /* 0x0000000c0d0e7389 */ /* 0x0002a400000c000b */
[----:B012---:R-:W-:Y:S01]  /*223e0*/  ENDCOLLECTIVE ;  /* 0x000000000000791b */ /* 0x007fe20003800000 */
.L_x_6371:
[----:B------:R-:W-:Y:S01]  /*223f0*/  ISETP.LT.OR P3, PT, R30, 0x1, !P1 ;  /* 0x000000011e00780c */ /* 0x000fe20004f61670 */
        /* <DEDUP_REMOVED lines=9> */
.L_x_6372:
        /* <DEDUP_REMOVED lines=17> */
.L_x_6373:
[----:B------:R-:W-:Y:S02]  /*225a0*/  IMAD.MOV.U32 R13, RZ, RZ, R6 ;  /* 0x000000ffff0d7224 */ /* 0x000fe400078e0006 */
[----:B------:R-:W-:Y:S01]  /*225b0*/  IMAD.MOV.U32 R12, RZ, RZ, 0x2 ;  /* 0x00000002ff0c7424 */ /* 0x000fe200078e00ff */
[----:B------:R-:W-:-:S13]  /*225c0*/  IADD3 R2, P3, R14, R0, RZ ;  /* 0x000000000e027210 */ /* 0x000fda0007f7e0ff */
[----:B------:R-:W-:Y:S05]  /*225d0*/  WARPSYNC.COLLECTIVE R15, `(.L_x_6374) ;  /* 0x000000000f087348 */ /* 0x000fea0003c00000 */
[----:B------:R0:W1:Y:S02]  /*225e0*/  SHFL.IDX P6, R14, R13, R12, R11 ;  /* 0x0000000c0d0e7389 */ /* 0x00006400000c000b */
[----:B01----:R-:W-:Y:S01]  /*225f0*/  ENDCOLLECTIVE ;  /* 0x000000000000791b */ /* 0x003fe20003800000 */
.L_x_6374:
        /* <DEDUP_REMOVED lines=17> */
.L_x_6375:
[----:B------:R-:W-:Y:S02]  /*22710*/  IMAD.MOV.U32 R13, RZ, RZ, R6 ;  /* 0x000000ffff0d7224 */ /* 0x000fe400078e0006 */
[----:B------:R-:W-:Y:S01]  /*22720*/  IMAD.MOV.U32 R12, RZ, RZ, 0x3 ;  /* 0x00000003ff0c7424 */ /* 0x000fe200078e00ff */
[----:B------:R-:W-:-:S13]  /*22730*/  IADD3 R2, P3, R14, R0, RZ ;  /* 0x000000000e027210 */ /* 0x000fda0007f7e0ff */
[----:B------:R-:W-:Y:S05]  /*22740*/  WARPSYNC.COLLECTIVE R15, `(.L_x_6376) ;  /* 0x000000000f087348 */ /* 0x000fea0003c00000 */
[----:B------:R0:W1:Y:S02]  /*22750*/  SHFL.IDX P6, R14, R13, R12, R11 ;  /* 0x0000000c0d0e7389 */ /* 0x00006400000c000b */
[----:B01----:R-:W-:Y:S01]  /*22760*/  ENDCOLLECTIVE ;  /* 0x000000000000791b */ /* 0x003fe20003800000 */
.L_x_6376:
        /* <DEDUP_REMOVED lines=17> */
.L_x_6377:
[----:B------:R-:W-:Y:S02]  /*22880*/  IMAD.MOV.U32 R13, RZ, RZ, R6 ;  /* 0x000000ffff0d7224 */ /* 0x000fe400078e0006 */
[----:B------:R-:W-:Y:S01]  /*22890*/  IMAD.MOV.U32 R12, RZ, RZ, 0x4 ;  /* 0x00000004ff0c7424 */ /* 0x000fe200078e00ff */
[----:B------:R-:W-:-:S13]  /*228a0*/  IADD3 R2, P3, R14, R0, RZ ;  /* 0x000000000e027210 */ /* 0x000fda0007f7e0ff */
[----:B------:R-:W-:Y:S05]  /*228b0*/  WARPSYNC.COLLECTIVE R15, `(.L_x_6378) ;  /* 0x000000000f087348 */ /* 0x000fea0003c00000 */
[----:B------:R0:W1:Y:S02]  /*228c0*/  SHFL.IDX P6, R14, R13, R12, R11 ;  /* 0x0000000c0d0e7389 */ /* 0x00006400000c000b */
[----:B01----:R-:W-:Y:S01]  /*228d0*/  ENDCOLLECTIVE ;  /* 0x000000000000791b */ /* 0x003fe20003800000 */
.L_x_6378:
        /* <DEDUP_REMOVED lines=17> */
.L_x_6379:
[----:B------:R-:W-:Y:S01]  /*229f0*/  MOV R13, R6 ;  /* 0x00000006000d7202 */ /* 0x000fe20000000f00 */
[----:B------:R-:W-:Y:S01]  /*22a00*/  IMAD.MOV.U32 R12, RZ, RZ, 0x5 ;  /* 0x00000005ff0c7424 */ /* 0x000fe200078e00ff */
[----:B------:R-:W-:-:S13]  /*22a10*/  IADD3 R2, P3, R14, R0, RZ ;  /* 0x000000000e027210 */ /* 0x000fda0007f7e0ff */
[----:B------:R-:W-:Y:S05]  /*22a20*/  WARPSYNC.COLLECTIVE R15, `(.L_x_6380) ;  /* 0x000000000f087348 */ /* 0x000fea0003c00000 */
[----:B------:R0:W1:Y:S02]  /*22a30*/  SHFL.IDX P6, R14, R13, R12, R11 ;  /* 0x0000000c0d0e7389 */ /* 0x00006400000c000b */
[----:B01----:R-:W-:Y:S01]  /*22a40*/  ENDCOLLECTIVE ;  /* 0x000000000000791b */ /* 0x003fe20003800000 */
.L_x_6380:
        /* <DEDUP_REMOVED lines=12> */
.L_x_6381:
        /* <DEDUP_REMOVED lines=9> */
.L_x_6195:
[----:B0-----:R0:W1:Y:S02]  /*22ba0*/  SYNCS.PHASECHK.TRANS64.TRYWAIT P0, [R6+URZ+0x32440], R21 ;  /* 0x03244015060075a7 */ /* 0x001064000800017f */
[----:B-1----:R-:W-:Y:S05]  /*22bb0*/  @!P0 NANOSLEEP.SYNCS 0x989680 ;  /* 0x009896800000895d */ /* 0x002fea0003900000 */
[----:B------:R-:W1:Y:S02]  /*22bc0*/  @!P0 SYNCS.PHASECHK.TRANS64 P0, [R6+URZ+0x32440], R21 ;  /* 0x03244015060085a7 */ /* 0x000e64000800007f */
[----:B-1----:R-:W-:Y:S05]  /*22bd0*/  @!P0 BRA `(.L_x_6195) ;  /* 0xfffffffc00f08947 */ /* 0x002fea000383ffff */
[----:B------:R-:W-:Y:S05]  /*22be0*/  BRA `(.L_x_6383) ;  /* 0xffffff9c00307947 */ /* 0x000fea000383ffff */
.L_x_6196:
        /* <DEDUP_REMOVED lines=8> */
.L_x_6385:
[----:B------:R-:W-:Y:S05]  /*22c70*/  BSYNC B1 ;  /* 0x0000000000017941 */ /* 0x000fea0003800000 */
.L_x_6384:
        /* <DEDUP_REMOVED lines=9> */
.L_x_6386:
[----:B------:R-:W-:Y:S02]  /*22d10*/  IMAD.MOV.U32 R13, RZ, RZ, R9 ;  /* 0x000000ffff0d7224 */ /* 0x000fe400078e0009 */
[----:B------:R-:W-:Y:S02]  /*22d20*/  IMAD.MOV.U32 R12, RZ, RZ, 0x1 ;  /* 0x00000001ff0c7424 */ /* 0x000fe400078e00ff */
[----:B------:R-:W-:-:S07]  /*22d30*/  IMAD.MOV.U32 R2, RZ, RZ, R14 ;  /* 0x000000ffff027224 */ /* 0x000fce00078e000e */
[----:B------:R-:W-:Y:S05]  /*22d40*/  WARPSYNC.COLLECTIVE R15, `(.L_x_6387) ;  /* 0x000000000f087348 */ /* 0x000fea0003c00000 */
[----:B------:R0:W1:Y:S02]  /*22d50*/  SHFL.IDX P6, R14, R13, R12, R11 ;  /* 0x0000000c0d0e7389 */ /* 0x00006400000c000b */
[----:B01----:R-:W-:Y:S01]  /*22d60*/  ENDCOLLECTIVE ;  /* 0x000000000000791b */ /* 0x003fe20003800000 */
.L_x_6387:
        /* <DEDUP_REMOVED lines=11> */
.L_x_6388:
[----:B------:R-:W-:Y:S02]  /*22e20*/  IMAD.MOV.U32 R13, RZ, RZ, R9 ;  /* 0x000000ffff0d7224 */ /* 0x000fe400078e0009 */
[----:B------:R-:W-:Y:S02]  /*22e30*/  IMAD.MOV.U32 R12, RZ, RZ, 0x2 ;  /* 0x00000002ff0c7424 */ /* 0x000fe400078e00ff */
[----:B------:R-:W-:-:S07]  /*22e40*/  IMAD.MOV.U32 R2, RZ, RZ, R14 ;  /* 0x000000ffff027224 */ /* 0x000fce00078e000e */
[----:B------:R-:W-:Y:S05]  /*22e50*/  WARPSYNC.COLLECTIVE R15, `(.L_x_6389) ;  /* 0x000000000f087348 */ /* 0x000fea0003c00000 */
[----:B------:R0:W1:Y:S02]  /*22e60*/  SHFL.IDX P6, R14, R13, R12, R11 ;  /* 0x0000000c0d0e7389 */ /* 0x00006400000c000b */
[----:B01----:R-:W-:Y:S01]  /*22e70*/  ENDCOLLECTIVE ;  /* 0x000000000000791b */ /* 0x003fe20003800000 */
.L_x_6389:
        /* <DEDUP_REMOVED lines=11> */
.L_x_6390:
[----:B------:R-:W-:Y:S02]  /*22f30*/  IMAD.MOV.U32 R13, RZ, RZ, R9 ;  /* 0x000000ffff0d7224 */ /* 0x000fe400078e0009 */
[----:B------:R-:W-:Y:S02]  /*22f40*/  IMAD.MOV.U32 R12, RZ, RZ, 0x3 ;  /* 0x00000003ff0c7424 */ /* 0x000fe400078e00ff */
[----:B------:R-:W-:-:S07]  /*22f50*/  IMAD.MOV.U32 R2, RZ, RZ, R14 ;  /* 0x000000ffff027224 */ /* 0x000fce00078e000e */
[----:B------:R-:W-:Y:S05]  /*22f60*/  WARPSYNC.COLLECTIVE R15, `(.L_x_6391) ;  /* 0x000000000f087348 */ /* 0x000fea0003c00000 */
[----:B------:R0:W1:Y:S02]  /*22f70*/  SHFL.IDX P6, R14, R13, R12, R11 ;  /* 0x0000000c0d0e7389 */ /* 0x00006400000c000b */
[----:B01----:R-:W-:Y:S01]  /*22f80*/  ENDCOLLECTIVE ;  /* 0x000000000000791b */ /* 0x003fe20003800000 */
.L_x_6391:
        /* <DEDUP_REMOVED lines=11> */
.L_x_6392:
[----:B------:R-:W-:Y:S02]  /*23040*/  IMAD.MOV.U32 R13, RZ, RZ, R9 ;  /* 0x000000ffff0d7224 */ /* 0x000fe400078e0009 */
[----:B------:R-:W-:Y:S02]  /*23050*/  IMAD.MOV.U32 R12, RZ, RZ, 0x4 ;  /* 0x00000004ff0c7424 */ /* 0x000fe400078e00ff */
[----:B------:R-:W-:-:S07]  /*23060*/  IMAD.MOV.U32 R2, RZ, RZ, R14 ;  /* 0x000000ffff027224 */ /* 0x000fce00078e000e */
[----:B------:R-:W-:Y:S05]  /*23070*/  WARPSYNC.COLLECTIVE R15, `(.L_x_6393) ;  /* 0x000000000f087348 */ /* 0x000fea0003c00000 */
[----:B------:R0:W1:Y:S02]  /*23080*/  SHFL.IDX P6, R14, R13, R12, R11 ;  /* 0x0000000c0d0e7389 */ /* 0x00006400000c000b */
[----:B01----:R-:W-:Y:S01]  /*23090*/  ENDCOLLECTIVE ;  /* 0x000000000000791b */ /* 0x003fe20003800000 */
.L_x_6393:
        /* <DEDUP_REMOVED lines=11> */
.L_x_6394:
[----:B------:R-:W-:Y:S02]  /*23150*/  IMAD.MOV.U32 R13, RZ, RZ, R9 ;  /* 0x000000ffff0d7224 */ /* 0x000fe400078e0009 */
[----:B------:R-:W-:Y:S02]  /*23160*/  IMAD.MOV.U32 R12, RZ, RZ, 0x5 ;  /* 0x00000005ff0c7424 */ /* 0x000fe400078e00ff */
[----:B------:R-:W-:-:S07]  /*23170*/  IMAD.MOV.U32 R2, RZ, RZ, R14 ;  /* 0x000000ffff027224 */ /* 0x000fce00078e000e */
[----:B------:R-:W-:Y:S05]  /*23180*/  WARPSYNC.COLLECTIVE R15, `(.L_x_6395) ;  /* 0x000000000f087348 */ /* 0x000fea0003c00000 */
[----:B------:R0:W1:Y:S02]  /*23190*/  SHFL.IDX P6, R14, R13, R12, R11 ;  /* 0x0000000c0d0e7389 */ /* 0x00006400000c000b */
[----:B01----:R-:W-:Y:S01]  /*231a0*/  ENDCOLLECTIVE ;  /* 0x000000000000791b */ /* 0x003fe20003800000 */
.L_x_6395:
        /* <DEDUP_REMOVED lines=11> */
.L_x_6396:
[----:B------:R-:W-:Y:S01]  /*23260*/  IMAD.MOV.U32 R2, RZ, RZ, R14 ;  /* 0x000000ffff027224 */ /* 0x000fe200078e000e */
[----:B------:R-:W-:Y:S06]  /*23270*/  BRA `(.L_x_6397) ;  /* 0xffffff9800647947 */ /* 0x000fec000383ffff */
.L_x_6201:
[----:B---3--:R3:W4:Y:S02]  /*23280*/  SYNCS.PHASECHK.TRANS64.TRYWAIT P0, [R6+URZ+0x32460], R21 ;  /* 0x03246015060075a7 */ /* 0x008724000800017f */
[----:B----4-:R-:W-:Y:S05]  /*23290*/  @!P0 NANOSLEEP.SYNCS 0x989680 ;  /* 0x009896800000895d */ /* 0x010fea0003900000 */
[----:B------:R-:W4:Y:S02]  /*232a0*/  @!P0 SYNCS.PHASECHK.TRANS64 P0, [R6+URZ+0x32460], R21 ;  /* 0x03246015060085a7 */ /* 0x000f24000800007f */
[----:B----4-:R-:W-:Y:S05]  /*232b0*/  @!P0 BRA `(.L_x_6201) ;  /* 0xfffffffc00f08947 */ /* 0x010fea000383ffff */
[----:B------:R-:W-:Y:S05]  /*232c0*/  BRA `(.L_x_6398) ;  /* 0xffffff9800b47947 */ /* 0x000fea000383ffff */
.L_x_6202:
        /* <DEDUP_REMOVED lines=8> */
.L_x_6400:
[----:B------:R-:W-:Y:S05]  /*23350*/  BSYNC B1 ;  /* 0x0000000000017941 */ /* 0x000fea0003800000 */
.L_x_6399:
        /* <DEDUP_REMOVED lines=9> */
.L_x_6401:
[----:B------:R-:W-:Y:S02]  /*233f0*/  IMAD.MOV.U32 R13, RZ, RZ, R9 ;  /* 0x000000ffff0d7224 */ /* 0x000fe400078e0009 */
[----:B------:R-:W-:Y:S01]  /*23400*/  IMAD.MOV.U32 R12, RZ, RZ, 0x1 ;  /* 0x00000001ff0c7424 */ /* 0x000fe200078e00ff */
[----:B------:R-:W-:-:S13]  /*23410*/  IADD3 R2, P0, R14, R0, RZ ;  /* 0x000000000e027210 */ /* 0x000fda0007f1e0ff */
[----:B------:R-:W-:Y:S05]  /*23420*/  WARPSYNC.COLLECTIVE R15, `(.L_x_6402) ;  /* 0x000000000f087348 */ /* 0x000fea0003c00000 */
[----:B------:R0:W1:Y:S02]  /*23430*/  SHFL.IDX P6, R14, R13, R12, R11 ;  /* 0x0000000c0d0e7389 */ /* 0x00006400000c000b */
[----:B01----:R-:W-:Y:S01]  /*23440*/  ENDCOLLECTIVE ;  /* 0x000000000000791b */ /* 0x003fe20003800000 */
.L_x_6402:
        /* <DEDUP_REMOVED lines=13> */
.L_x_6403:
[----:B------:R-:W-:Y:S02]  /*23520*/  IMAD.MOV.U32 R13, RZ, RZ, R9 ;  /* 0x000000ffff0d7224 */ /* 0x000fe400078e0009 */
[----:B------:R-:W-:Y:S01]  /*23530*/  IMAD.MOV.U32 R12, RZ, RZ, 0x2 ;  /* 0x00000002ff0c7424 */ /* 0x000fe200078e00ff */
[----:B------:R-:W-:-:S13]  /*23540*/  IADD3 R2, P0, R14, R0, RZ ;  /* 0x000000000e027210 */ /* 0x000fda0007f1e0ff */
[----:B------:R-:W-:Y:S05]  /*23550*/  WARPSYNC.COLLECTIVE R15, `(.L_x_6404) ;  /* 0x000000000f087348 */ /* 0x000fea0003c00000 */
[----:B------:R0:W1:Y:S02]  /*23560*/  SHFL.IDX P6, R14, R13, R12, R11 ;  /* 0x0000000c0d0e7389 */ /* 0x00006400000c000b */
[----:B01----:R-:W-:Y:S01]  /*23570*/  ENDCOLLECTIVE ;  /* 0x000000000000791b */ /* 0x003fe20003800000 */
.L_x_6404:
        /* <DEDUP_REMOVED lines=13> */
.L_x_6405:
[----:B------:R-:W-:Y:S02]  /*23650*/  IMAD.MOV.U32 R13, RZ, RZ, R9 ;  /* 0x000000ffff0d7224 */ /* 0x000fe400078e0009 */
[----:B------:R-:W-:Y:S01]  /*23660*/  IMAD.MOV.U32 R12, RZ, RZ, 0x3 ;  /* 0x00000003ff0c7424 */ /* 0x000fe200078e00ff */
[----:B------:R-:W-:-:S13]  /*23670*/  IADD3 R2, P0, R14, R0, RZ ;  /* 0x000000000e027210 */ /* 0x000fda0007f1e0ff */
[----:B------:R-:W-:Y:S05]  /*23680*/  WARPSYNC.COLLECTIVE R15, `(.L_x_6406) ;  /* 0x000000000f087348 */ /* 0x000fea0003c00000 */
[----:B------:R0:W1:Y:S02]  /*23690*/  SHFL.IDX P6, R14, R13, R12, R11 ;  /* 0x0000000c0d0e7389 */ /* 0x00006400000c000b */
[----:B01----:R-:W-:Y:S01]  /*236a0*/  ENDCOLLECTIVE ;  /* 0x000000000000791b */ /* 0x003fe20003800000 */
.L_x_6406:
        /* <DEDUP_REMOVED lines=13> */
.L_x_6407:
[----:B------:R-:W-:Y:S02]  /*23780*/  IMAD.MOV.U32 R13, RZ, RZ, R9 ;  /* 0x000000ffff0d7224 */ /* 0x000fe400078e0009 */
[----:B------:R-:W-:Y:S01]  /*23790*/  IMAD.MOV.U32 R12, RZ, RZ, 0x4 ;  /* 0x00000004ff0c7424 */ /* 0x000fe200078e00ff */
[----:B------:R-:W-:-:S13]  /*237a0*/  IADD3 R2, P0, R14, R0, RZ ;  /* 0x000000000e027210 */ /* 0x000fda0007f1e0ff */
[----:B------:R-:W-:Y:S05]  /*237b0*/  WARPSYNC.COLLECTIVE R15, `(.L_x_6408) ;  /* 0x000000000f087348 */ /* 0x000fea0003c00000 */
[----:B------:R0:W1:Y:S02]  /*237c0*/  SHFL.IDX P6, R14, R13, R12, R11 ;  /* 0x0000000c0d0e7389 */ /* 0x00006400000c000b */
[----:B01----:R-:W-:Y:S01]  /*237d0*/  ENDCOLLECTIVE ;  /* 0x000000000000791b */ /* 0x003fe20003800000 */
.L_x_6408:
        /* <DEDUP_REMOVED lines=13> */
.L_x_6409:
[----:B------:R-:W-:Y:S02]  /*238b0*/  IMAD.MOV.U32 R13, RZ, RZ, R9 ;  /* 0x000000ffff0d7224 */ /* 0x000fe400078e0009 */
[----:B------:R-:W-:Y:S01]  /*238c0*/  IMAD.MOV.U32 R12, RZ, RZ, 0x5 ;  /* 0x00000005ff0c7424 */ /* 0x000fe200078e00ff */
[----:B------:R-:W-:-:S13]  /*238d0*/  IADD3 R2, P0, R14, R0, RZ ;  /* 0x000000000e027210 */ /* 0x000fda0007f1e0ff */
[----:B------:R-:W-:Y:S05]  /*238e0*/  WARPSYNC.COLLECTIVE R15, `(.L_x_6410) ;  /* 0x000000000f087348 */ /* 0x000fea0003c00000 */
[----:B------:R0:W1:Y:S02]  /*238f0*/  SHFL.IDX P6, R14, R13, R12, R11 ;  /* 0x0000000c0d0e7389 */ /* 0x00006400000c000b */
[----:B01----:R-:W-:Y:S01]  /*23900*/  ENDCOLLECTIVE ;  /* 0x000000000000791b */ /* 0x003fe20003800000 */
.L_x_6410:
        /* <DEDUP_REMOVED lines=13> */
.L_x_6411:
[----:B------:R-:W-:Y:S05]  /*239e0*/  BRA `(.L_x_6412) ;  /* 0xffffff9800047947 */ /* 0x000fea000383ffff */
.L_x_6210:
        /* <DEDUP_REMOVED lines=8> */
.L_x_6414:
[----:B------:R-:W-:Y:S05]  /*23a70*/  BSYNC B0 ;  /* 0x0000000000007941 */ /* 0x000fea0003800000 */
.L_x_6413:
        /* <DEDUP_REMOVED lines=9> */
.L_x_6415:
        /* <DEDUP_REMOVED lines=18> */
.L_x_6416:
[----:B------:R-:W-:Y:S01]  /*23c30*/  IMAD.MOV.U32 R12, RZ, RZ, 0x2 ;  /* 0x00000002ff0c7424 */ /* 0x000fe200078e00ff */
[----:B------:R-:W-:-:S05]  /*23c40*/  SEL R6, R14, RZ, P1 ;  /* 0x000000ff0e067207 */ /* 0x000fca0000800000 */
[----:B------:R-:W-:-:S04]  /*23c50*/  IMAD.IADD R6, R5, 0x1, R6 ;  /* 0x0000000105067824 */ /* 0x000fc800078e0206 */
[----:B------:R-:W-:-:S07]  /*23c60*/  IMAD.MOV.U32 R13, RZ, RZ, R6 ;  /* 0x000000ffff0d7224 */ /* 0x000fce00078e0006 */
[----:B------:R-:W-:Y:S05]  /*23c70*/  WARPSYNC.COLLECTIVE R15, `(.L_x_6417) ;  /* 0x000000000f087348 */ /* 0x000fea0003c00000 */
[----:B------:R0:W1:Y:S02]  /*23c80*/  SHFL.UP P6, R14, R13, R12, R11 ;  /* 0x0400000c0d0e7389 */ /* 0x00006400000c000b */
[----:B01----:R-:W-:Y:S01]  /*23c90*/  ENDCOLLECTIVE ;  /* 0x000000000000791b */ /* 0x003fe20003800000 */
.L_x_6417:
[----:B------:R-:W-:Y:S01]  /*23ca0*/  IMAD.MOV.U32 R12, RZ, RZ, 0x4 ;  /* 0x00000004ff0c7424 */ /* 0x000fe200078e00ff */
[----:B------:R-:W-:-:S04]  /*23cb0*/  SEL R7, R14, RZ, P2 ;  /* 0x000000ff0e077207 */ /* 0x000fc80001000000 */
[----:B------:R-:W-:-:S05]  /*23cc0*/  IADD3 R7, R6, R7, RZ ;  /* 0x0000000706077210 */ /* 0x000fca0007ffe0ff */
[----:B------:R-:W-:-:S07]  /*23cd0*/  IMAD.MOV.U32 R13, RZ, RZ, R7 ;  /* 0x000000ffff0d7224 */ /* 0x000fce00078e0007 */
[----:B------:R-:W-:Y:S05]  /*23ce0*/  WARPSYNC.COLLECTIVE R15, `(.L_x_6418) ;  /* 0x000000000f087348 */ /* 0x000fea0003c00000 */
[----:B------:R0:W1:Y:S02]  /*23cf0*/  SHFL.UP P6, R14, R13, R12, R11 ;  /* 0x0400000c0d0e7389 */ /* 0x00006400000c000b */
[----:B01----:R-:W-:Y:S01]  /*23d00*/  ENDCOLLECTIVE ;  /* 0x000000000000791b */ /* 0x003fe20003800000 */
.L_x_6418:
[----:B------:R-:W-:Y:S02]  /*23d10*/  MOV R12, 0x8 ;  /* 0x00000008000c7802 */ /* 0x000fe40000000f00 */
[----:B------:R-:W-:-:S05]  /*23d20*/  SEL R2, R14, RZ, P3 ;  /* 0x000000ff0e027207 */ /* 0x000fca0001800000 */
[----:B------:R-:W-:-:S04]  /*23d30*/  IMAD.IADD R2, R7, 0x1, R2 ;  /* 0x0000000107027824 */ /* 0x000fc800078e0202 */
[----:B------:R-:W-:-:S07]  /*23d40*/  IMAD.MOV.U32 R13, RZ, RZ, R2 ;  /* 0x000000ffff0d7224 */ /* 0x000fce00078e0002 */
[----:B------:R-:W-:Y:S05]  /*23d50*/  WARPSYNC.COLLECTIVE R15, `(.L_x_6419) ;  /* 0x000000000f087348 */ /* 0x000fea0003c00000 */
[----:B------:R0:W1:Y:S02]  /*23d60*/  SHFL.UP P6, R14, R13, R12, R11 ;  /* 0x0400000c0d0e7389 */ /* 0x00006400000c000b */
[----:B01----:R-:W-:Y:S01]  /*23d70*/  ENDCOLLECTIVE ;  /* 0x000000000000791b */ /* 0x003fe20003800000 */
.L_x_6419:
[----:B------:R-:W-:Y:S01]  /*23d80*/  IMAD.MOV.U32 R12, RZ, RZ, 0x10 ;  /* 0x00000010ff0c7424 */ /* 0x000fe200078e00ff */
[----:B------:R-:W-:-:S05]  /*23d90*/  SEL R3, R14, RZ, P4 ;  /* 0x000000ff0e037207 */ /* 0x000fca0002000000 */
[----:B------:R-:W-:-:S04]  /*23da0*/  IMAD.IADD R3, R2, 0x1, R3 ;  /* 0x0000000102037824 */ /* 0x000fc800078e0203 */
[----:B------:R-:W-:-:S07]  /*23db0*/  IMAD.MOV.U32 R13, RZ, RZ, R3 ;  /* 0x000000ffff0d7224 */ /* 0x000fce00078e0003 */
[----:B------:R-:W-:Y:S05]  /*23dc0*/  WARPSYNC.COLLECTIVE R15, `(.L_x_6420) ;  /* 0x000000000f087348 */ /* 0x000fea0003c00000 */
[----:B------:R0:W1:Y:S02]  /*23dd0*/  SHFL.UP P6, R14, R13, R12, R11 ;  /* 0x0400000c0d0e7389 */ /* 0x00006400000c000b */
[----:B01----:R-:W-:Y:S01]  /*23de0*/  ENDCOLLECTIVE ;  /* 0x000000000000791b */ /* 0x003fe20003800000 */
.L_x_6420:
        /* <DEDUP_REMOVED lines=8> */
.L_x_6421:
[----:B------:R-:W-:Y:S05]  /*23e70*/  BRA `(.L_x_6422) ;  /* 0xffffff9800647947 */ /* 0x000fea000383ffff */
.L_x_6215:
        /* <DEDUP_REMOVED lines=8> */
.L_x_6424:
[----:B------:R-:W-:Y:S05]  /*23f00*/  BSYNC B0 ;  /* 0x0000000000007941 */ /* 0x000fea0003800000 */
.L_x_6423:
        /* <DEDUP_REMOVED lines=8> */
.L_x_6425:
[----:B------:R-:W-:Y:S01]  /*23f90*/  IMAD.MOV.U32 R12, RZ, RZ, 0x4 ;  /* 0x00000004ff0c7424 */ /* 0x000fe200078e00ff */
[----:B------:R-:W-:-:S05]  /*23fa0*/  SEL R2, R14, RZ, P2 ;  /* 0x000000ff0e027207 */ /* 0x000fca0001000000 */
[----:B------:R-:W-:-:S04]  /*23fb0*/  IMAD.IADD R2, R13, 0x1, R2 ;  /* 0x000000010d027824 */ /* 0x000fc800078e0202 */
[----:B------:R-:W-:-:S07]  /*23fc0*/  IMAD.MOV.U32 R13, RZ, RZ, R2 ;  /* 0x000000ffff0d7224 */ /* 0x000fce00078e0002 */
[----:B------:R-:W-:Y:S05]  /*23fd0*/  WARPSYNC.COLLECTIVE R15, `(.L_x_6426) ;  /* 0x000000000f087348 */ /* 0x000fea0003c00000 */
[----:B------:R0:W1:Y:S02]  /*23fe0*/  SHFL.UP P6, R14, R13, R12, R11 ;  /* 0x0400000c0d0e7389 */ /* 0x00006400000c000b */
[----:B01----:R-:W-:Y:S01]  /*23ff0*/  ENDCOLLECTIVE ;  /* 0x000000000000791b */ /* 0x003fe20003800000 */
.L_x_6426:
[----:B------:R-:W-:Y:S01]  /*24000*/  IMAD.MOV.U32 R12, RZ, RZ, 0x8 ;  /* 0x00000008ff0c7424 */ /* 0x000fe200078e00ff */
[----:B------:R-:W-:-:S05]  /*24010*/  SEL R3, R14, RZ, P3 ;  /* 0x000000ff0e037207 */ /* 0x000fca0001800000 */
[----:B------:R-:W-:-:S05]  /*24020*/  IMAD.IADD R3, R2, 0x1, R3 ;  /* 0x0000000102037824 */ /* 0x000fca00078e0203 */
[----:B------:R-:W-:-:S07]  /*24030*/  MOV R13, R3 ;  /* 0x00000003000d7202 */ /* 0x000fce0000000f00 */
[----:B------:R-:W-:Y:S05]  /*24040*/  WARPSYNC.COLLECTIVE R15, `(.L_x_6427) ;  /* 0x000000000f087348 */ /* 0x000fea0003c00000 */
[----:B------:R0:W1:Y:S02]  /*24050*/  SHFL.UP P6, R14, R13, R12, R11 ;  /* 0x0400000c0d0e7389 */ /* 0x00006400000c000b */
[----:B01----:R-:W-:Y:S01]  /*24060*/  ENDCOLLECTIVE ;  /* 0x000000000000791b */ /* 0x003fe20003800000 */
.L_x_6427:
[----:B------:R-:W-:Y:S01]  /*24070*/  IMAD.MOV.U32 R12, RZ, RZ, 0x10 ;  /* 0x00000010ff0c7424 */ /* 0x000fe200078e00ff */
[----:B------:R-:W-:-:S05]  /*24080*/  SEL R4, R14, RZ, P4 ;  /* 0x000000ff0e047207 */ /* 0x000fca0002000000 */
[----:B------:R-:W-:-:S04]  /*24090*/  IMAD.IADD R4, R3, 0x1, R4 ;  /* 0x0000000103047824 */ /* 0x000fc800078e0204 */
[----:B------:R-:W-:-:S07]  /*240a0*/  IMAD.MOV.U32 R13, RZ, RZ, R4 ;  /* 0x000000ffff0d7224 */ /* 0x000fce00078e0004 */
[----:B------:R-:W-:Y:S05]  /*240b0*/  WARPSYNC.COLLECTIVE R15, `(.L_x_6428) ;  /* 0x000000000f087348 */ /* 0x000fea0003c00000 */
[----:B------:R0:W1:Y:S02]  /*240c0*/  SHFL.UP P6, R14, R13, R12, R11 ;  /* 0x0400000c0d0e7389 */ /* 0x00006400000c000b */
[----:B01----:R-:W-:Y:S01]  /*240d0*/  ENDCOLLECTIVE ;  /* 0x000000000000791b */ /* 0x003fe20003800000 */
.L_x_6428:
        /* <DEDUP_REMOVED lines=8> */
.L_x_6429:
[----:B------:R-:W-:Y:S05]  /*24160*/  BRA `(.L_x_6430) ;  /* 0xffffff9800447947 */ /* 0x000fea000383ffff */
.L_x_6217:
[----:B------:R-:W-:Y:S01]  /*24170*/  BSSY B0, `(.L_x_6431) ;  /* 0x0000006000007945 */ /* 0x000fe20003800000 */
[----:B------:R-:W-:Y:S01]  /*24180*/  PLOP3.LUT P6, PT, P6, PT, PT, 0x8, 0x0 ;  /* 0x000000000000781c */ /* 0x000fe200037ce170 */
[----:B------:R-:W-:-:S12]  /*24190*/  IMAD.MOV.U32 R15, RZ, RZ, -0x1 ;  /* 0xffffffffff0f7424 */ /* 0x000fd800078e00ff */
[----:B01----:R-:W-:Y:S05]  /*241a0*/  WARPSYNC.COLLECTIVE R15, `(.L_x_6432) ;  /* 0x000000000f087348 */ /* 0x003fea0003c00000 */
[----:B------:R-:W-:Y:S01]  /*241b0*/  VOTE.ANY R14, PT, P6 ;  /* 0x00000000000e7806 */ /* 0x000fe200030e0100 */
[----:B01----:R-:W-:Y:S06]  /*241c0*/  ENDCOLLECTIVE ;  /* 0x000000000000791b */ /* 0x003fec0003800000 */
.L_x_6432:
[----:B------:R-:W-:Y:S05]  /*241d0*/  BSYNC B0 ;  /* 0x0000000000007941 */ /* 0x000fea0003800000 */
.L_x_6431:
        /* <DEDUP_REMOVED lines=9> */
.L_x_6433:
[----:B------:R-:W-:Y:S01]  /*24270*/  MOV R5, R14 ;  /* 0x0000000e00057202 */ /* 0x000fe20000000f00 */
[----:B------:R-:W-:Y:S06]  /*24280*/  BRA `(.L_x_6434) ;  /* 0xffffff9800347947 */ /* 0x000fec000383ffff */
.L_x_6219:
[----:B------:R-:W-:Y:S01]  /*24290*/  BSSY B0, `(.L_x_6435) ;  /* 0x0000007000007945 */ /* 0x000fe20003800000 */
[----:B------:R-:W-:Y:S02]  /*242a0*/  IMAD.MOV.U32 R13, RZ, RZ, R2 ;  /* 0x000000ffff0d7224 */ /* 0x000fe400078e0002 */
[----:B------:R-:W-:Y:S02]  /*242b0*/  IMAD.MOV.U32 R11, RZ, RZ, 0x1f ;  /* 0x0000001fff0b7424 */ /* 0x000fe400078e00ff */
[----:B------:R-:W-:-:S07]  /*242c0*/  IMAD.MOV.U32 R15, RZ, RZ, -0x1 ;  /* 0xffffffffff0f7424 */ /* 0x000fce00078e00ff */
[----:B0123--:R-:W-:Y:S05]  /*242d0*/  WARPSYNC.COLLECTIVE R15, `(.L_x_6436) ;  /* 0x000000000f087348 */ /* 0x00ffea0003c00000 */
[----:B------:R4:W0:Y:S02]  /*242e0*/  SHFL.IDX P6, R14, R13, R12, R11 ;  /* 0x0000000c0d0e7389 */ /* 0x00082400000c000b */
[----:B01234-:R-:W-:Y:S01]  /*242f0*/  ENDCOLLECTIVE ;  /* 0x000000000000791b */ /* 0x01ffe20003800000 */
.L_x_6436:
[----:B------:R-:W-:Y:S05]  /*24300*/  BSYNC B0 ;  /* 0x0000000000007941 */ /* 0x000fea0003800000 */
.L_x_6435:
[----:B------:R-:W-:Y:S05]  /*24310*/  BRA `(.L_x_6218) ;  /* 0xffffff98002c7947 */ /* 0x000fea000383ffff */
.L_x_6223:
[----:B0-----:R0:W1:Y:S02]  /*24320*/  SYNCS.PHASECHK.TRANS64.TRYWAIT P0, [R7+URZ+0x32420], R0 ;  /* 0x03242000070075a7 */ /* 0x001064000800017f */
[----:B-1----:R-:W-:Y:S05]  /*24330*/  @!P0 NANOSLEEP.SYNCS 0x989680 ;  /* 0x009896800000895d */ /* 0x002fea0003900000 */
[----:B------:R-:W1:Y:S02]  /*24340*/  @!P0 SYNCS.PHASECHK.TRANS64 P0, [R7+URZ+0x32420], R0 ;  /* 0x03242000070085a7 */ /* 0x000e64000800007f */
[----:B-1----:R-:W-:Y:S05]  /*24350*/  @!P0 BRA `(.L_x_6223) ;  /* 0xfffffffc00f08947 */ /* 0x002fea000383ffff */
[----:B------:R-:W-:Y:S05]  /*24360*/  BRA `(.L_x_6437) ;  /* 0xffffff9c00a47947 */ /* 0x000fea000383ffff */
.L_x_6224:
        /* <DEDUP_REMOVED lines=8> */
[----:B0--34-:R-:W-:Y:S05]  /*243f0*/  WARPSYNC.COLLECTIVE R15, `(.L_x_6439) ;  /* 0x000000000f087348 */ /* 0x019fea0003c00000 */
[----:B------:R1:W2:Y:S02]  /*24400*/  SHFL.IDX P6, R14, R13, R12, R11 ;  /* 0x0000000c0d0e7389 */ /* 0x0002a400000c000b */
[----:B01234-:R-:W-:Y:S01]  /*24410*/  ENDCOLLECTIVE ;  /* 0x000000000000791b */ /* 0x01ffe20003800000 */
.L_x_6439:
[----:B------:R-:W-:Y:S05]  /*24420*/  BSYNC B0 ;  /* 0x0000000000007941 */ /* 0x000fea0003800000 */
.L_x_6438:
[----:B------:R-:W-:Y:S05]  /*24430*/  BRA `(.L_x_6440) ;  /* 0xffffff9c008c7947 */ /* 0x000fea000383ffff */
.L_x_6225:
[----:B------:R-:W-:Y:S01]  /*24440*/  BSSY B0, `(.L_x_6441) ;  /* 0x0000006000007945 */ /* 0x000fe20003800000 */
[----:B------:R-:W-:-:S07]  /*24450*/  IMAD.MOV.U32 R15, RZ, RZ, -0x1 ;  /* 0xffffffffff0f7424 */ /* 0x000fce00078e00ff */
[----:B0--34-:R-:W-:Y:S05]  /*24460*/  WARPSYNC.COLLECTIVE R15, `(.L_x_6442) ;  /* 0x000000000f0c7348 */ /* 0x019fea0003c00000 */
[----:B------:R-:W-:Y:S02]  /*24470*/  ELECT P6, UR62, PT ;  /* 0x00000000003e782f */ /* 0x000fe400038c0000 */
[----:B------:R-:W-:Y:S01]  /*24480*/  MOV R14, UR62 ;  /* 0x0000003e000e7c02 */ /* 0x000fe20008000f00 */
[----:B0--34-:R-:W-:Y:S10]  /*24490*/  ENDCOLLECTIVE ;  /* 0x000000000000791b */ /* 0x019ff40003800000 */
.L_x_6442:
[----:B------:R-:W-:Y:S05]  /*244a0*/  BSYNC B0 ;  /* 0x0000000000007941 */ /* 0x000fea0003800000 */
.L_x_6441:
[----:B------:R-:W-:Y:S05]  /*244b0*/  BRA `(.L_x_6443) ;  /* 0xffffff9c00807947 */ /* 0x000fea000383ffff */
.L_x_6227:
[----:B0-----:R0:W1:Y:S02]  /*244c0*/  SYNCS.PHASECHK.TRANS64.TRYWAIT P1, [R5+URZ+0x32440], R0 ;  /* 0x03244000050075a7 */ /* 0x001064000802017f */
[----:B-1----:R-:W-:Y:S05]  /*244d0*/  @!P1 NANOSLEEP.SYNCS 0x989680 ;  /* 0x009896800000995d */ /* 0x002fea0003900000 */
[----:B------:R-:W1:Y:S02]  /*244e0*/  @!P1 SYNCS.PHASECHK.TRANS64 P1, [R5+URZ+0x32440], R0 ;  /* 0x03244000050095a7 */ /* 0x000e64000802007f */
[----:B-1----:R-:W-:Y:S05]  /*244f0*/  @!P1 BRA `(.L_x_6227) ;  /* 0xfffffffc00f09947 */ /* 0x002fea000383ffff */
[----:B------:R-:W-:Y:S05]  /*24500*/  BRA `(.L_x_6444) ;  /* 0xffffff9c00a07947 */ /* 0x000fea000383ffff */
.L_x_6229:
[----:B-1----:R1:W2:Y:S02]  /*24510*/  SYNCS.PHASECHK.TRANS64.TRYWAIT P1, [R3+URZ+0x32440], R2 ;  /* 0x03244002030075a7 */ /* 0x0022a4000802017f */
[----:B--2---:R-:W-:Y:S05]  /*24520*/  @!P1 NANOSLEEP.SYNCS 0x989680 ;  /* 0x009896800000995d */ /* 0x004fea0003900000 */
[----:B------:R-:W2:Y:S02]  /*24530*/  @!P1 SYNCS.PHASECHK.TRANS64 P1, [R3+URZ+0x32440], R2 ;  /* 0x03244002030095a7 */ /* 0x000ea4000802007f */
[----:B--2---:R-:W-:Y:S05]  /*24540*/  @!P1 BRA `(.L_x_6229) ;  /* 0xfffffffc00f09947 */ /* 0x004fea000383ffff */
[----:B------:R-:W-:Y:S05]  /*24550*/  BRA `(.L_x_6445) ;  /* 0xffffff9c00ac7947 */ /* 0x000fea000383ffff */
.L_x_6231:
[----:B--2---:R2:W0:Y:S02]  /*24560*/  SYNCS.PHASECHK.TRANS64.TRYWAIT P1, [R5+URZ+0x32460], R0 ;  /* 0x03246000050075a7 */ /* 0x004424000802017f */
[----:B0-----:R-:W-:Y:S05]  /*24570*/  @!P1 NANOSLEEP.SYNCS 0x989680 ;  /* 0x009896800000995d */ /* 0x001fea0003900000 */
[----:B------:R-:W0:Y:S02]  /*24580*/  @!P1 SYNCS.PHASECHK.TRANS64 P1, [R5+URZ+0x32460], R0 ;  /* 0x03246000050095a7 */ /* 0x000e24000802007f */
[----:B0-----:R-:W-:Y:S05]  /*24590*/  @!P1 BRA `(.L_x_6231) ;  /* 0xfffffffc00f09947 */ /* 0x001fea000383ffff */
[----:B------:R-:W-:Y:S05]  /*245a0*/  BRA `(.L_x_6446) ;  /* 0xffffff9c00a87947 */ /* 0x000fea000383ffff */
.L_x_6447:
        /* <DEDUP_REMOVED lines=13> */
.L_x_6468:


//--------------------- .nv.global.init           --------------------------
	.section	.nv.global.init,"aw",@progbits
.nv.global.init:
	.type		$str$23,@object
	.size		$str$23,($str$24 - $str$23)
$str$23:
        /*0000*/ 	.byte	0x28, 0x61, 0x64, 0x64, 0x72, 0x65, 0x73, 0x73, 0x20, 0x26, 0x20, 0x6d, 0x61, 0x73, 0x6b, 0x29
        /*0010*/ 	.byte	0x20, 0x3d, 0x3d, 0x20, 0x30, 0x00
	.type		$str$24,@object
	.size		$str$24,(__unnamed_4 - $str$24)
$str$24:
        /*0016*/ 	.byte	0x2f, 0x74, 0x6d, 0x70, 0x2f, 0x6f, 0x73, 0x73, 0x5f, 0x6b, 0x65, 0x72, 0x6e, 0x65, 0x6c, 0x73
        /*0026*/ 	.byte	0x5f, 0x73, 0x72, 0x63, 0x2f, 0x66, 0x6c, 0x61, 0x73, 0x68, 0x5f, 0x61, 0x74, 0x74, 0x65, 0x6e
        /*0036*/ 	.byte	0x74, 0x69, 0x6f, 0x6e, 0x2f, 0x63, 0x73, 0x72, 0x63, 0x2f, 0x63, 0x75, 0x74, 0x6c, 0x61, 0x73
        /*0046*/ 	.byte	0x73, 0x2f, 0x69, 0x6e, 0x63, 0x6c, 0x75, 0x64, 0x65, 0x2f, 0x63, 0x75, 0x74, 0x65, 0x2f, 0x70
        /*0056*/ 	.byte	0x6f, 0x69, 0x6e, 0x74, 0x65, 0x72, 0x5f, 0x66, 0x6c, 0x61, 0x67, 0x67, 0x65, 0x64, 0x2e, 0x68
        /*0066*/ 	.byte	0x70, 0x70, 0x00
	.type		__unnamed_4,@object
	.size		__unnamed_4,(__unnamed_5 - __unnamed_4)
__unnamed_4:
        /* <DEDUP_REMOVED lines=23> */
        /*01d9*/ 	.byte	0x3a, 0x43, 0x3c, 0x30, 0x3e, 0x3e, 0x3e, 0x3e, 0x3e, 0x20, 0x26, 0x5d, 0x00
	.type		__unnamed_5,@object
	.size		__unnamed_5,(__unnamed_7 - __unnamed_5)
__unnamed_5:
        /* <DEDUP_REMOVED lines=24> */
	.type		__unnamed_7,@object
	.size		__unnamed_7,(__unnamed_6 - __unnamed_7)
__unnamed_7:
        /* <DEDUP_REMOVED lines=24> */
	.type		__unnamed_6,@object
	.size		__unnamed_6,(__unnamed_1 - __unnamed_6)
__unnamed_6:
        /* <DEDUP_REMOVED lines=28> */
        /*06a6*/ 	.byte	0x34, 0x3e, 0x3e, 0x3e, 0x3e, 0x3e, 0x5d, 0x00
	.type		__unnamed_1,@object
	.size		__unnamed_1,(__unnamed_3 - __unnamed_1)
__unnamed_1:
        /* <DEDUP_REMOVED lines=28> */
        /*086e*/ 	.byte	0x34, 0x3e, 0x3e, 0x3e, 0x3e, 0x3e, 0x20, 0x26, 0x5d, 0x00
	.type		__unnamed_3,@object
	.size		__unnamed_3,(__unnamed_2 - __unnamed_3)
__unnamed_3:
        /* <DEDUP_REMOVED lines=29> */
	.type		__unnamed_2,@object
	.size		__unnamed_2,(.L_1 - __unnamed_2)
__unnamed_2:
        /* <DEDUP_REMOVED lines=29> */
.L_1:


//--------------------- .nv.shared._ZN7cutlass13device_kernelIN5flash11enable_sm90INS1_16FlashAttnFwdSm90INS1_25CollectiveMainloopFwdSm90ILi2EN4cute5tupleIJNS5_1CILi1EEES8_S8_EEENS6_IJNS7_ILi128EEENS7_ILi96EEENS7_ILi64EEEEEELi256ENS_6half_tEfNS_4arch4Sm90ELb0ELb0ELb1ELb0ELb1ELb0ELb0ELb1ELb0ELb1ELb0ELb0EEENS1_21CollectiveEpilogueFwdINS6_IJSA_NS7_ILi256EEESB_EEES9_SE_SG_Li256ELb0ELb1ELb0ELb0EEENS1_29StaticPersistentTileSchedulerILb0EEEEEEEEEvNT_6ParamsE --------------------------
	.section	.nv.shared._ZN7cutlass13device_kernelIN5flash11enable_sm90INS1_16FlashAttnFwdSm90INS1_25CollectiveMainloopFwdSm90ILi2EN4cute5tupleIJNS5_1CILi1EEES8_S8_EEENS6_IJNS7_ILi128EEENS7_ILi96EEENS7_ILi64EEEEEELi256ENS_6half_tEfNS_4arch4Sm90ELb0ELb0ELb1ELb0ELb1ELb0ELb0ELb1ELb0ELb1ELb0ELb0EEENS1_21CollectiveEpilogueFwdINS6_IJSA_NS7_ILi256EEESB_EEES9_SE_SG_Li256ELb0ELb1ELb0ELb0EEENS1_29StaticPersistentTileSchedulerILb0EEEEEEEEEvNT_6ParamsE,"aw",@nobits
	.sectionflags	@""
	.align	16
	.zero		1024


//--------------------- .nv.shared.reserved.0     --------------------------
	.section	.nv.shared.reserved.0,"aw",@nobits
	.weak		__nv_reservedSMEM_offset_0_alias
	.size		__nv_reservedSMEM_offset_0_alias, 0, 0
	.other		__nv_reservedSMEM_offset_0_alias,@"STO_CUDA_RESERVED_SHARED STV_DEFAULT"
__nv_reservedSMEM_offset_0_alias:
	.zero		0


//--------------------- .nv.global                --------------------------
	.section	.nv.global,"aw",@nobits
.nv.global:
	.type		_ZN83_INTERNAL_f04532c9_47_flash_fwd_hdim64_256_fp16_paged_softcap_sm90_cu_21e1f8cb_32984cute1_E,@object
	.size		_ZN83_INTERNAL_f04532c9_47_flash_fwd_hdim64_256_fp16_paged_softcap_sm90_cu_21e1f8cb_32984cute1_E,(_ZN83_INTERNAL_f04532c9_47_flash_fwd_hdim64_256_fp16_paged_softcap_sm90_cu_21e1f8cb_32984cuda3std3__45__cpo6cbeginE - _ZN83_INTERNAL_f04532c9_47_flash_fwd_hdim64_256_fp16_paged_softcap_sm90_cu_21e1f8cb_32984cute1_E)
_ZN83_INTERNAL_f04532c9_47_flash_fwd_hdim64_256_fp16_paged_softcap_sm90_cu_21e1f8cb_32984cute1_E:
	.zero		1
	.type		_ZN83_INTERNAL_f04532c9_47_flash_fwd_hdim64_256_fp16_paged_softcap_sm90_cu_21e1f8cb_32984cuda3std3__45__cpo6cbeginE,@object
	.size		_ZN83_INTERNAL_f04532c9_47_flash_fwd_hdim64_256_fp16_paged_softcap_sm90_cu_21e1f8cb_32984cuda3std3__45__cpo6cbeginE,(_ZN83_INTERNAL_f04532c9_47_flash_fwd_hdim64_256_fp16_paged_softcap_sm90_cu_21e1f8cb_32984cuda3std3__48in_placeE - _ZN83_INTERNAL_f04532c9_47_flash_fwd_hdim64_256_fp16_paged_softcap_sm90_cu_21e1f8cb_32984cuda3std3__45__cpo6cbeginE)
_ZN83_INTERNAL_f04532c9_47_flash_fwd_hdim64_256_fp16_paged_softcap_sm90_cu_21e1f8cb_32984cuda3std3__45__cpo6cbeginE:
	.zero		1
	.type		_ZN83_INTERNAL_f04532c9_47_flash_fwd_hdim64_256_fp16_paged_softcap_sm90_cu_21e1f8cb_32984cuda3std3__48in_placeE,@object
	.size		_ZN83_INTERNAL_f04532c9_47_flash_fwd_hdim64_256_fp16_paged_softcap_sm90_cu_21e1f8cb_32984cuda3std3__48in_placeE,(_ZN83_INTERNAL_f04532c9_47_flash_fwd_hdim64_256_fp16_paged_softcap_sm90_cu_21e1f8cb_32984cuda3std6ranges3__45__cpo9iter_moveE - _ZN83_INTERNAL_f04532c9_47_flash_fwd_hdim64_256_fp16_paged_softcap_sm90_cu_21e1f8cb_32984cuda3std3__48in_placeE)
_ZN83_INTERNAL_f04532c9_47_flash_fwd_hdim64_256_fp16_paged_softcap_sm90_cu_21e1f8cb_32984cuda3std3__48in_placeE:
	.zero		1
	.type		_ZN83_INTERNAL_f04532c9_47_flash_fwd_hdim64_256_fp16_paged_softcap_sm90_cu_21e1f8cb_32984cuda3std6ranges3__45__cpo9iter_moveE,@object
	.size		_ZN83_INTERNAL_f04532c9_47_flash_fwd_hdim64_256_fp16_paged_softcap_sm90_cu_21e1f8cb_32984cuda3std6ranges3__45__cpo9iter_moveE,(_ZN83_INTERNAL_f04532c9_47_flash_fwd_hdim64_256_fp16_paged_softcap_sm90_cu_21e1f8cb_32984cuda3std3__45__cpo5beginE - _ZN83_INTERNAL_f04532c9_47_flash_fwd_hdim64_256_fp16_paged_softcap_sm90_cu_21e1f8cb_32984cuda3std6ranges3__45__cpo9iter_moveE)
_ZN83_INTERNAL_f04532c9_47_flash_fwd_hdim64_256_fp16_paged_softcap_sm90_cu_21e1f8cb_32984cuda3std6ranges3__45__cpo9iter_moveE:
	.zero		1
	.type		_ZN83_INTERNAL_f04532c9_47_flash_fwd_hdim64_256_fp16_paged_softcap_sm90_cu_21e1f8cb_32984cuda3std3__45__cpo5beginE,@object
	.size		_ZN83_INTERNAL_f04532c9_47_flash_fwd_hdim64_256_fp16_paged_softcap_sm90_cu_21e1f8cb_32984cuda3std3__45__cpo5beginE,(_ZN83_INTERNAL_f04532c9_47_flash_fwd_hdim64_256_fp16_paged_softcap_sm90_cu_21e1f8cb_32984cuda3std3__485_GLOBAL__N__f04532c9_47_flash_fwd_hdim64_256_fp16_paged_softcap_sm90_cu_21e1f8cb_32986ignoreE - _ZN83_INTERNAL_f04532c9_47_flash_fwd_hdim64_256_fp16_paged_softcap_sm90_cu_21e1f8cb_32984cuda3std3__45__cpo5beginE)
_ZN83_INTERNAL_f04532c9_47_flash_fwd_hdim64_256_fp16_paged_softcap_sm90_cu_21e1f8cb_32984cuda3std3__45__cpo5beginE:
	.zero		1
	.type		_ZN83_INTERNAL_f04532c9_47_flash_fwd_hdim64_256_fp16_paged_softcap_sm90_cu_21e1f8cb_32984cuda3std3__485_GLOBAL__N__f04532c9_47_flash_fwd_hdim64_256_fp16_paged_softcap_sm90_cu_21e1f8cb_32986ignoreE,@object
	.size		_ZN83_INTERNAL_f04532c9_47_flash_fwd_hdim64_256_fp16_paged_softcap_sm90_cu_21e1f8cb_32984cuda3std3__485_GLOBAL__N__f04532c9_47_flash_fwd_hdim64_256_fp16_paged_softcap_sm90_cu_21e1f8cb_32986ignoreE,(_ZN83_INTERNAL_f04532c9_47_flash_fwd_hdim64_256_fp16_paged_softcap_sm90_cu_21e1f8cb_32984cute7productE - _ZN83_INTERNAL_f04532c9_47_flash_fwd_hdim64_256_fp16_paged_softcap_sm90_cu_21e1f8cb_32984cuda3std3__485_GLOBAL__N__f04532c9_47_flash_fwd_hdim64_256_fp16_paged_softcap_sm90_cu_21e1f8cb_32986ignoreE)
_ZN83_INTERNAL_f04532c9_47_flash_fwd_hdim64_256_fp16_paged_softcap_sm90_cu_21e1f8cb_32984cuda3std3__485_GLOBAL__N__f04532c9_47_flash_fwd_hdim64_256_fp16_paged_softcap_sm90_cu_21e1f8cb_32986ignoreE:
	.zero		1
	.type		_ZN83_INTERNAL_f04532c9_47_flash_fwd_hdim64_256_fp16_paged_softcap_sm90_cu_21e1f8cb_32984cute7productE,@object
	.size		_ZN83_INTERNAL_f04532c9_47_flash_fwd_hdim64_256_fp16_paged_softcap_sm90_cu_21e1f8cb_32984cute7productE,(_ZN83_INTERNAL_f04532c9_47_flash_fwd_hdim64_256_fp16_paged_softcap_sm90_cu_21e1f8cb_32984cuda3std3__45__cpo3endE - _ZN83_INTERNAL_f04532c9_47_flash_fwd_hdim64_256_fp16_paged_softcap_sm90_cu_21e1f8cb_32984cute7productE)
_ZN83_INTERNAL_f04532c9_47_flash_fwd_hdim64_256_fp16_paged_softcap_sm90_cu_21e1f8cb_32984cute7productE:
	.zero		1
	.type		_ZN83_INTERNAL_f04532c9_47_flash_fwd_hdim64_256_fp16_paged_softcap_sm90_cu_21e1f8cb_32984cuda3std3__45__cpo3endE,@object
	.size		_ZN83_INTERNAL_f04532c9_47_flash_fwd_hdim64_256_fp16_paged_softcap_sm90_cu_21e1f8cb_32984cuda3std3__45__cpo3endE,(_ZN83_INTERNAL_f04532c9_47_flash_fwd_hdim64_256_fp16_paged_softcap_sm90_cu_21e1f8cb_32984cuda3std3__419piecewise_constructE - _ZN83_INTERNAL_f04532c9_47_flash_fwd_hdim64_256_fp16_paged_softcap_sm90_cu_21e1f8cb_32984cuda3std3__45__cpo3endE)
_ZN83_INTERNAL_f04532c9_47_flash_fwd_hdim64_256_fp16_paged_softcap_sm90_cu_21e1f8cb_32984cuda3std3__45__cpo3endE:
	.zero		1
	.type		_ZN83_INTERNAL_f04532c9_47_flash_fwd_hdim64_256_fp16_paged_softcap_sm90_cu_21e1f8cb_32984cuda3std3__419piecewise_constructE,@object
	.size		_ZN83_INTERNAL_f04532c9_47_flash_fwd_hdim64_256_fp16_paged_softcap_sm90_cu_21e1f8cb_32984cuda3std3__419piecewise_constructE,(_ZN83_INTERNAL_f04532c9_47_flash_fwd_hdim64_256_fp16_paged_softcap_sm90_cu_21e1f8cb_32984cuda3std3__45__cpo4cendE - _ZN83_INTERNAL_f04532c9_47_flash_fwd_hdim64_256_fp16_paged_softcap_sm90_cu_21e1f8cb_32984cuda3std3__419piecewise_constructE)
_ZN83_INTERNAL_f04532c9_47_flash_fwd_hdim64_256_fp16_paged_softcap_sm90_cu_21e1f8cb_32984cuda3std3__419piecewise_constructE:
	.zero		1
	.type		_ZN83_INTERNAL_f04532c9_47_flash_fwd_hdim64_256_fp16_paged_softcap_sm90_cu_21e1f8cb_32984cuda3std3__45__cpo4cendE,@object
	.size		_ZN83_INTERNAL_f04532c9_47_flash_fwd_hdim64_256_fp16_paged_softcap_sm90_cu_21e1f8cb_32984cuda3std3__45__cpo4cendE,(_ZN83_INTERNAL_f04532c9_47_flash_fwd_hdim64_256_fp16_paged_softcap_sm90_cu_21e1f8cb_32984cuda3std6ranges3__45__cpo4swapE - _ZN83_INTERNAL_f04532c9_47_flash_fwd_hdim64_256_fp16_paged_softcap_sm90_cu_21e1f8cb_32984cuda3std3__45__cpo4cendE)
_ZN83_INTERNAL_f04532c9_47_flash_fwd_hdim64_256_fp16_paged_softcap_sm90_cu_21e1f8cb_32984cuda3std3__45__cpo4cendE:
	.zero		1
	.type		_ZN83_INTERNAL_f04532c9_47_flash_fwd_hdim64_256_fp16_paged_softcap_sm90_cu_21e1f8cb_32984cuda3std6ranges3__45__cpo4swapE,@object
	.size		_ZN83_INTERNAL_f04532c9_47_flash_fwd_hdim64_256_fp16_paged_softcap_sm90_cu_21e1f8cb_32984cuda3std6ranges3__45__cpo4swapE,(.L_14 - _ZN83_INTERNAL_f04532c9_47_flash_fwd_hdim64_256_fp16_paged_softcap_sm90_cu_21e1f8cb_32984cuda3std6ranges3__45__cpo4swapE)
_ZN83_INTERNAL_f04532c9_47_flash_fwd_hdim64_256_fp16_paged_softcap_sm90_cu_21e1f8cb_32984cuda3std6ranges3__45__cpo4swapE:
	.zero		1
.L_14:


//--------------------- .nv.shared._ZN7cutlass13device_kernelIN5flash11enable_sm90INS1_16FlashAttnFwdSm90INS1_25CollectiveMainloopFwdSm90ILi2EN4cute5tupleIJNS5_1CILi1EEES8_S8_EEENS6_IJNS7_ILi128EEENS7_ILi96EEENS7_ILi64EEEEEELi256ENS_6half_tEfNS_4arch4Sm90ELb0ELb0ELb1ELb0ELb1ELb0ELb1ELb1ELb0ELb1ELb0ELb0EEENS1_21CollectiveEpilogueFwdINS6_IJSA_NS7_ILi256EEESB_EEES9_SE_SG_Li256ELb0ELb1ELb0ELb0EEENS1_29StaticPersistentTileSchedulerILb0EEEEEEEEEvNT_6ParamsE --------------------------
	.section	.nv.shared._ZN7cutlass13device_kernelIN5flash11enable_sm90INS1_16FlashAttnFwdSm90INS1_25CollectiveMainloopFwdSm90ILi2EN4cute5tupleIJNS5_1CILi1EEES8_S8_EEENS6_IJNS7_ILi128EEENS7_ILi96EEENS7_ILi64EEEEEELi256ENS_6half_tEfNS_4arch4Sm90ELb0ELb0ELb1ELb0ELb1ELb0ELb1ELb1ELb0ELb1ELb0ELb0EEENS1_21CollectiveEpilogueFwdINS6_IJSA_NS7_ILi256EEESB_EEES9_SE_SG_Li256ELb0ELb1ELb0ELb0EEENS1_29StaticPersistentTileSchedulerILb0EEEEEEEEEvNT_6ParamsE,"aw",@nobits
	.sectionflags	@""
	.align	16
	.zero		1024


//--------------------- .nv.shared._ZN7cutlass13device_kernelIN5flash11enable_sm90INS1_16FlashAttnFwdSm90INS1_25CollectiveMainloopFwdSm90ILi2EN4cute5tupleIJNS5_1CILi1EEES8_S8_EEENS6_IJNS7_ILi128EEENS7_ILi96EEENS7_ILi64EEEEEELi256ENS_6half_tEfNS_4arch4Sm90ELb0ELb0ELb1ELb1ELb1ELb0ELb0ELb1ELb0ELb1ELb0ELb0EEENS1_21CollectiveEpilogueFwdINS6_IJSA_NS7_ILi256EEESB_EEES9_SE_SG_Li256ELb1ELb1ELb0ELb0EEENS1_36VarlenDynamicPersistentTileSchedulerILi128ELi96ELi256ELi128ELb0ELb1ELb1ELb0ELb1ELb1EEEEEEEEEvNT_6ParamsE --------------------------
	.section	.nv.shared._ZN7cutlass13device_kernelIN5flash11enable_sm90INS1_16FlashAttnFwdSm90INS1_25CollectiveMainloopFwdSm90ILi2EN4cute5tupleIJNS5_1CILi1EEES8_S8_EEENS6_IJNS7_ILi128EEENS7_ILi96EEENS7_ILi64EEEEEELi256ENS_6half_tEfNS_4arch4Sm90ELb0ELb0ELb1ELb1ELb1ELb0ELb0ELb1ELb0ELb1ELb0ELb0EEENS1_21CollectiveEpilogueFwdINS6_IJSA_NS7_ILi256EEESB_EEES9_SE_SG_Li256ELb1ELb1ELb0ELb0EEENS1_36VarlenDynamicPersistentTileSchedulerILi128ELi96ELi256ELi128ELb0ELb1ELb1ELb0ELb1ELb1EEEEEEEEEvNT_6ParamsE,"aw",@nobits
	.sectionflags	@""
	.align	16
	.zero		1024


//--------------------- .nv.shared._ZN7cutlass13device_kernelIN5flash11enable_sm90INS1_16FlashAttnFwdSm90INS1_25CollectiveMainloopFwdSm90ILi2EN4cute5tupleIJNS5_1CILi1EEES8_S8_EEENS6_IJNS7_ILi128EEENS7_ILi96EEENS7_ILi64EEEEEELi256ENS_6half_tEfNS_4arch4Sm90ELb0ELb0ELb1ELb1ELb1ELb1ELb0ELb1ELb0ELb1ELb0ELb0EEENS1_21CollectiveEpilogueFwdINS6_IJSA_NS7_ILi256EEESB_EEES9_SE_SG_Li256ELb1ELb1ELb0ELb0EEENS1_36VarlenDynamicPersistentTileSchedulerILi128ELi96ELi256ELi128ELb0ELb1ELb1ELb0ELb1ELb1EEEEEEEEEvNT_6ParamsE --------------------------
	.section	.nv.shared._ZN7cutlass13device_kernelIN5flash11enable_sm90INS1_16FlashAttnFwdSm90INS1_25CollectiveMainloopFwdSm90ILi2EN4cute5tupleIJNS5_1CILi1EEES8_S8_EEENS6_IJNS7_ILi128EEENS7_ILi96EEENS7_ILi64EEEEEELi256ENS_6half_tEfNS_4arch4Sm90ELb0ELb0ELb1ELb1ELb1ELb1ELb0ELb1ELb0ELb1ELb0ELb0EEENS1_21CollectiveEpilogueFwdINS6_IJSA_NS7_ILi256EEESB_EEES9_SE_SG_Li256ELb1ELb1ELb0ELb0EEENS1_36VarlenDynamicPersistentTileSchedulerILi128ELi96ELi256ELi128ELb0ELb1ELb1ELb0ELb1ELb1EEEEEEEEEvNT_6ParamsE,"aw",@nobits
	.sectionflags	@""
	.align	16
	.zero		1024


//--------------------- .nv.shared._ZN7cutlass13device_kernelIN5flash11enable_sm90INS1_16FlashAttnFwdSm90INS1_25CollectiveMainloopFwdSm90ILi2EN4cute5tupleIJNS5_1CILi1EEES8_S8_EEENS6_IJNS7_ILi128EEENS7_ILi96EEENS7_ILi64EEEEEELi256ENS_6half_tEfNS_4arch4Sm90ELb0ELb0ELb1ELb1ELb1ELb0ELb1ELb1ELb0ELb1ELb0ELb0EEENS1_21CollectiveEpilogueFwdINS6_IJSA_NS7_ILi256EEESB_EEES9_SE_SG_Li256ELb1ELb1ELb0ELb0EEENS1_36VarlenDynamicPersistentTileSchedulerILi128ELi96ELi256ELi128ELb0ELb1ELb1ELb0ELb1ELb1EEEEEEEEEvNT_6ParamsE --------------------------
	.section	.nv.shared._ZN7cutlass13device_kernelIN5flash11enable_sm90INS1_16FlashAttnFwdSm90INS1_25CollectiveMainloopFwdSm90ILi2EN4cute5tupleIJNS5_1CILi1EEES8_S8_EEENS6_IJNS7_ILi128EEENS7_ILi96EEENS7_ILi64EEEEEELi256ENS_6half_tEfNS_4arch4Sm90ELb0ELb0ELb1ELb1ELb1ELb0ELb1ELb1ELb0ELb1ELb0ELb0EEENS1_21CollectiveEpilogueFwdINS6_IJSA_NS7_ILi256EEESB_EEES9_SE_SG_Li256ELb1ELb1ELb0ELb0EEENS1_36VarlenDynamicPersistentTileSchedulerILi128ELi96ELi256ELi128ELb0ELb1ELb1ELb0ELb1ELb1EEEEEEEEEvNT_6ParamsE,"aw",@nobits
	.sectionflags	@""
	.align	16
	.zero		1024


//--------------------- .nv.shared._ZN7cutlass13device_kernelIN5flash11enable_sm90INS1_16FlashAttnFwdSm90INS1_25CollectiveMainloopFwdSm90ILi2EN4cute5tupleIJNS5_1CILi1EEES8_S8_EEENS6_IJNS7_ILi128EEENS7_ILi96EEENS7_ILi64EEEEEELi256ENS_6half_tEfNS_4arch4Sm90ELb0ELb0ELb1ELb1ELb1ELb1ELb1ELb1ELb0ELb1ELb0ELb0EEENS1_21CollectiveEpilogueFwdINS6_IJSA_NS7_ILi256EEESB_EEES9_SE_SG_Li256ELb1ELb1ELb0ELb0EEENS1_36VarlenDynamicPersistentTileSchedulerILi128ELi96ELi256ELi128ELb0ELb1ELb1ELb0ELb1ELb1EEEEEEEEEvNT_6ParamsE --------------------------
	.section	.nv.shared._ZN7cutlass13device_kernelIN5flash11enable_sm90INS1_16FlashAttnFwdSm90INS1_25CollectiveMainloopFwdSm90ILi2EN4cute5tupleIJNS5_1CILi1EEES8_S8_EEENS6_IJNS7_ILi128EEENS7_ILi96EEENS7_ILi64EEEEEELi256ENS_6half_tEfNS_4arch4Sm90ELb0ELb0ELb1ELb1ELb1ELb1ELb1ELb1ELb0ELb1ELb0ELb0EEENS1_21CollectiveEpilogueFwdINS6_IJSA_NS7_ILi256EEESB_EEES9_SE_SG_Li256ELb1ELb1ELb0ELb0EEENS1_36VarlenDynamicPersistentTileSchedulerILi128ELi96ELi256ELi128ELb0ELb1ELb1ELb0ELb1ELb1EEEEEEEEEvNT_6ParamsE,"aw",@nobits
	.sectionflags	@""
	.align	16
	.zero		1024


//--------------------- .nv.shared._ZN7cutlass13device_kernelIN5flash11enable_sm90INS1_16FlashAttnFwdSm90INS1_25CollectiveMainloopFwdSm90ILi2EN4cute5tupleIJNS5_1CILi1EEES8_S8_EEENS6_IJNS7_ILi128EEENS7_ILi96EEENS7_ILi64EEEEEELi256ENS_6half_tEfNS_4arch4Sm90ELb0ELb1ELb1ELb0ELb1ELb0ELb0ELb1ELb0ELb1ELb0ELb0EEENS1_21CollectiveEpilogueFwdINS6_IJSA_NS7_ILi256EEESB_EEES9_SE_SG_Li256ELb0ELb1ELb0ELb0EEENS1_30DynamicPersistentTileSchedulerILi256ELi128ELb0ELb1ELb1EEEEEEEEEvNT_6ParamsE --------------------------
	.section	.nv.shared._ZN7cutlass13device_kernelIN5flash11enable_sm90INS1_16FlashAttnFwdSm90INS1_25CollectiveMainloopFwdSm90ILi2EN4cute5tupleIJNS5_1CILi1EEES8_S8_EEENS6_IJNS7_ILi128EEENS7_ILi96EEENS7_ILi64EEEEEELi256ENS_6half_tEfNS_4arch4Sm90ELb0ELb1ELb1ELb0ELb1ELb0ELb0ELb1ELb0ELb1ELb0ELb0EEENS1_21CollectiveEpilogueFwdINS6_IJSA_NS7_ILi256EEESB_EEES9_SE_SG_Li256ELb0ELb1ELb0ELb0EEENS1_30DynamicPersistentTileSchedulerILi256ELi128ELb0ELb1ELb1EEEEEEEEEvNT_6ParamsE,"aw",@nobits
	.sectionflags	@""
	.align	16
	.zero		1024


//--------------------- .nv.shared._ZN7cutlass13device_kernelIN5flash11enable_sm90INS1_16FlashAttnFwdSm90INS1_25CollectiveMainloopFwdSm90ILi2EN4cute5tupleIJNS5_1CILi1EEES8_S8_EEENS6_IJNS7_ILi128EEENS7_ILi96EEENS7_ILi64EEEEEELi256ENS_6half_tEfNS_4arch4Sm90ELb0ELb1ELb1ELb0ELb1ELb0ELb1ELb1ELb0ELb1ELb0ELb0EEENS1_21CollectiveEpilogueFwdINS6_IJSA_NS7_ILi256EEESB_EEES9_SE_SG_Li256ELb0ELb1ELb0ELb0EEENS1_30DynamicPersistentTileSchedulerILi256ELi128ELb0ELb1ELb1EEEEEEEEEvNT_6ParamsE --------------------------
	.section	.nv.shared._ZN7cutlass13device_kernelIN5flash11enable_sm90INS1_16FlashAttnFwdSm90INS1_25CollectiveMainloopFwdSm90ILi2EN4cute5tupleIJNS5_1CILi1EEES8_S8_EEENS6_IJNS7_ILi128EEENS7_ILi96EEENS7_ILi64EEEEEELi256ENS_6half_tEfNS_4arch4Sm90ELb0ELb1ELb1ELb0ELb1ELb0ELb1ELb1ELb0ELb1ELb0ELb0EEENS1_21CollectiveEpilogueFwdINS6_IJSA_NS7_ILi256EEESB_EEES9_SE_SG_Li256ELb0ELb1ELb0ELb0EEENS1_30DynamicPersistentTileSchedulerILi256ELi128ELb0ELb1ELb1EEEEEEEEEvNT_6ParamsE,"aw",@nobits
	.sectionflags	@""
	.align	16
	.zero		1024


//--------------------- .nv.shared._ZN7cutlass13device_kernelIN5flash11enable_sm90INS1_16FlashAttnFwdSm90INS1_25CollectiveMainloopFwdSm90ILi2EN4cute5tupleIJNS5_1CILi1EEES8_S8_EEENS6_IJNS7_ILi128EEENS7_ILi96EEENS7_ILi64EEEEEELi256ENS_6half_tEfNS_4arch4Sm90ELb0ELb1ELb1ELb1ELb1ELb0ELb0ELb1ELb0ELb1ELb0ELb0EEENS1_21CollectiveEpilogueFwdINS6_IJSA_NS7_ILi256EEESB_EEES9_SE_SG_Li256ELb1ELb1ELb0ELb0EEENS1_36VarlenDynamicPersistentTileSchedulerILi128ELi96ELi256ELi128ELb0ELb1ELb1ELb1ELb0ELb1EEEEEEEEEvNT_6ParamsE --------------------------
	.section	.nv.shared._ZN7cutlass13device_kernelIN5flash11enable_sm90INS1_16FlashAttnFwdSm90INS1_25CollectiveMainloopFwdSm90ILi2EN4cute5tupleIJNS5_1CILi1EEES8_S8_EEENS6_IJNS7_ILi128EEENS7_ILi96EEENS7_ILi64EEEEEELi256ENS_6half_tEfNS_4arch4Sm90ELb0ELb1ELb1ELb1ELb1ELb0ELb0ELb1ELb0ELb1ELb0ELb0EEENS1_21CollectiveEpilogueFwdINS6_IJSA_NS7_ILi256EEESB_EEES9_SE_SG_Li256ELb1ELb1ELb0ELb0EEENS1_36VarlenDynamicPersistentTileSchedulerILi128ELi96ELi256ELi128ELb0ELb1ELb1ELb1ELb0ELb1EEEEEEEEEvNT_6ParamsE,"aw",@nobits
	.sectionflags	@""
	.align	16
	.zero		1024


//--------------------- .nv.shared._ZN7cutlass13device_kernelIN5flash11enable_sm90INS1_16FlashAttnFwdSm90INS1_25CollectiveMainloopFwdSm90ILi2EN4cute5tupleIJNS5_1CILi1EEES8_S8_EEENS6_IJNS7_ILi128EEENS7_ILi96EEENS7_ILi64EEEEEELi256ENS_6half_tEfNS_4arch4Sm90ELb0ELb1ELb1ELb1ELb1ELb1ELb0ELb1ELb0ELb1ELb0ELb0EEENS1_21CollectiveEpilogueFwdINS6_IJSA_NS7_ILi256EEESB_EEES9_SE_SG_Li256ELb1ELb1ELb0ELb0EEENS1_36VarlenDynamicPersistentTileSchedulerILi128ELi96ELi256ELi128ELb0ELb1ELb1ELb1ELb0ELb1EEEEEEEEEvNT_6ParamsE --------------------------
	.section	.nv.shared._ZN7cutlass13device_kernelIN5flash11enable_sm90INS1_16FlashAttnFwdSm90INS1_25CollectiveMainloopFwdSm90ILi2EN4cute5tupleIJNS5_1CILi1EEES8_S8_EEENS6_IJNS7_ILi128EEENS7_ILi96EEENS7_ILi64EEEEEELi256ENS_6half_tEfNS_4arch4Sm90ELb0ELb1ELb1ELb1ELb1ELb1ELb0ELb1ELb0ELb1ELb0ELb0EEENS1_21CollectiveEpilogueFwdINS6_IJSA_NS7_ILi256EEESB_EEES9_SE_SG_Li256ELb1ELb1ELb0ELb0EEENS1_36VarlenDynamicPersistentTileSchedulerILi128ELi96ELi256ELi128ELb0ELb1ELb1ELb1ELb0ELb1EEEEEEEEEvNT_6ParamsE,"aw",@nobits
	.sectionflags	@""
	.align	16
	.zero		1024


//--------------------- .nv.shared._ZN7cutlass13device_kernelIN5flash11enable_sm90INS1_16FlashAttnFwdSm90INS1_25CollectiveMainloopFwdSm90ILi2EN4cute5tupleIJNS5_1CILi1EEES8_S8_EEENS6_IJNS7_ILi128EEENS7_ILi96EEENS7_ILi64EEEEEELi256ENS_6half_tEfNS_4arch4Sm90ELb0ELb1ELb1ELb1ELb1ELb0ELb1ELb1ELb0ELb1ELb0ELb0EEENS1_21CollectiveEpilogueFwdINS6_IJSA_NS7_ILi256EEESB_EEES9_SE_SG_Li256ELb1ELb1ELb0ELb0EEENS1_36VarlenDynamicPersistentTileSchedulerILi128ELi96ELi256ELi128ELb0ELb1ELb1ELb1ELb0ELb1EEEEEEEEEvNT_6ParamsE --------------------------
	.section	.nv.shared._ZN7cutlass13device_kernelIN5flash11enable_sm90INS1_16FlashAttnFwdSm90INS1_25CollectiveMainloopFwdSm90ILi2EN4cute5tupleIJNS5_1CILi1EEES8_S8_EEENS6_IJNS7_ILi128EEENS7_ILi96EEENS7_ILi64EEEEEELi256ENS_6half_tEfNS_4arch4Sm90ELb0ELb1ELb1ELb1ELb1ELb0ELb1ELb1ELb0ELb1ELb0ELb0EEENS1_21CollectiveEpilogueFwdINS6_IJSA_NS7_ILi256EEESB_EEES9_SE_SG_Li256ELb1ELb1ELb0ELb0EEENS1_36VarlenDynamicPersistentTileSchedulerILi128ELi96ELi256ELi128ELb0ELb1ELb1ELb1ELb0ELb1EEEEEEEEEvNT_6ParamsE,"aw",@nobits
	.sectionflags	@""
	.align	16
	.zero		1024


//--------------------- .nv.shared._ZN7cutlass13device_kernelIN5flash11enable_sm90INS1_16FlashAttnFwdSm90INS1_25CollectiveMainloopFwdSm90ILi2EN4cute5tupleIJNS5_1CILi1EEES8_S8_EEENS6_IJNS7_ILi128EEENS7_ILi96EEENS7_ILi64EEEEEELi256ENS_6half_tEfNS_4arch4Sm90ELb0ELb1ELb1ELb1ELb1ELb1ELb1ELb1ELb0ELb1ELb0ELb0EEENS1_21CollectiveEpilogueFwdINS6_IJSA_NS7_ILi256EEESB_EEES9_SE_SG_Li256ELb1ELb1ELb0ELb0EEENS1_36VarlenDynamicPersistentTileSchedulerILi128ELi96ELi256ELi128ELb0ELb1ELb1ELb1ELb0ELb1EEEEEEEEEvNT_6ParamsE --------------------------
	.section	.nv.shared._ZN7cutlass13device_kernelIN5flash11enable_sm90INS1_16FlashAttnFwdSm90INS1_25CollectiveMainloopFwdSm90ILi2EN4cute5tupleIJNS5_1CILi1EEES8_S8_EEENS6_IJNS7_ILi128EEENS7_ILi96EEENS7_ILi64EEEEEELi256ENS_6half_tEfNS_4arch4Sm90ELb0ELb1ELb1ELb1ELb1ELb1ELb1ELb1ELb0ELb1ELb0ELb0EEENS1_21CollectiveEpilogueFwdINS6_IJSA_NS7_ILi256EEESB_EEES9_SE_SG_Li256ELb1ELb1ELb0ELb0EEENS1_36VarlenDynamicPersistentTileSchedulerILi128ELi96ELi256ELi128ELb0ELb1ELb1ELb1ELb0ELb1EEEEEEEEEvNT_6ParamsE,"aw",@nobits
	.sectionflags	@""
	.align	16
	.zero		1024


//--------------------- .nv.shared._ZN7cutlass13device_kernelIN5flash11enable_sm90INS1_16FlashAttnFwdSm90INS1_25CollectiveMainloopFwdSm90ILi2EN4cute5tupleIJNS5_1CILi1EEES8_S8_EEENS6_IJNS7_ILi128EEENS7_ILi96EEENS7_ILi64EEEEEELi256ENS_6half_tEfNS_4arch4Sm90ELb1ELb0ELb1ELb0ELb1ELb0ELb0ELb1ELb0ELb1ELb0ELb0EEENS1_21CollectiveEpilogueFwdINS6_IJSA_NS7_ILi256EEESB_EEES9_SE_SG_Li256ELb0ELb1ELb0ELb0EEENS1_30DynamicPersistentTileSchedulerILi256ELi128ELb0ELb1ELb1EEEEEEEEEvNT_6ParamsE --------------------------
	.section	.nv.shared._ZN7cutlass13device_kernelIN5flash11enable_sm90INS1_16FlashAttnFwdSm90INS1_25CollectiveMainloopFwdSm90ILi2EN4cute5tupleIJNS5_1CILi1EEES8_S8_EEENS6_IJNS7_ILi128EEENS7_ILi96EEENS7_ILi64EEEEEELi256ENS_6half_tEfNS_4arch4Sm90ELb1ELb0ELb1ELb0ELb1ELb0ELb0ELb1ELb0ELb1ELb0ELb0EEENS1_21CollectiveEpilogueFwdINS6_IJSA_NS7_ILi256EEESB_EEES9_SE_SG_Li256ELb0ELb1ELb0ELb0EEENS1_30DynamicPersistentTileSchedulerILi256ELi128ELb0ELb1ELb1EEEEEEEEEvNT_6ParamsE,"aw",@nobits
	.sectionflags	@""
	.align	16
	.zero		1024


//--------------------- .nv.shared._ZN7cutlass13device_kernelIN5flash11enable_sm90INS1_16FlashAttnFwdSm90INS1_25CollectiveMainloopFwdSm90ILi2EN4cute5tupleIJNS5_1CILi1EEES8_S8_EEENS6_IJNS7_ILi128EEENS7_ILi96EEENS7_ILi64EEEEEELi256ENS_6half_tEfNS_4arch4Sm90ELb1ELb0ELb1ELb0ELb1ELb0ELb1ELb1ELb0ELb1ELb0ELb0EEENS1_21CollectiveEpilogueFwdINS6_IJSA_NS7_ILi256EEESB_EEES9_SE_SG_Li256ELb0ELb1ELb0ELb0EEENS1_30DynamicPersistentTileSchedulerILi256ELi128ELb0ELb1ELb1EEEEEEEEEvNT_6ParamsE --------------------------
	.section	.nv.shared._ZN7cutlass13device_kernelIN5flash11enable_sm90INS1_16FlashAttnFwdSm90INS1_25CollectiveMainloopFwdSm90ILi2EN4cute5tupleIJNS5_1CILi1EEES8_S8_EEENS6_IJNS7_ILi128EEENS7_ILi96EEENS7_ILi64EEEEEELi256ENS_6half_tEfNS_4arch4Sm90ELb1ELb0ELb1ELb0ELb1ELb0ELb1ELb1ELb0ELb1ELb0ELb0EEENS1_21CollectiveEpilogueFwdINS6_IJSA_NS7_ILi256EEESB_EEES9_SE_SG_Li256ELb0ELb1ELb0ELb0EEENS1_30DynamicPersistentTileSchedulerILi256ELi128ELb0ELb1ELb1EEEEEEEEEvNT_6ParamsE,"aw",@nobits
	.sectionflags	@""
	.align	16
	.zero		1024


//--------------------- .nv.shared._ZN7cutlass13device_kernelIN5flash11enable_sm90INS1_16FlashAttnFwdSm90INS1_25CollectiveMainloopFwdSm90ILi2EN4cute5tupleIJNS5_1CILi1EEES8_S8_EEENS6_IJNS7_ILi128EEENS7_ILi96EEENS7_ILi64EEEEEELi256ENS_6half_tEfNS_4arch4Sm90ELb1ELb0ELb1ELb1ELb1ELb0ELb0ELb1ELb0ELb1ELb0ELb0EEENS1_21CollectiveEpilogueFwdINS6_IJSA_NS7_ILi256EEESB_EEES9_SE_SG_Li256ELb1ELb1ELb0ELb0EEENS1_36VarlenDynamicPersistentTileSchedulerILi128ELi96ELi256ELi128ELb0ELb1ELb1ELb1ELb1ELb1EEEEEEEEEvNT_6ParamsE --------------------------
	.section	.nv.shared._ZN7cutlass13device_kernelIN5flash11enable_sm90INS1_16FlashAttnFwdSm90INS1_25CollectiveMainloopFwdSm90ILi2EN4cute5tupleIJNS5_1CILi1EEES8_S8_EEENS6_IJNS7_ILi128EEENS7_ILi96EEENS7_ILi64EEEEEELi256ENS_6half_tEfNS_4arch4Sm90ELb1ELb0ELb1ELb1ELb1ELb0ELb0ELb1ELb0ELb1ELb0ELb0EEENS1_21CollectiveEpilogueFwdINS6_IJSA_NS7_ILi256EEESB_EEES9_SE_SG_Li256ELb1ELb1ELb0ELb0EEENS1_36VarlenDynamicPersistentTileSchedulerILi128ELi96ELi256ELi128ELb0ELb1ELb1ELb1ELb1ELb1EEEEEEEEEvNT_6ParamsE,"aw",@nobits
	.sectionflags	@""
	.align	16
	.zero		1024


//--------------------- .nv.shared._ZN7cutlass13device_kernelIN5flash11enable_sm90INS1_16FlashAttnFwdSm90INS1_25CollectiveMainloopFwdSm90ILi2EN4cute5tupleIJNS5_1CILi1EEES8_S8_EEENS6_IJNS7_ILi128EEENS7_ILi96EEENS7_ILi64EEEEEELi256ENS_6half_tEfNS_4arch4Sm90ELb1ELb0ELb1ELb1ELb1ELb1ELb0ELb1ELb0ELb1ELb0ELb0EEENS1_21CollectiveEpilogueFwdINS6_IJSA_NS7_ILi256EEESB_EEES9_SE_SG_Li256ELb1ELb1ELb0ELb0EEENS1_36VarlenDynamicPersistentTileSchedulerILi128ELi96ELi256ELi128ELb0ELb1ELb1ELb1ELb1ELb1EEEEEEEEEvNT_6ParamsE --------------------------
	.section	.nv.shared._ZN7cutlass13device_kernelIN5flash11enable_sm90INS1_16FlashAttnFwdSm90INS1_25CollectiveMainloopFwdSm90ILi2EN4cute5tupleIJNS5_1CILi1EEES8_S8_EEENS6_IJNS7_ILi128EEENS7_ILi96EEENS7_ILi64EEEEEELi256ENS_6half_tEfNS_4arch4Sm90ELb1ELb0ELb1ELb1ELb1ELb1ELb0ELb1ELb0ELb1ELb0ELb0EEENS1_21CollectiveEpilogueFwdINS6_IJSA_NS7_ILi256EEESB_EEES9_SE_SG_Li256ELb1ELb1ELb0ELb0EEENS1_36VarlenDynamicPersistentTileSchedulerILi128ELi96ELi256ELi128ELb0ELb1ELb1ELb1ELb1ELb1EEEEEEEEEvNT_6ParamsE,"aw",@nobits
	.sectionflags	@""
	.align	16
	.zero		1024


//--------------------- .nv.shared._ZN7cutlass13device_kernelIN5flash11enable_sm90INS1_16FlashAttnFwdSm90INS1_25CollectiveMainloopFwdSm90ILi2EN4cute5tupleIJNS5_1CILi1EEES8_S8_EEENS6_IJNS7_ILi128EEENS7_ILi96EEENS7_ILi64EEEEEELi256ENS_6half_tEfNS_4arch4Sm90ELb1ELb0ELb1ELb1ELb1ELb0ELb1ELb1ELb0ELb1ELb0ELb0EEENS1_21CollectiveEpilogueFwdINS6_IJSA_NS7_ILi256EEESB_EEES9_SE_SG_Li256ELb1ELb1ELb0ELb0EEENS1_36VarlenDynamicPersistentTileSchedulerILi128ELi96ELi256ELi128ELb0ELb1ELb1ELb1ELb1ELb1EEEEEEEEEvNT_6ParamsE --------------------------
	.section	.nv.shared._ZN7cutlass13device_kernelIN5flash11enable_sm90INS1_16FlashAttnFwdSm90INS1_25CollectiveMainloopFwdSm90ILi2EN4cute5tupleIJNS5_1CILi1EEES8_S8_EEENS6_IJNS7_ILi128EEENS7_ILi96EEENS7_ILi64EEEEEELi256ENS_6half_tEfNS_4arch4Sm90ELb1ELb0ELb1ELb1ELb1ELb0ELb1ELb1ELb0ELb1ELb0ELb0EEENS1_21CollectiveEpilogueFwdINS6_IJSA_NS7_ILi256EEESB_EEES9_SE_SG_Li256ELb1ELb1ELb0ELb0EEENS1_36VarlenDynamicPersistentTileSchedulerILi128ELi96ELi256ELi128ELb0ELb1ELb1ELb1ELb1ELb1EEEEEEEEEvNT_6ParamsE,"aw",@nobits
	.sectionflags	@""
	.align	16
	.zero		1024


//--------------------- .nv.shared._ZN7cutlass13device_kernelIN5flash11enable_sm90INS1_16FlashAttnFwdSm90INS1_25CollectiveMainloopFwdSm90ILi2EN4cute5tupleIJNS5_1CILi1EEES8_S8_EEENS6_IJNS7_ILi128EEENS7_ILi96EEENS7_ILi64EEEEEELi256ENS_6half_tEfNS_4arch4Sm90ELb1ELb0ELb1ELb1ELb1ELb1ELb1ELb1ELb0ELb1ELb0ELb0EEENS1_21CollectiveEpilogueFwdINS6_IJSA_NS7_ILi256EEESB_EEES9_SE_SG_Li256ELb1ELb1ELb0ELb0EEENS1_36VarlenDynamicPersistentTileSchedulerILi128ELi96ELi256ELi128ELb0ELb1ELb1ELb1ELb1ELb1EEEEEEEEEvNT_6ParamsE --------------------------
	.section	.nv.shared._ZN7cutlass13device_kernelIN5flash11enable_sm90INS1_16FlashAttnFwdSm90INS1_25CollectiveMainloopFwdSm90ILi2EN4cute5tupleIJNS5_1CILi1EEES8_S8_EEENS6_IJNS7_ILi128EEENS7_ILi96EEENS7_ILi64EEEEEELi256ENS_6half_tEfNS_4arch4Sm90ELb1ELb0ELb1ELb1ELb1ELb1ELb1ELb1ELb0ELb1ELb0ELb0EEENS1_21CollectiveEpilogueFwdINS6_IJSA_NS7_ILi256EEESB_EEES9_SE_SG_Li256ELb1ELb1ELb0ELb0EEENS1_36VarlenDynamicPersistentTileSchedulerILi128ELi96ELi256ELi128ELb0ELb1ELb1ELb1ELb1ELb1EEEEEEEEEvNT_6ParamsE,"aw",@nobits
	.sectionflags	@""
	.align	16
	.zero		1024


//--------------------- .nv.constant0._ZN7cutlass13device_kernelIN5flash11enable_sm90INS1_16FlashAttnFwdSm90INS1_25CollectiveMainloopFwdSm90ILi2EN4cute5tupleIJNS5_1CILi1EEES8_S8_EEENS6_IJNS7_ILi128EEENS7_ILi96EEENS7_ILi64EEEEEELi256ENS_6half_tEfNS_4arch4Sm90ELb0ELb0ELb1ELb0ELb1ELb0ELb0ELb1ELb0ELb1ELb0ELb0EEENS1_21CollectiveEpilogueFwdINS6_IJSA_NS7_ILi256EEESB_EEES9_SE_SG_Li256ELb0ELb1ELb0ELb0EEENS1_29StaticPersistentTileSchedulerILb0EEEEEEEEEvNT_6ParamsE --------------------------
	.section	.nv.constant0._ZN7cutlass13device_kernelIN5flash11enable_sm90INS1_16FlashAttnFwdSm90INS1_25CollectiveMainloopFwdSm90ILi2EN4cute5tupleIJNS5_1CILi1EEES8_S8_EEENS6_IJNS7_ILi128EEENS7_ILi96EEENS7_ILi64EEEEEELi256ENS_6half_tEfNS_4arch4Sm90ELb0ELb0ELb1ELb0ELb1ELb0ELb0ELb1ELb0ELb1ELb0ELb0EEENS1_21CollectiveEpilogueFwdINS6_IJSA_NS7_ILi256EEESB_EEES9_SE_SG_Li256ELb0ELb1ELb0ELb0EEENS1_29StaticPersistentTileSchedulerILb0EEEEEEEEEvNT_6ParamsE,"a",@progbits
	.sectionflags	@""
	.align	4
.nv.constant0._ZN7cutlass13device_kernelIN5flash11enable_sm90INS1_16FlashAttnFwdSm90INS1_25CollectiveMainloopFwdSm90ILi2EN4cute5tupleIJNS5_1CILi1EEES8_S8_EEENS6_IJNS7_ILi128EEENS7_ILi96EEENS7_ILi64EEEEEELi256ENS_6half_tEfNS_4arch4Sm90ELb0ELb0ELb1ELb0ELb1ELb0ELb0ELb1ELb0ELb1ELb0ELb0EEENS1_21CollectiveEpilogueFwdINS6_IJSA_NS7_ILi256EEESB_EEES9_SE_SG_Li256ELb0ELb1ELb0ELb0EEENS1_29StaticPersistentTileSchedulerILb0EEEEEEEEEvNT_6ParamsE:
	.zero		3200


//--------------------- .nv.constant0._ZN7cutlass13device_kernelIN5flash11enable_sm90INS1_16FlashAttnFwdSm90INS1_25CollectiveMainloopFwdSm90ILi2EN4cute5tupleIJNS5_1CILi1EEES8_S8_EEENS6_IJNS7_ILi128EEENS7_ILi96EEENS7_ILi64EEEEEELi256ENS_6half_tEfNS_4arch4Sm90ELb0ELb0ELb1ELb0ELb1ELb0ELb1ELb1ELb0ELb1ELb0ELb0EEENS1_21CollectiveEpilogueFwdINS6_IJSA_NS7_ILi256EEESB_EEES9_SE_SG_Li256ELb0ELb1ELb0ELb0EEENS1_29StaticPersistentTileSchedulerILb0EEEEEEEEEvNT_6ParamsE --------------------------
	.section	.nv.constant0._ZN7cutlass13device_kernelIN5flash11enable_sm90INS1_16FlashAttnFwdSm90INS1_25CollectiveMainloopFwdSm90ILi2EN4cute5tupleIJNS5_1CILi1EEES8_S8_EEENS6_IJNS7_ILi128EEENS7_ILi96EEENS7_ILi64EEEEEELi256ENS_6half_tEfNS_4arch4Sm90ELb0ELb0ELb1ELb0ELb1ELb0ELb1ELb1ELb0ELb1ELb0ELb0EEENS1_21CollectiveEpilogueFwdINS6_IJSA_NS7_ILi256EEESB_EEES9_SE_SG_Li256ELb0ELb1ELb0ELb0EEENS1_29StaticPersistentTileSchedulerILb0EEEEEEEEEvNT_6ParamsE,"a",@progbits
	.sectionflags	@""
	.align	4
.nv.constant0._ZN7cutlass13device_kernelIN5flash11enable_sm90INS1_16FlashAttnFwdSm90INS1_25CollectiveMainloopFwdSm90ILi2EN4cute5tupleIJNS5_1CILi1EEES8_S8_EEENS6_IJNS7_ILi128EEENS7_ILi96EEENS7_ILi64EEEEEELi256ENS_6half_tEfNS_4arch4Sm90ELb0ELb0ELb1ELb0ELb1ELb0ELb1ELb1ELb0ELb1ELb0ELb0EEENS1_21CollectiveEpilogueFwdINS6_IJSA_NS7_ILi256EEESB_EEES9_SE_SG_Li256ELb0ELb1ELb0ELb0EEENS1_29StaticPersistentTileSchedulerILb0EEEEEEEEEvNT_6ParamsE:
	.zero		3456


//--------------------- .nv.constant0._ZN7cutlass13device_kernelIN5flash11enable_sm90INS1_16FlashAttnFwdSm90INS1_25CollectiveMainloopFwdSm90ILi2EN4cute5tupleIJNS5_1CILi1EEES8_S8_EEENS6_IJNS7_ILi128EEENS7_ILi96EEENS7_ILi64EEEEEELi256ENS_6half_tEfNS_4arch4Sm90ELb0ELb0ELb1ELb1ELb1ELb0ELb0ELb1ELb0ELb1ELb0ELb0EEENS1_21CollectiveEpilogueFwdINS6_IJSA_NS7_ILi256EEESB_EEES9_SE_SG_Li256ELb1ELb1ELb0ELb0EEENS1_36VarlenDynamicPersistentTileSchedulerILi128ELi96ELi256ELi128ELb0ELb1ELb1ELb0ELb1ELb1EEEEEEEEEvNT_6ParamsE --------------------------
	.section	.nv.constant0._ZN7cutlass13device_kernelIN5flash11enable_sm90INS1_16FlashAttnFwdSm90INS1_25CollectiveMainloopFwdSm90ILi2EN4cute5tupleIJNS5_1CILi1EEES8_S8_EEENS6_IJNS7_ILi128EEENS7_ILi96EEENS7_ILi64EEEEEELi256ENS_6half_tEfNS_4arch4Sm90ELb0ELb0ELb1ELb1ELb1ELb0ELb0ELb1ELb0ELb1ELb0ELb0EEENS1_21CollectiveEpilogueFwdINS6_IJSA_NS7_ILi256EEESB_EEES9_SE_SG_Li256ELb1ELb1ELb0ELb0EEENS1_36VarlenDynamicPersistentTileSchedulerILi128ELi96ELi256ELi128ELb0ELb1ELb1ELb0ELb1ELb1EEEEEEEEEvNT_6ParamsE,"a",@progbits
	.sectionflags	@""
	.align	4
.nv.constant0._ZN7cutlass13device_kernelIN5flash11enable_sm90INS1_16FlashAttnFwdSm90INS1_25CollectiveMainloopFwdSm90ILi2EN4cute5tupleIJNS5_1CILi1EEES8_S8_EEENS6_IJNS7_ILi128EEENS7_ILi96EEENS7_ILi64EEEEEELi256ENS_6half_tEfNS_4arch4Sm90ELb0ELb0ELb1ELb1ELb1ELb0ELb0ELb1ELb0ELb1ELb0ELb0EEENS1_21CollectiveEpilogueFwdINS6_IJSA_NS7_ILi256EEESB_EEES9_SE_SG_Li256ELb1ELb1ELb0ELb0EEENS1_36VarlenDynamicPersistentTileSchedulerILi128ELi96ELi256ELi128ELb0ELb1ELb1ELb0ELb1ELb1EEEEEEEEEvNT_6ParamsE:
	.zero		3328


//--------------------- .nv.constant0._ZN7cutlass13device_kernelIN5flash11enable_sm90INS1_16FlashAttnFwdSm90INS1_25CollectiveMainloopFwdSm90ILi2EN4cute5tupleIJNS5_1CILi1EEES8_S8_EEENS6_IJNS7_ILi128EEENS7_ILi96EEENS7_ILi64EEEEEELi256ENS_6half_tEfNS_4arch4Sm90ELb0ELb0ELb1ELb1ELb1ELb1ELb0ELb1ELb0ELb1ELb0ELb0EEENS1_21CollectiveEpilogueFwdINS6_IJSA_NS7_ILi256EEESB_EEES9_SE_SG_Li256ELb1ELb1ELb0ELb0EEENS1_36VarlenDynamicPersistentTileSchedulerILi128ELi96ELi256ELi128ELb0ELb1ELb1ELb0ELb1ELb1EEEEEEEEEvNT_6ParamsE --------------------------
	.section	.nv.constant0._ZN7cutlass13device_kernelIN5flash11enable_sm90INS1_16FlashAttnFwdSm90INS1_25CollectiveMainloopFwdSm90ILi2EN4cute5tupleIJNS5_1CILi1EEES8_S8_EEENS6_IJNS7_ILi128EEENS7_ILi96EEENS7_ILi64EEEEEELi256ENS_6half_tEfNS_4arch4Sm90ELb0ELb0ELb1ELb1ELb1ELb1ELb0ELb1ELb0ELb1ELb0ELb0EEENS1_21CollectiveEpilogueFwdINS6_IJSA_NS7_ILi256EEESB_EEES9_SE_SG_Li256ELb1ELb1ELb0ELb0EEENS1_36VarlenDynamicPersistentTileSchedulerILi128ELi96ELi256ELi128ELb0ELb1ELb1ELb0ELb1ELb1EEEEEEEEEvNT_6ParamsE,"a",@progbits
	.sectionflags	@""
	.align	4
.nv.constant0._ZN7cutlass13device_kernelIN5flash11enable_sm90INS1_16FlashAttnFwdSm90INS1_25CollectiveMainloopFwdSm90ILi2EN4cute5tupleIJNS5_1CILi1EEES8_S8_EEENS6_IJNS7_ILi128EEENS7_ILi96EEENS7_ILi64EEEEEELi256ENS_6half_tEfNS_4arch4Sm90ELb0ELb0ELb1ELb1ELb1ELb1ELb0ELb1ELb0ELb1ELb0ELb0EEENS1_21CollectiveEpilogueFwdINS6_IJSA_NS7_ILi256EEESB_EEES9_SE_SG_Li256ELb1ELb1ELb0ELb0EEENS1_36VarlenDynamicPersistentTileSchedulerILi128ELi96ELi256ELi128ELb0ELb1ELb1ELb0ELb1ELb1EEEEEEEEEvNT_6ParamsE:
	.zero		3328


//--------------------- .nv.constant0._ZN7cutlass13device_kernelIN5flash11enable_sm90INS1_16FlashAttnFwdSm90INS1_25CollectiveMainloopFwdSm90ILi2EN4cute5tupleIJNS5_1CILi1EEES8_S8_EEENS6_IJNS7_ILi128EEENS7_ILi96EEENS7_ILi64EEEEEELi256ENS_6half_tEfNS_4arch4Sm90ELb0ELb0ELb1ELb1ELb1ELb0ELb1ELb1ELb0ELb1ELb0ELb0EEENS1_21CollectiveEpilogueFwdINS6_IJSA_NS7_ILi256EEESB_EEES9_SE_SG_Li256ELb1ELb1ELb0ELb0EEENS1_36VarlenDynamicPersistentTileSchedulerILi128ELi96ELi256ELi128ELb0ELb1ELb1ELb0ELb1ELb1EEEEEEEEEvNT_6ParamsE --------------------------
	.section	.nv.constant0._ZN7cutlass13device_kernelIN5flash11enable_sm90INS1_16FlashAttnFwdSm90INS1_25CollectiveMainloopFwdSm90ILi2EN4cute5tupleIJNS5_1CILi1EEES8_S8_EEENS6_IJNS7_ILi128EEENS7_ILi96EEENS7_ILi64EEEEEELi256ENS_6half_tEfNS_4arch4Sm90ELb0ELb0ELb1ELb1ELb1ELb0ELb1ELb1ELb0ELb1ELb0ELb0EEENS1_21CollectiveEpilogueFwdINS6_IJSA_NS7_ILi256EEESB_EEES9_SE_SG_Li256ELb1ELb1ELb0ELb0EEENS1_36VarlenDynamicPersistentTileSchedulerILi128ELi96ELi256ELi128ELb0ELb1ELb1ELb0ELb1ELb1EEEEEEEEEvNT_6ParamsE,"a",@progbits
	.sectionflags	@""
	.align	4
.nv.constant0._ZN7cutlass13device_kernelIN5flash11enable_sm90INS1_16FlashAttnFwdSm90INS1_25CollectiveMainloopFwdSm90ILi2EN4cute5tupleIJNS5_1CILi1EEES8_S8_EEENS6_IJNS7_ILi128EEENS7_ILi96EEENS7_ILi64EEEEEELi256ENS_6half_tEfNS_4arch4Sm90ELb0ELb0ELb1ELb1ELb1ELb0ELb1ELb1ELb0ELb1ELb0ELb0EEENS1_21CollectiveEpilogueFwdINS6_IJSA_NS7_ILi256EEESB_EEES9_SE_SG_Li256ELb1ELb1ELb0ELb0EEENS1_36VarlenDynamicPersistentTileSchedulerILi128ELi96ELi256ELi128ELb0ELb1ELb1ELb0ELb1ELb1EEEEEEEEEvNT_6ParamsE:
	.zero		3584


//--------------------- .nv.constant0._ZN7cutlass13device_kernelIN5flash11enable_sm90INS1_16FlashAttnFwdSm90INS1_25CollectiveMainloopFwdSm90ILi2EN4cute5tupleIJNS5_1CILi1EEES8_S8_EEENS6_IJNS7_ILi128EEENS7_ILi96EEENS7_ILi64EEEEEELi256ENS_6half_tEfNS_4arch4Sm90ELb0ELb0ELb1ELb1ELb1ELb1ELb1ELb1ELb0ELb1ELb0ELb0EEENS1_21CollectiveEpilogueFwdINS6_IJSA_NS7_ILi256EEESB_EEES9_SE_SG_Li256ELb1ELb1ELb0ELb0EEENS1_36VarlenDynamicPersistentTileSchedulerILi128ELi96ELi256ELi128ELb0ELb1ELb1ELb0ELb1ELb1EEEEEEEEEvNT_6ParamsE --------------------------
	.section	.nv.constant0._ZN7cutlass13device_kernelIN5flash11enable_sm90INS1_16FlashAttnFwdSm90INS1_25CollectiveMainloopFwdSm90ILi2EN4cute5tupleIJNS5_1CILi1EEES8_S8_EEENS6_IJNS7_ILi128EEENS7_ILi96EEENS7_ILi64EEEEEELi256ENS_6half_tEfNS_4arch4Sm90ELb0ELb0ELb1ELb1ELb1ELb1ELb1ELb1ELb0ELb1ELb0ELb0EEENS1_21CollectiveEpilogueFwdINS6_IJSA_NS7_ILi256EEESB_EEES9_SE_SG_Li256ELb1ELb1ELb0ELb0EEENS1_36VarlenDynamicPersistentTileSchedulerILi128ELi96ELi256ELi128ELb0ELb1ELb1ELb0ELb1ELb1EEEEEEEEEvNT_6ParamsE,"a",@progbits
	.sectionflags	@""
	.align	4
.nv.constant0._ZN7cutlass13device_kernelIN5flash11enable_sm90INS1_16FlashAttnFwdSm90INS1_25CollectiveMainloopFwdSm90ILi2EN4cute5tupleIJNS5_1CILi1EEES8_S8_EEENS6_IJNS7_ILi128EEENS7_ILi96EEENS7_ILi64EEEEEELi256ENS_6half_tEfNS_4arch4Sm90ELb0ELb0ELb1ELb1ELb1ELb1ELb1ELb1ELb0ELb1ELb0ELb0EEENS1_21CollectiveEpilogueFwdINS6_IJSA_NS7_ILi256EEESB_EEES9_SE_SG_Li256ELb1ELb1ELb0ELb0EEENS1_36VarlenDynamicPersistentTileSchedulerILi128ELi96ELi256ELi128ELb0ELb1ELb1ELb0ELb1ELb1EEEEEEEEEvNT_6ParamsE:
	.zero		3584


//--------------------- .nv.constant0._ZN7cutlass13device_kernelIN5flash11enable_sm90INS1_16FlashAttnFwdSm90INS1_25CollectiveMainloopFwdSm90ILi2EN4cute5tupleIJNS5_1CILi1EEES8_S8_EEENS6_IJNS7_ILi128EEENS7_ILi96EEENS7_ILi64EEEEEELi256ENS_6half_tEfNS_4arch4Sm90ELb0ELb1ELb1ELb0ELb1ELb0ELb0ELb1ELb0ELb1ELb0ELb0EEENS1_21CollectiveEpilogueFwdINS6_IJSA_NS7_ILi256EEESB_EEES9_SE_SG_Li256ELb0ELb1ELb0ELb0EEENS1_30DynamicPersistentTileSchedulerILi256ELi128ELb0ELb1ELb1EEEEEEEEEvNT_6ParamsE --------------------------
	.section	.nv.constant0._ZN7cutlass13device_kernelIN5flash11enable_sm90INS1_16FlashAttnFwdSm90INS1_25CollectiveMainloopFwdSm90ILi2EN4cute5tupleIJNS5_1CILi1EEES8_S8_EEENS6_IJNS7_ILi128EEENS7_ILi96EEENS7_ILi64EEEEEELi256ENS_6half_tEfNS_4arch4Sm90ELb0ELb1ELb1ELb0ELb1ELb0ELb0ELb1ELb0ELb1ELb0ELb0EEENS1_21CollectiveEpilogueFwdINS6_IJSA_NS7_ILi256EEESB_EEES9_SE_SG_Li256ELb0ELb1ELb0ELb0EEENS1_30DynamicPersistentTileSchedulerILi256ELi128ELb0ELb1ELb1EEEEEEEEEvNT_6ParamsE,"a",@progbits
	.sectionflags	@""
	.align	4
.nv.constant0._ZN7cutlass13device_kernelIN5flash11enable_sm90INS1_16FlashAttnFwdSm90INS1_25CollectiveMainloopFwdSm90ILi2EN4cute5tupleIJNS5_1CILi1EEES8_S8_EEENS6_IJNS7_ILi128EEENS7_ILi96EEENS7_ILi64EEEEEELi256ENS_6half_tEfNS_4arch4Sm90ELb0ELb1ELb1ELb0ELb1ELb0ELb0ELb1ELb0ELb1ELb0ELb0EEENS1_21CollectiveEpilogueFwdINS6_IJSA_NS7_ILi256EEESB_EEES9_SE_SG_Li256ELb0ELb1ELb0ELb0EEENS1_30DynamicPersistentTileSchedulerILi256ELi128ELb0ELb1ELb1EEEEEEEEEvNT_6ParamsE:
	.zero		3328


//--------------------- .nv.constant0._ZN7cutlass13device_kernelIN5flash11enable_sm90INS1_16FlashAttnFwdSm90INS1_25CollectiveMainloopFwdSm90ILi2EN4cute5tupleIJNS5_1CILi1EEES8_S8_EEENS6_IJNS7_ILi128EEENS7_ILi96EEENS7_ILi64EEEEEELi256ENS_6half_tEfNS_4arch4Sm90ELb0ELb1ELb1ELb0ELb1ELb0ELb1ELb1ELb0ELb1ELb0ELb0EEENS1_21CollectiveEpilogueFwdINS6_IJSA_NS7_ILi256EEESB_EEES9_SE_SG_Li256ELb0ELb1ELb0ELb0EEENS1_30DynamicPersistentTileSchedulerILi256ELi128ELb0ELb1ELb1EEEEEEEEEvNT_6ParamsE --------------------------
	.section	.nv.constant0._ZN7cutlass13device_kernelIN5flash11enable_sm90INS1_16FlashAttnFwdSm90INS1_25CollectiveMainloopFwdSm90ILi2EN4cute5tupleIJNS5_1CILi1EEES8_S8_EEENS6_IJNS7_ILi128EEENS7_ILi96EEENS7_ILi64EEEEEELi256ENS_6half_tEfNS_4arch4Sm90ELb0ELb1ELb1ELb0ELb1ELb0ELb1ELb1ELb0ELb1ELb0ELb0EEENS1_21CollectiveEpilogueFwdINS6_IJSA_NS7_ILi256EEESB_EEES9_SE_SG_Li256ELb0ELb1ELb0ELb0EEENS1_30DynamicPersistentTileSchedulerILi256ELi128ELb0ELb1ELb1EEEEEEEEEvNT_6ParamsE,"a",@progbits
	.sectionflags	@""
	.align	4
.nv.constant0._ZN7cutlass13device_kernelIN5flash11enable_sm90INS1_16FlashAttnFwdSm90INS1_25CollectiveMainloopFwdSm90ILi2EN4cute5tupleIJNS5_1CILi1EEES8_S8_EEENS6_IJNS7_ILi128EEENS7_ILi96EEENS7_ILi64EEEEEELi256ENS_6half_tEfNS_4arch4Sm90ELb0ELb1ELb1ELb0ELb1ELb0ELb1ELb1ELb0ELb1ELb0ELb0EEENS1_21CollectiveEpilogueFwdINS6_IJSA_NS7_ILi256EEESB_EEES9_SE_SG_Li256ELb0ELb1ELb0ELb0EEENS1_30DynamicPersistentTileSchedulerILi256ELi128ELb0ELb1ELb1EEEEEEEEEvNT_6ParamsE:
	.zero		3584


//--------------------- .nv.constant0._ZN7cutlass13device_kernelIN5flash11enable_sm90INS1_16FlashAttnFwdSm90INS1_25CollectiveMainloopFwdSm90ILi2EN4cute5tupleIJNS5_1CILi1EEES8_S8_EEENS6_IJNS7_ILi128EEENS7_ILi96EEENS7_ILi64EEEEEELi256ENS_6half_tEfNS_4arch4Sm90ELb0ELb1ELb1ELb1ELb1ELb0ELb0ELb1ELb0ELb1ELb0ELb0EEENS1_21CollectiveEpilogueFwdINS6_IJSA_NS7_ILi256EEESB_EEES9_SE_SG_Li256ELb1ELb1ELb0ELb0EEENS1_36VarlenDynamicPersistentTileSchedulerILi128ELi96ELi256ELi128ELb0ELb1ELb1ELb1ELb0ELb1EEEEEEEEEvNT_6ParamsE --------------------------
	.section	.nv.constant0._ZN7cutlass13device_kernelIN5flash11enable_sm90INS1_16FlashAttnFwdSm90INS1_25CollectiveMainloopFwdSm90ILi2EN4cute5tupleIJNS5_1CILi1EEES8_S8_EEENS6_IJNS7_ILi128EEENS7_ILi96EEENS7_ILi64EEEEEELi256ENS_6half_tEfNS_4arch4Sm90ELb0ELb1ELb1ELb1ELb1ELb0ELb0ELb1ELb0ELb1ELb0ELb0EEENS1_21CollectiveEpilogueFwdINS6_IJSA_NS7_ILi256EEESB_EEES9_SE_SG_Li256ELb1ELb1ELb0ELb0EEENS1_36VarlenDynamicPersistentTileSchedulerILi128ELi96ELi256ELi128ELb0ELb1ELb1ELb1ELb0ELb1EEEEEEEEEvNT_6ParamsE,"a",@progbits
	.sectionflags	@""
	.align	4
.nv.constant0._ZN7cutlass13device_kernelIN5flash11enable_sm90INS1_16FlashAttnFwdSm90INS1_25CollectiveMainloopFwdSm90ILi2EN4cute5tupleIJNS5_1CILi1EEES8_S8_EEENS6_IJNS7_ILi128EEENS7_ILi96EEENS7_ILi64EEEEEELi256ENS_6half_tEfNS_4arch4Sm90ELb0ELb1ELb1ELb1ELb1ELb0ELb0ELb1ELb0ELb1ELb0ELb0EEENS1_21CollectiveEpilogueFwdINS6_IJSA_NS7_ILi256EEESB_EEES9_SE_SG_Li256ELb1ELb1ELb0ELb0EEENS1_36VarlenDynamicPersistentTileSchedulerILi128ELi96ELi256ELi128ELb0ELb1ELb1ELb1ELb0ELb1EEEEEEEEEvNT_6ParamsE:
	.zero		3328


//--------------------- .nv.constant0._ZN7cutlass13device_kernelIN5flash11enable_sm90INS1_16FlashAttnFwdSm90INS1_25CollectiveMainloopFwdSm90ILi2EN4cute5tupleIJNS5_1CILi1EEES8_S8_EEENS6_IJNS7_ILi128EEENS7_ILi96EEENS7_ILi64EEEEEELi256ENS_6half_tEfNS_4arch4Sm90ELb0ELb1ELb1ELb1ELb1ELb1ELb0ELb1ELb0ELb1ELb0ELb0EEENS1_21CollectiveEpilogueFwdINS6_IJSA_NS7_ILi256EEESB_EEES9_SE_SG_Li256ELb1ELb1ELb0ELb0EEENS1_36VarlenDynamicPersistentTileSchedulerILi128ELi96ELi256ELi128ELb0ELb1ELb1ELb1ELb0ELb1EEEEEEEEEvNT_6ParamsE --------------------------
	.section	.nv.constant0._ZN7cutlass13device_kernelIN5flash11enable_sm90INS1_16FlashAttnFwdSm90INS1_25CollectiveMainloopFwdSm90ILi2EN4cute5tupleIJNS5_1CILi1EEES8_S8_EEENS6_IJNS7_ILi128EEENS7_ILi96EEENS7_ILi64EEEEEELi256ENS_6half_tEfNS_4arch4Sm90ELb0ELb1ELb1ELb1ELb1ELb1ELb0ELb1ELb0ELb1ELb0ELb0EEENS1_21CollectiveEpilogueFwdINS6_IJSA_NS7_ILi256EEESB_EEES9_SE_SG_Li256ELb1ELb1ELb0ELb0EEENS1_36VarlenDynamicPersistentTileSchedulerILi128ELi96ELi256ELi128ELb0ELb1ELb1ELb1ELb0ELb1EEEEEEEEEvNT_6ParamsE,"a",@progbits
	.sectionflags	@""
	.align	4
.nv.constant0._ZN7cutlass13device_kernelIN5flash11enable_sm90INS1_16FlashAttnFwdSm90INS1_25CollectiveMainloopFwdSm90ILi2EN4cute5tupleIJNS5_1CILi1EEES8_S8_EEENS6_IJNS7_ILi128EEENS7_ILi96EEENS7_ILi64EEEEEELi256ENS_6half_tEfNS_4arch4Sm90ELb0ELb1ELb1ELb1ELb1ELb1ELb0ELb1ELb0ELb1ELb0ELb0EEENS1_21CollectiveEpilogueFwdINS6_IJSA_NS7_ILi256EEESB_EEES9_SE_SG_Li256ELb1ELb1ELb0ELb0EEENS1_36VarlenDynamicPersistentTileSchedulerILi128ELi96ELi256ELi128ELb0ELb1ELb1ELb1ELb0ELb1EEEEEEEEEvNT_6ParamsE:
	.zero		3328


//--------------------- .nv.constant0._ZN7cutlass13device_kernelIN5flash11enable_sm90INS1_16FlashAttnFwdSm90INS1_25CollectiveMainloopFwdSm90ILi2EN4cute5tupleIJNS5_1CILi1EEES8_S8_EEENS6_IJNS7_ILi128EEENS7_ILi96EEENS7_ILi64EEEEEELi256ENS_6half_tEfNS_4arch4Sm90ELb0ELb1ELb1ELb1ELb1ELb0ELb1ELb1ELb0ELb1ELb0ELb0EEENS1_21CollectiveEpilogueFwdINS6_IJSA_NS7_ILi256EEESB_EEES9_SE_SG_Li256ELb1ELb1ELb0ELb0EEENS1_36VarlenDynamicPersistentTileSchedulerILi128ELi96ELi256ELi128ELb0ELb1ELb1ELb1ELb0ELb1EEEEEEEEEvNT_6ParamsE --------------------------
	.section	.nv.constant0._ZN7cutlass13device_kernelIN5flash11enable_sm90INS1_16FlashAttnFwdSm90INS1_25CollectiveMainloopFwdSm90ILi2EN4cute5tupleIJNS5_1CILi1EEES8_S8_EEENS6_IJNS7_ILi128EEENS7_ILi96EEENS7_ILi64EEEEEELi256ENS_6half_tEfNS_4arch4Sm90ELb0ELb1ELb1ELb1ELb1ELb0ELb1ELb1ELb0ELb1ELb0ELb0EEENS1_21CollectiveEpilogueFwdINS6_IJSA_NS7_ILi256EEESB_EEES9_SE_SG_Li256ELb1ELb1ELb0ELb0EEENS1_36VarlenDynamicPersistentTileSchedulerILi128ELi96ELi256ELi128ELb0ELb1ELb1ELb1ELb0ELb1EEEEEEEEEvNT_6ParamsE,"a",@progbits
	.sectionflags	@""
	.align	4
.nv.constant0._ZN7cutlass13device_kernelIN5flash11enable_sm90INS1_16FlashAttnFwdSm90INS1_25CollectiveMainloopFwdSm90ILi2EN4cute5tupleIJNS5_1CILi1EEES8_S8_EEENS6_IJNS7_ILi128EEENS7_ILi96EEENS7_ILi64EEEEEELi256ENS_6half_tEfNS_4arch4Sm90ELb0ELb1ELb1ELb1ELb1ELb0ELb1ELb1ELb0ELb1ELb0ELb0EEENS1_21CollectiveEpilogueFwdINS6_IJSA_NS7_ILi256EEESB_EEES9_SE_SG_Li256ELb1ELb1ELb0ELb0EEENS1_36VarlenDynamicPersistentTileSchedulerILi128ELi96ELi256ELi128ELb0ELb1ELb1ELb1ELb0ELb1EEEEEEEEEvNT_6ParamsE:
	.zero		3584


//--------------------- .nv.constant0._ZN7cutlass13device_kernelIN5flash11enable_sm90INS1_16FlashAttnFwdSm90INS1_25CollectiveMainloopFwdSm90ILi2EN4cute5tupleIJNS5_1CILi1EEES8_S8_EEENS6_IJNS7_ILi128EEENS7_ILi96EEENS7_ILi64EEEEEELi256ENS_6half_tEfNS_4arch4Sm90ELb0ELb1ELb1ELb1ELb1ELb1ELb1ELb1ELb0ELb1ELb0ELb0EEENS1_21CollectiveEpilogueFwdINS6_IJSA_NS7_ILi256EEESB_EEES9_SE_SG_Li256ELb1ELb1ELb0ELb0EEENS1_36VarlenDynamicPersistentTileSchedulerILi128ELi96ELi256ELi128ELb0ELb1ELb1ELb1ELb0ELb1EEEEEEEEEvNT_6ParamsE --------------------------
	.section	.nv.constant0._ZN7cutlass13device_kernelIN5flash11enable_sm90INS1_16FlashAttnFwdSm90INS1_25CollectiveMainloopFwdSm90ILi2EN4cute5tupleIJNS5_1CILi1EEES8_S8_EEENS6_IJNS7_ILi128EEENS7_ILi96EEENS7_ILi64EEEEEELi256ENS_6half_tEfNS_4arch4Sm90ELb0ELb1ELb1ELb1ELb1ELb1ELb1ELb1ELb0ELb1ELb0ELb0EEENS1_21CollectiveEpilogueFwdINS6_IJSA_NS7_ILi256EEESB_EEES9_SE_SG_Li256ELb1ELb1ELb0ELb0EEENS1_36VarlenDynamicPersistentTileSchedulerILi128ELi96ELi256ELi128ELb0ELb1ELb1ELb1ELb0ELb1EEEEEEEEEvNT_6ParamsE,"a",@progbits
	.sectionflags	@""
	.align	4
.nv.constant0._ZN7cutlass13device_kernelIN5flash11enable_sm90INS1_16FlashAttnFwdSm90INS1_25CollectiveMainloopFwdSm90ILi2EN4cute5tupleIJNS5_1CILi1EEES8_S8_EEENS6_IJNS7_ILi128EEENS7_ILi96EEENS7_ILi64EEEEEELi256ENS_6half_tEfNS_4arch4Sm90ELb0ELb1ELb1ELb1ELb1ELb1ELb1ELb1ELb0ELb1ELb0ELb0EEENS1_21CollectiveEpilogueFwdINS6_IJSA_NS7_ILi256EEESB_EEES9_SE_SG_Li256ELb1ELb1ELb0ELb0EEENS1_36VarlenDynamicPersistentTileSchedulerILi128ELi96ELi256ELi128ELb0ELb1ELb1ELb1ELb0ELb1EEEEEEEEEvNT_6ParamsE:
	.zero		3584


//--------------------- .nv.constant0._ZN7cutlass13device_kernelIN5flash11enable_sm90INS1_16FlashAttnFwdSm90INS1_25CollectiveMainloopFwdSm90ILi2EN4cute5tupleIJNS5_1CILi1EEES8_S8_EEENS6_IJNS7_ILi128EEENS7_ILi96EEENS7_ILi64EEEEEELi256ENS_6half_tEfNS_4arch4Sm90ELb1ELb0ELb1ELb0ELb1ELb0ELb0ELb1ELb0ELb1ELb0ELb0EEENS1_21CollectiveEpilogueFwdINS6_IJSA_NS7_ILi256EEESB_EEES9_SE_SG_Li256ELb0ELb1ELb0ELb0EEENS1_30DynamicPersistentTileSchedulerILi256ELi128ELb0ELb1ELb1EEEEEEEEEvNT_6ParamsE --------------------------
	.section	.nv.constant0._ZN7cutlass13device_kernelIN5flash11enable_sm90INS1_16FlashAttnFwdSm90INS1_25CollectiveMainloopFwdSm90ILi2EN4cute5tupleIJNS5_1CILi1EEES8_S8_EEENS6_IJNS7_ILi128EEENS7_ILi96EEENS7_ILi64EEEEEELi256ENS_6half_tEfNS_4arch4Sm90ELb1ELb0ELb1ELb0ELb1ELb0ELb0ELb1ELb0ELb1ELb0ELb0EEENS1_21CollectiveEpilogueFwdINS6_IJSA_NS7_ILi256EEESB_EEES9_SE_SG_Li256ELb0ELb1ELb0ELb0EEENS1_30DynamicPersistentTileSchedulerILi256ELi128ELb0ELb1ELb1EEEEEEEEEvNT_6ParamsE,"a",@progbits
	.sectionflags	@""
	.align	4
.nv.constant0._ZN7cutlass13device_kernelIN5flash11enable_sm90INS1_16FlashAttnFwdSm90INS1_25CollectiveMainloopFwdSm90ILi2EN4cute5tupleIJNS5_1CILi1EEES8_S8_EEENS6_IJNS7_ILi128EEENS7_ILi96EEENS7_ILi64EEEEEELi256ENS_6half_tEfNS_4arch4Sm90ELb1ELb0ELb1ELb0ELb1ELb0ELb0ELb1ELb0ELb1ELb0ELb0EEENS1_21CollectiveEpilogueFwdINS6_IJSA_NS7_ILi256EEESB_EEES9_SE_SG_Li256ELb0ELb1ELb0ELb0EEENS1_30DynamicPersistentTileSchedulerILi256ELi128ELb0ELb1ELb1EEEEEEEEEvNT_6ParamsE:
	.zero		3328


//--------------------- .nv.constant0._ZN7cutlass13device_kernelIN5flash11enable_sm90INS1_16FlashAttnFwdSm90INS1_25CollectiveMainloopFwdSm90ILi2EN4cute5tupleIJNS5_1CILi1EEES8_S8_EEENS6_IJNS7_ILi128EEENS7_ILi96EEENS7_ILi64EEEEEELi256ENS_6half_tEfNS_4arch4Sm90ELb1ELb0ELb1ELb0ELb1ELb0ELb1ELb1ELb0ELb1ELb0ELb0EEENS1_21CollectiveEpilogueFwdINS6_IJSA_NS7_ILi256EEESB_EEES9_SE_SG_Li256ELb0ELb1ELb0ELb0EEENS1_30DynamicPersistentTileSchedulerILi256ELi128ELb0ELb1ELb1EEEEEEEEEvNT_6ParamsE --------------------------
	.section	.nv.constant0._ZN7cutlass13device_kernelIN5flash11enable_sm90INS1_16FlashAttnFwdSm90INS1_25CollectiveMainloopFwdSm90ILi2EN4cute5tupleIJNS5_1CILi1EEES8_S8_EEENS6_IJNS7_ILi128EEENS7_ILi96EEENS7_ILi64EEEEEELi256ENS_6half_tEfNS_4arch4Sm90ELb1ELb0ELb1ELb0ELb1ELb0ELb1ELb1ELb0ELb1ELb0ELb0EEENS1_21CollectiveEpilogueFwdINS6_IJSA_NS7_ILi256EEESB_EEES9_SE_SG_Li256ELb0ELb1ELb0ELb0EEENS1_30DynamicPersistentTileSchedulerILi256ELi128ELb0ELb1ELb1EEEEEEEEEvNT_6ParamsE,"a",@progbits
	.sectionflags	@""
	.align	4
.nv.constant0._ZN7cutlass13device_kernelIN5flash11enable_sm90INS1_16FlashAttnFwdSm90INS1_25CollectiveMainloopFwdSm90ILi2EN4cute5tupleIJNS5_1CILi1EEES8_S8_EEENS6_IJNS7_ILi128EEENS7_ILi96EEENS7_ILi64EEEEEELi256ENS_6half_tEfNS_4arch4Sm90ELb1ELb0ELb1ELb0ELb1ELb0ELb1ELb1ELb0ELb1ELb0ELb0EEENS1_21CollectiveEpilogueFwdINS6_IJSA_NS7_ILi256EEESB_EEES9_SE_SG_Li256ELb0ELb1ELb0ELb0EEENS1_30DynamicPersistentTileSchedulerILi256ELi128ELb0ELb1ELb1EEEEEEEEEvNT_6ParamsE:
	.zero		3584


//--------------------- .nv.constant0._ZN7cutlass13device_kernelIN5flash11enable_sm90INS1_16FlashAttnFwdSm90INS1_25CollectiveMainloopFwdSm90ILi2EN4cute5tupleIJNS5_1CILi1EEES8_S8_EEENS6_IJNS7_ILi128EEENS7_ILi96EEENS7_ILi64EEEEEELi256ENS_6half_tEfNS_4arch4Sm90ELb1ELb0ELb1ELb1ELb1ELb0ELb0ELb1ELb0ELb1ELb0ELb0EEENS1_21CollectiveEpilogueFwdINS6_IJSA_NS7_ILi256EEESB_EEES9_SE_SG_Li256ELb1ELb1ELb0ELb0EEENS1_36VarlenDynamicPersistentTileSchedulerILi128ELi96ELi256ELi128ELb0ELb1ELb1ELb1ELb1ELb1EEEEEEEEEvNT_6ParamsE --------------------------
	.section	.nv.constant0._ZN7cutlass13device_kernelIN5flash11enable_sm90INS1_16FlashAttnFwdSm90INS1_25CollectiveMainloopFwdSm90ILi2EN4cute5tupleIJNS5_1CILi1EEES8_S8_EEENS6_IJNS7_ILi128EEENS7_ILi96EEENS7_ILi64EEEEEELi256ENS_6half_tEfNS_4arch4Sm90ELb1ELb0ELb1ELb1ELb1ELb0ELb0ELb1ELb0ELb1ELb0ELb0EEENS1_21CollectiveEpilogueFwdINS6_IJSA_NS7_ILi256EEESB_EEES9_SE_SG_Li256ELb1ELb1ELb0ELb0EEENS1_36VarlenDynamicPersistentTileSchedulerILi128ELi96ELi256ELi128ELb0ELb1ELb1ELb1ELb1ELb1EEEEEEEEEvNT_6ParamsE,"a",@progbits
	.sectionflags	@""
	.align	4
.nv.constant0._ZN7cutlass13device_kernelIN5flash11enable_sm90INS1_16FlashAttnFwdSm90INS1_25CollectiveMainloopFwdSm90ILi2EN4cute5tupleIJNS5_1CILi1EEES8_S8_EEENS6_IJNS7_ILi128EEENS7_ILi96EEENS7_ILi64EEEEEELi256ENS_6half_tEfNS_4arch4Sm90ELb1ELb0ELb1ELb1ELb1ELb0ELb0ELb1ELb0ELb1ELb0ELb0EEENS1_21CollectiveEpilogueFwdINS6_IJSA_NS7_ILi256EEESB_EEES9_SE_SG_Li256ELb1ELb1ELb0ELb0EEENS1_36VarlenDynamicPersistentTileSchedulerILi128ELi96ELi256ELi128ELb0ELb1ELb1ELb1ELb1ELb1EEEEEEEEEvNT_6ParamsE:
	.zero		3328


//--------------------- .nv.constant0._ZN7cutlass13device_kernelIN5flash11enable_sm90INS1_16FlashAttnFwdSm90INS1_25CollectiveMainloopFwdSm90ILi2EN4cute5tupleIJNS5_1CILi1EEES8_S8_EEENS6_IJNS7_ILi128EEENS7_ILi96EEENS7_ILi64EEEEEELi256ENS_6half_tEfNS_4arch4Sm90ELb1ELb0ELb1ELb1ELb1ELb1ELb0ELb1ELb0ELb1ELb0ELb0EEENS1_21CollectiveEpilogueFwdINS6_IJSA_NS7_ILi256EEESB_EEES9_SE_SG_Li256ELb1ELb1ELb0ELb0EEENS1_36VarlenDynamicPersistentTileSchedulerILi128ELi96ELi256ELi128ELb0ELb1ELb1ELb1ELb1ELb1EEEEEEEEEvNT_6ParamsE --------------------------
	.section	.nv.constant0._ZN7cutlass13device_kernelIN5flash11enable_sm90INS1_16FlashAttnFwdSm90INS1_25CollectiveMainloopFwdSm90ILi2EN4cute5tupleIJNS5_1CILi1EEES8_S8_EEENS6_IJNS7_ILi128EEENS7_ILi96EEENS7_ILi64EEEEEELi256ENS_6half_tEfNS_4arch4Sm90ELb1ELb0ELb1ELb1ELb1ELb1ELb0ELb1ELb0ELb1ELb0ELb0EEENS1_21CollectiveEpilogueFwdINS6_IJSA_NS7_ILi256EEESB_EEES9_SE_SG_Li256ELb1ELb1ELb0ELb0EEENS1_36VarlenDynamicPersistentTileSchedulerILi128ELi96ELi256ELi128ELb0ELb1ELb1ELb1ELb1ELb1EEEEEEEEEvNT_6ParamsE,"a",@progbits
	.sectionflags	@""
	.align	4
.nv.constant0._ZN7cutlass13device_kernelIN5flash11enable_sm90INS1_16FlashAttnFwdSm90INS1_25CollectiveMainloopFwdSm90ILi2EN4cute5tupleIJNS5_1CILi1EEES8_S8_EEENS6_IJNS7_ILi128EEENS7_ILi96EEENS7_ILi64EEEEEELi256ENS_6half_tEfNS_4arch4Sm90ELb1ELb0ELb1ELb1ELb1ELb1ELb0ELb1ELb0ELb1ELb0ELb0EEENS1_21CollectiveEpilogueFwdINS6_IJSA_NS7_ILi256EEESB_EEES9_SE_SG_Li256ELb1ELb1ELb0ELb0EEENS1_36VarlenDynamicPersistentTileSchedulerILi128ELi96ELi256ELi128ELb0ELb1ELb1ELb1ELb1ELb1EEEEEEEEEvNT_6ParamsE:
	.zero		3328


//--------------------- .nv.constant0._ZN7cutlass13device_kernelIN5flash11enable_sm90INS1_16FlashAttnFwdSm90INS1_25CollectiveMainloopFwdSm90ILi2EN4cute5tupleIJNS5_1CILi1EEES8_S8_EEENS6_IJNS7_ILi128EEENS7_ILi96EEENS7_ILi64EEEEEELi256ENS_6half_tEfNS_4arch4Sm90ELb1ELb0ELb1ELb1ELb1ELb0ELb1ELb1ELb0ELb1ELb0ELb0EEENS1_21CollectiveEpilogueFwdINS6_IJSA_NS7_ILi256EEESB_EEES9_SE_SG_Li256ELb1ELb1ELb0ELb0EEENS1_36VarlenDynamicPersistentTileSchedulerILi128ELi96ELi256ELi128ELb0ELb1ELb1ELb1ELb1ELb1EEEEEEEEEvNT_6ParamsE --------------------------
	.section	.nv.constant0._ZN7cutlass13device_kernelIN5flash11enable_sm90INS1_16FlashAttnFwdSm90INS1_25CollectiveMainloopFwdSm90ILi2EN4cute5tupleIJNS5_1CILi1EEES8_S8_EEENS6_IJNS7_ILi128EEENS7_ILi96EEENS7_ILi64EEEEEELi256ENS_6half_tEfNS_4arch4Sm90ELb1ELb0ELb1ELb1ELb1ELb0ELb1ELb1ELb0ELb1ELb0ELb0EEENS1_21CollectiveEpilogueFwdINS6_IJSA_NS7_ILi256EEESB_EEES9_SE_SG_Li256ELb1ELb1ELb0ELb0EEENS1_36VarlenDynamicPersistentTileSchedulerILi128ELi96ELi256ELi128ELb0ELb1ELb1ELb1ELb1ELb1EEEEEEEEEvNT_6ParamsE,"a",@progbits
	.sectionflags	@""
	.align	4
.nv.constant0._ZN7cutlass13device_kernelIN5flash11enable_sm90INS1_16FlashAttnFwdSm90INS1_25CollectiveMainloopFwdSm90ILi2EN4cute5tupleIJNS5_1CILi1EEES8_S8_EEENS6_IJNS7_ILi128EEENS7_ILi96EEENS7_ILi64EEEEEELi256ENS_6half_tEfNS_4arch4Sm90ELb1ELb0ELb1ELb1ELb1ELb0ELb1ELb1ELb0ELb1ELb0ELb0EEENS1_21CollectiveEpilogueFwdINS6_IJSA_NS7_ILi256EEESB_EEES9_SE_SG_Li256ELb1ELb1ELb0ELb0EEENS1_36VarlenDynamicPersistentTileSchedulerILi128ELi96ELi256ELi128ELb0ELb1ELb1ELb1ELb1ELb1EEEEEEEEEvNT_6ParamsE:
	.zero		3584


//--------------------- .nv.constant0._ZN7cutlass13device_kernelIN5flash11enable_sm90INS1_16FlashAttnFwdSm90INS1_25CollectiveMainloopFwdSm90ILi2EN4cute5tupleIJNS5_1CILi1EEES8_S8_EEENS6_IJNS7_ILi128EEENS7_ILi96EEENS7_ILi64EEEEEELi256ENS_6half_tEfNS_4arch4Sm90ELb1ELb0ELb1ELb1ELb1ELb1ELb1ELb1ELb0ELb1ELb0ELb0EEENS1_21CollectiveEpilogueFwdINS6_IJSA_NS7_ILi256EEESB_EEES9_SE_SG_Li256ELb1ELb1ELb0ELb0EEENS1_36VarlenDynamicPersistentTileSchedulerILi128ELi96ELi256ELi128ELb0ELb1ELb1ELb1ELb1ELb1EEEEEEEEEvNT_6ParamsE --------------------------
	.section	.nv.constant0._ZN7cutlass13device_kernelIN5flash11enable_sm90INS1_16FlashAttnFwdSm90INS1_25CollectiveMainloopFwdSm90ILi2EN4cute5tupleIJNS5_1CILi1EEES8_S8_EEENS6_IJNS7_ILi128EEENS7_ILi96EEENS7_ILi64EEEEEELi256ENS_6half_tEfNS_4arch4Sm90ELb1ELb0ELb1ELb1ELb1ELb1ELb1ELb1ELb0ELb1ELb0ELb0EEENS1_21CollectiveEpilogueFwdINS6_IJSA_NS7_ILi256EEESB_EEES9_SE_SG_Li256ELb1ELb1ELb0ELb0EEENS1_36VarlenDynamicPersistentTileSchedulerILi128ELi96ELi256ELi128ELb0ELb1ELb1ELb1ELb1ELb1EEEEEEEEEvNT_6ParamsE,"a",@progbits
	.sectionflags	@""
	.align	4
.nv.constant0._ZN7cutlass13device_kernelIN5flash11enable_sm90INS1_16FlashAttnFwdSm90INS1_25CollectiveMainloopFwdSm90ILi2EN4cute5tupleIJNS5_1CILi1EEES8_S8_EEENS6_IJNS7_ILi128EEENS7_ILi96EEENS7_ILi64EEEEEELi256ENS_6half_tEfNS_4arch4Sm90ELb1ELb0ELb1ELb1ELb1ELb1ELb1ELb1ELb0ELb1ELb0ELb0EEENS1_21CollectiveEpilogueFwdINS6_IJSA_NS7_ILi256EEESB_EEES9_SE_SG_Li256ELb1ELb1ELb0ELb0EEENS1_36VarlenDynamicPersistentTileSchedulerILi128ELi96ELi256ELi128ELb0ELb1ELb1ELb1ELb1ELb1EEEEEEEEEvNT_6ParamsE:
	.zero		3584


//--------------------- SYMBOLS --------------------------

	.type		.nv.reservedSmem.offset0,@object
	.size		.nv.reservedSmem.offset0,0x4
	.type		__assertfail,@function
